	.target	sm_80

	.elftype	@"ET_EXEC"


//--------------------- .note.nv.tkinfo           --------------------------
	.section	.note.nv.tkinfo,"",@"SHT_NOTE"
	.sectionflags	@"SHF_NOTE_NV_TKINFO"
	.tkinfo
        /*0018*/ 	.word	0x00000002
        /*0030*/ 	.string	""
        /*0030*/ 	.string	"ptxas"
        /*0030*/ 	.string	"Cuda compilation tools, release 13.0, V13.0.88"
        /*0030*/ 	.string	"Build cuda_13.0.r13.0/compiler.36424714_0"
        /*0030*/ 	.string	"-arch sm_80 -m 64 "



//--------------------- .note.nv.cuinfo           --------------------------
	.section	.note.nv.cuinfo,"",@"SHT_NOTE"
	.sectionflags	@"SHF_NOTE_NV_CUINFO"
        /*0018*/ 	.short	0x0002
        /*001a*/ 	.short	0x0050
        /*001c*/ 	.short	0x0082
	.zero		2


//--------------------- .nv.info                  --------------------------
	.section	.nv.info,"",@"SHT_CUDA_INFO"
	.align	4


	//----- nvinfo : EIATTR_REGCOUNT
	.align		4
        /*0000*/ 	.byte	0x04, 0x2f
        /*0002*/ 	.short	(.L_12 - .L_11)
	.align		4
.L_11:
        /*0004*/ 	.word	index@(_ZN7cutlass13device_kernelIN5flash19enable_sm80_to_sm89INS1_16FlashAttnFwdSm80INS1_25CollectiveMainloopFwdSm80ILi8ELi1ELb1EN4cute5tupleIJNS5_1CILi128EEENS7_ILi112EEES8_EEELi128ENS_10bfloat16_tEfNS_4arch4Sm80ELb1ELb0ELb0ELb1ELb0ELb1ELb1ELb1EEENS1_21CollectiveEpilogueFwdINS6_IJS8_S8_S9_EEENS6_IJNS7_ILi1EEESH_SH_EEESB_SD_Li256ELb1ELb1ELb1ELb0EEENS1_36VarlenDynamicPersistentTileSchedulerILi128ELi112ELi256ELi256ELb1ELb1ELb0ELb1ELb1ELb1EEEEEEEEEvNT_6ParamsE)
        /*0008*/ 	.word	0x000000ff


	//----- nvinfo : EIATTR_FRAME_SIZE
	.align		4
.L_12:
        /*000c*/ 	.byte	0x04, 0x11
        /*000e*/ 	.short	(.L_14 - .L_13)
	.align		4
.L_13:
        /*0010*/ 	.word	index@($__internal_55_$__cuda_sm70_votesync_ballot)
        /*0014*/ 	.word	0x00000000


	//----- nvinfo : EIATTR_FRAME_SIZE
	.align		4
.L_14:
        /*0018*/ 	.byte	0x04, 0x11
        /*001a*/ 	.short	(.L_16 - .L_15)
	.align		4
.L_15:
        /*001c*/ 	.word	index@($__internal_54_$__cuda_sm70_shflsync_up_p)
        /*0020*/ 	.word	0x00000000


	//----- nvinfo : EIATTR_FRAME_SIZE
	.align		4
.L_16:
        /*0024*/ 	.byte	0x04, 0x11
        /*0026*/ 	.short	(.L_18 - .L_17)
	.align		4
.L_17:
        /*0028*/ 	.word	index@($__internal_53_$__cuda_sm70_shflsync_idx_p)
        /*002c*/ 	.word	0x00000000


	//----- nvinfo : EIATTR_FRAME_SIZE
	.align		4
.L_18:
        /*0030*/ 	.byte	0x04, 0x11
        /*0032*/ 	.short	(.L_20 - .L_19)
	.align		4
.L_19:
        /*0034*/ 	.word	index@($__internal_52_$__cuda_sm70_shflsync_bfly_p)
        /*0038*/ 	.word	0x00000000


	//----- nvinfo : EIATTR_FRAME_SIZE
	.align		4
.L_20:
        /*003c*/ 	.byte	0x04, 0x11
        /*003e*/ 	.short	(.L_22 - .L_21)
	.align		4
.L_21:
        /*0040*/ 	.word	index@(_ZN7cutlass13device_kernelIN5flash19enable_sm80_to_sm89INS1_16FlashAttnFwdSm80INS1_25CollectiveMainloopFwdSm80ILi8ELi1ELb1EN4cute5tupleIJNS5_1CILi128EEENS7_ILi112EEES8_EEELi128ENS_10bfloat16_tEfNS_4arch4Sm80ELb1ELb0ELb0ELb1ELb0ELb1ELb1ELb1EEENS1_21CollectiveEpilogueFwdINS6_IJS8_S8_S9_EEENS6_IJNS7_ILi1EEESH_SH_EEESB_SD_Li256ELb1ELb1ELb1ELb0EEENS1_36VarlenDynamicPersistentTileSchedulerILi128ELi112ELi256ELi256ELb1ELb1ELb0ELb1ELb1ELb1EEEEEEEEEvNT_6ParamsE)
        /*0044*/ 	.word	0x00000088


	//----- nvinfo : EIATTR_REGCOUNT
	.align		4
.L_22:
        /*0048*/ 	.byte	0x04, 0x2f
        /*004a*/ 	.short	(.L_24 - .L_23)
	.align		4
.L_23:
        /*004c*/ 	.word	index@(_ZN7cutlass13device_kernelIN5flash19enable_sm80_to_sm89INS1_16FlashAttnFwdSm80INS1_25CollectiveMainloopFwdSm80ILi8ELi1ELb1EN4cute5tupleIJNS5_1CILi128EEENS7_ILi112EEES8_EEELi128ENS_10bfloat16_tEfNS_4arch4Sm80ELb1ELb0ELb0ELb1ELb0ELb0ELb1ELb1EEENS1_21CollectiveEpilogueFwdINS6_IJS8_S8_S9_EEENS6_IJNS7_ILi1EEESH_SH_EEESB_SD_Li256ELb1ELb1ELb1ELb0EEENS1_36VarlenDynamicPersistentTileSchedulerILi128ELi112ELi256ELi256ELb1ELb1ELb0ELb1ELb1ELb1EEEEEEEEEvNT_6ParamsE)
        /*0050*/ 	.word	0x000000ff


	//----- nvinfo : EIATTR_FRAME_SIZE
	.align		4
.L_24:
        /*0054*/ 	.byte	0x04, 0x11
        /*0056*/ 	.short	(.L_26 - .L_25)
	.align		4
.L_25:
        /*0058*/ 	.word	index@($__internal_51_$__cuda_sm70_votesync_ballot)
        /*005c*/ 	.word	0x00000000


	//----- nvinfo : EIATTR_FRAME_SIZE
	.align		4
.L_26:
        /*0060*/ 	.byte	0x04, 0x11
        /*0062*/ 	.short	(.L_28 - .L_27)
	.align		4
.L_27:
        /*0064*/ 	.word	index@($__internal_50_$__cuda_sm70_shflsync_up_p)
        /*0068*/ 	.word	0x00000000


	//----- nvinfo : EIATTR_FRAME_SIZE
	.align		4
.L_28:
        /*006c*/ 	.byte	0x04, 0x11
        /*006e*/ 	.short	(.L_30 - .L_29)
	.align		4
.L_29:
        /*0070*/ 	.word	index@($__internal_49_$__cuda_sm70_shflsync_idx_p)
        /*0074*/ 	.word	0x00000000


	//----- nvinfo : EIATTR_FRAME_SIZE
	.align		4
.L_30:
        /*0078*/ 	.byte	0x04, 0x11
        /*007a*/ 	.short	(.L_32 - .L_31)
	.align		4
.L_31:
        /*007c*/ 	.word	index@($__internal_48_$__cuda_sm70_shflsync_bfly_p)
        /*0080*/ 	.word	0x00000000


	//----- nvinfo : EIATTR_FRAME_SIZE
	.align		4
.L_32:
        /*0084*/ 	.byte	0x04, 0x11
        /*0086*/ 	.short	(.L_34 - .L_33)
	.align		4
.L_33:
        /*0088*/ 	.word	index@(_ZN7cutlass13device_kernelIN5flash19enable_sm80_to_sm89INS1_16FlashAttnFwdSm80INS1_25CollectiveMainloopFwdSm80ILi8ELi1ELb1EN4cute5tupleIJNS5_1CILi128EEENS7_ILi112EEES8_EEELi128ENS_10bfloat16_tEfNS_4arch4Sm80ELb1ELb0ELb0ELb1ELb0ELb0ELb1ELb1EEENS1_21CollectiveEpilogueFwdINS6_IJS8_S8_S9_EEENS6_IJNS7_ILi1EEESH_SH_EEESB_SD_Li256ELb1ELb1ELb1ELb0EEENS1_36VarlenDynamicPersistentTileSchedulerILi128ELi112ELi256ELi256ELb1ELb1ELb0ELb1ELb1ELb1EEEEEEEEEvNT_6ParamsE)
        /*008c*/ 	.word	0x000000a0


	//----- nvinfo : EIATTR_REGCOUNT
	.align		4
.L_34:
        /*0090*/ 	.byte	0x04, 0x2f
        /*0092*/ 	.short	(.L_36 - .L_35)
	.align		4
.L_35:
        /*0094*/ 	.word	index@(_ZN7cutlass13device_kernelIN5flash19enable_sm80_to_sm89INS1_16FlashAttnFwdSm80INS1_25CollectiveMainloopFwdSm80ILi4ELi1ELb0EN4cute5tupleIJNS5_1CILi128EEENS7_ILi64EEES8_EEELi128ENS_10bfloat16_tEfNS_4arch4Sm80ELb1ELb0ELb0ELb0ELb0ELb0ELb1ELb1EEENS1_21CollectiveEpilogueFwdINS6_IJS8_S8_S9_EEENS6_IJNS7_ILi1EEESH_SH_EEESB_SD_Li128ELb0ELb1ELb1ELb0EEENS1_30DynamicPersistentTileSchedulerILi128ELi128ELb1ELb1ELb0EEEEEEEEEvNT_6ParamsE)
        /*0098*/ 	.word	0x000000ff


	//----- nvinfo : EIATTR_FRAME_SIZE
	.align		4
.L_36:
        /*009c*/ 	.byte	0x04, 0x11
        /*009e*/ 	.short	(.L_38 - .L_37)
	.align		4
.L_37:
        /*00a0*/ 	.word	index@($__internal_47_$__cuda_sm70_shflsync_idx_p)
        /*00a4*/ 	.word	0x00000000


	//----- nvinfo : EIATTR_FRAME_SIZE
	.align		4
.L_38:
        /*00a8*/ 	.byte	0x04, 0x11
        /*00aa*/ 	.short	(.L_40 - .L_39)
	.align		4
.L_39:
        /*00ac*/ 	.word	index@($__internal_46_$__cuda_sm70_shflsync_bfly_p)
        /*00b0*/ 	.word	0x00000000


	//----- nvinfo : EIATTR_FRAME_SIZE
	.align		4
.L_40:
        /*00b4*/ 	.byte	0x04, 0x11
        /*00b6*/ 	.short	(.L_42 - .L_41)
	.align		4
.L_41:
        /*00b8*/ 	.word	index@(_ZN7cutlass13device_kernelIN5flash19enable_sm80_to_sm89INS1_16FlashAttnFwdSm80INS1_25CollectiveMainloopFwdSm80ILi4ELi1ELb0EN4cute5tupleIJNS5_1CILi128EEENS7_ILi64EEES8_EEELi128ENS_10bfloat16_tEfNS_4arch4Sm80ELb1ELb0ELb0ELb0ELb0ELb0ELb1ELb1EEENS1_21CollectiveEpilogueFwdINS6_IJS8_S8_S9_EEENS6_IJNS7_ILi1EEESH_SH_EEESB_SD_Li128ELb0ELb1ELb1ELb0EEENS1_30DynamicPersistentTileSchedulerILi128ELi128ELb1ELb1ELb0EEEEEEEEEvNT_6ParamsE)
        /*00bc*/ 	.word	0x00000090


	//----- nvinfo : EIATTR_REGCOUNT
	.align		4
.L_42:
        /*00c0*/ 	.byte	0x04, 0x2f
        /*00c2*/ 	.short	(.L_44 - .L_43)
	.align		4
.L_43:
        /*00c4*/ 	.word	index@(_ZN7cutlass13device_kernelIN5flash19enable_sm80_to_sm89INS1_16FlashAttnFwdSm80INS1_25CollectiveMainloopFwdSm80ILi8ELi1ELb1EN4cute5tupleIJNS5_1CILi128EEENS7_ILi96EEES8_EEELi128ENS_10bfloat16_tEfNS_4arch4Sm80ELb0ELb1ELb0ELb1ELb0ELb1ELb1ELb1EEENS1_21CollectiveEpilogueFwdINS6_IJS8_S8_S9_EEENS6_IJNS7_ILi1EEESH_SH_EEESB_SD_Li256ELb1ELb1ELb1ELb0EEENS1_36VarlenDynamicPersistentTileSchedulerILi128ELi96ELi256ELi256ELb1ELb1ELb0ELb1ELb0ELb1EEEEEEEEEvNT_6ParamsE)
        /*00c8*/ 	.word	0x000000ff


	//----- nvinfo : EIATTR_FRAME_SIZE
	.align		4
.L_44:
        /*00cc*/ 	.byte	0x04, 0x11
        /*00ce*/ 	.short	(.L_46 - .L_45)
	.align		4
.L_45:
        /*00d0*/ 	.word	index@($__internal_45_$__cuda_sm70_votesync_ballot)
        /*00d4*/ 	.word	0x00000000


	//----- nvinfo : EIATTR_FRAME_SIZE
	.align		4
.L_46:
        /*00d8*/ 	.byte	0x04, 0x11
        /*00da*/ 	.short	(.L_48 - .L_47)
	.align		4
.L_47:
        /*00dc*/ 	.word	index@($__internal_44_$__cuda_sm70_shflsync_up_p)
        /*00e0*/ 	.word	0x00000000


	//----- nvinfo : EIATTR_FRAME_SIZE
	.align		4
.L_48:
        /*00e4*/ 	.byte	0x04, 0x11
        /*00e6*/ 	.short	(.L_50 - .L_49)
	.align		4
.L_49:
        /*00e8*/ 	.word	index@($__internal_43_$__cuda_sm70_shflsync_idx_p)
        /*00ec*/ 	.word	0x00000000


	//----- nvinfo : EIATTR_FRAME_SIZE
	.align		4
.L_50:
        /*00f0*/ 	.byte	0x04, 0x11
        /*00f2*/ 	.short	(.L_52 - .L_51)
	.align		4
.L_51:
        /*00f4*/ 	.word	index@($__internal_42_$__cuda_sm70_shflsync_bfly_p)
        /*00f8*/ 	.word	0x00000000


	//----- nvinfo : EIATTR_FRAME_SIZE
	.align		4
.L_52:
        /*00fc*/ 	.byte	0x04, 0x11
        /*00fe*/ 	.short	(.L_54 - .L_53)
	.align		4
.L_53:
        /*0100*/ 	.word	index@(_ZN7cutlass13device_kernelIN5flash19enable_sm80_to_sm89INS1_16FlashAttnFwdSm80INS1_25CollectiveMainloopFwdSm80ILi8ELi1ELb1EN4cute5tupleIJNS5_1CILi128EEENS7_ILi96EEES8_EEELi128ENS_10bfloat16_tEfNS_4arch4Sm80ELb0ELb1ELb0ELb1ELb0ELb1ELb1ELb1EEENS1_21CollectiveEpilogueFwdINS6_IJS8_S8_S9_EEENS6_IJNS7_ILi1EEESH_SH_EEESB_SD_Li256ELb1ELb1ELb1ELb0EEENS1_36VarlenDynamicPersistentTileSchedulerILi128ELi96ELi256ELi256ELb1ELb1ELb0ELb1ELb0ELb1EEEEEEEEEvNT_6ParamsE)
        /*0104*/ 	.word	0x00000000


	//----- nvinfo : EIATTR_REGCOUNT
	.align		4
.L_54:
        /*0108*/ 	.byte	0x04, 0x2f
        /*010a*/ 	.short	(.L_56 - .L_55)
	.align		4
.L_55:
        /*010c*/ 	.word	index@(_ZN7cutlass13device_kernelIN5flash19enable_sm80_to_sm89INS1_16FlashAttnFwdSm80INS1_25CollectiveMainloopFwdSm80ILi8ELi1ELb1EN4cute5tupleIJNS5_1CILi128EEENS7_ILi96EEES8_EEELi128ENS_10bfloat16_tEfNS_4arch4Sm80ELb0ELb1ELb0ELb1ELb0ELb0ELb1ELb1EEENS1_21CollectiveEpilogueFwdINS6_IJS8_S8_S9_EEENS6_IJNS7_ILi1EEESH_SH_EEESB_SD_Li256ELb1ELb1ELb1ELb0EEENS1_36VarlenDynamicPersistentTileSchedulerILi128ELi96ELi256ELi256ELb1ELb1ELb0ELb1ELb0ELb1EEEEEEEEEvNT_6ParamsE)
        /*0110*/ 	.word	0x000000ff


	//----- nvinfo : EIATTR_FRAME_SIZE
	.align		4
.L_56:
        /*0114*/ 	.byte	0x04, 0x11
        /*0116*/ 	.short	(.L_58 - .L_57)
	.align		4
.L_57:
        /*0118*/ 	.word	index@($__internal_41_$__cuda_sm70_votesync_ballot)
        /*011c*/ 	.word	0x00000000


	//----- nvinfo : EIATTR_FRAME_SIZE
	.align		4
.L_58:
        /*0120*/ 	.byte	0x04, 0x11
        /*0122*/ 	.short	(.L_60 - .L_59)
	.align		4
.L_59:
        /*0124*/ 	.word	index@($__internal_40_$__cuda_sm70_shflsync_up_p)
        /*0128*/ 	.word	0x00000000


	//----- nvinfo : EIATTR_FRAME_SIZE
	.align		4
.L_60:
        /*012c*/ 	.byte	0x04, 0x11
        /*012e*/ 	.short	(.L_62 - .L_61)
	.align		4
.L_61:
        /*0130*/ 	.word	index@($__internal_39_$__cuda_sm70_shflsync_idx_p)
        /*0134*/ 	.word	0x00000000


	//----- nvinfo : EIATTR_FRAME_SIZE
	.align		4
.L_62:
        /*0138*/ 	.byte	0x04, 0x11
        /*013a*/ 	.short	(.L_64 - .L_63)
	.align		4
.L_63:
        /*013c*/ 	.word	index@($__internal_38_$__cuda_sm70_shflsync_bfly_p)
        /*0140*/ 	.word	0x00000000


	//----- nvinfo : EIATTR_FRAME_SIZE
	.align		4
.L_64:
        /*0144*/ 	.byte	0x04, 0x11
        /*0146*/ 	.short	(.L_66 - .L_65)
	.align		4
.L_65:
        /*0148*/ 	.word	index@(_ZN7cutlass13device_kernelIN5flash19enable_sm80_to_sm89INS1_16FlashAttnFwdSm80INS1_25CollectiveMainloopFwdSm80ILi8ELi1ELb1EN4cute5tupleIJNS5_1CILi128EEENS7_ILi96EEES8_EEELi128ENS_10bfloat16_tEfNS_4arch4Sm80ELb0ELb1ELb0ELb1ELb0ELb0ELb1ELb1EEENS1_21CollectiveEpilogueFwdINS6_IJS8_S8_S9_EEENS6_IJNS7_ILi1EEESH_SH_EEESB_SD_Li256ELb1ELb1ELb1ELb0EEENS1_36VarlenDynamicPersistentTileSchedulerILi128ELi96ELi256ELi256ELb1ELb1ELb0ELb1ELb0ELb1EEEEEEEEEvNT_6ParamsE)
        /*014c*/ 	.word	0x00000068


	//----- nvinfo : EIATTR_REGCOUNT
	.align		4
.L_66:
        /*0150*/ 	.byte	0x04, 0x2f
        /*0152*/ 	.short	(.L_68 - .L_67)
	.align		4
.L_67:
        /*0154*/ 	.word	index@(_ZN7cutlass13device_kernelIN5flash19enable_sm80_to_sm89INS1_16FlashAttnFwdSm80INS1_25CollectiveMainloopFwdSm80ILi4ELi1ELb0EN4cute5tupleIJNS5_1CILi128EEENS7_ILi48EEES8_EEELi128ENS_10bfloat16_tEfNS_4arch4Sm80ELb0ELb1ELb0ELb0ELb0ELb0ELb1ELb1EEENS1_21CollectiveEpilogueFwdINS6_IJS8_S8_S9_EEENS6_IJNS7_ILi1EEESH_SH_EEESB_SD_Li128ELb0ELb1ELb1ELb0EEENS1_19SingleTileSchedulerILb0ELb1ELb1ELi128EEEEEEEEEvNT_6ParamsE)
        /*0158*/ 	.word	0x000000ff


	//----- nvinfo : EIATTR_FRAME_SIZE
	.align		4
.L_68:
        /*015c*/ 	.byte	0x04, 0x11
        /*015e*/ 	.short	(.L_70 - .L_69)
	.align		4
.L_69:
        /*0160*/ 	.word	index@(_ZN7cutlass13device_kernelIN5flash19enable_sm80_to_sm89INS1_16FlashAttnFwdSm80INS1_25CollectiveMainloopFwdSm80ILi4ELi1ELb0EN4cute5tupleIJNS5_1CILi128EEENS7_ILi48EEES8_EEELi128ENS_10bfloat16_tEfNS_4arch4Sm80ELb0ELb1ELb0ELb0ELb0ELb0ELb1ELb1EEENS1_21CollectiveEpilogueFwdINS6_IJS8_S8_S9_EEENS6_IJNS7_ILi1EEESH_SH_EEESB_SD_Li128ELb0ELb1ELb1ELb0EEENS1_19SingleTileSchedulerILb0ELb1ELb1ELi128EEEEEEEEEvNT_6ParamsE)
        /*0164*/ 	.word	0x00000070


	//----- nvinfo : EIATTR_REGCOUNT
	.align		4
.L_70:
        /*0168*/ 	.byte	0x04, 0x2f
        /*016a*/ 	.short	(.L_72 - .L_71)
	.align		4
.L_71:
        /*016c*/ 	.word	index@(_ZN7cutlass13device_kernelIN5flash19enable_sm80_to_sm89INS1_16FlashAttnFwdSm80INS1_25CollectiveMainloopFwdSm80ILi8ELi1ELb1EN4cute5tupleIJNS5_1CILi128EEENS7_ILi112EEES8_EEELi128ENS_10bfloat16_tEfNS_4arch4Sm80ELb0ELb0ELb0ELb1ELb0ELb1ELb1ELb1EEENS1_21CollectiveEpilogueFwdINS6_IJS8_S8_S9_EEENS6_IJNS7_ILi1EEESH_SH_EEESB_SD_Li256ELb1ELb1ELb1ELb0EEENS1_36VarlenDynamicPersistentTileSchedulerILi128ELi112ELi256ELi256ELb1ELb1ELb0ELb0ELb1ELb1EEEEEEEEEvNT_6ParamsE)
        /*0170*/ 	.word	0x000000ff


	//----- nvinfo : EIATTR_FRAME_SIZE
	.align		4
.L_72:
        /*0174*/ 	.byte	0x04, 0x11
        /*0176*/ 	.short	(.L_74 - .L_73)
	.align		4
.L_73:
        /*0178*/ 	.word	index@($__internal_37_$__cuda_sm70_votesync_ballot)
        /*017c*/ 	.word	0x00000000


	//----- nvinfo : EIATTR_FRAME_SIZE
	.align		4
.L_74:
        /*0180*/ 	.byte	0x04, 0x11
        /*0182*/ 	.short	(.L_76 - .L_75)
	.align		4
.L_75:
        /*0184*/ 	.word	index@($__internal_36_$__cuda_sm70_shflsync_up_p)
        /*0188*/ 	.word	0x00000000


	//----- nvinfo : EIATTR_FRAME_SIZE
	.align		4
.L_76:
        /*018c*/ 	.byte	0x04, 0x11
        /*018e*/ 	.short	(.L_78 - .L_77)
	.align		4
.L_77:
        /*0190*/ 	.word	index@($__internal_35_$__cuda_sm70_shflsync_idx_p)
        /*0194*/ 	.word	0x00000000


	//----- nvinfo : EIATTR_FRAME_SIZE
	.align		4
.L_78:
        /*0198*/ 	.byte	0x04, 0x11
        /*019a*/ 	.short	(.L_80 - .L_79)
	.align		4
.L_79:
        /*019c*/ 	.word	index@($__internal_34_$__cuda_sm70_shflsync_bfly_p)
        /*01a0*/ 	.word	0x00000000


	//----- nvinfo : EIATTR_FRAME_SIZE
	.align		4
.L_80:
        /*01a4*/ 	.byte	0x04, 0x11
        /*01a6*/ 	.short	(.L_82 - .L_81)
	.align		4
.L_81:
        /*01a8*/ 	.word	index@(_ZN7cutlass13device_kernelIN5flash19enable_sm80_to_sm89INS1_16FlashAttnFwdSm80INS1_25CollectiveMainloopFwdSm80ILi8ELi1ELb1EN4cute5tupleIJNS5_1CILi128EEENS7_ILi112EEES8_EEELi128ENS_10bfloat16_tEfNS_4arch4Sm80ELb0ELb0ELb0ELb1ELb0ELb1ELb1ELb1EEENS1_21CollectiveEpilogueFwdINS6_IJS8_S8_S9_EEENS6_IJNS7_ILi1EEESH_SH_EEESB_SD_Li256ELb1ELb1ELb1ELb0EEENS1_36VarlenDynamicPersistentTileSchedulerILi128ELi112ELi256ELi256ELb1ELb1ELb0ELb0ELb1ELb1EEEEEEEEEvNT_6ParamsE)
        /*01ac*/ 	.word	0x00000000


	//----- nvinfo : EIATTR_REGCOUNT
	.align		4
.L_82:
        /*01b0*/ 	.byte	0x04, 0x2f
        /*01b2*/ 	.short	(.L_84 - .L_83)
	.align		4
.L_83:
        /*01b4*/ 	.word	index@(_ZN7cutlass13device_kernelIN5flash19enable_sm80_to_sm89INS1_16FlashAttnFwdSm80INS1_25CollectiveMainloopFwdSm80ILi8ELi1ELb1EN4cute5tupleIJNS5_1CILi128EEENS7_ILi112EEES8_EEELi128ENS_10bfloat16_tEfNS_4arch4Sm80ELb0ELb0ELb0ELb1ELb0ELb0ELb1ELb1EEENS1_21CollectiveEpilogueFwdINS6_IJS8_S8_S9_EEENS6_IJNS7_ILi1EEESH_SH_EEESB_SD_Li256ELb1ELb1ELb1ELb0EEENS1_36VarlenDynamicPersistentTileSchedulerILi128ELi112ELi256ELi256ELb1ELb1ELb0ELb0ELb1ELb1EEEEEEEEEvNT_6ParamsE)
        /*01b8*/ 	.word	0x000000ff


	//----- nvinfo : EIATTR_FRAME_SIZE
	.align		4
.L_84:
        /*01bc*/ 	.byte	0x04, 0x11
        /*01be*/ 	.short	(.L_86 - .L_85)
	.align		4
.L_85:
        /*01c0*/ 	.word	index@($__internal_33_$__cuda_sm70_votesync_ballot)
        /*01c4*/ 	.word	0x00000000


	//----- nvinfo : EIATTR_FRAME_SIZE
	.align		4
.L_86:
        /*01c8*/ 	.byte	0x04, 0x11
        /*01ca*/ 	.short	(.L_88 - .L_87)
	.align		4
.L_87:
        /*01cc*/ 	.word	index@($__internal_32_$__cuda_sm70_shflsync_up_p)
        /*01d0*/ 	.word	0x00000000


	//----- nvinfo : EIATTR_FRAME_SIZE
	.align		4
.L_88:
        /*01d4*/ 	.byte	0x04, 0x11
        /*01d6*/ 	.short	(.L_90 - .L_89)
	.align		4
.L_89:
        /*01d8*/ 	.word	index@($__internal_31_$__cuda_sm70_shflsync_idx_p)
        /*01dc*/ 	.word	0x00000000


	//----- nvinfo : EIATTR_FRAME_SIZE
	.align		4
.L_90:
        /*01e0*/ 	.byte	0x04, 0x11
        /*01e2*/ 	.short	(.L_92 - .L_91)
	.align		4
.L_91:
        /*01e4*/ 	.word	index@($__internal_30_$__cuda_sm70_shflsync_bfly_p)
        /*01e8*/ 	.word	0x00000000


	//----- nvinfo : EIATTR_FRAME_SIZE
	.align		4
.L_92:
        /*01ec*/ 	.byte	0x04, 0x11
        /*01ee*/ 	.short	(.L_94 - .L_93)
	.align		4
.L_93:
        /*01f0*/ 	.word	index@(_ZN7cutlass13device_kernelIN5flash19enable_sm80_to_sm89INS1_16FlashAttnFwdSm80INS1_25CollectiveMainloopFwdSm80ILi8ELi1ELb1EN4cute5tupleIJNS5_1CILi128EEENS7_ILi112EEES8_EEELi128ENS_10bfloat16_tEfNS_4arch4Sm80ELb0ELb0ELb0ELb1ELb0ELb0ELb1ELb1EEENS1_21CollectiveEpilogueFwdINS6_IJS8_S8_S9_EEENS6_IJNS7_ILi1EEESH_SH_EEESB_SD_Li256ELb1ELb1ELb1ELb0EEENS1_36VarlenDynamicPersistentTileSchedulerILi128ELi112ELi256ELi256ELb1ELb1ELb0ELb0ELb1ELb1EEEEEEEEEvNT_6ParamsE)
        /*01f4*/ 	.word	0x00000038


	//----- nvinfo : EIATTR_REGCOUNT
	.align		4
.L_94:
        /*01f8*/ 	.byte	0x04, 0x2f
        /*01fa*/ 	.short	(.L_96 - .L_95)
	.align		4
.L_95:
        /*01fc*/ 	.word	index@(_ZN7cutlass13device_kernelIN5flash19enable_sm80_to_sm89INS1_16FlashAttnFwdSm80INS1_25CollectiveMainloopFwdSm80ILi4ELi1ELb0EN4cute5tupleIJNS5_1CILi128EEENS7_ILi64EEES8_EEELi128ENS_10bfloat16_tEfNS_4arch4Sm80ELb0ELb0ELb0ELb0ELb0ELb0ELb1ELb1EEENS1_21CollectiveEpilogueFwdINS6_IJS8_S8_S9_EEENS6_IJNS7_ILi1EEESH_SH_EEESB_SD_Li128ELb0ELb1ELb1ELb0EEENS1_19SingleTileSchedulerILb0ELb1ELb1ELi128EEEEEEEEEvNT_6ParamsE)
        /*0200*/ 	.word	0x000000ff


	//----- nvinfo : EIATTR_FRAME_SIZE
	.align		4
.L_96:
        /*0204*/ 	.byte	0x04, 0x11
        /*0206*/ 	.short	(.L_98 - .L_97)
	.align		4
.L_97:
        /*0208*/ 	.word	index@(_ZN7cutlass13device_kernelIN5flash19enable_sm80_to_sm89INS1_16FlashAttnFwdSm80INS1_25CollectiveMainloopFwdSm80ILi4ELi1ELb0EN4cute5tupleIJNS5_1CILi128EEENS7_ILi64EEES8_EEELi128ENS_10bfloat16_tEfNS_4arch4Sm80ELb0ELb0ELb0ELb0ELb0ELb0ELb1ELb1EEENS1_21CollectiveEpilogueFwdINS6_IJS8_S8_S9_EEENS6_IJNS7_ILi1EEESH_SH_EEESB_SD_Li128ELb0ELb1ELb1ELb0EEENS1_19SingleTileSchedulerILb0ELb1ELb1ELi128EEEEEEEEEvNT_6ParamsE)
        /*020c*/ 	.word	0x00000090


	//----- nvinfo : EIATTR_REGCOUNT
	.align		4
.L_98:
        /*0210*/ 	.byte	0x04, 0x2f
        /*0212*/ 	.short	(.L_100 - .L_99)
	.align		4
.L_99:
        /*0214*/ 	.word	index@(_ZN7cutlass13device_kernelIN5flash19enable_sm80_to_sm89INS1_16FlashAttnFwdSm80INS1_25CollectiveMainloopFwdSm80ILi8ELi1ELb1EN4cute5tupleIJNS5_1CILi128EEES8_S8_EEELi128ENS_10bfloat16_tEfNS_4arch4Sm80ELb1ELb0ELb0ELb0ELb0ELb0ELb1ELb1EEENS1_21CollectiveEpilogueFwdIS9_NS6_IJNS7_ILi1EEESF_SF_EEESA_SC_Li256ELb0ELb1ELb1ELb0EEENS1_30DynamicPersistentTileSchedulerILi256ELi256ELb1ELb1ELb0EEEEEEEEEvNT_6ParamsE)
        /*0218*/ 	.word	0x000000ff


	//----- nvinfo : EIATTR_FRAME_SIZE
	.align		4
.L_100:
        /*021c*/ 	.byte	0x04, 0x11
        /*021e*/ 	.short	(.L_102 - .L_101)
	.align		4
.L_101:
        /*0220*/ 	.word	index@($__internal_29_$__cuda_sm70_shflsync_idx_p)
        /*0224*/ 	.word	0x00000000


	//----- nvinfo : EIATTR_FRAME_SIZE
	.align		4
.L_102:
        /*0228*/ 	.byte	0x04, 0x11
        /*022a*/ 	.short	(.L_104 - .L_103)
	.align		4
.L_103:
        /*022c*/ 	.word	index@($__internal_28_$__cuda_sm70_shflsync_bfly_p)
        /*0230*/ 	.word	0x00000000


	//----- nvinfo : EIATTR_FRAME_SIZE
	.align		4
.L_104:
        /*0234*/ 	.byte	0x04, 0x11
        /*0236*/ 	.short	(.L_106 - .L_105)
	.align		4
.L_105:
        /*0238*/ 	.word	index@(_ZN7cutlass13device_kernelIN5flash19enable_sm80_to_sm89INS1_16FlashAttnFwdSm80INS1_25CollectiveMainloopFwdSm80ILi8ELi1ELb1EN4cute5tupleIJNS5_1CILi128EEES8_S8_EEELi128ENS_10bfloat16_tEfNS_4arch4Sm80ELb1ELb0ELb0ELb0ELb0ELb0ELb1ELb1EEENS1_21CollectiveEpilogueFwdIS9_NS6_IJNS7_ILi1EEESF_SF_EEESA_SC_Li256ELb0ELb1ELb1ELb0EEENS1_30DynamicPersistentTileSchedulerILi256ELi256ELb1ELb1ELb0EEEEEEEEEvNT_6ParamsE)
        /*023c*/ 	.word	0x00000060


	//----- nvinfo : EIATTR_REGCOUNT
	.align		4
.L_106:
        /*0240*/ 	.byte	0x04, 0x2f
        /*0242*/ 	.short	(.L_108 - .L_107)
	.align		4
.L_107:
        /*0244*/ 	.word	index@(_ZN7cutlass13device_kernelIN5flash19enable_sm80_to_sm89INS1_16FlashAttnFwdSm80INS1_25CollectiveMainloopFwdSm80ILi8ELi1ELb1EN4cute5tupleIJNS5_1CILi128EEENS7_ILi96EEES8_EEELi128ENS_10bfloat16_tEfNS_4arch4Sm80ELb0ELb1ELb0ELb0ELb0ELb0ELb1ELb1EEENS1_21CollectiveEpilogueFwdINS6_IJS8_S8_S9_EEENS6_IJNS7_ILi1EEESH_SH_EEESB_SD_Li256ELb0ELb1ELb1ELb0EEENS1_19SingleTileSchedulerILb0ELb1ELb1ELi128EEEEEEEEEvNT_6ParamsE)
        /*0248*/ 	.word	0x000000fa


	//----- nvinfo : EIATTR_FRAME_SIZE
	.align		4
.L_108:
        /*024c*/ 	.byte	0x04, 0x11
        /*024e*/ 	.short	(.L_110 - .L_109)
	.align		4
.L_109:
        /*0250*/ 	.word	index@(_ZN7cutlass13device_kernelIN5flash19enable_sm80_to_sm89INS1_16FlashAttnFwdSm80INS1_25CollectiveMainloopFwdSm80ILi8ELi1ELb1EN4cute5tupleIJNS5_1CILi128EEENS7_ILi96EEES8_EEELi128ENS_10bfloat16_tEfNS_4arch4Sm80ELb0ELb1ELb0ELb0ELb0ELb0ELb1ELb1EEENS1_21CollectiveEpilogueFwdINS6_IJS8_S8_S9_EEENS6_IJNS7_ILi1EEESH_SH_EEESB_SD_Li256ELb0ELb1ELb1ELb0EEENS1_19SingleTileSchedulerILb0ELb1ELb1ELi128EEEEEEEEEvNT_6ParamsE)
        /*0254*/ 	.word	0x00000000


	//----- nvinfo : EIATTR_REGCOUNT
	.align		4
.L_110:
        /*0258*/ 	.byte	0x04, 0x2f
        /*025a*/ 	.short	(.L_112 - .L_111)
	.align		4
.L_111:
        /*025c*/ 	.word	index@(_ZN7cutlass13device_kernelIN5flash19enable_sm80_to_sm89INS1_16FlashAttnFwdSm80INS1_25CollectiveMainloopFwdSm80ILi8ELi1ELb1EN4cute5tupleIJNS5_1CILi128EEES8_S8_EEELi128ENS_10bfloat16_tEfNS_4arch4Sm80ELb0ELb0ELb0ELb0ELb0ELb0ELb1ELb1EEENS1_21CollectiveEpilogueFwdIS9_NS6_IJNS7_ILi1EEESF_SF_EEESA_SC_Li256ELb0ELb1ELb1ELb0EEENS1_19SingleTileSchedulerILb0ELb1ELb1ELi128EEEEEEEEEvNT_6ParamsE)
        /*0260*/ 	.word	0x000000ff


	//----- nvinfo : EIATTR_FRAME_SIZE
	.align		4
.L_112:
        /*0264*/ 	.byte	0x04, 0x11
        /*0266*/ 	.short	(.L_114 - .L_113)
	.align		4
.L_113:
        /*0268*/ 	.word	index@(_ZN7cutlass13device_kernelIN5flash19enable_sm80_to_sm89INS1_16FlashAttnFwdSm80INS1_25CollectiveMainloopFwdSm80ILi8ELi1ELb1EN4cute5tupleIJNS5_1CILi128EEES8_S8_EEELi128ENS_10bfloat16_tEfNS_4arch4Sm80ELb0ELb0ELb0ELb0ELb0ELb0ELb1ELb1EEENS1_21CollectiveEpilogueFwdIS9_NS6_IJNS7_ILi1EEESF_SF_EEESA_SC_Li256ELb0ELb1ELb1ELb0EEENS1_19SingleTileSchedulerILb0ELb1ELb1ELi128EEEEEEEEEvNT_6ParamsE)
        /*026c*/ 	.word	0x00000000


	//----- nvinfo : EIATTR_REGCOUNT
	.align		4
.L_114:
        /*0270*/ 	.byte	0x04, 0x2f
        /*0272*/ 	.short	(.L_116 - .L_115)
	.align		4
.L_115:
        /*0274*/ 	.word	index@(_ZN7cutlass13device_kernelIN5flash19enable_sm80_to_sm89INS1_16FlashAttnFwdSm80INS1_25CollectiveMainloopFwdSm80ILi8ELi1ELb1EN4cute5tupleIJNS5_1CILi128EEENS7_ILi112EEES8_EEELi128ENS_10bfloat16_tEfNS_4arch4Sm80ELb1ELb0ELb1ELb1ELb0ELb1ELb1ELb1EEENS1_21CollectiveEpilogueFwdINS6_IJS8_S8_S9_EEENS6_IJNS7_ILi1EEESH_SH_EEESB_SD_Li256ELb1ELb1ELb1ELb0EEENS1_36VarlenDynamicPersistentTileSchedulerILi128ELi112ELi256ELi256ELb1ELb1ELb0ELb1ELb1ELb1EEEEEEEEEvNT_6ParamsE)
        /*0278*/ 	.word	0x000000ff


	//----- nvinfo : EIATTR_FRAME_SIZE
	.align		4
.L_116:
        /*027c*/ 	.byte	0x04, 0x11
        /*027e*/ 	.short	(.L_118 - .L_117)
	.align		4
.L_117:
        /*0280*/ 	.word	index@($__internal_27_$__cuda_sm70_votesync_ballot)
        /*0284*/ 	.word	0x00000000


	//----- nvinfo : EIATTR_FRAME_SIZE
	.align		4
.L_118:
        /*0288*/ 	.byte	0x04, 0x11
        /*028a*/ 	.short	(.L_120 - .L_119)
	.align		4
.L_119:
        /*028c*/ 	.word	index@($__internal_26_$__cuda_sm70_shflsync_up_p)
        /*0290*/ 	.word	0x00000000


	//----- nvinfo : EIATTR_FRAME_SIZE
	.align		4
.L_120:
        /*0294*/ 	.byte	0x04, 0x11
        /*0296*/ 	.short	(.L_122 - .L_121)
	.align		4
.L_121:
        /*0298*/ 	.word	index@($__internal_25_$__cuda_sm70_shflsync_idx_p)
        /*029c*/ 	.word	0x00000000


	//----- nvinfo : EIATTR_FRAME_SIZE
	.align		4
.L_122:
        /*02a0*/ 	.byte	0x04, 0x11
        /*02a2*/ 	.short	(.L_124 - .L_123)
	.align		4
.L_123:
        /*02a4*/ 	.word	index@($__internal_24_$__cuda_sm70_shflsync_bfly_p)
        /*02a8*/ 	.word	0x00000000


	//----- nvinfo : EIATTR_FRAME_SIZE
	.align		4
.L_124:
        /*02ac*/ 	.byte	0x04, 0x11
        /*02ae*/ 	.short	(.L_126 - .L_125)
	.align		4
.L_125:
        /*02b0*/ 	.word	index@(_ZN7cutlass13device_kernelIN5flash19enable_sm80_to_sm89INS1_16FlashAttnFwdSm80INS1_25CollectiveMainloopFwdSm80ILi8ELi1ELb1EN4cute5tupleIJNS5_1CILi128EEENS7_ILi112EEES8_EEELi128ENS_10bfloat16_tEfNS_4arch4Sm80ELb1ELb0ELb1ELb1ELb0ELb1ELb1ELb1EEENS1_21CollectiveEpilogueFwdINS6_IJS8_S8_S9_EEENS6_IJNS7_ILi1EEESH_SH_EEESB_SD_Li256ELb1ELb1ELb1ELb0EEENS1_36VarlenDynamicPersistentTileSchedulerILi128ELi112ELi256ELi256ELb1ELb1ELb0ELb1ELb1ELb1EEEEEEEEEvNT_6ParamsE)
        /*02b4*/ 	.word	0x00000088


	//----- nvinfo : EIATTR_REGCOUNT
	.align		4
.L_126:
        /*02b8*/ 	.byte	0x04, 0x2f
        /*02ba*/ 	.short	(.L_128 - .L_127)
	.align		4
.L_127:
        /*02bc*/ 	.word	index@(_ZN7cutlass13device_kernelIN5flash19enable_sm80_to_sm89INS1_16FlashAttnFwdSm80INS1_25CollectiveMainloopFwdSm80ILi8ELi1ELb1EN4cute5tupleIJNS5_1CILi128EEENS7_ILi112EEES8_EEELi128ENS_10bfloat16_tEfNS_4arch4Sm80ELb1ELb0ELb1ELb1ELb0ELb0ELb1ELb1EEENS1_21CollectiveEpilogueFwdINS6_IJS8_S8_S9_EEENS6_IJNS7_ILi1EEESH_SH_EEESB_SD_Li256ELb1ELb1ELb1ELb0EEENS1_36VarlenDynamicPersistentTileSchedulerILi128ELi112ELi256ELi256ELb1ELb1ELb0ELb1ELb1ELb1EEEEEEEEEvNT_6ParamsE)
        /*02c0*/ 	.word	0x000000ff


	//----- nvinfo : EIATTR_FRAME_SIZE
	.align		4
.L_128:
        /*02c4*/ 	.byte	0x04, 0x11
        /*02c6*/ 	.short	(.L_130 - .L_129)
	.align		4
.L_129:
        /*02c8*/ 	.word	index@($__internal_23_$__cuda_sm70_votesync_ballot)
        /*02cc*/ 	.word	0x00000000


	//----- nvinfo : EIATTR_FRAME_SIZE
	.align		4
.L_130:
        /*02d0*/ 	.byte	0x04, 0x11
        /*02d2*/ 	.short	(.L_132 - .L_131)
	.align		4
.L_131:
        /*02d4*/ 	.word	index@($__internal_22_$__cuda_sm70_shflsync_up_p)
        /*02d8*/ 	.word	0x00000000


	//----- nvinfo : EIATTR_FRAME_SIZE
	.align		4
.L_132:
        /*02dc*/ 	.byte	0x04, 0x11
        /*02de*/ 	.short	(.L_134 - .L_133)
	.align		4
.L_133:
        /*02e0*/ 	.word	index@($__internal_21_$__cuda_sm70_shflsync_idx_p)
        /*02e4*/ 	.word	0x00000000


	//----- nvinfo : EIATTR_FRAME_SIZE
	.align		4
.L_134:
        /*02e8*/ 	.byte	0x04, 0x11
        /*02ea*/ 	.short	(.L_136 - .L_135)
	.align		4
.L_135:
        /*02ec*/ 	.word	index@($__internal_20_$__cuda_sm70_shflsync_bfly_p)
        /*02f0*/ 	.word	0x00000000


	//----- nvinfo : EIATTR_FRAME_SIZE
	.align		4
.L_136:
        /*02f4*/ 	.byte	0x04, 0x11
        /*02f6*/ 	.short	(.L_138 - .L_137)
	.align		4
.L_137:
        /*02f8*/ 	.word	index@(_ZN7cutlass13device_kernelIN5flash19enable_sm80_to_sm89INS1_16FlashAttnFwdSm80INS1_25CollectiveMainloopFwdSm80ILi8ELi1ELb1EN4cute5tupleIJNS5_1CILi128EEENS7_ILi112EEES8_EEELi128ENS_10bfloat16_tEfNS_4arch4Sm80ELb1ELb0ELb1ELb1ELb0ELb0ELb1ELb1EEENS1_21CollectiveEpilogueFwdINS6_IJS8_S8_S9_EEENS6_IJNS7_ILi1EEESH_SH_EEESB_SD_Li256ELb1ELb1ELb1ELb0EEENS1_36VarlenDynamicPersistentTileSchedulerILi128ELi112ELi256ELi256ELb1ELb1ELb0ELb1ELb1ELb1EEEEEEEEEvNT_6ParamsE)
        /*02fc*/ 	.word	0x000000a0


	//----- nvinfo : EIATTR_REGCOUNT
	.align		4
.L_138:
        /*0300*/ 	.byte	0x04, 0x2f
        /*0302*/ 	.short	(.L_140 - .L_139)
	.align		4
.L_139:
        /*0304*/ 	.word	index@(_ZN7cutlass13device_kernelIN5flash19enable_sm80_to_sm89INS1_16FlashAttnFwdSm80INS1_25CollectiveMainloopFwdSm80ILi4ELi1ELb0EN4cute5tupleIJNS5_1CILi128EEENS7_ILi64EEES8_EEELi128ENS_10bfloat16_tEfNS_4arch4Sm80ELb1ELb0ELb1ELb0ELb0ELb0ELb1ELb1EEENS1_21CollectiveEpilogueFwdINS6_IJS8_S8_S9_EEENS6_IJNS7_ILi1EEESH_SH_EEESB_SD_Li128ELb0ELb1ELb1ELb0EEENS1_30DynamicPersistentTileSchedulerILi128ELi128ELb1ELb1ELb0EEEEEEEEEvNT_6ParamsE)
        /*0308*/ 	.word	0x000000ff


	//----- nvinfo : EIATTR_FRAME_SIZE
	.align		4
.L_140:
        /*030c*/ 	.byte	0x04, 0x11
        /*030e*/ 	.short	(.L_142 - .L_141)
	.align		4
.L_141:
        /*0310*/ 	.word	index@($__internal_19_$__cuda_sm70_shflsync_idx_p)
        /*0314*/ 	.word	0x00000000


	//----- nvinfo : EIATTR_FRAME_SIZE
	.align		4
.L_142:
        /*0318*/ 	.byte	0x04, 0x11
        /*031a*/ 	.short	(.L_144 - .L_143)
	.align		4
.L_143:
        /*031c*/ 	.word	index@($__internal_18_$__cuda_sm70_shflsync_bfly_p)
        /*0320*/ 	.word	0x00000000


	//----- nvinfo : EIATTR_FRAME_SIZE
	.align		4
.L_144:
        /*0324*/ 	.byte	0x04, 0x11
        /*0326*/ 	.short	(.L_146 - .L_145)
	.align		4
.L_145:
        /*0328*/ 	.word	index@(_ZN7cutlass13device_kernelIN5flash19enable_sm80_to_sm89INS1_16FlashAttnFwdSm80INS1_25CollectiveMainloopFwdSm80ILi4ELi1ELb0EN4cute5tupleIJNS5_1CILi128EEENS7_ILi64EEES8_EEELi128ENS_10bfloat16_tEfNS_4arch4Sm80ELb1ELb0ELb1ELb0ELb0ELb0ELb1ELb1EEENS1_21CollectiveEpilogueFwdINS6_IJS8_S8_S9_EEENS6_IJNS7_ILi1EEESH_SH_EEESB_SD_Li128ELb0ELb1ELb1ELb0EEENS1_30DynamicPersistentTileSchedulerILi128ELi128ELb1ELb1ELb0EEEEEEEEEvNT_6ParamsE)
        /*032c*/ 	.word	0x00000098


	//----- nvinfo : EIATTR_REGCOUNT
	.align		4
.L_146:
        /*0330*/ 	.byte	0x04, 0x2f
        /*0332*/ 	.short	(.L_148 - .L_147)
	.align		4
.L_147:
        /*0334*/ 	.word	index@(_ZN7cutlass13device_kernelIN5flash19enable_sm80_to_sm89INS1_16FlashAttnFwdSm80INS1_25CollectiveMainloopFwdSm80ILi8ELi1ELb1EN4cute5tupleIJNS5_1CILi128EEENS7_ILi96EEES8_EEELi128ENS_10bfloat16_tEfNS_4arch4Sm80ELb0ELb1ELb1ELb1ELb0ELb1ELb1ELb1EEENS1_21CollectiveEpilogueFwdINS6_IJS8_S8_S9_EEENS6_IJNS7_ILi1EEESH_SH_EEESB_SD_Li256ELb1ELb1ELb1ELb0EEENS1_36VarlenDynamicPersistentTileSchedulerILi128ELi96ELi256ELi256ELb1ELb1ELb0ELb1ELb0ELb1EEEEEEEEEvNT_6ParamsE)
        /*0338*/ 	.word	0x000000ff


	//----- nvinfo : EIATTR_FRAME_SIZE
	.align		4
.L_148:
        /*033c*/ 	.byte	0x04, 0x11
        /*033e*/ 	.short	(.L_150 - .L_149)
	.align		4
.L_149:
        /*0340*/ 	.word	index@($__internal_17_$__cuda_sm70_votesync_ballot)
        /*0344*/ 	.word	0x00000000


	//----- nvinfo : EIATTR_FRAME_SIZE
	.align		4
.L_150:
        /*0348*/ 	.byte	0x04, 0x11
        /*034a*/ 	.short	(.L_152 - .L_151)
	.align		4
.L_151:
        /*034c*/ 	.word	index@($__internal_16_$__cuda_sm70_shflsync_up_p)
        /*0350*/ 	.word	0x00000000


	//----- nvinfo : EIATTR_FRAME_SIZE
	.align		4
.L_152:
        /*0354*/ 	.byte	0x04, 0x11
        /*0356*/ 	.short	(.L_154 - .L_153)
	.align		4
.L_153:
        /*0358*/ 	.word	index@($__internal_15_$__cuda_sm70_shflsync_idx_p)
        /*035c*/ 	.word	0x00000000


	//----- nvinfo : EIATTR_FRAME_SIZE
	.align		4
.L_154:
        /*0360*/ 	.byte	0x04, 0x11
        /*0362*/ 	.short	(.L_156 - .L_155)
	.align		4
.L_155:
        /*0364*/ 	.word	index@($__internal_14_$__cuda_sm70_shflsync_bfly_p)
        /*0368*/ 	.word	0x00000000


	//----- nvinfo : EIATTR_FRAME_SIZE
	.align		4
.L_156:
        /*036c*/ 	.byte	0x04, 0x11
        /*036e*/ 	.short	(.L_158 - .L_157)
	.align		4
.L_157:
        /*0370*/ 	.word	index@(_ZN7cutlass13device_kernelIN5flash19enable_sm80_to_sm89INS1_16FlashAttnFwdSm80INS1_25CollectiveMainloopFwdSm80ILi8ELi1ELb1EN4cute5tupleIJNS5_1CILi128EEENS7_ILi96EEES8_EEELi128ENS_10bfloat16_tEfNS_4arch4Sm80ELb0ELb1ELb1ELb1ELb0ELb1ELb1ELb1EEENS1_21CollectiveEpilogueFwdINS6_IJS8_S8_S9_EEENS6_IJNS7_ILi1EEESH_SH_EEESB_SD_Li256ELb1ELb1ELb1ELb0EEENS1_36VarlenDynamicPersistentTileSchedulerILi128ELi96ELi256ELi256ELb1ELb1ELb0ELb1ELb0ELb1EEEEEEEEEvNT_6ParamsE)
        /*0374*/ 	.word	0x00000058


	//----- nvinfo : EIATTR_REGCOUNT
	.align		4
.L_158:
        /*0378*/ 	.byte	0x04, 0x2f
        /*037a*/ 	.short	(.L_160 - .L_159)
	.align		4
.L_159:
        /*037c*/ 	.word	index@(_ZN7cutlass13device_kernelIN5flash19enable_sm80_to_sm89INS1_16FlashAttnFwdSm80INS1_25CollectiveMainloopFwdSm80ILi8ELi1ELb1EN4cute5tupleIJNS5_1CILi128EEENS7_ILi96EEES8_EEELi128ENS_10bfloat16_tEfNS_4arch4Sm80ELb0ELb1ELb1ELb1ELb0ELb0ELb1ELb1EEENS1_21CollectiveEpilogueFwdINS6_IJS8_S8_S9_EEENS6_IJNS7_ILi1EEESH_SH_EEESB_SD_Li256ELb1ELb1ELb1ELb0EEENS1_36VarlenDynamicPersistentTileSchedulerILi128ELi96ELi256ELi256ELb1ELb1ELb0ELb1ELb0ELb1EEEEEEEEEvNT_6ParamsE)
        /*0380*/ 	.word	0x000000ff


	//----- nvinfo : EIATTR_FRAME_SIZE
	.align		4
.L_160:
        /*0384*/ 	.byte	0x04, 0x11
        /*0386*/ 	.short	(.L_162 - .L_161)
	.align		4
.L_161:
        /*0388*/ 	.word	index@($__internal_13_$__cuda_sm70_votesync_ballot)
        /*038c*/ 	.word	0x00000000


	//----- nvinfo : EIATTR_FRAME_SIZE
	.align		4
.L_162:
        /*0390*/ 	.byte	0x04, 0x11
        /*0392*/ 	.short	(.L_164 - .L_163)
	.align		4
.L_163:
        /*0394*/ 	.word	index@($__internal_12_$__cuda_sm70_shflsync_up_p)
        /*0398*/ 	.word	0x00000000


	//----- nvinfo : EIATTR_FRAME_SIZE
	.align		4
.L_164:
        /*039c*/ 	.byte	0x04, 0x11
        /*039e*/ 	.short	(.L_166 - .L_165)
	.align		4
.L_165:
        /*03a0*/ 	.word	index@($__internal_11_$__cuda_sm70_shflsync_idx_p)
        /*03a4*/ 	.word	0x00000000


	//----- nvinfo : EIATTR_FRAME_SIZE
	.align		4
.L_166:
        /*03a8*/ 	.byte	0x04, 0x11
        /*03aa*/ 	.short	(.L_168 - .L_167)
	.align		4
.L_167:
        /*03ac*/ 	.word	index@($__internal_10_$__cuda_sm70_shflsync_bfly_p)
        /*03b0*/ 	.word	0x00000000


	//----- nvinfo : EIATTR_FRAME_SIZE
	.align		4
.L_168:
        /*03b4*/ 	.byte	0x04, 0x11
        /*03b6*/ 	.short	(.L_170 - .L_169)
	.align		4
.L_169:
        /*03b8*/ 	.word	index@(_ZN7cutlass13device_kernelIN5flash19enable_sm80_to_sm89INS1_16FlashAttnFwdSm80INS1_25CollectiveMainloopFwdSm80ILi8ELi1ELb1EN4cute5tupleIJNS5_1CILi128EEENS7_ILi96EEES8_EEELi128ENS_10bfloat16_tEfNS_4arch4Sm80ELb0ELb1ELb1ELb1ELb0ELb0ELb1ELb1EEENS1_21CollectiveEpilogueFwdINS6_IJS8_S8_S9_EEENS6_IJNS7_ILi1EEESH_SH_EEESB_SD_Li256ELb1ELb1ELb1ELb0EEENS1_36VarlenDynamicPersistentTileSchedulerILi128ELi96ELi256ELi256ELb1ELb1ELb0ELb1ELb0ELb1EEEEEEEEEvNT_6ParamsE)
        /*03bc*/ 	.word	0x00000070


	//----- nvinfo : EIATTR_REGCOUNT
	.align		4
.L_170:
        /*03c0*/ 	.byte	0x04, 0x2f
        /*03c2*/ 	.short	(.L_172 - .L_171)
	.align		4
.L_171:
        /*03c4*/ 	.word	index@(_ZN7cutlass13device_kernelIN5flash19enable_sm80_to_sm89INS1_16FlashAttnFwdSm80INS1_25CollectiveMainloopFwdSm80ILi4ELi1ELb0EN4cute5tupleIJNS5_1CILi128EEENS7_ILi48EEES8_EEELi128ENS_10bfloat16_tEfNS_4arch4Sm80ELb0ELb1ELb1ELb0ELb0ELb0ELb1ELb1EEENS1_21CollectiveEpilogueFwdINS6_IJS8_S8_S9_EEENS6_IJNS7_ILi1EEESH_SH_EEESB_SD_Li128ELb0ELb1ELb1ELb0EEENS1_19SingleTileSchedulerILb0ELb1ELb1ELi128EEEEEEEEEvNT_6ParamsE)
        /*03c8*/ 	.word	0x000000ff


	//----- nvinfo : EIATTR_FRAME_SIZE
	.align		4
.L_172:
        /*03cc*/ 	.byte	0x04, 0x11
        /*03ce*/ 	.short	(.L_174 - .L_173)
	.align		4
.L_173:
        /*03d0*/ 	.word	index@(_ZN7cutlass13device_kernelIN5flash19enable_sm80_to_sm89INS1_16FlashAttnFwdSm80INS1_25CollectiveMainloopFwdSm80ILi4ELi1ELb0EN4cute5tupleIJNS5_1CILi128EEENS7_ILi48EEES8_EEELi128ENS_10bfloat16_tEfNS_4arch4Sm80ELb0ELb1ELb1ELb0ELb0ELb0ELb1ELb1EEENS1_21CollectiveEpilogueFwdINS6_IJS8_S8_S9_EEENS6_IJNS7_ILi1EEESH_SH_EEESB_SD_Li128ELb0ELb1ELb1ELb0EEENS1_19SingleTileSchedulerILb0ELb1ELb1ELi128EEEEEEEEEvNT_6ParamsE)
        /*03d4*/ 	.word	0x00000070


	//----- nvinfo : EIATTR_REGCOUNT
	.align		4
.L_174:
        /*03d8*/ 	.byte	0x04, 0x2f
        /*03da*/ 	.short	(.L_176 - .L_175)
	.align		4
.L_175:
        /*03dc*/ 	.word	index@(_ZN7cutlass13device_kernelIN5flash19enable_sm80_to_sm89INS1_16FlashAttnFwdSm80INS1_25CollectiveMainloopFwdSm80ILi8ELi1ELb1EN4cute5tupleIJNS5_1CILi128EEENS7_ILi112EEES8_EEELi128ENS_10bfloat16_tEfNS_4arch4Sm80ELb0ELb0ELb1ELb1ELb0ELb1ELb1ELb1EEENS1_21CollectiveEpilogueFwdINS6_IJS8_S8_S9_EEENS6_IJNS7_ILi1EEESH_SH_EEESB_SD_Li256ELb1ELb1ELb1ELb0EEENS1_36VarlenDynamicPersistentTileSchedulerILi128ELi112ELi256ELi256ELb1ELb1ELb0ELb0ELb1ELb1EEEEEEEEEvNT_6ParamsE)
        /*03e0*/ 	.word	0x000000ff


	//----- nvinfo : EIATTR_FRAME_SIZE
	.align		4
.L_176:
        /*03e4*/ 	.byte	0x04, 0x11
        /*03e6*/ 	.short	(.L_178 - .L_177)
	.align		4
.L_177:
        /*03e8*/ 	.word	index@($__internal_9_$__cuda_sm70_votesync_ballot)
        /*03ec*/ 	.word	0x00000000


	//----- nvinfo : EIATTR_FRAME_SIZE
	.align		4
.L_178:
        /*03f0*/ 	.byte	0x04, 0x11
        /*03f2*/ 	.short	(.L_180 - .L_179)
	.align		4
.L_179:
        /*03f4*/ 	.word	index@($__internal_8_$__cuda_sm70_shflsync_up_p)
        /*03f8*/ 	.word	0x00000000


	//----- nvinfo : EIATTR_FRAME_SIZE
	.align		4
.L_180:
        /*03fc*/ 	.byte	0x04, 0x11
        /*03fe*/ 	.short	(.L_182 - .L_181)
	.align		4
.L_181:
        /*0400*/ 	.word	index@($__internal_7_$__cuda_sm70_shflsync_idx_p)
        /*0404*/ 	.word	0x00000000


	//----- nvinfo : EIATTR_FRAME_SIZE
	.align		4
.L_182:
        /*0408*/ 	.byte	0x04, 0x11
        /*040a*/ 	.short	(.L_184 - .L_183)
	.align		4
.L_183:
        /*040c*/ 	.word	index@($__internal_6_$__cuda_sm70_shflsync_bfly_p)
        /*0410*/ 	.word	0x00000000


	//----- nvinfo : EIATTR_FRAME_SIZE
	.align		4
.L_184:
        /*0414*/ 	.byte	0x04, 0x11
        /*0416*/ 	.short	(.L_186 - .L_185)
	.align		4
.L_185:
        /*0418*/ 	.word	index@(_ZN7cutlass13device_kernelIN5flash19enable_sm80_to_sm89INS1_16FlashAttnFwdSm80INS1_25CollectiveMainloopFwdSm80ILi8ELi1ELb1EN4cute5tupleIJNS5_1CILi128EEENS7_ILi112EEES8_EEELi128ENS_10bfloat16_tEfNS_4arch4Sm80ELb0ELb0ELb1ELb1ELb0ELb1ELb1ELb1EEENS1_21CollectiveEpilogueFwdINS6_IJS8_S8_S9_EEENS6_IJNS7_ILi1EEESH_SH_EEESB_SD_Li256ELb1ELb1ELb1ELb0EEENS1_36VarlenDynamicPersistentTileSchedulerILi128ELi112ELi256ELi256ELb1ELb1ELb0ELb0ELb1ELb1EEEEEEEEEvNT_6ParamsE)
        /*041c*/ 	.word	0x00000070


	//----- nvinfo : EIATTR_REGCOUNT
	.align		4
.L_186:
        /*0420*/ 	.byte	0x04, 0x2f
        /*0422*/ 	.short	(.L_188 - .L_187)
	.align		4
.L_187:
        /*0424*/ 	.word	index@(_ZN7cutlass13device_kernelIN5flash19enable_sm80_to_sm89INS1_16FlashAttnFwdSm80INS1_25CollectiveMainloopFwdSm80ILi8ELi1ELb1EN4cute5tupleIJNS5_1CILi128EEENS7_ILi112EEES8_EEELi128ENS_10bfloat16_tEfNS_4arch4Sm80ELb0ELb0ELb1ELb1ELb0ELb0ELb1ELb1EEENS1_21CollectiveEpilogueFwdINS6_IJS8_S8_S9_EEENS6_IJNS7_ILi1EEESH_SH_EEESB_SD_Li256ELb1ELb1ELb1ELb0EEENS1_36VarlenDynamicPersistentTileSchedulerILi128ELi112ELi256ELi256ELb1ELb1ELb0ELb0ELb1ELb1EEEEEEEEEvNT_6ParamsE)
        /*0428*/ 	.word	0x000000ff


	//----- nvinfo : EIATTR_FRAME_SIZE
	.align		4
.L_188:
        /*042c*/ 	.byte	0x04, 0x11
        /*042e*/ 	.short	(.L_190 - .L_189)
	.align		4
.L_189:
        /*0430*/ 	.word	index@($__internal_5_$__cuda_sm70_votesync_ballot)
        /*0434*/ 	.word	0x00000000


	//----- nvinfo : EIATTR_FRAME_SIZE
	.align		4
.L_190:
        /*0438*/ 	.byte	0x04, 0x11
        /*043a*/ 	.short	(.L_192 - .L_191)
	.align		4
.L_191:
        /*043c*/ 	.word	index@($__internal_4_$__cuda_sm70_shflsync_up_p)
        /*0440*/ 	.word	0x00000000


	//----- nvinfo : EIATTR_FRAME_SIZE
	.align		4
.L_192:
        /*0444*/ 	.byte	0x04, 0x11
        /*0446*/ 	.short	(.L_194 - .L_193)
	.align		4
.L_193:
        /*0448*/ 	.word	index@($__internal_3_$__cuda_sm70_shflsync_idx_p)
        /*044c*/ 	.word	0x00000000


	//----- nvinfo : EIATTR_FRAME_SIZE
	.align		4
.L_194:
        /*0450*/ 	.byte	0x04, 0x11
        /*0452*/ 	.short	(.L_196 - .L_195)
	.align		4
.L_195:
        /*0454*/ 	.word	index@($__internal_2_$__cuda_sm70_shflsync_bfly_p)
        /*0458*/ 	.word	0x00000000


	//----- nvinfo : EIATTR_FRAME_SIZE
	.align		4
.L_196:
        /*045c*/ 	.byte	0x04, 0x11
        /*045e*/ 	.short	(.L_198 - .L_197)
	.align		4
.L_197:
        /*0460*/ 	.word	index@(_ZN7cutlass13device_kernelIN5flash19enable_sm80_to_sm89INS1_16FlashAttnFwdSm80INS1_25CollectiveMainloopFwdSm80ILi8ELi1ELb1EN4cute5tupleIJNS5_1CILi128EEENS7_ILi112EEES8_EEELi128ENS_10bfloat16_tEfNS_4arch4Sm80ELb0ELb0ELb1ELb1ELb0ELb0ELb1ELb1EEENS1_21CollectiveEpilogueFwdINS6_IJS8_S8_S9_EEENS6_IJNS7_ILi1EEESH_SH_EEESB_SD_Li256ELb1ELb1ELb1ELb0EEENS1_36VarlenDynamicPersistentTileSchedulerILi128ELi112ELi256ELi256ELb1ELb1ELb0ELb0ELb1ELb1EEEEEEEEEvNT_6ParamsE)
        /*0464*/ 	.word	0x00000088


	//----- nvinfo : EIATTR_REGCOUNT
	.align		4
.L_198:
        /*0468*/ 	.byte	0x04, 0x2f
        /*046a*/ 	.short	(.L_200 - .L_199)
	.align		4
.L_199:
        /*046c*/ 	.word	index@(_ZN7cutlass13device_kernelIN5flash19enable_sm80_to_sm89INS1_16FlashAttnFwdSm80INS1_25CollectiveMainloopFwdSm80ILi4ELi1ELb0EN4cute5tupleIJNS5_1CILi128EEENS7_ILi64EEES8_EEELi128ENS_10bfloat16_tEfNS_4arch4Sm80ELb0ELb0ELb1ELb0ELb0ELb0ELb1ELb1EEENS1_21CollectiveEpilogueFwdINS6_IJS8_S8_S9_EEENS6_IJNS7_ILi1EEESH_SH_EEESB_SD_Li128ELb0ELb1ELb1ELb0EEENS1_19SingleTileSchedulerILb0ELb1ELb1ELi128EEEEEEEEEvNT_6ParamsE)
        /*0470*/ 	.word	0x000000ff


	//----- nvinfo : EIATTR_FRAME_SIZE
	.align		4
.L_200:
        /*0474*/ 	.byte	0x04, 0x11
        /*0476*/ 	.short	(.L_202 - .L_201)
	.align		4
.L_201:
        /*0478*/ 	.word	index@(_ZN7cutlass13device_kernelIN5flash19enable_sm80_to_sm89INS1_16FlashAttnFwdSm80INS1_25CollectiveMainloopFwdSm80ILi4ELi1ELb0EN4cute5tupleIJNS5_1CILi128EEENS7_ILi64EEES8_EEELi128ENS_10bfloat16_tEfNS_4arch4Sm80ELb0ELb0ELb1ELb0ELb0ELb0ELb1ELb1EEENS1_21CollectiveEpilogueFwdINS6_IJS8_S8_S9_EEENS6_IJNS7_ILi1EEESH_SH_EEESB_SD_Li128ELb0ELb1ELb1ELb0EEENS1_19SingleTileSchedulerILb0ELb1ELb1ELi128EEEEEEEEEvNT_6ParamsE)
        /*047c*/ 	.word	0x00000098


	//----- nvinfo : EIATTR_REGCOUNT
	.align		4
.L_202:
        /*0480*/ 	.byte	0x04, 0x2f
        /*0482*/ 	.short	(.L_204 - .L_203)
	.align		4
.L_203:
        /*0484*/ 	.word	index@(_ZN7cutlass13device_kernelIN5flash19enable_sm80_to_sm89INS1_16FlashAttnFwdSm80INS1_25CollectiveMainloopFwdSm80ILi8ELi1ELb1EN4cute5tupleIJNS5_1CILi128EEES8_S8_EEELi128ENS_10bfloat16_tEfNS_4arch4Sm80ELb1ELb0ELb1ELb0ELb0ELb0ELb1ELb1EEENS1_21CollectiveEpilogueFwdIS9_NS6_IJNS7_ILi1EEESF_SF_EEESA_SC_Li256ELb0ELb1ELb1ELb0EEENS1_30DynamicPersistentTileSchedulerILi256ELi256ELb1ELb1ELb0EEEEEEEEEvNT_6ParamsE)
        /*0488*/ 	.word	0x000000ff


	//----- nvinfo : EIATTR_FRAME_SIZE
	.align		4
.L_204:
        /*048c*/ 	.byte	0x04, 0x11
        /*048e*/ 	.short	(.L_206 - .L_205)
	.align		4
.L_205:
        /*0490*/ 	.word	index@($__internal_1_$__cuda_sm70_shflsync_idx_p)
        /*0494*/ 	.word	0x00000000


	//----- nvinfo : EIATTR_FRAME_SIZE
	.align		4
.L_206:
        /*0498*/ 	.byte	0x04, 0x11
        /*049a*/ 	.short	(.L_208 - .L_207)
	.align		4
.L_207:
        /*049c*/ 	.word	index@($__internal_0_$__cuda_sm70_shflsync_bfly_p)
        /*04a0*/ 	.word	0x00000000


	//----- nvinfo : EIATTR_FRAME_SIZE
	.align		4
.L_208:
        /*04a4*/ 	.byte	0x04, 0x11
        /*04a6*/ 	.short	(.L_210 - .L_209)
	.align		4
.L_209:
        /*04a8*/ 	.word	index@(_ZN7cutlass13device_kernelIN5flash19enable_sm80_to_sm89INS1_16FlashAttnFwdSm80INS1_25CollectiveMainloopFwdSm80ILi8ELi1ELb1EN4cute5tupleIJNS5_1CILi128EEES8_S8_EEELi128ENS_10bfloat16_tEfNS_4arch4Sm80ELb1ELb0ELb1ELb0ELb0ELb0ELb1ELb1EEENS1_21CollectiveEpilogueFwdIS9_NS6_IJNS7_ILi1EEESF_SF_EEESA_SC_Li256ELb0ELb1ELb1ELb0EEENS1_30DynamicPersistentTileSchedulerILi256ELi256ELb1ELb1ELb0EEEEEEEEEvNT_6ParamsE)
        /*04ac*/ 	.word	0x00000068


	//----- nvinfo : EIATTR_REGCOUNT
	.align		4
.L_210:
        /*04b0*/ 	.byte	0x04, 0x2f
        /*04b2*/ 	.short	(.L_212 - .L_211)
	.align		4
.L_211:
        /*04b4*/ 	.word	index@(_ZN7cutlass13device_kernelIN5flash19enable_sm80_to_sm89INS1_16FlashAttnFwdSm80INS1_25CollectiveMainloopFwdSm80ILi8ELi1ELb1EN4cute5tupleIJNS5_1CILi128EEENS7_ILi96EEES8_EEELi128ENS_10bfloat16_tEfNS_4arch4Sm80ELb0ELb1ELb1ELb0ELb0ELb0ELb1ELb1EEENS1_21CollectiveEpilogueFwdINS6_IJS8_S8_S9_EEENS6_IJNS7_ILi1EEESH_SH_EEESB_SD_Li256ELb0ELb1ELb1ELb0EEENS1_19SingleTileSchedulerILb0ELb1ELb1ELi128EEEEEEEEEvNT_6ParamsE)
        /*04b8*/ 	.word	0x000000ff


	//----- nvinfo : EIATTR_FRAME_SIZE
	.align		4
.L_212:
        /*04bc*/ 	.byte	0x04, 0x11
        /*04be*/ 	.short	(.L_214 - .L_213)
	.align		4
.L_213:
        /*04c0*/ 	.word	index@(_ZN7cutlass13device_kernelIN5flash19enable_sm80_to_sm89INS1_16FlashAttnFwdSm80INS1_25CollectiveMainloopFwdSm80ILi8ELi1ELb1EN4cute5tupleIJNS5_1CILi128EEENS7_ILi96EEES8_EEELi128ENS_10bfloat16_tEfNS_4arch4Sm80ELb0ELb1ELb1ELb0ELb0ELb0ELb1ELb1EEENS1_21CollectiveEpilogueFwdINS6_IJS8_S8_S9_EEENS6_IJNS7_ILi1EEESH_SH_EEESB_SD_Li256ELb0ELb1ELb1ELb0EEENS1_19SingleTileSchedulerILb0ELb1ELb1ELi128EEEEEEEEEvNT_6ParamsE)
        /*04c4*/ 	.word	0x00000000


	//----- nvinfo : EIATTR_REGCOUNT
	.align		4
.L_214:
        /*04c8*/ 	.byte	0x04, 0x2f
        /*04ca*/ 	.short	(.L_216 - .L_215)
	.align		4
.L_215:
        /*04cc*/ 	.word	index@(_ZN7cutlass13device_kernelIN5flash19enable_sm80_to_sm89INS1_16FlashAttnFwdSm80INS1_25CollectiveMainloopFwdSm80ILi8ELi1ELb1EN4cute5tupleIJNS5_1CILi128EEES8_S8_EEELi128ENS_10bfloat16_tEfNS_4arch4Sm80ELb0ELb0ELb1ELb0ELb0ELb0ELb1ELb1EEENS1_21CollectiveEpilogueFwdIS9_NS6_IJNS7_ILi1EEESF_SF_EEESA_SC_Li256ELb0ELb1ELb1ELb0EEENS1_19SingleTileSchedulerILb0ELb1ELb1ELi128EEEEEEEEEvNT_6ParamsE)
        /*04d0*/ 	.word	0x000000ff


	//----- nvinfo : EIATTR_FRAME_SIZE
	.align		4
.L_216:
        /*04d4*/ 	.byte	0x04, 0x11
        /*04d6*/ 	.short	(.L_218 - .L_217)
	.align		4
.L_217:
        /*04d8*/ 	.word	index@(_ZN7cutlass13device_kernelIN5flash19enable_sm80_to_sm89INS1_16FlashAttnFwdSm80INS1_25CollectiveMainloopFwdSm80ILi8ELi1ELb1EN4cute5tupleIJNS5_1CILi128EEES8_S8_EEELi128ENS_10bfloat16_tEfNS_4arch4Sm80ELb0ELb0ELb1ELb0ELb0ELb0ELb1ELb1EEENS1_21CollectiveEpilogueFwdIS9_NS6_IJNS7_ILi1EEESF_SF_EEESA_SC_Li256ELb0ELb1ELb1ELb0EEENS1_19SingleTileSchedulerILb0ELb1ELb1ELi128EEEEEEEEEvNT_6ParamsE)
        /*04dc*/ 	.word	0x00000010


	//----- nvinfo : EIATTR_MIN_STACK_SIZE
	.align		4
.L_218:
        /*04e0*/ 	.byte	0x04, 0x12
        /*04e2*/ 	.short	(.L_220 - .L_219)
	.align		4
.L_219:
        /*04e4*/ 	.word	index@(_ZN7cutlass13device_kernelIN5flash19enable_sm80_to_sm89INS1_16FlashAttnFwdSm80INS1_25CollectiveMainloopFwdSm80ILi8ELi1ELb1EN4cute5tupleIJNS5_1CILi128EEES8_S8_EEELi128ENS_10bfloat16_tEfNS_4arch4Sm80ELb0ELb0ELb1ELb0ELb0ELb0ELb1ELb1EEENS1_21CollectiveEpilogueFwdIS9_NS6_IJNS7_ILi1EEESF_SF_EEESA_SC_Li256ELb0ELb1ELb1ELb0EEENS1_19SingleTileSchedulerILb0ELb1ELb1ELi128EEEEEEEEEvNT_6ParamsE)
        /*04e8*/ 	.word	0x00000010


	//----- nvinfo : EIATTR_MIN_STACK_SIZE
	.align		4
.L_220:
        /*04ec*/ 	.byte	0x04, 0x12
        /*04ee*/ 	.short	(.L_222 - .L_221)
	.align		4
.L_221:
        /*04f0*/ 	.word	index@(_ZN7cutlass13device_kernelIN5flash19enable_sm80_to_sm89INS1_16FlashAttnFwdSm80INS1_25CollectiveMainloopFwdSm80ILi8ELi1ELb1EN4cute5tupleIJNS5_1CILi128EEENS7_ILi96EEES8_EEELi128ENS_10bfloat16_tEfNS_4arch4Sm80ELb0ELb1ELb1ELb0ELb0ELb0ELb1ELb1EEENS1_21CollectiveEpilogueFwdINS6_IJS8_S8_S9_EEENS6_IJNS7_ILi1EEESH_SH_EEESB_SD_Li256ELb0ELb1ELb1ELb0EEENS1_19SingleTileSchedulerILb0ELb1ELb1ELi128EEEEEEEEEvNT_6ParamsE)
        /*04f4*/ 	.word	0x00000000


	//----- nvinfo : EIATTR_MIN_STACK_SIZE
	.align		4
.L_222:
        /*04f8*/ 	.byte	0x04, 0x12
        /*04fa*/ 	.short	(.L_224 - .L_223)
	.align		4
.L_223:
        /*04fc*/ 	.word	index@(_ZN7cutlass13device_kernelIN5flash19enable_sm80_to_sm89INS1_16FlashAttnFwdSm80INS1_25CollectiveMainloopFwdSm80ILi8ELi1ELb1EN4cute5tupleIJNS5_1CILi128EEES8_S8_EEELi128ENS_10bfloat16_tEfNS_4arch4Sm80ELb1ELb0ELb1ELb0ELb0ELb0ELb1ELb1EEENS1_21CollectiveEpilogueFwdIS9_NS6_IJNS7_ILi1EEESF_SF_EEESA_SC_Li256ELb0ELb1ELb1ELb0EEENS1_30DynamicPersistentTileSchedulerILi256ELi256ELb1ELb1ELb0EEEEEEEEEvNT_6ParamsE)
        /*0500*/ 	.word	0x00000068


	//----- nvinfo : EIATTR_MIN_STACK_SIZE
	.align		4
.L_224:
        /*0504*/ 	.byte	0x04, 0x12
        /*0506*/ 	.short	(.L_226 - .L_225)
	.align		4
.L_225:
        /*0508*/ 	.word	index@(_ZN7cutlass13device_kernelIN5flash19enable_sm80_to_sm89INS1_16FlashAttnFwdSm80INS1_25CollectiveMainloopFwdSm80ILi4ELi1ELb0EN4cute5tupleIJNS5_1CILi128EEENS7_ILi64EEES8_EEELi128ENS_10bfloat16_tEfNS_4arch4Sm80ELb0ELb0ELb1ELb0ELb0ELb0ELb1ELb1EEENS1_21CollectiveEpilogueFwdINS6_IJS8_S8_S9_EEENS6_IJNS7_ILi1EEESH_SH_EEESB_SD_Li128ELb0ELb1ELb1ELb0EEENS1_19SingleTileSchedulerILb0ELb1ELb1ELi128EEEEEEEEEvNT_6ParamsE)
        /*050c*/ 	.word	0x00000098


	//----- nvinfo : EIATTR_MIN_STACK_SIZE
	.align		4
.L_226:
        /*0510*/ 	.byte	0x04, 0x12
        /*0512*/ 	.short	(.L_228 - .L_227)
	.align		4
.L_227:
        /*0514*/ 	.word	index@(_ZN7cutlass13device_kernelIN5flash19enable_sm80_to_sm89INS1_16FlashAttnFwdSm80INS1_25CollectiveMainloopFwdSm80ILi8ELi1ELb1EN4cute5tupleIJNS5_1CILi128EEENS7_ILi112EEES8_EEELi128ENS_10bfloat16_tEfNS_4arch4Sm80ELb0ELb0ELb1ELb1ELb0ELb0ELb1ELb1EEENS1_21CollectiveEpilogueFwdINS6_IJS8_S8_S9_EEENS6_IJNS7_ILi1EEESH_SH_EEESB_SD_Li256ELb1ELb1ELb1ELb0EEENS1_36VarlenDynamicPersistentTileSchedulerILi128ELi112ELi256ELi256ELb1ELb1ELb0ELb0ELb1ELb1EEEEEEEEEvNT_6ParamsE)
        /*0518*/ 	.word	0x00000088


	//----- nvinfo : EIATTR_MIN_STACK_SIZE
	.align		4
.L_228:
        /*051c*/ 	.byte	0x04, 0x12
        /*051e*/ 	.short	(.L_230 - .L_229)
	.align		4
.L_229:
        /*0520*/ 	.word	index@(_ZN7cutlass13device_kernelIN5flash19enable_sm80_to_sm89INS1_16FlashAttnFwdSm80INS1_25CollectiveMainloopFwdSm80ILi8ELi1ELb1EN4cute5tupleIJNS5_1CILi128EEENS7_ILi112EEES8_EEELi128ENS_10bfloat16_tEfNS_4arch4Sm80ELb0ELb0ELb1ELb1ELb0ELb1ELb1ELb1EEENS1_21CollectiveEpilogueFwdINS6_IJS8_S8_S9_EEENS6_IJNS7_ILi1EEESH_SH_EEESB_SD_Li256ELb1ELb1ELb1ELb0EEENS1_36VarlenDynamicPersistentTileSchedulerILi128ELi112ELi256ELi256ELb1ELb1ELb0ELb0ELb1ELb1EEEEEEEEEvNT_6ParamsE)
        /*0524*/ 	.word	0x00000070


	//----- nvinfo : EIATTR_MIN_STACK_SIZE
	.align		4
.L_230:
        /*0528*/ 	.byte	0x04, 0x12
        /*052a*/ 	.short	(.L_232 - .L_231)
	.align		4
.L_231:
        /*052c*/ 	.word	index@(_ZN7cutlass13device_kernelIN5flash19enable_sm80_to_sm89INS1_16FlashAttnFwdSm80INS1_25CollectiveMainloopFwdSm80ILi4ELi1ELb0EN4cute5tupleIJNS5_1CILi128EEENS7_ILi48EEES8_EEELi128ENS_10bfloat16_tEfNS_4arch4Sm80ELb0ELb1ELb1ELb0ELb0ELb0ELb1ELb1EEENS1_21CollectiveEpilogueFwdINS6_IJS8_S8_S9_EEENS6_IJNS7_ILi1EEESH_SH_EEESB_SD_Li128ELb0ELb1ELb1ELb0EEENS1_19SingleTileSchedulerILb0ELb1ELb1ELi128EEEEEEEEEvNT_6ParamsE)
        /*0530*/ 	.word	0x00000070


	//----- nvinfo : EIATTR_MIN_STACK_SIZE
	.align		4
.L_232:
        /*0534*/ 	.byte	0x04, 0x12
        /*0536*/ 	.short	(.L_234 - .L_233)
	.align		4
.L_233:
        /*0538*/ 	.word	index@(_ZN7cutlass13device_kernelIN5flash19enable_sm80_to_sm89INS1_16FlashAttnFwdSm80INS1_25CollectiveMainloopFwdSm80ILi8ELi1ELb1EN4cute5tupleIJNS5_1CILi128EEENS7_ILi96EEES8_EEELi128ENS_10bfloat16_tEfNS_4arch4Sm80ELb0ELb1ELb1ELb1ELb0ELb0ELb1ELb1EEENS1_21CollectiveEpilogueFwdINS6_IJS8_S8_S9_EEENS6_IJNS7_ILi1EEESH_SH_EEESB_SD_Li256ELb1ELb1ELb1ELb0EEENS1_36VarlenDynamicPersistentTileSchedulerILi128ELi96ELi256ELi256ELb1ELb1ELb0ELb1ELb0ELb1EEEEEEEEEvNT_6ParamsE)
        /*053c*/ 	.word	0x00000070


	//----- nvinfo : EIATTR_MIN_STACK_SIZE
	.align		4
.L_234:
        /*0540*/ 	.byte	0x04, 0x12
        /*0542*/ 	.short	(.L_236 - .L_235)
	.align		4
.L_235:
        /*0544*/ 	.word	index@(_ZN7cutlass13device_kernelIN5flash19enable_sm80_to_sm89INS1_16FlashAttnFwdSm80INS1_25CollectiveMainloopFwdSm80ILi8ELi1ELb1EN4cute5tupleIJNS5_1CILi128EEENS7_ILi96EEES8_EEELi128ENS_10bfloat16_tEfNS_4arch4Sm80ELb0ELb1ELb1ELb1ELb0ELb1ELb1ELb1EEENS1_21CollectiveEpilogueFwdINS6_IJS8_S8_S9_EEENS6_IJNS7_ILi1EEESH_SH_EEESB_SD_Li256ELb1ELb1ELb1ELb0EEENS1_36VarlenDynamicPersistentTileSchedulerILi128ELi96ELi256ELi256ELb1ELb1ELb0ELb1ELb0ELb1EEEEEEEEEvNT_6ParamsE)
        /*0548*/ 	.word	0x00000058


	//----- nvinfo : EIATTR_MIN_STACK_SIZE
	.align		4
.L_236:
        /*054c*/ 	.byte	0x04, 0x12
        /*054e*/ 	.short	(.L_238 - .L_237)
	.align		4
.L_237:
        /*0550*/ 	.word	index@(_ZN7cutlass13device_kernelIN5flash19enable_sm80_to_sm89INS1_16FlashAttnFwdSm80INS1_25CollectiveMainloopFwdSm80ILi4ELi1ELb0EN4cute5tupleIJNS5_1CILi128EEENS7_ILi64EEES8_EEELi128ENS_10bfloat16_tEfNS_4arch4Sm80ELb1ELb0ELb1ELb0ELb0ELb0ELb1ELb1EEENS1_21CollectiveEpilogueFwdINS6_IJS8_S8_S9_EEENS6_IJNS7_ILi1EEESH_SH_EEESB_SD_Li128ELb0ELb1ELb1ELb0EEENS1_30DynamicPersistentTileSchedulerILi128ELi128ELb1ELb1ELb0EEEEEEEEEvNT_6ParamsE)
        /*0554*/ 	.word	0x00000098


	//----- nvinfo : EIATTR_MIN_STACK_SIZE
	.align		4
.L_238:
        /*0558*/ 	.byte	0x04, 0x12
        /*055a*/ 	.short	(.L_240 - .L_239)
	.align		4
.L_239:
        /*055c*/ 	.word	index@(_ZN7cutlass13device_kernelIN5flash19enable_sm80_to_sm89INS1_16FlashAttnFwdSm80INS1_25CollectiveMainloopFwdSm80ILi8ELi1ELb1EN4cute5tupleIJNS5_1CILi128EEENS7_ILi112EEES8_EEELi128ENS_10bfloat16_tEfNS_4arch4Sm80ELb1ELb0ELb1ELb1ELb0ELb0ELb1ELb1EEENS1_21CollectiveEpilogueFwdINS6_IJS8_S8_S9_EEENS6_IJNS7_ILi1EEESH_SH_EEESB_SD_Li256ELb1ELb1ELb1ELb0EEENS1_36VarlenDynamicPersistentTileSchedulerILi128ELi112ELi256ELi256ELb1ELb1ELb0ELb1ELb1ELb1EEEEEEEEEvNT_6ParamsE)
        /*0560*/ 	.word	0x000000a0


	//----- nvinfo : EIATTR_MIN_STACK_SIZE
	.align		4
.L_240:
        /*0564*/ 	.byte	0x04, 0x12
        /*0566*/ 	.short	(.L_242 - .L_241)
	.align		4
.L_241:
        /*0568*/ 	.word	index@(_ZN7cutlass13device_kernelIN5flash19enable_sm80_to_sm89INS1_16FlashAttnFwdSm80INS1_25CollectiveMainloopFwdSm80ILi8ELi1ELb1EN4cute5tupleIJNS5_1CILi128EEENS7_ILi112EEES8_EEELi128ENS_10bfloat16_tEfNS_4arch4Sm80ELb1ELb0ELb1ELb1ELb0ELb1ELb1ELb1EEENS1_21CollectiveEpilogueFwdINS6_IJS8_S8_S9_EEENS6_IJNS7_ILi1EEESH_SH_EEESB_SD_Li256ELb1ELb1ELb1ELb0EEENS1_36VarlenDynamicPersistentTileSchedulerILi128ELi112ELi256ELi256ELb1ELb1ELb0ELb1ELb1ELb1EEEEEEEEEvNT_6ParamsE)
        /*056c*/ 	.word	0x00000088


	//----- nvinfo : EIATTR_MIN_STACK_SIZE
	.align		4
.L_242:
        /*0570*/ 	.byte	0x04, 0x12
        /*0572*/ 	.short	(.L_244 - .L_243)
	.align		4
.L_243:
        /*0574*/ 	.word	index@(_ZN7cutlass13device_kernelIN5flash19enable_sm80_to_sm89INS1_16FlashAttnFwdSm80INS1_25CollectiveMainloopFwdSm80ILi8ELi1ELb1EN4cute5tupleIJNS5_1CILi128EEES8_S8_EEELi128ENS_10bfloat16_tEfNS_4arch4Sm80ELb0ELb0ELb0ELb0ELb0ELb0ELb1ELb1EEENS1_21CollectiveEpilogueFwdIS9_NS6_IJNS7_ILi1EEESF_SF_EEESA_SC_Li256ELb0ELb1ELb1ELb0EEENS1_19SingleTileSchedulerILb0ELb1ELb1ELi128EEEEEEEEEvNT_6ParamsE)
        /*0578*/ 	.word	0x00000000


	//----- nvinfo : EIATTR_MIN_STACK_SIZE
	.align		4
.L_244:
        /*057c*/ 	.byte	0x04, 0x12
        /*057e*/ 	.short	(.L_246 - .L_245)
	.align		4
.L_245:
        /*0580*/ 	.word	index@(_ZN7cutlass13device_kernelIN5flash19enable_sm80_to_sm89INS1_16FlashAttnFwdSm80INS1_25CollectiveMainloopFwdSm80ILi8ELi1ELb1EN4cute5tupleIJNS5_1CILi128EEENS7_ILi96EEES8_EEELi128ENS_10bfloat16_tEfNS_4arch4Sm80ELb0ELb1ELb0ELb0ELb0ELb0ELb1ELb1EEENS1_21CollectiveEpilogueFwdINS6_IJS8_S8_S9_EEENS6_IJNS7_ILi1EEESH_SH_EEESB_SD_Li256ELb0ELb1ELb1ELb0EEENS1_19SingleTileSchedulerILb0ELb1ELb1ELi128EEEEEEEEEvNT_6ParamsE)
        /*0584*/ 	.word	0x00000000


	//----- nvinfo : EIATTR_MIN_STACK_SIZE
	.align		4
.L_246:
        /*0588*/ 	.byte	0x04, 0x12
        /*058a*/ 	.short	(.L_248 - .L_247)
	.align		4
.L_247:
        /*058c*/ 	.word	index@(_ZN7cutlass13device_kernelIN5flash19enable_sm80_to_sm89INS1_16FlashAttnFwdSm80INS1_25CollectiveMainloopFwdSm80ILi8ELi1ELb1EN4cute5tupleIJNS5_1CILi128EEES8_S8_EEELi128ENS_10bfloat16_tEfNS_4arch4Sm80ELb1ELb0ELb0ELb0ELb0ELb0ELb1ELb1EEENS1_21CollectiveEpilogueFwdIS9_NS6_IJNS7_ILi1EEESF_SF_EEESA_SC_Li256ELb0ELb1ELb1ELb0EEENS1_30DynamicPersistentTileSchedulerILi256ELi256ELb1ELb1ELb0EEEEEEEEEvNT_6ParamsE)
        /*0590*/ 	.word	0x00000060


	//----- nvinfo : EIATTR_MIN_STACK_SIZE
	.align		4
.L_248:
        /*0594*/ 	.byte	0x04, 0x12
        /*0596*/ 	.short	(.L_250 - .L_249)
	.align		4
.L_249:
        /*0598*/ 	.word	index@(_ZN7cutlass13device_kernelIN5flash19enable_sm80_to_sm89INS1_16FlashAttnFwdSm80INS1_25CollectiveMainloopFwdSm80ILi4ELi1ELb0EN4cute5tupleIJNS5_1CILi128EEENS7_ILi64EEES8_EEELi128ENS_10bfloat16_tEfNS_4arch4Sm80ELb0ELb0ELb0ELb0ELb0ELb0ELb1ELb1EEENS1_21CollectiveEpilogueFwdINS6_IJS8_S8_S9_EEENS6_IJNS7_ILi1EEESH_SH_EEESB_SD_Li128ELb0ELb1ELb1ELb0EEENS1_19SingleTileSchedulerILb0ELb1ELb1ELi128EEEEEEEEEvNT_6ParamsE)
        /*059c*/ 	.word	0x00000090


	//----- nvinfo : EIATTR_MIN_STACK_SIZE
	.align		4
.L_250:
        /*05a0*/ 	.byte	0x04, 0x12
        /*05a2*/ 	.short	(.L_252 - .L_251)
	.align		4
.L_251:
        /*05a4*/ 	.word	index@(_ZN7cutlass13device_kernelIN5flash19enable_sm80_to_sm89INS1_16FlashAttnFwdSm80INS1_25CollectiveMainloopFwdSm80ILi8ELi1ELb1EN4cute5tupleIJNS5_1CILi128EEENS7_ILi112EEES8_EEELi128ENS_10bfloat16_tEfNS_4arch4Sm80ELb0ELb0ELb0ELb1ELb0ELb0ELb1ELb1EEENS1_21CollectiveEpilogueFwdINS6_IJS8_S8_S9_EEENS6_IJNS7_ILi1EEESH_SH_EEESB_SD_Li256ELb1ELb1ELb1ELb0EEENS1_36VarlenDynamicPersistentTileSchedulerILi128ELi112ELi256ELi256ELb1ELb1ELb0ELb0ELb1ELb1EEEEEEEEEvNT_6ParamsE)
        /*05a8*/ 	.word	0x00000038


	//----- nvinfo : EIATTR_MIN_STACK_SIZE
	.align		4
.L_252:
        /*05ac*/ 	.byte	0x04, 0x12
        /*05ae*/ 	.short	(.L_254 - .L_253)
	.align		4
.L_253:
        /*05b0*/ 	.word	index@(_ZN7cutlass13device_kernelIN5flash19enable_sm80_to_sm89INS1_16FlashAttnFwdSm80INS1_25CollectiveMainloopFwdSm80ILi8ELi1ELb1EN4cute5tupleIJNS5_1CILi128EEENS7_ILi112EEES8_EEELi128ENS_10bfloat16_tEfNS_4arch4Sm80ELb0ELb0ELb0ELb1ELb0ELb1ELb1ELb1EEENS1_21CollectiveEpilogueFwdINS6_IJS8_S8_S9_EEENS6_IJNS7_ILi1EEESH_SH_EEESB_SD_Li256ELb1ELb1ELb1ELb0EEENS1_36VarlenDynamicPersistentTileSchedulerILi128ELi112ELi256ELi256ELb1ELb1ELb0ELb0ELb1ELb1EEEEEEEEEvNT_6ParamsE)
        /*05b4*/ 	.word	0x00000000


	//----- nvinfo : EIATTR_MIN_STACK_SIZE
	.align		4
.L_254:
        /*05b8*/ 	.byte	0x04, 0x12
        /*05ba*/ 	.short	(.L_256 - .L_255)
	.align		4
.L_255:
        /*05bc*/ 	.word	index@(_ZN7cutlass13device_kernelIN5flash19enable_sm80_to_sm89INS1_16FlashAttnFwdSm80INS1_25CollectiveMainloopFwdSm80ILi4ELi1ELb0EN4cute5tupleIJNS5_1CILi128EEENS7_ILi48EEES8_EEELi128ENS_10bfloat16_tEfNS_4arch4Sm80ELb0ELb1ELb0ELb0ELb0ELb0ELb1ELb1EEENS1_21CollectiveEpilogueFwdINS6_IJS8_S8_S9_EEENS6_IJNS7_ILi1EEESH_SH_EEESB_SD_Li128ELb0ELb1ELb1ELb0EEENS1_19SingleTileSchedulerILb0ELb1ELb1ELi128EEEEEEEEEvNT_6ParamsE)
        /*05c0*/ 	.word	0x00000070


	//----- nvinfo : EIATTR_MIN_STACK_SIZE
	.align		4
.L_256:
        /*05c4*/ 	.byte	0x04, 0x12
        /*05c6*/ 	.short	(.L_258 - .L_257)
	.align		4
.L_257:
        /*05c8*/ 	.word	index@(_ZN7cutlass13device_kernelIN5flash19enable_sm80_to_sm89INS1_16FlashAttnFwdSm80INS1_25CollectiveMainloopFwdSm80ILi8ELi1ELb1EN4cute5tupleIJNS5_1CILi128EEENS7_ILi96EEES8_EEELi128ENS_10bfloat16_tEfNS_4arch4Sm80ELb0ELb1ELb0ELb1ELb0ELb0ELb1ELb1EEENS1_21CollectiveEpilogueFwdINS6_IJS8_S8_S9_EEENS6_IJNS7_ILi1EEESH_SH_EEESB_SD_Li256ELb1ELb1ELb1ELb0EEENS1_36VarlenDynamicPersistentTileSchedulerILi128ELi96ELi256ELi256ELb1ELb1ELb0ELb1ELb0ELb1EEEEEEEEEvNT_6ParamsE)
        /*05cc*/ 	.word	0x00000068


	//----- nvinfo : EIATTR_MIN_STACK_SIZE
	.align		4
.L_258:
        /*05d0*/ 	.byte	0x04, 0x12
        /*05d2*/ 	.short	(.L_260 - .L_259)
	.align		4
.L_259:
        /*05d4*/ 	.word	index@(_ZN7cutlass13device_kernelIN5flash19enable_sm80_to_sm89INS1_16FlashAttnFwdSm80INS1_25CollectiveMainloopFwdSm80ILi8ELi1ELb1EN4cute5tupleIJNS5_1CILi128EEENS7_ILi96EEES8_EEELi128ENS_10bfloat16_tEfNS_4arch4Sm80ELb0ELb1ELb0ELb1ELb0ELb1ELb1ELb1EEENS1_21CollectiveEpilogueFwdINS6_IJS8_S8_S9_EEENS6_IJNS7_ILi1EEESH_SH_EEESB_SD_Li256ELb1ELb1ELb1ELb0EEENS1_36VarlenDynamicPersistentTileSchedulerILi128ELi96ELi256ELi256ELb1ELb1ELb0ELb1ELb0ELb1EEEEEEEEEvNT_6ParamsE)
        /*05d8*/ 	.word	0x00000000


	//----- nvinfo : EIATTR_MIN_STACK_SIZE
	.align		4
.L_260:
        /*05dc*/ 	.byte	0x04, 0x12
        /*05de*/ 	.short	(.L_262 - .L_261)
	.align		4
.L_261:
        /*05e0*/ 	.word	index@(_ZN7cutlass13device_kernelIN5flash19enable_sm80_to_sm89INS1_16FlashAttnFwdSm80INS1_25CollectiveMainloopFwdSm80ILi4ELi1ELb0EN4cute5tupleIJNS5_1CILi128EEENS7_ILi64EEES8_EEELi128ENS_10bfloat16_tEfNS_4arch4Sm80ELb1ELb0ELb0ELb0ELb0ELb0ELb1ELb1EEENS1_21CollectiveEpilogueFwdINS6_IJS8_S8_S9_EEENS6_IJNS7_ILi1EEESH_SH_EEESB_SD_Li128ELb0ELb1ELb1ELb0EEENS1_30DynamicPersistentTileSchedulerILi128ELi128ELb1ELb1ELb0EEEEEEEEEvNT_6ParamsE)
        /*05e4*/ 	.word	0x00000090


	//----- nvinfo : EIATTR_MIN_STACK_SIZE
	.align		4
.L_262:
        /*05e8*/ 	.byte	0x04, 0x12
        /*05ea*/ 	.short	(.L_264 - .L_263)
	.align		4
.L_263:
        /*05ec*/ 	.word	index@(_ZN7cutlass13device_kernelIN5flash19enable_sm80_to_sm89INS1_16FlashAttnFwdSm80INS1_25CollectiveMainloopFwdSm80ILi8ELi1ELb1EN4cute5tupleIJNS5_1CILi128EEENS7_ILi112EEES8_EEELi128ENS_10bfloat16_tEfNS_4arch4Sm80ELb1ELb0ELb0ELb1ELb0ELb0ELb1ELb1EEENS1_21CollectiveEpilogueFwdINS6_IJS8_S8_S9_EEENS6_IJNS7_ILi1EEESH_SH_EEESB_SD_Li256ELb1ELb1ELb1ELb0EEENS1_36VarlenDynamicPersistentTileSchedulerILi128ELi112ELi256ELi256ELb1ELb1ELb0ELb1ELb1ELb1EEEEEEEEEvNT_6ParamsE)
        /*05f0*/ 	.word	0x000000a0


	//----- nvinfo : EIATTR_MIN_STACK_SIZE
	.align		4
.L_264:
        /*05f4*/ 	.byte	0x04, 0x12
        /*05f6*/ 	.short	(.L_266 - .L_265)
	.align		4
.L_265:
        /*05f8*/ 	.word	index@(_ZN7cutlass13device_kernelIN5flash19enable_sm80_to_sm89INS1_16FlashAttnFwdSm80INS1_25CollectiveMainloopFwdSm80ILi8ELi1ELb1EN4cute5tupleIJNS5_1CILi128EEENS7_ILi112EEES8_EEELi128ENS_10bfloat16_tEfNS_4arch4Sm80ELb1ELb0ELb0ELb1ELb0ELb1ELb1ELb1EEENS1_21CollectiveEpilogueFwdINS6_IJS8_S8_S9_EEENS6_IJNS7_ILi1EEESH_SH_EEESB_SD_Li256ELb1ELb1ELb1ELb0EEENS1_36VarlenDynamicPersistentTileSchedulerILi128ELi112ELi256ELi256ELb1ELb1ELb0ELb1ELb1ELb1EEEEEEEEEvNT_6ParamsE)
        /*05fc*/ 	.word	0x00000088
.L_266:


//--------------------- .nv.info._ZN7cutlass13device_kernelIN5flash19enable_sm80_to_sm89INS1_16FlashAttnFwdSm80INS1_25CollectiveMainloopFwdSm80ILi8ELi1ELb1EN4cute5tupleIJNS5_1CILi128EEES8_S8_EEELi128ENS_10bfloat16_tEfNS_4arch4Sm80ELb0ELb0ELb1ELb0ELb0ELb0ELb1ELb1EEENS1_21CollectiveEpilogueFwdIS9_NS6_IJNS7_ILi1EEESF_SF_EEESA_SC_Li256ELb0ELb1ELb1ELb0EEENS1_19SingleTileSchedulerILb0ELb1ELb1ELi128EEEEEEEEEvNT_6ParamsE --------------------------
	.section	.nv.info._ZN7cutlass13device_kernelIN5flash19enable_sm80_to_sm89INS1_16FlashAttnFwdSm80INS1_25CollectiveMainloopFwdSm80ILi8ELi1ELb1EN4cute5tupleIJNS5_1CILi128EEES8_S8_EEELi128ENS_10bfloat16_tEfNS_4arch4Sm80ELb0ELb0ELb1ELb0ELb0ELb0ELb1ELb1EEENS1_21CollectiveEpilogueFwdIS9_NS6_IJNS7_ILi1EEESF_SF_EEESA_SC_Li256ELb0ELb1ELb1ELb0EEENS1_19SingleTileSchedulerILb0ELb1ELb1ELi128EEEEEEEEEvNT_6ParamsE,"",@"SHT_CUDA_INFO"
	.sectionflags	@""
	.align	4


	//----- nvinfo : EIATTR_CUDA_API_VERSION
	.align		4
        /*0000*/ 	.byte	0x04, 0x37
        /*0002*/ 	.short	(.L_268 - .L_267)
.L_267:
        /*0004*/ 	.word	0x00000082


	//----- nvinfo : EIATTR_SW2861232_WAR
	.align		4
.L_268:
        /*0008*/ 	.byte	0x01, 0x35
	.zero		2


	//----- nvinfo : EIATTR_PARAM_CBANK
	.align		4
        /*000c*/ 	.byte	0x04, 0x0a
        /*000e*/ 	.short	(.L_270 - .L_269)
	.align		4
.L_269:
        /*0010*/ 	.word	index@(.nv.constant0._ZN7cutlass13device_kernelIN5flash19enable_sm80_to_sm89INS1_16FlashAttnFwdSm80INS1_25CollectiveMainloopFwdSm80ILi8ELi1ELb1EN4cute5tupleIJNS5_1CILi128EEES8_S8_EEELi128ENS_10bfloat16_tEfNS_4arch4Sm80ELb0ELb0ELb1ELb0ELb0ELb0ELb1ELb1EEENS1_21CollectiveEpilogueFwdIS9_NS6_IJNS7_ILi1EEESF_SF_EEESA_SC_Li256ELb0ELb1ELb1ELb0EEENS1_19SingleTileSchedulerILb0ELb1ELb1ELi128EEEEEEEEEvNT_6ParamsE)
        /*0014*/ 	.short	0x0160
        /*0016*/ 	.short	0x0418


	//----- nvinfo : EIATTR_CBANK_PARAM_SIZE
	.align		4
.L_270:
        /*0018*/ 	.byte	0x03, 0x19
        /*001a*/ 	.short	0x0418


	//----- nvinfo : EIATTR_KPARAM_INFO
	.align		4
        /*001c*/ 	.byte	0x04, 0x17
        /*001e*/ 	.short	(.L_272 - .L_271)
.L_271:
        /*0020*/ 	.word	0x00000000
        /*0024*/ 	.short	0x0000
        /*0026*/ 	.short	0x0000
        /*0028*/ 	.byte	0x00, 0xf0, 0x61, 0x10


	//----- nvinfo : EIATTR_MAXREG_COUNT
	.align		4
.L_272:
        /*002c*/ 	.byte	0x03, 0x1b
        /*002e*/ 	.short	0x00ff


	//----- nvinfo : EIATTR_NUM_BARRIERS
	.align		4
        /*0030*/ 	.byte	0x02, 0x4c
        /*0032*/ 	.byte	0x02
	.zero		1


	//----- nvinfo : EIATTR_ANNOTATIONS
	.align		4
        /*0034*/ 	.byte	0x04, 0x55
        /*0036*/ 	.short	(.L_274 - .L_273)


	//   ....[0]....
.L_273:
        /*0038*/ 	.word	0x00000001
        /*003c*/ 	.byte	0x20, 0x57, 0x00, 0x00, 0x01, 0x00, 0x00, 0x00, 0x30, 0x57, 0x00, 0x00, 0x01, 0x00, 0x00, 0x00
        /*004c*/ 	.byte	0xe0, 0x58, 0x00, 0x00, 0x01, 0x00, 0x00, 0x00, 0x10, 0x59, 0x00, 0x00, 0x01, 0x00, 0x00, 0x00
        /*005c*/ 	.byte	0x30, 0x59, 0x00, 0x00, 0x01, 0x00, 0x00, 0x00, 0x50, 0x59, 0x00, 0x00, 0x01, 0x00, 0x00, 0x00
        /*006c*/ 	.byte	0xe0, 0x7d, 0x00, 0x00, 0x01, 0x00, 0x00, 0x00, 0xe0, 0x90, 0x00, 0x00, 0x01, 0x00, 0x00, 0x00
        /*007c*/ 	.byte	0x20, 0x97, 0x00, 0x00, 0x01, 0x00, 0x00, 0x00, 0x40, 0x97, 0x00, 0x00, 0x01, 0x00, 0x00, 0x00
        /*008c*/ 	.byte	0x70, 0x97, 0x00, 0x00, 0x01, 0x00, 0x00, 0x00, 0x80, 0x97, 0x00, 0x00


	//----- nvinfo : EIATTR_MERCURY_ISA_VERSION
	.align		4
.L_274:
        /*0098*/ 	.byte	0x03, 0x5f
        /*009a*/ 	.short	0x0000


	//----- nvinfo : EIATTR_INT_WARP_WIDE_INSTR_OFFSETS
	.align		4
        /*009c*/ 	.byte	0x04, 0x31
        /*009e*/ 	.short	(.L_276 - .L_275)


	//   ....[0]....
.L_275:
        /*00a0*/ 	.word	0x00001220


	//----- nvinfo : EIATTR_COOP_GROUP_MASK_REGIDS
	.align		4
.L_276:
        /*00a4*/ 	.byte	0x04, 0x29
        /*00a6*/ 	.short	(.L_278 - .L_277)


	//   ....[0]....
.L_277:
        /*00a8*/ 	.word	0xffffffff


	//   ....[1]....
        /*00ac*/ 	.word	0xffffffff


	//   ....[2]....
        /*00b0*/ 	.word	0xffffffff


	//   ....[3]....
        /*00b4*/ 	.word	0xffffffff


	//   ....[4]....
        /*00b8*/ 	.word	0xffffffff


	//   ....[5]....
        /*00bc*/ 	.word	0xffffffff


	//   ....[6]....
        /*00c0*/ 	.word	0xffffffff


	//   ....[7]....
        /*00c4*/ 	.word	0xffffffff


	//   ....[8]....
        /*00c8*/ 	.word	0xffffffff


	//   ....[9]....
        /*00cc*/ 	.word	0xffffffff


	//   ....[10]....
        /*00d0*/ 	.word	0xffffffff


	//   ....[11]....
        /*00d4*/ 	.word	0xffffffff


	//   ....[12]....
        /*00d8*/ 	.word	0xffffffff


	//   ....[13]....
        /*00dc*/ 	.word	0xffffffff


	//   ....[14]....
        /*00e0*/ 	.word	0xffffffff


	//   ....[15]....
        /*00e4*/ 	.word	0xffffffff


	//   ....[16]....
        /*00e8*/ 	.word	0xffffffff


	//   ....[17]....
        /*00ec*/ 	.word	0xffffffff


	//   ....[18]....
        /*00f0*/ 	.word	0xffffffff


	//   ....[19]....
        /*00f4*/ 	.word	0xffffffff


	//   ....[20]....
        /*00f8*/ 	.word	0xffffffff


	//   ....[21]....
        /*00fc*/ 	.word	0xffffffff


	//   ....[22]....
        /*0100*/ 	.word	0xffffffff


	//   ....[23]....
        /*0104*/ 	.word	0xffffffff


	//   ....[24]....
        /*0108*/ 	.word	0xffffffff


	//   ....[25]....
        /*010c*/ 	.word	0xffffffff


	//   ....[26]....
        /*0110*/ 	.word	0xffffffff


	//   ....[27]....
        /*0114*/ 	.word	0xffffffff


	//   ....[28]....
        /*0118*/ 	.word	0xffffffff


	//----- nvinfo : EIATTR_COOP_GROUP_INSTR_OFFSETS
	.align		4
.L_278:
        /*011c*/ 	.byte	0x04, 0x28
        /*011e*/ 	.short	(.L_280 - .L_279)


	//   ....[0]....
.L_279:
        /*0120*/ 	.word	0x00000060


	//   ....[1]....
        /*0124*/ 	.word	0x00000cb0


	//   ....[2]....
        /*0128*/ 	.word	0x00000ce0


	//   ....[3]....
        /*012c*/ 	.word	0x00000d10


	//   ....[4]....
        /*0130*/ 	.word	0x00000d40


	//   ....[5]....
        /*0134*/ 	.word	0x00000d70


	//   ....[6]....
        /*0138*/ 	.word	0x00000da0


	//   ....[7]....
        /*013c*/ 	.word	0x00000de0


	//   ....[8]....
        /*0140*/ 	.word	0x00000e10


	//   ....[9]....
        /*0144*/ 	.word	0x00003d60


	//   ....[10]....
        /*0148*/ 	.word	0x00003e20


	//   ....[11]....
        /*014c*/ 	.word	0x00003e30


	//   ....[12]....
        /*0150*/ 	.word	0x00003e60


	//   ....[13]....
        /*0154*/ 	.word	0x00007570


	//   ....[14]....
        /*0158*/ 	.word	0x00007590


	//   ....[15]....
        /*015c*/ 	.word	0x000075b0


	//   ....[16]....
        /*0160*/ 	.word	0x000075d0


	//   ....[17]....
        /*0164*/ 	.word	0x000097c0


	//   ....[18]....
        /*0168*/ 	.word	0x000097d0


	//   ....[19]....
        /*016c*/ 	.word	0x00009800


	//   ....[20]....
        /*0170*/ 	.word	0x00009810


	//   ....[21]....
        /*0174*/ 	.word	0x0000a330


	//   ....[22]....
        /*0178*/ 	.word	0x0000a360


	//   ....[23]....
        /*017c*/ 	.word	0x0000a390


	//   ....[24]....
        /*0180*/ 	.word	0x0000a3c0


	//   ....[25]....
        /*0184*/ 	.word	0x0000a430


	//   ....[26]....
        /*0188*/ 	.word	0x0000a490


	//   ....[27]....
        /*018c*/ 	.word	0x0000aa90


	//   ....[28]....
        /*0190*/ 	.word	0x0000aaa0


	//----- nvinfo : EIATTR_EXIT_INSTR_OFFSETS
	.align		4
.L_280:
        /*0194*/ 	.byte	0x04, 0x1c
        /*0196*/ 	.short	(.L_282 - .L_281)


	//   ....[0]....
.L_281:
        /*0198*/ 	.word	0x000001c0


	//   ....[1]....
        /*019c*/ 	.word	0x0000aab0


	//   ....[2]....
        /*01a0*/ 	.word	0x0000b050


	//   ....[3]....
        /*01a4*/ 	.word	0x0000b0a0


	//   ....[4]....
        /*01a8*/ 	.word	0x0000b0d0


	//   ....[5]....
        /*01ac*/ 	.word	0x0000b130


	//   ....[6]....
        /*01b0*/ 	.word	0x0000b3c0


	//----- nvinfo : EIATTR_CTAIDZ_USED
	.align		4
.L_282:
        /*01b4*/ 	.byte	0x01, 0x04
	.zero		2


	//----- nvinfo : EIATTR_MAX_THREADS
	.align		4
        /*01b8*/ 	.byte	0x04, 0x05
        /*01ba*/ 	.short	(.L_284 - .L_283)
.L_283:
        /*01bc*/ 	.word	0x00000100
        /*01c0*/ 	.word	0x00000001
        /*01c4*/ 	.word	0x00000001


	//----- nvinfo : EIATTR_CRS_STACK_SIZE
	.align		4
.L_284:
        /*01c8*/ 	.byte	0x04, 0x1e
        /*01ca*/ 	.short	(.L_286 - .L_285)
.L_285:
        /*01cc*/ 	.word	0x00000000
.L_286:


//--------------------- .nv.info._ZN7cutlass13device_kernelIN5flash19enable_sm80_to_sm89INS1_16FlashAttnFwdSm80INS1_25CollectiveMainloopFwdSm80ILi8ELi1ELb1EN4cute5tupleIJNS5_1CILi128EEENS7_ILi96EEES8_EEELi128ENS_10bfloat16_tEfNS_4arch4Sm80ELb0ELb1ELb1ELb0ELb0ELb0ELb1ELb1EEENS1_21CollectiveEpilogueFwdINS6_IJS8_S8_S9_EEENS6_IJNS7_ILi1EEESH_SH_EEESB_SD_Li256ELb0ELb1ELb1ELb0EEENS1_19SingleTileSchedulerILb0ELb1ELb1ELi128EEEEEEEEEvNT_6ParamsE --------------------------
	.section	.nv.info._ZN7cutlass13device_kernelIN5flash19enable_sm80_to_sm89INS1_16FlashAttnFwdSm80INS1_25CollectiveMainloopFwdSm80ILi8ELi1ELb1EN4cute5tupleIJNS5_1CILi128EEENS7_ILi96EEES8_EEELi128ENS_10bfloat16_tEfNS_4arch4Sm80ELb0ELb1ELb1ELb0ELb0ELb0ELb1ELb1EEENS1_21CollectiveEpilogueFwdINS6_IJS8_S8_S9_EEENS6_IJNS7_ILi1EEESH_SH_EEESB_SD_Li256ELb0ELb1ELb1ELb0EEENS1_19SingleTileSchedulerILb0ELb1ELb1ELi128EEEEEEEEEvNT_6ParamsE,"",@"SHT_CUDA_INFO"
	.sectionflags	@""
	.align	4


	//----- nvinfo : EIATTR_CUDA_API_VERSION
	.align		4
        /*0000*/ 	.byte	0x04, 0x37
        /*0002*/ 	.short	(.L_288 - .L_287)
.L_287:
        /*0004*/ 	.word	0x00000082


	//----- nvinfo : EIATTR_SW2861232_WAR
	.align		4
.L_288:
        /*0008*/ 	.byte	0x01, 0x35
	.zero		2


	//----- nvinfo : EIATTR_PARAM_CBANK
	.align		4
        /*000c*/ 	.byte	0x04, 0x0a
        /*000e*/ 	.short	(.L_290 - .L_289)
	.align		4
.L_289:
        /*0010*/ 	.word	index@(.nv.constant0._ZN7cutlass13device_kernelIN5flash19enable_sm80_to_sm89INS1_16FlashAttnFwdSm80INS1_25CollectiveMainloopFwdSm80ILi8ELi1ELb1EN4cute5tupleIJNS5_1CILi128EEENS7_ILi96EEES8_EEELi128ENS_10bfloat16_tEfNS_4arch4Sm80ELb0ELb1ELb1ELb0ELb0ELb0ELb1ELb1EEENS1_21CollectiveEpilogueFwdINS6_IJS8_S8_S9_EEENS6_IJNS7_ILi1EEESH_SH_EEESB_SD_Li256ELb0ELb1ELb1ELb0EEENS1_19SingleTileSchedulerILb0ELb1ELb1ELi128EEEEEEEEEvNT_6ParamsE)
        /*0014*/ 	.short	0x0160
        /*0016*/ 	.short	0x0418


	//----- nvinfo : EIATTR_CBANK_PARAM_SIZE
	.align		4
.L_290:
        /*0018*/ 	.byte	0x03, 0x19
        /*001a*/ 	.short	0x0418


	//----- nvinfo : EIATTR_KPARAM_INFO
	.align		4
        /*001c*/ 	.byte	0x04, 0x17
        /*001e*/ 	.short	(.L_292 - .L_291)
.L_291:
        /*0020*/ 	.word	0x00000000
        /*0024*/ 	.short	0x0000
        /*0026*/ 	.short	0x0000
        /*0028*/ 	.byte	0x00, 0xf0, 0x61, 0x10


	//----- nvinfo : EIATTR_MAXREG_COUNT
	.align		4
.L_292:
        /*002c*/ 	.byte	0x03, 0x1b
        /*002e*/ 	.short	0x00ff


	//----- nvinfo : EIATTR_NUM_BARRIERS
	.align		4
        /*0030*/ 	.byte	0x02, 0x4c
        /*0032*/ 	.byte	0x02
	.zero		1


	//----- nvinfo : EIATTR_MERCURY_ISA_VERSION
	.align		4
        /*0034*/ 	.byte	0x03, 0x5f
        /*0036*/ 	.short	0x0000


	//----- nvinfo : EIATTR_COOP_GROUP_MASK_REGIDS
	.align		4
        /*0038*/ 	.byte	0x04, 0x29
        /*003a*/ 	.short	(.L_294 - .L_293)


	//   ....[0]....
.L_293:
        /*003c*/ 	.word	0xffffffff


	//   ....[1]....
        /*0040*/ 	.word	0xffffffff


	//   ....[2]....
        /*0044*/ 	.word	0xffffffff


	//   ....[3]....
        /*0048*/ 	.word	0xffffffff


	//   ....[4]....
        /*004c*/ 	.word	0xffffffff


	//   ....[5]....
        /*0050*/ 	.word	0xffffffff


	//   ....[6]....
        /*0054*/ 	.word	0xffffffff


	//   ....[7]....
        /*0058*/ 	.word	0xffffffff


	//   ....[8]....
        /*005c*/ 	.word	0xffffffff


	//   ....[9]....
        /*0060*/ 	.word	0xffffffff


	//   ....[10]....
        /*0064*/ 	.word	0xffffffff


	//   ....[11]....
        /*0068*/ 	.word	0xffffffff


	//   ....[12]....
        /*006c*/ 	.word	0xffffffff


	//   ....[13]....
        /*0070*/ 	.word	0xffffffff


	//   ....[14]....
        /*0074*/ 	.word	0xffffffff


	//   ....[15]....
        /*0078*/ 	.word	0xffffffff


	//   ....[16]....
        /*007c*/ 	.word	0xffffffff


	//   ....[17]....
        /*0080*/ 	.word	0xffffffff


	//   ....[18]....
        /*0084*/ 	.word	0xffffffff


	//   ....[19]....
        /*0088*/ 	.word	0xffffffff


	//   ....[20]....
        /*008c*/ 	.word	0xffffffff


	//   ....[21]....
        /*0090*/ 	.word	0xffffffff


	//   ....[22]....
        /*0094*/ 	.word	0xffffffff


	//   ....[23]....
        /*0098*/ 	.word	0xffffffff


	//   ....[24]....
        /*009c*/ 	.word	0xffffffff


	//   ....[25]....
        /*00a0*/ 	.word	0xffffffff


	//   ....[26]....
        /*00a4*/ 	.word	0xffffffff


	//   ....[27]....
        /*00a8*/ 	.word	0xffffffff


	//   ....[28]....
        /*00ac*/ 	.word	0xffffffff


	//   ....[29]....
        /*00b0*/ 	.word	0xffffffff


	//   ....[30]....
        /*00b4*/ 	.word	0xffffffff


	//   ....[31]....
        /*00b8*/ 	.word	0xffffffff


	//   ....[32]....
        /*00bc*/ 	.word	0xffffffff


	//   ....[33]....
        /*00c0*/ 	.word	0xffffffff


	//   ....[34]....
        /*00c4*/ 	.word	0xffffffff


	//   ....[35]....
        /*00c8*/ 	.word	0xffffffff


	//   ....[36]....
        /*00cc*/ 	.word	0xffffffff


	//   ....[37]....
        /*00d0*/ 	.word	0xffffffff


	//   ....[38]....
        /*00d4*/ 	.word	0xffffffff


	//   ....[39]....
        /*00d8*/ 	.word	0xffffffff


	//   ....[40]....
        /*00dc*/ 	.word	0xffffffff


	//   ....[41]....
        /*00e0*/ 	.word	0xffffffff


	//   ....[42]....
        /*00e4*/ 	.word	0xffffffff


	//----- nvinfo : EIATTR_COOP_GROUP_INSTR_OFFSETS
	.align		4
.L_294:
        /*00e8*/ 	.byte	0x04, 0x28
        /*00ea*/ 	.short	(.L_296 - .L_295)


	//   ....[0]....
.L_295:
        /*00ec*/ 	.word	0x00000050


	//   ....[1]....
        /*00f0*/ 	.word	0x00001040


	//   ....[2]....
        /*00f4*/ 	.word	0x000010a0


	//   ....[3]....
        /*00f8*/ 	.word	0x000010e0


	//   ....[4]....
        /*00fc*/ 	.word	0x00001120


	//   ....[5]....
        /*0100*/ 	.word	0x00001160


	//   ....[6]....
        /*0104*/ 	.word	0x000011a0


	//   ....[7]....
        /*0108*/ 	.word	0x000011e0


	//   ....[8]....
        /*010c*/ 	.word	0x00001270


	//   ....[9]....
        /*0110*/ 	.word	0x00002c50


	//   ....[10]....
        /*0114*/ 	.word	0x00003000


	//   ....[11]....
        /*0118*/ 	.word	0x000045a0


	//   ....[12]....
        /*011c*/ 	.word	0x000045c0


	//   ....[13]....
        /*0120*/ 	.word	0x000045e0


	//   ....[14]....
        /*0124*/ 	.word	0x00004600


	//   ....[15]....
        /*0128*/ 	.word	0x00006e20


	//   ....[16]....
        /*012c*/ 	.word	0x000071a0


	//   ....[17]....
        /*0130*/ 	.word	0x00008160


	//   ....[18]....
        /*0134*/ 	.word	0x00008410


	//   ....[19]....
        /*0138*/ 	.word	0x00008540


	//   ....[20]....
        /*013c*/ 	.word	0x00008630


	//   ....[21]....
        /*0140*/ 	.word	0x0000b500


	//   ....[22]....
        /*0144*/ 	.word	0x0000b520


	//   ....[23]....
        /*0148*/ 	.word	0x0000b550


	//   ....[24]....
        /*014c*/ 	.word	0x0000b580


	//   ....[25]....
        /*0150*/ 	.word	0x0000e340


	//   ....[26]....
        /*0154*/ 	.word	0x0000e9a0


	//   ....[27]....
        /*0158*/ 	.word	0x0000f850


	//   ....[28]....
        /*015c*/ 	.word	0x0000f940


	//   ....[29]....
        /*0160*/ 	.word	0x0000fa40


	//   ....[30]....
        /*0164*/ 	.word	0x0000fb30


	//   ....[31]....
        /*0168*/ 	.word	0x00011300


	//   ....[32]....
        /*016c*/ 	.word	0x00011330


	//   ....[33]....
        /*0170*/ 	.word	0x00011370


	//   ....[34]....
        /*0174*/ 	.word	0x00011380


	//   ....[35]....
        /*0178*/ 	.word	0x00011e90


	//   ....[36]....
        /*017c*/ 	.word	0x00011ed0


	//   ....[37]....
        /*0180*/ 	.word	0x00011ef0


	//   ....[38]....
        /*0184*/ 	.word	0x00011f20


	//   ....[39]....
        /*0188*/ 	.word	0x00011f90


	//   ....[40]....
        /*018c*/ 	.word	0x00012000


	//   ....[41]....
        /*0190*/ 	.word	0x00012610


	//   ....[42]....
        /*0194*/ 	.word	0x00012620


	//----- nvinfo : EIATTR_EXIT_INSTR_OFFSETS
	.align		4
.L_296:
        /*0198*/ 	.byte	0x04, 0x1c
        /*019a*/ 	.short	(.L_298 - .L_297)


	//   ....[0]....
.L_297:
        /*019c*/ 	.word	0x000001b0


	//   ....[1]....
        /*01a0*/ 	.word	0x00012630


	//   ....[2]....
        /*01a4*/ 	.word	0x00012bd0


	//   ....[3]....
        /*01a8*/ 	.word	0x00012c20


	//   ....[4]....
        /*01ac*/ 	.word	0x00012c50


	//   ....[5]....
        /*01b0*/ 	.word	0x00012cb0


	//   ....[6]....
        /*01b4*/ 	.word	0x00012f40


	//----- nvinfo : EIATTR_CTAIDZ_USED
	.align		4
.L_298:
        /*01b8*/ 	.byte	0x01, 0x04
	.zero		2


	//----- nvinfo : EIATTR_MAX_THREADS
	.align		4
        /*01bc*/ 	.byte	0x04, 0x05
        /*01be*/ 	.short	(.L_300 - .L_299)
.L_299:
        /*01c0*/ 	.word	0x00000100
        /*01c4*/ 	.word	0x00000001
        /*01c8*/ 	.word	0x00000001


	//----- nvinfo : EIATTR_CRS_STACK_SIZE
	.align		4
.L_300:
        /*01cc*/ 	.byte	0x04, 0x1e
        /*01ce*/ 	.short	(.L_302 - .L_301)
.L_301:
        /*01d0*/ 	.word	0x00000000
.L_302:


//--------------------- .nv.info._ZN7cutlass13device_kernelIN5flash19enable_sm80_to_sm89INS1_16FlashAttnFwdSm80INS1_25CollectiveMainloopFwdSm80ILi8ELi1ELb1EN4cute5tupleIJNS5_1CILi128EEES8_S8_EEELi128ENS_10bfloat16_tEfNS_4arch4Sm80ELb1ELb0ELb1ELb0ELb0ELb0ELb1ELb1EEENS1_21CollectiveEpilogueFwdIS9_NS6_IJNS7_ILi1EEESF_SF_EEESA_SC_Li256ELb0ELb1ELb1ELb0EEENS1_30DynamicPersistentTileSchedulerILi256ELi256ELb1ELb1ELb0EEEEEEEEEvNT_6ParamsE --------------------------
	.section	.nv.info._ZN7cutlass13device_kernelIN5flash19enable_sm80_to_sm89INS1_16FlashAttnFwdSm80INS1_25CollectiveMainloopFwdSm80ILi8ELi1ELb1EN4cute5tupleIJNS5_1CILi128EEES8_S8_EEELi128ENS_10bfloat16_tEfNS_4arch4Sm80ELb1ELb0ELb1ELb0ELb0ELb0ELb1ELb1EEENS1_21CollectiveEpilogueFwdIS9_NS6_IJNS7_ILi1EEESF_SF_EEESA_SC_Li256ELb0ELb1ELb1ELb0EEENS1_30DynamicPersistentTileSchedulerILi256ELi256ELb1ELb1ELb0EEEEEEEEEvNT_6ParamsE,"",@"SHT_CUDA_INFO"
	.sectionflags	@""
	.align	4


	//----- nvinfo : EIATTR_CUDA_API_VERSION
	.align		4
        /*0000*/ 	.byte	0x04, 0x37
        /*0002*/ 	.short	(.L_304 - .L_303)
.L_303:
        /*0004*/ 	.word	0x00000082


	//----- nvinfo : EIATTR_SW2861232_WAR
	.align		4
.L_304:
        /*0008*/ 	.byte	0x01, 0x35
	.zero		2


	//----- nvinfo : EIATTR_PARAM_CBANK
	.align		4
        /*000c*/ 	.byte	0x04, 0x0a
        /*000e*/ 	.short	(.L_306 - .L_305)
	.align		4
.L_305:
        /*0010*/ 	.word	index@(.nv.constant0._ZN7cutlass13device_kernelIN5flash19enable_sm80_to_sm89INS1_16FlashAttnFwdSm80INS1_25CollectiveMainloopFwdSm80ILi8ELi1ELb1EN4cute5tupleIJNS5_1CILi128EEES8_S8_EEELi128ENS_10bfloat16_tEfNS_4arch4Sm80ELb1ELb0ELb1ELb0ELb0ELb0ELb1ELb1EEENS1_21CollectiveEpilogueFwdIS9_NS6_IJNS7_ILi1EEESF_SF_EEESA_SC_Li256ELb0ELb1ELb1ELb0EEENS1_30DynamicPersistentTileSchedulerILi256ELi256ELb1ELb1ELb0EEEEEEEEEvNT_6ParamsE)
        /*0014*/ 	.short	0x0160
        /*0016*/ 	.short	0x0428


	//----- nvinfo : EIATTR_CBANK_PARAM_SIZE
	.align		4
.L_306:
        /*0018*/ 	.byte	0x03, 0x19
        /*001a*/ 	.short	0x0428


	//----- nvinfo : EIATTR_KPARAM_INFO
	.align		4
        /*001c*/ 	.byte	0x04, 0x17
        /*001e*/ 	.short	(.L_308 - .L_307)
.L_307:
        /*0020*/ 	.word	0x00000000
        /*0024*/ 	.short	0x0000
        /*0026*/ 	.short	0x0000
        /*0028*/ 	.byte	0x00, 0xf0, 0xa1, 0x10


	//----- nvinfo : EIATTR_MAXREG_COUNT
	.align		4
.L_308:
        /*002c*/ 	.byte	0x03, 0x1b
        /*002e*/ 	.short	0x00ff


	//----- nvinfo : EIATTR_NUM_BARRIERS
	.align		4
        /*0030*/ 	.byte	0x02, 0x4c
        /*0032*/ 	.byte	0x06
	.zero		1


	//----- nvinfo : EIATTR_ANNOTATIONS
	.align		4
        /*0034*/ 	.byte	0x04, 0x55
        /*0036*/ 	.short	(.L_310 - .L_309)


	//   ....[0]....
.L_309:
        /*0038*/ 	.word	0x00000001
        /*003c*/ 	.byte	0x70, 0x00, 0x00, 0x00, 0x01, 0x00, 0x00, 0x00, 0x40, 0x02, 0x00, 0x00, 0x01, 0x00, 0x00, 0x00
        /* <DEDUP_REMOVED lines=35> */
        /*027c*/ 	.byte	0xf0, 0x04, 0x01, 0x00, 0x01, 0x00, 0x00, 0x00, 0x30, 0x05, 0x01, 0x00


	//----- nvinfo : EIATTR_MERCURY_ISA_VERSION
	.align		4
.L_310:
        /*0288*/ 	.byte	0x03, 0x5f
        /*028a*/ 	.short	0x0000


	//----- nvinfo : EIATTR_INT_WARP_WIDE_INSTR_OFFSETS
	.align		4
        /*028c*/ 	.byte	0x04, 0x31
        /*028e*/ 	.short	(.L_312 - .L_311)


	//   ....[0]....
.L_311:
        /*0290*/ 	.word	0x0000ee60


	//   ....[1]....
        /*0294*/ 	.word	0x0000eee0


	//----- nvinfo : EIATTR_COOP_GROUP_MASK_REGIDS
	.align		4
.L_312:
        /*0298*/ 	.byte	0x04, 0x29
        /*029a*/ 	.short	(.L_314 - .L_313)


	//   ....[0]....
.L_313:
        /*029c*/ 	.word	0xffffffff


	//   ....[1]....
        /*02a0*/ 	.word	0xffffffff


	//   ....[2]....
        /*02a4*/ 	.word	0xffffffff


	//   ....[3]....
        /*02a8*/ 	.word	0xffffffff


	//   ....[4]....
        /*02ac*/ 	.word	0xffffffff


	//   ....[5]....
        /*02b0*/ 	.word	0xffffffff


	//   ....[6]....
        /*02b4*/ 	.word	0xffffffff


	//   ....[7]....
        /*02b8*/ 	.word	0xffffffff


	//   ....[8]....
        /*02bc*/ 	.word	0xffffffff


	//   ....[9]....
        /*02c0*/ 	.word	0xffffffff


	//   ....[10]....
        /*02c4*/ 	.word	0xffffffff


	//   ....[11]....
        /*02c8*/ 	.word	0xffffffff


	//   ....[12]....
        /*02cc*/ 	.word	0xffffffff


	//   ....[13]....
        /*02d0*/ 	.word	0xffffffff


	//   ....[14]....
        /*02d4*/ 	.word	0xffffffff


	//   ....[15]....
        /*02d8*/ 	.word	0xffffffff


	//   ....[16]....
        /*02dc*/ 	.word	0xffffffff


	//   ....[17]....
        /*02e0*/ 	.word	0xffffffff


	//   ....[18]....
        /*02e4*/ 	.word	0xffffffff


	//   ....[19]....
        /*02e8*/ 	.word	0xffffffff


	//   ....[20]....
        /*02ec*/ 	.word	0xffffffff


	//   ....[21]....
        /*02f0*/ 	.word	0xffffffff


	//   ....[22]....
        /*02f4*/ 	.word	0xffffffff


	//   ....[23]....
        /*02f8*/ 	.word	0xffffffff


	//   ....[24]....
        /*02fc*/ 	.word	0xffffffff


	//   ....[25]....
        /*0300*/ 	.word	0xffffffff


	//   ....[26]....
        /*0304*/ 	.word	0xffffffff


	//   ....[27]....
        /*0308*/ 	.word	0xffffffff


	//   ....[28]....
        /*030c*/ 	.word	0xffffffff


	//   ....[29]....
        /*0310*/ 	.word	0xffffffff


	//   ....[30]....
        /*0314*/ 	.word	0xffffffff


	//   ....[31]....
        /*0318*/ 	.word	0xffffffff


	//   ....[32]....
        /*031c*/ 	.word	0xffffffff


	//   ....[33]....
        /*0320*/ 	.word	0xffffffff


	//   ....[34]....
        /*0324*/ 	.word	0xffffffff


	//   ....[35]....
        /*0328*/ 	.word	0xffffffff


	//   ....[36]....
        /*032c*/ 	.word	0xffffffff


	//   ....[37]....
        /*0330*/ 	.word	0xffffffff


	//   ....[38]....
        /*0334*/ 	.word	0xffffffff


	//   ....[39]....
        /*0338*/ 	.word	0xffffffff


	//   ....[40]....
        /*033c*/ 	.word	0xffffffff


	//   ....[41]....
        /*0340*/ 	.word	0xffffffff


	//   ....[42]....
        /*0344*/ 	.word	0xffffffff


	//   ....[43]....
        /*0348*/ 	.word	0xffffffff


	//----- nvinfo : EIATTR_COOP_GROUP_INSTR_OFFSETS
	.align		4
.L_314:
        /*034c*/ 	.byte	0x04, 0x28
        /*034e*/ 	.short	(.L_316 - .L_315)


	//   ....[0]....
.L_315:
        /*0350*/ 	.word	0x00000050


	//   ....[1]....
        /*0354*/ 	.word	0x000016f0


	//   ....[2]....
        /*0358*/ 	.word	0x00001700


	//   ....[3]....
        /*035c*/ 	.word	0x00001710


	//   ....[4]....
        /*0360*/ 	.word	0x00001730


	//   ....[5]....
        /*0364*/ 	.word	0x00001780


	//   ....[6]....
        /*0368*/ 	.word	0x000017a0


	//   ....[7]....
        /*036c*/ 	.word	0x00001810


	//   ....[8]....
        /*0370*/ 	.word	0x00001820


	//   ....[9]....
        /*0374*/ 	.word	0x00003600


	//   ....[10]....
        /*0378*/ 	.word	0x00003610


	//   ....[11]....
        /*037c*/ 	.word	0x00004230


	//   ....[12]....
        /*0380*/ 	.word	0x000042c0


	//   ....[13]....
        /*0384*/ 	.word	0x000042e0


	//   ....[14]....
        /*0388*/ 	.word	0x00004300


	//   ....[15]....
        /*038c*/ 	.word	0x000066f0


	//   ....[16]....
        /*0390*/ 	.word	0x000071c0


	//   ....[17]....
        /*0394*/ 	.word	0x000081f0


	//   ....[18]....
        /*0398*/ 	.word	0x00008390


	//   ....[19]....
        /*039c*/ 	.word	0x000083e0


	//   ....[20]....
        /*03a0*/ 	.word	0x00008470


	//   ....[21]....
        /*03a4*/ 	.word	0x0000c3b0


	//   ....[22]....
        /*03a8*/ 	.word	0x0000c420


	//   ....[23]....
        /*03ac*/ 	.word	0x0000c430


	//   ....[24]....
        /*03b0*/ 	.word	0x0000c450


	//   ....[25]....
        /*03b4*/ 	.word	0x0000e810


	//   ....[26]....
        /*03b8*/ 	.word	0x0000e860


	//   ....[27]....
        /*03bc*/ 	.word	0x0000e880


	//   ....[28]....
        /*03c0*/ 	.word	0x0000e8a0


	//   ....[29]....
        /*03c4*/ 	.word	0x0000f030


	//   ....[30]....
        /*03c8*/ 	.word	0x0000f480


	//   ....[31]....
        /*03cc*/ 	.word	0x0000f490


	//   ....[32]....
        /*03d0*/ 	.word	0x0000f4c0


	//   ....[33]....
        /*03d4*/ 	.word	0x0000f4e0


	//   ....[34]....
        /*03d8*/ 	.word	0x0000f5e0


	//   ....[35]....
        /*03dc*/ 	.word	0x0000f640


	//   ....[36]....
        /*03e0*/ 	.word	0x0000fbf0


	//   ....[37]....
        /*03e4*/ 	.word	0x0000fc00


	//   ....[38]....
        /*03e8*/ 	.word	0x00010390


	//   ....[39]....
        /*03ec*/ 	.word	0x00010470


	//   ....[40]....
        /*03f0*/ 	.word	0x000104d0


	//   ....[41]....
        /*03f4*/ 	.word	0x00010520


	//   ....[42]....
        /*03f8*/ 	.word	0x00010580


	//   ....[43]....
        /*03fc*/ 	.word	0x000105d0


	//----- nvinfo : EIATTR_EXIT_INSTR_OFFSETS
	.align		4
.L_316:
        /*0400*/ 	.byte	0x04, 0x1c
        /*0402*/ 	.short	(.L_318 - .L_317)


	//   ....[0]....
.L_317:
        /*0404*/ 	.word	0x000000a0


	//   ....[1]....
        /*0408*/ 	.word	0x00010430


	//----- nvinfo : EIATTR_MAX_THREADS
	.align		4
.L_318:
        /*040c*/ 	.byte	0x04, 0x05
        /*040e*/ 	.short	(.L_320 - .L_319)
.L_319:
        /*0410*/ 	.word	0x00000100
        /*0414*/ 	.word	0x00000001
        /*0418*/ 	.word	0x00000001


	//----- nvinfo : EIATTR_CRS_STACK_SIZE
	.align		4
.L_320:
        /*041c*/ 	.byte	0x04, 0x1e
        /*041e*/ 	.short	(.L_322 - .L_321)
.L_321:
        /*0420*/ 	.word	0x00000000
.L_322:


//--------------------- .nv.info._ZN7cutlass13device_kernelIN5flash19enable_sm80_to_sm89INS1_16FlashAttnFwdSm80INS1_25CollectiveMainloopFwdSm80ILi4ELi1ELb0EN4cute5tupleIJNS5_1CILi128EEENS7_ILi64EEES8_EEELi128ENS_10bfloat16_tEfNS_4arch4Sm80ELb0ELb0ELb1ELb0ELb0ELb0ELb1ELb1EEENS1_21CollectiveEpilogueFwdINS6_IJS8_S8_S9_EEENS6_IJNS7_ILi1EEESH_SH_EEESB_SD_Li128ELb0ELb1ELb1ELb0EEENS1_19SingleTileSchedulerILb0ELb1ELb1ELi128EEEEEEEEEvNT_6ParamsE --------------------------
	.section	.nv.info._ZN7cutlass13device_kernelIN5flash19enable_sm80_to_sm89INS1_16FlashAttnFwdSm80INS1_25CollectiveMainloopFwdSm80ILi4ELi1ELb0EN4cute5tupleIJNS5_1CILi128EEENS7_ILi64EEES8_EEELi128ENS_10bfloat16_tEfNS_4arch4Sm80ELb0ELb0ELb1ELb0ELb0ELb0ELb1ELb1EEENS1_21CollectiveEpilogueFwdINS6_IJS8_S8_S9_EEENS6_IJNS7_ILi1EEESH_SH_EEESB_SD_Li128ELb0ELb1ELb1ELb0EEENS1_19SingleTileSchedulerILb0ELb1ELb1ELi128EEEEEEEEEvNT_6ParamsE,"",@"SHT_CUDA_INFO"
	.sectionflags	@""
	.align	4


	//----- nvinfo : EIATTR_CUDA_API_VERSION
	.align		4
        /*0000*/ 	.byte	0x04, 0x37
        /*0002*/ 	.short	(.L_324 - .L_323)
.L_323:
        /*0004*/ 	.word	0x00000082


	//----- nvinfo : EIATTR_SW2861232_WAR
	.align		4
.L_324:
        /*0008*/ 	.byte	0x01, 0x35
	.zero		2


	//----- nvinfo : EIATTR_PARAM_CBANK
	.align		4
        /*000c*/ 	.byte	0x04, 0x0a
        /*000e*/ 	.short	(.L_326 - .L_325)
	.align		4
.L_325:
        /*0010*/ 	.word	index@(.nv.constant0._ZN7cutlass13device_kernelIN5flash19enable_sm80_to_sm89INS1_16FlashAttnFwdSm80INS1_25CollectiveMainloopFwdSm80ILi4ELi1ELb0EN4cute5tupleIJNS5_1CILi128EEENS7_ILi64EEES8_EEELi128ENS_10bfloat16_tEfNS_4arch4Sm80ELb0ELb0ELb1ELb0ELb0ELb0ELb1ELb1EEENS1_21CollectiveEpilogueFwdINS6_IJS8_S8_S9_EEENS6_IJNS7_ILi1EEESH_SH_EEESB_SD_Li128ELb0ELb1ELb1ELb0EEENS1_19SingleTileSchedulerILb0ELb1ELb1ELi128EEEEEEEEEvNT_6ParamsE)
        /*0014*/ 	.short	0x0160
        /*0016*/ 	.short	0x0418


	//----- nvinfo : EIATTR_CBANK_PARAM_SIZE
	.align		4
.L_326:
        /*0018*/ 	.byte	0x03, 0x19
        /*001a*/ 	.short	0x0418


	//----- nvinfo : EIATTR_KPARAM_INFO
	.align		4
        /*001c*/ 	.byte	0x04, 0x17
        /*001e*/ 	.short	(.L_328 - .L_327)
.L_327:
        /*0020*/ 	.word	0x00000000
        /*0024*/ 	.short	0x0000
        /*0026*/ 	.short	0x0000
        /*0028*/ 	.byte	0x00, 0xf0, 0x61, 0x10


	//----- nvinfo : EIATTR_MAXREG_COUNT
	.align		4
.L_328:
        /*002c*/ 	.byte	0x03, 0x1b
        /*002e*/ 	.short	0x00ff


	//----- nvinfo : EIATTR_NUM_BARRIERS
	.align		4
        /*0030*/ 	.byte	0x02, 0x4c
        /*0032*/ 	.byte	0x02
	.zero		1


	//----- nvinfo : EIATTR_ANNOTATIONS
	.align		4
        /*0034*/ 	.byte	0x04, 0x55
        /*0036*/ 	.short	(.L_330 - .L_329)


	//   ....[0]....
.L_329:
        /* <DEDUP_REMOVED lines=50> */
        /*034c*/ 	.byte	0x40, 0xbd, 0x00, 0x00


	//----- nvinfo : EIATTR_MERCURY_ISA_VERSION
	.align		4
.L_330:
        /*0350*/ 	.byte	0x03, 0x5f
        /*0352*/ 	.short	0x0000


	//----- nvinfo : EIATTR_INT_WARP_WIDE_INSTR_OFFSETS
	.align		4
        /*0354*/ 	.byte	0x04, 0x31
        /*0356*/ 	.short	(.L_332 - .L_331)


	//   ....[0]....
.L_331:
        /*0358*/ 	.word	0x00001ad0


	//----- nvinfo : EIATTR_COOP_GROUP_MASK_REGIDS
	.align		4
.L_332:
        /*035c*/ 	.byte	0x04, 0x29
        /*035e*/ 	.short	(.L_334 - .L_333)


	//   ....[0]....
.L_333:
        /*0360*/ 	.word	0xffffffff


	//   ....[1]....
        /*0364*/ 	.word	0xffffffff


	//   ....[2]....
        /*0368*/ 	.word	0xffffffff


	//   ....[3]....
        /*036c*/ 	.word	0xffffffff


	//   ....[4]....
        /*0370*/ 	.word	0xffffffff


	//   ....[5]....
        /*0374*/ 	.word	0xffffffff


	//   ....[6]....
        /*0378*/ 	.word	0xffffffff


	//   ....[7]....
        /*037c*/ 	.word	0xffffffff


	//   ....[8]....
        /*0380*/ 	.word	0xffffffff


	//   ....[9]....
        /*0384*/ 	.word	0xffffffff


	//   ....[10]....
        /*0388*/ 	.word	0xffffffff


	//   ....[11]....
        /*038c*/ 	.word	0xffffffff


	//   ....[12]....
        /*0390*/ 	.word	0xffffffff


	//   ....[13]....
        /*0394*/ 	.word	0xffffffff


	//   ....[14]....
        /*0398*/ 	.word	0xffffffff


	//   ....[15]....
        /*039c*/ 	.word	0xffffffff


	//   ....[16]....
        /*03a0*/ 	.word	0xffffffff


	//   ....[17]....
        /*03a4*/ 	.word	0xffffffff


	//   ....[18]....
        /*03a8*/ 	.word	0xffffffff


	//   ....[19]....
        /*03ac*/ 	.word	0xffffffff


	//   ....[20]....
        /*03b0*/ 	.word	0xffffffff


	//   ....[21]....
        /*03b4*/ 	.word	0xffffffff


	//   ....[22]....
        /*03b8*/ 	.word	0xffffffff


	//   ....[23]....
        /*03bc*/ 	.word	0xffffffff


	//   ....[24]....
        /*03c0*/ 	.word	0xffffffff


	//   ....[25]....
        /*03c4*/ 	.word	0xffffffff


	//   ....[26]....
        /*03c8*/ 	.word	0xffffffff


	//   ....[27]....
        /*03cc*/ 	.word	0xffffffff


	//   ....[28]....
        /*03d0*/ 	.word	0xffffffff


	//   ....[29]....
        /*03d4*/ 	.word	0xffffffff


	//   ....[30]....
        /*03d8*/ 	.word	0xffffffff


	//   ....[31]....
        /*03dc*/ 	.word	0xffffffff


	//   ....[32]....
        /*03e0*/ 	.word	0xffffffff


	//   ....[33]....
        /*03e4*/ 	.word	0xffffffff


	//   ....[34]....
        /*03e8*/ 	.word	0xffffffff


	//   ....[35]....
        /*03ec*/ 	.word	0xffffffff


	//   ....[36]....
        /*03f0*/ 	.word	0xffffffff


	//   ....[37]....
        /*03f4*/ 	.word	0xffffffff


	//   ....[38]....
        /*03f8*/ 	.word	0xffffffff


	//   ....[39]....
        /*03fc*/ 	.word	0xffffffff


	//   ....[40]....
        /*0400*/ 	.word	0xffffffff


	//   ....[41]....
        /*0404*/ 	.word	0xffffffff


	//   ....[42]....
        /*0408*/ 	.word	0xffffffff


	//   ....[43]....
        /*040c*/ 	.word	0xffffffff


	//   ....[44]....
        /*0410*/ 	.word	0xffffffff


	//   ....[45]....
        /*0414*/ 	.word	0xffffffff


	//   ....[46]....
        /*0418*/ 	.word	0xffffffff


	//   ....[47]....
        /*041c*/ 	.word	0xffffffff


	//   ....[48]....
        /*0420*/ 	.word	0xffffffff


	//   ....[49]....
        /*0424*/ 	.word	0xffffffff


	//   ....[50]....
        /*0428*/ 	.word	0xffffffff


	//   ....[51]....
        /*042c*/ 	.word	0xffffffff


	//   ....[52]....
        /*0430*/ 	.word	0xffffffff


	//   ....[53]....
        /*0434*/ 	.word	0xffffffff


	//   ....[54]....
        /*0438*/ 	.word	0xffffffff


	//   ....[55]....
        /*043c*/ 	.word	0xffffffff


	//   ....[56]....
        /*0440*/ 	.word	0xffffffff


	//----- nvinfo : EIATTR_COOP_GROUP_INSTR_OFFSETS
	.align		4
.L_334:
        /*0444*/ 	.byte	0x04, 0x28
        /*0446*/ 	.short	(.L_336 - .L_335)


	//   ....[0]....
.L_335:
        /*0448*/ 	.word	0x00000060


	//   ....[1]....
        /*044c*/ 	.word	0x00000f00


	//   ....[2]....
        /*0450*/ 	.word	0x00000f40


	//   ....[3]....
        /*0454*/ 	.word	0x000011a0


	//   ....[4]....
        /*0458*/ 	.word	0x000011d0


	//   ....[5]....
        /*045c*/ 	.word	0x000012b0


	//   ....[6]....
        /*0460*/ 	.word	0x000012e0


	//   ....[7]....
        /*0464*/ 	.word	0x000013c0


	//   ....[8]....
        /*0468*/ 	.word	0x000013f0


	//   ....[9]....
        /*046c*/ 	.word	0x000014d0


	//   ....[10]....
        /*0470*/ 	.word	0x00001500


	//   ....[11]....
        /*0474*/ 	.word	0x000015e0


	//   ....[12]....
        /*0478*/ 	.word	0x00001610


	//   ....[13]....
        /*047c*/ 	.word	0x000016f0


	//   ....[14]....
        /*0480*/ 	.word	0x00001720


	//   ....[15]....
        /*0484*/ 	.word	0x000017f0


	//   ....[16]....
        /*0488*/ 	.word	0x00001830


	//   ....[17]....
        /*048c*/ 	.word	0x000040a0


	//   ....[18]....
        /*0490*/ 	.word	0x000041b0


	//   ....[19]....
        /*0494*/ 	.word	0x000043c0


	//   ....[20]....
        /*0498*/ 	.word	0x000043e0


	//   ....[21]....
        /*049c*/ 	.word	0x000045a0


	//   ....[22]....
        /*04a0*/ 	.word	0x000047d0


	//   ....[23]....
        /*04a4*/ 	.word	0x00004810


	//   ....[24]....
        /*04a8*/ 	.word	0x00004a10


	//   ....[25]....
        /*04ac*/ 	.word	0x00008980


	//   ....[26]....
        /*04b0*/ 	.word	0x00008a50


	//   ....[27]....
        /*04b4*/ 	.word	0x00008c70


	//   ....[28]....
        /*04b8*/ 	.word	0x00008d30


	//   ....[29]....
        /*04bc*/ 	.word	0x00008e00


	//   ....[30]....
        /*04c0*/ 	.word	0x00008e30


	//   ....[31]....
        /*04c4*/ 	.word	0x00008fa0


	//   ....[32]....
        /*04c8*/ 	.word	0x00009440


	//   ....[33]....
        /*04cc*/ 	.word	0x0000bda0


	//   ....[34]....
        /*04d0*/ 	.word	0x0000bdb0


	//   ....[35]....
        /*04d4*/ 	.word	0x0000bdc0


	//   ....[36]....
        /*04d8*/ 	.word	0x0000bdd0


	//   ....[37]....
        /*04dc*/ 	.word	0x0000be00


	//   ....[38]....
        /*04e0*/ 	.word	0x0000be20


	//   ....[39]....
        /*04e4*/ 	.word	0x0000be40


	//   ....[40]....
        /*04e8*/ 	.word	0x0000be50


	//   ....[41]....
        /*04ec*/ 	.word	0x0000ced0


	//   ....[42]....
        /*04f0*/ 	.word	0x0000cf00


	//   ....[43]....
        /*04f4*/ 	.word	0x0000cf30


	//   ....[44]....
        /*04f8*/ 	.word	0x0000cf60


	//   ....[45]....
        /*04fc*/ 	.word	0x0000cfa0


	//   ....[46]....
        /*0500*/ 	.word	0x0000cfd0


	//   ....[47]....
        /*0504*/ 	.word	0x0000cff0


	//   ....[48]....
        /*0508*/ 	.word	0x0000d000


	//   ....[49]....
        /*050c*/ 	.word	0x0000d020


	//   ....[50]....
        /*0510*/ 	.word	0x0000d030


	//   ....[51]....
        /*0514*/ 	.word	0x0000d6e0


	//   ....[52]....
        /*0518*/ 	.word	0x0000d700


	//   ....[53]....
        /*051c*/ 	.word	0x0000dd00


	//   ....[54]....
        /*0520*/ 	.word	0x0000dd20


	//   ....[55]....
        /*0524*/ 	.word	0x0000e320


	//   ....[56]....
        /*0528*/ 	.word	0x0000e330


	//----- nvinfo : EIATTR_EXIT_INSTR_OFFSETS
	.align		4
.L_336:
        /*052c*/ 	.byte	0x04, 0x1c
        /*052e*/ 	.short	(.L_338 - .L_337)


	//   ....[0]....
.L_337:
        /*0530*/ 	.word	0x000001c0


	//   ....[1]....
        /*0534*/ 	.word	0x0000e340


	//   ....[2]....
        /*0538*/ 	.word	0x0000e8e0


	//   ....[3]....
        /*053c*/ 	.word	0x0000e930


	//   ....[4]....
        /*0540*/ 	.word	0x0000e960


	//   ....[5]....
        /*0544*/ 	.word	0x0000e9c0


	//   ....[6]....
        /*0548*/ 	.word	0x0000ec50


	//----- nvinfo : EIATTR_CTAIDZ_USED
	.align		4
.L_338:
        /*054c*/ 	.byte	0x01, 0x04
	.zero		2


	//----- nvinfo : EIATTR_MAX_THREADS
	.align		4
        /*0550*/ 	.byte	0x04, 0x05
        /*0552*/ 	.short	(.L_340 - .L_339)
.L_339:
        /*0554*/ 	.word	0x00000080
        /*0558*/ 	.word	0x00000001
        /*055c*/ 	.word	0x00000001


	//----- nvinfo : EIATTR_CRS_STACK_SIZE
	.align		4
.L_340:
        /*0560*/ 	.byte	0x04, 0x1e
        /*0562*/ 	.short	(.L_342 - .L_341)
.L_341:
        /*0564*/ 	.word	0x00000000
.L_342:


//--------------------- .nv.info._ZN7cutlass13device_kernelIN5flash19enable_sm80_to_sm89INS1_16FlashAttnFwdSm80INS1_25CollectiveMainloopFwdSm80ILi8ELi1ELb1EN4cute5tupleIJNS5_1CILi128EEENS7_ILi112EEES8_EEELi128ENS_10bfloat16_tEfNS_4arch4Sm80ELb0ELb0ELb1ELb1ELb0ELb0ELb1ELb1EEENS1_21CollectiveEpilogueFwdINS6_IJS8_S8_S9_EEENS6_IJNS7_ILi1EEESH_SH_EEESB_SD_Li256ELb1ELb1ELb1ELb0EEENS1_36VarlenDynamicPersistentTileSchedulerILi128ELi112ELi256ELi256ELb1ELb1ELb0ELb0ELb1ELb1EEEEEEEEEvNT_6ParamsE --------------------------
	.section	.nv.info._ZN7cutlass13device_kernelIN5flash19enable_sm80_to_sm89INS1_16FlashAttnFwdSm80INS1_25CollectiveMainloopFwdSm80ILi8ELi1ELb1EN4cute5tupleIJNS5_1CILi128EEENS7_ILi112EEES8_EEELi128ENS_10bfloat16_tEfNS_4arch4Sm80ELb0ELb0ELb1ELb1ELb0ELb0ELb1ELb1EEENS1_21CollectiveEpilogueFwdINS6_IJS8_S8_S9_EEENS6_IJNS7_ILi1EEESH_SH_EEESB_SD_Li256ELb1ELb1ELb1ELb0EEENS1_36VarlenDynamicPersistentTileSchedulerILi128ELi112ELi256ELi256ELb1ELb1ELb0ELb0ELb1ELb1EEEEEEEEEvNT_6ParamsE,"",@"SHT_CUDA_INFO"
	.sectionflags	@""
	.align	4


	//----- nvinfo : EIATTR_CUDA_API_VERSION
	.align		4
        /*0000*/ 	.byte	0x04, 0x37
        /*0002*/ 	.short	(.L_344 - .L_343)
.L_343:
        /*0004*/ 	.word	0x00000082


	//----- nvinfo : EIATTR_SW2861232_WAR
	.align		4
.L_344:
        /*0008*/ 	.byte	0x01, 0x35
	.zero		2


	//----- nvinfo : EIATTR_PARAM_CBANK
	.align		4
        /*000c*/ 	.byte	0x04, 0x0a
        /*000e*/ 	.short	(.L_346 - .L_345)
	.align		4
.L_345:
        /*0010*/ 	.word	index@(.nv.constant0._ZN7cutlass13device_kernelIN5flash19enable_sm80_to_sm89INS1_16FlashAttnFwdSm80INS1_25CollectiveMainloopFwdSm80ILi8ELi1ELb1EN4cute5tupleIJNS5_1CILi128EEENS7_ILi112EEES8_EEELi128ENS_10bfloat16_tEfNS_4arch4Sm80ELb0ELb0ELb1ELb1ELb0ELb0ELb1ELb1EEENS1_21CollectiveEpilogueFwdINS6_IJS8_S8_S9_EEENS6_IJNS7_ILi1EEESH_SH_EEESB_SD_Li256ELb1ELb1ELb1ELb0EEENS1_36VarlenDynamicPersistentTileSchedulerILi128ELi112ELi256ELi256ELb1ELb1ELb0ELb0ELb1ELb1EEEEEEEEEvNT_6ParamsE)
        /*0014*/ 	.short	0x0160
        /*0016*/ 	.short	0x0438


	//----- nvinfo : EIATTR_CBANK_PARAM_SIZE
	.align		4
.L_346:
        /*0018*/ 	.byte	0x03, 0x19
        /*001a*/ 	.short	0x0438


	//----- nvinfo : EIATTR_KPARAM_INFO
	.align		4
        /*001c*/ 	.byte	0x04, 0x17
        /*001e*/ 	.short	(.L_348 - .L_347)
.L_347:
        /*0020*/ 	.word	0x00000000
        /*0024*/ 	.short	0x0000
        /*0026*/ 	.short	0x0000
        /*0028*/ 	.byte	0x00, 0xf0, 0xe1, 0x10


	//----- nvinfo : EIATTR_MAXREG_COUNT
	.align		4
.L_348:
        /*002c*/ 	.byte	0x03, 0x1b
        /*002e*/ 	.short	0x00ff


	//----- nvinfo : EIATTR_NUM_BARRIERS
	.align		4
        /*0030*/ 	.byte	0x02, 0x4c
        /*0032*/ 	.byte	0x06
	.zero		1


	//----- nvinfo : EIATTR_ANNOTATIONS
	.align		4
        /*0034*/ 	.byte	0x04, 0x55
        /*0036*/ 	.short	(.L_350 - .L_349)


	//   ....[0]....
.L_349:
        /* <DEDUP_REMOVED lines=66> */


	//----- nvinfo : EIATTR_MERCURY_ISA_VERSION
	.align		4
.L_350:
        /*0448*/ 	.byte	0x03, 0x5f
        /*044a*/ 	.short	0x0000


	//----- nvinfo : EIATTR_INT_WARP_WIDE_INSTR_OFFSETS
	.align		4
        /*044c*/ 	.byte	0x04, 0x31
        /*044e*/ 	.short	(.L_352 - .L_351)


	//   ....[0]....
.L_351:
        /*0450*/ 	.word	0x0000a3e0


	//   ....[1]....
        /*0454*/ 	.word	0x0000a460


	//----- nvinfo : EIATTR_COOP_GROUP_MASK_REGIDS
	.align		4
.L_352:
        /*0458*/ 	.byte	0x04, 0x29
        /*045a*/ 	.short	(.L_354 - .L_353)


	//   ....[0]....
.L_353:
        /*045c*/ 	.word	0xffffffff


	//   ....[1]....
        /*0460*/ 	.word	0xffffffff


	//   ....[2]....
        /*0464*/ 	.word	0xffffffff


	//   ....[3]....
        /*0468*/ 	.word	0xffffffff


	//   ....[4]....
        /*046c*/ 	.word	0xffffffff


	//   ....[5]....
        /*0470*/ 	.word	0xffffffff


	//   ....[6]....
        /*0474*/ 	.word	0xffffffff


	//   ....[7]....
        /*0478*/ 	.word	0xffffffff


	//   ....[8]....
        /*047c*/ 	.word	0xffffffff


	//   ....[9]....
        /*0480*/ 	.word	0xffffffff


	//   ....[10]....
        /*0484*/ 	.word	0xffffffff


	//   ....[11]....
        /*0488*/ 	.word	0xffffffff


	//   ....[12]....
        /*048c*/ 	.word	0xffffffff


	//   ....[13]....
        /*0490*/ 	.word	0xffffffff


	//   ....[14]....
        /*0494*/ 	.word	0xffffffff


	//   ....[15]....
        /*0498*/ 	.word	0xffffffff


	//   ....[16]....
        /*049c*/ 	.word	0xffffffff


	//   ....[17]....
        /*04a0*/ 	.word	0xffffffff


	//   ....[18]....
        /*04a4*/ 	.word	0xffffffff


	//   ....[19]....
        /*04a8*/ 	.word	0xffffffff


	//   ....[20]....
        /*04ac*/ 	.word	0xffffffff


	//   ....[21]....
        /*04b0*/ 	.word	0xffffffff


	//   ....[22]....
        /*04b4*/ 	.word	0xffffffff


	//   ....[23]....
        /*04b8*/ 	.word	0xffffffff


	//   ....[24]....
        /*04bc*/ 	.word	0xffffffff


	//   ....[25]....
        /*04c0*/ 	.word	0xffffffff


	//   ....[26]....
        /*04c4*/ 	.word	0xffffffff


	//   ....[27]....
        /*04c8*/ 	.word	0xffffffff


	//   ....[28]....
        /*04cc*/ 	.word	0xffffffff


	//   ....[29]....
        /*04d0*/ 	.word	0xffffffff


	//   ....[30]....
        /*04d4*/ 	.word	0xffffffff


	//   ....[31]....
        /*04d8*/ 	.word	0xffffffff


	//   ....[32]....
        /*04dc*/ 	.word	0xffffffff


	//   ....[33]....
        /*04e0*/ 	.word	0xffffffff


	//   ....[34]....
        /*04e4*/ 	.word	0xffffffff


	//   ....[35]....
        /*04e8*/ 	.word	0xffffffff


	//   ....[36]....
        /*04ec*/ 	.word	0xffffffff


	//   ....[37]....
        /*04f0*/ 	.word	0xffffffff


	//   ....[38]....
        /*04f4*/ 	.word	0xffffffff


	//   ....[39]....
        /*04f8*/ 	.word	0xffffffff


	//   ....[40]....
        /*04fc*/ 	.word	0xffffffff


	//   ....[41]....
        /*0500*/ 	.word	0xffffffff


	//   ....[42]....
        /*0504*/ 	.word	0xffffffff


	//   ....[43]....
        /*0508*/ 	.word	0xffffffff


	//   ....[44]....
        /*050c*/ 	.word	0xffffffff


	//   ....[45]....
        /*0510*/ 	.word	0xffffffff


	//   ....[46]....
        /*0514*/ 	.word	0xffffffff


	//   ....[47]....
        /*0518*/ 	.word	0xffffffff


	//   ....[48]....
        /*051c*/ 	.word	0xffffffff


	//   ....[49]....
        /*0520*/ 	.word	0xffffffff


	//   ....[50]....
        /*0524*/ 	.word	0xffffffff


	//   ....[51]....
        /*0528*/ 	.word	0xffffffff


	//   ....[52]....
        /*052c*/ 	.word	0xffffffff


	//   ....[53]....
        /*0530*/ 	.word	0xffffffff


	//   ....[54]....
        /*0534*/ 	.word	0xffffffff


	//   ....[55]....
        /*0538*/ 	.word	0xffffffff


	//   ....[56]....
        /*053c*/ 	.word	0xffffffff


	//   ....[57]....
        /*0540*/ 	.word	0xffffffff


	//   ....[58]....
        /*0544*/ 	.word	0xffffffff


	//   ....[59]....
        /*0548*/ 	.word	0xffffffff


	//   ....[60]....
        /*054c*/ 	.word	0xffffffff


	//   ....[61]....
        /*0550*/ 	.word	0xffffffff


	//   ....[62]....
        /*0554*/ 	.word	0xffffffff


	//   ....[63]....
        /*0558*/ 	.word	0xffffffff


	//   ....[64]....
        /*055c*/ 	.word	0xffffffff


	//   ....[65]....
        /*0560*/ 	.word	0xffffffff


	//   ....[66]....
        /*0564*/ 	.word	0xffffffff


	//   ....[67]....
        /*0568*/ 	.word	0xffffffff


	//   ....[68]....
        /*056c*/ 	.word	0xffffffff


	//   ....[69]....
        /*0570*/ 	.word	0xffffffff


	//   ....[70]....
        /*0574*/ 	.word	0xffffffff


	//   ....[71]....
        /*0578*/ 	.word	0xffffffff


	//   ....[72]....
        /*057c*/ 	.word	0xffffffff


	//   ....[73]....
        /*0580*/ 	.word	0xffffffff


	//   ....[74]....
        /*0584*/ 	.word	0xffffffff


	//   ....[75]....
        /*0588*/ 	.word	0xffffffff


	//   ....[76]....
        /*058c*/ 	.word	0xffffffff


	//   ....[77]....
        /*0590*/ 	.word	0xffffffff


	//   ....[78]....
        /*0594*/ 	.word	0xffffffff


	//   ....[79]....
        /*0598*/ 	.word	0xffffffff


	//   ....[80]....
        /*059c*/ 	.word	0xffffffff


	//   ....[81]....
        /*05a0*/ 	.word	0xffffffff


	//   ....[82]....
        /*05a4*/ 	.word	0xffffffff


	//   ....[83]....
        /*05a8*/ 	.word	0xffffffff


	//   ....[84]....
        /*05ac*/ 	.word	0xffffffff


	//   ....[85]....
        /*05b0*/ 	.word	0xffffffff


	//   ....[86]....
        /*05b4*/ 	.word	0xffffffff


	//   ....[87]....
        /*05b8*/ 	.word	0xffffffff


	//   ....[88]....
        /*05bc*/ 	.word	0xffffffff


	//   ....[89]....
        /*05c0*/ 	.word	0xffffffff


	//   ....[90]....
        /*05c4*/ 	.word	0xffffffff


	//   ....[91]....
        /*05c8*/ 	.word	0xffffffff


	//   ....[92]....
        /*05cc*/ 	.word	0xffffffff


	//   ....[93]....
        /*05d0*/ 	.word	0xffffffff


	//   ....[94]....
        /*05d4*/ 	.word	0xffffffff


	//   ....[95]....
        /*05d8*/ 	.word	0xffffffff


	//   ....[96]....
        /*05dc*/ 	.word	0xffffffff


	//   ....[97]....
        /*05e0*/ 	.word	0xffffffff


	//   ....[98]....
        /*05e4*/ 	.word	0xffffffff


	//   ....[99]....
        /*05e8*/ 	.word	0xffffffff


	//   ....[100]....
        /*05ec*/ 	.word	0xffffffff


	//   ....[101]....
        /*05f0*/ 	.word	0xffffffff


	//   ....[102]....
        /*05f4*/ 	.word	0xffffffff


	//   ....[103]....
        /*05f8*/ 	.word	0xffffffff


	//   ....[104]....
        /*05fc*/ 	.word	0xffffffff


	//   ....[105]....
        /*0600*/ 	.word	0xffffffff


	//   ....[106]....
        /*0604*/ 	.word	0xffffffff


	//   ....[107]....
        /*0608*/ 	.word	0xffffffff


	//   ....[108]....
        /*060c*/ 	.word	0xffffffff


	//   ....[109]....
        /*0610*/ 	.word	0xffffffff


	//   ....[110]....
        /*0614*/ 	.word	0xffffffff


	//   ....[111]....
        /*0618*/ 	.word	0xffffffff


	//   ....[112]....
        /*061c*/ 	.word	0xffffffff


	//   ....[113]....
        /*0620*/ 	.word	0xffffffff


	//   ....[114]....
        /*0624*/ 	.word	0xffffffff


	//   ....[115]....
        /*0628*/ 	.word	0xffffffff


	//   ....[116]....
        /*062c*/ 	.word	0xffffffff


	//   ....[117]....
        /*0630*/ 	.word	0xffffffff


	//   ....[118]....
        /*0634*/ 	.word	0xffffffff


	//   ....[119]....
        /*0638*/ 	.word	0xffffffff


	//   ....[120]....
        /*063c*/ 	.word	0xffffffff


	//   ....[121]....
        /*0640*/ 	.word	0xffffffff


	//   ....[122]....
        /*0644*/ 	.word	0xffffffff


	//   ....[123]....
        /*0648*/ 	.word	0xffffffff


	//   ....[124]....
        /*064c*/ 	.word	0xffffffff


	//   ....[125]....
        /*0650*/ 	.word	0xffffffff


	//   ....[126]....
        /*0654*/ 	.word	0xffffffff


	//   ....[127]....
        /*0658*/ 	.word	0xffffffff


	//   ....[128]....
        /*065c*/ 	.word	0xffffffff


	//   ....[129]....
        /*0660*/ 	.word	0xffffffff


	//   ....[130]....
        /*0664*/ 	.word	0xffffffff


	//----- nvinfo : EIATTR_COOP_GROUP_INSTR_OFFSETS
	.align		4
.L_354:
        /*0668*/ 	.byte	0x04, 0x28
        /*066a*/ 	.short	(.L_356 - .L_355)


	//   ....[0]....
.L_355:
        /*066c*/ 	.word	0x00000050


	//   ....[1]....
        /*0670*/ 	.word	0x00000200


	//   ....[2]....
        /*0674*/ 	.word	0x00000230


	//   ....[3]....
        /*0678*/ 	.word	0x00000260


	//   ....[4]....
        /*067c*/ 	.word	0x00000290


	//   ....[5]....
        /*0680*/ 	.word	0x000002c0


	//   ....[6]....
        /*0684*/ 	.word	0x000002f0


	//   ....[7]....
        /*0688*/ 	.word	0x00000460


	//   ....[8]....
        /*068c*/ 	.word	0x000004a0


	//   ....[9]....
        /*0690*/ 	.word	0x000004d0


	//   ....[10]....
        /*0694*/ 	.word	0x00000500


	//   ....[11]....
        /*0698*/ 	.word	0x00000530


	//   ....[12]....
        /*069c*/ 	.word	0x00000560


	//   ....[13]....
        /*06a0*/ 	.word	0x000005f0


	//   ....[14]....
        /*06a4*/ 	.word	0x00000620


	//   ....[15]....
        /*06a8*/ 	.word	0x00000630


	//   ....[16]....
        /*06ac*/ 	.word	0x000006a0


	//   ....[17]....
        /*06b0*/ 	.word	0x00002070


	//   ....[18]....
        /*06b4*/ 	.word	0x00002090


	//   ....[19]....
        /*06b8*/ 	.word	0x000020b0


	//   ....[20]....
        /*06bc*/ 	.word	0x000020e0


	//   ....[21]....
        /*06c0*/ 	.word	0x00002100


	//   ....[22]....
        /*06c4*/ 	.word	0x00002110


	//   ....[23]....
        /*06c8*/ 	.word	0x00002140


	//   ....[24]....
        /*06cc*/ 	.word	0x00002180


	//   ....[25]....
        /*06d0*/ 	.word	0x00004a60


	//   ....[26]....
        /*06d4*/ 	.word	0x00004b00


	//   ....[27]....
        /*06d8*/ 	.word	0x00004b20


	//   ....[28]....
        /*06dc*/ 	.word	0x00004b40


	//   ....[29]....
        /*06e0*/ 	.word	0x00008160


	//   ....[30]....
        /*06e4*/ 	.word	0x00008180


	//   ....[31]....
        /*06e8*/ 	.word	0x000081b0


	//   ....[32]....
        /*06ec*/ 	.word	0x000081c0


	//   ....[33]....
        /*06f0*/ 	.word	0x00009dc0


	//   ....[34]....
        /*06f4*/ 	.word	0x00009dd0


	//   ....[35]....
        /*06f8*/ 	.word	0x00009e00


	//   ....[36]....
        /*06fc*/ 	.word	0x00009e10


	//   ....[37]....
        /*0700*/ 	.word	0x0000aee0


	//   ....[38]....
        /*0704*/ 	.word	0x0000aef0


	//   ....[39]....
        /*0708*/ 	.word	0x0000af10


	//   ....[40]....
        /*070c*/ 	.word	0x0000af20


	//   ....[41]....
        /*0710*/ 	.word	0x0000b2e0


	//   ....[42]....
        /*0714*/ 	.word	0x0000b300


	//   ....[43]....
        /*0718*/ 	.word	0x0000b400


	//   ....[44]....
        /*071c*/ 	.word	0x0000b410


	//   ....[45]....
        /*0720*/ 	.word	0x0000b520


	//   ....[46]....
        /*0724*/ 	.word	0x0000b540


	//   ....[47]....
        /*0728*/ 	.word	0x0000b650


	//   ....[48]....
        /*072c*/ 	.word	0x0000b660


	//   ....[49]....
        /*0730*/ 	.word	0x0000b970


	//   ....[50]....
        /*0734*/ 	.word	0x0000b990


	//   ....[51]....
        /*0738*/ 	.word	0x0000bfe0


	//   ....[52]....
        /*073c*/ 	.word	0x0000bff0


	//   ....[53]....
        /*0740*/ 	.word	0x0000cc20


	//   ....[54]....
        /*0744*/ 	.word	0x0000cc40


	//   ....[55]....
        /*0748*/ 	.word	0x0000cd50


	//   ....[56]....
        /*074c*/ 	.word	0x0000cd60


	//   ....[57]....
        /*0750*/ 	.word	0x0000ce70


	//   ....[58]....
        /*0754*/ 	.word	0x0000ce90


	//   ....[59]....
        /*0758*/ 	.word	0x0000cfa0


	//   ....[60]....
        /*075c*/ 	.word	0x0000cfb0


	//   ....[61]....
        /*0760*/ 	.word	0x0000d180


	//   ....[62]....
        /*0764*/ 	.word	0x0000d1a0


	//   ....[63]....
        /*0768*/ 	.word	0x0000d2d0


	//   ....[64]....
        /*076c*/ 	.word	0x0000d310


	//   ....[65]....
        /*0770*/ 	.word	0x0000d340


	//   ....[66]....
        /*0774*/ 	.word	0x0000d370


	//   ....[67]....
        /*0778*/ 	.word	0x0000d3a0


	//   ....[68]....
        /*077c*/ 	.word	0x0000d3d0


	//   ....[69]....
        /*0780*/ 	.word	0x0000d530


	//   ....[70]....
        /*0784*/ 	.word	0x0000d570


	//   ....[71]....
        /*0788*/ 	.word	0x0000d5a0


	//   ....[72]....
        /*078c*/ 	.word	0x0000d5d0


	//   ....[73]....
        /*0790*/ 	.word	0x0000d600


	//   ....[74]....
        /*0794*/ 	.word	0x0000d630


	//   ....[75]....
        /*0798*/ 	.word	0x0000d6c0


	//   ....[76]....
        /*079c*/ 	.word	0x0000d6f0


	//   ....[77]....
        /*07a0*/ 	.word	0x0000d700


	//   ....[78]....
        /*07a4*/ 	.word	0x0000d760


	//   ....[79]....
        /*07a8*/ 	.word	0x0000dd40


	//   ....[80]....
        /*07ac*/ 	.word	0x0000dda0


	//   ....[81]....
        /*07b0*/ 	.word	0x0000ddf0


	//   ....[82]....
        /*07b4*/ 	.word	0x0000de40


	//   ....[83]....
        /*07b8*/ 	.word	0x0000de90


	//   ....[84]....
        /*07bc*/ 	.word	0x0000df00


	//   ....[85]....
        /*07c0*/ 	.word	0x0000df40


	//   ....[86]....
        /*07c4*/ 	.word	0x0000dfb0


	//   ....[87]....
        /*07c8*/ 	.word	0x0000e020


	//   ....[88]....
        /*07cc*/ 	.word	0x0000e080


	//   ....[89]....
        /*07d0*/ 	.word	0x0000e100


	//   ....[90]....
        /*07d4*/ 	.word	0x0000e160


	//   ....[91]....
        /*07d8*/ 	.word	0x0000e1b0


	//   ....[92]....
        /*07dc*/ 	.word	0x0000e210


	//   ....[93]....
        /*07e0*/ 	.word	0x0000e280


	//   ....[94]....
        /*07e4*/ 	.word	0x0000e2f0


	//   ....[95]....
        /*07e8*/ 	.word	0x0000e350


	//   ....[96]....
        /*07ec*/ 	.word	0x0000e3b0


	//   ....[97]....
        /*07f0*/ 	.word	0x0000e410


	//   ....[98]....
        /*07f4*/ 	.word	0x0000e480


	//   ....[99]....
        /*07f8*/ 	.word	0x0000e4e0


	//   ....[100]....
        /*07fc*/ 	.word	0x0000e540


	//   ....[101]....
        /*0800*/ 	.word	0x0000e5a0


	//   ....[102]....
        /*0804*/ 	.word	0x0000e610


	//   ....[103]....
        /*0808*/ 	.word	0x0000e670


	//   ....[104]....
        /*080c*/ 	.word	0x0000e6d0


	//   ....[105]....
        /*0810*/ 	.word	0x0000e730


	//   ....[106]....
        /*0814*/ 	.word	0x0000e7a0


	//   ....[107]....
        /*0818*/ 	.word	0x0000e800


	//   ....[108]....
        /*081c*/ 	.word	0x0000e860


	//   ....[109]....
        /*0820*/ 	.word	0x0000e8c0


	//   ....[110]....
        /*0824*/ 	.word	0x0000e930


	//   ....[111]....
        /*0828*/ 	.word	0x0000e990


	//   ....[112]....
        /*082c*/ 	.word	0x0000e9f0


	//   ....[113]....
        /*0830*/ 	.word	0x0000ea50


	//   ....[114]....
        /*0834*/ 	.word	0x0000eac0


	//   ....[115]....
        /*0838*/ 	.word	0x0000eb10


	//   ....[116]....
        /*083c*/ 	.word	0x0000eb50


	//   ....[117]....
        /*0840*/ 	.word	0x0000eba0


	//   ....[118]....
        /*0844*/ 	.word	0x0000ebf0


	//   ....[119]....
        /*0848*/ 	.word	0x0000ec40


	//   ....[120]....
        /*084c*/ 	.word	0x0000ecb0


	//   ....[121]....
        /*0850*/ 	.word	0x0000ecf0


	//   ....[122]....
        /*0854*/ 	.word	0x0000ed40


	//   ....[123]....
        /*0858*/ 	.word	0x0000ed90


	//   ....[124]....
        /*085c*/ 	.word	0x0000ede0


	//   ....[125]....
        /*0860*/ 	.word	0x0000ee30


	//   ....[126]....
        /*0864*/ 	.word	0x0000eea0


	//   ....[127]....
        /*0868*/ 	.word	0x0000eee0


	//   ....[128]....
        /*086c*/ 	.word	0x0000ef50


	//   ....[129]....
        /*0870*/ 	.word	0x0000efb0


	//   ....[130]....
        /*0874*/ 	.word	0x0000f010


	//----- nvinfo : EIATTR_EXIT_INSTR_OFFSETS
	.align		4
.L_356:
        /*0878*/ 	.byte	0x04, 0x1c
        /*087a*/ 	.short	(.L_358 - .L_357)


	//   ....[0]....
.L_357:
        /*087c*/ 	.word	0x00000c10


	//   ....[1]....
        /*0880*/ 	.word	0x0000dd00


	//----- nvinfo : EIATTR_MAX_THREADS
	.align		4
.L_358:
        /*0884*/ 	.byte	0x04, 0x05
        /*0886*/ 	.short	(.L_360 - .L_359)
.L_359:
        /*0888*/ 	.word	0x00000100
        /*088c*/ 	.word	0x00000001
        /*0890*/ 	.word	0x00000001


	//----- nvinfo : EIATTR_CRS_STACK_SIZE
	.align		4
.L_360:
        /*0894*/ 	.byte	0x04, 0x1e
        /*0896*/ 	.short	(.L_362 - .L_361)
.L_361:
        /*0898*/ 	.word	0x00000000
.L_362:


//--------------------- .nv.info._ZN7cutlass13device_kernelIN5flash19enable_sm80_to_sm89INS1_16FlashAttnFwdSm80INS1_25CollectiveMainloopFwdSm80ILi8ELi1ELb1EN4cute5tupleIJNS5_1CILi128EEENS7_ILi112EEES8_EEELi128ENS_10bfloat16_tEfNS_4arch4Sm80ELb0ELb0ELb1ELb1ELb0ELb1ELb1ELb1EEENS1_21CollectiveEpilogueFwdINS6_IJS8_S8_S9_EEENS6_IJNS7_ILi1EEESH_SH_EEESB_SD_Li256ELb1ELb1ELb1ELb0EEENS1_36VarlenDynamicPersistentTileSchedulerILi128ELi112ELi256ELi256ELb1ELb1ELb0ELb0ELb1ELb1EEEEEEEEEvNT_6ParamsE --------------------------
	.section	.nv.info._ZN7cutlass13device_kernelIN5flash19enable_sm80_to_sm89INS1_16FlashAttnFwdSm80INS1_25CollectiveMainloopFwdSm80ILi8ELi1ELb1EN4cute5tupleIJNS5_1CILi128EEENS7_ILi112EEES8_EEELi128ENS_10bfloat16_tEfNS_4arch4Sm80ELb0ELb0ELb1ELb1ELb0ELb1ELb1ELb1EEENS1_21CollectiveEpilogueFwdINS6_IJS8_S8_S9_EEENS6_IJNS7_ILi1EEESH_SH_EEESB_SD_Li256ELb1ELb1ELb1ELb0EEENS1_36VarlenDynamicPersistentTileSchedulerILi128ELi112ELi256ELi256ELb1ELb1ELb0ELb0ELb1ELb1EEEEEEEEEvNT_6ParamsE,"",@"SHT_CUDA_INFO"
	.sectionflags	@""
	.align	4


	//----- nvinfo : EIATTR_CUDA_API_VERSION
	.align		4
        /*0000*/ 	.byte	0x04, 0x37
        /*0002*/ 	.short	(.L_364 - .L_363)
.L_363:
        /*0004*/ 	.word	0x00000082


	//----- nvinfo : EIATTR_SW2861232_WAR
	.align		4
.L_364:
        /*0008*/ 	.byte	0x01, 0x35
	.zero		2


	//----- nvinfo : EIATTR_PARAM_CBANK
	.align		4
        /*000c*/ 	.byte	0x04, 0x0a
        /*000e*/ 	.short	(.L_366 - .L_365)
	.align		4
.L_365:
        /*0010*/ 	.word	index@(.nv.constant0._ZN7cutlass13device_kernelIN5flash19enable_sm80_to_sm89INS1_16FlashAttnFwdSm80INS1_25CollectiveMainloopFwdSm80ILi8ELi1ELb1EN4cute5tupleIJNS5_1CILi128EEENS7_ILi112EEES8_EEELi128ENS_10bfloat16_tEfNS_4arch4Sm80ELb0ELb0ELb1ELb1ELb0ELb1ELb1ELb1EEENS1_21CollectiveEpilogueFwdINS6_IJS8_S8_S9_EEENS6_IJNS7_ILi1EEESH_SH_EEESB_SD_Li256ELb1ELb1ELb1ELb0EEENS1_36VarlenDynamicPersistentTileSchedulerILi128ELi112ELi256ELi256ELb1ELb1ELb0ELb0ELb1ELb1EEEEEEEEEvNT_6ParamsE)
        /*0014*/ 	.short	0x0160
        /*0016*/ 	.short	0x0438


	//----- nvinfo : EIATTR_CBANK_PARAM_SIZE
	.align		4
.L_366:
        /*0018*/ 	.byte	0x03, 0x19
        /*001a*/ 	.short	0x0438


	//----- nvinfo : EIATTR_KPARAM_INFO
	.align		4
        /*001c*/ 	.byte	0x04, 0x17
        /*001e*/ 	.short	(.L_368 - .L_367)
.L_367:
        /*0020*/ 	.word	0x00000000
        /*0024*/ 	.short	0x0000
        /*0026*/ 	.short	0x0000
        /*0028*/ 	.byte	0x00, 0xf0, 0xe1, 0x10


	//----- nvinfo : EIATTR_MAXREG_COUNT
	.align		4
.L_368:
        /*002c*/ 	.byte	0x03, 0x1b
        /*002e*/ 	.short	0x00ff


	//----- nvinfo : EIATTR_NUM_BARRIERS
	.align		4
        /*0030*/ 	.byte	0x02, 0x4c
        /*0032*/ 	.byte	0x06
	.zero		1


	//----- nvinfo : EIATTR_ANNOTATIONS
	.align		4
        /*0034*/ 	.byte	0x04, 0x55
        /*0036*/ 	.short	(.L_370 - .L_369)


	//   ....[0]....
.L_369:
        /* <DEDUP_REMOVED lines=51> */


	//----- nvinfo : EIATTR_MERCURY_ISA_VERSION
	.align		4
.L_370:
        /*0358*/ 	.byte	0x03, 0x5f
        /*035a*/ 	.short	0x0000


	//----- nvinfo : EIATTR_INT_WARP_WIDE_INSTR_OFFSETS
	.align		4
        /*035c*/ 	.byte	0x04, 0x31
        /*035e*/ 	.short	(.L_372 - .L_371)


	//   ....[0]....
.L_371:
        /*0360*/ 	.word	0x00014e00


	//   ....[1]....
        /*0364*/ 	.word	0x00014e80


	//----- nvinfo : EIATTR_COOP_GROUP_MASK_REGIDS
	.align		4
.L_372:
        /*0368*/ 	.byte	0x04, 0x29
        /*036a*/ 	.short	(.L_374 - .L_373)


	//   ....[0]....
.L_373:
        /*036c*/ 	.word	0xffffffff


	//   ....[1]....
        /*0370*/ 	.word	0xffffffff


	//   ....[2]....
        /*0374*/ 	.word	0xffffffff


	//   ....[3]....
        /*0378*/ 	.word	0xffffffff


	//   ....[4]....
        /*037c*/ 	.word	0xffffffff


	//   ....[5]....
        /*0380*/ 	.word	0xffffffff


	//   ....[6]....
        /*0384*/ 	.word	0xffffffff


	//   ....[7]....
        /*0388*/ 	.word	0xffffffff


	//   ....[8]....
        /*038c*/ 	.word	0xffffffff


	//   ....[9]....
        /*0390*/ 	.word	0xffffffff


	//   ....[10]....
        /*0394*/ 	.word	0xffffffff


	//   ....[11]....
        /*0398*/ 	.word	0xffffffff


	//   ....[12]....
        /*039c*/ 	.word	0xffffffff


	//   ....[13]....
        /*03a0*/ 	.word	0xffffffff


	//   ....[14]....
        /*03a4*/ 	.word	0xffffffff


	//   ....[15]....
        /*03a8*/ 	.word	0xffffffff


	//   ....[16]....
        /*03ac*/ 	.word	0xffffffff


	//   ....[17]....
        /*03b0*/ 	.word	0xffffffff


	//   ....[18]....
        /*03b4*/ 	.word	0xffffffff


	//   ....[19]....
        /*03b8*/ 	.word	0xffffffff


	//   ....[20]....
        /*03bc*/ 	.word	0xffffffff


	//   ....[21]....
        /*03c0*/ 	.word	0xffffffff


	//   ....[22]....
        /*03c4*/ 	.word	0xffffffff


	//   ....[23]....
        /*03c8*/ 	.word	0xffffffff


	//   ....[24]....
        /*03cc*/ 	.word	0xffffffff


	//   ....[25]....
        /*03d0*/ 	.word	0xffffffff


	//   ....[26]....
        /*03d4*/ 	.word	0xffffffff


	//   ....[27]....
        /*03d8*/ 	.word	0xffffffff


	//   ....[28]....
        /*03dc*/ 	.word	0xffffffff


	//   ....[29]....
        /*03e0*/ 	.word	0xffffffff


	//   ....[30]....
        /*03e4*/ 	.word	0xffffffff


	//   ....[31]....
        /*03e8*/ 	.word	0xffffffff


	//   ....[32]....
        /*03ec*/ 	.word	0xffffffff


	//   ....[33]....
        /*03f0*/ 	.word	0xffffffff


	//   ....[34]....
        /*03f4*/ 	.word	0xffffffff


	//   ....[35]....
        /*03f8*/ 	.word	0xffffffff


	//   ....[36]....
        /*03fc*/ 	.word	0xffffffff


	//   ....[37]....
        /*0400*/ 	.word	0xffffffff


	//   ....[38]....
        /*0404*/ 	.word	0xffffffff


	//   ....[39]....
        /*0408*/ 	.word	0xffffffff


	//   ....[40]....
        /*040c*/ 	.word	0xffffffff


	//   ....[41]....
        /*0410*/ 	.word	0xffffffff


	//   ....[42]....
        /*0414*/ 	.word	0xffffffff


	//   ....[43]....
        /*0418*/ 	.word	0xffffffff


	//   ....[44]....
        /*041c*/ 	.word	0xffffffff


	//   ....[45]....
        /*0420*/ 	.word	0xffffffff


	//   ....[46]....
        /*0424*/ 	.word	0xffffffff


	//   ....[47]....
        /*0428*/ 	.word	0xffffffff


	//   ....[48]....
        /*042c*/ 	.word	0xffffffff


	//   ....[49]....
        /*0430*/ 	.word	0xffffffff


	//   ....[50]....
        /*0434*/ 	.word	0xffffffff


	//   ....[51]....
        /*0438*/ 	.word	0xffffffff


	//   ....[52]....
        /*043c*/ 	.word	0xffffffff


	//   ....[53]....
        /*0440*/ 	.word	0xffffffff


	//   ....[54]....
        /*0444*/ 	.word	0xffffffff


	//   ....[55]....
        /*0448*/ 	.word	0xffffffff


	//   ....[56]....
        /*044c*/ 	.word	0xffffffff


	//   ....[57]....
        /*0450*/ 	.word	0xffffffff


	//   ....[58]....
        /*0454*/ 	.word	0xffffffff


	//   ....[59]....
        /*0458*/ 	.word	0xffffffff


	//   ....[60]....
        /*045c*/ 	.word	0xffffffff


	//   ....[61]....
        /*0460*/ 	.word	0xffffffff


	//   ....[62]....
        /*0464*/ 	.word	0xffffffff


	//   ....[63]....
        /*0468*/ 	.word	0xffffffff


	//   ....[64]....
        /*046c*/ 	.word	0xffffffff


	//   ....[65]....
        /*0470*/ 	.word	0xffffffff


	//   ....[66]....
        /*0474*/ 	.word	0xffffffff


	//   ....[67]....
        /*0478*/ 	.word	0xffffffff


	//   ....[68]....
        /*047c*/ 	.word	0xffffffff


	//   ....[69]....
        /*0480*/ 	.word	0xffffffff


	//   ....[70]....
        /*0484*/ 	.word	0xffffffff


	//   ....[71]....
        /*0488*/ 	.word	0xffffffff


	//   ....[72]....
        /*048c*/ 	.word	0xffffffff


	//   ....[73]....
        /*0490*/ 	.word	0xffffffff


	//   ....[74]....
        /*0494*/ 	.word	0xffffffff


	//   ....[75]....
        /*0498*/ 	.word	0xffffffff


	//   ....[76]....
        /*049c*/ 	.word	0xffffffff


	//   ....[77]....
        /*04a0*/ 	.word	0xffffffff


	//   ....[78]....
        /*04a4*/ 	.word	0xffffffff


	//   ....[79]....
        /*04a8*/ 	.word	0xffffffff


	//   ....[80]....
        /*04ac*/ 	.word	0xffffffff


	//   ....[81]....
        /*04b0*/ 	.word	0xffffffff


	//   ....[82]....
        /*04b4*/ 	.word	0xffffffff


	//   ....[83]....
        /*04b8*/ 	.word	0xffffffff


	//   ....[84]....
        /*04bc*/ 	.word	0xffffffff


	//   ....[85]....
        /*04c0*/ 	.word	0xffffffff


	//   ....[86]....
        /*04c4*/ 	.word	0xffffffff


	//   ....[87]....
        /*04c8*/ 	.word	0xffffffff


	//   ....[88]....
        /*04cc*/ 	.word	0xffffffff


	//   ....[89]....
        /*04d0*/ 	.word	0xffffffff


	//   ....[90]....
        /*04d4*/ 	.word	0xffffffff


	//   ....[91]....
        /*04d8*/ 	.word	0xffffffff


	//   ....[92]....
        /*04dc*/ 	.word	0xffffffff


	//   ....[93]....
        /*04e0*/ 	.word	0xffffffff


	//   ....[94]....
        /*04e4*/ 	.word	0xffffffff


	//   ....[95]....
        /*04e8*/ 	.word	0xffffffff


	//   ....[96]....
        /*04ec*/ 	.word	0xffffffff


	//   ....[97]....
        /*04f0*/ 	.word	0xffffffff


	//   ....[98]....
        /*04f4*/ 	.word	0xffffffff


	//   ....[99]....
        /*04f8*/ 	.word	0xffffffff


	//   ....[100]....
        /*04fc*/ 	.word	0xffffffff


	//   ....[101]....
        /*0500*/ 	.word	0xffffffff


	//   ....[102]....
        /*0504*/ 	.word	0xffffffff


	//   ....[103]....
        /*0508*/ 	.word	0xffffffff


	//   ....[104]....
        /*050c*/ 	.word	0xffffffff


	//   ....[105]....
        /*0510*/ 	.word	0xffffffff


	//   ....[106]....
        /*0514*/ 	.word	0xffffffff


	//   ....[107]....
        /*0518*/ 	.word	0xffffffff


	//   ....[108]....
        /*051c*/ 	.word	0xffffffff


	//   ....[109]....
        /*0520*/ 	.word	0xffffffff


	//   ....[110]....
        /*0524*/ 	.word	0xffffffff


	//   ....[111]....
        /*0528*/ 	.word	0xffffffff


	//   ....[112]....
        /*052c*/ 	.word	0xffffffff


	//   ....[113]....
        /*0530*/ 	.word	0xffffffff


	//   ....[114]....
        /*0534*/ 	.word	0xffffffff


	//   ....[115]....
        /*0538*/ 	.word	0xffffffff


	//   ....[116]....
        /*053c*/ 	.word	0xffffffff


	//   ....[117]....
        /*0540*/ 	.word	0xffffffff


	//   ....[118]....
        /*0544*/ 	.word	0xffffffff


	//   ....[119]....
        /*0548*/ 	.word	0xffffffff


	//   ....[120]....
        /*054c*/ 	.word	0xffffffff


	//   ....[121]....
        /*0550*/ 	.word	0xffffffff


	//   ....[122]....
        /*0554*/ 	.word	0xffffffff


	//   ....[123]....
        /*0558*/ 	.word	0xffffffff


	//   ....[124]....
        /*055c*/ 	.word	0xffffffff


	//   ....[125]....
        /*0560*/ 	.word	0xffffffff


	//   ....[126]....
        /*0564*/ 	.word	0xffffffff


	//   ....[127]....
        /*0568*/ 	.word	0xffffffff


	//   ....[128]....
        /*056c*/ 	.word	0xffffffff


	//   ....[129]....
        /*0570*/ 	.word	0xffffffff


	//   ....[130]....
        /*0574*/ 	.word	0xffffffff


	//   ....[131]....
        /*0578*/ 	.word	0xffffffff


	//   ....[132]....
        /*057c*/ 	.word	0xffffffff


	//   ....[133]....
        /*0580*/ 	.word	0xffffffff


	//   ....[134]....
        /*0584*/ 	.word	0xffffffff


	//   ....[135]....
        /*0588*/ 	.word	0xffffffff


	//   ....[136]....
        /*058c*/ 	.word	0xffffffff


	//   ....[137]....
        /*0590*/ 	.word	0xffffffff


	//   ....[138]....
        /*0594*/ 	.word	0xffffffff


	//----- nvinfo : EIATTR_COOP_GROUP_INSTR_OFFSETS
	.align		4
.L_374:
        /*0598*/ 	.byte	0x04, 0x28
        /*059a*/ 	.short	(.L_376 - .L_375)


	//   ....[0]....
.L_375:
        /*059c*/ 	.word	0x00000050


	//   ....[1]....
        /*05a0*/ 	.word	0x00000210


	//   ....[2]....
        /*05a4*/ 	.word	0x00000240


	//   ....[3]....
        /*05a8*/ 	.word	0x00000270


	//   ....[4]....
        /*05ac*/ 	.word	0x000002a0


	//   ....[5]....
        /*05b0*/ 	.word	0x000002d0


	//   ....[6]....
        /*05b4*/ 	.word	0x00000300


	//   ....[7]....
        /*05b8*/ 	.word	0x00000470


	//   ....[8]....
        /*05bc*/ 	.word	0x000004b0


	//   ....[9]....
        /*05c0*/ 	.word	0x000004e0


	//   ....[10]....
        /*05c4*/ 	.word	0x00000510


	//   ....[11]....
        /*05c8*/ 	.word	0x00000540


	//   ....[12]....
        /*05cc*/ 	.word	0x00000570


	//   ....[13]....
        /*05d0*/ 	.word	0x00000600


	//   ....[14]....
        /*05d4*/ 	.word	0x00000630


	//   ....[15]....
        /*05d8*/ 	.word	0x00000650


	//   ....[16]....
        /*05dc*/ 	.word	0x000006b0


	//   ....[17]....
        /*05e0*/ 	.word	0x000095f0


	//   ....[18]....
        /*05e4*/ 	.word	0x00009610


	//   ....[19]....
        /*05e8*/ 	.word	0x00009620


	//   ....[20]....
        /*05ec*/ 	.word	0x00009640


	//   ....[21]....
        /*05f0*/ 	.word	0x00009690


	//   ....[22]....
        /*05f4*/ 	.word	0x000096c0


	//   ....[23]....
        /*05f8*/ 	.word	0x00009770


	//   ....[24]....
        /*05fc*/ 	.word	0x00009780


	//   ....[25]....
        /*0600*/ 	.word	0x00009cc0


	//   ....[26]....
        /*0604*/ 	.word	0x00009d00


	//   ....[27]....
        /*0608*/ 	.word	0x00009d20


	//   ....[28]....
        /*060c*/ 	.word	0x00009d30


	//   ....[29]....
        /*0610*/ 	.word	0x0000b5f0


	//   ....[30]....
        /*0614*/ 	.word	0x0000b630


	//   ....[31]....
        /*0618*/ 	.word	0x0000b650


	//   ....[32]....
        /*061c*/ 	.word	0x0000b660


	//   ....[33]....
        /*0620*/ 	.word	0x0000f520


	//   ....[34]....
        /*0624*/ 	.word	0x0000f5c0


	//   ....[35]....
        /*0628*/ 	.word	0x0000f5e0


	//   ....[36]....
        /*062c*/ 	.word	0x0000f600


	//   ....[37]....
        /*0630*/ 	.word	0x00012b90


	//   ....[38]....
        /*0634*/ 	.word	0x00012bb0


	//   ....[39]....
        /*0638*/ 	.word	0x00012be0


	//   ....[40]....
        /*063c*/ 	.word	0x00012bf0


	//   ....[41]....
        /*0640*/ 	.word	0x000147e0


	//   ....[42]....
        /*0644*/ 	.word	0x000147f0


	//   ....[43]....
        /*0648*/ 	.word	0x00014820


	//   ....[44]....
        /*064c*/ 	.word	0x00014830


	//   ....[45]....
        /*0650*/ 	.word	0x00015ac0


	//   ....[46]....
        /*0654*/ 	.word	0x00015ad0


	//   ....[47]....
        /*0658*/ 	.word	0x00015af0


	//   ....[48]....
        /*065c*/ 	.word	0x00015b10


	//   ....[49]....
        /*0660*/ 	.word	0x00015e40


	//   ....[50]....
        /*0664*/ 	.word	0x00015e60


	//   ....[51]....
        /*0668*/ 	.word	0x00015f40


	//   ....[52]....
        /*066c*/ 	.word	0x00015f50


	//   ....[53]....
        /*0670*/ 	.word	0x00016040


	//   ....[54]....
        /*0674*/ 	.word	0x00016060


	//   ....[55]....
        /*0678*/ 	.word	0x00016150


	//   ....[56]....
        /*067c*/ 	.word	0x00016160


	//   ....[57]....
        /*0680*/ 	.word	0x00016450


	//   ....[58]....
        /*0684*/ 	.word	0x00016470


	//   ....[59]....
        /*0688*/ 	.word	0x00016ae0


	//   ....[60]....
        /*068c*/ 	.word	0x00016af0


	//   ....[61]....
        /*0690*/ 	.word	0x00017700


	//   ....[62]....
        /*0694*/ 	.word	0x00017720


	//   ....[63]....
        /*0698*/ 	.word	0x00017810


	//   ....[64]....
        /*069c*/ 	.word	0x00017820


	//   ....[65]....
        /*06a0*/ 	.word	0x00017910


	//   ....[66]....
        /*06a4*/ 	.word	0x00017930


	//   ....[67]....
        /*06a8*/ 	.word	0x00017a20


	//   ....[68]....
        /*06ac*/ 	.word	0x00017a30


	//   ....[69]....
        /*06b0*/ 	.word	0x00017be0


	//   ....[70]....
        /*06b4*/ 	.word	0x00017c00


	//   ....[71]....
        /*06b8*/ 	.word	0x00017d30


	//   ....[72]....
        /*06bc*/ 	.word	0x00017d70


	//   ....[73]....
        /*06c0*/ 	.word	0x00017da0


	//   ....[74]....
        /*06c4*/ 	.word	0x00017dd0


	//   ....[75]....
        /*06c8*/ 	.word	0x00017e00


	//   ....[76]....
        /*06cc*/ 	.word	0x00017e30


	//   ....[77]....
        /*06d0*/ 	.word	0x00017f90


	//   ....[78]....
        /*06d4*/ 	.word	0x00017fd0


	//   ....[79]....
        /*06d8*/ 	.word	0x00018000


	//   ....[80]....
        /*06dc*/ 	.word	0x00018030


	//   ....[81]....
        /*06e0*/ 	.word	0x00018060


	//   ....[82]....
        /*06e4*/ 	.word	0x00018090


	//   ....[83]....
        /*06e8*/ 	.word	0x00018120


	//   ....[84]....
        /*06ec*/ 	.word	0x00018150


	//   ....[85]....
        /*06f0*/ 	.word	0x00018160


	//   ....[86]....
        /*06f4*/ 	.word	0x000181c0


	//   ....[87]....
        /*06f8*/ 	.word	0x000187a0


	//   ....[88]....
        /*06fc*/ 	.word	0x00018800


	//   ....[89]....
        /*0700*/ 	.word	0x00018850


	//   ....[90]....
        /*0704*/ 	.word	0x000188a0


	//   ....[91]....
        /*0708*/ 	.word	0x000188f0


	//   ....[92]....
        /*070c*/ 	.word	0x00018960


	//   ....[93]....
        /*0710*/ 	.word	0x000189a0


	//   ....[94]....
        /*0714*/ 	.word	0x00018a10


	//   ....[95]....
        /*0718*/ 	.word	0x00018a80


	//   ....[96]....
        /*071c*/ 	.word	0x00018ae0


	//   ....[97]....
        /*0720*/ 	.word	0x00018b60


	//   ....[98]....
        /*0724*/ 	.word	0x00018bc0


	//   ....[99]....
        /*0728*/ 	.word	0x00018c10


	//   ....[100]....
        /*072c*/ 	.word	0x00018c70


	//   ....[101]....
        /*0730*/ 	.word	0x00018ce0


	//   ....[102]....
        /*0734*/ 	.word	0x00018d50


	//   ....[103]....
        /*0738*/ 	.word	0x00018db0


	//   ....[104]....
        /*073c*/ 	.word	0x00018e10


	//   ....[105]....
        /*0740*/ 	.word	0x00018e70


	//   ....[106]....
        /*0744*/ 	.word	0x00018ee0


	//   ....[107]....
        /*0748*/ 	.word	0x00018f40


	//   ....[108]....
        /*074c*/ 	.word	0x00018fa0


	//   ....[109]....
        /*0750*/ 	.word	0x00019000


	//   ....[110]....
        /*0754*/ 	.word	0x00019070


	//   ....[111]....
        /*0758*/ 	.word	0x000190d0


	//   ....[112]....
        /*075c*/ 	.word	0x00019130


	//   ....[113]....
        /*0760*/ 	.word	0x00019190


	//   ....[114]....
        /*0764*/ 	.word	0x00019200


	//   ....[115]....
        /*0768*/ 	.word	0x00019260


	//   ....[116]....
        /*076c*/ 	.word	0x000192c0


	//   ....[117]....
        /*0770*/ 	.word	0x00019320


	//   ....[118]....
        /*0774*/ 	.word	0x00019390


	//   ....[119]....
        /*0778*/ 	.word	0x000193f0


	//   ....[120]....
        /*077c*/ 	.word	0x00019450


	//   ....[121]....
        /*0780*/ 	.word	0x000194b0


	//   ....[122]....
        /*0784*/ 	.word	0x00019520


	//   ....[123]....
        /*0788*/ 	.word	0x00019570


	//   ....[124]....
        /*078c*/ 	.word	0x000195b0


	//   ....[125]....
        /*0790*/ 	.word	0x00019600


	//   ....[126]....
        /*0794*/ 	.word	0x00019650


	//   ....[127]....
        /*0798*/ 	.word	0x000196a0


	//   ....[128]....
        /*079c*/ 	.word	0x00019710


	//   ....[129]....
        /*07a0*/ 	.word	0x00019750


	//   ....[130]....
        /*07a4*/ 	.word	0x000197a0


	//   ....[131]....
        /*07a8*/ 	.word	0x000197f0


	//   ....[132]....
        /*07ac*/ 	.word	0x00019840


	//   ....[133]....
        /*07b0*/ 	.word	0x00019890


	//   ....[134]....
        /*07b4*/ 	.word	0x00019900


	//   ....[135]....
        /*07b8*/ 	.word	0x00019940


	//   ....[136]....
        /*07bc*/ 	.word	0x000199b0


	//   ....[137]....
        /*07c0*/ 	.word	0x00019a10


	//   ....[138]....
        /*07c4*/ 	.word	0x00019a70


	//----- nvinfo : EIATTR_EXIT_INSTR_OFFSETS
	.align		4
.L_376:
        /*07c8*/ 	.byte	0x04, 0x1c
        /*07ca*/ 	.short	(.L_378 - .L_377)


	//   ....[0]....
.L_377:
        /*07cc*/ 	.word	0x00000c20


	//   ....[1]....
        /*07d0*/ 	.word	0x00018760


	//----- nvinfo : EIATTR_MAX_THREADS
	.align		4
.L_378:
        /*07d4*/ 	.byte	0x04, 0x05
        /*07d6*/ 	.short	(.L_380 - .L_379)
.L_379:
        /*07d8*/ 	.word	0x00000100
        /*07dc*/ 	.word	0x00000001
        /*07e0*/ 	.word	0x00000001


	//----- nvinfo : EIATTR_CRS_STACK_SIZE
	.align		4
.L_380:
        /*07e4*/ 	.byte	0x04, 0x1e
        /*07e6*/ 	.short	(.L_382 - .L_381)
.L_381:
        /*07e8*/ 	.word	0x00000000
.L_382:


//--------------------- .nv.info._ZN7cutlass13device_kernelIN5flash19enable_sm80_to_sm89INS1_16FlashAttnFwdSm80INS1_25CollectiveMainloopFwdSm80ILi4ELi1ELb0EN4cute5tupleIJNS5_1CILi128EEENS7_ILi48EEES8_EEELi128ENS_10bfloat16_tEfNS_4arch4Sm80ELb0ELb1ELb1ELb0ELb0ELb0ELb1ELb1EEENS1_21CollectiveEpilogueFwdINS6_IJS8_S8_S9_EEENS6_IJNS7_ILi1EEESH_SH_EEESB_SD_Li128ELb0ELb1ELb1ELb0EEENS1_19SingleTileSchedulerILb0ELb1ELb1ELi128EEEEEEEEEvNT_6ParamsE --------------------------
	.section	.nv.info._ZN7cutlass13device_kernelIN5flash19enable_sm80_to_sm89INS1_16FlashAttnFwdSm80INS1_25CollectiveMainloopFwdSm80ILi4ELi1ELb0EN4cute5tupleIJNS5_1CILi128EEENS7_ILi48EEES8_EEELi128ENS_10bfloat16_tEfNS_4arch4Sm80ELb0ELb1ELb1ELb0ELb0ELb0ELb1ELb1EEENS1_21CollectiveEpilogueFwdINS6_IJS8_S8_S9_EEENS6_IJNS7_ILi1EEESH_SH_EEESB_SD_Li128ELb0ELb1ELb1ELb0EEENS1_19SingleTileSchedulerILb0ELb1ELb1ELi128EEEEEEEEEvNT_6ParamsE,"",@"SHT_CUDA_INFO"
	.sectionflags	@""
	.align	4


	//----- nvinfo : EIATTR_CUDA_API_VERSION
	.align		4
        /*0000*/ 	.byte	0x04, 0x37
        /*0002*/ 	.short	(.L_384 - .L_383)
.L_383:
        /*0004*/ 	.word	0x00000082


	//----- nvinfo : EIATTR_SW2861232_WAR
	.align		4
.L_384:
        /*0008*/ 	.byte	0x01, 0x35
	.zero		2


	//----- nvinfo : EIATTR_PARAM_CBANK
	.align		4
        /*000c*/ 	.byte	0x04, 0x0a
        /*000e*/ 	.short	(.L_386 - .L_385)
	.align		4
.L_385:
        /*0010*/ 	.word	index@(.nv.constant0._ZN7cutlass13device_kernelIN5flash19enable_sm80_to_sm89INS1_16FlashAttnFwdSm80INS1_25CollectiveMainloopFwdSm80ILi4ELi1ELb0EN4cute5tupleIJNS5_1CILi128EEENS7_ILi48EEES8_EEELi128ENS_10bfloat16_tEfNS_4arch4Sm80ELb0ELb1ELb1ELb0ELb0ELb0ELb1ELb1EEENS1_21CollectiveEpilogueFwdINS6_IJS8_S8_S9_EEENS6_IJNS7_ILi1EEESH_SH_EEESB_SD_Li128ELb0ELb1ELb1ELb0EEENS1_19SingleTileSchedulerILb0ELb1ELb1ELi128EEEEEEEEEvNT_6ParamsE)
        /*0014*/ 	.short	0x0160
        /*0016*/ 	.short	0x0418


	//----- nvinfo : EIATTR_CBANK_PARAM_SIZE
	.align		4
.L_386:
        /*0018*/ 	.byte	0x03, 0x19
        /*001a*/ 	.short	0x0418


	//----- nvinfo : EIATTR_KPARAM_INFO
	.align		4
        /*001c*/ 	.byte	0x04, 0x17
        /*001e*/ 	.short	(.L_388 - .L_387)
.L_387:
        /*0020*/ 	.word	0x00000000
        /*0024*/ 	.short	0x0000
        /*0026*/ 	.short	0x0000
        /*0028*/ 	.byte	0x00, 0xf0, 0x61, 0x10


	//----- nvinfo : EIATTR_MAXREG_COUNT
	.align		4
.L_388:
        /*002c*/ 	.byte	0x03, 0x1b
        /*002e*/ 	.short	0x00ff


	//----- nvinfo : EIATTR_NUM_BARRIERS
	.align		4
        /*0030*/ 	.byte	0x02, 0x4c
        /*0032*/ 	.byte	0x02
	.zero		1


	//----- nvinfo : EIATTR_ANNOTATIONS
	.align		4
        /*0034*/ 	.byte	0x04, 0x55
        /*0036*/ 	.short	(.L_390 - .L_389)


	//   ....[0]....
.L_389:
        /* <DEDUP_REMOVED lines=44> */


	//----- nvinfo : EIATTR_MERCURY_ISA_VERSION
	.align		4
.L_390:
        /*02e8*/ 	.byte	0x03, 0x5f
        /*02ea*/ 	.short	0x0000


	//----- nvinfo : EIATTR_COOP_GROUP_MASK_REGIDS
	.align		4
        /*02ec*/ 	.byte	0x04, 0x29
        /*02ee*/ 	.short	(.L_392 - .L_391)


	//   ....[0]....
.L_391:
        /*02f0*/ 	.word	0xffffffff


	//   ....[1]....
        /*02f4*/ 	.word	0xffffffff


	//   ....[2]....
        /*02f8*/ 	.word	0xffffffff


	//   ....[3]....
        /*02fc*/ 	.word	0xffffffff


	//   ....[4]....
        /*0300*/ 	.word	0xffffffff


	//   ....[5]....
        /*0304*/ 	.word	0xffffffff


	//   ....[6]....
        /*0308*/ 	.word	0xffffffff


	//   ....[7]....
        /*030c*/ 	.word	0xffffffff


	//   ....[8]....
        /*0310*/ 	.word	0xffffffff


	//   ....[9]....
        /*0314*/ 	.word	0xffffffff


	//   ....[10]....
        /*0318*/ 	.word	0xffffffff


	//   ....[11]....
        /*031c*/ 	.word	0xffffffff


	//   ....[12]....
        /*0320*/ 	.word	0xffffffff


	//   ....[13]....
        /*0324*/ 	.word	0xffffffff


	//   ....[14]....
        /*0328*/ 	.word	0xffffffff


	//   ....[15]....
        /*032c*/ 	.word	0xffffffff


	//   ....[16]....
        /*0330*/ 	.word	0xffffffff


	//   ....[17]....
        /*0334*/ 	.word	0xffffffff


	//   ....[18]....
        /*0338*/ 	.word	0xffffffff


	//   ....[19]....
        /*033c*/ 	.word	0xffffffff


	//   ....[20]....
        /*0340*/ 	.word	0xffffffff


	//   ....[21]....
        /*0344*/ 	.word	0xffffffff


	//   ....[22]....
        /*0348*/ 	.word	0xffffffff


	//   ....[23]....
        /*034c*/ 	.word	0xffffffff


	//   ....[24]....
        /*0350*/ 	.word	0xffffffff


	//   ....[25]....
        /*0354*/ 	.word	0xffffffff


	//   ....[26]....
        /*0358*/ 	.word	0xffffffff


	//   ....[27]....
        /*035c*/ 	.word	0xffffffff


	//   ....[28]....
        /*0360*/ 	.word	0xffffffff


	//   ....[29]....
        /*0364*/ 	.word	0xffffffff


	//   ....[30]....
        /*0368*/ 	.word	0xffffffff


	//   ....[31]....
        /*036c*/ 	.word	0xffffffff


	//   ....[32]....
        /*0370*/ 	.word	0xffffffff


	//   ....[33]....
        /*0374*/ 	.word	0xffffffff


	//   ....[34]....
        /*0378*/ 	.word	0xffffffff


	//   ....[35]....
        /*037c*/ 	.word	0xffffffff


	//   ....[36]....
        /*0380*/ 	.word	0xffffffff


	//   ....[37]....
        /*0384*/ 	.word	0xffffffff


	//   ....[38]....
        /*0388*/ 	.word	0xffffffff


	//   ....[39]....
        /*038c*/ 	.word	0xffffffff


	//   ....[40]....
        /*0390*/ 	.word	0xffffffff


	//   ....[41]....
        /*0394*/ 	.word	0xffffffff


	//   ....[42]....
        /*0398*/ 	.word	0xffffffff


	//   ....[43]....
        /*039c*/ 	.word	0xffffffff


	//   ....[44]....
        /*03a0*/ 	.word	0xffffffff


	//   ....[45]....
        /*03a4*/ 	.word	0xffffffff


	//   ....[46]....
        /*03a8*/ 	.word	0xffffffff


	//   ....[47]....
        /*03ac*/ 	.word	0xffffffff


	//   ....[48]....
        /*03b0*/ 	.word	0xffffffff


	//   ....[49]....
        /*03b4*/ 	.word	0xffffffff


	//   ....[50]....
        /*03b8*/ 	.word	0xffffffff


	//   ....[51]....
        /*03bc*/ 	.word	0xffffffff


	//   ....[52]....
        /*03c0*/ 	.word	0xffffffff


	//   ....[53]....
        /*03c4*/ 	.word	0xffffffff


	//   ....[54]....
        /*03c8*/ 	.word	0xffffffff


	//   ....[55]....
        /*03cc*/ 	.word	0xffffffff


	//   ....[56]....
        /*03d0*/ 	.word	0xffffffff


	//   ....[57]....
        /*03d4*/ 	.word	0xffffffff


	//   ....[58]....
        /*03d8*/ 	.word	0xffffffff


	//   ....[59]....
        /*03dc*/ 	.word	0xffffffff


	//   ....[60]....
        /*03e0*/ 	.word	0xffffffff


	//   ....[61]....
        /*03e4*/ 	.word	0xffffffff


	//   ....[62]....
        /*03e8*/ 	.word	0xffffffff


	//   ....[63]....
        /*03ec*/ 	.word	0xffffffff


	//   ....[64]....
        /*03f0*/ 	.word	0xffffffff


	//   ....[65]....
        /*03f4*/ 	.word	0xffffffff


	//   ....[66]....
        /*03f8*/ 	.word	0xffffffff


	//   ....[67]....
        /*03fc*/ 	.word	0xffffffff


	//   ....[68]....
        /*0400*/ 	.word	0xffffffff


	//   ....[69]....
        /*0404*/ 	.word	0xffffffff


	//   ....[70]....
        /*0408*/ 	.word	0xffffffff


	//   ....[71]....
        /*040c*/ 	.word	0xffffffff


	//   ....[72]....
        /*0410*/ 	.word	0xffffffff


	//   ....[73]....
        /*0414*/ 	.word	0xffffffff


	//   ....[74]....
        /*0418*/ 	.word	0xffffffff


	//   ....[75]....
        /*041c*/ 	.word	0xffffffff


	//   ....[76]....
        /*0420*/ 	.word	0xffffffff


	//   ....[77]....
        /*0424*/ 	.word	0xffffffff


	//   ....[78]....
        /*0428*/ 	.word	0xffffffff


	//   ....[79]....
        /*042c*/ 	.word	0xffffffff


	//   ....[80]....
        /*0430*/ 	.word	0xffffffff


	//   ....[81]....
        /*0434*/ 	.word	0xffffffff


	//   ....[82]....
        /*0438*/ 	.word	0xffffffff


	//   ....[83]....
        /*043c*/ 	.word	0xffffffff


	//   ....[84]....
        /*0440*/ 	.word	0xffffffff


	//----- nvinfo : EIATTR_COOP_GROUP_INSTR_OFFSETS
	.align		4
.L_392:
        /*0444*/ 	.byte	0x04, 0x28
        /*0446*/ 	.short	(.L_394 - .L_393)


	//   ....[0]....
.L_393:
        /*0448*/ 	.word	0x00000060


	//   ....[1]....
        /*044c*/ 	.word	0x000013d0


	//   ....[2]....
        /*0450*/ 	.word	0x00001420


	//   ....[3]....
        /*0454*/ 	.word	0x00001670


	//   ....[4]....
        /*0458*/ 	.word	0x000016a0


	//   ....[5]....
        /*045c*/ 	.word	0x00001780


	//   ....[6]....
        /*0460*/ 	.word	0x000017b0


	//   ....[7]....
        /*0464*/ 	.word	0x00001890


	//   ....[8]....
        /*0468*/ 	.word	0x000018c0


	//   ....[9]....
        /*046c*/ 	.word	0x000019a0


	//   ....[10]....
        /*0470*/ 	.word	0x000019d0


	//   ....[11]....
        /*0474*/ 	.word	0x00001ab0


	//   ....[12]....
        /*0478*/ 	.word	0x00001ae0


	//   ....[13]....
        /*047c*/ 	.word	0x00001bc0


	//   ....[14]....
        /*0480*/ 	.word	0x00001bf0


	//   ....[15]....
        /*0484*/ 	.word	0x00001cc0


	//   ....[16]....
        /*0488*/ 	.word	0x00001d00


	//   ....[17]....
        /*048c*/ 	.word	0x000033d0


	//   ....[18]....
        /*0490*/ 	.word	0x00003610


	//   ....[19]....
        /*0494*/ 	.word	0x00003cc0


	//   ....[20]....
        /*0498*/ 	.word	0x000046e0


	//   ....[21]....
        /*049c*/ 	.word	0x00004af0


	//   ....[22]....
        /*04a0*/ 	.word	0x00004c20


	//   ....[23]....
        /*04a4*/ 	.word	0x00004d20


	//   ....[24]....
        /*04a8*/ 	.word	0x00004e30


	//   ....[25]....
        /*04ac*/ 	.word	0x000052e0


	//   ....[26]....
        /*04b0*/ 	.word	0x00005300


	//   ....[27]....
        /*04b4*/ 	.word	0x00005390


	//   ....[28]....
        /*04b8*/ 	.word	0x00005540


	//   ....[29]....
        /*04bc*/ 	.word	0x000086c0


	//   ....[30]....
        /*04c0*/ 	.word	0x000088f0


	//   ....[31]....
        /*04c4*/ 	.word	0x00008e60


	//   ....[32]....
        /*04c8*/ 	.word	0x00009310


	//   ....[33]....
        /*04cc*/ 	.word	0x00009980


	//   ....[34]....
        /*04d0*/ 	.word	0x00009a80


	//   ....[35]....
        /*04d4*/ 	.word	0x00009b90


	//   ....[36]....
        /*04d8*/ 	.word	0x00009be0


	//   ....[37]....
        /*04dc*/ 	.word	0x00009cd0


	//   ....[38]....
        /*04e0*/ 	.word	0x00009e00


	//   ....[39]....
        /*04e4*/ 	.word	0x00009ec0


	//   ....[40]....
        /*04e8*/ 	.word	0x00009fe0


	//   ....[41]....
        /*04ec*/ 	.word	0x0000d310


	//   ....[42]....
        /*04f0*/ 	.word	0x0000d390


	//   ....[43]....
        /*04f4*/ 	.word	0x0000d440


	//   ....[44]....
        /*04f8*/ 	.word	0x0000d590


	//   ....[45]....
        /*04fc*/ 	.word	0x0000d620


	//   ....[46]....
        /*0500*/ 	.word	0x0000d650


	//   ....[47]....
        /*0504*/ 	.word	0x0000d7f0


	//   ....[48]....
        /*0508*/ 	.word	0x0000dcc0


	//   ....[49]....
        /*050c*/ 	.word	0x00010ba0


	//   ....[50]....
        /*0510*/ 	.word	0x000112d0


	//   ....[51]....
        /*0514*/ 	.word	0x000114e0


	//   ....[52]....
        /*0518*/ 	.word	0x00011980


	//   ....[53]....
        /*051c*/ 	.word	0x00012060


	//   ....[54]....
        /*0520*/ 	.word	0x00012170


	//   ....[55]....
        /*0524*/ 	.word	0x000121c0


	//   ....[56]....
        /*0528*/ 	.word	0x00012280


	//   ....[57]....
        /*052c*/ 	.word	0x00012370


	//   ....[58]....
        /*0530*/ 	.word	0x00012480


	//   ....[59]....
        /*0534*/ 	.word	0x00012530


	//   ....[60]....
        /*0538*/ 	.word	0x00012640


	//   ....[61]....
        /*053c*/ 	.word	0x00014600


	//   ....[62]....
        /*0540*/ 	.word	0x00014610


	//   ....[63]....
        /*0544*/ 	.word	0x00014620


	//   ....[64]....
        /*0548*/ 	.word	0x00014630


	//   ....[65]....
        /*054c*/ 	.word	0x00014660


	//   ....[66]....
        /*0550*/ 	.word	0x00014680


	//   ....[67]....
        /*0554*/ 	.word	0x000146a0


	//   ....[68]....
        /*0558*/ 	.word	0x000146b0


	//   ....[69]....
        /*055c*/ 	.word	0x00015730


	//   ....[70]....
        /*0560*/ 	.word	0x00015760


	//   ....[71]....
        /*0564*/ 	.word	0x00015790


	//   ....[72]....
        /*0568*/ 	.word	0x000157c0


	//   ....[73]....
        /*056c*/ 	.word	0x00015800


	//   ....[74]....
        /*0570*/ 	.word	0x00015830


	//   ....[75]....
        /*0574*/ 	.word	0x00015850


	//   ....[76]....
        /*0578*/ 	.word	0x00015860


	//   ....[77]....
        /*057c*/ 	.word	0x00015880


	//   ....[78]....
        /*0580*/ 	.word	0x00015890


	//   ....[79]....
        /*0584*/ 	.word	0x00015f40


	//   ....[80]....
        /*0588*/ 	.word	0x00015f60


	//   ....[81]....
        /*058c*/ 	.word	0x00016560


	//   ....[82]....
        /*0590*/ 	.word	0x00016580


	//   ....[83]....
        /*0594*/ 	.word	0x00016b80


	//   ....[84]....
        /*0598*/ 	.word	0x00016b90


	//----- nvinfo : EIATTR_EXIT_INSTR_OFFSETS
	.align		4
.L_394:
        /*059c*/ 	.byte	0x04, 0x1c
        /*059e*/ 	.short	(.L_396 - .L_395)


	//   ....[0]....
.L_395:
        /*05a0*/ 	.word	0x000001c0


	//   ....[1]....
        /*05a4*/ 	.word	0x00016ba0


	//   ....[2]....
        /*05a8*/ 	.word	0x00017140


	//   ....[3]....
        /*05ac*/ 	.word	0x00017190


	//   ....[4]....
        /*05b0*/ 	.word	0x000171c0


	//   ....[5]....
        /*05b4*/ 	.word	0x00017220


	//   ....[6]....
        /*05b8*/ 	.word	0x000174b0


	//----- nvinfo : EIATTR_CTAIDZ_USED
	.align		4
.L_396:
        /*05bc*/ 	.byte	0x01, 0x04
	.zero		2


	//----- nvinfo : EIATTR_MAX_THREADS
	.align		4
        /*05c0*/ 	.byte	0x04, 0x05
        /*05c2*/ 	.short	(.L_398 - .L_397)
.L_397:
        /*05c4*/ 	.word	0x00000080
        /*05c8*/ 	.word	0x00000001
        /*05cc*/ 	.word	0x00000001


	//----- nvinfo : EIATTR_CRS_STACK_SIZE
	.align		4
.L_398:
        /*05d0*/ 	.byte	0x04, 0x1e
        /*05d2*/ 	.short	(.L_400 - .L_399)
.L_399:
        /*05d4*/ 	.word	0x00000000
.L_400:


//--------------------- .nv.info._ZN7cutlass13device_kernelIN5flash19enable_sm80_to_sm89INS1_16FlashAttnFwdSm80INS1_25CollectiveMainloopFwdSm80ILi8ELi1ELb1EN4cute5tupleIJNS5_1CILi128EEENS7_ILi96EEES8_EEELi128ENS_10bfloat16_tEfNS_4arch4Sm80ELb0ELb1ELb1ELb1ELb0ELb0ELb1ELb1EEENS1_21CollectiveEpilogueFwdINS6_IJS8_S8_S9_EEENS6_IJNS7_ILi1EEESH_SH_EEESB_SD_Li256ELb1ELb1ELb1ELb0EEENS1_36VarlenDynamicPersistentTileSchedulerILi128ELi96ELi256ELi256ELb1ELb1ELb0ELb1ELb0ELb1EEEEEEEEEvNT_6ParamsE --------------------------
	.section	.nv.info._ZN7cutlass13device_kernelIN5flash19enable_sm80_to_sm89INS1_16FlashAttnFwdSm80INS1_25CollectiveMainloopFwdSm80ILi8ELi1ELb1EN4cute5tupleIJNS5_1CILi128EEENS7_ILi96EEES8_EEELi128ENS_10bfloat16_tEfNS_4arch4Sm80ELb0ELb1ELb1ELb1ELb0ELb0ELb1ELb1EEENS1_21CollectiveEpilogueFwdINS6_IJS8_S8_S9_EEENS6_IJNS7_ILi1EEESH_SH_EEESB_SD_Li256ELb1ELb1ELb1ELb0EEENS1_36VarlenDynamicPersistentTileSchedulerILi128ELi96ELi256ELi256ELb1ELb1ELb0ELb1ELb0ELb1EEEEEEEEEvNT_6ParamsE,"",@"SHT_CUDA_INFO"
	.sectionflags	@""
	.align	4


	//----- nvinfo : EIATTR_CUDA_API_VERSION
	.align		4
        /*0000*/ 	.byte	0x04, 0x37
        /*0002*/ 	.short	(.L_402 - .L_401)
.L_401:
        /*0004*/ 	.word	0x00000082


	//----- nvinfo : EIATTR_SW2861232_WAR
	.align		4
.L_402:
        /*0008*/ 	.byte	0x01, 0x35
	.zero		2


	//----- nvinfo : EIATTR_PARAM_CBANK
	.align		4
        /*000c*/ 	.byte	0x04, 0x0a
        /*000e*/ 	.short	(.L_404 - .L_403)
	.align		4
.L_403:
        /*0010*/ 	.word	index@(.nv.constant0._ZN7cutlass13device_kernelIN5flash19enable_sm80_to_sm89INS1_16FlashAttnFwdSm80INS1_25CollectiveMainloopFwdSm80ILi8ELi1ELb1EN4cute5tupleIJNS5_1CILi128EEENS7_ILi96EEES8_EEELi128ENS_10bfloat16_tEfNS_4arch4Sm80ELb0ELb1ELb1ELb1ELb0ELb0ELb1ELb1EEENS1_21CollectiveEpilogueFwdINS6_IJS8_S8_S9_EEENS6_IJNS7_ILi1EEESH_SH_EEESB_SD_Li256ELb1ELb1ELb1ELb0EEENS1_36VarlenDynamicPersistentTileSchedulerILi128ELi96ELi256ELi256ELb1ELb1ELb0ELb1ELb0ELb1EEEEEEEEEvNT_6ParamsE)
        /*0014*/ 	.short	0x0160
        /*0016*/ 	.short	0x0438


	//----- nvinfo : EIATTR_CBANK_PARAM_SIZE
	.align		4
.L_404:
        /*0018*/ 	.byte	0x03, 0x19
        /*001a*/ 	.short	0x0438


	//----- nvinfo : EIATTR_KPARAM_INFO
	.align		4
        /*001c*/ 	.byte	0x04, 0x17
        /*001e*/ 	.short	(.L_406 - .L_405)
.L_405:
        /*0020*/ 	.word	0x00000000
        /*0024*/ 	.short	0x0000
        /*0026*/ 	.short	0x0000
        /*0028*/ 	.byte	0x00, 0xf0, 0xe1, 0x10


	//----- nvinfo : EIATTR_MAXREG_COUNT
	.align		4
.L_406:
        /*002c*/ 	.byte	0x03, 0x1b
        /*002e*/ 	.short	0x00ff


	//----- nvinfo : EIATTR_NUM_BARRIERS
	.align		4
        /*0030*/ 	.byte	0x02, 0x4c
        /*0032*/ 	.byte	0x06
	.zero		1


	//----- nvinfo : EIATTR_ANNOTATIONS
	.align		4
        /*0034*/ 	.byte	0x04, 0x55
        /*0036*/ 	.short	(.L_408 - .L_407)


	//   ....[0]....
.L_407:
        /* <DEDUP_REMOVED lines=75> */


	//----- nvinfo : EIATTR_MERCURY_ISA_VERSION
	.align		4
.L_408:
        /*04d8*/ 	.byte	0x03, 0x5f
        /*04da*/ 	.short	0x0000


	//----- nvinfo : EIATTR_INT_WARP_WIDE_INSTR_OFFSETS
	.align		4
        /*04dc*/ 	.byte	0x04, 0x31
        /*04de*/ 	.short	(.L_410 - .L_409)


	//   ....[0]....
.L_409:
        /*04e0*/ 	.word	0x00013400


	//   ....[1]....
        /*04e4*/ 	.word	0x00013480


	//----- nvinfo : EIATTR_COOP_GROUP_MASK_REGIDS
	.align		4
.L_410:
        /*04e8*/ 	.byte	0x04, 0x29
        /*04ea*/ 	.short	(.L_412 - .L_411)


	//   ....[0]....
.L_411:
        /*04ec*/ 	.word	0xffffffff


	//   ....[1]....
        /*04f0*/ 	.word	0xffffffff


	//   ....[2]....
        /*04f4*/ 	.word	0xffffffff


	//   ....[3]....
        /*04f8*/ 	.word	0xffffffff


	//   ....[4]....
        /*04fc*/ 	.word	0xffffffff


	//   ....[5]....
        /*0500*/ 	.word	0xffffffff


	//   ....[6]....
        /*0504*/ 	.word	0xffffffff


	//   ....[7]....
        /*0508*/ 	.word	0xffffffff


	//   ....[8]....
        /*050c*/ 	.word	0xffffffff


	//   ....[9]....
        /*0510*/ 	.word	0xffffffff


	//   ....[10]....
        /*0514*/ 	.word	0xffffffff


	//   ....[11]....
        /*0518*/ 	.word	0xffffffff


	//   ....[12]....
        /*051c*/ 	.word	0xffffffff


	//   ....[13]....
        /*0520*/ 	.word	0xffffffff


	//   ....[14]....
        /*0524*/ 	.word	0xffffffff


	//   ....[15]....
        /*0528*/ 	.word	0xffffffff


	//   ....[16]....
        /*052c*/ 	.word	0xffffffff


	//   ....[17]....
        /*0530*/ 	.word	0xffffffff


	//   ....[18]....
        /*0534*/ 	.word	0xffffffff


	//   ....[19]....
        /*0538*/ 	.word	0xffffffff


	//   ....[20]....
        /*053c*/ 	.word	0xffffffff


	//   ....[21]....
        /*0540*/ 	.word	0xffffffff


	//   ....[22]....
        /*0544*/ 	.word	0xffffffff


	//   ....[23]....
        /*0548*/ 	.word	0xffffffff


	//   ....[24]....
        /*054c*/ 	.word	0xffffffff


	//   ....[25]....
        /*0550*/ 	.word	0xffffffff


	//   ....[26]....
        /*0554*/ 	.word	0xffffffff


	//   ....[27]....
        /*0558*/ 	.word	0xffffffff


	//   ....[28]....
        /*055c*/ 	.word	0xffffffff


	//   ....[29]....
        /*0560*/ 	.word	0xffffffff


	//   ....[30]....
        /*0564*/ 	.word	0xffffffff


	//   ....[31]....
        /*0568*/ 	.word	0xffffffff


	//   ....[32]....
        /*056c*/ 	.word	0xffffffff


	//   ....[33]....
        /*0570*/ 	.word	0xffffffff


	//   ....[34]....
        /*0574*/ 	.word	0xffffffff


	//   ....[35]....
        /*0578*/ 	.word	0xffffffff


	//   ....[36]....
        /*057c*/ 	.word	0xffffffff


	//   ....[37]....
        /*0580*/ 	.word	0xffffffff


	//   ....[38]....
        /*0584*/ 	.word	0xffffffff


	//   ....[39]....
        /*0588*/ 	.word	0xffffffff


	//   ....[40]....
        /*058c*/ 	.word	0xffffffff


	//   ....[41]....
        /*0590*/ 	.word	0xffffffff


	//   ....[42]....
        /*0594*/ 	.word	0xffffffff


	//   ....[43]....
        /*0598*/ 	.word	0xffffffff


	//   ....[44]....
        /*059c*/ 	.word	0xffffffff


	//   ....[45]....
        /*05a0*/ 	.word	0xffffffff


	//   ....[46]....
        /*05a4*/ 	.word	0xffffffff


	//   ....[47]....
        /*05a8*/ 	.word	0xffffffff


	//   ....[48]....
        /*05ac*/ 	.word	0xffffffff


	//   ....[49]....
        /*05b0*/ 	.word	0xffffffff


	//   ....[50]....
        /*05b4*/ 	.word	0xffffffff


	//   ....[51]....
        /*05b8*/ 	.word	0xffffffff


	//   ....[52]....
        /*05bc*/ 	.word	0xffffffff


	//   ....[53]....
        /*05c0*/ 	.word	0xffffffff


	//   ....[54]....
        /*05c4*/ 	.word	0xffffffff


	//   ....[55]....
        /*05c8*/ 	.word	0xffffffff


	//   ....[56]....
        /*05cc*/ 	.word	0xffffffff


	//   ....[57]....
        /*05d0*/ 	.word	0xffffffff


	//   ....[58]....
        /*05d4*/ 	.word	0xffffffff


	//   ....[59]....
        /*05d8*/ 	.word	0xffffffff


	//   ....[60]....
        /*05dc*/ 	.word	0xffffffff


	//   ....[61]....
        /*05e0*/ 	.word	0xffffffff


	//   ....[62]....
        /*05e4*/ 	.word	0xffffffff


	//   ....[63]....
        /*05e8*/ 	.word	0xffffffff


	//   ....[64]....
        /*05ec*/ 	.word	0xffffffff


	//   ....[65]....
        /*05f0*/ 	.word	0xffffffff


	//   ....[66]....
        /*05f4*/ 	.word	0xffffffff


	//   ....[67]....
        /*05f8*/ 	.word	0xffffffff


	//   ....[68]....
        /*05fc*/ 	.word	0xffffffff


	//   ....[69]....
        /*0600*/ 	.word	0xffffffff


	//   ....[70]....
        /*0604*/ 	.word	0xffffffff


	//   ....[71]....
        /*0608*/ 	.word	0xffffffff


	//   ....[72]....
        /*060c*/ 	.word	0xffffffff


	//   ....[73]....
        /*0610*/ 	.word	0xffffffff


	//   ....[74]....
        /*0614*/ 	.word	0xffffffff


	//   ....[75]....
        /*0618*/ 	.word	0xffffffff


	//   ....[76]....
        /*061c*/ 	.word	0xffffffff


	//   ....[77]....
        /*0620*/ 	.word	0xffffffff


	//   ....[78]....
        /*0624*/ 	.word	0xffffffff


	//   ....[79]....
        /*0628*/ 	.word	0xffffffff


	//   ....[80]....
        /*062c*/ 	.word	0xffffffff


	//   ....[81]....
        /*0630*/ 	.word	0xffffffff


	//   ....[82]....
        /*0634*/ 	.word	0xffffffff


	//   ....[83]....
        /*0638*/ 	.word	0xffffffff


	//   ....[84]....
        /*063c*/ 	.word	0xffffffff


	//   ....[85]....
        /*0640*/ 	.word	0xffffffff


	//   ....[86]....
        /*0644*/ 	.word	0xffffffff


	//   ....[87]....
        /*0648*/ 	.word	0xffffffff


	//   ....[88]....
        /*064c*/ 	.word	0xffffffff


	//   ....[89]....
        /*0650*/ 	.word	0xffffffff


	//   ....[90]....
        /*0654*/ 	.word	0xffffffff


	//   ....[91]....
        /*0658*/ 	.word	0xffffffff


	//   ....[92]....
        /*065c*/ 	.word	0xffffffff


	//   ....[93]....
        /*0660*/ 	.word	0xffffffff


	//   ....[94]....
        /*0664*/ 	.word	0xffffffff


	//   ....[95]....
        /*0668*/ 	.word	0xffffffff


	//   ....[96]....
        /*066c*/ 	.word	0xffffffff


	//   ....[97]....
        /*0670*/ 	.word	0xffffffff


	//   ....[98]....
        /*0674*/ 	.word	0xffffffff


	//   ....[99]....
        /*0678*/ 	.word	0xffffffff


	//   ....[100]....
        /*067c*/ 	.word	0xffffffff


	//   ....[101]....
        /*0680*/ 	.word	0xffffffff


	//   ....[102]....
        /*0684*/ 	.word	0xffffffff


	//   ....[103]....
        /*0688*/ 	.word	0xffffffff


	//   ....[104]....
        /*068c*/ 	.word	0xffffffff


	//   ....[105]....
        /*0690*/ 	.word	0xffffffff


	//   ....[106]....
        /*0694*/ 	.word	0xffffffff


	//   ....[107]....
        /*0698*/ 	.word	0xffffffff


	//   ....[108]....
        /*069c*/ 	.word	0xffffffff


	//   ....[109]....
        /*06a0*/ 	.word	0xffffffff


	//   ....[110]....
        /*06a4*/ 	.word	0xffffffff


	//   ....[111]....
        /*06a8*/ 	.word	0xffffffff


	//   ....[112]....
        /*06ac*/ 	.word	0xffffffff


	//   ....[113]....
        /*06b0*/ 	.word	0xffffffff


	//   ....[114]....
        /*06b4*/ 	.word	0xffffffff


	//   ....[115]....
        /*06b8*/ 	.word	0xffffffff


	//   ....[116]....
        /*06bc*/ 	.word	0xffffffff


	//   ....[117]....
        /*06c0*/ 	.word	0xffffffff


	//   ....[118]....
        /*06c4*/ 	.word	0xffffffff


	//   ....[119]....
        /*06c8*/ 	.word	0xffffffff


	//   ....[120]....
        /*06cc*/ 	.word	0xffffffff


	//   ....[121]....
        /*06d0*/ 	.word	0xffffffff


	//   ....[122]....
        /*06d4*/ 	.word	0xffffffff


	//   ....[123]....
        /*06d8*/ 	.word	0xffffffff


	//   ....[124]....
        /*06dc*/ 	.word	0xffffffff


	//   ....[125]....
        /*06e0*/ 	.word	0xffffffff


	//   ....[126]....
        /*06e4*/ 	.word	0xffffffff


	//   ....[127]....
        /*06e8*/ 	.word	0xffffffff


	//   ....[128]....
        /*06ec*/ 	.word	0xffffffff


	//   ....[129]....
        /*06f0*/ 	.word	0xffffffff


	//   ....[130]....
        /*06f4*/ 	.word	0xffffffff


	//   ....[131]....
        /*06f8*/ 	.word	0xffffffff


	//   ....[132]....
        /*06fc*/ 	.word	0xffffffff


	//   ....[133]....
        /*0700*/ 	.word	0xffffffff


	//   ....[134]....
        /*0704*/ 	.word	0xffffffff


	//   ....[135]....
        /*0708*/ 	.word	0xffffffff


	//   ....[136]....
        /*070c*/ 	.word	0xffffffff


	//   ....[137]....
        /*0710*/ 	.word	0xffffffff


	//   ....[138]....
        /*0714*/ 	.word	0xffffffff


	//   ....[139]....
        /*0718*/ 	.word	0xffffffff


	//   ....[140]....
        /*071c*/ 	.word	0xffffffff


	//   ....[141]....
        /*0720*/ 	.word	0xffffffff


	//   ....[142]....
        /*0724*/ 	.word	0xffffffff


	//   ....[143]....
        /*0728*/ 	.word	0xffffffff


	//   ....[144]....
        /*072c*/ 	.word	0xffffffff


	//----- nvinfo : EIATTR_COOP_GROUP_INSTR_OFFSETS
	.align		4
.L_412:
        /*0730*/ 	.byte	0x04, 0x28
        /*0732*/ 	.short	(.L_414 - .L_413)


	//   ....[0]....
.L_413:
        /*0734*/ 	.word	0x00000050


	//   ....[1]....
        /*0738*/ 	.word	0x00000210


	//   ....[2]....
        /*073c*/ 	.word	0x00000240


	//   ....[3]....
        /*0740*/ 	.word	0x00000270


	//   ....[4]....
        /*0744*/ 	.word	0x000002a0


	//   ....[5]....
        /*0748*/ 	.word	0x000002d0


	//   ....[6]....
        /*074c*/ 	.word	0x00000300


	//   ....[7]....
        /*0750*/ 	.word	0x00000470


	//   ....[8]....
        /*0754*/ 	.word	0x000004b0


	//   ....[9]....
        /*0758*/ 	.word	0x000004e0


	//   ....[10]....
        /*075c*/ 	.word	0x00000510


	//   ....[11]....
        /*0760*/ 	.word	0x00000540


	//   ....[12]....
        /*0764*/ 	.word	0x00000570


	//   ....[13]....
        /*0768*/ 	.word	0x00000600


	//   ....[14]....
        /*076c*/ 	.word	0x00000650


	//   ....[15]....
        /*0770*/ 	.word	0x00000670


	//   ....[16]....
        /*0774*/ 	.word	0x000006d0


	//   ....[17]....
        /*0778*/ 	.word	0x00002bf0


	//   ....[18]....
        /*077c*/ 	.word	0x00002c10


	//   ....[19]....
        /*0780*/ 	.word	0x00002c30


	//   ....[20]....
        /*0784*/ 	.word	0x00002c40


	//   ....[21]....
        /*0788*/ 	.word	0x00002c50


	//   ....[22]....
        /*078c*/ 	.word	0x00002c60


	//   ....[23]....
        /*0790*/ 	.word	0x00002c70


	//   ....[24]....
        /*0794*/ 	.word	0x00002d40


	//   ....[25]....
        /*0798*/ 	.word	0x000045a0


	//   ....[26]....
        /*079c*/ 	.word	0x00004eb0


	//   ....[27]....
        /*07a0*/ 	.word	0x000053a0


	//   ....[28]....
        /*07a4*/ 	.word	0x00005930


	//   ....[29]....
        /*07a8*/ 	.word	0x00005950


	//   ....[30]....
        /*07ac*/ 	.word	0x000059a0


	//   ....[31]....
        /*07b0*/ 	.word	0x00008660


	//   ....[32]....
        /*07b4*/ 	.word	0x00008880


	//   ....[33]....
        /*07b8*/ 	.word	0x000096e0


	//   ....[34]....
        /*07bc*/ 	.word	0x00009ab0


	//   ....[35]....
        /*07c0*/ 	.word	0x00009ae0


	//   ....[36]....
        /*07c4*/ 	.word	0x00009b50


	//   ....[37]....
        /*07c8*/ 	.word	0x0000cc80


	//   ....[38]....
        /*07cc*/ 	.word	0x0000cd00


	//   ....[39]....
        /*07d0*/ 	.word	0x0000cd20


	//   ....[40]....
        /*07d4*/ 	.word	0x0000ce10


	//   ....[41]....
        /*07d8*/ 	.word	0x0000fff0


	//   ....[42]....
        /*07dc*/ 	.word	0x00010210


	//   ....[43]....
        /*07e0*/ 	.word	0x00011070


	//   ....[44]....
        /*07e4*/ 	.word	0x00011440


	//   ....[45]....
        /*07e8*/ 	.word	0x00011470


	//   ....[46]....
        /*07ec*/ 	.word	0x000114e0


	//   ....[47]....
        /*07f0*/ 	.word	0x00012db0


	//   ....[48]....
        /*07f4*/ 	.word	0x00012e00


	//   ....[49]....
        /*07f8*/ 	.word	0x00012e20


	//   ....[50]....
        /*07fc*/ 	.word	0x00012e40


	//   ....[51]....
        /*0800*/ 	.word	0x00013f00


	//   ....[52]....
        /*0804*/ 	.word	0x00013f20


	//   ....[53]....
        /*0808*/ 	.word	0x00013f30


	//   ....[54]....
        /*080c*/ 	.word	0x00013f40


	//   ....[55]....
        /*0810*/ 	.word	0x000142b0


	//   ....[56]....
        /*0814*/ 	.word	0x000142d0


	//   ....[57]....
        /*0818*/ 	.word	0x000143c0


	//   ....[58]....
        /*081c*/ 	.word	0x000143d0


	//   ....[59]....
        /*0820*/ 	.word	0x000144d0


	//   ....[60]....
        /*0824*/ 	.word	0x000144f0


	//   ....[61]....
        /*0828*/ 	.word	0x000145f0


	//   ....[62]....
        /*082c*/ 	.word	0x00014600


	//   ....[63]....
        /*0830*/ 	.word	0x00014900


	//   ....[64]....
        /*0834*/ 	.word	0x00014920


	//   ....[65]....
        /*0838*/ 	.word	0x00014f70


	//   ....[66]....
        /*083c*/ 	.word	0x00014f80


	//   ....[67]....
        /*0840*/ 	.word	0x00015b80


	//   ....[68]....
        /*0844*/ 	.word	0x00015ba0


	//   ....[69]....
        /*0848*/ 	.word	0x00015ca0


	//   ....[70]....
        /*084c*/ 	.word	0x00015cb0


	//   ....[71]....
        /*0850*/ 	.word	0x00015db0


	//   ....[72]....
        /*0854*/ 	.word	0x00015dd0


	//   ....[73]....
        /*0858*/ 	.word	0x00015ed0


	//   ....[74]....
        /*085c*/ 	.word	0x00015ee0


	//   ....[75]....
        /*0860*/ 	.word	0x000160a0


	//   ....[76]....
        /*0864*/ 	.word	0x000160c0


	//   ....[77]....
        /*0868*/ 	.word	0x000161f0


	//   ....[78]....
        /*086c*/ 	.word	0x00016230


	//   ....[79]....
        /*0870*/ 	.word	0x00016260


	//   ....[80]....
        /*0874*/ 	.word	0x00016290


	//   ....[81]....
        /*0878*/ 	.word	0x000162c0


	//   ....[82]....
        /*087c*/ 	.word	0x000162f0


	//   ....[83]....
        /*0880*/ 	.word	0x00016450


	//   ....[84]....
        /*0884*/ 	.word	0x00016490


	//   ....[85]....
        /*0888*/ 	.word	0x000164c0


	//   ....[86]....
        /*088c*/ 	.word	0x000164f0


	//   ....[87]....
        /*0890*/ 	.word	0x00016520


	//   ....[88]....
        /*0894*/ 	.word	0x00016550


	//   ....[89]....
        /*0898*/ 	.word	0x000165e0


	//   ....[90]....
        /*089c*/ 	.word	0x00016640


	//   ....[91]....
        /*08a0*/ 	.word	0x00016650


	//   ....[92]....
        /*08a4*/ 	.word	0x000166b0


	//   ....[93]....
        /*08a8*/ 	.word	0x00017110


	//   ....[94]....
        /*08ac*/ 	.word	0x00017170


	//   ....[95]....
        /*08b0*/ 	.word	0x000171c0


	//   ....[96]....
        /*08b4*/ 	.word	0x00017210


	//   ....[97]....
        /*08b8*/ 	.word	0x00017260


	//   ....[98]....
        /*08bc*/ 	.word	0x000172d0


	//   ....[99]....
        /*08c0*/ 	.word	0x00017320


	//   ....[100]....
        /*08c4*/ 	.word	0x00017390


	//   ....[101]....
        /*08c8*/ 	.word	0x00017400


	//   ....[102]....
        /*08cc*/ 	.word	0x00017460


	//   ....[103]....
        /*08d0*/ 	.word	0x000174c0


	//   ....[104]....
        /*08d4*/ 	.word	0x00017520


	//   ....[105]....
        /*08d8*/ 	.word	0x00017570


	//   ....[106]....
        /*08dc*/ 	.word	0x000175d0


	//   ....[107]....
        /*08e0*/ 	.word	0x00017630


	//   ....[108]....
        /*08e4*/ 	.word	0x000176a0


	//   ....[109]....
        /*08e8*/ 	.word	0x00017710


	//   ....[110]....
        /*08ec*/ 	.word	0x00017770


	//   ....[111]....
        /*08f0*/ 	.word	0x000177e0


	//   ....[112]....
        /*08f4*/ 	.word	0x00017850


	//   ....[113]....
        /*08f8*/ 	.word	0x000178c0


	//   ....[114]....
        /*08fc*/ 	.word	0x00017920


	//   ....[115]....
        /*0900*/ 	.word	0x00017980


	//   ....[116]....
        /*0904*/ 	.word	0x000179f0


	//   ....[117]....
        /*0908*/ 	.word	0x00017a60


	//   ....[118]....
        /*090c*/ 	.word	0x00017ac0


	//   ....[119]....
        /*0910*/ 	.word	0x00017b30


	//   ....[120]....
        /*0914*/ 	.word	0x00017ba0


	//   ....[121]....
        /*0918*/ 	.word	0x00017c10


	//   ....[122]....
        /*091c*/ 	.word	0x00017c70


	//   ....[123]....
        /*0920*/ 	.word	0x00017ce0


	//   ....[124]....
        /*0924*/ 	.word	0x00017d50


	//   ....[125]....
        /*0928*/ 	.word	0x00017dc0


	//   ....[126]....
        /*092c*/ 	.word	0x00017e20


	//   ....[127]....
        /*0930*/ 	.word	0x00017e90


	//   ....[128]....
        /*0934*/ 	.word	0x00017f00


	//   ....[129]....
        /*0938*/ 	.word	0x00017f50


	//   ....[130]....
        /*093c*/ 	.word	0x00017f90


	//   ....[131]....
        /*0940*/ 	.word	0x00017fe0


	//   ....[132]....
        /*0944*/ 	.word	0x00018030


	//   ....[133]....
        /*0948*/ 	.word	0x00018080


	//   ....[134]....
        /*094c*/ 	.word	0x000180f0


	//   ....[135]....
        /*0950*/ 	.word	0x00018140


	//   ....[136]....
        /*0954*/ 	.word	0x00018190


	//   ....[137]....
        /*0958*/ 	.word	0x000181e0


	//   ....[138]....
        /*095c*/ 	.word	0x00018230


	//   ....[139]....
        /*0960*/ 	.word	0x00018280


	//   ....[140]....
        /*0964*/ 	.word	0x000182f0


	//   ....[141]....
        /*0968*/ 	.word	0x00018340


	//   ....[142]....
        /*096c*/ 	.word	0x000183b0


	//   ....[143]....
        /*0970*/ 	.word	0x00018410


	//   ....[144]....
        /*0974*/ 	.word	0x00018480


	//----- nvinfo : EIATTR_EXIT_INSTR_OFFSETS
	.align		4
.L_414:
        /*0978*/ 	.byte	0x04, 0x1c
        /*097a*/ 	.short	(.L_416 - .L_415)


	//   ....[0]....
.L_415:
        /*097c*/ 	.word	0x000010f0


	//   ....[1]....
        /*0980*/ 	.word	0x000170d0


	//----- nvinfo : EIATTR_MAX_THREADS
	.align		4
.L_416:
        /*0984*/ 	.byte	0x04, 0x05
        /*0986*/ 	.short	(.L_418 - .L_417)
.L_417:
        /*0988*/ 	.word	0x00000100
        /*098c*/ 	.word	0x00000001
        /*0990*/ 	.word	0x00000001


	//----- nvinfo : EIATTR_CRS_STACK_SIZE
	.align		4
.L_418:
        /*0994*/ 	.byte	0x04, 0x1e
        /*0996*/ 	.short	(.L_420 - .L_419)
.L_419:
        /*0998*/ 	.word	0x00000000
.L_420:


//--------------------- .nv.info._ZN7cutlass13device_kernelIN5flash19enable_sm80_to_sm89INS1_16FlashAttnFwdSm80INS1_25CollectiveMainloopFwdSm80ILi8ELi1ELb1EN4cute5tupleIJNS5_1CILi128EEENS7_ILi96EEES8_EEELi128ENS_10bfloat16_tEfNS_4arch4Sm80ELb0ELb1ELb1ELb1ELb0ELb1ELb1ELb1EEENS1_21CollectiveEpilogueFwdINS6_IJS8_S8_S9_EEENS6_IJNS7_ILi1EEESH_SH_EEESB_SD_Li256ELb1ELb1ELb1ELb0EEENS1_36VarlenDynamicPersistentTileSchedulerILi128ELi96ELi256ELi256ELb1ELb1ELb0ELb1ELb0ELb1EEEEEEEEEvNT_6ParamsE --------------------------
	.section	.nv.info._ZN7cutlass13device_kernelIN5flash19enable_sm80_to_sm89INS1_16FlashAttnFwdSm80INS1_25CollectiveMainloopFwdSm80ILi8ELi1ELb1EN4cute5tupleIJNS5_1CILi128EEENS7_ILi96EEES8_EEELi128ENS_10bfloat16_tEfNS_4arch4Sm80ELb0ELb1ELb1ELb1ELb0ELb1ELb1ELb1EEENS1_21CollectiveEpilogueFwdINS6_IJS8_S8_S9_EEENS6_IJNS7_ILi1EEESH_SH_EEESB_SD_Li256ELb1ELb1ELb1ELb0EEENS1_36VarlenDynamicPersistentTileSchedulerILi128ELi96ELi256ELi256ELb1ELb1ELb0ELb1ELb0ELb1EEEEEEEEEvNT_6ParamsE,"",@"SHT_CUDA_INFO"
	.sectionflags	@""
	.align	4


	//----- nvinfo : EIATTR_CUDA_API_VERSION
	.align		4
        /*0000*/ 	.byte	0x04, 0x37
        /*0002*/ 	.short	(.L_422 - .L_421)
.L_421:
        /*0004*/ 	.word	0x00000082


	//----- nvinfo : EIATTR_SW2861232_WAR
	.align		4
.L_422:
        /*0008*/ 	.byte	0x01, 0x35
	.zero		2


	//----- nvinfo : EIATTR_PARAM_CBANK
	.align		4
        /*000c*/ 	.byte	0x04, 0x0a
        /*000e*/ 	.short	(.L_424 - .L_423)
	.align		4
.L_423:
        /*0010*/ 	.word	index@(.nv.constant0._ZN7cutlass13device_kernelIN5flash19enable_sm80_to_sm89INS1_16FlashAttnFwdSm80INS1_25CollectiveMainloopFwdSm80ILi8ELi1ELb1EN4cute5tupleIJNS5_1CILi128EEENS7_ILi96EEES8_EEELi128ENS_10bfloat16_tEfNS_4arch4Sm80ELb0ELb1ELb1ELb1ELb0ELb1ELb1ELb1EEENS1_21CollectiveEpilogueFwdINS6_IJS8_S8_S9_EEENS6_IJNS7_ILi1EEESH_SH_EEESB_SD_Li256ELb1ELb1ELb1ELb0EEENS1_36VarlenDynamicPersistentTileSchedulerILi128ELi96ELi256ELi256ELb1ELb1ELb0ELb1ELb0ELb1EEEEEEEEEvNT_6ParamsE)
        /*0014*/ 	.short	0x0160
        /*0016*/ 	.short	0x0438


	//----- nvinfo : EIATTR_CBANK_PARAM_SIZE
	.align		4
.L_424:
        /*0018*/ 	.byte	0x03, 0x19
        /*001a*/ 	.short	0x0438


	//----- nvinfo : EIATTR_KPARAM_INFO
	.align		4
        /*001c*/ 	.byte	0x04, 0x17
        /*001e*/ 	.short	(.L_426 - .L_425)
.L_425:
        /*0020*/ 	.word	0x00000000
        /*0024*/ 	.short	0x0000
        /*0026*/ 	.short	0x0000
        /*0028*/ 	.byte	0x00, 0xf0, 0xe1, 0x10


	//----- nvinfo : EIATTR_MAXREG_COUNT
	.align		4
.L_426:
        /*002c*/ 	.byte	0x03, 0x1b
        /*002e*/ 	.short	0x00ff


	//----- nvinfo : EIATTR_NUM_BARRIERS
	.align		4
        /*0030*/ 	.byte	0x02, 0x4c
        /*0032*/ 	.byte	0x06
	.zero		1


	//----- nvinfo : EIATTR_ANNOTATIONS
	.align		4
        /*0034*/ 	.byte	0x04, 0x55
        /*0036*/ 	.short	(.L_428 - .L_427)


	//   ....[0]....
.L_427:
        /* <DEDUP_REMOVED lines=62> */


	//----- nvinfo : EIATTR_MERCURY_ISA_VERSION
	.align		4
.L_428:
        /*0408*/ 	.byte	0x03, 0x5f
        /*040a*/ 	.short	0x0000


	//----- nvinfo : EIATTR_INT_WARP_WIDE_INSTR_OFFSETS
	.align		4
        /*040c*/ 	.byte	0x04, 0x31
        /*040e*/ 	.short	(.L_430 - .L_429)


	//   ....[0]....
.L_429:
        /*0410*/ 	.word	0x0001db60


	//   ....[1]....
        /*0414*/ 	.word	0x0001dbe0


	//----- nvinfo : EIATTR_COOP_GROUP_MASK_REGIDS
	.align		4
.L_430:
        /*0418*/ 	.byte	0x04, 0x29
        /*041a*/ 	.short	(.L_432 - .L_431)


	//   ....[0]....
.L_431:
        /*041c*/ 	.word	0xffffffff


	//   ....[1]....
        /*0420*/ 	.word	0xffffffff


	//   ....[2]....
        /*0424*/ 	.word	0xffffffff


	//   ....[3]....
        /*0428*/ 	.word	0xffffffff


	//   ....[4]....
        /*042c*/ 	.word	0xffffffff


	//   ....[5]....
        /*0430*/ 	.word	0xffffffff


	//   ....[6]....
        /*0434*/ 	.word	0xffffffff


	//   ....[7]....
        /*0438*/ 	.word	0xffffffff


	//   ....[8]....
        /*043c*/ 	.word	0xffffffff


	//   ....[9]....
        /*0440*/ 	.word	0xffffffff


	//   ....[10]....
        /*0444*/ 	.word	0xffffffff


	//   ....[11]....
        /*0448*/ 	.word	0xffffffff


	//   ....[12]....
        /*044c*/ 	.word	0xffffffff


	//   ....[13]....
        /*0450*/ 	.word	0xffffffff


	//   ....[14]....
        /*0454*/ 	.word	0xffffffff


	//   ....[15]....
        /*0458*/ 	.word	0xffffffff


	//   ....[16]....
        /*045c*/ 	.word	0xffffffff


	//   ....[17]....
        /*0460*/ 	.word	0xffffffff


	//   ....[18]....
        /*0464*/ 	.word	0xffffffff


	//   ....[19]....
        /*0468*/ 	.word	0xffffffff


	//   ....[20]....
        /*046c*/ 	.word	0xffffffff


	//   ....[21]....
        /*0470*/ 	.word	0xffffffff


	//   ....[22]....
        /*0474*/ 	.word	0xffffffff


	//   ....[23]....
        /*0478*/ 	.word	0xffffffff


	//   ....[24]....
        /*047c*/ 	.word	0xffffffff


	//   ....[25]....
        /*0480*/ 	.word	0xffffffff


	//   ....[26]....
        /*0484*/ 	.word	0xffffffff


	//   ....[27]....
        /*0488*/ 	.word	0xffffffff


	//   ....[28]....
        /*048c*/ 	.word	0xffffffff


	//   ....[29]....
        /*0490*/ 	.word	0xffffffff


	//   ....[30]....
        /*0494*/ 	.word	0xffffffff


	//   ....[31]....
        /*0498*/ 	.word	0xffffffff


	//   ....[32]....
        /*049c*/ 	.word	0xffffffff


	//   ....[33]....
        /*04a0*/ 	.word	0xffffffff


	//   ....[34]....
        /*04a4*/ 	.word	0xffffffff


	//   ....[35]....
        /*04a8*/ 	.word	0xffffffff


	//   ....[36]....
        /*04ac*/ 	.word	0xffffffff


	//   ....[37]....
        /*04b0*/ 	.word	0xffffffff


	//   ....[38]....
        /*04b4*/ 	.word	0xffffffff


	//   ....[39]....
        /*04b8*/ 	.word	0xffffffff


	//   ....[40]....
        /*04bc*/ 	.word	0xffffffff


	//   ....[41]....
        /*04c0*/ 	.word	0xffffffff


	//   ....[42]....
        /*04c4*/ 	.word	0xffffffff


	//   ....[43]....
        /*04c8*/ 	.word	0xffffffff


	//   ....[44]....
        /*04cc*/ 	.word	0xffffffff


	//   ....[45]....
        /*04d0*/ 	.word	0xffffffff


	//   ....[46]....
        /*04d4*/ 	.word	0xffffffff


	//   ....[47]....
        /*04d8*/ 	.word	0xffffffff


	//   ....[48]....
        /*04dc*/ 	.word	0xffffffff


	//   ....[49]....
        /*04e0*/ 	.word	0xffffffff


	//   ....[50]....
        /*04e4*/ 	.word	0xffffffff


	//   ....[51]....
        /*04e8*/ 	.word	0xffffffff


	//   ....[52]....
        /*04ec*/ 	.word	0xffffffff


	//   ....[53]....
        /*04f0*/ 	.word	0xffffffff


	//   ....[54]....
        /*04f4*/ 	.word	0xffffffff


	//   ....[55]....
        /*04f8*/ 	.word	0xffffffff


	//   ....[56]....
        /*04fc*/ 	.word	0xffffffff


	//   ....[57]....
        /*0500*/ 	.word	0xffffffff


	//   ....[58]....
        /*0504*/ 	.word	0xffffffff


	//   ....[59]....
        /*0508*/ 	.word	0xffffffff


	//   ....[60]....
        /*050c*/ 	.word	0xffffffff


	//   ....[61]....
        /*0510*/ 	.word	0xffffffff


	//   ....[62]....
        /*0514*/ 	.word	0xffffffff


	//   ....[63]....
        /*0518*/ 	.word	0xffffffff


	//   ....[64]....
        /*051c*/ 	.word	0xffffffff


	//   ....[65]....
        /*0520*/ 	.word	0xffffffff


	//   ....[66]....
        /*0524*/ 	.word	0xffffffff


	//   ....[67]....
        /*0528*/ 	.word	0xffffffff


	//   ....[68]....
        /*052c*/ 	.word	0xffffffff


	//   ....[69]....
        /*0530*/ 	.word	0xffffffff


	//   ....[70]....
        /*0534*/ 	.word	0xffffffff


	//   ....[71]....
        /*0538*/ 	.word	0xffffffff


	//   ....[72]....
        /*053c*/ 	.word	0xffffffff


	//   ....[73]....
        /*0540*/ 	.word	0xffffffff


	//   ....[74]....
        /*0544*/ 	.word	0xffffffff


	//   ....[75]....
        /*0548*/ 	.word	0xffffffff


	//   ....[76]....
        /*054c*/ 	.word	0xffffffff


	//   ....[77]....
        /*0550*/ 	.word	0xffffffff


	//   ....[78]....
        /*0554*/ 	.word	0xffffffff


	//   ....[79]....
        /*0558*/ 	.word	0xffffffff


	//   ....[80]....
        /*055c*/ 	.word	0xffffffff


	//   ....[81]....
        /*0560*/ 	.word	0xffffffff


	//   ....[82]....
        /*0564*/ 	.word	0xffffffff


	//   ....[83]....
        /*0568*/ 	.word	0xffffffff


	//   ....[84]....
        /*056c*/ 	.word	0xffffffff


	//   ....[85]....
        /*0570*/ 	.word	0xffffffff


	//   ....[86]....
        /*0574*/ 	.word	0xffffffff


	//   ....[87]....
        /*0578*/ 	.word	0xffffffff


	//   ....[88]....
        /*057c*/ 	.word	0xffffffff


	//   ....[89]....
        /*0580*/ 	.word	0xffffffff


	//   ....[90]....
        /*0584*/ 	.word	0xffffffff


	//   ....[91]....
        /*0588*/ 	.word	0xffffffff


	//   ....[92]....
        /*058c*/ 	.word	0xffffffff


	//   ....[93]....
        /*0590*/ 	.word	0xffffffff


	//   ....[94]....
        /*0594*/ 	.word	0xffffffff


	//   ....[95]....
        /*0598*/ 	.word	0xffffffff


	//   ....[96]....
        /*059c*/ 	.word	0xffffffff


	//   ....[97]....
        /*05a0*/ 	.word	0xffffffff


	//   ....[98]....
        /*05a4*/ 	.word	0xffffffff


	//   ....[99]....
        /*05a8*/ 	.word	0xffffffff


	//   ....[100]....
        /*05ac*/ 	.word	0xffffffff


	//   ....[101]....
        /*05b0*/ 	.word	0xffffffff


	//   ....[102]....
        /*05b4*/ 	.word	0xffffffff


	//   ....[103]....
        /*05b8*/ 	.word	0xffffffff


	//   ....[104]....
        /*05bc*/ 	.word	0xffffffff


	//   ....[105]....
        /*05c0*/ 	.word	0xffffffff


	//   ....[106]....
        /*05c4*/ 	.word	0xffffffff


	//   ....[107]....
        /*05c8*/ 	.word	0xffffffff


	//   ....[108]....
        /*05cc*/ 	.word	0xffffffff


	//   ....[109]....
        /*05d0*/ 	.word	0xffffffff


	//   ....[110]....
        /*05d4*/ 	.word	0xffffffff


	//   ....[111]....
        /*05d8*/ 	.word	0xffffffff


	//   ....[112]....
        /*05dc*/ 	.word	0xffffffff


	//   ....[113]....
        /*05e0*/ 	.word	0xffffffff


	//   ....[114]....
        /*05e4*/ 	.word	0xffffffff


	//   ....[115]....
        /*05e8*/ 	.word	0xffffffff


	//   ....[116]....
        /*05ec*/ 	.word	0xffffffff


	//   ....[117]....
        /*05f0*/ 	.word	0xffffffff


	//   ....[118]....
        /*05f4*/ 	.word	0xffffffff


	//   ....[119]....
        /*05f8*/ 	.word	0xffffffff


	//   ....[120]....
        /*05fc*/ 	.word	0xffffffff


	//   ....[121]....
        /*0600*/ 	.word	0xffffffff


	//   ....[122]....
        /*0604*/ 	.word	0xffffffff


	//   ....[123]....
        /*0608*/ 	.word	0xffffffff


	//   ....[124]....
        /*060c*/ 	.word	0xffffffff


	//   ....[125]....
        /*0610*/ 	.word	0xffffffff


	//   ....[126]....
        /*0614*/ 	.word	0xffffffff


	//   ....[127]....
        /*0618*/ 	.word	0xffffffff


	//   ....[128]....
        /*061c*/ 	.word	0xffffffff


	//   ....[129]....
        /*0620*/ 	.word	0xffffffff


	//   ....[130]....
        /*0624*/ 	.word	0xffffffff


	//   ....[131]....
        /*0628*/ 	.word	0xffffffff


	//   ....[132]....
        /*062c*/ 	.word	0xffffffff


	//   ....[133]....
        /*0630*/ 	.word	0xffffffff


	//   ....[134]....
        /*0634*/ 	.word	0xffffffff


	//   ....[135]....
        /*0638*/ 	.word	0xffffffff


	//   ....[136]....
        /*063c*/ 	.word	0xffffffff


	//   ....[137]....
        /*0640*/ 	.word	0xffffffff


	//   ....[138]....
        /*0644*/ 	.word	0xffffffff


	//   ....[139]....
        /*0648*/ 	.word	0xffffffff


	//   ....[140]....
        /*064c*/ 	.word	0xffffffff


	//   ....[141]....
        /*0650*/ 	.word	0xffffffff


	//   ....[142]....
        /*0654*/ 	.word	0xffffffff


	//   ....[143]....
        /*0658*/ 	.word	0xffffffff


	//   ....[144]....
        /*065c*/ 	.word	0xffffffff


	//   ....[145]....
        /*0660*/ 	.word	0xffffffff


	//   ....[146]....
        /*0664*/ 	.word	0xffffffff


	//   ....[147]....
        /*0668*/ 	.word	0xffffffff


	//   ....[148]....
        /*066c*/ 	.word	0xffffffff


	//   ....[149]....
        /*0670*/ 	.word	0xffffffff


	//   ....[150]....
        /*0674*/ 	.word	0xffffffff


	//   ....[151]....
        /*0678*/ 	.word	0xffffffff


	//   ....[152]....
        /*067c*/ 	.word	0xffffffff


	//   ....[153]....
        /*0680*/ 	.word	0xffffffff


	//   ....[154]....
        /*0684*/ 	.word	0xffffffff


	//   ....[155]....
        /*0688*/ 	.word	0xffffffff


	//   ....[156]....
        /*068c*/ 	.word	0xffffffff


	//   ....[157]....
        /*0690*/ 	.word	0xffffffff


	//   ....[158]....
        /*0694*/ 	.word	0xffffffff


	//   ....[159]....
        /*0698*/ 	.word	0xffffffff


	//   ....[160]....
        /*069c*/ 	.word	0xffffffff


	//   ....[161]....
        /*06a0*/ 	.word	0xffffffff


	//   ....[162]....
        /*06a4*/ 	.word	0xffffffff


	//   ....[163]....
        /*06a8*/ 	.word	0xffffffff


	//   ....[164]....
        /*06ac*/ 	.word	0xffffffff


	//   ....[165]....
        /*06b0*/ 	.word	0xffffffff


	//   ....[166]....
        /*06b4*/ 	.word	0xffffffff


	//   ....[167]....
        /*06b8*/ 	.word	0xffffffff


	//   ....[168]....
        /*06bc*/ 	.word	0xffffffff


	//   ....[169]....
        /*06c0*/ 	.word	0xffffffff


	//   ....[170]....
        /*06c4*/ 	.word	0xffffffff


	//   ....[171]....
        /*06c8*/ 	.word	0xffffffff


	//   ....[172]....
        /*06cc*/ 	.word	0xffffffff


	//   ....[173]....
        /*06d0*/ 	.word	0xffffffff


	//   ....[174]....
        /*06d4*/ 	.word	0xffffffff


	//   ....[175]....
        /*06d8*/ 	.word	0xffffffff


	//   ....[176]....
        /*06dc*/ 	.word	0xffffffff


	//----- nvinfo : EIATTR_COOP_GROUP_INSTR_OFFSETS
	.align		4
.L_432:
        /*06e0*/ 	.byte	0x04, 0x28
        /*06e2*/ 	.short	(.L_434 - .L_433)


	//   ....[0]....
.L_433:
        /*06e4*/ 	.word	0x00000050


	//   ....[1]....
        /*06e8*/ 	.word	0x00000200


	//   ....[2]....
        /*06ec*/ 	.word	0x00000230


	//   ....[3]....
        /*06f0*/ 	.word	0x00000260


	//   ....[4]....
        /*06f4*/ 	.word	0x00000290


	//   ....[5]....
        /*06f8*/ 	.word	0x000002c0


	//   ....[6]....
        /*06fc*/ 	.word	0x000002f0


	//   ....[7]....
        /*0700*/ 	.word	0x00000450


	//   ....[8]....
        /*0704*/ 	.word	0x00000490


	//   ....[9]....
        /*0708*/ 	.word	0x000004c0


	//   ....[10]....
        /*070c*/ 	.word	0x000004f0


	//   ....[11]....
        /*0710*/ 	.word	0x00000520


	//   ....[12]....
        /*0714*/ 	.word	0x00000550


	//   ....[13]....
        /*0718*/ 	.word	0x000005e0


	//   ....[14]....
        /*071c*/ 	.word	0x00000630


	//   ....[15]....
        /*0720*/ 	.word	0x00000650


	//   ....[16]....
        /*0724*/ 	.word	0x000006b0


	//   ....[17]....
        /*0728*/ 	.word	0x00008720


	//   ....[18]....
        /*072c*/ 	.word	0x00008760


	//   ....[19]....
        /*0730*/ 	.word	0x00008790


	//   ....[20]....
        /*0734*/ 	.word	0x000087d0


	//   ....[21]....
        /*0738*/ 	.word	0x00008800


	//   ....[22]....
        /*073c*/ 	.word	0x00008830


	//   ....[23]....
        /*0740*/ 	.word	0x000088b0


	//   ....[24]....
        /*0744*/ 	.word	0x00008920


	//   ....[25]....
        /*0748*/ 	.word	0x00008f60


	//   ....[26]....
        /*074c*/ 	.word	0x00008f80


	//   ....[27]....
        /*0750*/ 	.word	0x00008fa0


	//   ....[28]....
        /*0754*/ 	.word	0x00008fb0


	//   ....[29]....
        /*0758*/ 	.word	0x00009170


	//   ....[30]....
        /*075c*/ 	.word	0x00009200


	//   ....[31]....
        /*0760*/ 	.word	0x00009240


	//   ....[32]....
        /*0764*/ 	.word	0x00009270


	//   ....[33]....
        /*0768*/ 	.word	0x00009430


	//   ....[34]....
        /*076c*/ 	.word	0x000094c0


	//   ....[35]....
        /*0770*/ 	.word	0x00009500


	//   ....[36]....
        /*0774*/ 	.word	0x00009540


	//   ....[37]....
        /*0778*/ 	.word	0x00009710


	//   ....[38]....
        /*077c*/ 	.word	0x000097a0


	//   ....[39]....
        /*0780*/ 	.word	0x000097e0


	//   ....[40]....
        /*0784*/ 	.word	0x000097f0


	//   ....[41]....
        /*0788*/ 	.word	0x0000b500


	//   ....[42]....
        /*078c*/ 	.word	0x0000b550


	//   ....[43]....
        /*0790*/ 	.word	0x0000b580


	//   ....[44]....
        /*0794*/ 	.word	0x0000b5c0


	//   ....[45]....
        /*0798*/ 	.word	0x0000b680


	//   ....[46]....
        /*079c*/ 	.word	0x0000b6c0


	//   ....[47]....
        /*07a0*/ 	.word	0x0000b6d0


	//   ....[48]....
        /*07a4*/ 	.word	0x0000b6e0


	//   ....[49]....
        /*07a8*/ 	.word	0x0000b8a0


	//   ....[50]....
        /*07ac*/ 	.word	0x0000b8e0


	//   ....[51]....
        /*07b0*/ 	.word	0x0000b8f0


	//   ....[52]....
        /*07b4*/ 	.word	0x0000b900


	//   ....[53]....
        /*07b8*/ 	.word	0x0000b9e0


	//   ....[54]....
        /*07bc*/ 	.word	0x0000ba20


	//   ....[55]....
        /*07c0*/ 	.word	0x0000ba30


	//   ....[56]....
        /*07c4*/ 	.word	0x0000ba50


	//   ....[57]....
        /*07c8*/ 	.word	0x0000f0d0


	//   ....[58]....
        /*07cc*/ 	.word	0x0000f2d0


	//   ....[59]....
        /*07d0*/ 	.word	0x0000fef0


	//   ....[60]....
        /*07d4*/ 	.word	0x00010460


	//   ....[61]....
        /*07d8*/ 	.word	0x00010480


	//   ....[62]....
        /*07dc*/ 	.word	0x000104d0


	//   ....[63]....
        /*07e0*/ 	.word	0x00013110


	//   ....[64]....
        /*07e4*/ 	.word	0x00013360


	//   ....[65]....
        /*07e8*/ 	.word	0x000141a0


	//   ....[66]....
        /*07ec*/ 	.word	0x00014530


	//   ....[67]....
        /*07f0*/ 	.word	0x00014560


	//   ....[68]....
        /*07f4*/ 	.word	0x000145e0


	//   ....[69]....
        /*07f8*/ 	.word	0x000176f0


	//   ....[70]....
        /*07fc*/ 	.word	0x00017710


	//   ....[71]....
        /*0800*/ 	.word	0x00017730


	//   ....[72]....
        /*0804*/ 	.word	0x00017750


	//   ....[73]....
        /*0808*/ 	.word	0x0001a7c0


	//   ....[74]....
        /*080c*/ 	.word	0x0001aa30


	//   ....[75]....
        /*0810*/ 	.word	0x0001b870


	//   ....[76]....
        /*0814*/ 	.word	0x0001bc00


	//   ....[77]....
        /*0818*/ 	.word	0x0001bc30


	//   ....[78]....
        /*081c*/ 	.word	0x0001bcb0


	//   ....[79]....
        /*0820*/ 	.word	0x0001d530


	//   ....[80]....
        /*0824*/ 	.word	0x0001d560


	//   ....[81]....
        /*0828*/ 	.word	0x0001d570


	//   ....[82]....
        /*082c*/ 	.word	0x0001d5a0


	//   ....[83]....
        /*0830*/ 	.word	0x0001e7d0


	//   ....[84]....
        /*0834*/ 	.word	0x0001e7e0


	//   ....[85]....
        /*0838*/ 	.word	0x0001e7f0


	//   ....[86]....
        /*083c*/ 	.word	0x0001e810


	//   ....[87]....
        /*0840*/ 	.word	0x0001eb60


	//   ....[88]....
        /*0844*/ 	.word	0x0001eb80


	//   ....[89]....
        /*0848*/ 	.word	0x0001ec60


	//   ....[90]....
        /*084c*/ 	.word	0x0001ec70


	//   ....[91]....
        /*0850*/ 	.word	0x0001ed60


	//   ....[92]....
        /*0854*/ 	.word	0x0001ed80


	//   ....[93]....
        /*0858*/ 	.word	0x0001ee70


	//   ....[94]....
        /*085c*/ 	.word	0x0001ee80


	//   ....[95]....
        /*0860*/ 	.word	0x0001f170


	//   ....[96]....
        /*0864*/ 	.word	0x0001f190


	//   ....[97]....
        /*0868*/ 	.word	0x0001f7e0


	//   ....[98]....
        /*086c*/ 	.word	0x0001f7f0


	//   ....[99]....
        /*0870*/ 	.word	0x000203a0


	//   ....[100]....
        /*0874*/ 	.word	0x000203c0


	//   ....[101]....
        /*0878*/ 	.word	0x000204b0


	//   ....[102]....
        /*087c*/ 	.word	0x000204c0


	//   ....[103]....
        /*0880*/ 	.word	0x000205b0


	//   ....[104]....
        /*0884*/ 	.word	0x000205d0


	//   ....[105]....
        /*0888*/ 	.word	0x000206c0


	//   ....[106]....
        /*088c*/ 	.word	0x000206d0


	//   ....[107]....
        /*0890*/ 	.word	0x00020870


	//   ....[108]....
        /*0894*/ 	.word	0x00020890


	//   ....[109]....
        /*0898*/ 	.word	0x000209c0


	//   ....[110]....
        /*089c*/ 	.word	0x00020a00


	//   ....[111]....
        /*08a0*/ 	.word	0x00020a30


	//   ....[112]....
        /*08a4*/ 	.word	0x00020a60


	//   ....[113]....
        /*08a8*/ 	.word	0x00020a90


	//   ....[114]....
        /*08ac*/ 	.word	0x00020ac0


	//   ....[115]....
        /*08b0*/ 	.word	0x00020c20


	//   ....[116]....
        /*08b4*/ 	.word	0x00020c60


	//   ....[117]....
        /*08b8*/ 	.word	0x00020c90


	//   ....[118]....
        /*08bc*/ 	.word	0x00020cc0


	//   ....[119]....
        /*08c0*/ 	.word	0x00020cf0


	//   ....[120]....
        /*08c4*/ 	.word	0x00020d20


	//   ....[121]....
        /*08c8*/ 	.word	0x00020db0


	//   ....[122]....
        /*08cc*/ 	.word	0x00020e10


	//   ....[123]....
        /*08d0*/ 	.word	0x00020e20


	//   ....[124]....
        /*08d4*/ 	.word	0x00020e80


	//   ....[125]....
        /*08d8*/ 	.word	0x000218f0


	//   ....[126]....
        /*08dc*/ 	.word	0x00021950


	//   ....[127]....
        /*08e0*/ 	.word	0x000219a0


	//   ....[128]....
        /*08e4*/ 	.word	0x000219f0


	//   ....[129]....
        /*08e8*/ 	.word	0x00021a40


	//   ....[130]....
        /*08ec*/ 	.word	0x00021ab0


	//   ....[131]....
        /*08f0*/ 	.word	0x00021af0


	//   ....[132]....
        /*08f4*/ 	.word	0x00021b60


	//   ....[133]....
        /*08f8*/ 	.word	0x00021bd0


	//   ....[134]....
        /*08fc*/ 	.word	0x00021c30


	//   ....[135]....
        /*0900*/ 	.word	0x00021c90


	//   ....[136]....
        /*0904*/ 	.word	0x00021cf0


	//   ....[137]....
        /*0908*/ 	.word	0x00021d40


	//   ....[138]....
        /*090c*/ 	.word	0x00021d90


	//   ....[139]....
        /*0910*/ 	.word	0x00021e00


	//   ....[140]....
        /*0914*/ 	.word	0x00021e70


	//   ....[141]....
        /*0918*/ 	.word	0x00021ee0


	//   ....[142]....
        /*091c*/ 	.word	0x00021f40


	//   ....[143]....
        /*0920*/ 	.word	0x00021fb0


	//   ....[144]....
        /*0924*/ 	.word	0x00022020


	//   ....[145]....
        /*0928*/ 	.word	0x00022090


	//   ....[146]....
        /*092c*/ 	.word	0x000220f0


	//   ....[147]....
        /*0930*/ 	.word	0x00022150


	//   ....[148]....
        /*0934*/ 	.word	0x000221c0


	//   ....[149]....
        /*0938*/ 	.word	0x00022220


	//   ....[150]....
        /*093c*/ 	.word	0x00022280


	//   ....[151]....
        /*0940*/ 	.word	0x000222e0


	//   ....[152]....
        /*0944*/ 	.word	0x00022350


	//   ....[153]....
        /*0948*/ 	.word	0x000223c0


	//   ....[154]....
        /*094c*/ 	.word	0x00022420


	//   ....[155]....
        /*0950*/ 	.word	0x00022490


	//   ....[156]....
        /*0954*/ 	.word	0x00022500


	//   ....[157]....
        /*0958*/ 	.word	0x00022570


	//   ....[158]....
        /*095c*/ 	.word	0x000225d0


	//   ....[159]....
        /*0960*/ 	.word	0x00022640


	//   ....[160]....
        /*0964*/ 	.word	0x000226b0


	//   ....[161]....
        /*0968*/ 	.word	0x00022700


	//   ....[162]....
        /*096c*/ 	.word	0x00022740


	//   ....[163]....
        /*0970*/ 	.word	0x00022790


	//   ....[164]....
        /*0974*/ 	.word	0x000227e0


	//   ....[165]....
        /*0978*/ 	.word	0x00022830


	//   ....[166]....
        /*097c*/ 	.word	0x000228a0


	//   ....[167]....
        /*0980*/ 	.word	0x000228e0


	//   ....[168]....
        /*0984*/ 	.word	0x00022930


	//   ....[169]....
        /*0988*/ 	.word	0x00022980


	//   ....[170]....
        /*098c*/ 	.word	0x000229d0


	//   ....[171]....
        /*0990*/ 	.word	0x00022a20


	//   ....[172]....
        /*0994*/ 	.word	0x00022a90


	//   ....[173]....
        /*0998*/ 	.word	0x00022ad0


	//   ....[174]....
        /*099c*/ 	.word	0x00022b40


	//   ....[175]....
        /*09a0*/ 	.word	0x00022ba0


	//   ....[176]....
        /*09a4*/ 	.word	0x00022c00


	//----- nvinfo : EIATTR_EXIT_INSTR_OFFSETS
	.align		4
.L_434:
        /*09a8*/ 	.byte	0x04, 0x1c
        /*09aa*/ 	.short	(.L_436 - .L_435)


	//   ....[0]....
.L_435:
        /*09ac*/ 	.word	0x000010d0


	//   ....[1]....
        /*09b0*/ 	.word	0x000218b0


	//----- nvinfo : EIATTR_MAX_THREADS
	.align		4
.L_436:
        /*09b4*/ 	.byte	0x04, 0x05
        /*09b6*/ 	.short	(.L_438 - .L_437)
.L_437:
        /*09b8*/ 	.word	0x00000100
        /*09bc*/ 	.word	0x00000001
        /*09c0*/ 	.word	0x00000001


	//----- nvinfo : EIATTR_CRS_STACK_SIZE
	.align		4
.L_438:
        /*09c4*/ 	.byte	0x04, 0x1e
        /*09c6*/ 	.short	(.L_440 - .L_439)
.L_439:
        /*09c8*/ 	.word	0x00000000
.L_440:


//--------------------- .nv.info._ZN7cutlass13device_kernelIN5flash19enable_sm80_to_sm89INS1_16FlashAttnFwdSm80INS1_25CollectiveMainloopFwdSm80ILi4ELi1ELb0EN4cute5tupleIJNS5_1CILi128EEENS7_ILi64EEES8_EEELi128ENS_10bfloat16_tEfNS_4arch4Sm80ELb1ELb0ELb1ELb0ELb0ELb0ELb1ELb1EEENS1_21CollectiveEpilogueFwdINS6_IJS8_S8_S9_EEENS6_IJNS7_ILi1EEESH_SH_EEESB_SD_Li128ELb0ELb1ELb1ELb0EEENS1_30DynamicPersistentTileSchedulerILi128ELi128ELb1ELb1ELb0EEEEEEEEEvNT_6ParamsE --------------------------
	.section	.nv.info._ZN7cutlass13device_kernelIN5flash19enable_sm80_to_sm89INS1_16FlashAttnFwdSm80INS1_25CollectiveMainloopFwdSm80ILi4ELi1ELb0EN4cute5tupleIJNS5_1CILi128EEENS7_ILi64EEES8_EEELi128ENS_10bfloat16_tEfNS_4arch4Sm80ELb1ELb0ELb1ELb0ELb0ELb0ELb1ELb1EEENS1_21CollectiveEpilogueFwdINS6_IJS8_S8_S9_EEENS6_IJNS7_ILi1EEESH_SH_EEESB_SD_Li128ELb0ELb1ELb1ELb0EEENS1_30DynamicPersistentTileSchedulerILi128ELi128ELb1ELb1ELb0EEEEEEEEEvNT_6ParamsE,"",@"SHT_CUDA_INFO"
	.sectionflags	@""
	.align	4


	//----- nvinfo : EIATTR_CUDA_API_VERSION
	.align		4
        /*0000*/ 	.byte	0x04, 0x37
        /*0002*/ 	.short	(.L_442 - .L_441)
.L_441:
        /*0004*/ 	.word	0x00000082


	//----- nvinfo : EIATTR_SW2861232_WAR
	.align		4
.L_442:
        /*0008*/ 	.byte	0x01, 0x35
	.zero		2


	//----- nvinfo : EIATTR_PARAM_CBANK
	.align		4
        /*000c*/ 	.byte	0x04, 0x0a
        /*000e*/ 	.short	(.L_444 - .L_443)
	.align		4
.L_443:
        /*0010*/ 	.word	index@(.nv.constant0._ZN7cutlass13device_kernelIN5flash19enable_sm80_to_sm89INS1_16FlashAttnFwdSm80INS1_25CollectiveMainloopFwdSm80ILi4ELi1ELb0EN4cute5tupleIJNS5_1CILi128EEENS7_ILi64EEES8_EEELi128ENS_10bfloat16_tEfNS_4arch4Sm80ELb1ELb0ELb1ELb0ELb0ELb0ELb1ELb1EEENS1_21CollectiveEpilogueFwdINS6_IJS8_S8_S9_EEENS6_IJNS7_ILi1EEESH_SH_EEESB_SD_Li128ELb0ELb1ELb1ELb0EEENS1_30DynamicPersistentTileSchedulerILi128ELi128ELb1ELb1ELb0EEEEEEEEEvNT_6ParamsE)
        /*0014*/ 	.short	0x0160
        /*0016*/ 	.short	0x0428


	//----- nvinfo : EIATTR_CBANK_PARAM_SIZE
	.align		4
.L_444:
        /*0018*/ 	.byte	0x03, 0x19
        /*001a*/ 	.short	0x0428


	//----- nvinfo : EIATTR_KPARAM_INFO
	.align		4
        /*001c*/ 	.byte	0x04, 0x17
        /*001e*/ 	.short	(.L_446 - .L_445)
.L_445:
        /*0020*/ 	.word	0x00000000
        /*0024*/ 	.short	0x0000
        /*0026*/ 	.short	0x0000
        /*0028*/ 	.byte	0x00, 0xf0, 0xa1, 0x10


	//----- nvinfo : EIATTR_MAXREG_COUNT
	.align		4
.L_446:
        /*002c*/ 	.byte	0x03, 0x1b
        /*002e*/ 	.short	0x00ff


	//----- nvinfo : EIATTR_NUM_BARRIERS
	.align		4
        /*0030*/ 	.byte	0x02, 0x4c
        /*0032*/ 	.byte	0x06
	.zero		1


	//----- nvinfo : EIATTR_ANNOTATIONS
	.align		4
        /*0034*/ 	.byte	0x04, 0x55
        /*0036*/ 	.short	(.L_448 - .L_447)


	//   ....[0]....
.L_447:
        /* <DEDUP_REMOVED lines=76> */


	//----- nvinfo : EIATTR_MERCURY_ISA_VERSION
	.align		4
.L_448:
        /*04e8*/ 	.byte	0x03, 0x5f
        /*04ea*/ 	.short	0x0000


	//----- nvinfo : EIATTR_INT_WARP_WIDE_INSTR_OFFSETS
	.align		4
        /*04ec*/ 	.byte	0x04, 0x31
        /*04ee*/ 	.short	(.L_450 - .L_449)


	//   ....[0]....
.L_449:
        /*04f0*/ 	.word	0x00011630


	//   ....[1]....
        /*04f4*/ 	.word	0x000116b0


	//----- nvinfo : EIATTR_COOP_GROUP_MASK_REGIDS
	.align		4
.L_450:
        /*04f8*/ 	.byte	0x04, 0x29
        /*04fa*/ 	.short	(.L_452 - .L_451)


	//   ....[0]....
.L_451:
        /*04fc*/ 	.word	0xffffffff


	//   ....[1]....
        /*0500*/ 	.word	0xffffffff


	//   ....[2]....
        /*0504*/ 	.word	0xffffffff


	//   ....[3]....
        /*0508*/ 	.word	0xffffffff


	//   ....[4]....
        /*050c*/ 	.word	0xffffffff


	//   ....[5]....
        /*0510*/ 	.word	0xffffffff


	//   ....[6]....
        /*0514*/ 	.word	0xffffffff


	//   ....[7]....
        /*0518*/ 	.word	0xffffffff


	//   ....[8]....
        /*051c*/ 	.word	0xffffffff


	//   ....[9]....
        /*0520*/ 	.word	0xffffffff


	//   ....[10]....
        /*0524*/ 	.word	0xffffffff


	//   ....[11]....
        /*0528*/ 	.word	0xffffffff


	//   ....[12]....
        /*052c*/ 	.word	0xffffffff


	//   ....[13]....
        /*0530*/ 	.word	0xffffffff


	//   ....[14]....
        /*0534*/ 	.word	0xffffffff


	//   ....[15]....
        /*0538*/ 	.word	0xffffffff


	//   ....[16]....
        /*053c*/ 	.word	0xffffffff


	//   ....[17]....
        /*0540*/ 	.word	0xffffffff


	//   ....[18]....
        /*0544*/ 	.word	0xffffffff


	//   ....[19]....
        /*0548*/ 	.word	0xffffffff


	//   ....[20]....
        /*054c*/ 	.word	0xffffffff


	//   ....[21]....
        /*0550*/ 	.word	0xffffffff


	//   ....[22]....
        /*0554*/ 	.word	0xffffffff


	//   ....[23]....
        /*0558*/ 	.word	0xffffffff


	//   ....[24]....
        /*055c*/ 	.word	0xffffffff


	//   ....[25]....
        /*0560*/ 	.word	0xffffffff


	//   ....[26]....
        /*0564*/ 	.word	0xffffffff


	//   ....[27]....
        /*0568*/ 	.word	0xffffffff


	//   ....[28]....
        /*056c*/ 	.word	0xffffffff


	//   ....[29]....
        /*0570*/ 	.word	0xffffffff


	//   ....[30]....
        /*0574*/ 	.word	0xffffffff


	//   ....[31]....
        /*0578*/ 	.word	0xffffffff


	//   ....[32]....
        /*057c*/ 	.word	0xffffffff


	//   ....[33]....
        /*0580*/ 	.word	0xffffffff


	//   ....[34]....
        /*0584*/ 	.word	0xffffffff


	//   ....[35]....
        /*0588*/ 	.word	0xffffffff


	//   ....[36]....
        /*058c*/ 	.word	0xffffffff


	//   ....[37]....
        /*0590*/ 	.word	0xffffffff


	//   ....[38]....
        /*0594*/ 	.word	0xffffffff


	//   ....[39]....
        /*0598*/ 	.word	0xffffffff


	//   ....[40]....
        /*059c*/ 	.word	0xffffffff


	//   ....[41]....
        /*05a0*/ 	.word	0xffffffff


	//   ....[42]....
        /*05a4*/ 	.word	0xffffffff


	//   ....[43]....
        /*05a8*/ 	.word	0xffffffff


	//   ....[44]....
        /*05ac*/ 	.word	0xffffffff


	//   ....[45]....
        /*05b0*/ 	.word	0xffffffff


	//   ....[46]....
        /*05b4*/ 	.word	0xffffffff


	//   ....[47]....
        /*05b8*/ 	.word	0xffffffff


	//   ....[48]....
        /*05bc*/ 	.word	0xffffffff


	//   ....[49]....
        /*05c0*/ 	.word	0xffffffff


	//   ....[50]....
        /*05c4*/ 	.word	0xffffffff


	//   ....[51]....
        /*05c8*/ 	.word	0xffffffff


	//   ....[52]....
        /*05cc*/ 	.word	0xffffffff


	//   ....[53]....
        /*05d0*/ 	.word	0xffffffff


	//   ....[54]....
        /*05d4*/ 	.word	0xffffffff


	//   ....[55]....
        /*05d8*/ 	.word	0xffffffff


	//   ....[56]....
        /*05dc*/ 	.word	0xffffffff


	//   ....[57]....
        /*05e0*/ 	.word	0xffffffff


	//   ....[58]....
        /*05e4*/ 	.word	0xffffffff


	//   ....[59]....
        /*05e8*/ 	.word	0xffffffff


	//   ....[60]....
        /*05ec*/ 	.word	0xffffffff


	//   ....[61]....
        /*05f0*/ 	.word	0xffffffff


	//   ....[62]....
        /*05f4*/ 	.word	0xffffffff


	//   ....[63]....
        /*05f8*/ 	.word	0xffffffff


	//   ....[64]....
        /*05fc*/ 	.word	0xffffffff


	//   ....[65]....
        /*0600*/ 	.word	0xffffffff


	//   ....[66]....
        /*0604*/ 	.word	0xffffffff


	//   ....[67]....
        /*0608*/ 	.word	0xffffffff


	//   ....[68]....
        /*060c*/ 	.word	0xffffffff


	//   ....[69]....
        /*0610*/ 	.word	0xffffffff


	//   ....[70]....
        /*0614*/ 	.word	0xffffffff


	//   ....[71]....
        /*0618*/ 	.word	0xffffffff


	//   ....[72]....
        /*061c*/ 	.word	0xffffffff


	//   ....[73]....
        /*0620*/ 	.word	0xffffffff


	//   ....[74]....
        /*0624*/ 	.word	0xffffffff


	//   ....[75]....
        /*0628*/ 	.word	0xffffffff


	//   ....[76]....
        /*062c*/ 	.word	0xffffffff


	//   ....[77]....
        /*0630*/ 	.word	0xffffffff


	//   ....[78]....
        /*0634*/ 	.word	0xffffffff


	//   ....[79]....
        /*0638*/ 	.word	0xffffffff


	//   ....[80]....
        /*063c*/ 	.word	0xffffffff


	//   ....[81]....
        /*0640*/ 	.word	0xffffffff


	//   ....[82]....
        /*0644*/ 	.word	0xffffffff


	//   ....[83]....
        /*0648*/ 	.word	0xffffffff


	//   ....[84]....
        /*064c*/ 	.word	0xffffffff


	//   ....[85]....
        /*0650*/ 	.word	0xffffffff


	//   ....[86]....
        /*0654*/ 	.word	0xffffffff


	//   ....[87]....
        /*0658*/ 	.word	0xffffffff


	//   ....[88]....
        /*065c*/ 	.word	0xffffffff


	//   ....[89]....
        /*0660*/ 	.word	0xffffffff


	//   ....[90]....
        /*0664*/ 	.word	0xffffffff


	//   ....[91]....
        /*0668*/ 	.word	0xffffffff


	//   ....[92]....
        /*066c*/ 	.word	0xffffffff


	//   ....[93]....
        /*0670*/ 	.word	0xffffffff


	//   ....[94]....
        /*0674*/ 	.word	0xffffffff


	//   ....[95]....
        /*0678*/ 	.word	0xffffffff


	//   ....[96]....
        /*067c*/ 	.word	0xffffffff


	//   ....[97]....
        /*0680*/ 	.word	0xffffffff


	//   ....[98]....
        /*0684*/ 	.word	0xffffffff


	//   ....[99]....
        /*0688*/ 	.word	0xffffffff


	//   ....[100]....
        /*068c*/ 	.word	0xffffffff


	//----- nvinfo : EIATTR_COOP_GROUP_INSTR_OFFSETS
	.align		4
.L_452:
        /*0690*/ 	.byte	0x04, 0x28
        /*0692*/ 	.short	(.L_454 - .L_453)


	//   ....[0]....
.L_453:
        /*0694*/ 	.word	0x00000050


	//   ....[1]....
        /*0698*/ 	.word	0x00000060


	//   ....[2]....
        /*069c*/ 	.word	0x00001810


	//   ....[3]....
        /*06a0*/ 	.word	0x00001830


	//   ....[4]....
        /*06a4*/ 	.word	0x00001970


	//   ....[5]....
        /*06a8*/ 	.word	0x00001980


	//   ....[6]....
        /*06ac*/ 	.word	0x00001ab0


	//   ....[7]....
        /*06b0*/ 	.word	0x00001ad0


	//   ....[8]....
        /*06b4*/ 	.word	0x00001c00


	//   ....[9]....
        /*06b8*/ 	.word	0x00001c10


	//   ....[10]....
        /*06bc*/ 	.word	0x00001d40


	//   ....[11]....
        /*06c0*/ 	.word	0x00001d60


	//   ....[12]....
        /*06c4*/ 	.word	0x00001e90


	//   ....[13]....
        /*06c8*/ 	.word	0x00001ea0


	//   ....[14]....
        /*06cc*/ 	.word	0x00001fd0


	//   ....[15]....
        /*06d0*/ 	.word	0x00001ff0


	//   ....[16]....
        /*06d4*/ 	.word	0x00002120


	//   ....[17]....
        /*06d8*/ 	.word	0x00002130


	//   ....[18]....
        /*06dc*/ 	.word	0x00003f80


	//   ....[19]....
        /*06e0*/ 	.word	0x00003fa0


	//   ....[20]....
        /*06e4*/ 	.word	0x000045c0


	//   ....[21]....
        /*06e8*/ 	.word	0x00004610


	//   ....[22]....
        /*06ec*/ 	.word	0x00004630


	//   ....[23]....
        /*06f0*/ 	.word	0x00004640


	//   ....[24]....
        /*06f4*/ 	.word	0x000046d0


	//   ....[25]....
        /*06f8*/ 	.word	0x00004840


	//   ....[26]....
        /*06fc*/ 	.word	0x00004cc0


	//   ....[27]....
        /*0700*/ 	.word	0x00004ea0


	//   ....[28]....
        /*0704*/ 	.word	0x00004ed0


	//   ....[29]....
        /*0708*/ 	.word	0x00004f80


	//   ....[30]....
        /*070c*/ 	.word	0x000075c0


	//   ....[31]....
        /*0710*/ 	.word	0x000075e0


	//   ....[32]....
        /*0714*/ 	.word	0x00008230


	//   ....[33]....
        /*0718*/ 	.word	0x00008260


	//   ....[34]....
        /*071c*/ 	.word	0x00009130


	//   ....[35]....
        /*0720*/ 	.word	0x00009230


	//   ....[36]....
        /*0724*/ 	.word	0x00009290


	//   ....[37]....
        /*0728*/ 	.word	0x000092c0


	//   ....[38]....
        /*072c*/ 	.word	0x000092f0


	//   ....[39]....
        /*0730*/ 	.word	0x00009310


	//   ....[40]....
        /*0734*/ 	.word	0x00009350


	//   ....[41]....
        /*0738*/ 	.word	0x00009390


	//   ....[42]....
        /*073c*/ 	.word	0x0000d850


	//   ....[43]....
        /*0740*/ 	.word	0x0000d8d0


	//   ....[44]....
        /*0744*/ 	.word	0x0000d900


	//   ....[45]....
        /*0748*/ 	.word	0x0000d9e0


	//   ....[46]....
        /*074c*/ 	.word	0x0000dd10


	//   ....[47]....
        /*0750*/ 	.word	0x0000dd30


	//   ....[48]....
        /*0754*/ 	.word	0x0000ddb0


	//   ....[49]....
        /*0758*/ 	.word	0x0000dfc0


	//   ....[50]....
        /*075c*/ 	.word	0x00010a30


	//   ....[51]....
        /*0760*/ 	.word	0x00010aa0


	//   ....[52]....
        /*0764*/ 	.word	0x00010ab0


	//   ....[53]....
        /*0768*/ 	.word	0x00010ac0


	//   ....[54]....
        /*076c*/ 	.word	0x00010af0


	//   ....[55]....
        /*0770*/ 	.word	0x00010b10


	//   ....[56]....
        /*0774*/ 	.word	0x00010b20


	//   ....[57]....
        /*0778*/ 	.word	0x00010b30


	//   ....[58]....
        /*077c*/ 	.word	0x000117f0


	//   ....[59]....
        /*0780*/ 	.word	0x00011c50


	//   ....[60]....
        /*0784*/ 	.word	0x00011c60


	//   ....[61]....
        /*0788*/ 	.word	0x00011c80


	//   ....[62]....
        /*078c*/ 	.word	0x00011c90


	//   ....[63]....
        /*0790*/ 	.word	0x00011cd0


	//   ....[64]....
        /*0794*/ 	.word	0x00011cf0


	//   ....[65]....
        /*0798*/ 	.word	0x00011d10


	//   ....[66]....
        /*079c*/ 	.word	0x00011d30


	//   ....[67]....
        /*07a0*/ 	.word	0x00011e90


	//   ....[68]....
        /*07a4*/ 	.word	0x00011ec0


	//   ....[69]....
        /*07a8*/ 	.word	0x000124c0


	//   ....[70]....
        /*07ac*/ 	.word	0x000124e0


	//   ....[71]....
        /*07b0*/ 	.word	0x00012910


	//   ....[72]....
        /*07b4*/ 	.word	0x00012930


	//   ....[73]....
        /*07b8*/ 	.word	0x00012d60


	//   ....[74]....
        /*07bc*/ 	.word	0x00012d70


	//   ....[75]....
        /*07c0*/ 	.word	0x00013500


	//   ....[76]....
        /*07c4*/ 	.word	0x00013610


	//   ....[77]....
        /*07c8*/ 	.word	0x00013680


	//   ....[78]....
        /*07cc*/ 	.word	0x000136f0


	//   ....[79]....
        /*07d0*/ 	.word	0x00013750


	//   ....[80]....
        /*07d4*/ 	.word	0x000137c0


	//   ....[81]....
        /*07d8*/ 	.word	0x00013830


	//   ....[82]....
        /*07dc*/ 	.word	0x000138a0


	//   ....[83]....
        /*07e0*/ 	.word	0x00013900


	//   ....[84]....
        /*07e4*/ 	.word	0x00013970


	//   ....[85]....
        /*07e8*/ 	.word	0x000139e0


	//   ....[86]....
        /*07ec*/ 	.word	0x00013a50


	//   ....[87]....
        /*07f0*/ 	.word	0x00013ab0


	//   ....[88]....
        /*07f4*/ 	.word	0x00013b20


	//   ....[89]....
        /*07f8*/ 	.word	0x00013b90


	//   ....[90]....
        /*07fc*/ 	.word	0x00013c00


	//   ....[91]....
        /*0800*/ 	.word	0x00013c60


	//   ....[92]....
        /*0804*/ 	.word	0x00013cc0


	//   ....[93]....
        /*0808*/ 	.word	0x00013d20


	//   ....[94]....
        /*080c*/ 	.word	0x00013d70


	//   ....[95]....
        /*0810*/ 	.word	0x00013dd0


	//   ....[96]....
        /*0814*/ 	.word	0x00013e20


	//   ....[97]....
        /*0818*/ 	.word	0x00013e80


	//   ....[98]....
        /*081c*/ 	.word	0x00013ed0


	//   ....[99]....
        /*0820*/ 	.word	0x00013f30


	//   ....[100]....
        /*0824*/ 	.word	0x00013f90


	//----- nvinfo : EIATTR_EXIT_INSTR_OFFSETS
	.align		4
.L_454:
        /*0828*/ 	.byte	0x04, 0x1c
        /*082a*/ 	.short	(.L_456 - .L_455)


	//   ....[0]....
.L_455:
        /*082c*/ 	.word	0x000000b0


	//   ....[1]....
        /*0830*/ 	.word	0x000135c0


	//----- nvinfo : EIATTR_MAX_THREADS
	.align		4
.L_456:
        /*0834*/ 	.byte	0x04, 0x05
        /*0836*/ 	.short	(.L_458 - .L_457)
.L_457:
        /*0838*/ 	.word	0x00000080
        /*083c*/ 	.word	0x00000001
        /*0840*/ 	.word	0x00000001


	//----- nvinfo : EIATTR_CRS_STACK_SIZE
	.align		4
.L_458:
        /*0844*/ 	.byte	0x04, 0x1e
        /*0846*/ 	.short	(.L_460 - .L_459)
.L_459:
        /*0848*/ 	.word	0x00000000
.L_460:


//--------------------- .nv.info._ZN7cutlass13device_kernelIN5flash19enable_sm80_to_sm89INS1_16FlashAttnFwdSm80INS1_25CollectiveMainloopFwdSm80ILi8ELi1ELb1EN4cute5tupleIJNS5_1CILi128EEENS7_ILi112EEES8_EEELi128ENS_10bfloat16_tEfNS_4arch4Sm80ELb1ELb0ELb1ELb1ELb0ELb0ELb1ELb1EEENS1_21CollectiveEpilogueFwdINS6_IJS8_S8_S9_EEENS6_IJNS7_ILi1EEESH_SH_EEESB_SD_Li256ELb1ELb1ELb1ELb0EEENS1_36VarlenDynamicPersistentTileSchedulerILi128ELi112ELi256ELi256ELb1ELb1ELb0ELb1ELb1ELb1EEEEEEEEEvNT_6ParamsE --------------------------
	.section	.nv.info._ZN7cutlass13device_kernelIN5flash19enable_sm80_to_sm89INS1_16FlashAttnFwdSm80INS1_25CollectiveMainloopFwdSm80ILi8ELi1ELb1EN4cute5tupleIJNS5_1CILi128EEENS7_ILi112EEES8_EEELi128ENS_10bfloat16_tEfNS_4arch4Sm80ELb1ELb0ELb1ELb1ELb0ELb0ELb1ELb1EEENS1_21CollectiveEpilogueFwdINS6_IJS8_S8_S9_EEENS6_IJNS7_ILi1EEESH_SH_EEESB_SD_Li256ELb1ELb1ELb1ELb0EEENS1_36VarlenDynamicPersistentTileSchedulerILi128ELi112ELi256ELi256ELb1ELb1ELb0ELb1ELb1ELb1EEEEEEEEEvNT_6ParamsE,"",@"SHT_CUDA_INFO"
	.sectionflags	@""
	.align	4


	//----- nvinfo : EIATTR_CUDA_API_VERSION
	.align		4
        /*0000*/ 	.byte	0x04, 0x37
        /*0002*/ 	.short	(.L_462 - .L_461)
.L_461:
        /*0004*/ 	.word	0x00000082


	//----- nvinfo : EIATTR_SW2861232_WAR
	.align		4
.L_462:
        /*0008*/ 	.byte	0x01, 0x35
	.zero		2


	//----- nvinfo : EIATTR_PARAM_CBANK
	.align		4
        /*000c*/ 	.byte	0x04, 0x0a
        /*000e*/ 	.short	(.L_464 - .L_463)
	.align		4
.L_463:
        /*0010*/ 	.word	index@(.nv.constant0._ZN7cutlass13device_kernelIN5flash19enable_sm80_to_sm89INS1_16FlashAttnFwdSm80INS1_25CollectiveMainloopFwdSm80ILi8ELi1ELb1EN4cute5tupleIJNS5_1CILi128EEENS7_ILi112EEES8_EEELi128ENS_10bfloat16_tEfNS_4arch4Sm80ELb1ELb0ELb1ELb1ELb0ELb0ELb1ELb1EEENS1_21CollectiveEpilogueFwdINS6_IJS8_S8_S9_EEENS6_IJNS7_ILi1EEESH_SH_EEESB_SD_Li256ELb1ELb1ELb1ELb0EEENS1_36VarlenDynamicPersistentTileSchedulerILi128ELi112ELi256ELi256ELb1ELb1ELb0ELb1ELb1ELb1EEEEEEEEEvNT_6ParamsE)
        /*0014*/ 	.short	0x0160
        /*0016*/ 	.short	0x0438


	//----- nvinfo : EIATTR_CBANK_PARAM_SIZE
	.align		4
.L_464:
        /*0018*/ 	.byte	0x03, 0x19
        /*001a*/ 	.short	0x0438


	//----- nvinfo : EIATTR_KPARAM_INFO
	.align		4
        /*001c*/ 	.byte	0x04, 0x17
        /*001e*/ 	.short	(.L_466 - .L_465)
.L_465:
        /*0020*/ 	.word	0x00000000
        /*0024*/ 	.short	0x0000
        /*0026*/ 	.short	0x0000
        /*0028*/ 	.byte	0x00, 0xf0, 0xe1, 0x10


	//----- nvinfo : EIATTR_MAXREG_COUNT
	.align		4
.L_466:
        /*002c*/ 	.byte	0x03, 0x1b
        /*002e*/ 	.short	0x00ff


	//----- nvinfo : EIATTR_NUM_BARRIERS
	.align		4
        /*0030*/ 	.byte	0x02, 0x4c
        /*0032*/ 	.byte	0x06
	.zero		1


	//----- nvinfo : EIATTR_ANNOTATIONS
	.align		4
        /*0034*/ 	.byte	0x04, 0x55
        /*0036*/ 	.short	(.L_468 - .L_467)


	//   ....[0]....
.L_467:
        /* <DEDUP_REMOVED lines=84> */


	//----- nvinfo : EIATTR_MERCURY_ISA_VERSION
	.align		4
.L_468:
        /*0560*/ 	.byte	0x03, 0x5f
        /*0562*/ 	.short	0x0000


	//----- nvinfo : EIATTR_INT_WARP_WIDE_INSTR_OFFSETS
	.align		4
        /*0564*/ 	.byte	0x04, 0x31
        /*0566*/ 	.short	(.L_470 - .L_469)


	//   ....[0]....
.L_469:
        /*0568*/ 	.word	0x0000f0a0


	//   ....[1]....
        /*056c*/ 	.word	0x0000f120


	//----- nvinfo : EIATTR_COOP_GROUP_MASK_REGIDS
	.align		4
.L_470:
        /*0570*/ 	.byte	0x04, 0x29
        /*0572*/ 	.short	(.L_472 - .L_471)


	//   ....[0]....
.L_471:
        /*0574*/ 	.word	0xffffffff


	//   ....[1]....
        /*0578*/ 	.word	0xffffffff


	//   ....[2]....
        /*057c*/ 	.word	0xffffffff


	//   ....[3]....
        /*0580*/ 	.word	0xffffffff


	//   ....[4]....
        /*0584*/ 	.word	0xffffffff


	//   ....[5]....
        /*0588*/ 	.word	0xffffffff


	//   ....[6]....
        /*058c*/ 	.word	0xffffffff


	//   ....[7]....
        /*0590*/ 	.word	0xffffffff


	//   ....[8]....
        /*0594*/ 	.word	0xffffffff


	//   ....[9]....
        /*0598*/ 	.word	0xffffffff


	//   ....[10]....
        /*059c*/ 	.word	0xffffffff


	//   ....[11]....
        /*05a0*/ 	.word	0xffffffff


	//   ....[12]....
        /*05a4*/ 	.word	0xffffffff


	//   ....[13]....
        /*05a8*/ 	.word	0xffffffff


	//   ....[14]....
        /*05ac*/ 	.word	0xffffffff


	//   ....[15]....
        /*05b0*/ 	.word	0xffffffff


	//   ....[16]....
        /*05b4*/ 	.word	0xffffffff


	//   ....[17]....
        /*05b8*/ 	.word	0xffffffff


	//   ....[18]....
        /*05bc*/ 	.word	0xffffffff


	//   ....[19]....
        /*05c0*/ 	.word	0xffffffff


	//   ....[20]....
        /*05c4*/ 	.word	0xffffffff


	//   ....[21]....
        /*05c8*/ 	.word	0xffffffff


	//   ....[22]....
        /*05cc*/ 	.word	0xffffffff


	//   ....[23]....
        /*05d0*/ 	.word	0xffffffff


	//   ....[24]....
        /*05d4*/ 	.word	0xffffffff


	//   ....[25]....
        /*05d8*/ 	.word	0xffffffff


	//   ....[26]....
        /*05dc*/ 	.word	0xffffffff


	//   ....[27]....
        /*05e0*/ 	.word	0xffffffff


	//   ....[28]....
        /*05e4*/ 	.word	0xffffffff


	//   ....[29]....
        /*05e8*/ 	.word	0xffffffff


	//   ....[30]....
        /*05ec*/ 	.word	0xffffffff


	//   ....[31]....
        /*05f0*/ 	.word	0xffffffff


	//   ....[32]....
        /*05f4*/ 	.word	0xffffffff


	//   ....[33]....
        /*05f8*/ 	.word	0xffffffff


	//   ....[34]....
        /*05fc*/ 	.word	0xffffffff


	//   ....[35]....
        /*0600*/ 	.word	0xffffffff


	//   ....[36]....
        /*0604*/ 	.word	0xffffffff


	//   ....[37]....
        /*0608*/ 	.word	0xffffffff


	//   ....[38]....
        /*060c*/ 	.word	0xffffffff


	//   ....[39]....
        /*0610*/ 	.word	0xffffffff


	//   ....[40]....
        /*0614*/ 	.word	0xffffffff


	//   ....[41]....
        /*0618*/ 	.word	0xffffffff


	//   ....[42]....
        /*061c*/ 	.word	0xffffffff


	//   ....[43]....
        /*0620*/ 	.word	0xffffffff


	//   ....[44]....
        /*0624*/ 	.word	0xffffffff


	//   ....[45]....
        /*0628*/ 	.word	0xffffffff


	//   ....[46]....
        /*062c*/ 	.word	0xffffffff


	//   ....[47]....
        /*0630*/ 	.word	0xffffffff


	//   ....[48]....
        /*0634*/ 	.word	0xffffffff


	//   ....[49]....
        /*0638*/ 	.word	0xffffffff


	//   ....[50]....
        /*063c*/ 	.word	0xffffffff


	//   ....[51]....
        /*0640*/ 	.word	0xffffffff


	//   ....[52]....
        /*0644*/ 	.word	0xffffffff


	//   ....[53]....
        /*0648*/ 	.word	0xffffffff


	//   ....[54]....
        /*064c*/ 	.word	0xffffffff


	//   ....[55]....
        /*0650*/ 	.word	0xffffffff


	//   ....[56]....
        /*0654*/ 	.word	0xffffffff


	//   ....[57]....
        /*0658*/ 	.word	0xffffffff


	//   ....[58]....
        /*065c*/ 	.word	0xffffffff


	//   ....[59]....
        /*0660*/ 	.word	0xffffffff


	//   ....[60]....
        /*0664*/ 	.word	0xffffffff


	//   ....[61]....
        /*0668*/ 	.word	0xffffffff


	//   ....[62]....
        /*066c*/ 	.word	0xffffffff


	//   ....[63]....
        /*0670*/ 	.word	0xffffffff


	//   ....[64]....
        /*0674*/ 	.word	0xffffffff


	//   ....[65]....
        /*0678*/ 	.word	0xffffffff


	//   ....[66]....
        /*067c*/ 	.word	0xffffffff


	//   ....[67]....
        /*0680*/ 	.word	0xffffffff


	//   ....[68]....
        /*0684*/ 	.word	0xffffffff


	//   ....[69]....
        /*0688*/ 	.word	0xffffffff


	//   ....[70]....
        /*068c*/ 	.word	0xffffffff


	//   ....[71]....
        /*0690*/ 	.word	0xffffffff


	//   ....[72]....
        /*0694*/ 	.word	0xffffffff


	//   ....[73]....
        /*0698*/ 	.word	0xffffffff


	//   ....[74]....
        /*069c*/ 	.word	0xffffffff


	//   ....[75]....
        /*06a0*/ 	.word	0xffffffff


	//   ....[76]....
        /*06a4*/ 	.word	0xffffffff


	//   ....[77]....
        /*06a8*/ 	.word	0xffffffff


	//   ....[78]....
        /*06ac*/ 	.word	0xffffffff


	//   ....[79]....
        /*06b0*/ 	.word	0xffffffff


	//   ....[80]....
        /*06b4*/ 	.word	0xffffffff


	//   ....[81]....
        /*06b8*/ 	.word	0xffffffff


	//   ....[82]....
        /*06bc*/ 	.word	0xffffffff


	//   ....[83]....
        /*06c0*/ 	.word	0xffffffff


	//   ....[84]....
        /*06c4*/ 	.word	0xffffffff


	//   ....[85]....
        /*06c8*/ 	.word	0xffffffff


	//   ....[86]....
        /*06cc*/ 	.word	0xffffffff


	//   ....[87]....
        /*06d0*/ 	.word	0xffffffff


	//   ....[88]....
        /*06d4*/ 	.word	0xffffffff


	//   ....[89]....
        /*06d8*/ 	.word	0xffffffff


	//   ....[90]....
        /*06dc*/ 	.word	0xffffffff


	//   ....[91]....
        /*06e0*/ 	.word	0xffffffff


	//   ....[92]....
        /*06e4*/ 	.word	0xffffffff


	//   ....[93]....
        /*06e8*/ 	.word	0xffffffff


	//   ....[94]....
        /*06ec*/ 	.word	0xffffffff


	//   ....[95]....
        /*06f0*/ 	.word	0xffffffff


	//   ....[96]....
        /*06f4*/ 	.word	0xffffffff


	//   ....[97]....
        /*06f8*/ 	.word	0xffffffff


	//   ....[98]....
        /*06fc*/ 	.word	0xffffffff


	//   ....[99]....
        /*0700*/ 	.word	0xffffffff


	//   ....[100]....
        /*0704*/ 	.word	0xffffffff


	//   ....[101]....
        /*0708*/ 	.word	0xffffffff


	//   ....[102]....
        /*070c*/ 	.word	0xffffffff


	//   ....[103]....
        /*0710*/ 	.word	0xffffffff


	//   ....[104]....
        /*0714*/ 	.word	0xffffffff


	//   ....[105]....
        /*0718*/ 	.word	0xffffffff


	//   ....[106]....
        /*071c*/ 	.word	0xffffffff


	//   ....[107]....
        /*0720*/ 	.word	0xffffffff


	//   ....[108]....
        /*0724*/ 	.word	0xffffffff


	//   ....[109]....
        /*0728*/ 	.word	0xffffffff


	//   ....[110]....
        /*072c*/ 	.word	0xffffffff


	//   ....[111]....
        /*0730*/ 	.word	0xffffffff


	//   ....[112]....
        /*0734*/ 	.word	0xffffffff


	//   ....[113]....
        /*0738*/ 	.word	0xffffffff


	//   ....[114]....
        /*073c*/ 	.word	0xffffffff


	//   ....[115]....
        /*0740*/ 	.word	0xffffffff


	//   ....[116]....
        /*0744*/ 	.word	0xffffffff


	//   ....[117]....
        /*0748*/ 	.word	0xffffffff


	//   ....[118]....
        /*074c*/ 	.word	0xffffffff


	//   ....[119]....
        /*0750*/ 	.word	0xffffffff


	//   ....[120]....
        /*0754*/ 	.word	0xffffffff


	//   ....[121]....
        /*0758*/ 	.word	0xffffffff


	//   ....[122]....
        /*075c*/ 	.word	0xffffffff


	//   ....[123]....
        /*0760*/ 	.word	0xffffffff


	//   ....[124]....
        /*0764*/ 	.word	0xffffffff


	//   ....[125]....
        /*0768*/ 	.word	0xffffffff


	//   ....[126]....
        /*076c*/ 	.word	0xffffffff


	//   ....[127]....
        /*0770*/ 	.word	0xffffffff


	//   ....[128]....
        /*0774*/ 	.word	0xffffffff


	//   ....[129]....
        /*0778*/ 	.word	0xffffffff


	//   ....[130]....
        /*077c*/ 	.word	0xffffffff


	//   ....[131]....
        /*0780*/ 	.word	0xffffffff


	//   ....[132]....
        /*0784*/ 	.word	0xffffffff


	//   ....[133]....
        /*0788*/ 	.word	0xffffffff


	//   ....[134]....
        /*078c*/ 	.word	0xffffffff


	//   ....[135]....
        /*0790*/ 	.word	0xffffffff


	//   ....[136]....
        /*0794*/ 	.word	0xffffffff


	//   ....[137]....
        /*0798*/ 	.word	0xffffffff


	//   ....[138]....
        /*079c*/ 	.word	0xffffffff


	//----- nvinfo : EIATTR_COOP_GROUP_INSTR_OFFSETS
	.align		4
.L_472:
        /*07a0*/ 	.byte	0x04, 0x28
        /*07a2*/ 	.short	(.L_474 - .L_473)


	//   ....[0]....
.L_473:
        /*07a4*/ 	.word	0x00000050


	//   ....[1]....
        /*07a8*/ 	.word	0x00000200


	//   ....[2]....
        /*07ac*/ 	.word	0x00000230


	//   ....[3]....
        /*07b0*/ 	.word	0x00000260


	//   ....[4]....
        /*07b4*/ 	.word	0x00000290


	//   ....[5]....
        /*07b8*/ 	.word	0x000002c0


	//   ....[6]....
        /*07bc*/ 	.word	0x000002f0


	//   ....[7]....
        /*07c0*/ 	.word	0x00000450


	//   ....[8]....
        /*07c4*/ 	.word	0x00000490


	//   ....[9]....
        /*07c8*/ 	.word	0x000004c0


	//   ....[10]....
        /*07cc*/ 	.word	0x000004f0


	//   ....[11]....
        /*07d0*/ 	.word	0x00000520


	//   ....[12]....
        /*07d4*/ 	.word	0x00000550


	//   ....[13]....
        /*07d8*/ 	.word	0x000005e0


	//   ....[14]....
        /*07dc*/ 	.word	0x00000630


	//   ....[15]....
        /*07e0*/ 	.word	0x00000650


	//   ....[16]....
        /*07e4*/ 	.word	0x000006b0


	//   ....[17]....
        /*07e8*/ 	.word	0x00002620


	//   ....[18]....
        /*07ec*/ 	.word	0x00002660


	//   ....[19]....
        /*07f0*/ 	.word	0x00002680


	//   ....[20]....
        /*07f4*/ 	.word	0x00002690


	//   ....[21]....
        /*07f8*/ 	.word	0x000026a0


	//   ....[22]....
        /*07fc*/ 	.word	0x000027d0


	//   ....[23]....
        /*0800*/ 	.word	0x00002830


	//   ....[24]....
        /*0804*/ 	.word	0x00002850


	//   ....[25]....
        /*0808*/ 	.word	0x00004900


	//   ....[26]....
        /*080c*/ 	.word	0x00004910


	//   ....[27]....
        /*0810*/ 	.word	0x00005370


	//   ....[28]....
        /*0814*/ 	.word	0x00005450


	//   ....[29]....
        /*0818*/ 	.word	0x00005460


	//   ....[30]....
        /*081c*/ 	.word	0x00005490


	//   ....[31]....
        /*0820*/ 	.word	0x000087e0


	//   ....[32]....
        /*0824*/ 	.word	0x00008810


	//   ....[33]....
        /*0828*/ 	.word	0x000091f0


	//   ....[34]....
        /*082c*/ 	.word	0x00009300


	//   ....[35]....
        /*0830*/ 	.word	0x00009320


	//   ....[36]....
        /*0834*/ 	.word	0x00009380


	//   ....[37]....
        /*0838*/ 	.word	0x0000cdc0


	//   ....[38]....
        /*083c*/ 	.word	0x0000cde0


	//   ....[39]....
        /*0840*/ 	.word	0x0000ce10


	//   ....[40]....
        /*0844*/ 	.word	0x0000ce20


	//   ....[41]....
        /*0848*/ 	.word	0x0000ea50


	//   ....[42]....
        /*084c*/ 	.word	0x0000eaa0


	//   ....[43]....
        /*0850*/ 	.word	0x0000eac0


	//   ....[44]....
        /*0854*/ 	.word	0x0000eae0


	//   ....[45]....
        /*0858*/ 	.word	0x0000fba0


	//   ....[46]....
        /*085c*/ 	.word	0x0000fbb0


	//   ....[47]....
        /*0860*/ 	.word	0x0000fbd0


	//   ....[48]....
        /*0864*/ 	.word	0x0000fbf0


	//   ....[49]....
        /*0868*/ 	.word	0x0000ffb0


	//   ....[50]....
        /*086c*/ 	.word	0x0000ffd0


	//   ....[51]....
        /*0870*/ 	.word	0x000100d0


	//   ....[52]....
        /*0874*/ 	.word	0x000100e0


	//   ....[53]....
        /*0878*/ 	.word	0x000101f0


	//   ....[54]....
        /*087c*/ 	.word	0x00010210


	//   ....[55]....
        /*0880*/ 	.word	0x00010320


	//   ....[56]....
        /*0884*/ 	.word	0x00010330


	//   ....[57]....
        /*0888*/ 	.word	0x00010640


	//   ....[58]....
        /*088c*/ 	.word	0x00010660


	//   ....[59]....
        /*0890*/ 	.word	0x00010cb0


	//   ....[60]....
        /*0894*/ 	.word	0x00010cc0


	//   ....[61]....
        /*0898*/ 	.word	0x00011910


	//   ....[62]....
        /*089c*/ 	.word	0x00011930


	//   ....[63]....
        /*08a0*/ 	.word	0x00011a40


	//   ....[64]....
        /*08a4*/ 	.word	0x00011a50


	//   ....[65]....
        /*08a8*/ 	.word	0x00011b60


	//   ....[66]....
        /*08ac*/ 	.word	0x00011b80


	//   ....[67]....
        /*08b0*/ 	.word	0x00011c90


	//   ....[68]....
        /*08b4*/ 	.word	0x00011ca0


	//   ....[69]....
        /*08b8*/ 	.word	0x00011e70


	//   ....[70]....
        /*08bc*/ 	.word	0x00011e90


	//   ....[71]....
        /*08c0*/ 	.word	0x00011fc0


	//   ....[72]....
        /*08c4*/ 	.word	0x00012000


	//   ....[73]....
        /*08c8*/ 	.word	0x00012030


	//   ....[74]....
        /*08cc*/ 	.word	0x00012060


	//   ....[75]....
        /*08d0*/ 	.word	0x00012090


	//   ....[76]....
        /*08d4*/ 	.word	0x000120c0


	//   ....[77]....
        /*08d8*/ 	.word	0x00012220


	//   ....[78]....
        /*08dc*/ 	.word	0x00012260


	//   ....[79]....
        /*08e0*/ 	.word	0x00012290


	//   ....[80]....
        /*08e4*/ 	.word	0x000122c0


	//   ....[81]....
        /*08e8*/ 	.word	0x000122f0


	//   ....[82]....
        /*08ec*/ 	.word	0x00012320


	//   ....[83]....
        /*08f0*/ 	.word	0x000123b0


	//   ....[84]....
        /*08f4*/ 	.word	0x00012410


	//   ....[85]....
        /*08f8*/ 	.word	0x00012420


	//   ....[86]....
        /*08fc*/ 	.word	0x00012480


	//   ....[87]....
        /*0900*/ 	.word	0x00012ef0


	//   ....[88]....
        /*0904*/ 	.word	0x00012f50


	//   ....[89]....
        /*0908*/ 	.word	0x00012fa0


	//   ....[90]....
        /*090c*/ 	.word	0x00012ff0


	//   ....[91]....
        /*0910*/ 	.word	0x00013040


	//   ....[92]....
        /*0914*/ 	.word	0x000130b0


	//   ....[93]....
        /*0918*/ 	.word	0x000130f0


	//   ....[94]....
        /*091c*/ 	.word	0x00013160


	//   ....[95]....
        /*0920*/ 	.word	0x000131d0


	//   ....[96]....
        /*0924*/ 	.word	0x00013230


	//   ....[97]....
        /*0928*/ 	.word	0x00013290


	//   ....[98]....
        /*092c*/ 	.word	0x000132f0


	//   ....[99]....
        /*0930*/ 	.word	0x00013340


	//   ....[100]....
        /*0934*/ 	.word	0x000133a0


	//   ....[101]....
        /*0938*/ 	.word	0x00013410


	//   ....[102]....
        /*093c*/ 	.word	0x00013480


	//   ....[103]....
        /*0940*/ 	.word	0x000134e0


	//   ....[104]....
        /*0944*/ 	.word	0x00013540


	//   ....[105]....
        /*0948*/ 	.word	0x000135a0


	//   ....[106]....
        /*094c*/ 	.word	0x00013610


	//   ....[107]....
        /*0950*/ 	.word	0x00013670


	//   ....[108]....
        /*0954*/ 	.word	0x000136d0


	//   ....[109]....
        /*0958*/ 	.word	0x00013730


	//   ....[110]....
        /*095c*/ 	.word	0x000137a0


	//   ....[111]....
        /*0960*/ 	.word	0x00013800


	//   ....[112]....
        /*0964*/ 	.word	0x00013860


	//   ....[113]....
        /*0968*/ 	.word	0x000138c0


	//   ....[114]....
        /*096c*/ 	.word	0x00013930


	//   ....[115]....
        /*0970*/ 	.word	0x00013990


	//   ....[116]....
        /*0974*/ 	.word	0x000139f0


	//   ....[117]....
        /*0978*/ 	.word	0x00013a50


	//   ....[118]....
        /*097c*/ 	.word	0x00013ac0


	//   ....[119]....
        /*0980*/ 	.word	0x00013b20


	//   ....[120]....
        /*0984*/ 	.word	0x00013b80


	//   ....[121]....
        /*0988*/ 	.word	0x00013be0


	//   ....[122]....
        /*098c*/ 	.word	0x00013c50


	//   ....[123]....
        /*0990*/ 	.word	0x00013ca0


	//   ....[124]....
        /*0994*/ 	.word	0x00013ce0


	//   ....[125]....
        /*0998*/ 	.word	0x00013d30


	//   ....[126]....
        /*099c*/ 	.word	0x00013d80


	//   ....[127]....
        /*09a0*/ 	.word	0x00013dd0


	//   ....[128]....
        /*09a4*/ 	.word	0x00013e40


	//   ....[129]....
        /*09a8*/ 	.word	0x00013e80


	//   ....[130]....
        /*09ac*/ 	.word	0x00013ed0


	//   ....[131]....
        /*09b0*/ 	.word	0x00013f20


	//   ....[132]....
        /*09b4*/ 	.word	0x00013f70


	//   ....[133]....
        /*09b8*/ 	.word	0x00013fc0


	//   ....[134]....
        /*09bc*/ 	.word	0x00014030


	//   ....[135]....
        /*09c0*/ 	.word	0x00014070


	//   ....[136]....
        /*09c4*/ 	.word	0x000140e0


	//   ....[137]....
        /*09c8*/ 	.word	0x00014140


	//   ....[138]....
        /*09cc*/ 	.word	0x000141a0


	//----- nvinfo : EIATTR_EXIT_INSTR_OFFSETS
	.align		4
.L_474:
        /*09d0*/ 	.byte	0x04, 0x1c
        /*09d2*/ 	.short	(.L_476 - .L_475)


	//   ....[0]....
.L_475:
        /*09d4*/ 	.word	0x000010d0


	//   ....[1]....
        /*09d8*/ 	.word	0x00012eb0


	//----- nvinfo : EIATTR_MAX_THREADS
	.align		4
.L_476:
        /*09dc*/ 	.byte	0x04, 0x05
        /*09de*/ 	.short	(.L_478 - .L_477)
.L_477:
        /*09e0*/ 	.word	0x00000100
        /*09e4*/ 	.word	0x00000001
        /*09e8*/ 	.word	0x00000001


	//----- nvinfo : EIATTR_CRS_STACK_SIZE
	.align		4
.L_478:
        /*09ec*/ 	.byte	0x04, 0x1e
        /*09ee*/ 	.short	(.L_480 - .L_479)
.L_479:
        /*09f0*/ 	.word	0x00000000
.L_480:


//--------------------- .nv.info._ZN7cutlass13device_kernelIN5flash19enable_sm80_to_sm89INS1_16FlashAttnFwdSm80INS1_25CollectiveMainloopFwdSm80ILi8ELi1ELb1EN4cute5tupleIJNS5_1CILi128EEENS7_ILi112EEES8_EEELi128ENS_10bfloat16_tEfNS_4arch4Sm80ELb1ELb0ELb1ELb1ELb0ELb1ELb1ELb1EEENS1_21CollectiveEpilogueFwdINS6_IJS8_S8_S9_EEENS6_IJNS7_ILi1EEESH_SH_EEESB_SD_Li256ELb1ELb1ELb1ELb0EEENS1_36VarlenDynamicPersistentTileSchedulerILi128ELi112ELi256ELi256ELb1ELb1ELb0ELb1ELb1ELb1EEEEEEEEEvNT_6ParamsE --------------------------
	.section	.nv.info._ZN7cutlass13device_kernelIN5flash19enable_sm80_to_sm89INS1_16FlashAttnFwdSm80INS1_25CollectiveMainloopFwdSm80ILi8ELi1ELb1EN4cute5tupleIJNS5_1CILi128EEENS7_ILi112EEES8_EEELi128ENS_10bfloat16_tEfNS_4arch4Sm80ELb1ELb0ELb1ELb1ELb0ELb1ELb1ELb1EEENS1_21CollectiveEpilogueFwdINS6_IJS8_S8_S9_EEENS6_IJNS7_ILi1EEESH_SH_EEESB_SD_Li256ELb1ELb1ELb1ELb0EEENS1_36VarlenDynamicPersistentTileSchedulerILi128ELi112ELi256ELi256ELb1ELb1ELb0ELb1ELb1ELb1EEEEEEEEEvNT_6ParamsE,"",@"SHT_CUDA_INFO"
	.sectionflags	@""
	.align	4


	//----- nvinfo : EIATTR_CUDA_API_VERSION
	.align		4
        /*0000*/ 	.byte	0x04, 0x37
        /*0002*/ 	.short	(.L_482 - .L_481)
.L_481:
        /*0004*/ 	.word	0x00000082


	//----- nvinfo : EIATTR_SW2861232_WAR
	.align		4
.L_482:
        /*0008*/ 	.byte	0x01, 0x35
	.zero		2


	//----- nvinfo : EIATTR_PARAM_CBANK
	.align		4
        /*000c*/ 	.byte	0x04, 0x0a
        /*000e*/ 	.short	(.L_484 - .L_483)
	.align		4
.L_483:
        /*0010*/ 	.word	index@(.nv.constant0._ZN7cutlass13device_kernelIN5flash19enable_sm80_to_sm89INS1_16FlashAttnFwdSm80INS1_25CollectiveMainloopFwdSm80ILi8ELi1ELb1EN4cute5tupleIJNS5_1CILi128EEENS7_ILi112EEES8_EEELi128ENS_10bfloat16_tEfNS_4arch4Sm80ELb1ELb0ELb1ELb1ELb0ELb1ELb1ELb1EEENS1_21CollectiveEpilogueFwdINS6_IJS8_S8_S9_EEENS6_IJNS7_ILi1EEESH_SH_EEESB_SD_Li256ELb1ELb1ELb1ELb0EEENS1_36VarlenDynamicPersistentTileSchedulerILi128ELi112ELi256ELi256ELb1ELb1ELb0ELb1ELb1ELb1EEEEEEEEEvNT_6ParamsE)
        /*0014*/ 	.short	0x0160
        /*0016*/ 	.short	0x0438


	//----- nvinfo : EIATTR_CBANK_PARAM_SIZE
	.align		4
.L_484:
        /*0018*/ 	.byte	0x03, 0x19
        /*001a*/ 	.short	0x0438


	//----- nvinfo : EIATTR_KPARAM_INFO
	.align		4
        /*001c*/ 	.byte	0x04, 0x17
        /*001e*/ 	.short	(.L_486 - .L_485)
.L_485:
        /*0020*/ 	.word	0x00000000
        /*0024*/ 	.short	0x0000
        /*0026*/ 	.short	0x0000
        /*0028*/ 	.byte	0x00, 0xf0, 0xe1, 0x10


	//----- nvinfo : EIATTR_MAXREG_COUNT
	.align		4
.L_486:
        /*002c*/ 	.byte	0x03, 0x1b
        /*002e*/ 	.short	0x00ff


	//----- nvinfo : EIATTR_NUM_BARRIERS
	.align		4
        /*0030*/ 	.byte	0x02, 0x4c
        /*0032*/ 	.byte	0x06
	.zero		1


	//----- nvinfo : EIATTR_ANNOTATIONS
	.align		4
        /*0034*/ 	.byte	0x04, 0x55
        /*0036*/ 	.short	(.L_488 - .L_487)


	//   ....[0]....
.L_487:
        /* <DEDUP_REMOVED lines=71> */


	//----- nvinfo : EIATTR_MERCURY_ISA_VERSION
	.align		4
.L_488:
        /*0490*/ 	.byte	0x03, 0x5f
        /*0492*/ 	.short	0x0000


	//----- nvinfo : EIATTR_INT_WARP_WIDE_INSTR_OFFSETS
	.align		4
        /*0494*/ 	.byte	0x04, 0x31
        /*0496*/ 	.short	(.L_490 - .L_489)


	//   ....[0]....
.L_489:
        /*0498*/ 	.word	0x0001b8e0


	//   ....[1]....
        /*049c*/ 	.word	0x0001b960


	//----- nvinfo : EIATTR_COOP_GROUP_MASK_REGIDS
	.align		4
.L_490:
        /*04a0*/ 	.byte	0x04, 0x29
        /*04a2*/ 	.short	(.L_492 - .L_491)


	//   ....[0]....
.L_491:
        /*04a4*/ 	.word	0xffffffff


	//   ....[1]....
        /*04a8*/ 	.word	0xffffffff


	//   ....[2]....
        /*04ac*/ 	.word	0xffffffff


	//   ....[3]....
        /*04b0*/ 	.word	0xffffffff


	//   ....[4]....
        /*04b4*/ 	.word	0xffffffff


	//   ....[5]....
        /*04b8*/ 	.word	0xffffffff


	//   ....[6]....
        /*04bc*/ 	.word	0xffffffff


	//   ....[7]....
        /*04c0*/ 	.word	0xffffffff


	//   ....[8]....
        /*04c4*/ 	.word	0xffffffff


	//   ....[9]....
        /*04c8*/ 	.word	0xffffffff


	//   ....[10]....
        /*04cc*/ 	.word	0xffffffff


	//   ....[11]....
        /*04d0*/ 	.word	0xffffffff


	//   ....[12]....
        /*04d4*/ 	.word	0xffffffff


	//   ....[13]....
        /*04d8*/ 	.word	0xffffffff


	//   ....[14]....
        /*04dc*/ 	.word	0xffffffff


	//   ....[15]....
        /*04e0*/ 	.word	0xffffffff


	//   ....[16]....
        /*04e4*/ 	.word	0xffffffff


	//   ....[17]....
        /*04e8*/ 	.word	0xffffffff


	//   ....[18]....
        /*04ec*/ 	.word	0xffffffff


	//   ....[19]....
        /*04f0*/ 	.word	0xffffffff


	//   ....[20]....
        /*04f4*/ 	.word	0xffffffff


	//   ....[21]....
        /*04f8*/ 	.word	0xffffffff


	//   ....[22]....
        /*04fc*/ 	.word	0xffffffff


	//   ....[23]....
        /*0500*/ 	.word	0xffffffff


	//   ....[24]....
        /*0504*/ 	.word	0xffffffff


	//   ....[25]....
        /*0508*/ 	.word	0xffffffff


	//   ....[26]....
        /*050c*/ 	.word	0xffffffff


	//   ....[27]....
        /*0510*/ 	.word	0xffffffff


	//   ....[28]....
        /*0514*/ 	.word	0xffffffff


	//   ....[29]....
        /*0518*/ 	.word	0xffffffff


	//   ....[30]....
        /*051c*/ 	.word	0xffffffff


	//   ....[31]....
        /*0520*/ 	.word	0xffffffff


	//   ....[32]....
        /*0524*/ 	.word	0xffffffff


	//   ....[33]....
        /*0528*/ 	.word	0xffffffff


	//   ....[34]....
        /*052c*/ 	.word	0xffffffff


	//   ....[35]....
        /*0530*/ 	.word	0xffffffff


	//   ....[36]....
        /*0534*/ 	.word	0xffffffff


	//   ....[37]....
        /*0538*/ 	.word	0xffffffff


	//   ....[38]....
        /*053c*/ 	.word	0xffffffff


	//   ....[39]....
        /*0540*/ 	.word	0xffffffff


	//   ....[40]....
        /*0544*/ 	.word	0xffffffff


	//   ....[41]....
        /*0548*/ 	.word	0xffffffff


	//   ....[42]....
        /*054c*/ 	.word	0xffffffff


	//   ....[43]....
        /*0550*/ 	.word	0xffffffff


	//   ....[44]....
        /*0554*/ 	.word	0xffffffff


	//   ....[45]....
        /*0558*/ 	.word	0xffffffff


	//   ....[46]....
        /*055c*/ 	.word	0xffffffff


	//   ....[47]....
        /*0560*/ 	.word	0xffffffff


	//   ....[48]....
        /*0564*/ 	.word	0xffffffff


	//   ....[49]....
        /*0568*/ 	.word	0xffffffff


	//   ....[50]....
        /*056c*/ 	.word	0xffffffff


	//   ....[51]....
        /*0570*/ 	.word	0xffffffff


	//   ....[52]....
        /*0574*/ 	.word	0xffffffff


	//   ....[53]....
        /*0578*/ 	.word	0xffffffff


	//   ....[54]....
        /*057c*/ 	.word	0xffffffff


	//   ....[55]....
        /*0580*/ 	.word	0xffffffff


	//   ....[56]....
        /*0584*/ 	.word	0xffffffff


	//   ....[57]....
        /*0588*/ 	.word	0xffffffff


	//   ....[58]....
        /*058c*/ 	.word	0xffffffff


	//   ....[59]....
        /*0590*/ 	.word	0xffffffff


	//   ....[60]....
        /*0594*/ 	.word	0xffffffff


	//   ....[61]....
        /*0598*/ 	.word	0xffffffff


	//   ....[62]....
        /*059c*/ 	.word	0xffffffff


	//   ....[63]....
        /*05a0*/ 	.word	0xffffffff


	//   ....[64]....
        /*05a4*/ 	.word	0xffffffff


	//   ....[65]....
        /*05a8*/ 	.word	0xffffffff


	//   ....[66]....
        /*05ac*/ 	.word	0xffffffff


	//   ....[67]....
        /*05b0*/ 	.word	0xffffffff


	//   ....[68]....
        /*05b4*/ 	.word	0xffffffff


	//   ....[69]....
        /*05b8*/ 	.word	0xffffffff


	//   ....[70]....
        /*05bc*/ 	.word	0xffffffff


	//   ....[71]....
        /*05c0*/ 	.word	0xffffffff


	//   ....[72]....
        /*05c4*/ 	.word	0xffffffff


	//   ....[73]....
        /*05c8*/ 	.word	0xffffffff


	//   ....[74]....
        /*05cc*/ 	.word	0xffffffff


	//   ....[75]....
        /*05d0*/ 	.word	0xffffffff


	//   ....[76]....
        /*05d4*/ 	.word	0xffffffff


	//   ....[77]....
        /*05d8*/ 	.word	0xffffffff


	//   ....[78]....
        /*05dc*/ 	.word	0xffffffff


	//   ....[79]....
        /*05e0*/ 	.word	0xffffffff


	//   ....[80]....
        /*05e4*/ 	.word	0xffffffff


	//   ....[81]....
        /*05e8*/ 	.word	0xffffffff


	//   ....[82]....
        /*05ec*/ 	.word	0xffffffff


	//   ....[83]....
        /*05f0*/ 	.word	0xffffffff


	//   ....[84]....
        /*05f4*/ 	.word	0xffffffff


	//   ....[85]....
        /*05f8*/ 	.word	0xffffffff


	//   ....[86]....
        /*05fc*/ 	.word	0xffffffff


	//   ....[87]....
        /*0600*/ 	.word	0xffffffff


	//   ....[88]....
        /*0604*/ 	.word	0xffffffff


	//   ....[89]....
        /*0608*/ 	.word	0xffffffff


	//   ....[90]....
        /*060c*/ 	.word	0xffffffff


	//   ....[91]....
        /*0610*/ 	.word	0xffffffff


	//   ....[92]....
        /*0614*/ 	.word	0xffffffff


	//   ....[93]....
        /*0618*/ 	.word	0xffffffff


	//   ....[94]....
        /*061c*/ 	.word	0xffffffff


	//   ....[95]....
        /*0620*/ 	.word	0xffffffff


	//   ....[96]....
        /*0624*/ 	.word	0xffffffff


	//   ....[97]....
        /*0628*/ 	.word	0xffffffff


	//   ....[98]....
        /*062c*/ 	.word	0xffffffff


	//   ....[99]....
        /*0630*/ 	.word	0xffffffff


	//   ....[100]....
        /*0634*/ 	.word	0xffffffff


	//   ....[101]....
        /*0638*/ 	.word	0xffffffff


	//   ....[102]....
        /*063c*/ 	.word	0xffffffff


	//   ....[103]....
        /*0640*/ 	.word	0xffffffff


	//   ....[104]....
        /*0644*/ 	.word	0xffffffff


	//   ....[105]....
        /*0648*/ 	.word	0xffffffff


	//   ....[106]....
        /*064c*/ 	.word	0xffffffff


	//   ....[107]....
        /*0650*/ 	.word	0xffffffff


	//   ....[108]....
        /*0654*/ 	.word	0xffffffff


	//   ....[109]....
        /*0658*/ 	.word	0xffffffff


	//   ....[110]....
        /*065c*/ 	.word	0xffffffff


	//   ....[111]....
        /*0660*/ 	.word	0xffffffff


	//   ....[112]....
        /*0664*/ 	.word	0xffffffff


	//   ....[113]....
        /*0668*/ 	.word	0xffffffff


	//   ....[114]....
        /*066c*/ 	.word	0xffffffff


	//   ....[115]....
        /*0670*/ 	.word	0xffffffff


	//   ....[116]....
        /*0674*/ 	.word	0xffffffff


	//   ....[117]....
        /*0678*/ 	.word	0xffffffff


	//   ....[118]....
        /*067c*/ 	.word	0xffffffff


	//   ....[119]....
        /*0680*/ 	.word	0xffffffff


	//   ....[120]....
        /*0684*/ 	.word	0xffffffff


	//   ....[121]....
        /*0688*/ 	.word	0xffffffff


	//   ....[122]....
        /*068c*/ 	.word	0xffffffff


	//   ....[123]....
        /*0690*/ 	.word	0xffffffff


	//   ....[124]....
        /*0694*/ 	.word	0xffffffff


	//   ....[125]....
        /*0698*/ 	.word	0xffffffff


	//   ....[126]....
        /*069c*/ 	.word	0xffffffff


	//   ....[127]....
        /*06a0*/ 	.word	0xffffffff


	//   ....[128]....
        /*06a4*/ 	.word	0xffffffff


	//   ....[129]....
        /*06a8*/ 	.word	0xffffffff


	//   ....[130]....
        /*06ac*/ 	.word	0xffffffff


	//   ....[131]....
        /*06b0*/ 	.word	0xffffffff


	//   ....[132]....
        /*06b4*/ 	.word	0xffffffff


	//   ....[133]....
        /*06b8*/ 	.word	0xffffffff


	//   ....[134]....
        /*06bc*/ 	.word	0xffffffff


	//   ....[135]....
        /*06c0*/ 	.word	0xffffffff


	//   ....[136]....
        /*06c4*/ 	.word	0xffffffff


	//   ....[137]....
        /*06c8*/ 	.word	0xffffffff


	//   ....[138]....
        /*06cc*/ 	.word	0xffffffff


	//   ....[139]....
        /*06d0*/ 	.word	0xffffffff


	//   ....[140]....
        /*06d4*/ 	.word	0xffffffff


	//   ....[141]....
        /*06d8*/ 	.word	0xffffffff


	//   ....[142]....
        /*06dc*/ 	.word	0xffffffff


	//   ....[143]....
        /*06e0*/ 	.word	0xffffffff


	//   ....[144]....
        /*06e4*/ 	.word	0xffffffff


	//   ....[145]....
        /*06e8*/ 	.word	0xffffffff


	//   ....[146]....
        /*06ec*/ 	.word	0xffffffff


	//   ....[147]....
        /*06f0*/ 	.word	0xffffffff


	//   ....[148]....
        /*06f4*/ 	.word	0xffffffff


	//   ....[149]....
        /*06f8*/ 	.word	0xffffffff


	//   ....[150]....
        /*06fc*/ 	.word	0xffffffff


	//   ....[151]....
        /*0700*/ 	.word	0xffffffff


	//   ....[152]....
        /*0704*/ 	.word	0xffffffff


	//   ....[153]....
        /*0708*/ 	.word	0xffffffff


	//   ....[154]....
        /*070c*/ 	.word	0xffffffff


	//   ....[155]....
        /*0710*/ 	.word	0xffffffff


	//   ....[156]....
        /*0714*/ 	.word	0xffffffff


	//   ....[157]....
        /*0718*/ 	.word	0xffffffff


	//   ....[158]....
        /*071c*/ 	.word	0xffffffff


	//   ....[159]....
        /*0720*/ 	.word	0xffffffff


	//   ....[160]....
        /*0724*/ 	.word	0xffffffff


	//   ....[161]....
        /*0728*/ 	.word	0xffffffff


	//   ....[162]....
        /*072c*/ 	.word	0xffffffff


	//   ....[163]....
        /*0730*/ 	.word	0xffffffff


	//   ....[164]....
        /*0734*/ 	.word	0xffffffff


	//   ....[165]....
        /*0738*/ 	.word	0xffffffff


	//   ....[166]....
        /*073c*/ 	.word	0xffffffff


	//   ....[167]....
        /*0740*/ 	.word	0xffffffff


	//   ....[168]....
        /*0744*/ 	.word	0xffffffff


	//   ....[169]....
        /*0748*/ 	.word	0xffffffff


	//   ....[170]....
        /*074c*/ 	.word	0xffffffff


	//----- nvinfo : EIATTR_COOP_GROUP_INSTR_OFFSETS
	.align		4
.L_492:
        /*0750*/ 	.byte	0x04, 0x28
        /*0752*/ 	.short	(.L_494 - .L_493)


	//   ....[0]....
.L_493:
        /*0754*/ 	.word	0x00000050


	//   ....[1]....
        /*0758*/ 	.word	0x00000200


	//   ....[2]....
        /*075c*/ 	.word	0x00000230


	//   ....[3]....
        /*0760*/ 	.word	0x00000260


	//   ....[4]....
        /*0764*/ 	.word	0x00000290


	//   ....[5]....
        /*0768*/ 	.word	0x000002c0


	//   ....[6]....
        /*076c*/ 	.word	0x000002f0


	//   ....[7]....
        /*0770*/ 	.word	0x00000450


	//   ....[8]....
        /*0774*/ 	.word	0x00000490


	//   ....[9]....
        /*0778*/ 	.word	0x000004c0


	//   ....[10]....
        /*077c*/ 	.word	0x000004f0


	//   ....[11]....
        /*0780*/ 	.word	0x00000520


	//   ....[12]....
        /*0784*/ 	.word	0x00000550


	//   ....[13]....
        /*0788*/ 	.word	0x000005e0


	//   ....[14]....
        /*078c*/ 	.word	0x00000630


	//   ....[15]....
        /*0790*/ 	.word	0x00000650


	//   ....[16]....
        /*0794*/ 	.word	0x000006b0


	//   ....[17]....
        /*0798*/ 	.word	0x0000a190


	//   ....[18]....
        /*079c*/ 	.word	0x0000a1b0


	//   ....[19]....
        /*07a0*/ 	.word	0x0000a210


	//   ....[20]....
        /*07a4*/ 	.word	0x0000a230


	//   ....[21]....
        /*07a8*/ 	.word	0x0000a2a0


	//   ....[22]....
        /*07ac*/ 	.word	0x0000a2c0


	//   ....[23]....
        /*07b0*/ 	.word	0x0000a310


	//   ....[24]....
        /*07b4*/ 	.word	0x0000a330


	//   ....[25]....
        /*07b8*/ 	.word	0x0000a7b0


	//   ....[26]....
        /*07bc*/ 	.word	0x0000a800


	//   ....[27]....
        /*07c0*/ 	.word	0x0000a820


	//   ....[28]....
        /*07c4*/ 	.word	0x0000a830


	//   ....[29]....
        /*07c8*/ 	.word	0x0000aa00


	//   ....[30]....
        /*07cc*/ 	.word	0x0000aa90


	//   ....[31]....
        /*07d0*/ 	.word	0x0000aad0


	//   ....[32]....
        /*07d4*/ 	.word	0x0000ab00


	//   ....[33]....
        /*07d8*/ 	.word	0x0000acd0


	//   ....[34]....
        /*07dc*/ 	.word	0x0000ad60


	//   ....[35]....
        /*07e0*/ 	.word	0x0000ada0


	//   ....[36]....
        /*07e4*/ 	.word	0x0000ade0


	//   ....[37]....
        /*07e8*/ 	.word	0x0000afc0


	//   ....[38]....
        /*07ec*/ 	.word	0x0000b050


	//   ....[39]....
        /*07f0*/ 	.word	0x0000b090


	//   ....[40]....
        /*07f4*/ 	.word	0x0000b0a0


	//   ....[41]....
        /*07f8*/ 	.word	0x0000ceb0


	//   ....[42]....
        /*07fc*/ 	.word	0x0000cf00


	//   ....[43]....
        /*0800*/ 	.word	0x0000cf30


	//   ....[44]....
        /*0804*/ 	.word	0x0000cf70


	//   ....[45]....
        /*0808*/ 	.word	0x0000d000


	//   ....[46]....
        /*080c*/ 	.word	0x0000d020


	//   ....[47]....
        /*0810*/ 	.word	0x0000d040


	//   ....[48]....
        /*0814*/ 	.word	0x0000d060


	//   ....[49]....
        /*0818*/ 	.word	0x0000d240


	//   ....[50]....
        /*081c*/ 	.word	0x0000d280


	//   ....[51]....
        /*0820*/ 	.word	0x0000d2b0


	//   ....[52]....
        /*0824*/ 	.word	0x0000d2c0


	//   ....[53]....
        /*0828*/ 	.word	0x0000d3a0


	//   ....[54]....
        /*082c*/ 	.word	0x0000d3e0


	//   ....[55]....
        /*0830*/ 	.word	0x0000d3f0


	//   ....[56]....
        /*0834*/ 	.word	0x0000d410


	//   ....[57]....
        /*0838*/ 	.word	0x00011110


	//   ....[58]....
        /*083c*/ 	.word	0x00011120


	//   ....[59]....
        /*0840*/ 	.word	0x00011b80


	//   ....[60]....
        /*0844*/ 	.word	0x00011c50


	//   ....[61]....
        /*0848*/ 	.word	0x00011c60


	//   ....[62]....
        /*084c*/ 	.word	0x00011c90


	//   ....[63]....
        /*0850*/ 	.word	0x00014fb0


	//   ....[64]....
        /*0854*/ 	.word	0x00014fe0


	//   ....[65]....
        /*0858*/ 	.word	0x000159c0


	//   ....[66]....
        /*085c*/ 	.word	0x00015ae0


	//   ....[67]....
        /*0860*/ 	.word	0x00015af0


	//   ....[68]....
        /*0864*/ 	.word	0x00015b50


	//   ....[69]....
        /*0868*/ 	.word	0x00019570


	//   ....[70]....
        /*086c*/ 	.word	0x00019590


	//   ....[71]....
        /*0870*/ 	.word	0x000195c0


	//   ....[72]....
        /*0874*/ 	.word	0x000195d0


	//   ....[73]....
        /*0878*/ 	.word	0x0001b290


	//   ....[74]....
        /*087c*/ 	.word	0x0001b2e0


	//   ....[75]....
        /*0880*/ 	.word	0x0001b300


	//   ....[76]....
        /*0884*/ 	.word	0x0001b320


	//   ....[77]....
        /*0888*/ 	.word	0x0001c590


	//   ....[78]....
        /*088c*/ 	.word	0x0001c5a0


	//   ....[79]....
        /*0890*/ 	.word	0x0001c5c0


	//   ....[80]....
        /*0894*/ 	.word	0x0001c5e0


	//   ....[81]....
        /*0898*/ 	.word	0x0001c950


	//   ....[82]....
        /*089c*/ 	.word	0x0001c970


	//   ....[83]....
        /*08a0*/ 	.word	0x0001ca50


	//   ....[84]....
        /*08a4*/ 	.word	0x0001ca60


	//   ....[85]....
        /*08a8*/ 	.word	0x0001cb50


	//   ....[86]....
        /*08ac*/ 	.word	0x0001cb70


	//   ....[87]....
        /*08b0*/ 	.word	0x0001cc60


	//   ....[88]....
        /*08b4*/ 	.word	0x0001cc70


	//   ....[89]....
        /*08b8*/ 	.word	0x0001cf60


	//   ....[90]....
        /*08bc*/ 	.word	0x0001cf80


	//   ....[91]....
        /*08c0*/ 	.word	0x0001d5d0


	//   ....[92]....
        /*08c4*/ 	.word	0x0001d5e0


	//   ....[93]....
        /*08c8*/ 	.word	0x0001e200


	//   ....[94]....
        /*08cc*/ 	.word	0x0001e220


	//   ....[95]....
        /*08d0*/ 	.word	0x0001e310


	//   ....[96]....
        /*08d4*/ 	.word	0x0001e320


	//   ....[97]....
        /*08d8*/ 	.word	0x0001e410


	//   ....[98]....
        /*08dc*/ 	.word	0x0001e430


	//   ....[99]....
        /*08e0*/ 	.word	0x0001e520


	//   ....[100]....
        /*08e4*/ 	.word	0x0001e530


	//   ....[101]....
        /*08e8*/ 	.word	0x0001e6e0


	//   ....[102]....
        /*08ec*/ 	.word	0x0001e700


	//   ....[103]....
        /*08f0*/ 	.word	0x0001e830


	//   ....[104]....
        /*08f4*/ 	.word	0x0001e870


	//   ....[105]....
        /*08f8*/ 	.word	0x0001e8a0


	//   ....[106]....
        /*08fc*/ 	.word	0x0001e8d0


	//   ....[107]....
        /*0900*/ 	.word	0x0001e900


	//   ....[108]....
        /*0904*/ 	.word	0x0001e930


	//   ....[109]....
        /*0908*/ 	.word	0x0001ea90


	//   ....[110]....
        /*090c*/ 	.word	0x0001ead0


	//   ....[111]....
        /*0910*/ 	.word	0x0001eb00


	//   ....[112]....
        /*0914*/ 	.word	0x0001eb30


	//   ....[113]....
        /*0918*/ 	.word	0x0001eb60


	//   ....[114]....
        /*091c*/ 	.word	0x0001eb90


	//   ....[115]....
        /*0920*/ 	.word	0x0001ec20


	//   ....[116]....
        /*0924*/ 	.word	0x0001ec80


	//   ....[117]....
        /*0928*/ 	.word	0x0001ec90


	//   ....[118]....
        /*092c*/ 	.word	0x0001ecf0


	//   ....[119]....
        /*0930*/ 	.word	0x0001f760


	//   ....[120]....
        /*0934*/ 	.word	0x0001f7c0


	//   ....[121]....
        /*0938*/ 	.word	0x0001f810


	//   ....[122]....
        /*093c*/ 	.word	0x0001f860


	//   ....[123]....
        /*0940*/ 	.word	0x0001f8b0


	//   ....[124]....
        /*0944*/ 	.word	0x0001f920


	//   ....[125]....
        /*0948*/ 	.word	0x0001f960


	//   ....[126]....
        /*094c*/ 	.word	0x0001f9d0


	//   ....[127]....
        /*0950*/ 	.word	0x0001fa40


	//   ....[128]....
        /*0954*/ 	.word	0x0001faa0


	//   ....[129]....
        /*0958*/ 	.word	0x0001fb00


	//   ....[130]....
        /*095c*/ 	.word	0x0001fb60


	//   ....[131]....
        /*0960*/ 	.word	0x0001fbb0


	//   ....[132]....
        /*0964*/ 	.word	0x0001fc10


	//   ....[133]....
        /*0968*/ 	.word	0x0001fc80


	//   ....[134]....
        /*096c*/ 	.word	0x0001fcf0


	//   ....[135]....
        /*0970*/ 	.word	0x0001fd50


	//   ....[136]....
        /*0974*/ 	.word	0x0001fdb0


	//   ....[137]....
        /*0978*/ 	.word	0x0001fe10


	//   ....[138]....
        /*097c*/ 	.word	0x0001fe80


	//   ....[139]....
        /*0980*/ 	.word	0x0001fee0


	//   ....[140]....
        /*0984*/ 	.word	0x0001ff40


	//   ....[141]....
        /*0988*/ 	.word	0x0001ffa0


	//   ....[142]....
        /*098c*/ 	.word	0x00020010


	//   ....[143]....
        /*0990*/ 	.word	0x00020070


	//   ....[144]....
        /*0994*/ 	.word	0x000200d0


	//   ....[145]....
        /*0998*/ 	.word	0x00020130


	//   ....[146]....
        /*099c*/ 	.word	0x000201a0


	//   ....[147]....
        /*09a0*/ 	.word	0x00020200


	//   ....[148]....
        /*09a4*/ 	.word	0x00020260


	//   ....[149]....
        /*09a8*/ 	.word	0x000202c0


	//   ....[150]....
        /*09ac*/ 	.word	0x00020330


	//   ....[151]....
        /*09b0*/ 	.word	0x00020390


	//   ....[152]....
        /*09b4*/ 	.word	0x000203f0


	//   ....[153]....
        /*09b8*/ 	.word	0x00020450


	//   ....[154]....
        /*09bc*/ 	.word	0x000204c0


	//   ....[155]....
        /*09c0*/ 	.word	0x00020510


	//   ....[156]....
        /*09c4*/ 	.word	0x00020550


	//   ....[157]....
        /*09c8*/ 	.word	0x000205a0


	//   ....[158]....
        /*09cc*/ 	.word	0x000205f0


	//   ....[159]....
        /*09d0*/ 	.word	0x00020640


	//   ....[160]....
        /*09d4*/ 	.word	0x000206b0


	//   ....[161]....
        /*09d8*/ 	.word	0x000206f0


	//   ....[162]....
        /*09dc*/ 	.word	0x00020740


	//   ....[163]....
        /*09e0*/ 	.word	0x00020790


	//   ....[164]....
        /*09e4*/ 	.word	0x000207e0


	//   ....[165]....
        /*09e8*/ 	.word	0x00020830


	//   ....[166]....
        /*09ec*/ 	.word	0x000208a0


	//   ....[167]....
        /*09f0*/ 	.word	0x000208e0


	//   ....[168]....
        /*09f4*/ 	.word	0x00020950


	//   ....[169]....
        /*09f8*/ 	.word	0x000209b0


	//   ....[170]....
        /*09fc*/ 	.word	0x00020a10


	//----- nvinfo : EIATTR_EXIT_INSTR_OFFSETS
	.align		4
.L_494:
        /*0a00*/ 	.byte	0x04, 0x1c
        /*0a02*/ 	.short	(.L_496 - .L_495)


	//   ....[0]....
.L_495:
        /*0a04*/ 	.word	0x000010d0


	//   ....[1]....
        /*0a08*/ 	.word	0x0001f720


	//----- nvinfo : EIATTR_MAX_THREADS
	.align		4
.L_496:
        /*0a0c*/ 	.byte	0x04, 0x05
        /*0a0e*/ 	.short	(.L_498 - .L_497)
.L_497:
        /*0a10*/ 	.word	0x00000100
        /*0a14*/ 	.word	0x00000001
        /*0a18*/ 	.word	0x00000001


	//----- nvinfo : EIATTR_CRS_STACK_SIZE
	.align		4
.L_498:
        /*0a1c*/ 	.byte	0x04, 0x1e
        /*0a1e*/ 	.short	(.L_500 - .L_499)
.L_499:
        /*0a20*/ 	.word	0x00000000
.L_500:


//--------------------- .nv.info._ZN7cutlass13device_kernelIN5flash19enable_sm80_to_sm89INS1_16FlashAttnFwdSm80INS1_25CollectiveMainloopFwdSm80ILi8ELi1ELb1EN4cute5tupleIJNS5_1CILi128EEES8_S8_EEELi128ENS_10bfloat16_tEfNS_4arch4Sm80ELb0ELb0ELb0ELb0ELb0ELb0ELb1ELb1EEENS1_21CollectiveEpilogueFwdIS9_NS6_IJNS7_ILi1EEESF_SF_EEESA_SC_Li256ELb0ELb1ELb1ELb0EEENS1_19SingleTileSchedulerILb0ELb1ELb1ELi128EEEEEEEEEvNT_6ParamsE --------------------------
	.section	.nv.info._ZN7cutlass13device_kernelIN5flash19enable_sm80_to_sm89INS1_16FlashAttnFwdSm80INS1_25CollectiveMainloopFwdSm80ILi8ELi1ELb1EN4cute5tupleIJNS5_1CILi128EEES8_S8_EEELi128ENS_10bfloat16_tEfNS_4arch4Sm80ELb0ELb0ELb0ELb0ELb0ELb0ELb1ELb1EEENS1_21CollectiveEpilogueFwdIS9_NS6_IJNS7_ILi1EEESF_SF_EEESA_SC_Li256ELb0ELb1ELb1ELb0EEENS1_19SingleTileSchedulerILb0ELb1ELb1ELi128EEEEEEEEEvNT_6ParamsE,"",@"SHT_CUDA_INFO"
	.sectionflags	@""
	.align	4


	//----- nvinfo : EIATTR_CUDA_API_VERSION
	.align		4
        /*0000*/ 	.byte	0x04, 0x37
        /*0002*/ 	.short	(.L_502 - .L_501)
.L_501:
        /*0004*/ 	.word	0x00000082


	//----- nvinfo : EIATTR_SW2861232_WAR
	.align		4
.L_502:
        /*0008*/ 	.byte	0x01, 0x35
	.zero		2


	//----- nvinfo : EIATTR_PARAM_CBANK
	.align		4
        /*000c*/ 	.byte	0x04, 0x0a
        /*000e*/ 	.short	(.L_504 - .L_503)
	.align		4
.L_503:
        /*0010*/ 	.word	index@(.nv.constant0._ZN7cutlass13device_kernelIN5flash19enable_sm80_to_sm89INS1_16FlashAttnFwdSm80INS1_25CollectiveMainloopFwdSm80ILi8ELi1ELb1EN4cute5tupleIJNS5_1CILi128EEES8_S8_EEELi128ENS_10bfloat16_tEfNS_4arch4Sm80ELb0ELb0ELb0ELb0ELb0ELb0ELb1ELb1EEENS1_21CollectiveEpilogueFwdIS9_NS6_IJNS7_ILi1EEESF_SF_EEESA_SC_Li256ELb0ELb1ELb1ELb0EEENS1_19SingleTileSchedulerILb0ELb1ELb1ELi128EEEEEEEEEvNT_6ParamsE)
        /*0014*/ 	.short	0x0160
        /*0016*/ 	.short	0x0418


	//----- nvinfo : EIATTR_CBANK_PARAM_SIZE
	.align		4
.L_504:
        /*0018*/ 	.byte	0x03, 0x19
        /*001a*/ 	.short	0x0418


	//----- nvinfo : EIATTR_KPARAM_INFO
	.align		4
        /*001c*/ 	.byte	0x04, 0x17
        /*001e*/ 	.short	(.L_506 - .L_505)
.L_505:
        /*0020*/ 	.word	0x00000000
        /*0024*/ 	.short	0x0000
        /*0026*/ 	.short	0x0000
        /*0028*/ 	.byte	0x00, 0xf0, 0x61, 0x10


	//----- nvinfo : EIATTR_MAXREG_COUNT
	.align		4
.L_506:
        /*002c*/ 	.byte	0x03, 0x1b
        /*002e*/ 	.short	0x00ff


	//----- nvinfo : EIATTR_NUM_BARRIERS
	.align		4
        /*0030*/ 	.byte	0x02, 0x4c
        /*0032*/ 	.byte	0x02
	.zero		1


	//----- nvinfo : EIATTR_MERCURY_ISA_VERSION
	.align		4
        /*0034*/ 	.byte	0x03, 0x5f
        /*0036*/ 	.short	0x0000


	//----- nvinfo : EIATTR_INT_WARP_WIDE_INSTR_OFFSETS
	.align		4
        /*0038*/ 	.byte	0x04, 0x31
        /*003a*/ 	.short	(.L_508 - .L_507)


	//   ....[0]....
.L_507:
        /*003c*/ 	.word	0x00001210


	//----- nvinfo : EIATTR_COOP_GROUP_MASK_REGIDS
	.align		4
.L_508:
        /*0040*/ 	.byte	0x04, 0x29
        /*0042*/ 	.short	(.L_510 - .L_509)


	//   ....[0]....
.L_509:
        /*0044*/ 	.word	0xffffffff


	//   ....[1]....
        /*0048*/ 	.word	0xffffffff


	//   ....[2]....
        /*004c*/ 	.word	0xffffffff


	//   ....[3]....
        /*0050*/ 	.word	0xffffffff


	//   ....[4]....
        /*0054*/ 	.word	0xffffffff


	//   ....[5]....
        /*0058*/ 	.word	0xffffffff


	//   ....[6]....
        /*005c*/ 	.word	0xffffffff


	//   ....[7]....
        /*0060*/ 	.word	0xffffffff


	//   ....[8]....
        /*0064*/ 	.word	0xffffffff


	//   ....[9]....
        /*0068*/ 	.word	0xffffffff


	//   ....[10]....
        /*006c*/ 	.word	0xffffffff


	//   ....[11]....
        /*0070*/ 	.word	0xffffffff


	//   ....[12]....
        /*0074*/ 	.word	0xffffffff


	//   ....[13]....
        /*0078*/ 	.word	0xffffffff


	//   ....[14]....
        /*007c*/ 	.word	0xffffffff


	//   ....[15]....
        /*0080*/ 	.word	0xffffffff


	//   ....[16]....
        /*0084*/ 	.word	0xffffffff


	//   ....[17]....
        /*0088*/ 	.word	0xffffffff


	//   ....[18]....
        /*008c*/ 	.word	0xffffffff


	//   ....[19]....
        /*0090*/ 	.word	0xffffffff


	//   ....[20]....
        /*0094*/ 	.word	0xffffffff


	//   ....[21]....
        /*0098*/ 	.word	0xffffffff


	//   ....[22]....
        /*009c*/ 	.word	0xffffffff


	//   ....[23]....
        /*00a0*/ 	.word	0xffffffff


	//   ....[24]....
        /*00a4*/ 	.word	0xffffffff


	//   ....[25]....
        /*00a8*/ 	.word	0xffffffff


	//   ....[26]....
        /*00ac*/ 	.word	0xffffffff


	//   ....[27]....
        /*00b0*/ 	.word	0xffffffff


	//   ....[28]....
        /*00b4*/ 	.word	0xffffffff


	//----- nvinfo : EIATTR_COOP_GROUP_INSTR_OFFSETS
	.align		4
.L_510:
        /*00b8*/ 	.byte	0x04, 0x28
        /*00ba*/ 	.short	(.L_512 - .L_511)


	//   ....[0]....
.L_511:
        /*00bc*/ 	.word	0x00000050


	//   ....[1]....
        /*00c0*/ 	.word	0x00000c80


	//   ....[2]....
        /*00c4*/ 	.word	0x00000cc0


	//   ....[3]....
        /*00c8*/ 	.word	0x00000d20


	//   ....[4]....
        /*00cc*/ 	.word	0x00000d50


	//   ....[5]....
        /*00d0*/ 	.word	0x00000d90


	//   ....[6]....
        /*00d4*/ 	.word	0x00000db0


	//   ....[7]....
        /*00d8*/ 	.word	0x00000de0


	//   ....[8]....
        /*00dc*/ 	.word	0x00000e00


	//   ....[9]....
        /*00e0*/ 	.word	0x00003540


	//   ....[10]....
        /*00e4*/ 	.word	0x00003620


	//   ....[11]....
        /*00e8*/ 	.word	0x00003630


	//   ....[12]....
        /*00ec*/ 	.word	0x00003660


	//   ....[13]....
        /*00f0*/ 	.word	0x00006430


	//   ....[14]....
        /*00f4*/ 	.word	0x00006450


	//   ....[15]....
        /*00f8*/ 	.word	0x00006470


	//   ....[16]....
        /*00fc*/ 	.word	0x000064a0


	//   ....[17]....
        /*0100*/ 	.word	0x00008530


	//   ....[18]....
        /*0104*/ 	.word	0x00008560


	//   ....[19]....
        /*0108*/ 	.word	0x00008590


	//   ....[20]....
        /*010c*/ 	.word	0x000085b0


	//   ....[21]....
        /*0110*/ 	.word	0x000090d0


	//   ....[22]....
        /*0114*/ 	.word	0x00009100


	//   ....[23]....
        /*0118*/ 	.word	0x00009130


	//   ....[24]....
        /*011c*/ 	.word	0x00009160


	//   ....[25]....
        /*0120*/ 	.word	0x000091d0


	//   ....[26]....
        /*0124*/ 	.word	0x00009230


	//   ....[27]....
        /*0128*/ 	.word	0x00009830


	//   ....[28]....
        /*012c*/ 	.word	0x00009840


	//----- nvinfo : EIATTR_EXIT_INSTR_OFFSETS
	.align		4
.L_512:
        /*0130*/ 	.byte	0x04, 0x1c
        /*0132*/ 	.short	(.L_514 - .L_513)


	//   ....[0]....
.L_513:
        /*0134*/ 	.word	0x000001b0


	//   ....[1]....
        /*0138*/ 	.word	0x00009850


	//   ....[2]....
        /*013c*/ 	.word	0x00009df0


	//   ....[3]....
        /*0140*/ 	.word	0x00009e40


	//   ....[4]....
        /*0144*/ 	.word	0x00009e70


	//   ....[5]....
        /*0148*/ 	.word	0x00009ed0


	//   ....[6]....
        /*014c*/ 	.word	0x0000a160


	//----- nvinfo : EIATTR_CTAIDZ_USED
	.align		4
.L_514:
        /*0150*/ 	.byte	0x01, 0x04
	.zero		2


	//----- nvinfo : EIATTR_MAX_THREADS
	.align		4
        /*0154*/ 	.byte	0x04, 0x05
        /*0156*/ 	.short	(.L_516 - .L_515)
.L_515:
        /*0158*/ 	.word	0x00000100
        /*015c*/ 	.word	0x00000001
        /*0160*/ 	.word	0x00000001


	//----- nvinfo : EIATTR_CRS_STACK_SIZE
	.align		4
.L_516:
        /*0164*/ 	.byte	0x04, 0x1e
        /*0166*/ 	.short	(.L_518 - .L_517)
.L_517:
        /*0168*/ 	.word	0x00000000
.L_518:


//--------------------- .nv.info._ZN7cutlass13device_kernelIN5flash19enable_sm80_to_sm89INS1_16FlashAttnFwdSm80INS1_25CollectiveMainloopFwdSm80ILi8ELi1ELb1EN4cute5tupleIJNS5_1CILi128EEENS7_ILi96EEES8_EEELi128ENS_10bfloat16_tEfNS_4arch4Sm80ELb0ELb1ELb0ELb0ELb0ELb0ELb1ELb1EEENS1_21CollectiveEpilogueFwdINS6_IJS8_S8_S9_EEENS6_IJNS7_ILi1EEESH_SH_EEESB_SD_Li256ELb0ELb1ELb1ELb0EEENS1_19SingleTileSchedulerILb0ELb1ELb1ELi128EEEEEEEEEvNT_6ParamsE --------------------------
	.section	.nv.info._ZN7cutlass13device_kernelIN5flash19enable_sm80_to_sm89INS1_16FlashAttnFwdSm80INS1_25CollectiveMainloopFwdSm80ILi8ELi1ELb1EN4cute5tupleIJNS5_1CILi128EEENS7_ILi96EEES8_EEELi128ENS_10bfloat16_tEfNS_4arch4Sm80ELb0ELb1ELb0ELb0ELb0ELb0ELb1ELb1EEENS1_21CollectiveEpilogueFwdINS6_IJS8_S8_S9_EEENS6_IJNS7_ILi1EEESH_SH_EEESB_SD_Li256ELb0ELb1ELb1ELb0EEENS1_19SingleTileSchedulerILb0ELb1ELb1ELi128EEEEEEEEEvNT_6ParamsE,"",@"SHT_CUDA_INFO"
	.sectionflags	@""
	.align	4


	//----- nvinfo : EIATTR_CUDA_API_VERSION
	.align		4
        /*0000*/ 	.byte	0x04, 0x37
        /*0002*/ 	.short	(.L_520 - .L_519)
.L_519:
        /*0004*/ 	.word	0x00000082


	//----- nvinfo : EIATTR_SW2861232_WAR
	.align		4
.L_520:
        /*0008*/ 	.byte	0x01, 0x35
	.zero		2


	//----- nvinfo : EIATTR_PARAM_CBANK
	.align		4
        /*000c*/ 	.byte	0x04, 0x0a
        /*000e*/ 	.short	(.L_522 - .L_521)
	.align		4
.L_521:
        /*0010*/ 	.word	index@(.nv.constant0._ZN7cutlass13device_kernelIN5flash19enable_sm80_to_sm89INS1_16FlashAttnFwdSm80INS1_25CollectiveMainloopFwdSm80ILi8ELi1ELb1EN4cute5tupleIJNS5_1CILi128EEENS7_ILi96EEES8_EEELi128ENS_10bfloat16_tEfNS_4arch4Sm80ELb0ELb1ELb0ELb0ELb0ELb0ELb1ELb1EEENS1_21CollectiveEpilogueFwdINS6_IJS8_S8_S9_EEENS6_IJNS7_ILi1EEESH_SH_EEESB_SD_Li256ELb0ELb1ELb1ELb0EEENS1_19SingleTileSchedulerILb0ELb1ELb1ELi128EEEEEEEEEvNT_6ParamsE)
        /*0014*/ 	.short	0x0160
        /*0016*/ 	.short	0x0418


	//----- nvinfo : EIATTR_CBANK_PARAM_SIZE
	.align		4
.L_522:
        /*0018*/ 	.byte	0x03, 0x19
        /*001a*/ 	.short	0x0418


	//----- nvinfo : EIATTR_KPARAM_INFO
	.align		4
        /*001c*/ 	.byte	0x04, 0x17
        /*001e*/ 	.short	(.L_524 - .L_523)
.L_523:
        /*0020*/ 	.word	0x00000000
        /*0024*/ 	.short	0x0000
        /*0026*/ 	.short	0x0000
        /*0028*/ 	.byte	0x00, 0xf0, 0x61, 0x10


	//----- nvinfo : EIATTR_MAXREG_COUNT
	.align		4
.L_524:
        /*002c*/ 	.byte	0x03, 0x1b
        /*002e*/ 	.short	0x00ff


	//----- nvinfo : EIATTR_NUM_BARRIERS
	.align		4
        /*0030*/ 	.byte	0x02, 0x4c
        /*0032*/ 	.byte	0x02
	.zero		1


	//----- nvinfo : EIATTR_MERCURY_ISA_VERSION
	.align		4
        /*0034*/ 	.byte	0x03, 0x5f
        /*0036*/ 	.short	0x0000


	//----- nvinfo : EIATTR_COOP_GROUP_MASK_REGIDS
	.align		4
        /*0038*/ 	.byte	0x04, 0x29
        /*003a*/ 	.short	(.L_526 - .L_525)


	//   ....[0]....
.L_525:
        /*003c*/ 	.word	0xffffffff


	//   ....[1]....
        /*0040*/ 	.word	0xffffffff


	//   ....[2]....
        /*0044*/ 	.word	0xffffffff


	//   ....[3]....
        /*0048*/ 	.word	0xffffffff


	//   ....[4]....
        /*004c*/ 	.word	0xffffffff


	//   ....[5]....
        /*0050*/ 	.word	0xffffffff


	//   ....[6]....
        /*0054*/ 	.word	0xffffffff


	//   ....[7]....
        /*0058*/ 	.word	0xffffffff


	//   ....[8]....
        /*005c*/ 	.word	0xffffffff


	//   ....[9]....
        /*0060*/ 	.word	0xffffffff


	//   ....[10]....
        /*0064*/ 	.word	0xffffffff


	//   ....[11]....
        /*0068*/ 	.word	0xffffffff


	//   ....[12]....
        /*006c*/ 	.word	0xffffffff


	//   ....[13]....
        /*0070*/ 	.word	0xffffffff


	//   ....[14]....
        /*0074*/ 	.word	0xffffffff


	//   ....[15]....
        /*0078*/ 	.word	0xffffffff


	//   ....[16]....
        /*007c*/ 	.word	0xffffffff


	//   ....[17]....
        /*0080*/ 	.word	0xffffffff


	//   ....[18]....
        /*0084*/ 	.word	0xffffffff


	//   ....[19]....
        /*0088*/ 	.word	0xffffffff


	//   ....[20]....
        /*008c*/ 	.word	0xffffffff


	//   ....[21]....
        /*0090*/ 	.word	0xffffffff


	//   ....[22]....
        /*0094*/ 	.word	0xffffffff


	//   ....[23]....
        /*0098*/ 	.word	0xffffffff


	//   ....[24]....
        /*009c*/ 	.word	0xffffffff


	//   ....[25]....
        /*00a0*/ 	.word	0xffffffff


	//   ....[26]....
        /*00a4*/ 	.word	0xffffffff


	//   ....[27]....
        /*00a8*/ 	.word	0xffffffff


	//   ....[28]....
        /*00ac*/ 	.word	0xffffffff


	//   ....[29]....
        /*00b0*/ 	.word	0xffffffff


	//   ....[30]....
        /*00b4*/ 	.word	0xffffffff


	//   ....[31]....
        /*00b8*/ 	.word	0xffffffff


	//   ....[32]....
        /*00bc*/ 	.word	0xffffffff


	//   ....[33]....
        /*00c0*/ 	.word	0xffffffff


	//   ....[34]....
        /*00c4*/ 	.word	0xffffffff


	//   ....[35]....
        /*00c8*/ 	.word	0xffffffff


	//   ....[36]....
        /*00cc*/ 	.word	0xffffffff


	//   ....[37]....
        /*00d0*/ 	.word	0xffffffff


	//   ....[38]....
        /*00d4*/ 	.word	0xffffffff


	//   ....[39]....
        /*00d8*/ 	.word	0xffffffff


	//   ....[40]....
        /*00dc*/ 	.word	0xffffffff


	//   ....[41]....
        /*00e0*/ 	.word	0xffffffff


	//   ....[42]....
        /*00e4*/ 	.word	0xffffffff


	//----- nvinfo : EIATTR_COOP_GROUP_INSTR_OFFSETS
	.align		4
.L_526:
        /*00e8*/ 	.byte	0x04, 0x28
        /*00ea*/ 	.short	(.L_528 - .L_527)


	//   ....[0]....
.L_527:
        /*00ec*/ 	.word	0x00000050


	//   ....[1]....
        /*00f0*/ 	.word	0x00001030


	//   ....[2]....
        /*00f4*/ 	.word	0x00001090


	//   ....[3]....
        /*00f8*/ 	.word	0x000010d0


	//   ....[4]....
        /*00fc*/ 	.word	0x00001110


	//   ....[5]....
        /*0100*/ 	.word	0x00001150


	//   ....[6]....
        /*0104*/ 	.word	0x00001190


	//   ....[7]....
        /*0108*/ 	.word	0x000011c0


	//   ....[8]....
        /*010c*/ 	.word	0x00001280


	//   ....[9]....
        /*0110*/ 	.word	0x00002b00


	//   ....[10]....
        /*0114*/ 	.word	0x00003420


	//   ....[11]....
        /*0118*/ 	.word	0x00003f70


	//   ....[12]....
        /*011c*/ 	.word	0x00003fc0


	//   ....[13]....
        /*0120*/ 	.word	0x00003fe0


	//   ....[14]....
        /*0124*/ 	.word	0x00004000


	//   ....[15]....
        /*0128*/ 	.word	0x000062b0


	//   ....[16]....
        /*012c*/ 	.word	0x000065a0


	//   ....[17]....
        /*0130*/ 	.word	0x000076a0


	//   ....[18]....
        /*0134*/ 	.word	0x00007900


	//   ....[19]....
        /*0138*/ 	.word	0x00007930


	//   ....[20]....
        /*013c*/ 	.word	0x000079b0


	//   ....[21]....
        /*0140*/ 	.word	0x0000a320


	//   ....[22]....
        /*0144*/ 	.word	0x0000a340


	//   ....[23]....
        /*0148*/ 	.word	0x0000a380


	//   ....[24]....
        /*014c*/ 	.word	0x0000a3a0


	//   ....[25]....
        /*0150*/ 	.word	0x0000cbb0


	//   ....[26]....
        /*0154*/ 	.word	0x0000ced0


	//   ....[27]....
        /*0158*/ 	.word	0x0000dfc0


	//   ....[28]....
        /*015c*/ 	.word	0x0000e120


	//   ....[29]....
        /*0160*/ 	.word	0x0000e240


	//   ....[30]....
        /*0164*/ 	.word	0x0000e340


	//   ....[31]....
        /*0168*/ 	.word	0x0000fb20


	//   ....[32]....
        /*016c*/ 	.word	0x0000fb50


	//   ....[33]....
        /*0170*/ 	.word	0x0000fb90


	//   ....[34]....
        /*0174*/ 	.word	0x0000fba0


	//   ....[35]....
        /*0178*/ 	.word	0x000106b0


	//   ....[36]....
        /*017c*/ 	.word	0x000106f0


	//   ....[37]....
        /*0180*/ 	.word	0x00010710


	//   ....[38]....
        /*0184*/ 	.word	0x00010740


	//   ....[39]....
        /*0188*/ 	.word	0x000107b0


	//   ....[40]....
        /*018c*/ 	.word	0x00010820


	//   ....[41]....
        /*0190*/ 	.word	0x00010e30


	//   ....[42]....
        /*0194*/ 	.word	0x00010e40


	//----- nvinfo : EIATTR_EXIT_INSTR_OFFSETS
	.align		4
.L_528:
        /*0198*/ 	.byte	0x04, 0x1c
        /*019a*/ 	.short	(.L_530 - .L_529)


	//   ....[0]....
.L_529:
        /*019c*/ 	.word	0x000001b0


	//   ....[1]....
        /*01a0*/ 	.word	0x00010e50


	//   ....[2]....
        /*01a4*/ 	.word	0x000113f0


	//   ....[3]....
        /*01a8*/ 	.word	0x00011440


	//   ....[4]....
        /*01ac*/ 	.word	0x00011470


	//   ....[5]....
        /*01b0*/ 	.word	0x000114d0


	//   ....[6]....
        /*01b4*/ 	.word	0x00011760


	//----- nvinfo : EIATTR_CTAIDZ_USED
	.align		4
.L_530:
        /*01b8*/ 	.byte	0x01, 0x04
	.zero		2


	//----- nvinfo : EIATTR_MAX_THREADS
	.align		4
        /*01bc*/ 	.byte	0x04, 0x05
        /*01be*/ 	.short	(.L_532 - .L_531)
.L_531:
        /*01c0*/ 	.word	0x00000100
        /*01c4*/ 	.word	0x00000001
        /*01c8*/ 	.word	0x00000001


	//----- nvinfo : EIATTR_CRS_STACK_SIZE
	.align		4
.L_532:
        /*01cc*/ 	.byte	0x04, 0x1e
        /*01ce*/ 	.short	(.L_534 - .L_533)
.L_533:
        /*01d0*/ 	.word	0x00000000
.L_534:


//--------------------- .nv.info._ZN7cutlass13device_kernelIN5flash19enable_sm80_to_sm89INS1_16FlashAttnFwdSm80INS1_25CollectiveMainloopFwdSm80ILi8ELi1ELb1EN4cute5tupleIJNS5_1CILi128EEES8_S8_EEELi128ENS_10bfloat16_tEfNS_4arch4Sm80ELb1ELb0ELb0ELb0ELb0ELb0ELb1ELb1EEENS1_21CollectiveEpilogueFwdIS9_NS6_IJNS7_ILi1EEESF_SF_EEESA_SC_Li256ELb0ELb1ELb1ELb0EEENS1_30DynamicPersistentTileSchedulerILi256ELi256ELb1ELb1ELb0EEEEEEEEEvNT_6ParamsE --------------------------
	.section	.nv.info._ZN7cutlass13device_kernelIN5flash19enable_sm80_to_sm89INS1_16FlashAttnFwdSm80INS1_25CollectiveMainloopFwdSm80ILi8ELi1ELb1EN4cute5tupleIJNS5_1CILi128EEES8_S8_EEELi128ENS_10bfloat16_tEfNS_4arch4Sm80ELb1ELb0ELb0ELb0ELb0ELb0ELb1ELb1EEENS1_21CollectiveEpilogueFwdIS9_NS6_IJNS7_ILi1EEESF_SF_EEESA_SC_Li256ELb0ELb1ELb1ELb0EEENS1_30DynamicPersistentTileSchedulerILi256ELi256ELb1ELb1ELb0EEEEEEEEEvNT_6ParamsE,"",@"SHT_CUDA_INFO"
	.sectionflags	@""
	.align	4


	//----- nvinfo : EIATTR_CUDA_API_VERSION
	.align		4
        /*0000*/ 	.byte	0x04, 0x37
        /*0002*/ 	.short	(.L_536 - .L_535)
.L_535:
        /*0004*/ 	.word	0x00000082


	//----- nvinfo : EIATTR_SW2861232_WAR
	.align		4
.L_536:
        /*0008*/ 	.byte	0x01, 0x35
	.zero		2


	//----- nvinfo : EIATTR_PARAM_CBANK
	.align		4
        /*000c*/ 	.byte	0x04, 0x0a
        /*000e*/ 	.short	(.L_538 - .L_537)
	.align		4
.L_537:
        /*0010*/ 	.word	index@(.nv.constant0._ZN7cutlass13device_kernelIN5flash19enable_sm80_to_sm89INS1_16FlashAttnFwdSm80INS1_25CollectiveMainloopFwdSm80ILi8ELi1ELb1EN4cute5tupleIJNS5_1CILi128EEES8_S8_EEELi128ENS_10bfloat16_tEfNS_4arch4Sm80ELb1ELb0ELb0ELb0ELb0ELb0ELb1ELb1EEENS1_21CollectiveEpilogueFwdIS9_NS6_IJNS7_ILi1EEESF_SF_EEESA_SC_Li256ELb0ELb1ELb1ELb0EEENS1_30DynamicPersistentTileSchedulerILi256ELi256ELb1ELb1ELb0EEEEEEEEEvNT_6ParamsE)
        /*0014*/ 	.short	0x0160
        /*0016*/ 	.short	0x0428


	//----- nvinfo : EIATTR_CBANK_PARAM_SIZE
	.align		4
.L_538:
        /*0018*/ 	.byte	0x03, 0x19
        /*001a*/ 	.short	0x0428


	//----- nvinfo : EIATTR_KPARAM_INFO
	.align		4
        /*001c*/ 	.byte	0x04, 0x17
        /*001e*/ 	.short	(.L_540 - .L_539)
.L_539:
        /*0020*/ 	.word	0x00000000
        /*0024*/ 	.short	0x0000
        /*0026*/ 	.short	0x0000
        /*0028*/ 	.byte	0x00, 0xf0, 0xa1, 0x10


	//----- nvinfo : EIATTR_MAXREG_COUNT
	.align		4
.L_540:
        /*002c*/ 	.byte	0x03, 0x1b
        /*002e*/ 	.short	0x00ff


	//----- nvinfo : EIATTR_NUM_BARRIERS
	.align		4
        /*0030*/ 	.byte	0x02, 0x4c
        /*0032*/ 	.byte	0x06
	.zero		1


	//----- nvinfo : EIATTR_ANNOTATIONS
	.align		4
        /*0034*/ 	.byte	0x04, 0x55
        /*0036*/ 	.short	(.L_542 - .L_541)


	//   ....[0]....
.L_541:
        /* <DEDUP_REMOVED lines=38> */


	//----- nvinfo : EIATTR_MERCURY_ISA_VERSION
	.align		4
.L_542:
        /*0288*/ 	.byte	0x03, 0x5f
        /*028a*/ 	.short	0x0000


	//----- nvinfo : EIATTR_INT_WARP_WIDE_INSTR_OFFSETS
	.align		4
        /*028c*/ 	.byte	0x04, 0x31
        /*028e*/ 	.short	(.L_544 - .L_543)


	//   ....[0]....
.L_543:
        /*0290*/ 	.word	0x0000d560


	//   ....[1]....
        /*0294*/ 	.word	0x0000d5e0


	//----- nvinfo : EIATTR_COOP_GROUP_MASK_REGIDS
	.align		4
.L_544:
        /*0298*/ 	.byte	0x04, 0x29
        /*029a*/ 	.short	(.L_546 - .L_545)


	//   ....[0]....
.L_545:
        /*029c*/ 	.word	0xffffffff


	//   ....[1]....
        /*02a0*/ 	.word	0xffffffff


	//   ....[2]....
        /*02a4*/ 	.word	0xffffffff


	//   ....[3]....
        /*02a8*/ 	.word	0xffffffff


	//   ....[4]....
        /*02ac*/ 	.word	0xffffffff


	//   ....[5]....
        /*02b0*/ 	.word	0xffffffff


	//   ....[6]....
        /*02b4*/ 	.word	0xffffffff


	//   ....[7]....
        /*02b8*/ 	.word	0xffffffff


	//   ....[8]....
        /*02bc*/ 	.word	0xffffffff


	//   ....[9]....
        /*02c0*/ 	.word	0xffffffff


	//   ....[10]....
        /*02c4*/ 	.word	0xffffffff


	//   ....[11]....
        /*02c8*/ 	.word	0xffffffff


	//   ....[12]....
        /*02cc*/ 	.word	0xffffffff


	//   ....[13]....
        /*02d0*/ 	.word	0xffffffff


	//   ....[14]....
        /*02d4*/ 	.word	0xffffffff


	//   ....[15]....
        /*02d8*/ 	.word	0xffffffff


	//   ....[16]....
        /*02dc*/ 	.word	0xffffffff


	//   ....[17]....
        /*02e0*/ 	.word	0xffffffff


	//   ....[18]....
        /*02e4*/ 	.word	0xffffffff


	//   ....[19]....
        /*02e8*/ 	.word	0xffffffff


	//   ....[20]....
        /*02ec*/ 	.word	0xffffffff


	//   ....[21]....
        /*02f0*/ 	.word	0xffffffff


	//   ....[22]....
        /*02f4*/ 	.word	0xffffffff


	//   ....[23]....
        /*02f8*/ 	.word	0xffffffff


	//   ....[24]....
        /*02fc*/ 	.word	0xffffffff


	//   ....[25]....
        /*0300*/ 	.word	0xffffffff


	//   ....[26]....
        /*0304*/ 	.word	0xffffffff


	//   ....[27]....
        /*0308*/ 	.word	0xffffffff


	//   ....[28]....
        /*030c*/ 	.word	0xffffffff


	//   ....[29]....
        /*0310*/ 	.word	0xffffffff


	//   ....[30]....
        /*0314*/ 	.word	0xffffffff


	//   ....[31]....
        /*0318*/ 	.word	0xffffffff


	//   ....[32]....
        /*031c*/ 	.word	0xffffffff


	//   ....[33]....
        /*0320*/ 	.word	0xffffffff


	//   ....[34]....
        /*0324*/ 	.word	0xffffffff


	//   ....[35]....
        /*0328*/ 	.word	0xffffffff


	//   ....[36]....
        /*032c*/ 	.word	0xffffffff


	//   ....[37]....
        /*0330*/ 	.word	0xffffffff


	//   ....[38]....
        /*0334*/ 	.word	0xffffffff


	//   ....[39]....
        /*0338*/ 	.word	0xffffffff


	//   ....[40]....
        /*033c*/ 	.word	0xffffffff


	//   ....[41]....
        /*0340*/ 	.word	0xffffffff


	//   ....[42]....
        /*0344*/ 	.word	0xffffffff


	//   ....[43]....
        /*0348*/ 	.word	0xffffffff


	//----- nvinfo : EIATTR_COOP_GROUP_INSTR_OFFSETS
	.align		4
.L_546:
        /*034c*/ 	.byte	0x04, 0x28
        /*034e*/ 	.short	(.L_548 - .L_547)


	//   ....[0]....
.L_547:
        /*0350*/ 	.word	0x00000050


	//   ....[1]....
        /*0354*/ 	.word	0x000016f0


	//   ....[2]....
        /*0358*/ 	.word	0x00001700


	//   ....[3]....
        /*035c*/ 	.word	0x00001710


	//   ....[4]....
        /*0360*/ 	.word	0x00001730


	//   ....[5]....
        /*0364*/ 	.word	0x00001780


	//   ....[6]....
        /*0368*/ 	.word	0x000017a0


	//   ....[7]....
        /*036c*/ 	.word	0x00001810


	//   ....[8]....
        /*0370*/ 	.word	0x00001820


	//   ....[9]....
        /*0374*/ 	.word	0x00002e20


	//   ....[10]....
        /*0378*/ 	.word	0x00002e30


	//   ....[11]....
        /*037c*/ 	.word	0x00003a50


	//   ....[12]....
        /*0380*/ 	.word	0x00003ad0


	//   ....[13]....
        /*0384*/ 	.word	0x00003af0


	//   ....[14]....
        /*0388*/ 	.word	0x00003b10


	//   ....[15]....
        /*038c*/ 	.word	0x00005ed0


	//   ....[16]....
        /*0390*/ 	.word	0x00005f10


	//   ....[17]....
        /*0394*/ 	.word	0x00007360


	//   ....[18]....
        /*0398*/ 	.word	0x00007400


	//   ....[19]....
        /*039c*/ 	.word	0x00007440


	//   ....[20]....
        /*03a0*/ 	.word	0x00007490


	//   ....[21]....
        /*03a4*/ 	.word	0x0000ad20


	//   ....[22]....
        /*03a8*/ 	.word	0x0000ad50


	//   ....[23]....
        /*03ac*/ 	.word	0x0000ad70


	//   ....[24]....
        /*03b0*/ 	.word	0x0000ad90


	//   ....[25]....
        /*03b4*/ 	.word	0x0000cf10


	//   ....[26]....
        /*03b8*/ 	.word	0x0000cf60


	//   ....[27]....
        /*03bc*/ 	.word	0x0000cf80


	//   ....[28]....
        /*03c0*/ 	.word	0x0000cfa0


	//   ....[29]....
        /*03c4*/ 	.word	0x0000d730


	//   ....[30]....
        /*03c8*/ 	.word	0x0000db80


	//   ....[31]....
        /*03cc*/ 	.word	0x0000db90


	//   ....[32]....
        /*03d0*/ 	.word	0x0000dbc0


	//   ....[33]....
        /*03d4*/ 	.word	0x0000dbe0


	//   ....[34]....
        /*03d8*/ 	.word	0x0000dce0


	//   ....[35]....
        /*03dc*/ 	.word	0x0000dd40


	//   ....[36]....
        /*03e0*/ 	.word	0x0000e2f0


	//   ....[37]....
        /*03e4*/ 	.word	0x0000e300


	//   ....[38]....
        /*03e8*/ 	.word	0x0000ea90


	//   ....[39]....
        /*03ec*/ 	.word	0x0000eb70


	//   ....[40]....
        /*03f0*/ 	.word	0x0000ebd0


	//   ....[41]....
        /*03f4*/ 	.word	0x0000ec20


	//   ....[42]....
        /*03f8*/ 	.word	0x0000ec80


	//   ....[43]....
        /*03fc*/ 	.word	0x0000ecd0


	//----- nvinfo : EIATTR_EXIT_INSTR_OFFSETS
	.align		4
.L_548:
        /*0400*/ 	.byte	0x04, 0x1c
        /*0402*/ 	.short	(.L_550 - .L_549)


	//   ....[0]....
.L_549:
        /*0404*/ 	.word	0x000000a0


	//   ....[1]....
        /*0408*/ 	.word	0x0000eb30


	//----- nvinfo : EIATTR_MAX_THREADS
	.align		4
.L_550:
        /*040c*/ 	.byte	0x04, 0x05
        /*040e*/ 	.short	(.L_552 - .L_551)
.L_551:
        /*0410*/ 	.word	0x00000100
        /*0414*/ 	.word	0x00000001
        /*0418*/ 	.word	0x00000001


	//----- nvinfo : EIATTR_CRS_STACK_SIZE
	.align		4
.L_552:
        /*041c*/ 	.byte	0x04, 0x1e
        /*041e*/ 	.short	(.L_554 - .L_553)
.L_553:
        /*0420*/ 	.word	0x00000000
.L_554:


//--------------------- .nv.info._ZN7cutlass13device_kernelIN5flash19enable_sm80_to_sm89INS1_16FlashAttnFwdSm80INS1_25CollectiveMainloopFwdSm80ILi4ELi1ELb0EN4cute5tupleIJNS5_1CILi128EEENS7_ILi64EEES8_EEELi128ENS_10bfloat16_tEfNS_4arch4Sm80ELb0ELb0ELb0ELb0ELb0ELb0ELb1ELb1EEENS1_21CollectiveEpilogueFwdINS6_IJS8_S8_S9_EEENS6_IJNS7_ILi1EEESH_SH_EEESB_SD_Li128ELb0ELb1ELb1ELb0EEENS1_19SingleTileSchedulerILb0ELb1ELb1ELi128EEEEEEEEEvNT_6ParamsE --------------------------
	.section	.nv.info._ZN7cutlass13device_kernelIN5flash19enable_sm80_to_sm89INS1_16FlashAttnFwdSm80INS1_25CollectiveMainloopFwdSm80ILi4ELi1ELb0EN4cute5tupleIJNS5_1CILi128EEENS7_ILi64EEES8_EEELi128ENS_10bfloat16_tEfNS_4arch4Sm80ELb0ELb0ELb0ELb0ELb0ELb0ELb1ELb1EEENS1_21CollectiveEpilogueFwdINS6_IJS8_S8_S9_EEENS6_IJNS7_ILi1EEESH_SH_EEESB_SD_Li128ELb0ELb1ELb1ELb0EEENS1_19SingleTileSchedulerILb0ELb1ELb1ELi128EEEEEEEEEvNT_6ParamsE,"",@"SHT_CUDA_INFO"
	.sectionflags	@""
	.align	4


	//----- nvinfo : EIATTR_CUDA_API_VERSION
	.align		4
        /*0000*/ 	.byte	0x04, 0x37
        /*0002*/ 	.short	(.L_556 - .L_555)
.L_555:
        /*0004*/ 	.word	0x00000082


	//----- nvinfo : EIATTR_SW2861232_WAR
	.align		4
.L_556:
        /*0008*/ 	.byte	0x01, 0x35
	.zero		2


	//----- nvinfo : EIATTR_PARAM_CBANK
	.align		4
        /*000c*/ 	.byte	0x04, 0x0a
        /*000e*/ 	.short	(.L_558 - .L_557)
	.align		4
.L_557:
        /*0010*/ 	.word	index@(.nv.constant0._ZN7cutlass13device_kernelIN5flash19enable_sm80_to_sm89INS1_16FlashAttnFwdSm80INS1_25CollectiveMainloopFwdSm80ILi4ELi1ELb0EN4cute5tupleIJNS5_1CILi128EEENS7_ILi64EEES8_EEELi128ENS_10bfloat16_tEfNS_4arch4Sm80ELb0ELb0ELb0ELb0ELb0ELb0ELb1ELb1EEENS1_21CollectiveEpilogueFwdINS6_IJS8_S8_S9_EEENS6_IJNS7_ILi1EEESH_SH_EEESB_SD_Li128ELb0ELb1ELb1ELb0EEENS1_19SingleTileSchedulerILb0ELb1ELb1ELi128EEEEEEEEEvNT_6ParamsE)
        /*0014*/ 	.short	0x0160
        /*0016*/ 	.short	0x0418


	//----- nvinfo : EIATTR_CBANK_PARAM_SIZE
	.align		4
.L_558:
        /*0018*/ 	.byte	0x03, 0x19
        /*001a*/ 	.short	0x0418


	//----- nvinfo : EIATTR_KPARAM_INFO
	.align		4
        /*001c*/ 	.byte	0x04, 0x17
        /*001e*/ 	.short	(.L_560 - .L_559)
.L_559:
        /*0020*/ 	.word	0x00000000
        /*0024*/ 	.short	0x0000
        /*0026*/ 	.short	0x0000
        /*0028*/ 	.byte	0x00, 0xf0, 0x61, 0x10


	//----- nvinfo : EIATTR_MAXREG_COUNT
	.align		4
.L_560:
        /*002c*/ 	.byte	0x03, 0x1b
        /*002e*/ 	.short	0x00ff


	//----- nvinfo : EIATTR_NUM_BARRIERS
	.align		4
        /*0030*/ 	.byte	0x02, 0x4c
        /*0032*/ 	.byte	0x02
	.zero		1


	//----- nvinfo : EIATTR_ANNOTATIONS
	.align		4
        /*0034*/ 	.byte	0x04, 0x55
        /*0036*/ 	.short	(.L_562 - .L_561)


	//   ....[0]....
.L_561:
        /* <DEDUP_REMOVED lines=39> */


	//----- nvinfo : EIATTR_MERCURY_ISA_VERSION
	.align		4
.L_562:
        /*0290*/ 	.byte	0x03, 0x5f
        /*0292*/ 	.short	0x0000


	//----- nvinfo : EIATTR_INT_WARP_WIDE_INSTR_OFFSETS
	.align		4
        /*0294*/ 	.byte	0x04, 0x31
        /*0296*/ 	.short	(.L_564 - .L_563)


	//   ....[0]....
.L_563:
        /*0298*/ 	.word	0x00001ac0


	//----- nvinfo : EIATTR_COOP_GROUP_MASK_REGIDS
	.align		4
.L_564:
        /*029c*/ 	.byte	0x04, 0x29
        /*029e*/ 	.short	(.L_566 - .L_565)


	//   ....[0]....
.L_565:
        /*02a0*/ 	.word	0xffffffff


	//   ....[1]....
        /*02a4*/ 	.word	0xffffffff


	//   ....[2]....
        /*02a8*/ 	.word	0xffffffff


	//   ....[3]....
        /*02ac*/ 	.word	0xffffffff


	//   ....[4]....
        /*02b0*/ 	.word	0xffffffff


	//   ....[5]....
        /*02b4*/ 	.word	0xffffffff


	//   ....[6]....
        /*02b8*/ 	.word	0xffffffff


	//   ....[7]....
        /*02bc*/ 	.word	0xffffffff


	//   ....[8]....
        /*02c0*/ 	.word	0xffffffff


	//   ....[9]....
        /*02c4*/ 	.word	0xffffffff


	//   ....[10]....
        /*02c8*/ 	.word	0xffffffff


	//   ....[11]....
        /*02cc*/ 	.word	0xffffffff


	//   ....[12]....
        /*02d0*/ 	.word	0xffffffff


	//   ....[13]....
        /*02d4*/ 	.word	0xffffffff


	//   ....[14]....
        /*02d8*/ 	.word	0xffffffff


	//   ....[15]....
        /*02dc*/ 	.word	0xffffffff


	//   ....[16]....
        /*02e0*/ 	.word	0xffffffff


	//   ....[17]....
        /*02e4*/ 	.word	0xffffffff


	//   ....[18]....
        /*02e8*/ 	.word	0xffffffff


	//   ....[19]....
        /*02ec*/ 	.word	0xffffffff


	//   ....[20]....
        /*02f0*/ 	.word	0xffffffff


	//   ....[21]....
        /*02f4*/ 	.word	0xffffffff


	//   ....[22]....
        /*02f8*/ 	.word	0xffffffff


	//   ....[23]....
        /*02fc*/ 	.word	0xffffffff


	//   ....[24]....
        /*0300*/ 	.word	0xffffffff


	//   ....[25]....
        /*0304*/ 	.word	0xffffffff


	//   ....[26]....
        /*0308*/ 	.word	0xffffffff


	//   ....[27]....
        /*030c*/ 	.word	0xffffffff


	//   ....[28]....
        /*0310*/ 	.word	0xffffffff


	//   ....[29]....
        /*0314*/ 	.word	0xffffffff


	//   ....[30]....
        /*0318*/ 	.word	0xffffffff


	//   ....[31]....
        /*031c*/ 	.word	0xffffffff


	//   ....[32]....
        /*0320*/ 	.word	0xffffffff


	//   ....[33]....
        /*0324*/ 	.word	0xffffffff


	//   ....[34]....
        /*0328*/ 	.word	0xffffffff


	//   ....[35]....
        /*032c*/ 	.word	0xffffffff


	//   ....[36]....
        /*0330*/ 	.word	0xffffffff


	//   ....[37]....
        /*0334*/ 	.word	0xffffffff


	//   ....[38]....
        /*0338*/ 	.word	0xffffffff


	//   ....[39]....
        /*033c*/ 	.word	0xffffffff


	//   ....[40]....
        /*0340*/ 	.word	0xffffffff


	//   ....[41]....
        /*0344*/ 	.word	0xffffffff


	//   ....[42]....
        /*0348*/ 	.word	0xffffffff


	//   ....[43]....
        /*034c*/ 	.word	0xffffffff


	//   ....[44]....
        /*0350*/ 	.word	0xffffffff


	//   ....[45]....
        /*0354*/ 	.word	0xffffffff


	//   ....[46]....
        /*0358*/ 	.word	0xffffffff


	//   ....[47]....
        /*035c*/ 	.word	0xffffffff


	//   ....[48]....
        /*0360*/ 	.word	0xffffffff


	//   ....[49]....
        /*0364*/ 	.word	0xffffffff


	//   ....[50]....
        /*0368*/ 	.word	0xffffffff


	//   ....[51]....
        /*036c*/ 	.word	0xffffffff


	//   ....[52]....
        /*0370*/ 	.word	0xffffffff


	//   ....[53]....
        /*0374*/ 	.word	0xffffffff


	//   ....[54]....
        /*0378*/ 	.word	0xffffffff


	//   ....[55]....
        /*037c*/ 	.word	0xffffffff


	//   ....[56]....
        /*0380*/ 	.word	0xffffffff


	//----- nvinfo : EIATTR_COOP_GROUP_INSTR_OFFSETS
	.align		4
.L_566:
        /*0384*/ 	.byte	0x04, 0x28
        /*0386*/ 	.short	(.L_568 - .L_567)


	//   ....[0]....
.L_567:
        /*0388*/ 	.word	0x00000060


	//   ....[1]....
        /*038c*/ 	.word	0x00000f00


	//   ....[2]....
        /*0390*/ 	.word	0x00000f40


	//   ....[3]....
        /*0394*/ 	.word	0x000011a0


	//   ....[4]....
        /*0398*/ 	.word	0x000011d0


	//   ....[5]....
        /*039c*/ 	.word	0x000012b0


	//   ....[6]....
        /*03a0*/ 	.word	0x000012e0


	//   ....[7]....
        /*03a4*/ 	.word	0x000013c0


	//   ....[8]....
        /*03a8*/ 	.word	0x000013f0


	//   ....[9]....
        /*03ac*/ 	.word	0x000014d0


	//   ....[10]....
        /*03b0*/ 	.word	0x00001500


	//   ....[11]....
        /*03b4*/ 	.word	0x000015e0


	//   ....[12]....
        /*03b8*/ 	.word	0x00001610


	//   ....[13]....
        /*03bc*/ 	.word	0x000016f0


	//   ....[14]....
        /*03c0*/ 	.word	0x00001720


	//   ....[15]....
        /*03c4*/ 	.word	0x000017f0


	//   ....[16]....
        /*03c8*/ 	.word	0x00001830


	//   ....[17]....
        /*03cc*/ 	.word	0x00003820


	//   ....[18]....
        /*03d0*/ 	.word	0x00003940


	//   ....[19]....
        /*03d4*/ 	.word	0x00003b40


	//   ....[20]....
        /*03d8*/ 	.word	0x00003b60


	//   ....[21]....
        /*03dc*/ 	.word	0x00003d10


	//   ....[22]....
        /*03e0*/ 	.word	0x00003f20


	//   ....[23]....
        /*03e4*/ 	.word	0x00003f40


	//   ....[24]....
        /*03e8*/ 	.word	0x00004150


	//   ....[25]....
        /*03ec*/ 	.word	0x00007690


	//   ....[26]....
        /*03f0*/ 	.word	0x000076e0


	//   ....[27]....
        /*03f4*/ 	.word	0x000077a0


	//   ....[28]....
        /*03f8*/ 	.word	0x000077f0


	//   ....[29]....
        /*03fc*/ 	.word	0x00007820


	//   ....[30]....
        /*0400*/ 	.word	0x00007910


	//   ....[31]....
        /*0404*/ 	.word	0x00007a70


	//   ....[32]....
        /*0408*/ 	.word	0x00007d50


	//   ....[33]....
        /*040c*/ 	.word	0x00009f20


	//   ....[34]....
        /*0410*/ 	.word	0x00009f30


	//   ....[35]....
        /*0414*/ 	.word	0x00009f40


	//   ....[36]....
        /*0418*/ 	.word	0x00009f60


	//   ....[37]....
        /*041c*/ 	.word	0x00009f80


	//   ....[38]....
        /*0420*/ 	.word	0x00009fa0


	//   ....[39]....
        /*0424*/ 	.word	0x00009fb0


	//   ....[40]....
        /*0428*/ 	.word	0x00009fe0


	//   ....[41]....
        /*042c*/ 	.word	0x0000b050


	//   ....[42]....
        /*0430*/ 	.word	0x0000b080


	//   ....[43]....
        /*0434*/ 	.word	0x0000b0b0


	//   ....[44]....
        /*0438*/ 	.word	0x0000b0e0


	//   ....[45]....
        /*043c*/ 	.word	0x0000b120


	//   ....[46]....
        /*0440*/ 	.word	0x0000b150


	//   ....[47]....
        /*0444*/ 	.word	0x0000b170


	//   ....[48]....
        /*0448*/ 	.word	0x0000b180


	//   ....[49]....
        /*044c*/ 	.word	0x0000b1a0


	//   ....[50]....
        /*0450*/ 	.word	0x0000b1b0


	//   ....[51]....
        /*0454*/ 	.word	0x0000b860


	//   ....[52]....
        /*0458*/ 	.word	0x0000b880


	//   ....[53]....
        /*045c*/ 	.word	0x0000be80


	//   ....[54]....
        /*0460*/ 	.word	0x0000bea0


	//   ....[55]....
        /*0464*/ 	.word	0x0000c4a0


	//   ....[56]....
        /*0468*/ 	.word	0x0000c4b0


	//----- nvinfo : EIATTR_EXIT_INSTR_OFFSETS
	.align		4
.L_568:
        /*046c*/ 	.byte	0x04, 0x1c
        /*046e*/ 	.short	(.L_570 - .L_569)


	//   ....[0]....
.L_569:
        /*0470*/ 	.word	0x000001c0


	//   ....[1]....
        /*0474*/ 	.word	0x0000c4c0


	//   ....[2]....
        /*0478*/ 	.word	0x0000ca60


	//   ....[3]....
        /*047c*/ 	.word	0x0000cab0


	//   ....[4]....
        /*0480*/ 	.word	0x0000cae0


	//   ....[5]....
        /*0484*/ 	.word	0x0000cb40


	//   ....[6]....
        /*0488*/ 	.word	0x0000cdd0


	//----- nvinfo : EIATTR_CTAIDZ_USED
	.align		4
.L_570:
        /*048c*/ 	.byte	0x01, 0x04
	.zero		2


	//----- nvinfo : EIATTR_MAX_THREADS
	.align		4
        /*0490*/ 	.byte	0x04, 0x05
        /*0492*/ 	.short	(.L_572 - .L_571)
.L_571:
        /*0494*/ 	.word	0x00000080
        /*0498*/ 	.word	0x00000001
        /*049c*/ 	.word	0x00000001


	//----- nvinfo : EIATTR_CRS_STACK_SIZE
	.align		4
.L_572:
        /*04a0*/ 	.byte	0x04, 0x1e
        /*04a2*/ 	.short	(.L_574 - .L_573)
.L_573:
        /*04a4*/ 	.word	0x00000000
.L_574:


//--------------------- .nv.info._ZN7cutlass13device_kernelIN5flash19enable_sm80_to_sm89INS1_16FlashAttnFwdSm80INS1_25CollectiveMainloopFwdSm80ILi8ELi1ELb1EN4cute5tupleIJNS5_1CILi128EEENS7_ILi112EEES8_EEELi128ENS_10bfloat16_tEfNS_4arch4Sm80ELb0ELb0ELb0ELb1ELb0ELb0ELb1ELb1EEENS1_21CollectiveEpilogueFwdINS6_IJS8_S8_S9_EEENS6_IJNS7_ILi1EEESH_SH_EEESB_SD_Li256ELb1ELb1ELb1ELb0EEENS1_36VarlenDynamicPersistentTileSchedulerILi128ELi112ELi256ELi256ELb1ELb1ELb0ELb0ELb1ELb1EEEEEEEEEvNT_6ParamsE --------------------------
	.section	.nv.info._ZN7cutlass13device_kernelIN5flash19enable_sm80_to_sm89INS1_16FlashAttnFwdSm80INS1_25CollectiveMainloopFwdSm80ILi8ELi1ELb1EN4cute5tupleIJNS5_1CILi128EEENS7_ILi112EEES8_EEELi128ENS_10bfloat16_tEfNS_4arch4Sm80ELb0ELb0ELb0ELb1ELb0ELb0ELb1ELb1EEENS1_21CollectiveEpilogueFwdINS6_IJS8_S8_S9_EEENS6_IJNS7_ILi1EEESH_SH_EEESB_SD_Li256ELb1ELb1ELb1ELb0EEENS1_36VarlenDynamicPersistentTileSchedulerILi128ELi112ELi256ELi256ELb1ELb1ELb0ELb0ELb1ELb1EEEEEEEEEvNT_6ParamsE,"",@"SHT_CUDA_INFO"
	.sectionflags	@""
	.align	4


	//----- nvinfo : EIATTR_CUDA_API_VERSION
	.align		4
        /*0000*/ 	.byte	0x04, 0x37
        /*0002*/ 	.short	(.L_576 - .L_575)
.L_575:
        /*0004*/ 	.word	0x00000082


	//----- nvinfo : EIATTR_SW2861232_WAR
	.align		4
.L_576:
        /*0008*/ 	.byte	0x01, 0x35
	.zero		2


	//----- nvinfo : EIATTR_PARAM_CBANK
	.align		4
        /*000c*/ 	.byte	0x04, 0x0a
        /*000e*/ 	.short	(.L_578 - .L_577)
	.align		4
.L_577:
        /*0010*/ 	.word	index@(.nv.constant0._ZN7cutlass13device_kernelIN5flash19enable_sm80_to_sm89INS1_16FlashAttnFwdSm80INS1_25CollectiveMainloopFwdSm80ILi8ELi1ELb1EN4cute5tupleIJNS5_1CILi128EEENS7_ILi112EEES8_EEELi128ENS_10bfloat16_tEfNS_4arch4Sm80ELb0ELb0ELb0ELb1ELb0ELb0ELb1ELb1EEENS1_21CollectiveEpilogueFwdINS6_IJS8_S8_S9_EEENS6_IJNS7_ILi1EEESH_SH_EEESB_SD_Li256ELb1ELb1ELb1ELb0EEENS1_36VarlenDynamicPersistentTileSchedulerILi128ELi112ELi256ELi256ELb1ELb1ELb0ELb0ELb1ELb1EEEEEEEEEvNT_6ParamsE)
        /*0014*/ 	.short	0x0160
        /*0016*/ 	.short	0x0438


	//----- nvinfo : EIATTR_CBANK_PARAM_SIZE
	.align		4
.L_578:
        /*0018*/ 	.byte	0x03, 0x19
        /*001a*/ 	.short	0x0438


	//----- nvinfo : EIATTR_KPARAM_INFO
	.align		4
        /*001c*/ 	.byte	0x04, 0x17
        /*001e*/ 	.short	(.L_580 - .L_579)
.L_579:
        /*0020*/ 	.word	0x00000000
        /*0024*/ 	.short	0x0000
        /*0026*/ 	.short	0x0000
        /*0028*/ 	.byte	0x00, 0xf0, 0xe1, 0x10


	//----- nvinfo : EIATTR_MAXREG_COUNT
	.align		4
.L_580:
        /*002c*/ 	.byte	0x03, 0x1b
        /*002e*/ 	.short	0x00ff


	//----- nvinfo : EIATTR_NUM_BARRIERS
	.align		4
        /*0030*/ 	.byte	0x02, 0x4c
        /*0032*/ 	.byte	0x06
	.zero		1


	//----- nvinfo : EIATTR_ANNOTATIONS
	.align		4
        /*0034*/ 	.byte	0x04, 0x55
        /*0036*/ 	.short	(.L_582 - .L_581)


	//   ....[0]....
.L_581:
        /* <DEDUP_REMOVED lines=16> */


	//----- nvinfo : EIATTR_MERCURY_ISA_VERSION
	.align		4
.L_582:
        /*0120*/ 	.byte	0x03, 0x5f
        /*0122*/ 	.short	0x0000


	//----- nvinfo : EIATTR_INT_WARP_WIDE_INSTR_OFFSETS
	.align		4
        /*0124*/ 	.byte	0x04, 0x31
        /*0126*/ 	.short	(.L_584 - .L_583)


	//   ....[0]....
.L_583:
        /*0128*/ 	.word	0x00009290


	//   ....[1]....
        /*012c*/ 	.word	0x00009310


	//----- nvinfo : EIATTR_COOP_GROUP_MASK_REGIDS
	.align		4
.L_584:
        /*0130*/ 	.byte	0x04, 0x29
        /*0132*/ 	.short	(.L_586 - .L_585)


	//   ....[0]....
.L_585:
        /*0134*/ 	.word	0xffffffff


	//   ....[1]....
        /*0138*/ 	.word	0xffffffff


	//   ....[2]....
        /*013c*/ 	.word	0xffffffff


	//   ....[3]....
        /*0140*/ 	.word	0xffffffff


	//   ....[4]....
        /*0144*/ 	.word	0xffffffff


	//   ....[5]....
        /*0148*/ 	.word	0xffffffff


	//   ....[6]....
        /*014c*/ 	.word	0xffffffff


	//   ....[7]....
        /*0150*/ 	.word	0xffffffff


	//   ....[8]....
        /*0154*/ 	.word	0xffffffff


	//   ....[9]....
        /*0158*/ 	.word	0xffffffff


	//   ....[10]....
        /*015c*/ 	.word	0xffffffff


	//   ....[11]....
        /*0160*/ 	.word	0xffffffff


	//   ....[12]....
        /*0164*/ 	.word	0xffffffff


	//   ....[13]....
        /*0168*/ 	.word	0xffffffff


	//   ....[14]....
        /*016c*/ 	.word	0xffffffff


	//   ....[15]....
        /*0170*/ 	.word	0xffffffff


	//   ....[16]....
        /*0174*/ 	.word	0xffffffff


	//   ....[17]....
        /*0178*/ 	.word	0xffffffff


	//   ....[18]....
        /*017c*/ 	.word	0xffffffff


	//   ....[19]....
        /*0180*/ 	.word	0xffffffff


	//   ....[20]....
        /*0184*/ 	.word	0xffffffff


	//   ....[21]....
        /*0188*/ 	.word	0xffffffff


	//   ....[22]....
        /*018c*/ 	.word	0xffffffff


	//   ....[23]....
        /*0190*/ 	.word	0xffffffff


	//   ....[24]....
        /*0194*/ 	.word	0xffffffff


	//   ....[25]....
        /*0198*/ 	.word	0xffffffff


	//   ....[26]....
        /*019c*/ 	.word	0xffffffff


	//   ....[27]....
        /*01a0*/ 	.word	0xffffffff


	//   ....[28]....
        /*01a4*/ 	.word	0xffffffff


	//   ....[29]....
        /*01a8*/ 	.word	0xffffffff


	//   ....[30]....
        /*01ac*/ 	.word	0xffffffff


	//   ....[31]....
        /*01b0*/ 	.word	0xffffffff


	//   ....[32]....
        /*01b4*/ 	.word	0xffffffff


	//   ....[33]....
        /*01b8*/ 	.word	0xffffffff


	//   ....[34]....
        /*01bc*/ 	.word	0xffffffff


	//   ....[35]....
        /*01c0*/ 	.word	0xffffffff


	//   ....[36]....
        /*01c4*/ 	.word	0xffffffff


	//   ....[37]....
        /*01c8*/ 	.word	0xffffffff


	//   ....[38]....
        /*01cc*/ 	.word	0xffffffff


	//   ....[39]....
        /*01d0*/ 	.word	0xffffffff


	//   ....[40]....
        /*01d4*/ 	.word	0xffffffff


	//   ....[41]....
        /*01d8*/ 	.word	0xffffffff


	//   ....[42]....
        /*01dc*/ 	.word	0xffffffff


	//   ....[43]....
        /*01e0*/ 	.word	0xffffffff


	//   ....[44]....
        /*01e4*/ 	.word	0xffffffff


	//   ....[45]....
        /*01e8*/ 	.word	0xffffffff


	//   ....[46]....
        /*01ec*/ 	.word	0xffffffff


	//   ....[47]....
        /*01f0*/ 	.word	0xffffffff


	//   ....[48]....
        /*01f4*/ 	.word	0xffffffff


	//   ....[49]....
        /*01f8*/ 	.word	0xffffffff


	//   ....[50]....
        /*01fc*/ 	.word	0xffffffff


	//   ....[51]....
        /*0200*/ 	.word	0xffffffff


	//   ....[52]....
        /*0204*/ 	.word	0xffffffff


	//   ....[53]....
        /*0208*/ 	.word	0xffffffff


	//   ....[54]....
        /*020c*/ 	.word	0xffffffff


	//   ....[55]....
        /*0210*/ 	.word	0xffffffff


	//   ....[56]....
        /*0214*/ 	.word	0xffffffff


	//   ....[57]....
        /*0218*/ 	.word	0xffffffff


	//   ....[58]....
        /*021c*/ 	.word	0xffffffff


	//   ....[59]....
        /*0220*/ 	.word	0xffffffff


	//   ....[60]....
        /*0224*/ 	.word	0xffffffff


	//   ....[61]....
        /*0228*/ 	.word	0xffffffff


	//   ....[62]....
        /*022c*/ 	.word	0xffffffff


	//   ....[63]....
        /*0230*/ 	.word	0xffffffff


	//   ....[64]....
        /*0234*/ 	.word	0xffffffff


	//   ....[65]....
        /*0238*/ 	.word	0xffffffff


	//   ....[66]....
        /*023c*/ 	.word	0xffffffff


	//   ....[67]....
        /*0240*/ 	.word	0xffffffff


	//   ....[68]....
        /*0244*/ 	.word	0xffffffff


	//   ....[69]....
        /*0248*/ 	.word	0xffffffff


	//   ....[70]....
        /*024c*/ 	.word	0xffffffff


	//   ....[71]....
        /*0250*/ 	.word	0xffffffff


	//   ....[72]....
        /*0254*/ 	.word	0xffffffff


	//   ....[73]....
        /*0258*/ 	.word	0xffffffff


	//   ....[74]....
        /*025c*/ 	.word	0xffffffff


	//   ....[75]....
        /*0260*/ 	.word	0xffffffff


	//   ....[76]....
        /*0264*/ 	.word	0xffffffff


	//   ....[77]....
        /*0268*/ 	.word	0xffffffff


	//   ....[78]....
        /*026c*/ 	.word	0xffffffff


	//   ....[79]....
        /*0270*/ 	.word	0xffffffff


	//   ....[80]....
        /*0274*/ 	.word	0xffffffff


	//   ....[81]....
        /*0278*/ 	.word	0xffffffff


	//   ....[82]....
        /*027c*/ 	.word	0xffffffff


	//   ....[83]....
        /*0280*/ 	.word	0xffffffff


	//   ....[84]....
        /*0284*/ 	.word	0xffffffff


	//   ....[85]....
        /*0288*/ 	.word	0xffffffff


	//   ....[86]....
        /*028c*/ 	.word	0xffffffff


	//   ....[87]....
        /*0290*/ 	.word	0xffffffff


	//   ....[88]....
        /*0294*/ 	.word	0xffffffff


	//   ....[89]....
        /*0298*/ 	.word	0xffffffff


	//   ....[90]....
        /*029c*/ 	.word	0xffffffff


	//   ....[91]....
        /*02a0*/ 	.word	0xffffffff


	//   ....[92]....
        /*02a4*/ 	.word	0xffffffff


	//   ....[93]....
        /*02a8*/ 	.word	0xffffffff


	//   ....[94]....
        /*02ac*/ 	.word	0xffffffff


	//   ....[95]....
        /*02b0*/ 	.word	0xffffffff


	//   ....[96]....
        /*02b4*/ 	.word	0xffffffff


	//   ....[97]....
        /*02b8*/ 	.word	0xffffffff


	//   ....[98]....
        /*02bc*/ 	.word	0xffffffff


	//   ....[99]....
        /*02c0*/ 	.word	0xffffffff


	//   ....[100]....
        /*02c4*/ 	.word	0xffffffff


	//   ....[101]....
        /*02c8*/ 	.word	0xffffffff


	//   ....[102]....
        /*02cc*/ 	.word	0xffffffff


	//   ....[103]....
        /*02d0*/ 	.word	0xffffffff


	//   ....[104]....
        /*02d4*/ 	.word	0xffffffff


	//   ....[105]....
        /*02d8*/ 	.word	0xffffffff


	//   ....[106]....
        /*02dc*/ 	.word	0xffffffff


	//   ....[107]....
        /*02e0*/ 	.word	0xffffffff


	//   ....[108]....
        /*02e4*/ 	.word	0xffffffff


	//   ....[109]....
        /*02e8*/ 	.word	0xffffffff


	//   ....[110]....
        /*02ec*/ 	.word	0xffffffff


	//   ....[111]....
        /*02f0*/ 	.word	0xffffffff


	//   ....[112]....
        /*02f4*/ 	.word	0xffffffff


	//   ....[113]....
        /*02f8*/ 	.word	0xffffffff


	//   ....[114]....
        /*02fc*/ 	.word	0xffffffff


	//   ....[115]....
        /*0300*/ 	.word	0xffffffff


	//   ....[116]....
        /*0304*/ 	.word	0xffffffff


	//   ....[117]....
        /*0308*/ 	.word	0xffffffff


	//   ....[118]....
        /*030c*/ 	.word	0xffffffff


	//   ....[119]....
        /*0310*/ 	.word	0xffffffff


	//   ....[120]....
        /*0314*/ 	.word	0xffffffff


	//   ....[121]....
        /*0318*/ 	.word	0xffffffff


	//   ....[122]....
        /*031c*/ 	.word	0xffffffff


	//   ....[123]....
        /*0320*/ 	.word	0xffffffff


	//   ....[124]....
        /*0324*/ 	.word	0xffffffff


	//   ....[125]....
        /*0328*/ 	.word	0xffffffff


	//   ....[126]....
        /*032c*/ 	.word	0xffffffff


	//   ....[127]....
        /*0330*/ 	.word	0xffffffff


	//   ....[128]....
        /*0334*/ 	.word	0xffffffff


	//   ....[129]....
        /*0338*/ 	.word	0xffffffff


	//   ....[130]....
        /*033c*/ 	.word	0xffffffff


	//----- nvinfo : EIATTR_COOP_GROUP_INSTR_OFFSETS
	.align		4
.L_586:
        /*0340*/ 	.byte	0x04, 0x28
        /*0342*/ 	.short	(.L_588 - .L_587)


	//   ....[0]....
.L_587:
        /*0344*/ 	.word	0x00000050


	//   ....[1]....
        /*0348*/ 	.word	0x000001e0


	//   ....[2]....
        /*034c*/ 	.word	0x00000210


	//   ....[3]....
        /*0350*/ 	.word	0x00000240


	//   ....[4]....
        /*0354*/ 	.word	0x00000270


	//   ....[5]....
        /*0358*/ 	.word	0x000002a0


	//   ....[6]....
        /*035c*/ 	.word	0x000002d0


	//   ....[7]....
        /*0360*/ 	.word	0x00000440


	//   ....[8]....
        /*0364*/ 	.word	0x00000480


	//   ....[9]....
        /*0368*/ 	.word	0x000004b0


	//   ....[10]....
        /*036c*/ 	.word	0x000004e0


	//   ....[11]....
        /*0370*/ 	.word	0x00000510


	//   ....[12]....
        /*0374*/ 	.word	0x00000540


	//   ....[13]....
        /*0378*/ 	.word	0x000005d0


	//   ....[14]....
        /*037c*/ 	.word	0x00000600


	//   ....[15]....
        /*0380*/ 	.word	0x00000610


	//   ....[16]....
        /*0384*/ 	.word	0x00000680


	//   ....[17]....
        /*0388*/ 	.word	0x00001e90


	//   ....[18]....
        /*038c*/ 	.word	0x00001ee0


	//   ....[19]....
        /*0390*/ 	.word	0x00001f20


	//   ....[20]....
        /*0394*/ 	.word	0x00001f60


	//   ....[21]....
        /*0398*/ 	.word	0x00001fa0


	//   ....[22]....
        /*039c*/ 	.word	0x00001fd0


	//   ....[23]....
        /*03a0*/ 	.word	0x00002000


	//   ....[24]....
        /*03a4*/ 	.word	0x00002010


	//   ....[25]....
        /*03a8*/ 	.word	0x000040f0


	//   ....[26]....
        /*03ac*/ 	.word	0x00004180


	//   ....[27]....
        /*03b0*/ 	.word	0x000041a0


	//   ....[28]....
        /*03b4*/ 	.word	0x000041c0


	//   ....[29]....
        /*03b8*/ 	.word	0x000070a0


	//   ....[30]....
        /*03bc*/ 	.word	0x000070c0


	//   ....[31]....
        /*03c0*/ 	.word	0x000070f0


	//   ....[32]....
        /*03c4*/ 	.word	0x00007100


	//   ....[33]....
        /*03c8*/ 	.word	0x00008c80


	//   ....[34]....
        /*03cc*/ 	.word	0x00008c90


	//   ....[35]....
        /*03d0*/ 	.word	0x00008cc0


	//   ....[36]....
        /*03d4*/ 	.word	0x00008cd0


	//   ....[37]....
        /*03d8*/ 	.word	0x00009d30


	//   ....[38]....
        /*03dc*/ 	.word	0x00009d40


	//   ....[39]....
        /*03e0*/ 	.word	0x00009d60


	//   ....[40]....
        /*03e4*/ 	.word	0x00009d70


	//   ....[41]....
        /*03e8*/ 	.word	0x0000a0b0


	//   ....[42]....
        /*03ec*/ 	.word	0x0000a0d0


	//   ....[43]....
        /*03f0*/ 	.word	0x0000a1b0


	//   ....[44]....
        /*03f4*/ 	.word	0x0000a1c0


	//   ....[45]....
        /*03f8*/ 	.word	0x0000a2b0


	//   ....[46]....
        /*03fc*/ 	.word	0x0000a2d0


	//   ....[47]....
        /*0400*/ 	.word	0x0000a3c0


	//   ....[48]....
        /*0404*/ 	.word	0x0000a3d0


	//   ....[49]....
        /*0408*/ 	.word	0x0000a6b0


	//   ....[50]....
        /*040c*/ 	.word	0x0000a6d0


	//   ....[51]....
        /*0410*/ 	.word	0x0000ad10


	//   ....[52]....
        /*0414*/ 	.word	0x0000ad20


	//   ....[53]....
        /*0418*/ 	.word	0x0000b860


	//   ....[54]....
        /*041c*/ 	.word	0x0000b880


	//   ....[55]....
        /*0420*/ 	.word	0x0000b970


	//   ....[56]....
        /*0424*/ 	.word	0x0000b980


	//   ....[57]....
        /*0428*/ 	.word	0x0000ba70


	//   ....[58]....
        /*042c*/ 	.word	0x0000ba90


	//   ....[59]....
        /*0430*/ 	.word	0x0000bb80


	//   ....[60]....
        /*0434*/ 	.word	0x0000bb90


	//   ....[61]....
        /*0438*/ 	.word	0x0000bd20


	//   ....[62]....
        /*043c*/ 	.word	0x0000bd40


	//   ....[63]....
        /*0440*/ 	.word	0x0000be60


	//   ....[64]....
        /*0444*/ 	.word	0x0000bea0


	//   ....[65]....
        /*0448*/ 	.word	0x0000bed0


	//   ....[66]....
        /*044c*/ 	.word	0x0000bf00


	//   ....[67]....
        /*0450*/ 	.word	0x0000bf30


	//   ....[68]....
        /*0454*/ 	.word	0x0000bf60


	//   ....[69]....
        /*0458*/ 	.word	0x0000c0b0


	//   ....[70]....
        /*045c*/ 	.word	0x0000c0f0


	//   ....[71]....
        /*0460*/ 	.word	0x0000c120


	//   ....[72]....
        /*0464*/ 	.word	0x0000c150


	//   ....[73]....
        /*0468*/ 	.word	0x0000c180


	//   ....[74]....
        /*046c*/ 	.word	0x0000c1b0


	//   ....[75]....
        /*0470*/ 	.word	0x0000c240


	//   ....[76]....
        /*0474*/ 	.word	0x0000c270


	//   ....[77]....
        /*0478*/ 	.word	0x0000c280


	//   ....[78]....
        /*047c*/ 	.word	0x0000c2e0


	//   ....[79]....
        /*0480*/ 	.word	0x0000c810


	//   ....[80]....
        /*0484*/ 	.word	0x0000c870


	//   ....[81]....
        /*0488*/ 	.word	0x0000c8c0


	//   ....[82]....
        /*048c*/ 	.word	0x0000c910


	//   ....[83]....
        /*0490*/ 	.word	0x0000c960


	//   ....[84]....
        /*0494*/ 	.word	0x0000c9d0


	//   ....[85]....
        /*0498*/ 	.word	0x0000ca10


	//   ....[86]....
        /*049c*/ 	.word	0x0000ca80


	//   ....[87]....
        /*04a0*/ 	.word	0x0000caf0


	//   ....[88]....
        /*04a4*/ 	.word	0x0000cb50


	//   ....[89]....
        /*04a8*/ 	.word	0x0000cbd0


	//   ....[90]....
        /*04ac*/ 	.word	0x0000cc20


	//   ....[91]....
        /*04b0*/ 	.word	0x0000cc70


	//   ....[92]....
        /*04b4*/ 	.word	0x0000ccc0


	//   ....[93]....
        /*04b8*/ 	.word	0x0000cd30


	//   ....[94]....
        /*04bc*/ 	.word	0x0000cda0


	//   ....[95]....
        /*04c0*/ 	.word	0x0000ce00


	//   ....[96]....
        /*04c4*/ 	.word	0x0000ce60


	//   ....[97]....
        /*04c8*/ 	.word	0x0000cec0


	//   ....[98]....
        /*04cc*/ 	.word	0x0000cf30


	//   ....[99]....
        /*04d0*/ 	.word	0x0000cf90


	//   ....[100]....
        /*04d4*/ 	.word	0x0000cff0


	//   ....[101]....
        /*04d8*/ 	.word	0x0000d050


	//   ....[102]....
        /*04dc*/ 	.word	0x0000d0c0


	//   ....[103]....
        /*04e0*/ 	.word	0x0000d120


	//   ....[104]....
        /*04e4*/ 	.word	0x0000d180


	//   ....[105]....
        /*04e8*/ 	.word	0x0000d1e0


	//   ....[106]....
        /*04ec*/ 	.word	0x0000d250


	//   ....[107]....
        /*04f0*/ 	.word	0x0000d2b0


	//   ....[108]....
        /*04f4*/ 	.word	0x0000d310


	//   ....[109]....
        /*04f8*/ 	.word	0x0000d370


	//   ....[110]....
        /*04fc*/ 	.word	0x0000d3e0


	//   ....[111]....
        /*0500*/ 	.word	0x0000d440


	//   ....[112]....
        /*0504*/ 	.word	0x0000d4a0


	//   ....[113]....
        /*0508*/ 	.word	0x0000d500


	//   ....[114]....
        /*050c*/ 	.word	0x0000d570


	//   ....[115]....
        /*0510*/ 	.word	0x0000d5c0


	//   ....[116]....
        /*0514*/ 	.word	0x0000d600


	//   ....[117]....
        /*0518*/ 	.word	0x0000d650


	//   ....[118]....
        /*051c*/ 	.word	0x0000d6a0


	//   ....[119]....
        /*0520*/ 	.word	0x0000d6f0


	//   ....[120]....
        /*0524*/ 	.word	0x0000d760


	//   ....[121]....
        /*0528*/ 	.word	0x0000d7a0


	//   ....[122]....
        /*052c*/ 	.word	0x0000d7f0


	//   ....[123]....
        /*0530*/ 	.word	0x0000d840


	//   ....[124]....
        /*0534*/ 	.word	0x0000d890


	//   ....[125]....
        /*0538*/ 	.word	0x0000d8e0


	//   ....[126]....
        /*053c*/ 	.word	0x0000d950


	//   ....[127]....
        /*0540*/ 	.word	0x0000d990


	//   ....[128]....
        /*0544*/ 	.word	0x0000da00


	//   ....[129]....
        /*0548*/ 	.word	0x0000da60


	//   ....[130]....
        /*054c*/ 	.word	0x0000dac0


	//----- nvinfo : EIATTR_EXIT_INSTR_OFFSETS
	.align		4
.L_588:
        /*0550*/ 	.byte	0x04, 0x1c
        /*0552*/ 	.short	(.L_590 - .L_589)


	//   ....[0]....
.L_589:
        /*0554*/ 	.word	0x00000b40


	//   ....[1]....
        /*0558*/ 	.word	0x0000c7d0


	//----- nvinfo : EIATTR_MAX_THREADS
	.align		4
.L_590:
        /*055c*/ 	.byte	0x04, 0x05
        /*055e*/ 	.short	(.L_592 - .L_591)
.L_591:
        /*0560*/ 	.word	0x00000100
        /*0564*/ 	.word	0x00000001
        /*0568*/ 	.word	0x00000001


	//----- nvinfo : EIATTR_CRS_STACK_SIZE
	.align		4
.L_592:
        /*056c*/ 	.byte	0x04, 0x1e
        /*056e*/ 	.short	(.L_594 - .L_593)
.L_593:
        /*0570*/ 	.word	0x00000000
.L_594:


//--------------------- .nv.info._ZN7cutlass13device_kernelIN5flash19enable_sm80_to_sm89INS1_16FlashAttnFwdSm80INS1_25CollectiveMainloopFwdSm80ILi8ELi1ELb1EN4cute5tupleIJNS5_1CILi128EEENS7_ILi112EEES8_EEELi128ENS_10bfloat16_tEfNS_4arch4Sm80ELb0ELb0ELb0ELb1ELb0ELb1ELb1ELb1EEENS1_21CollectiveEpilogueFwdINS6_IJS8_S8_S9_EEENS6_IJNS7_ILi1EEESH_SH_EEESB_SD_Li256ELb1ELb1ELb1ELb0EEENS1_36VarlenDynamicPersistentTileSchedulerILi128ELi112ELi256ELi256ELb1ELb1ELb0ELb0ELb1ELb1EEEEEEEEEvNT_6ParamsE --------------------------
	.section	.nv.info._ZN7cutlass13device_kernelIN5flash19enable_sm80_to_sm89INS1_16FlashAttnFwdSm80INS1_25CollectiveMainloopFwdSm80ILi8ELi1ELb1EN4cute5tupleIJNS5_1CILi128EEENS7_ILi112EEES8_EEELi128ENS_10bfloat16_tEfNS_4arch4Sm80ELb0ELb0ELb0ELb1ELb0ELb1ELb1ELb1EEENS1_21CollectiveEpilogueFwdINS6_IJS8_S8_S9_EEENS6_IJNS7_ILi1EEESH_SH_EEESB_SD_Li256ELb1ELb1ELb1ELb0EEENS1_36VarlenDynamicPersistentTileSchedulerILi128ELi112ELi256ELi256ELb1ELb1ELb0ELb0ELb1ELb1EEEEEEEEEvNT_6ParamsE,"",@"SHT_CUDA_INFO"
	.sectionflags	@""
	.align	4


	//----- nvinfo : EIATTR_CUDA_API_VERSION
	.align		4
        /*0000*/ 	.byte	0x04, 0x37
        /*0002*/ 	.short	(.L_596 - .L_595)
.L_595:
        /*0004*/ 	.word	0x00000082


	//----- nvinfo : EIATTR_SW2861232_WAR
	.align		4
.L_596:
        /*0008*/ 	.byte	0x01, 0x35
	.zero		2


	//----- nvinfo : EIATTR_PARAM_CBANK
	.align		4
        /*000c*/ 	.byte	0x04, 0x0a
        /*000e*/ 	.short	(.L_598 - .L_597)
	.align		4
.L_597:
        /*0010*/ 	.word	index@(.nv.constant0._ZN7cutlass13device_kernelIN5flash19enable_sm80_to_sm89INS1_16FlashAttnFwdSm80INS1_25CollectiveMainloopFwdSm80ILi8ELi1ELb1EN4cute5tupleIJNS5_1CILi128EEENS7_ILi112EEES8_EEELi128ENS_10bfloat16_tEfNS_4arch4Sm80ELb0ELb0ELb0ELb1ELb0ELb1ELb1ELb1EEENS1_21CollectiveEpilogueFwdINS6_IJS8_S8_S9_EEENS6_IJNS7_ILi1EEESH_SH_EEESB_SD_Li256ELb1ELb1ELb1ELb0EEENS1_36VarlenDynamicPersistentTileSchedulerILi128ELi112ELi256ELi256ELb1ELb1ELb0ELb0ELb1ELb1EEEEEEEEEvNT_6ParamsE)
        /*0014*/ 	.short	0x0160
        /*0016*/ 	.short	0x0438


	//----- nvinfo : EIATTR_CBANK_PARAM_SIZE
	.align		4
.L_598:
        /*0018*/ 	.byte	0x03, 0x19
        /*001a*/ 	.short	0x0438


	//----- nvinfo : EIATTR_KPARAM_INFO
	.align		4
        /*001c*/ 	.byte	0x04, 0x17
        /*001e*/ 	.short	(.L_600 - .L_599)
.L_599:
        /*0020*/ 	.word	0x00000000
        /*0024*/ 	.short	0x0000
        /*0026*/ 	.short	0x0000
        /*0028*/ 	.byte	0x00, 0xf0, 0xe1, 0x10


	//----- nvinfo : EIATTR_MAXREG_COUNT
	.align		4
.L_600:
        /*002c*/ 	.byte	0x03, 0x1b
        /*002e*/ 	.short	0x00ff


	//----- nvinfo : EIATTR_NUM_BARRIERS
	.align		4
        /*0030*/ 	.byte	0x02, 0x4c
        /*0032*/ 	.byte	0x06
	.zero		1


	//----- nvinfo : EIATTR_MERCURY_ISA_VERSION
	.align		4
        /*0034*/ 	.byte	0x03, 0x5f
        /*0036*/ 	.short	0x0000


	//----- nvinfo : EIATTR_INT_WARP_WIDE_INSTR_OFFSETS
	.align		4
        /*0038*/ 	.byte	0x04, 0x31
        /*003a*/ 	.short	(.L_602 - .L_601)


	//   ....[0]....
.L_601:
        /*003c*/ 	.word	0x000139d0


	//   ....[1]....
        /*0040*/ 	.word	0x00013a70


	//----- nvinfo : EIATTR_COOP_GROUP_MASK_REGIDS
	.align		4
.L_602:
        /*0044*/ 	.byte	0x04, 0x29
        /*0046*/ 	.short	(.L_604 - .L_603)


	//   ....[0]....
.L_603:
        /*0048*/ 	.word	0xffffffff


	//   ....[1]....
        /*004c*/ 	.word	0xffffffff


	//   ....[2]....
        /*0050*/ 	.word	0xffffffff


	//   ....[3]....
        /*0054*/ 	.word	0xffffffff


	//   ....[4]....
        /*0058*/ 	.word	0xffffffff


	//   ....[5]....
        /*005c*/ 	.word	0xffffffff


	//   ....[6]....
        /*0060*/ 	.word	0xffffffff


	//   ....[7]....
        /*0064*/ 	.word	0xffffffff


	//   ....[8]....
        /*0068*/ 	.word	0xffffffff


	//   ....[9]....
        /*006c*/ 	.word	0xffffffff


	//   ....[10]....
        /*0070*/ 	.word	0xffffffff


	//   ....[11]....
        /*0074*/ 	.word	0xffffffff


	//   ....[12]....
        /*0078*/ 	.word	0xffffffff


	//   ....[13]....
        /*007c*/ 	.word	0xffffffff


	//   ....[14]....
        /*0080*/ 	.word	0xffffffff


	//   ....[15]....
        /*0084*/ 	.word	0xffffffff


	//   ....[16]....
        /*0088*/ 	.word	0xffffffff


	//   ....[17]....
        /*008c*/ 	.word	0xffffffff


	//   ....[18]....
        /*0090*/ 	.word	0xffffffff


	//   ....[19]....
        /*0094*/ 	.word	0xffffffff


	//   ....[20]....
        /*0098*/ 	.word	0xffffffff


	//   ....[21]....
        /*009c*/ 	.word	0xffffffff


	//   ....[22]....
        /*00a0*/ 	.word	0xffffffff


	//   ....[23]....
        /*00a4*/ 	.word	0xffffffff


	//   ....[24]....
        /*00a8*/ 	.word	0xffffffff


	//   ....[25]....
        /*00ac*/ 	.word	0xffffffff


	//   ....[26]....
        /*00b0*/ 	.word	0xffffffff


	//   ....[27]....
        /*00b4*/ 	.word	0xffffffff


	//   ....[28]....
        /*00b8*/ 	.word	0xffffffff


	//   ....[29]....
        /*00bc*/ 	.word	0xffffffff


	//   ....[30]....
        /*00c0*/ 	.word	0xffffffff


	//   ....[31]....
        /*00c4*/ 	.word	0xffffffff


	//   ....[32]....
        /*00c8*/ 	.word	0xffffffff


	//   ....[33]....
        /*00cc*/ 	.word	0xffffffff


	//   ....[34]....
        /*00d0*/ 	.word	0xffffffff


	//   ....[35]....
        /*00d4*/ 	.word	0xffffffff


	//   ....[36]....
        /*00d8*/ 	.word	0xffffffff


	//   ....[37]....
        /*00dc*/ 	.word	0xffffffff


	//   ....[38]....
        /*00e0*/ 	.word	0xffffffff


	//   ....[39]....
        /*00e4*/ 	.word	0xffffffff


	//   ....[40]....
        /*00e8*/ 	.word	0xffffffff


	//   ....[41]....
        /*00ec*/ 	.word	0xffffffff


	//   ....[42]....
        /*00f0*/ 	.word	0xffffffff


	//   ....[43]....
        /*00f4*/ 	.word	0xffffffff


	//   ....[44]....
        /*00f8*/ 	.word	0xffffffff


	//   ....[45]....
        /*00fc*/ 	.word	0xffffffff


	//   ....[46]....
        /*0100*/ 	.word	0xffffffff


	//   ....[47]....
        /*0104*/ 	.word	0xffffffff


	//   ....[48]....
        /*0108*/ 	.word	0xffffffff


	//   ....[49]....
        /*010c*/ 	.word	0xffffffff


	//   ....[50]....
        /*0110*/ 	.word	0xffffffff


	//   ....[51]....
        /*0114*/ 	.word	0xffffffff


	//   ....[52]....
        /*0118*/ 	.word	0xffffffff


	//   ....[53]....
        /*011c*/ 	.word	0xffffffff


	//   ....[54]....
        /*0120*/ 	.word	0xffffffff


	//   ....[55]....
        /*0124*/ 	.word	0xffffffff


	//   ....[56]....
        /*0128*/ 	.word	0xffffffff


	//   ....[57]....
        /*012c*/ 	.word	0xffffffff


	//   ....[58]....
        /*0130*/ 	.word	0xffffffff


	//   ....[59]....
        /*0134*/ 	.word	0xffffffff


	//   ....[60]....
        /*0138*/ 	.word	0xffffffff


	//   ....[61]....
        /*013c*/ 	.word	0xffffffff


	//   ....[62]....
        /*0140*/ 	.word	0xffffffff


	//   ....[63]....
        /*0144*/ 	.word	0xffffffff


	//   ....[64]....
        /*0148*/ 	.word	0xffffffff


	//   ....[65]....
        /*014c*/ 	.word	0xffffffff


	//   ....[66]....
        /*0150*/ 	.word	0xffffffff


	//   ....[67]....
        /*0154*/ 	.word	0xffffffff


	//   ....[68]....
        /*0158*/ 	.word	0xffffffff


	//   ....[69]....
        /*015c*/ 	.word	0xffffffff


	//   ....[70]....
        /*0160*/ 	.word	0xffffffff


	//   ....[71]....
        /*0164*/ 	.word	0xffffffff


	//   ....[72]....
        /*0168*/ 	.word	0xffffffff


	//   ....[73]....
        /*016c*/ 	.word	0xffffffff


	//   ....[74]....
        /*0170*/ 	.word	0xffffffff


	//   ....[75]....
        /*0174*/ 	.word	0xffffffff


	//   ....[76]....
        /*0178*/ 	.word	0xffffffff


	//   ....[77]....
        /*017c*/ 	.word	0xffffffff


	//   ....[78]....
        /*0180*/ 	.word	0xffffffff


	//   ....[79]....
        /*0184*/ 	.word	0xffffffff


	//   ....[80]....
        /*0188*/ 	.word	0xffffffff


	//   ....[81]....
        /*018c*/ 	.word	0xffffffff


	//   ....[82]....
        /*0190*/ 	.word	0xffffffff


	//   ....[83]....
        /*0194*/ 	.word	0xffffffff


	//   ....[84]....
        /*0198*/ 	.word	0xffffffff


	//   ....[85]....
        /*019c*/ 	.word	0xffffffff


	//   ....[86]....
        /*01a0*/ 	.word	0xffffffff


	//   ....[87]....
        /*01a4*/ 	.word	0xffffffff


	//   ....[88]....
        /*01a8*/ 	.word	0xffffffff


	//   ....[89]....
        /*01ac*/ 	.word	0xffffffff


	//   ....[90]....
        /*01b0*/ 	.word	0xffffffff


	//   ....[91]....
        /*01b4*/ 	.word	0xffffffff


	//   ....[92]....
        /*01b8*/ 	.word	0xffffffff


	//   ....[93]....
        /*01bc*/ 	.word	0xffffffff


	//   ....[94]....
        /*01c0*/ 	.word	0xffffffff


	//   ....[95]....
        /*01c4*/ 	.word	0xffffffff


	//   ....[96]....
        /*01c8*/ 	.word	0xffffffff


	//   ....[97]....
        /*01cc*/ 	.word	0xffffffff


	//   ....[98]....
        /*01d0*/ 	.word	0xffffffff


	//   ....[99]....
        /*01d4*/ 	.word	0xffffffff


	//   ....[100]....
        /*01d8*/ 	.word	0xffffffff


	//   ....[101]....
        /*01dc*/ 	.word	0xffffffff


	//   ....[102]....
        /*01e0*/ 	.word	0xffffffff


	//   ....[103]....
        /*01e4*/ 	.word	0xffffffff


	//   ....[104]....
        /*01e8*/ 	.word	0xffffffff


	//   ....[105]....
        /*01ec*/ 	.word	0xffffffff


	//   ....[106]....
        /*01f0*/ 	.word	0xffffffff


	//   ....[107]....
        /*01f4*/ 	.word	0xffffffff


	//   ....[108]....
        /*01f8*/ 	.word	0xffffffff


	//   ....[109]....
        /*01fc*/ 	.word	0xffffffff


	//   ....[110]....
        /*0200*/ 	.word	0xffffffff


	//   ....[111]....
        /*0204*/ 	.word	0xffffffff


	//   ....[112]....
        /*0208*/ 	.word	0xffffffff


	//   ....[113]....
        /*020c*/ 	.word	0xffffffff


	//   ....[114]....
        /*0210*/ 	.word	0xffffffff


	//   ....[115]....
        /*0214*/ 	.word	0xffffffff


	//   ....[116]....
        /*0218*/ 	.word	0xffffffff


	//   ....[117]....
        /*021c*/ 	.word	0xffffffff


	//   ....[118]....
        /*0220*/ 	.word	0xffffffff


	//   ....[119]....
        /*0224*/ 	.word	0xffffffff


	//   ....[120]....
        /*0228*/ 	.word	0xffffffff


	//   ....[121]....
        /*022c*/ 	.word	0xffffffff


	//   ....[122]....
        /*0230*/ 	.word	0xffffffff


	//   ....[123]....
        /*0234*/ 	.word	0xffffffff


	//   ....[124]....
        /*0238*/ 	.word	0xffffffff


	//   ....[125]....
        /*023c*/ 	.word	0xffffffff


	//   ....[126]....
        /*0240*/ 	.word	0xffffffff


	//   ....[127]....
        /*0244*/ 	.word	0xffffffff


	//   ....[128]....
        /*0248*/ 	.word	0xffffffff


	//   ....[129]....
        /*024c*/ 	.word	0xffffffff


	//   ....[130]....
        /*0250*/ 	.word	0xffffffff


	//   ....[131]....
        /*0254*/ 	.word	0xffffffff


	//   ....[132]....
        /*0258*/ 	.word	0xffffffff


	//   ....[133]....
        /*025c*/ 	.word	0xffffffff


	//   ....[134]....
        /*0260*/ 	.word	0xffffffff


	//   ....[135]....
        /*0264*/ 	.word	0xffffffff


	//   ....[136]....
        /*0268*/ 	.word	0xffffffff


	//   ....[137]....
        /*026c*/ 	.word	0xffffffff


	//   ....[138]....
        /*0270*/ 	.word	0xffffffff


	//----- nvinfo : EIATTR_COOP_GROUP_INSTR_OFFSETS
	.align		4
.L_604:
        /*0274*/ 	.byte	0x04, 0x28
        /*0276*/ 	.short	(.L_606 - .L_605)


	//   ....[0]....
.L_605:
        /*0278*/ 	.word	0x00000080


	//   ....[1]....
        /*027c*/ 	.word	0x00000210


	//   ....[2]....
        /*0280*/ 	.word	0x00000240


	//   ....[3]....
        /*0284*/ 	.word	0x00000270


	//   ....[4]....
        /*0288*/ 	.word	0x000002a0


	//   ....[5]....
        /*028c*/ 	.word	0x000002d0


	//   ....[6]....
        /*0290*/ 	.word	0x00000300


	//   ....[7]....
        /*0294*/ 	.word	0x00000460


	//   ....[8]....
        /*0298*/ 	.word	0x000004a0


	//   ....[9]....
        /*029c*/ 	.word	0x000004d0


	//   ....[10]....
        /*02a0*/ 	.word	0x00000500


	//   ....[11]....
        /*02a4*/ 	.word	0x00000530


	//   ....[12]....
        /*02a8*/ 	.word	0x00000560


	//   ....[13]....
        /*02ac*/ 	.word	0x000005f0


	//   ....[14]....
        /*02b0*/ 	.word	0x00000620


	//   ....[15]....
        /*02b4*/ 	.word	0x00000640


	//   ....[16]....
        /*02b8*/ 	.word	0x000006a0


	//   ....[17]....
        /*02bc*/ 	.word	0x00009190


	//   ....[18]....
        /*02c0*/ 	.word	0x000091c0


	//   ....[19]....
        /*02c4*/ 	.word	0x000091e0


	//   ....[20]....
        /*02c8*/ 	.word	0x00009200


	//   ....[21]....
        /*02cc*/ 	.word	0x00009230


	//   ....[22]....
        /*02d0*/ 	.word	0x00009270


	//   ....[23]....
        /*02d4*/ 	.word	0x00009320


	//   ....[24]....
        /*02d8*/ 	.word	0x00009330


	//   ....[25]....
        /*02dc*/ 	.word	0x00009890


	//   ....[26]....
        /*02e0*/ 	.word	0x000098d0


	//   ....[27]....
        /*02e4*/ 	.word	0x00009900


	//   ....[28]....
        /*02e8*/ 	.word	0x00009910


	//   ....[29]....
        /*02ec*/ 	.word	0x0000b190


	//   ....[30]....
        /*02f0*/ 	.word	0x0000b1d0


	//   ....[31]....
        /*02f4*/ 	.word	0x0000b200


	//   ....[32]....
        /*02f8*/ 	.word	0x0000b210


	//   ....[33]....
        /*02fc*/ 	.word	0x0000ea50


	//   ....[34]....
        /*0300*/ 	.word	0x0000ea70


	//   ....[35]....
        /*0304*/ 	.word	0x0000ea90


	//   ....[36]....
        /*0308*/ 	.word	0x0000eab0


	//   ....[37]....
        /*030c*/ 	.word	0x00011790


	//   ....[38]....
        /*0310*/ 	.word	0x000117b0


	//   ....[39]....
        /*0314*/ 	.word	0x000117e0


	//   ....[40]....
        /*0318*/ 	.word	0x000117f0


	//   ....[41]....
        /*031c*/ 	.word	0x000133d0


	//   ....[42]....
        /*0320*/ 	.word	0x000133e0


	//   ....[43]....
        /*0324*/ 	.word	0x00013410


	//   ....[44]....
        /*0328*/ 	.word	0x00013420


	//   ....[45]....
        /*032c*/ 	.word	0x000145a0


	//   ....[46]....
        /*0330*/ 	.word	0x000145c0


	//   ....[47]....
        /*0334*/ 	.word	0x000145e0


	//   ....[48]....
        /*0338*/ 	.word	0x000145f0


	//   ....[49]....
        /*033c*/ 	.word	0x00014910


	//   ....[50]....
        /*0340*/ 	.word	0x00014930


	//   ....[51]....
        /*0344*/ 	.word	0x00014a10


	//   ....[52]....
        /*0348*/ 	.word	0x00014a20


	//   ....[53]....
        /*034c*/ 	.word	0x00014b10


	//   ....[54]....
        /*0350*/ 	.word	0x00014b30


	//   ....[55]....
        /*0354*/ 	.word	0x00014c20


	//   ....[56]....
        /*0358*/ 	.word	0x00014c30


	//   ....[57]....
        /*035c*/ 	.word	0x00014f00


	//   ....[58]....
        /*0360*/ 	.word	0x00014f20


	//   ....[59]....
        /*0364*/ 	.word	0x00015580


	//   ....[60]....
        /*0368*/ 	.word	0x00015590


	//   ....[61]....
        /*036c*/ 	.word	0x000160d0


	//   ....[62]....
        /*0370*/ 	.word	0x000160f0


	//   ....[63]....
        /*0374*/ 	.word	0x000161e0


	//   ....[64]....
        /*0378*/ 	.word	0x000161f0


	//   ....[65]....
        /*037c*/ 	.word	0x000162e0


	//   ....[66]....
        /*0380*/ 	.word	0x00016300


	//   ....[67]....
        /*0384*/ 	.word	0x000163f0


	//   ....[68]....
        /*0388*/ 	.word	0x00016400


	//   ....[69]....
        /*038c*/ 	.word	0x00016570


	//   ....[70]....
        /*0390*/ 	.word	0x00016590


	//   ....[71]....
        /*0394*/ 	.word	0x000166b0


	//   ....[72]....
        /*0398*/ 	.word	0x000166f0


	//   ....[73]....
        /*039c*/ 	.word	0x00016720


	//   ....[74]....
        /*03a0*/ 	.word	0x00016750


	//   ....[75]....
        /*03a4*/ 	.word	0x00016780


	//   ....[76]....
        /*03a8*/ 	.word	0x000167b0


	//   ....[77]....
        /*03ac*/ 	.word	0x000168f0


	//   ....[78]....
        /*03b0*/ 	.word	0x00016930


	//   ....[79]....
        /*03b4*/ 	.word	0x00016960


	//   ....[80]....
        /*03b8*/ 	.word	0x00016990


	//   ....[81]....
        /*03bc*/ 	.word	0x000169c0


	//   ....[82]....
        /*03c0*/ 	.word	0x000169f0


	//   ....[83]....
        /*03c4*/ 	.word	0x00016a80


	//   ....[84]....
        /*03c8*/ 	.word	0x00016ab0


	//   ....[85]....
        /*03cc*/ 	.word	0x00016ac0


	//   ....[86]....
        /*03d0*/ 	.word	0x00016b20


	//   ....[87]....
        /*03d4*/ 	.word	0x00017000


	//   ....[88]....
        /*03d8*/ 	.word	0x00017050


	//   ....[89]....
        /*03dc*/ 	.word	0x000170b0


	//   ....[90]....
        /*03e0*/ 	.word	0x00017110


	//   ....[91]....
        /*03e4*/ 	.word	0x00017170


	//   ....[92]....
        /*03e8*/ 	.word	0x000171e0


	//   ....[93]....
        /*03ec*/ 	.word	0x00017220


	//   ....[94]....
        /*03f0*/ 	.word	0x00017280


	//   ....[95]....
        /*03f4*/ 	.word	0x000172f0


	//   ....[96]....
        /*03f8*/ 	.word	0x00017360


	//   ....[97]....
        /*03fc*/ 	.word	0x000173e0


	//   ....[98]....
        /*0400*/ 	.word	0x00017430


	//   ....[99]....
        /*0404*/ 	.word	0x00017480


	//   ....[100]....
        /*0408*/ 	.word	0x000174d0


	//   ....[101]....
        /*040c*/ 	.word	0x00017540


	//   ....[102]....
        /*0410*/ 	.word	0x000175b0


	//   ....[103]....
        /*0414*/ 	.word	0x00017620


	//   ....[104]....
        /*0418*/ 	.word	0x00017680


	//   ....[105]....
        /*041c*/ 	.word	0x000176f0


	//   ....[106]....
        /*0420*/ 	.word	0x00017760


	//   ....[107]....
        /*0424*/ 	.word	0x000177d0


	//   ....[108]....
        /*0428*/ 	.word	0x00017830


	//   ....[109]....
        /*042c*/ 	.word	0x000178a0


	//   ....[110]....
        /*0430*/ 	.word	0x00017910


	//   ....[111]....
        /*0434*/ 	.word	0x00017980


	//   ....[112]....
        /*0438*/ 	.word	0x000179e0


	//   ....[113]....
        /*043c*/ 	.word	0x00017a50


	//   ....[114]....
        /*0440*/ 	.word	0x00017ac0


	//   ....[115]....
        /*0444*/ 	.word	0x00017b30


	//   ....[116]....
        /*0448*/ 	.word	0x00017b90


	//   ....[117]....
        /*044c*/ 	.word	0x00017c00


	//   ....[118]....
        /*0450*/ 	.word	0x00017c70


	//   ....[119]....
        /*0454*/ 	.word	0x00017ce0


	//   ....[120]....
        /*0458*/ 	.word	0x00017d40


	//   ....[121]....
        /*045c*/ 	.word	0x00017db0


	//   ....[122]....
        /*0460*/ 	.word	0x00017e20


	//   ....[123]....
        /*0464*/ 	.word	0x00017e70


	//   ....[124]....
        /*0468*/ 	.word	0x00017eb0


	//   ....[125]....
        /*046c*/ 	.word	0x00017f00


	//   ....[126]....
        /*0470*/ 	.word	0x00017f50


	//   ....[127]....
        /*0474*/ 	.word	0x00017fa0


	//   ....[128]....
        /*0478*/ 	.word	0x00018010


	//   ....[129]....
        /*047c*/ 	.word	0x00018070


	//   ....[130]....
        /*0480*/ 	.word	0x000180c0


	//   ....[131]....
        /*0484*/ 	.word	0x00018110


	//   ....[132]....
        /*0488*/ 	.word	0x00018160


	//   ....[133]....
        /*048c*/ 	.word	0x000181b0


	//   ....[134]....
        /*0490*/ 	.word	0x00018220


	//   ....[135]....
        /*0494*/ 	.word	0x00018270


	//   ....[136]....
        /*0498*/ 	.word	0x000182d0


	//   ....[137]....
        /*049c*/ 	.word	0x00018330


	//   ....[138]....
        /*04a0*/ 	.word	0x000183a0


	//----- nvinfo : EIATTR_EXIT_INSTR_OFFSETS
	.align		4
.L_606:
        /*04a4*/ 	.byte	0x04, 0x1c
        /*04a6*/ 	.short	(.L_608 - .L_607)


	//   ....[0]....
.L_607:
        /*04a8*/ 	.word	0x00000b00


	//   ....[1]....
        /*04ac*/ 	.word	0x00016fc0


	//----- nvinfo : EIATTR_MAX_THREADS
	.align		4
.L_608:
        /*04b0*/ 	.byte	0x04, 0x05
        /*04b2*/ 	.short	(.L_610 - .L_609)
.L_609:
        /*04b4*/ 	.word	0x00000100
        /*04b8*/ 	.word	0x00000001
        /*04bc*/ 	.word	0x00000001


	//----- nvinfo : EIATTR_CRS_STACK_SIZE
	.align		4
.L_610:
        /*04c0*/ 	.byte	0x04, 0x1e
        /*04c2*/ 	.short	(.L_612 - .L_611)
.L_611:
        /*04c4*/ 	.word	0x00000000
.L_612:


//--------------------- .nv.info._ZN7cutlass13device_kernelIN5flash19enable_sm80_to_sm89INS1_16FlashAttnFwdSm80INS1_25CollectiveMainloopFwdSm80ILi4ELi1ELb0EN4cute5tupleIJNS5_1CILi128EEENS7_ILi48EEES8_EEELi128ENS_10bfloat16_tEfNS_4arch4Sm80ELb0ELb1ELb0ELb0ELb0ELb0ELb1ELb1EEENS1_21CollectiveEpilogueFwdINS6_IJS8_S8_S9_EEENS6_IJNS7_ILi1EEESH_SH_EEESB_SD_Li128ELb0ELb1ELb1ELb0EEENS1_19SingleTileSchedulerILb0ELb1ELb1ELi128EEEEEEEEEvNT_6ParamsE --------------------------
	.section	.nv.info._ZN7cutlass13device_kernelIN5flash19enable_sm80_to_sm89INS1_16FlashAttnFwdSm80INS1_25CollectiveMainloopFwdSm80ILi4ELi1ELb0EN4cute5tupleIJNS5_1CILi128EEENS7_ILi48EEES8_EEELi128ENS_10bfloat16_tEfNS_4arch4Sm80ELb0ELb1ELb0ELb0ELb0ELb0ELb1ELb1EEENS1_21CollectiveEpilogueFwdINS6_IJS8_S8_S9_EEENS6_IJNS7_ILi1EEESH_SH_EEESB_SD_Li128ELb0ELb1ELb1ELb0EEENS1_19SingleTileSchedulerILb0ELb1ELb1ELi128EEEEEEEEEvNT_6ParamsE,"",@"SHT_CUDA_INFO"
	.sectionflags	@""
	.align	4


	//----- nvinfo : EIATTR_CUDA_API_VERSION
	.align		4
        /*0000*/ 	.byte	0x04, 0x37
        /*0002*/ 	.short	(.L_614 - .L_613)
.L_613:
        /*0004*/ 	.word	0x00000082


	//----- nvinfo : EIATTR_SW2861232_WAR
	.align		4
.L_614:
        /*0008*/ 	.byte	0x01, 0x35
	.zero		2


	//----- nvinfo : EIATTR_PARAM_CBANK
	.align		4
        /*000c*/ 	.byte	0x04, 0x0a
        /*000e*/ 	.short	(.L_616 - .L_615)
	.align		4
.L_615:
        /*0010*/ 	.word	index@(.nv.constant0._ZN7cutlass13device_kernelIN5flash19enable_sm80_to_sm89INS1_16FlashAttnFwdSm80INS1_25CollectiveMainloopFwdSm80ILi4ELi1ELb0EN4cute5tupleIJNS5_1CILi128EEENS7_ILi48EEES8_EEELi128ENS_10bfloat16_tEfNS_4arch4Sm80ELb0ELb1ELb0ELb0ELb0ELb0ELb1ELb1EEENS1_21CollectiveEpilogueFwdINS6_IJS8_S8_S9_EEENS6_IJNS7_ILi1EEESH_SH_EEESB_SD_Li128ELb0ELb1ELb1ELb0EEENS1_19SingleTileSchedulerILb0ELb1ELb1ELi128EEEEEEEEEvNT_6ParamsE)
        /*0014*/ 	.short	0x0160
        /*0016*/ 	.short	0x0418


	//----- nvinfo : EIATTR_CBANK_PARAM_SIZE
	.align		4
.L_616:
        /*0018*/ 	.byte	0x03, 0x19
        /*001a*/ 	.short	0x0418


	//----- nvinfo : EIATTR_KPARAM_INFO
	.align		4
        /*001c*/ 	.byte	0x04, 0x17
        /*001e*/ 	.short	(.L_618 - .L_617)
.L_617:
        /*0020*/ 	.word	0x00000000
        /*0024*/ 	.short	0x0000
        /*0026*/ 	.short	0x0000
        /*0028*/ 	.byte	0x00, 0xf0, 0x61, 0x10


	//----- nvinfo : EIATTR_MAXREG_COUNT
	.align		4
.L_618:
        /*002c*/ 	.byte	0x03, 0x1b
        /*002e*/ 	.short	0x00ff


	//----- nvinfo : EIATTR_NUM_BARRIERS
	.align		4
        /*0030*/ 	.byte	0x02, 0x4c
        /*0032*/ 	.byte	0x02
	.zero		1


	//----- nvinfo : EIATTR_ANNOTATIONS
	.align		4
        /*0034*/ 	.byte	0x04, 0x55
        /*0036*/ 	.short	(.L_620 - .L_619)


	//   ....[0]....
.L_619:
        /* <DEDUP_REMOVED lines=40> */


	//----- nvinfo : EIATTR_MERCURY_ISA_VERSION
	.align		4
.L_620:
        /*02a0*/ 	.byte	0x03, 0x5f
        /*02a2*/ 	.short	0x0000


	//----- nvinfo : EIATTR_COOP_GROUP_MASK_REGIDS
	.align		4
        /*02a4*/ 	.byte	0x04, 0x29
        /*02a6*/ 	.short	(.L_622 - .L_621)


	//   ....[0]....
.L_621:
        /*02a8*/ 	.word	0xffffffff


	//   ....[1]....
        /*02ac*/ 	.word	0xffffffff


	//   ....[2]....
        /*02b0*/ 	.word	0xffffffff


	//   ....[3]....
        /*02b4*/ 	.word	0xffffffff


	//   ....[4]....
        /*02b8*/ 	.word	0xffffffff


	//   ....[5]....
        /*02bc*/ 	.word	0xffffffff


	//   ....[6]....
        /*02c0*/ 	.word	0xffffffff


	//   ....[7]....
        /*02c4*/ 	.word	0xffffffff


	//   ....[8]....
        /*02c8*/ 	.word	0xffffffff


	//   ....[9]....
        /*02cc*/ 	.word	0xffffffff


	//   ....[10]....
        /*02d0*/ 	.word	0xffffffff


	//   ....[11]....
        /*02d4*/ 	.word	0xffffffff


	//   ....[12]....
        /*02d8*/ 	.word	0xffffffff


	//   ....[13]....
        /*02dc*/ 	.word	0xffffffff


	//   ....[14]....
        /*02e0*/ 	.word	0xffffffff


	//   ....[15]....
        /*02e4*/ 	.word	0xffffffff


	//   ....[16]....
        /*02e8*/ 	.word	0xffffffff


	//   ....[17]....
        /*02ec*/ 	.word	0xffffffff


	//   ....[18]....
        /*02f0*/ 	.word	0xffffffff


	//   ....[19]....
        /*02f4*/ 	.word	0xffffffff


	//   ....[20]....
        /*02f8*/ 	.word	0xffffffff


	//   ....[21]....
        /*02fc*/ 	.word	0xffffffff


	//   ....[22]....
        /*0300*/ 	.word	0xffffffff


	//   ....[23]....
        /*0304*/ 	.word	0xffffffff


	//   ....[24]....
        /*0308*/ 	.word	0xffffffff


	//   ....[25]....
        /*030c*/ 	.word	0xffffffff


	//   ....[26]....
        /*0310*/ 	.word	0xffffffff


	//   ....[27]....
        /*0314*/ 	.word	0xffffffff


	//   ....[28]....
        /*0318*/ 	.word	0xffffffff


	//   ....[29]....
        /*031c*/ 	.word	0xffffffff


	//   ....[30]....
        /*0320*/ 	.word	0xffffffff


	//   ....[31]....
        /*0324*/ 	.word	0xffffffff


	//   ....[32]....
        /*0328*/ 	.word	0xffffffff


	//   ....[33]....
        /*032c*/ 	.word	0xffffffff


	//   ....[34]....
        /*0330*/ 	.word	0xffffffff


	//   ....[35]....
        /*0334*/ 	.word	0xffffffff


	//   ....[36]....
        /*0338*/ 	.word	0xffffffff


	//   ....[37]....
        /*033c*/ 	.word	0xffffffff


	//   ....[38]....
        /*0340*/ 	.word	0xffffffff


	//   ....[39]....
        /*0344*/ 	.word	0xffffffff


	//   ....[40]....
        /*0348*/ 	.word	0xffffffff


	//   ....[41]....
        /*034c*/ 	.word	0xffffffff


	//   ....[42]....
        /*0350*/ 	.word	0xffffffff


	//   ....[43]....
        /*0354*/ 	.word	0xffffffff


	//   ....[44]....
        /*0358*/ 	.word	0xffffffff


	//   ....[45]....
        /*035c*/ 	.word	0xffffffff


	//   ....[46]....
        /*0360*/ 	.word	0xffffffff


	//   ....[47]....
        /*0364*/ 	.word	0xffffffff


	//   ....[48]....
        /*0368*/ 	.word	0xffffffff


	//   ....[49]....
        /*036c*/ 	.word	0xffffffff


	//   ....[50]....
        /*0370*/ 	.word	0xffffffff


	//   ....[51]....
        /*0374*/ 	.word	0xffffffff


	//   ....[52]....
        /*0378*/ 	.word	0xffffffff


	//   ....[53]....
        /*037c*/ 	.word	0xffffffff


	//   ....[54]....
        /*0380*/ 	.word	0xffffffff


	//   ....[55]....
        /*0384*/ 	.word	0xffffffff


	//   ....[56]....
        /*0388*/ 	.word	0xffffffff


	//   ....[57]....
        /*038c*/ 	.word	0xffffffff


	//   ....[58]....
        /*0390*/ 	.word	0xffffffff


	//   ....[59]....
        /*0394*/ 	.word	0xffffffff


	//   ....[60]....
        /*0398*/ 	.word	0xffffffff


	//   ....[61]....
        /*039c*/ 	.word	0xffffffff


	//   ....[62]....
        /*03a0*/ 	.word	0xffffffff


	//   ....[63]....
        /*03a4*/ 	.word	0xffffffff


	//   ....[64]....
        /*03a8*/ 	.word	0xffffffff


	//   ....[65]....
        /*03ac*/ 	.word	0xffffffff


	//   ....[66]....
        /*03b0*/ 	.word	0xffffffff


	//   ....[67]....
        /*03b4*/ 	.word	0xffffffff


	//   ....[68]....
        /*03b8*/ 	.word	0xffffffff


	//   ....[69]....
        /*03bc*/ 	.word	0xffffffff


	//   ....[70]....
        /*03c0*/ 	.word	0xffffffff


	//   ....[71]....
        /*03c4*/ 	.word	0xffffffff


	//   ....[72]....
        /*03c8*/ 	.word	0xffffffff


	//   ....[73]....
        /*03cc*/ 	.word	0xffffffff


	//   ....[74]....
        /*03d0*/ 	.word	0xffffffff


	//   ....[75]....
        /*03d4*/ 	.word	0xffffffff


	//   ....[76]....
        /*03d8*/ 	.word	0xffffffff


	//   ....[77]....
        /*03dc*/ 	.word	0xffffffff


	//   ....[78]....
        /*03e0*/ 	.word	0xffffffff


	//   ....[79]....
        /*03e4*/ 	.word	0xffffffff


	//   ....[80]....
        /*03e8*/ 	.word	0xffffffff


	//   ....[81]....
        /*03ec*/ 	.word	0xffffffff


	//   ....[82]....
        /*03f0*/ 	.word	0xffffffff


	//   ....[83]....
        /*03f4*/ 	.word	0xffffffff


	//   ....[84]....
        /*03f8*/ 	.word	0xffffffff


	//----- nvinfo : EIATTR_COOP_GROUP_INSTR_OFFSETS
	.align		4
.L_622:
        /*03fc*/ 	.byte	0x04, 0x28
        /*03fe*/ 	.short	(.L_624 - .L_623)


	//   ....[0]....
.L_623:
        /*0400*/ 	.word	0x00000060


	//   ....[1]....
        /*0404*/ 	.word	0x000013c0


	//   ....[2]....
        /*0408*/ 	.word	0x00001410


	//   ....[3]....
        /*040c*/ 	.word	0x00001660


	//   ....[4]....
        /*0410*/ 	.word	0x00001690


	//   ....[5]....
        /*0414*/ 	.word	0x00001770


	//   ....[6]....
        /*0418*/ 	.word	0x000017a0


	//   ....[7]....
        /*041c*/ 	.word	0x00001880


	//   ....[8]....
        /*0420*/ 	.word	0x000018b0


	//   ....[9]....
        /*0424*/ 	.word	0x00001990


	//   ....[10]....
        /*0428*/ 	.word	0x000019c0


	//   ....[11]....
        /*042c*/ 	.word	0x00001aa0


	//   ....[12]....
        /*0430*/ 	.word	0x00001ad0


	//   ....[13]....
        /*0434*/ 	.word	0x00001bb0


	//   ....[14]....
        /*0438*/ 	.word	0x00001be0


	//   ....[15]....
        /*043c*/ 	.word	0x00001cb0


	//   ....[16]....
        /*0440*/ 	.word	0x00001cf0


	//   ....[17]....
        /*0444*/ 	.word	0x00003230


	//   ....[18]....
        /*0448*/ 	.word	0x00003470


	//   ....[19]....
        /*044c*/ 	.word	0x00003630


	//   ....[20]....
        /*0450*/ 	.word	0x000040e0


	//   ....[21]....
        /*0454*/ 	.word	0x00004520


	//   ....[22]....
        /*0458*/ 	.word	0x00004670


	//   ....[23]....
        /*045c*/ 	.word	0x00004760


	//   ....[24]....
        /*0460*/ 	.word	0x00004880


	//   ....[25]....
        /*0464*/ 	.word	0x00004cc0


	//   ....[26]....
        /*0468*/ 	.word	0x00004d00


	//   ....[27]....
        /*046c*/ 	.word	0x00004db0


	//   ....[28]....
        /*0470*/ 	.word	0x00004f40


	//   ....[29]....
        /*0474*/ 	.word	0x00007720


	//   ....[30]....
        /*0478*/ 	.word	0x000079b0


	//   ....[31]....
        /*047c*/ 	.word	0x00007b90


	//   ....[32]....
        /*0480*/ 	.word	0x00008200


	//   ....[33]....
        /*0484*/ 	.word	0x000089a0


	//   ....[34]....
        /*0488*/ 	.word	0x00008ac0


	//   ....[35]....
        /*048c*/ 	.word	0x00008c00


	//   ....[36]....
        /*0490*/ 	.word	0x00008d50


	//   ....[37]....
        /*0494*/ 	.word	0x00008df0


	//   ....[38]....
        /*0498*/ 	.word	0x00008f10


	//   ....[39]....
        /*049c*/ 	.word	0x000090d0


	//   ....[40]....
        /*04a0*/ 	.word	0x00009120


	//   ....[41]....
        /*04a4*/ 	.word	0x0000be80


	//   ....[42]....
        /*04a8*/ 	.word	0x0000bed0


	//   ....[43]....
        /*04ac*/ 	.word	0x0000bf00


	//   ....[44]....
        /*04b0*/ 	.word	0x0000bf30


	//   ....[45]....
        /*04b4*/ 	.word	0x0000bf70


	//   ....[46]....
        /*04b8*/ 	.word	0x0000bfb0


	//   ....[47]....
        /*04bc*/ 	.word	0x0000c210


	//   ....[48]....
        /*04c0*/ 	.word	0x0000c380


	//   ....[49]....
        /*04c4*/ 	.word	0x0000ed30


	//   ....[50]....
        /*04c8*/ 	.word	0x0000efa0


	//   ....[51]....
        /*04cc*/ 	.word	0x0000f4b0


	//   ....[52]....
        /*04d0*/ 	.word	0x0000f980


	//   ....[53]....
        /*04d4*/ 	.word	0x00010130


	//   ....[54]....
        /*04d8*/ 	.word	0x00010190


	//   ....[55]....
        /*04dc*/ 	.word	0x00010290


	//   ....[56]....
        /*04e0*/ 	.word	0x000102e0


	//   ....[57]....
        /*04e4*/ 	.word	0x00010340


	//   ....[58]....
        /*04e8*/ 	.word	0x00010480


	//   ....[59]....
        /*04ec*/ 	.word	0x00010770


	//   ....[60]....
        /*04f0*/ 	.word	0x000107d0


	//   ....[61]....
        /*04f4*/ 	.word	0x00012320


	//   ....[62]....
        /*04f8*/ 	.word	0x00012330


	//   ....[63]....
        /*04fc*/ 	.word	0x00012340


	//   ....[64]....
        /*0500*/ 	.word	0x00012350


	//   ....[65]....
        /*0504*/ 	.word	0x00012380


	//   ....[66]....
        /*0508*/ 	.word	0x000123a0


	//   ....[67]....
        /*050c*/ 	.word	0x000123c0


	//   ....[68]....
        /*0510*/ 	.word	0x000123d0


	//   ....[69]....
        /*0514*/ 	.word	0x00013450


	//   ....[70]....
        /*0518*/ 	.word	0x00013480


	//   ....[71]....
        /*051c*/ 	.word	0x000134b0


	//   ....[72]....
        /*0520*/ 	.word	0x000134e0


	//   ....[73]....
        /*0524*/ 	.word	0x00013520


	//   ....[74]....
        /*0528*/ 	.word	0x00013550


	//   ....[75]....
        /*052c*/ 	.word	0x00013570


	//   ....[76]....
        /*0530*/ 	.word	0x00013580


	//   ....[77]....
        /*0534*/ 	.word	0x000135a0


	//   ....[78]....
        /*0538*/ 	.word	0x000135b0


	//   ....[79]....
        /*053c*/ 	.word	0x00013c60


	//   ....[80]....
        /*0540*/ 	.word	0x00013c80


	//   ....[81]....
        /*0544*/ 	.word	0x00014280


	//   ....[82]....
        /*0548*/ 	.word	0x000142a0


	//   ....[83]....
        /*054c*/ 	.word	0x000148a0


	//   ....[84]....
        /*0550*/ 	.word	0x000148b0


	//----- nvinfo : EIATTR_EXIT_INSTR_OFFSETS
	.align		4
.L_624:
        /*0554*/ 	.byte	0x04, 0x1c
        /*0556*/ 	.short	(.L_626 - .L_625)


	//   ....[0]....
.L_625:
        /*0558*/ 	.word	0x000001c0


	//   ....[1]....
        /*055c*/ 	.word	0x000148c0


	//   ....[2]....
        /*0560*/ 	.word	0x00014e60


	//   ....[3]....
        /*0564*/ 	.word	0x00014eb0


	//   ....[4]....
        /*0568*/ 	.word	0x00014ee0


	//   ....[5]....
        /*056c*/ 	.word	0x00014f40


	//   ....[6]....
        /*0570*/ 	.word	0x000151d0


	//----- nvinfo : EIATTR_CTAIDZ_USED
	.align		4
.L_626:
        /*0574*/ 	.byte	0x01, 0x04
	.zero		2


	//----- nvinfo : EIATTR_MAX_THREADS
	.align		4
        /*0578*/ 	.byte	0x04, 0x05
        /*057a*/ 	.short	(.L_628 - .L_627)
.L_627:
        /*057c*/ 	.word	0x00000080
        /*0580*/ 	.word	0x00000001
        /*0584*/ 	.word	0x00000001


	//----- nvinfo : EIATTR_CRS_STACK_SIZE
	.align		4
.L_628:
        /*0588*/ 	.byte	0x04, 0x1e
        /*058a*/ 	.short	(.L_630 - .L_629)
.L_629:
        /*058c*/ 	.word	0x00000000
.L_630:


//--------------------- .nv.info._ZN7cutlass13device_kernelIN5flash19enable_sm80_to_sm89INS1_16FlashAttnFwdSm80INS1_25CollectiveMainloopFwdSm80ILi8ELi1ELb1EN4cute5tupleIJNS5_1CILi128EEENS7_ILi96EEES8_EEELi128ENS_10bfloat16_tEfNS_4arch4Sm80ELb0ELb1ELb0ELb1ELb0ELb0ELb1ELb1EEENS1_21CollectiveEpilogueFwdINS6_IJS8_S8_S9_EEENS6_IJNS7_ILi1EEESH_SH_EEESB_SD_Li256ELb1ELb1ELb1ELb0EEENS1_36VarlenDynamicPersistentTileSchedulerILi128ELi96ELi256ELi256ELb1ELb1ELb0ELb1ELb0ELb1EEEEEEEEEvNT_6ParamsE --------------------------
	.section	.nv.info._ZN7cutlass13device_kernelIN5flash19enable_sm80_to_sm89INS1_16FlashAttnFwdSm80INS1_25CollectiveMainloopFwdSm80ILi8ELi1ELb1EN4cute5tupleIJNS5_1CILi128EEENS7_ILi96EEES8_EEELi128ENS_10bfloat16_tEfNS_4arch4Sm80ELb0ELb1ELb0ELb1ELb0ELb0ELb1ELb1EEENS1_21CollectiveEpilogueFwdINS6_IJS8_S8_S9_EEENS6_IJNS7_ILi1EEESH_SH_EEESB_SD_Li256ELb1ELb1ELb1ELb0EEENS1_36VarlenDynamicPersistentTileSchedulerILi128ELi96ELi256ELi256ELb1ELb1ELb0ELb1ELb0ELb1EEEEEEEEEvNT_6ParamsE,"",@"SHT_CUDA_INFO"
	.sectionflags	@""
	.align	4


	//----- nvinfo : EIATTR_CUDA_API_VERSION
	.align		4
        /*0000*/ 	.byte	0x04, 0x37
        /*0002*/ 	.short	(.L_632 - .L_631)
.L_631:
        /*0004*/ 	.word	0x00000082


	//----- nvinfo : EIATTR_SW2861232_WAR
	.align		4
.L_632:
        /*0008*/ 	.byte	0x01, 0x35
	.zero		2


	//----- nvinfo : EIATTR_PARAM_CBANK
	.align		4
        /*000c*/ 	.byte	0x04, 0x0a
        /*000e*/ 	.short	(.L_634 - .L_633)
	.align		4
.L_633:
        /*0010*/ 	.word	index@(.nv.constant0._ZN7cutlass13device_kernelIN5flash19enable_sm80_to_sm89INS1_16FlashAttnFwdSm80INS1_25CollectiveMainloopFwdSm80ILi8ELi1ELb1EN4cute5tupleIJNS5_1CILi128EEENS7_ILi96EEES8_EEELi128ENS_10bfloat16_tEfNS_4arch4Sm80ELb0ELb1ELb0ELb1ELb0ELb0ELb1ELb1EEENS1_21CollectiveEpilogueFwdINS6_IJS8_S8_S9_EEENS6_IJNS7_ILi1EEESH_SH_EEESB_SD_Li256ELb1ELb1ELb1ELb0EEENS1_36VarlenDynamicPersistentTileSchedulerILi128ELi96ELi256ELi256ELb1ELb1ELb0ELb1ELb0ELb1EEEEEEEEEvNT_6ParamsE)
        /*0014*/ 	.short	0x0160
        /*0016*/ 	.short	0x0438


	//----- nvinfo : EIATTR_CBANK_PARAM_SIZE
	.align		4
.L_634:
        /*0018*/ 	.byte	0x03, 0x19
        /*001a*/ 	.short	0x0438


	//----- nvinfo : EIATTR_KPARAM_INFO
	.align		4
        /*001c*/ 	.byte	0x04, 0x17
        /*001e*/ 	.short	(.L_636 - .L_635)
.L_635:
        /*0020*/ 	.word	0x00000000
        /*0024*/ 	.short	0x0000
        /*0026*/ 	.short	0x0000
        /*0028*/ 	.byte	0x00, 0xf0, 0xe1, 0x10


	//----- nvinfo : EIATTR_MAXREG_COUNT
	.align		4
.L_636:
        /*002c*/ 	.byte	0x03, 0x1b
        /*002e*/ 	.short	0x00ff


	//----- nvinfo : EIATTR_NUM_BARRIERS
	.align		4
        /*0030*/ 	.byte	0x02, 0x4c
        /*0032*/ 	.byte	0x06
	.zero		1


	//----- nvinfo : EIATTR_ANNOTATIONS
	.align		4
        /*0034*/ 	.byte	0x04, 0x55
        /*0036*/ 	.short	(.L_638 - .L_637)


	//   ....[0]....
.L_637:
        /* <DEDUP_REMOVED lines=67> */


	//----- nvinfo : EIATTR_MERCURY_ISA_VERSION
	.align		4
.L_638:
        /*0458*/ 	.byte	0x03, 0x5f
        /*045a*/ 	.short	0x0000


	//----- nvinfo : EIATTR_INT_WARP_WIDE_INSTR_OFFSETS
	.align		4
        /*045c*/ 	.byte	0x04, 0x31
        /*045e*/ 	.short	(.L_640 - .L_639)


	//   ....[0]....
.L_639:
        /*0460*/ 	.word	0x00011b50


	//   ....[1]....
        /*0464*/ 	.word	0x00011bd0


	//----- nvinfo : EIATTR_COOP_GROUP_MASK_REGIDS
	.align		4
.L_640:
        /*0468*/ 	.byte	0x04, 0x29
        /*046a*/ 	.short	(.L_642 - .L_641)


	//   ....[0]....
.L_641:
        /*046c*/ 	.word	0xffffffff


	//   ....[1]....
        /*0470*/ 	.word	0xffffffff


	//   ....[2]....
        /*0474*/ 	.word	0xffffffff


	//   ....[3]....
        /*0478*/ 	.word	0xffffffff


	//   ....[4]....
        /*047c*/ 	.word	0xffffffff


	//   ....[5]....
        /*0480*/ 	.word	0xffffffff


	//   ....[6]....
        /*0484*/ 	.word	0xffffffff


	//   ....[7]....
        /*0488*/ 	.word	0xffffffff


	//   ....[8]....
        /*048c*/ 	.word	0xffffffff


	//   ....[9]....
        /*0490*/ 	.word	0xffffffff


	//   ....[10]....
        /*0494*/ 	.word	0xffffffff


	//   ....[11]....
        /*0498*/ 	.word	0xffffffff


	//   ....[12]....
        /*049c*/ 	.word	0xffffffff


	//   ....[13]....
        /*04a0*/ 	.word	0xffffffff


	//   ....[14]....
        /*04a4*/ 	.word	0xffffffff


	//   ....[15]....
        /*04a8*/ 	.word	0xffffffff


	//   ....[16]....
        /*04ac*/ 	.word	0xffffffff


	//   ....[17]....
        /*04b0*/ 	.word	0xffffffff


	//   ....[18]....
        /*04b4*/ 	.word	0xffffffff


	//   ....[19]....
        /*04b8*/ 	.word	0xffffffff


	//   ....[20]....
        /*04bc*/ 	.word	0xffffffff


	//   ....[21]....
        /*04c0*/ 	.word	0xffffffff


	//   ....[22]....
        /*04c4*/ 	.word	0xffffffff


	//   ....[23]....
        /*04c8*/ 	.word	0xffffffff


	//   ....[24]....
        /*04cc*/ 	.word	0xffffffff


	//   ....[25]....
        /*04d0*/ 	.word	0xffffffff


	//   ....[26]....
        /*04d4*/ 	.word	0xffffffff


	//   ....[27]....
        /*04d8*/ 	.word	0xffffffff


	//   ....[28]....
        /*04dc*/ 	.word	0xffffffff


	//   ....[29]....
        /*04e0*/ 	.word	0xffffffff


	//   ....[30]....
        /*04e4*/ 	.word	0xffffffff


	//   ....[31]....
        /*04e8*/ 	.word	0xffffffff


	//   ....[32]....
        /*04ec*/ 	.word	0xffffffff


	//   ....[33]....
        /*04f0*/ 	.word	0xffffffff


	//   ....[34]....
        /*04f4*/ 	.word	0xffffffff


	//   ....[35]....
        /*04f8*/ 	.word	0xffffffff


	//   ....[36]....
        /*04fc*/ 	.word	0xffffffff


	//   ....[37]....
        /*0500*/ 	.word	0xffffffff


	//   ....[38]....
        /*0504*/ 	.word	0xffffffff


	//   ....[39]....
        /*0508*/ 	.word	0xffffffff


	//   ....[40]....
        /*050c*/ 	.word	0xffffffff


	//   ....[41]....
        /*0510*/ 	.word	0xffffffff


	//   ....[42]....
        /*0514*/ 	.word	0xffffffff


	//   ....[43]....
        /*0518*/ 	.word	0xffffffff


	//   ....[44]....
        /*051c*/ 	.word	0xffffffff


	//   ....[45]....
        /*0520*/ 	.word	0xffffffff


	//   ....[46]....
        /*0524*/ 	.word	0xffffffff


	//   ....[47]....
        /*0528*/ 	.word	0xffffffff


	//   ....[48]....
        /*052c*/ 	.word	0xffffffff


	//   ....[49]....
        /*0530*/ 	.word	0xffffffff


	//   ....[50]....
        /*0534*/ 	.word	0xffffffff


	//   ....[51]....
        /*0538*/ 	.word	0xffffffff


	//   ....[52]....
        /*053c*/ 	.word	0xffffffff


	//   ....[53]....
        /*0540*/ 	.word	0xffffffff


	//   ....[54]....
        /*0544*/ 	.word	0xffffffff


	//   ....[55]....
        /*0548*/ 	.word	0xffffffff


	//   ....[56]....
        /*054c*/ 	.word	0xffffffff


	//   ....[57]....
        /*0550*/ 	.word	0xffffffff


	//   ....[58]....
        /*0554*/ 	.word	0xffffffff


	//   ....[59]....
        /*0558*/ 	.word	0xffffffff


	//   ....[60]....
        /*055c*/ 	.word	0xffffffff


	//   ....[61]....
        /*0560*/ 	.word	0xffffffff


	//   ....[62]....
        /*0564*/ 	.word	0xffffffff


	//   ....[63]....
        /*0568*/ 	.word	0xffffffff


	//   ....[64]....
        /*056c*/ 	.word	0xffffffff


	//   ....[65]....
        /*0570*/ 	.word	0xffffffff


	//   ....[66]....
        /*0574*/ 	.word	0xffffffff


	//   ....[67]....
        /*0578*/ 	.word	0xffffffff


	//   ....[68]....
        /*057c*/ 	.word	0xffffffff


	//   ....[69]....
        /*0580*/ 	.word	0xffffffff


	//   ....[70]....
        /*0584*/ 	.word	0xffffffff


	//   ....[71]....
        /*0588*/ 	.word	0xffffffff


	//   ....[72]....
        /*058c*/ 	.word	0xffffffff


	//   ....[73]....
        /*0590*/ 	.word	0xffffffff


	//   ....[74]....
        /*0594*/ 	.word	0xffffffff


	//   ....[75]....
        /*0598*/ 	.word	0xffffffff


	//   ....[76]....
        /*059c*/ 	.word	0xffffffff


	//   ....[77]....
        /*05a0*/ 	.word	0xffffffff


	//   ....[78]....
        /*05a4*/ 	.word	0xffffffff


	//   ....[79]....
        /*05a8*/ 	.word	0xffffffff


	//   ....[80]....
        /*05ac*/ 	.word	0xffffffff


	//   ....[81]....
        /*05b0*/ 	.word	0xffffffff


	//   ....[82]....
        /*05b4*/ 	.word	0xffffffff


	//   ....[83]....
        /*05b8*/ 	.word	0xffffffff


	//   ....[84]....
        /*05bc*/ 	.word	0xffffffff


	//   ....[85]....
        /*05c0*/ 	.word	0xffffffff


	//   ....[86]....
        /*05c4*/ 	.word	0xffffffff


	//   ....[87]....
        /*05c8*/ 	.word	0xffffffff


	//   ....[88]....
        /*05cc*/ 	.word	0xffffffff


	//   ....[89]....
        /*05d0*/ 	.word	0xffffffff


	//   ....[90]....
        /*05d4*/ 	.word	0xffffffff


	//   ....[91]....
        /*05d8*/ 	.word	0xffffffff


	//   ....[92]....
        /*05dc*/ 	.word	0xffffffff


	//   ....[93]....
        /*05e0*/ 	.word	0xffffffff


	//   ....[94]....
        /*05e4*/ 	.word	0xffffffff


	//   ....[95]....
        /*05e8*/ 	.word	0xffffffff


	//   ....[96]....
        /*05ec*/ 	.word	0xffffffff


	//   ....[97]....
        /*05f0*/ 	.word	0xffffffff


	//   ....[98]....
        /*05f4*/ 	.word	0xffffffff


	//   ....[99]....
        /*05f8*/ 	.word	0xffffffff


	//   ....[100]....
        /*05fc*/ 	.word	0xffffffff


	//   ....[101]....
        /*0600*/ 	.word	0xffffffff


	//   ....[102]....
        /*0604*/ 	.word	0xffffffff


	//   ....[103]....
        /*0608*/ 	.word	0xffffffff


	//   ....[104]....
        /*060c*/ 	.word	0xffffffff


	//   ....[105]....
        /*0610*/ 	.word	0xffffffff


	//   ....[106]....
        /*0614*/ 	.word	0xffffffff


	//   ....[107]....
        /*0618*/ 	.word	0xffffffff


	//   ....[108]....
        /*061c*/ 	.word	0xffffffff


	//   ....[109]....
        /*0620*/ 	.word	0xffffffff


	//   ....[110]....
        /*0624*/ 	.word	0xffffffff


	//   ....[111]....
        /*0628*/ 	.word	0xffffffff


	//   ....[112]....
        /*062c*/ 	.word	0xffffffff


	//   ....[113]....
        /*0630*/ 	.word	0xffffffff


	//   ....[114]....
        /*0634*/ 	.word	0xffffffff


	//   ....[115]....
        /*0638*/ 	.word	0xffffffff


	//   ....[116]....
        /*063c*/ 	.word	0xffffffff


	//   ....[117]....
        /*0640*/ 	.word	0xffffffff


	//   ....[118]....
        /*0644*/ 	.word	0xffffffff


	//   ....[119]....
        /*0648*/ 	.word	0xffffffff


	//   ....[120]....
        /*064c*/ 	.word	0xffffffff


	//   ....[121]....
        /*0650*/ 	.word	0xffffffff


	//   ....[122]....
        /*0654*/ 	.word	0xffffffff


	//   ....[123]....
        /*0658*/ 	.word	0xffffffff


	//   ....[124]....
        /*065c*/ 	.word	0xffffffff


	//   ....[125]....
        /*0660*/ 	.word	0xffffffff


	//   ....[126]....
        /*0664*/ 	.word	0xffffffff


	//   ....[127]....
        /*0668*/ 	.word	0xffffffff


	//   ....[128]....
        /*066c*/ 	.word	0xffffffff


	//   ....[129]....
        /*0670*/ 	.word	0xffffffff


	//   ....[130]....
        /*0674*/ 	.word	0xffffffff


	//   ....[131]....
        /*0678*/ 	.word	0xffffffff


	//   ....[132]....
        /*067c*/ 	.word	0xffffffff


	//   ....[133]....
        /*0680*/ 	.word	0xffffffff


	//   ....[134]....
        /*0684*/ 	.word	0xffffffff


	//   ....[135]....
        /*0688*/ 	.word	0xffffffff


	//   ....[136]....
        /*068c*/ 	.word	0xffffffff


	//   ....[137]....
        /*0690*/ 	.word	0xffffffff


	//   ....[138]....
        /*0694*/ 	.word	0xffffffff


	//   ....[139]....
        /*0698*/ 	.word	0xffffffff


	//   ....[140]....
        /*069c*/ 	.word	0xffffffff


	//   ....[141]....
        /*06a0*/ 	.word	0xffffffff


	//   ....[142]....
        /*06a4*/ 	.word	0xffffffff


	//   ....[143]....
        /*06a8*/ 	.word	0xffffffff


	//   ....[144]....
        /*06ac*/ 	.word	0xffffffff


	//----- nvinfo : EIATTR_COOP_GROUP_INSTR_OFFSETS
	.align		4
.L_642:
        /*06b0*/ 	.byte	0x04, 0x28
        /*06b2*/ 	.short	(.L_644 - .L_643)


	//   ....[0]....
.L_643:
        /*06b4*/ 	.word	0x00000050


	//   ....[1]....
        /*06b8*/ 	.word	0x00000210


	//   ....[2]....
        /*06bc*/ 	.word	0x00000240


	//   ....[3]....
        /*06c0*/ 	.word	0x00000270


	//   ....[4]....
        /*06c4*/ 	.word	0x000002a0


	//   ....[5]....
        /*06c8*/ 	.word	0x000002d0


	//   ....[6]....
        /*06cc*/ 	.word	0x00000300


	//   ....[7]....
        /*06d0*/ 	.word	0x00000470


	//   ....[8]....
        /*06d4*/ 	.word	0x000004b0


	//   ....[9]....
        /*06d8*/ 	.word	0x000004e0


	//   ....[10]....
        /*06dc*/ 	.word	0x00000510


	//   ....[11]....
        /*06e0*/ 	.word	0x00000540


	//   ....[12]....
        /*06e4*/ 	.word	0x00000570


	//   ....[13]....
        /*06e8*/ 	.word	0x00000600


	//   ....[14]....
        /*06ec*/ 	.word	0x00000650


	//   ....[15]....
        /*06f0*/ 	.word	0x00000670


	//   ....[16]....
        /*06f4*/ 	.word	0x000006d0


	//   ....[17]....
        /*06f8*/ 	.word	0x00002b90


	//   ....[18]....
        /*06fc*/ 	.word	0x00002bc0


	//   ....[19]....
        /*0700*/ 	.word	0x00002be0


	//   ....[20]....
        /*0704*/ 	.word	0x00002bf0


	//   ....[21]....
        /*0708*/ 	.word	0x00002c00


	//   ....[22]....
        /*070c*/ 	.word	0x00002c10


	//   ....[23]....
        /*0710*/ 	.word	0x00002c20


	//   ....[24]....
        /*0714*/ 	.word	0x00002cf0


	//   ....[25]....
        /*0718*/ 	.word	0x00003f30


	//   ....[26]....
        /*071c*/ 	.word	0x00004840


	//   ....[27]....
        /*0720*/ 	.word	0x00004d40


	//   ....[28]....
        /*0724*/ 	.word	0x000052c0


	//   ....[29]....
        /*0728*/ 	.word	0x000052e0


	//   ....[30]....
        /*072c*/ 	.word	0x00005330


	//   ....[31]....
        /*0730*/ 	.word	0x000079c0


	//   ....[32]....
        /*0734*/ 	.word	0x00007cb0


	//   ....[33]....
        /*0738*/ 	.word	0x00008a20


	//   ....[34]....
        /*073c*/ 	.word	0x00008e00


	//   ....[35]....
        /*0740*/ 	.word	0x00008e30


	//   ....[36]....
        /*0744*/ 	.word	0x00008ea0


	//   ....[37]....
        /*0748*/ 	.word	0x0000ba50


	//   ....[38]....
        /*074c*/ 	.word	0x0000ba80


	//   ....[39]....
        /*0750*/ 	.word	0x0000bab0


	//   ....[40]....
        /*0754*/ 	.word	0x0000bad0


	//   ....[41]....
        /*0758*/ 	.word	0x0000e730


	//   ....[42]....
        /*075c*/ 	.word	0x0000ea20


	//   ....[43]....
        /*0760*/ 	.word	0x0000f7b0


	//   ....[44]....
        /*0764*/ 	.word	0x0000fba0


	//   ....[45]....
        /*0768*/ 	.word	0x0000fbb0


	//   ....[46]....
        /*076c*/ 	.word	0x0000fc10


	//   ....[47]....
        /*0770*/ 	.word	0x00011500


	//   ....[48]....
        /*0774*/ 	.word	0x00011550


	//   ....[49]....
        /*0778*/ 	.word	0x00011570


	//   ....[50]....
        /*077c*/ 	.word	0x00011590


	//   ....[51]....
        /*0780*/ 	.word	0x00012640


	//   ....[52]....
        /*0784*/ 	.word	0x00012660


	//   ....[53]....
        /*0788*/ 	.word	0x00012670


	//   ....[54]....
        /*078c*/ 	.word	0x00012680


	//   ....[55]....
        /*0790*/ 	.word	0x000129f0


	//   ....[56]....
        /*0794*/ 	.word	0x00012a10


	//   ....[57]....
        /*0798*/ 	.word	0x00012af0


	//   ....[58]....
        /*079c*/ 	.word	0x00012b00


	//   ....[59]....
        /*07a0*/ 	.word	0x00012bf0


	//   ....[60]....
        /*07a4*/ 	.word	0x00012c10


	//   ....[61]....
        /*07a8*/ 	.word	0x00012d00


	//   ....[62]....
        /*07ac*/ 	.word	0x00012d10


	//   ....[63]....
        /*07b0*/ 	.word	0x00013000


	//   ....[64]....
        /*07b4*/ 	.word	0x00013020


	//   ....[65]....
        /*07b8*/ 	.word	0x00013670


	//   ....[66]....
        /*07bc*/ 	.word	0x00013680


	//   ....[67]....
        /*07c0*/ 	.word	0x00014280


	//   ....[68]....
        /*07c4*/ 	.word	0x000142a0


	//   ....[69]....
        /*07c8*/ 	.word	0x00014390


	//   ....[70]....
        /*07cc*/ 	.word	0x000143a0


	//   ....[71]....
        /*07d0*/ 	.word	0x00014490


	//   ....[72]....
        /*07d4*/ 	.word	0x000144b0


	//   ....[73]....
        /*07d8*/ 	.word	0x000145a0


	//   ....[74]....
        /*07dc*/ 	.word	0x000145b0


	//   ....[75]....
        /*07e0*/ 	.word	0x00014760


	//   ....[76]....
        /*07e4*/ 	.word	0x00014780


	//   ....[77]....
        /*07e8*/ 	.word	0x000148b0


	//   ....[78]....
        /*07ec*/ 	.word	0x000148f0


	//   ....[79]....
        /*07f0*/ 	.word	0x00014920


	//   ....[80]....
        /*07f4*/ 	.word	0x00014950


	//   ....[81]....
        /*07f8*/ 	.word	0x00014980


	//   ....[82]....
        /*07fc*/ 	.word	0x000149b0


	//   ....[83]....
        /*0800*/ 	.word	0x00014b10


	//   ....[84]....
        /*0804*/ 	.word	0x00014b50


	//   ....[85]....
        /*0808*/ 	.word	0x00014b80


	//   ....[86]....
        /*080c*/ 	.word	0x00014bb0


	//   ....[87]....
        /*0810*/ 	.word	0x00014be0


	//   ....[88]....
        /*0814*/ 	.word	0x00014c10


	//   ....[89]....
        /*0818*/ 	.word	0x00014ca0


	//   ....[90]....
        /*081c*/ 	.word	0x00014d00


	//   ....[91]....
        /*0820*/ 	.word	0x00014d10


	//   ....[92]....
        /*0824*/ 	.word	0x00014d70


	//   ....[93]....
        /*0828*/ 	.word	0x000157d0


	//   ....[94]....
        /*082c*/ 	.word	0x00015830


	//   ....[95]....
        /*0830*/ 	.word	0x00015880


	//   ....[96]....
        /*0834*/ 	.word	0x000158d0


	//   ....[97]....
        /*0838*/ 	.word	0x00015920


	//   ....[98]....
        /*083c*/ 	.word	0x00015990


	//   ....[99]....
        /*0840*/ 	.word	0x000159e0


	//   ....[100]....
        /*0844*/ 	.word	0x00015a50


	//   ....[101]....
        /*0848*/ 	.word	0x00015ac0


	//   ....[102]....
        /*084c*/ 	.word	0x00015b20


	//   ....[103]....
        /*0850*/ 	.word	0x00015b80


	//   ....[104]....
        /*0854*/ 	.word	0x00015be0


	//   ....[105]....
        /*0858*/ 	.word	0x00015c30


	//   ....[106]....
        /*085c*/ 	.word	0x00015c90


	//   ....[107]....
        /*0860*/ 	.word	0x00015d00


	//   ....[108]....
        /*0864*/ 	.word	0x00015d70


	//   ....[109]....
        /*0868*/ 	.word	0x00015de0


	//   ....[110]....
        /*086c*/ 	.word	0x00015e40


	//   ....[111]....
        /*0870*/ 	.word	0x00015eb0


	//   ....[112]....
        /*0874*/ 	.word	0x00015f20


	//   ....[113]....
        /*0878*/ 	.word	0x00015f90


	//   ....[114]....
        /*087c*/ 	.word	0x00015ff0


	//   ....[115]....
        /*0880*/ 	.word	0x00016050


	//   ....[116]....
        /*0884*/ 	.word	0x000160c0


	//   ....[117]....
        /*0888*/ 	.word	0x00016130


	//   ....[118]....
        /*088c*/ 	.word	0x00016190


	//   ....[119]....
        /*0890*/ 	.word	0x00016200


	//   ....[120]....
        /*0894*/ 	.word	0x00016270


	//   ....[121]....
        /*0898*/ 	.word	0x000162e0


	//   ....[122]....
        /*089c*/ 	.word	0x00016340


	//   ....[123]....
        /*08a0*/ 	.word	0x000163b0


	//   ....[124]....
        /*08a4*/ 	.word	0x00016420


	//   ....[125]....
        /*08a8*/ 	.word	0x00016490


	//   ....[126]....
        /*08ac*/ 	.word	0x000164f0


	//   ....[127]....
        /*08b0*/ 	.word	0x00016560


	//   ....[128]....
        /*08b4*/ 	.word	0x000165d0


	//   ....[129]....
        /*08b8*/ 	.word	0x00016620


	//   ....[130]....
        /*08bc*/ 	.word	0x00016660


	//   ....[131]....
        /*08c0*/ 	.word	0x000166b0


	//   ....[132]....
        /*08c4*/ 	.word	0x00016700


	//   ....[133]....
        /*08c8*/ 	.word	0x00016750


	//   ....[134]....
        /*08cc*/ 	.word	0x000167c0


	//   ....[135]....
        /*08d0*/ 	.word	0x00016810


	//   ....[136]....
        /*08d4*/ 	.word	0x00016860


	//   ....[137]....
        /*08d8*/ 	.word	0x000168b0


	//   ....[138]....
        /*08dc*/ 	.word	0x00016900


	//   ....[139]....
        /*08e0*/ 	.word	0x00016950


	//   ....[140]....
        /*08e4*/ 	.word	0x000169c0


	//   ....[141]....
        /*08e8*/ 	.word	0x00016a10


	//   ....[142]....
        /*08ec*/ 	.word	0x00016a80


	//   ....[143]....
        /*08f0*/ 	.word	0x00016ae0


	//   ....[144]....
        /*08f4*/ 	.word	0x00016b50


	//----- nvinfo : EIATTR_EXIT_INSTR_OFFSETS
	.align		4
.L_644:
        /*08f8*/ 	.byte	0x04, 0x1c
        /*08fa*/ 	.short	(.L_646 - .L_645)


	//   ....[0]....
.L_645:
        /*08fc*/ 	.word	0x000010f0


	//   ....[1]....
        /*0900*/ 	.word	0x00015790


	//----- nvinfo : EIATTR_MAX_THREADS
	.align		4
.L_646:
        /*0904*/ 	.byte	0x04, 0x05
        /*0906*/ 	.short	(.L_648 - .L_647)
.L_647:
        /*0908*/ 	.word	0x00000100
        /*090c*/ 	.word	0x00000001
        /*0910*/ 	.word	0x00000001


	//----- nvinfo : EIATTR_CRS_STACK_SIZE
	.align		4
.L_648:
        /*0914*/ 	.byte	0x04, 0x1e
        /*0916*/ 	.short	(.L_650 - .L_649)
.L_649:
        /*0918*/ 	.word	0x00000000
.L_650:


//--------------------- .nv.info._ZN7cutlass13device_kernelIN5flash19enable_sm80_to_sm89INS1_16FlashAttnFwdSm80INS1_25CollectiveMainloopFwdSm80ILi8ELi1ELb1EN4cute5tupleIJNS5_1CILi128EEENS7_ILi96EEES8_EEELi128ENS_10bfloat16_tEfNS_4arch4Sm80ELb0ELb1ELb0ELb1ELb0ELb1ELb1ELb1EEENS1_21CollectiveEpilogueFwdINS6_IJS8_S8_S9_EEENS6_IJNS7_ILi1EEESH_SH_EEESB_SD_Li256ELb1ELb1ELb1ELb0EEENS1_36VarlenDynamicPersistentTileSchedulerILi128ELi96ELi256ELi256ELb1ELb1ELb0ELb1ELb0ELb1EEEEEEEEEvNT_6ParamsE --------------------------
	.section	.nv.info._ZN7cutlass13device_kernelIN5flash19enable_sm80_to_sm89INS1_16FlashAttnFwdSm80INS1_25CollectiveMainloopFwdSm80ILi8ELi1ELb1EN4cute5tupleIJNS5_1CILi128EEENS7_ILi96EEES8_EEELi128ENS_10bfloat16_tEfNS_4arch4Sm80ELb0ELb1ELb0ELb1ELb0ELb1ELb1ELb1EEENS1_21CollectiveEpilogueFwdINS6_IJS8_S8_S9_EEENS6_IJNS7_ILi1EEESH_SH_EEESB_SD_Li256ELb1ELb1ELb1ELb0EEENS1_36VarlenDynamicPersistentTileSchedulerILi128ELi96ELi256ELi256ELb1ELb1ELb0ELb1ELb0ELb1EEEEEEEEEvNT_6ParamsE,"",@"SHT_CUDA_INFO"
	.sectionflags	@""
	.align	4


	//----- nvinfo : EIATTR_CUDA_API_VERSION
	.align		4
        /*0000*/ 	.byte	0x04, 0x37
        /*0002*/ 	.short	(.L_652 - .L_651)
.L_651:
        /*0004*/ 	.word	0x00000082


	//----- nvinfo : EIATTR_SW2861232_WAR
	.align		4
.L_652:
        /*0008*/ 	.byte	0x01, 0x35
	.zero		2


	//----- nvinfo : EIATTR_PARAM_CBANK
	.align		4
        /*000c*/ 	.byte	0x04, 0x0a
        /*000e*/ 	.short	(.L_654 - .L_653)
	.align		4
.L_653:
        /*0010*/ 	.word	index@(.nv.constant0._ZN7cutlass13device_kernelIN5flash19enable_sm80_to_sm89INS1_16FlashAttnFwdSm80INS1_25CollectiveMainloopFwdSm80ILi8ELi1ELb1EN4cute5tupleIJNS5_1CILi128EEENS7_ILi96EEES8_EEELi128ENS_10bfloat16_tEfNS_4arch4Sm80ELb0ELb1ELb0ELb1ELb0ELb1ELb1ELb1EEENS1_21CollectiveEpilogueFwdINS6_IJS8_S8_S9_EEENS6_IJNS7_ILi1EEESH_SH_EEESB_SD_Li256ELb1ELb1ELb1ELb0EEENS1_36VarlenDynamicPersistentTileSchedulerILi128ELi96ELi256ELi256ELb1ELb1ELb0ELb1ELb0ELb1EEEEEEEEEvNT_6ParamsE)
        /*0014*/ 	.short	0x0160
        /*0016*/ 	.short	0x0438


	//----- nvinfo : EIATTR_CBANK_PARAM_SIZE
	.align		4
.L_654:
        /*0018*/ 	.byte	0x03, 0x19
        /*001a*/ 	.short	0x0438


	//----- nvinfo : EIATTR_KPARAM_INFO
	.align		4
        /*001c*/ 	.byte	0x04, 0x17
        /*001e*/ 	.short	(.L_656 - .L_655)
.L_655:
        /*0020*/ 	.word	0x00000000
        /*0024*/ 	.short	0x0000
        /*0026*/ 	.short	0x0000
        /*0028*/ 	.byte	0x00, 0xf0, 0xe1, 0x10


	//----- nvinfo : EIATTR_MAXREG_COUNT
	.align		4
.L_656:
        /*002c*/ 	.byte	0x03, 0x1b
        /*002e*/ 	.short	0x00ff


	//----- nvinfo : EIATTR_NUM_BARRIERS
	.align		4
        /*0030*/ 	.byte	0x02, 0x4c
        /*0032*/ 	.byte	0x06
	.zero		1


	//----- nvinfo : EIATTR_MERCURY_ISA_VERSION
	.align		4
        /*0034*/ 	.byte	0x03, 0x5f
        /*0036*/ 	.short	0x0000


	//----- nvinfo : EIATTR_INT_WARP_WIDE_INSTR_OFFSETS
	.align		4
        /*0038*/ 	.byte	0x04, 0x31
        /*003a*/ 	.short	(.L_658 - .L_657)


	//   ....[0]....
.L_657:
        /*003c*/ 	.word	0x0001c070


	//   ....[1]....
        /*0040*/ 	.word	0x0001c110


	//----- nvinfo : EIATTR_COOP_GROUP_MASK_REGIDS
	.align		4
.L_658:
        /*0044*/ 	.byte	0x04, 0x29
        /*0046*/ 	.short	(.L_660 - .L_659)


	//   ....[0]....
.L_659:
        /*0048*/ 	.word	0xffffffff


	//   ....[1]....
        /*004c*/ 	.word	0xffffffff


	//   ....[2]....
        /*0050*/ 	.word	0xffffffff


	//   ....[3]....
        /*0054*/ 	.word	0xffffffff


	//   ....[4]....
        /*0058*/ 	.word	0xffffffff


	//   ....[5]....
        /*005c*/ 	.word	0xffffffff


	//   ....[6]....
        /*0060*/ 	.word	0xffffffff


	//   ....[7]....
        /*0064*/ 	.word	0xffffffff


	//   ....[8]....
        /*0068*/ 	.word	0xffffffff


	//   ....[9]....
        /*006c*/ 	.word	0xffffffff


	//   ....[10]....
        /*0070*/ 	.word	0xffffffff


	//   ....[11]....
        /*0074*/ 	.word	0xffffffff


	//   ....[12]....
        /*0078*/ 	.word	0xffffffff


	//   ....[13]....
        /*007c*/ 	.word	0xffffffff


	//   ....[14]....
        /*0080*/ 	.word	0xffffffff


	//   ....[15]....
        /*0084*/ 	.word	0xffffffff


	//   ....[16]....
        /*0088*/ 	.word	0xffffffff


	//   ....[17]....
        /*008c*/ 	.word	0xffffffff


	//   ....[18]....
        /*0090*/ 	.word	0xffffffff


	//   ....[19]....
        /*0094*/ 	.word	0xffffffff


	//   ....[20]....
        /*0098*/ 	.word	0xffffffff


	//   ....[21]....
        /*009c*/ 	.word	0xffffffff


	//   ....[22]....
        /*00a0*/ 	.word	0xffffffff


	//   ....[23]....
        /*00a4*/ 	.word	0xffffffff


	//   ....[24]....
        /*00a8*/ 	.word	0xffffffff


	//   ....[25]....
        /*00ac*/ 	.word	0xffffffff


	//   ....[26]....
        /*00b0*/ 	.word	0xffffffff


	//   ....[27]....
        /*00b4*/ 	.word	0xffffffff


	//   ....[28]....
        /*00b8*/ 	.word	0xffffffff


	//   ....[29]....
        /*00bc*/ 	.word	0xffffffff


	//   ....[30]....
        /*00c0*/ 	.word	0xffffffff


	//   ....[31]....
        /*00c4*/ 	.word	0xffffffff


	//   ....[32]....
        /*00c8*/ 	.word	0xffffffff


	//   ....[33]....
        /*00cc*/ 	.word	0xffffffff


	//   ....[34]....
        /*00d0*/ 	.word	0xffffffff


	//   ....[35]....
        /*00d4*/ 	.word	0xffffffff


	//   ....[36]....
        /*00d8*/ 	.word	0xffffffff


	//   ....[37]....
        /*00dc*/ 	.word	0xffffffff


	//   ....[38]....
        /*00e0*/ 	.word	0xffffffff


	//   ....[39]....
        /*00e4*/ 	.word	0xffffffff


	//   ....[40]....
        /*00e8*/ 	.word	0xffffffff


	//   ....[41]....
        /*00ec*/ 	.word	0xffffffff


	//   ....[42]....
        /*00f0*/ 	.word	0xffffffff


	//   ....[43]....
        /*00f4*/ 	.word	0xffffffff


	//   ....[44]....
        /*00f8*/ 	.word	0xffffffff


	//   ....[45]....
        /*00fc*/ 	.word	0xffffffff


	//   ....[46]....
        /*0100*/ 	.word	0xffffffff


	//   ....[47]....
        /*0104*/ 	.word	0xffffffff


	//   ....[48]....
        /*0108*/ 	.word	0xffffffff


	//   ....[49]....
        /*010c*/ 	.word	0xffffffff


	//   ....[50]....
        /*0110*/ 	.word	0xffffffff


	//   ....[51]....
        /*0114*/ 	.word	0xffffffff


	//   ....[52]....
        /*0118*/ 	.word	0xffffffff


	//   ....[53]....
        /*011c*/ 	.word	0xffffffff


	//   ....[54]....
        /*0120*/ 	.word	0xffffffff


	//   ....[55]....
        /*0124*/ 	.word	0xffffffff


	//   ....[56]....
        /*0128*/ 	.word	0xffffffff


	//   ....[57]....
        /*012c*/ 	.word	0xffffffff


	//   ....[58]....
        /*0130*/ 	.word	0xffffffff


	//   ....[59]....
        /*0134*/ 	.word	0xffffffff


	//   ....[60]....
        /*0138*/ 	.word	0xffffffff


	//   ....[61]....
        /*013c*/ 	.word	0xffffffff


	//   ....[62]....
        /*0140*/ 	.word	0xffffffff


	//   ....[63]....
        /*0144*/ 	.word	0xffffffff


	//   ....[64]....
        /*0148*/ 	.word	0xffffffff


	//   ....[65]....
        /*014c*/ 	.word	0xffffffff


	//   ....[66]....
        /*0150*/ 	.word	0xffffffff


	//   ....[67]....
        /*0154*/ 	.word	0xffffffff


	//   ....[68]....
        /*0158*/ 	.word	0xffffffff


	//   ....[69]....
        /*015c*/ 	.word	0xffffffff


	//   ....[70]....
        /*0160*/ 	.word	0xffffffff


	//   ....[71]....
        /*0164*/ 	.word	0xffffffff


	//   ....[72]....
        /*0168*/ 	.word	0xffffffff


	//   ....[73]....
        /*016c*/ 	.word	0xffffffff


	//   ....[74]....
        /*0170*/ 	.word	0xffffffff


	//   ....[75]....
        /*0174*/ 	.word	0xffffffff


	//   ....[76]....
        /*0178*/ 	.word	0xffffffff


	//   ....[77]....
        /*017c*/ 	.word	0xffffffff


	//   ....[78]....
        /*0180*/ 	.word	0xffffffff


	//   ....[79]....
        /*0184*/ 	.word	0xffffffff


	//   ....[80]....
        /*0188*/ 	.word	0xffffffff


	//   ....[81]....
        /*018c*/ 	.word	0xffffffff


	//   ....[82]....
        /*0190*/ 	.word	0xffffffff


	//   ....[83]....
        /*0194*/ 	.word	0xffffffff


	//   ....[84]....
        /*0198*/ 	.word	0xffffffff


	//   ....[85]....
        /*019c*/ 	.word	0xffffffff


	//   ....[86]....
        /*01a0*/ 	.word	0xffffffff


	//   ....[87]....
        /*01a4*/ 	.word	0xffffffff


	//   ....[88]....
        /*01a8*/ 	.word	0xffffffff


	//   ....[89]....
        /*01ac*/ 	.word	0xffffffff


	//   ....[90]....
        /*01b0*/ 	.word	0xffffffff


	//   ....[91]....
        /*01b4*/ 	.word	0xffffffff


	//   ....[92]....
        /*01b8*/ 	.word	0xffffffff


	//   ....[93]....
        /*01bc*/ 	.word	0xffffffff


	//   ....[94]....
        /*01c0*/ 	.word	0xffffffff


	//   ....[95]....
        /*01c4*/ 	.word	0xffffffff


	//   ....[96]....
        /*01c8*/ 	.word	0xffffffff


	//   ....[97]....
        /*01cc*/ 	.word	0xffffffff


	//   ....[98]....
        /*01d0*/ 	.word	0xffffffff


	//   ....[99]....
        /*01d4*/ 	.word	0xffffffff


	//   ....[100]....
        /*01d8*/ 	.word	0xffffffff


	//   ....[101]....
        /*01dc*/ 	.word	0xffffffff


	//   ....[102]....
        /*01e0*/ 	.word	0xffffffff


	//   ....[103]....
        /*01e4*/ 	.word	0xffffffff


	//   ....[104]....
        /*01e8*/ 	.word	0xffffffff


	//   ....[105]....
        /*01ec*/ 	.word	0xffffffff


	//   ....[106]....
        /*01f0*/ 	.word	0xffffffff


	//   ....[107]....
        /*01f4*/ 	.word	0xffffffff


	//   ....[108]....
        /*01f8*/ 	.word	0xffffffff


	//   ....[109]....
        /*01fc*/ 	.word	0xffffffff


	//   ....[110]....
        /*0200*/ 	.word	0xffffffff


	//   ....[111]....
        /*0204*/ 	.word	0xffffffff


	//   ....[112]....
        /*0208*/ 	.word	0xffffffff


	//   ....[113]....
        /*020c*/ 	.word	0xffffffff


	//   ....[114]....
        /*0210*/ 	.word	0xffffffff


	//   ....[115]....
        /*0214*/ 	.word	0xffffffff


	//   ....[116]....
        /*0218*/ 	.word	0xffffffff


	//   ....[117]....
        /*021c*/ 	.word	0xffffffff


	//   ....[118]....
        /*0220*/ 	.word	0xffffffff


	//   ....[119]....
        /*0224*/ 	.word	0xffffffff


	//   ....[120]....
        /*0228*/ 	.word	0xffffffff


	//   ....[121]....
        /*022c*/ 	.word	0xffffffff


	//   ....[122]....
        /*0230*/ 	.word	0xffffffff


	//   ....[123]....
        /*0234*/ 	.word	0xffffffff


	//   ....[124]....
        /*0238*/ 	.word	0xffffffff


	//   ....[125]....
        /*023c*/ 	.word	0xffffffff


	//   ....[126]....
        /*0240*/ 	.word	0xffffffff


	//   ....[127]....
        /*0244*/ 	.word	0xffffffff


	//   ....[128]....
        /*0248*/ 	.word	0xffffffff


	//   ....[129]....
        /*024c*/ 	.word	0xffffffff


	//   ....[130]....
        /*0250*/ 	.word	0xffffffff


	//   ....[131]....
        /*0254*/ 	.word	0xffffffff


	//   ....[132]....
        /*0258*/ 	.word	0xffffffff


	//   ....[133]....
        /*025c*/ 	.word	0xffffffff


	//   ....[134]....
        /*0260*/ 	.word	0xffffffff


	//   ....[135]....
        /*0264*/ 	.word	0xffffffff


	//   ....[136]....
        /*0268*/ 	.word	0xffffffff


	//   ....[137]....
        /*026c*/ 	.word	0xffffffff


	//   ....[138]....
        /*0270*/ 	.word	0xffffffff


	//   ....[139]....
        /*0274*/ 	.word	0xffffffff


	//   ....[140]....
        /*0278*/ 	.word	0xffffffff


	//   ....[141]....
        /*027c*/ 	.word	0xffffffff


	//   ....[142]....
        /*0280*/ 	.word	0xffffffff


	//   ....[143]....
        /*0284*/ 	.word	0xffffffff


	//   ....[144]....
        /*0288*/ 	.word	0xffffffff


	//   ....[145]....
        /*028c*/ 	.word	0xffffffff


	//   ....[146]....
        /*0290*/ 	.word	0xffffffff


	//   ....[147]....
        /*0294*/ 	.word	0xffffffff


	//   ....[148]....
        /*0298*/ 	.word	0xffffffff


	//   ....[149]....
        /*029c*/ 	.word	0xffffffff


	//   ....[150]....
        /*02a0*/ 	.word	0xffffffff


	//   ....[151]....
        /*02a4*/ 	.word	0xffffffff


	//   ....[152]....
        /*02a8*/ 	.word	0xffffffff


	//   ....[153]....
        /*02ac*/ 	.word	0xffffffff


	//   ....[154]....
        /*02b0*/ 	.word	0xffffffff


	//   ....[155]....
        /*02b4*/ 	.word	0xffffffff


	//   ....[156]....
        /*02b8*/ 	.word	0xffffffff


	//   ....[157]....
        /*02bc*/ 	.word	0xffffffff


	//   ....[158]....
        /*02c0*/ 	.word	0xffffffff


	//   ....[159]....
        /*02c4*/ 	.word	0xffffffff


	//   ....[160]....
        /*02c8*/ 	.word	0xffffffff


	//   ....[161]....
        /*02cc*/ 	.word	0xffffffff


	//   ....[162]....
        /*02d0*/ 	.word	0xffffffff


	//   ....[163]....
        /*02d4*/ 	.word	0xffffffff


	//   ....[164]....
        /*02d8*/ 	.word	0xffffffff


	//   ....[165]....
        /*02dc*/ 	.word	0xffffffff


	//   ....[166]....
        /*02e0*/ 	.word	0xffffffff


	//   ....[167]....
        /*02e4*/ 	.word	0xffffffff


	//   ....[168]....
        /*02e8*/ 	.word	0xffffffff


	//   ....[169]....
        /*02ec*/ 	.word	0xffffffff


	//   ....[170]....
        /*02f0*/ 	.word	0xffffffff


	//   ....[171]....
        /*02f4*/ 	.word	0xffffffff


	//   ....[172]....
        /*02f8*/ 	.word	0xffffffff


	//   ....[173]....
        /*02fc*/ 	.word	0xffffffff


	//   ....[174]....
        /*0300*/ 	.word	0xffffffff


	//   ....[175]....
        /*0304*/ 	.word	0xffffffff


	//   ....[176]....
        /*0308*/ 	.word	0xffffffff


	//----- nvinfo : EIATTR_COOP_GROUP_INSTR_OFFSETS
	.align		4
.L_660:
        /*030c*/ 	.byte	0x04, 0x28
        /*030e*/ 	.short	(.L_662 - .L_661)


	//   ....[0]....
.L_661:
        /*0310*/ 	.word	0x00000080


	//   ....[1]....
        /*0314*/ 	.word	0x00000210


	//   ....[2]....
        /*0318*/ 	.word	0x00000240


	//   ....[3]....
        /*031c*/ 	.word	0x00000270


	//   ....[4]....
        /*0320*/ 	.word	0x000002a0


	//   ....[5]....
        /*0324*/ 	.word	0x000002d0


	//   ....[6]....
        /*0328*/ 	.word	0x00000300


	//   ....[7]....
        /*032c*/ 	.word	0x00000460


	//   ....[8]....
        /*0330*/ 	.word	0x000004a0


	//   ....[9]....
        /*0334*/ 	.word	0x000004d0


	//   ....[10]....
        /*0338*/ 	.word	0x00000500


	//   ....[11]....
        /*033c*/ 	.word	0x00000530


	//   ....[12]....
        /*0340*/ 	.word	0x00000560


	//   ....[13]....
        /*0344*/ 	.word	0x000005f0


	//   ....[14]....
        /*0348*/ 	.word	0x00000630


	//   ....[15]....
        /*034c*/ 	.word	0x00000650


	//   ....[16]....
        /*0350*/ 	.word	0x000006b0


	//   ....[17]....
        /*0354*/ 	.word	0x00008310


	//   ....[18]....
        /*0358*/ 	.word	0x00008350


	//   ....[19]....
        /*035c*/ 	.word	0x00008390


	//   ....[20]....
        /*0360*/ 	.word	0x000083d0


	//   ....[21]....
        /*0364*/ 	.word	0x00008410


	//   ....[22]....
        /*0368*/ 	.word	0x00008440


	//   ....[23]....
        /*036c*/ 	.word	0x00008480


	//   ....[24]....
        /*0370*/ 	.word	0x000084c0


	//   ....[25]....
        /*0374*/ 	.word	0x00008b10


	//   ....[26]....
        /*0378*/ 	.word	0x00008b30


	//   ....[27]....
        /*037c*/ 	.word	0x00008b50


	//   ....[28]....
        /*0380*/ 	.word	0x00008b60


	//   ....[29]....
        /*0384*/ 	.word	0x00008d00


	//   ....[30]....
        /*0388*/ 	.word	0x00008d40


	//   ....[31]....
        /*038c*/ 	.word	0x00008db0


	//   ....[32]....
        /*0390*/ 	.word	0x00008df0


	//   ....[33]....
        /*0394*/ 	.word	0x00009000


	//   ....[34]....
        /*0398*/ 	.word	0x00009090


	//   ....[35]....
        /*039c*/ 	.word	0x000090d0


	//   ....[36]....
        /*03a0*/ 	.word	0x00009110


	//   ....[37]....
        /*03a4*/ 	.word	0x000092b0


	//   ....[38]....
        /*03a8*/ 	.word	0x000092f0


	//   ....[39]....
        /*03ac*/ 	.word	0x00009360


	//   ....[40]....
        /*03b0*/ 	.word	0x00009390


	//   ....[41]....
        /*03b4*/ 	.word	0x0000b0c0


	//   ....[42]....
        /*03b8*/ 	.word	0x0000b140


	//   ....[43]....
        /*03bc*/ 	.word	0x0000b170


	//   ....[44]....
        /*03c0*/ 	.word	0x0000b180


	//   ....[45]....
        /*03c4*/ 	.word	0x0000b270


	//   ....[46]....
        /*03c8*/ 	.word	0x0000b2b0


	//   ....[47]....
        /*03cc*/ 	.word	0x0000b2c0


	//   ....[48]....
        /*03d0*/ 	.word	0x0000b320


	//   ....[49]....
        /*03d4*/ 	.word	0x0000b490


	//   ....[50]....
        /*03d8*/ 	.word	0x0000b4d0


	//   ....[51]....
        /*03dc*/ 	.word	0x0000b4e0


	//   ....[52]....
        /*03e0*/ 	.word	0x0000b4f0


	//   ....[53]....
        /*03e4*/ 	.word	0x0000b5d0


	//   ....[54]....
        /*03e8*/ 	.word	0x0000b610


	//   ....[55]....
        /*03ec*/ 	.word	0x0000b630


	//   ....[56]....
        /*03f0*/ 	.word	0x0000b660


	//   ....[57]....
        /*03f4*/ 	.word	0x0000e6a0


	//   ....[58]....
        /*03f8*/ 	.word	0x0000e850


	//   ....[59]....
        /*03fc*/ 	.word	0x0000f660


	//   ....[60]....
        /*0400*/ 	.word	0x0000f990


	//   ....[61]....
        /*0404*/ 	.word	0x0000fb10


	//   ....[62]....
        /*0408*/ 	.word	0x0000fc40


	//   ....[63]....
        /*040c*/ 	.word	0x00011f80


	//   ....[64]....
        /*0410*/ 	.word	0x000121a0


	//   ....[65]....
        /*0414*/ 	.word	0x00013150


	//   ....[66]....
        /*0418*/ 	.word	0x00013230


	//   ....[67]....
        /*041c*/ 	.word	0x00013510


	//   ....[68]....
        /*0420*/ 	.word	0x00013610


	//   ....[69]....
        /*0424*/ 	.word	0x00016110


	//   ....[70]....
        /*0428*/ 	.word	0x00016160


	//   ....[71]....
        /*042c*/ 	.word	0x00016180


	//   ....[72]....
        /*0430*/ 	.word	0x000161a0


	//   ....[73]....
        /*0434*/ 	.word	0x00018c10


	//   ....[74]....
        /*0438*/ 	.word	0x00018f00


	//   ....[75]....
        /*043c*/ 	.word	0x00019d80


	//   ....[76]....
        /*0440*/ 	.word	0x0001a010


	//   ....[77]....
        /*0444*/ 	.word	0x0001a150


	//   ....[78]....
        /*0448*/ 	.word	0x0001a2a0


	//   ....[79]....
        /*044c*/ 	.word	0x0001ba60


	//   ....[80]....
        /*0450*/ 	.word	0x0001ba90


	//   ....[81]....
        /*0454*/ 	.word	0x0001baa0


	//   ....[82]....
        /*0458*/ 	.word	0x0001bad0


	//   ....[83]....
        /*045c*/ 	.word	0x0001cbb0


	//   ....[84]....
        /*0460*/ 	.word	0x0001cc20


	//   ....[85]....
        /*0464*/ 	.word	0x0001cc40


	//   ....[86]....
        /*0468*/ 	.word	0x0001cc60


	//   ....[87]....
        /*046c*/ 	.word	0x0001cfa0


	//   ....[88]....
        /*0470*/ 	.word	0x0001cfc0


	//   ....[89]....
        /*0474*/ 	.word	0x0001d0a0


	//   ....[90]....
        /*0478*/ 	.word	0x0001d0b0


	//   ....[91]....
        /*047c*/ 	.word	0x0001d1a0


	//   ....[92]....
        /*0480*/ 	.word	0x0001d1c0


	//   ....[93]....
        /*0484*/ 	.word	0x0001d2b0


	//   ....[94]....
        /*0488*/ 	.word	0x0001d2c0


	//   ....[95]....
        /*048c*/ 	.word	0x0001d5a0


	//   ....[96]....
        /*0490*/ 	.word	0x0001d5c0


	//   ....[97]....
        /*0494*/ 	.word	0x0001dbf0


	//   ....[98]....
        /*0498*/ 	.word	0x0001dc00


	//   ....[99]....
        /*049c*/ 	.word	0x0001e760


	//   ....[100]....
        /*04a0*/ 	.word	0x0001e780


	//   ....[101]....
        /*04a4*/ 	.word	0x0001e870


	//   ....[102]....
        /*04a8*/ 	.word	0x0001e880


	//   ....[103]....
        /*04ac*/ 	.word	0x0001e970


	//   ....[104]....
        /*04b0*/ 	.word	0x0001e990


	//   ....[105]....
        /*04b4*/ 	.word	0x0001ea80


	//   ....[106]....
        /*04b8*/ 	.word	0x0001ea90


	//   ....[107]....
        /*04bc*/ 	.word	0x0001ec00


	//   ....[108]....
        /*04c0*/ 	.word	0x0001ec20


	//   ....[109]....
        /*04c4*/ 	.word	0x0001ed40


	//   ....[110]....
        /*04c8*/ 	.word	0x0001ed80


	//   ....[111]....
        /*04cc*/ 	.word	0x0001edb0


	//   ....[112]....
        /*04d0*/ 	.word	0x0001ede0


	//   ....[113]....
        /*04d4*/ 	.word	0x0001ee10


	//   ....[114]....
        /*04d8*/ 	.word	0x0001ee40


	//   ....[115]....
        /*04dc*/ 	.word	0x0001ef90


	//   ....[116]....
        /*04e0*/ 	.word	0x0001efd0


	//   ....[117]....
        /*04e4*/ 	.word	0x0001f000


	//   ....[118]....
        /*04e8*/ 	.word	0x0001f030


	//   ....[119]....
        /*04ec*/ 	.word	0x0001f060


	//   ....[120]....
        /*04f0*/ 	.word	0x0001f090


	//   ....[121]....
        /*04f4*/ 	.word	0x0001f120


	//   ....[122]....
        /*04f8*/ 	.word	0x0001f160


	//   ....[123]....
        /*04fc*/ 	.word	0x0001f170


	//   ....[124]....
        /*0500*/ 	.word	0x0001f1d0


	//   ....[125]....
        /*0504*/ 	.word	0x0001fac0


	//   ....[126]....
        /*0508*/ 	.word	0x0001fb10


	//   ....[127]....
        /*050c*/ 	.word	0x0001fb60


	//   ....[128]....
        /*0510*/ 	.word	0x0001fbb0


	//   ....[129]....
        /*0514*/ 	.word	0x0001fc00


	//   ....[130]....
        /*0518*/ 	.word	0x0001fc70


	//   ....[131]....
        /*051c*/ 	.word	0x0001fcb0


	//   ....[132]....
        /*0520*/ 	.word	0x0001fd10


	//   ....[133]....
        /*0524*/ 	.word	0x0001fd80


	//   ....[134]....
        /*0528*/ 	.word	0x0001fdf0


	//   ....[135]....
        /*052c*/ 	.word	0x0001fe50


	//   ....[136]....
        /*0530*/ 	.word	0x0001feb0


	//   ....[137]....
        /*0534*/ 	.word	0x0001ff00


	//   ....[138]....
        /*0538*/ 	.word	0x0001ff50


	//   ....[139]....
        /*053c*/ 	.word	0x0001ffc0


	//   ....[140]....
        /*0540*/ 	.word	0x00020030


	//   ....[141]....
        /*0544*/ 	.word	0x000200a0


	//   ....[142]....
        /*0548*/ 	.word	0x00020100


	//   ....[143]....
        /*054c*/ 	.word	0x00020170


	//   ....[144]....
        /*0550*/ 	.word	0x000201e0


	//   ....[145]....
        /*0554*/ 	.word	0x00020250


	//   ....[146]....
        /*0558*/ 	.word	0x000202b0


	//   ....[147]....
        /*055c*/ 	.word	0x00020320


	//   ....[148]....
        /*0560*/ 	.word	0x00020390


	//   ....[149]....
        /*0564*/ 	.word	0x00020400


	//   ....[150]....
        /*0568*/ 	.word	0x00020460


	//   ....[151]....
        /*056c*/ 	.word	0x000204d0


	//   ....[152]....
        /*0570*/ 	.word	0x00020540


	//   ....[153]....
        /*0574*/ 	.word	0x000205b0


	//   ....[154]....
        /*0578*/ 	.word	0x00020610


	//   ....[155]....
        /*057c*/ 	.word	0x00020680


	//   ....[156]....
        /*0580*/ 	.word	0x000206f0


	//   ....[157]....
        /*0584*/ 	.word	0x00020760


	//   ....[158]....
        /*0588*/ 	.word	0x000207c0


	//   ....[159]....
        /*058c*/ 	.word	0x00020830


	//   ....[160]....
        /*0590*/ 	.word	0x000208a0


	//   ....[161]....
        /*0594*/ 	.word	0x000208f0


	//   ....[162]....
        /*0598*/ 	.word	0x00020940


	//   ....[163]....
        /*059c*/ 	.word	0x00020990


	//   ....[164]....
        /*05a0*/ 	.word	0x000209e0


	//   ....[165]....
        /*05a4*/ 	.word	0x00020a30


	//   ....[166]....
        /*05a8*/ 	.word	0x00020aa0


	//   ....[167]....
        /*05ac*/ 	.word	0x00020af0


	//   ....[168]....
        /*05b0*/ 	.word	0x00020b40


	//   ....[169]....
        /*05b4*/ 	.word	0x00020b90


	//   ....[170]....
        /*05b8*/ 	.word	0x00020be0


	//   ....[171]....
        /*05bc*/ 	.word	0x00020c30


	//   ....[172]....
        /*05c0*/ 	.word	0x00020ca0


	//   ....[173]....
        /*05c4*/ 	.word	0x00020cf0


	//   ....[174]....
        /*05c8*/ 	.word	0x00020d60


	//   ....[175]....
        /*05cc*/ 	.word	0x00020dc0


	//   ....[176]....
        /*05d0*/ 	.word	0x00020e30


	//----- nvinfo : EIATTR_EXIT_INSTR_OFFSETS
	.align		4
.L_662:
        /*05d4*/ 	.byte	0x04, 0x1c
        /*05d6*/ 	.short	(.L_664 - .L_663)


	//   ....[0]....
.L_663:
        /*05d8*/ 	.word	0x00000f40


	//   ....[1]....
        /*05dc*/ 	.word	0x0001fa90


	//----- nvinfo : EIATTR_MAX_THREADS
	.align		4
.L_664:
        /*05e0*/ 	.byte	0x04, 0x05
        /*05e2*/ 	.short	(.L_666 - .L_665)
.L_665:
        /*05e4*/ 	.word	0x00000100
        /*05e8*/ 	.word	0x00000001
        /*05ec*/ 	.word	0x00000001


	//----- nvinfo : EIATTR_CRS_STACK_SIZE
	.align		4
.L_666:
        /*05f0*/ 	.byte	0x04, 0x1e
        /*05f2*/ 	.short	(.L_668 - .L_667)
.L_667:
        /*05f4*/ 	.word	0x00000000
.L_668:


//--------------------- .nv.info._ZN7cutlass13device_kernelIN5flash19enable_sm80_to_sm89INS1_16FlashAttnFwdSm80INS1_25CollectiveMainloopFwdSm80ILi4ELi1ELb0EN4cute5tupleIJNS5_1CILi128EEENS7_ILi64EEES8_EEELi128ENS_10bfloat16_tEfNS_4arch4Sm80ELb1ELb0ELb0ELb0ELb0ELb0ELb1ELb1EEENS1_21CollectiveEpilogueFwdINS6_IJS8_S8_S9_EEENS6_IJNS7_ILi1EEESH_SH_EEESB_SD_Li128ELb0ELb1ELb1ELb0EEENS1_30DynamicPersistentTileSchedulerILi128ELi128ELb1ELb1ELb0EEEEEEEEEvNT_6ParamsE --------------------------
	.section	.nv.info._ZN7cutlass13device_kernelIN5flash19enable_sm80_to_sm89INS1_16FlashAttnFwdSm80INS1_25CollectiveMainloopFwdSm80ILi4ELi1ELb0EN4cute5tupleIJNS5_1CILi128EEENS7_ILi64EEES8_EEELi128ENS_10bfloat16_tEfNS_4arch4Sm80ELb1ELb0ELb0ELb0ELb0ELb0ELb1ELb1EEENS1_21CollectiveEpilogueFwdINS6_IJS8_S8_S9_EEENS6_IJNS7_ILi1EEESH_SH_EEESB_SD_Li128ELb0ELb1ELb1ELb0EEENS1_30DynamicPersistentTileSchedulerILi128ELi128ELb1ELb1ELb0EEEEEEEEEvNT_6ParamsE,"",@"SHT_CUDA_INFO"
	.sectionflags	@""
	.align	4


	//----- nvinfo : EIATTR_CUDA_API_VERSION
	.align		4
        /*0000*/ 	.byte	0x04, 0x37
        /*0002*/ 	.short	(.L_670 - .L_669)
.L_669:
        /*0004*/ 	.word	0x00000082


	//----- nvinfo : EIATTR_SW2861232_WAR
	.align		4
.L_670:
        /*0008*/ 	.byte	0x01, 0x35
	.zero		2


	//----- nvinfo : EIATTR_PARAM_CBANK
	.align		4
        /*000c*/ 	.byte	0x04, 0x0a
        /*000e*/ 	.short	(.L_672 - .L_671)
	.align		4
.L_671:
        /*0010*/ 	.word	index@(.nv.constant0._ZN7cutlass13device_kernelIN5flash19enable_sm80_to_sm89INS1_16FlashAttnFwdSm80INS1_25CollectiveMainloopFwdSm80ILi4ELi1ELb0EN4cute5tupleIJNS5_1CILi128EEENS7_ILi64EEES8_EEELi128ENS_10bfloat16_tEfNS_4arch4Sm80ELb1ELb0ELb0ELb0ELb0ELb0ELb1ELb1EEENS1_21CollectiveEpilogueFwdINS6_IJS8_S8_S9_EEENS6_IJNS7_ILi1EEESH_SH_EEESB_SD_Li128ELb0ELb1ELb1ELb0EEENS1_30DynamicPersistentTileSchedulerILi128ELi128ELb1ELb1ELb0EEEEEEEEEvNT_6ParamsE)
        /*0014*/ 	.short	0x0160
        /*0016*/ 	.short	0x0428


	//----- nvinfo : EIATTR_CBANK_PARAM_SIZE
	.align		4
.L_672:
        /*0018*/ 	.byte	0x03, 0x19
        /*001a*/ 	.short	0x0428


	//----- nvinfo : EIATTR_KPARAM_INFO
	.align		4
        /*001c*/ 	.byte	0x04, 0x17
        /*001e*/ 	.short	(.L_674 - .L_673)
.L_673:
        /*0020*/ 	.word	0x00000000
        /*0024*/ 	.short	0x0000
        /*0026*/ 	.short	0x0000
        /*0028*/ 	.byte	0x00, 0xf0, 0xa1, 0x10


	//----- nvinfo : EIATTR_MAXREG_COUNT
	.align		4
.L_674:
        /*002c*/ 	.byte	0x03, 0x1b
        /*002e*/ 	.short	0x00ff


	//----- nvinfo : EIATTR_NUM_BARRIERS
	.align		4
        /*0030*/ 	.byte	0x02, 0x4c
        /*0032*/ 	.byte	0x06
	.zero		1


	//----- nvinfo : EIATTR_ANNOTATIONS
	.align		4
        /*0034*/ 	.byte	0x04, 0x55
        /*0036*/ 	.short	(.L_676 - .L_675)


	//   ....[0]....
.L_675:
        /* <DEDUP_REMOVED lines=77> */


	//----- nvinfo : EIATTR_MERCURY_ISA_VERSION
	.align		4
.L_676:
        /*04f8*/ 	.byte	0x03, 0x5f
        /*04fa*/ 	.short	0x0000


	//----- nvinfo : EIATTR_INT_WARP_WIDE_INSTR_OFFSETS
	.align		4
        /*04fc*/ 	.byte	0x04, 0x31
        /*04fe*/ 	.short	(.L_678 - .L_677)


	//   ....[0]....
.L_677:
        /*0500*/ 	.word	0x000100d0


	//   ....[1]....
        /*0504*/ 	.word	0x00010150


	//----- nvinfo : EIATTR_COOP_GROUP_MASK_REGIDS
	.align		4
.L_678:
        /*0508*/ 	.byte	0x04, 0x29
        /*050a*/ 	.short	(.L_680 - .L_679)


	//   ....[0]....
.L_679:
        /*050c*/ 	.word	0xffffffff


	//   ....[1]....
        /*0510*/ 	.word	0xffffffff


	//   ....[2]....
        /*0514*/ 	.word	0xffffffff


	//   ....[3]....
        /*0518*/ 	.word	0xffffffff


	//   ....[4]....
        /*051c*/ 	.word	0xffffffff


	//   ....[5]....
        /*0520*/ 	.word	0xffffffff


	//   ....[6]....
        /*0524*/ 	.word	0xffffffff


	//   ....[7]....
        /*0528*/ 	.word	0xffffffff


	//   ....[8]....
        /*052c*/ 	.word	0xffffffff


	//   ....[9]....
        /*0530*/ 	.word	0xffffffff


	//   ....[10]....
        /*0534*/ 	.word	0xffffffff


	//   ....[11]....
        /*0538*/ 	.word	0xffffffff


	//   ....[12]....
        /*053c*/ 	.word	0xffffffff


	//   ....[13]....
        /*0540*/ 	.word	0xffffffff


	//   ....[14]....
        /*0544*/ 	.word	0xffffffff


	//   ....[15]....
        /*0548*/ 	.word	0xffffffff


	//   ....[16]....
        /*054c*/ 	.word	0xffffffff


	//   ....[17]....
        /*0550*/ 	.word	0xffffffff


	//   ....[18]....
        /*0554*/ 	.word	0xffffffff


	//   ....[19]....
        /*0558*/ 	.word	0xffffffff


	//   ....[20]....
        /*055c*/ 	.word	0xffffffff


	//   ....[21]....
        /*0560*/ 	.word	0xffffffff


	//   ....[22]....
        /*0564*/ 	.word	0xffffffff


	//   ....[23]....
        /*0568*/ 	.word	0xffffffff


	//   ....[24]....
        /*056c*/ 	.word	0xffffffff


	//   ....[25]....
        /*0570*/ 	.word	0xffffffff


	//   ....[26]....
        /*0574*/ 	.word	0xffffffff


	//   ....[27]....
        /*0578*/ 	.word	0xffffffff


	//   ....[28]....
        /*057c*/ 	.word	0xffffffff


	//   ....[29]....
        /*0580*/ 	.word	0xffffffff


	//   ....[30]....
        /*0584*/ 	.word	0xffffffff


	//   ....[31]....
        /*0588*/ 	.word	0xffffffff


	//   ....[32]....
        /*058c*/ 	.word	0xffffffff


	//   ....[33]....
        /*0590*/ 	.word	0xffffffff


	//   ....[34]....
        /*0594*/ 	.word	0xffffffff


	//   ....[35]....
        /*0598*/ 	.word	0xffffffff


	//   ....[36]....
        /*059c*/ 	.word	0xffffffff


	//   ....[37]....
        /*05a0*/ 	.word	0xffffffff


	//   ....[38]....
        /*05a4*/ 	.word	0xffffffff


	//   ....[39]....
        /*05a8*/ 	.word	0xffffffff


	//   ....[40]....
        /*05ac*/ 	.word	0xffffffff


	//   ....[41]....
        /*05b0*/ 	.word	0xffffffff


	//   ....[42]....
        /*05b4*/ 	.word	0xffffffff


	//   ....[43]....
        /*05b8*/ 	.word	0xffffffff


	//   ....[44]....
        /*05bc*/ 	.word	0xffffffff


	//   ....[45]....
        /*05c0*/ 	.word	0xffffffff


	//   ....[46]....
        /*05c4*/ 	.word	0xffffffff


	//   ....[47]....
        /*05c8*/ 	.word	0xffffffff


	//   ....[48]....
        /*05cc*/ 	.word	0xffffffff


	//   ....[49]....
        /*05d0*/ 	.word	0xffffffff


	//   ....[50]....
        /*05d4*/ 	.word	0xffffffff


	//   ....[51]....
        /*05d8*/ 	.word	0xffffffff


	//   ....[52]....
        /*05dc*/ 	.word	0xffffffff


	//   ....[53]....
        /*05e0*/ 	.word	0xffffffff


	//   ....[54]....
        /*05e4*/ 	.word	0xffffffff


	//   ....[55]....
        /*05e8*/ 	.word	0xffffffff


	//   ....[56]....
        /*05ec*/ 	.word	0xffffffff


	//   ....[57]....
        /*05f0*/ 	.word	0xffffffff


	//   ....[58]....
        /*05f4*/ 	.word	0xffffffff


	//   ....[59]....
        /*05f8*/ 	.word	0xffffffff


	//   ....[60]....
        /*05fc*/ 	.word	0xffffffff


	//   ....[61]....
        /*0600*/ 	.word	0xffffffff


	//   ....[62]....
        /*0604*/ 	.word	0xffffffff


	//   ....[63]....
        /*0608*/ 	.word	0xffffffff


	//   ....[64]....
        /*060c*/ 	.word	0xffffffff


	//   ....[65]....
        /*0610*/ 	.word	0xffffffff


	//   ....[66]....
        /*0614*/ 	.word	0xffffffff


	//   ....[67]....
        /*0618*/ 	.word	0xffffffff


	//   ....[68]....
        /*061c*/ 	.word	0xffffffff


	//   ....[69]....
        /*0620*/ 	.word	0xffffffff


	//   ....[70]....
        /*0624*/ 	.word	0xffffffff


	//   ....[71]....
        /*0628*/ 	.word	0xffffffff


	//   ....[72]....
        /*062c*/ 	.word	0xffffffff


	//   ....[73]....
        /*0630*/ 	.word	0xffffffff


	//   ....[74]....
        /*0634*/ 	.word	0xffffffff


	//   ....[75]....
        /*0638*/ 	.word	0xffffffff


	//   ....[76]....
        /*063c*/ 	.word	0xffffffff


	//   ....[77]....
        /*0640*/ 	.word	0xffffffff


	//   ....[78]....
        /*0644*/ 	.word	0xffffffff


	//   ....[79]....
        /*0648*/ 	.word	0xffffffff


	//   ....[80]....
        /*064c*/ 	.word	0xffffffff


	//   ....[81]....
        /*0650*/ 	.word	0xffffffff


	//   ....[82]....
        /*0654*/ 	.word	0xffffffff


	//   ....[83]....
        /*0658*/ 	.word	0xffffffff


	//   ....[84]....
        /*065c*/ 	.word	0xffffffff


	//   ....[85]....
        /*0660*/ 	.word	0xffffffff


	//   ....[86]....
        /*0664*/ 	.word	0xffffffff


	//   ....[87]....
        /*0668*/ 	.word	0xffffffff


	//   ....[88]....
        /*066c*/ 	.word	0xffffffff


	//   ....[89]....
        /*0670*/ 	.word	0xffffffff


	//   ....[90]....
        /*0674*/ 	.word	0xffffffff


	//   ....[91]....
        /*0678*/ 	.word	0xffffffff


	//   ....[92]....
        /*067c*/ 	.word	0xffffffff


	//   ....[93]....
        /*0680*/ 	.word	0xffffffff


	//   ....[94]....
        /*0684*/ 	.word	0xffffffff


	//   ....[95]....
        /*0688*/ 	.word	0xffffffff


	//   ....[96]....
        /*068c*/ 	.word	0xffffffff


	//   ....[97]....
        /*0690*/ 	.word	0xffffffff


	//   ....[98]....
        /*0694*/ 	.word	0xffffffff


	//   ....[99]....
        /*0698*/ 	.word	0xffffffff


	//   ....[100]....
        /*069c*/ 	.word	0xffffffff


	//----- nvinfo : EIATTR_COOP_GROUP_INSTR_OFFSETS
	.align		4
.L_680:
        /*06a0*/ 	.byte	0x04, 0x28
        /*06a2*/ 	.short	(.L_682 - .L_681)


	//   ....[0]....
.L_681:
        /*06a4*/ 	.word	0x00000050


	//   ....[1]....
        /*06a8*/ 	.word	0x00000060


	//   ....[2]....
        /*06ac*/ 	.word	0x00001810


	//   ....[3]....
        /*06b0*/ 	.word	0x00001830


	//   ....[4]....
        /*06b4*/ 	.word	0x00001970


	//   ....[5]....
        /*06b8*/ 	.word	0x00001980


	//   ....[6]....
        /*06bc*/ 	.word	0x00001ab0


	//   ....[7]....
        /*06c0*/ 	.word	0x00001ad0


	//   ....[8]....
        /*06c4*/ 	.word	0x00001c00


	//   ....[9]....
        /*06c8*/ 	.word	0x00001c10


	//   ....[10]....
        /*06cc*/ 	.word	0x00001d40


	//   ....[11]....
        /*06d0*/ 	.word	0x00001d60


	//   ....[12]....
        /*06d4*/ 	.word	0x00001e90


	//   ....[13]....
        /*06d8*/ 	.word	0x00001ea0


	//   ....[14]....
        /*06dc*/ 	.word	0x00001fd0


	//   ....[15]....
        /*06e0*/ 	.word	0x00001ff0


	//   ....[16]....
        /*06e4*/ 	.word	0x00002120


	//   ....[17]....
        /*06e8*/ 	.word	0x00002130


	//   ....[18]....
        /*06ec*/ 	.word	0x00003760


	//   ....[19]....
        /*06f0*/ 	.word	0x00003770


	//   ....[20]....
        /*06f4*/ 	.word	0x00003780


	//   ....[21]....
        /*06f8*/ 	.word	0x00003790


	//   ....[22]....
        /*06fc*/ 	.word	0x00003c40


	//   ....[23]....
        /*0700*/ 	.word	0x00003dd0


	//   ....[24]....
        /*0704*/ 	.word	0x00004050


	//   ....[25]....
        /*0708*/ 	.word	0x000042c0


	//   ....[26]....
        /*070c*/ 	.word	0x00004500


	//   ....[27]....
        /*0710*/ 	.word	0x00004690


	//   ....[28]....
        /*0714*/ 	.word	0x000046c0


	//   ....[29]....
        /*0718*/ 	.word	0x00004770


	//   ....[30]....
        /*071c*/ 	.word	0x00006d40


	//   ....[31]....
        /*0720*/ 	.word	0x00006d50


	//   ....[32]....
        /*0724*/ 	.word	0x00006d70


	//   ....[33]....
        /*0728*/ 	.word	0x00006d90


	//   ....[34]....
        /*072c*/ 	.word	0x000081b0


	//   ....[35]....
        /*0730*/ 	.word	0x00008220


	//   ....[36]....
        /*0734*/ 	.word	0x00008290


	//   ....[37]....
        /*0738*/ 	.word	0x000082b0


	//   ....[38]....
        /*073c*/ 	.word	0x000082e0


	//   ....[39]....
        /*0740*/ 	.word	0x00008300


	//   ....[40]....
        /*0744*/ 	.word	0x00008340


	//   ....[41]....
        /*0748*/ 	.word	0x00008380


	//   ....[42]....
        /*074c*/ 	.word	0x0000c4e0


	//   ....[43]....
        /*0750*/ 	.word	0x0000c4f0


	//   ....[44]....
        /*0754*/ 	.word	0x0000c500


	//   ....[45]....
        /*0758*/ 	.word	0x0000c530


	//   ....[46]....
        /*075c*/ 	.word	0x0000c570


	//   ....[47]....
        /*0760*/ 	.word	0x0000c5c0


	//   ....[48]....
        /*0764*/ 	.word	0x0000c690


	//   ....[49]....
        /*0768*/ 	.word	0x0000ca70


	//   ....[50]....
        /*076c*/ 	.word	0x0000f4d0


	//   ....[51]....
        /*0770*/ 	.word	0x0000f540


	//   ....[52]....
        /*0774*/ 	.word	0x0000f550


	//   ....[53]....
        /*0778*/ 	.word	0x0000f560


	//   ....[54]....
        /*077c*/ 	.word	0x0000f590


	//   ....[55]....
        /*0780*/ 	.word	0x0000f5b0


	//   ....[56]....
        /*0784*/ 	.word	0x0000f5c0


	//   ....[57]....
        /*0788*/ 	.word	0x0000f5d0


	//   ....[58]....
        /*078c*/ 	.word	0x00010290


	//   ....[59]....
        /*0790*/ 	.word	0x000106f0


	//   ....[60]....
        /*0794*/ 	.word	0x00010700


	//   ....[61]....
        /*0798*/ 	.word	0x00010720


	//   ....[62]....
        /*079c*/ 	.word	0x00010730


	//   ....[63]....
        /*07a0*/ 	.word	0x00010770


	//   ....[64]....
        /*07a4*/ 	.word	0x00010790


	//   ....[65]....
        /*07a8*/ 	.word	0x000107b0


	//   ....[66]....
        /*07ac*/ 	.word	0x000107d0


	//   ....[67]....
        /*07b0*/ 	.word	0x00010930


	//   ....[68]....
        /*07b4*/ 	.word	0x00010960


	//   ....[69]....
        /*07b8*/ 	.word	0x00010f60


	//   ....[70]....
        /*07bc*/ 	.word	0x00010f80


	//   ....[71]....
        /*07c0*/ 	.word	0x000113b0


	//   ....[72]....
        /*07c4*/ 	.word	0x000113d0


	//   ....[73]....
        /*07c8*/ 	.word	0x00011800


	//   ....[74]....
        /*07cc*/ 	.word	0x00011810


	//   ....[75]....
        /*07d0*/ 	.word	0x00011fa0


	//   ....[76]....
        /*07d4*/ 	.word	0x000120b0


	//   ....[77]....
        /*07d8*/ 	.word	0x00012120


	//   ....[78]....
        /*07dc*/ 	.word	0x00012190


	//   ....[79]....
        /*07e0*/ 	.word	0x000121f0


	//   ....[80]....
        /*07e4*/ 	.word	0x00012260


	//   ....[81]....
        /*07e8*/ 	.word	0x000122d0


	//   ....[82]....
        /*07ec*/ 	.word	0x00012340


	//   ....[83]....
        /*07f0*/ 	.word	0x000123a0


	//   ....[84]....
        /*07f4*/ 	.word	0x00012410


	//   ....[85]....
        /*07f8*/ 	.word	0x00012480


	//   ....[86]....
        /*07fc*/ 	.word	0x000124f0


	//   ....[87]....
        /*0800*/ 	.word	0x00012550


	//   ....[88]....
        /*0804*/ 	.word	0x000125c0


	//   ....[89]....
        /*0808*/ 	.word	0x00012630


	//   ....[90]....
        /*080c*/ 	.word	0x000126a0


	//   ....[91]....
        /*0810*/ 	.word	0x00012700


	//   ....[92]....
        /*0814*/ 	.word	0x00012760


	//   ....[93]....
        /*0818*/ 	.word	0x000127c0


	//   ....[94]....
        /*081c*/ 	.word	0x00012810


	//   ....[95]....
        /*0820*/ 	.word	0x00012870


	//   ....[96]....
        /*0824*/ 	.word	0x000128c0


	//   ....[97]....
        /*0828*/ 	.word	0x00012920


	//   ....[98]....
        /*082c*/ 	.word	0x00012970


	//   ....[99]....
        /*0830*/ 	.word	0x000129d0


	//   ....[100]....
        /*0834*/ 	.word	0x00012a30


	//----- nvinfo : EIATTR_EXIT_INSTR_OFFSETS
	.align		4
.L_682:
        /*0838*/ 	.byte	0x04, 0x1c
        /*083a*/ 	.short	(.L_684 - .L_683)


	//   ....[0]....
.L_683:
        /*083c*/ 	.word	0x000000b0


	//   ....[1]....
        /*0840*/ 	.word	0x00012060


	//----- nvinfo : EIATTR_MAX_THREADS
	.align		4
.L_684:
        /*0844*/ 	.byte	0x04, 0x05
        /*0846*/ 	.short	(.L_686 - .L_685)
.L_685:
        /*0848*/ 	.word	0x00000080
        /*084c*/ 	.word	0x00000001
        /*0850*/ 	.word	0x00000001


	//----- nvinfo : EIATTR_CRS_STACK_SIZE
	.align		4
.L_686:
        /*0854*/ 	.byte	0x04, 0x1e
        /*0856*/ 	.short	(.L_688 - .L_687)
.L_687:
        /*0858*/ 	.word	0x00000000
.L_688:


//--------------------- .nv.info._ZN7cutlass13device_kernelIN5flash19enable_sm80_to_sm89INS1_16FlashAttnFwdSm80INS1_25CollectiveMainloopFwdSm80ILi8ELi1ELb1EN4cute5tupleIJNS5_1CILi128EEENS7_ILi112EEES8_EEELi128ENS_10bfloat16_tEfNS_4arch4Sm80ELb1ELb0ELb0ELb1ELb0ELb0ELb1ELb1EEENS1_21CollectiveEpilogueFwdINS6_IJS8_S8_S9_EEENS6_IJNS7_ILi1EEESH_SH_EEESB_SD_Li256ELb1ELb1ELb1ELb0EEENS1_36VarlenDynamicPersistentTileSchedulerILi128ELi112ELi256ELi256ELb1ELb1ELb0ELb1ELb1ELb1EEEEEEEEEvNT_6ParamsE --------------------------
	.section	.nv.info._ZN7cutlass13device_kernelIN5flash19enable_sm80_to_sm89INS1_16FlashAttnFwdSm80INS1_25CollectiveMainloopFwdSm80ILi8ELi1ELb1EN4cute5tupleIJNS5_1CILi128EEENS7_ILi112EEES8_EEELi128ENS_10bfloat16_tEfNS_4arch4Sm80ELb1ELb0ELb0ELb1ELb0ELb0ELb1ELb1EEENS1_21CollectiveEpilogueFwdINS6_IJS8_S8_S9_EEENS6_IJNS7_ILi1EEESH_SH_EEESB_SD_Li256ELb1ELb1ELb1ELb0EEENS1_36VarlenDynamicPersistentTileSchedulerILi128ELi112ELi256ELi256ELb1ELb1ELb0ELb1ELb1ELb1EEEEEEEEEvNT_6ParamsE,"",@"SHT_CUDA_INFO"
	.sectionflags	@""
	.align	4


	//----- nvinfo : EIATTR_CUDA_API_VERSION
	.align		4
        /*0000*/ 	.byte	0x04, 0x37
        /*0002*/ 	.short	(.L_690 - .L_689)
.L_689:
        /*0004*/ 	.word	0x00000082


	//----- nvinfo : EIATTR_SW2861232_WAR
	.align		4
.L_690:
        /*0008*/ 	.byte	0x01, 0x35
	.zero		2


	//----- nvinfo : EIATTR_PARAM_CBANK
	.align		4
        /*000c*/ 	.byte	0x04, 0x0a
        /*000e*/ 	.short	(.L_692 - .L_691)
	.align		4
.L_691:
        /*0010*/ 	.word	index@(.nv.constant0._ZN7cutlass13device_kernelIN5flash19enable_sm80_to_sm89INS1_16FlashAttnFwdSm80INS1_25CollectiveMainloopFwdSm80ILi8ELi1ELb1EN4cute5tupleIJNS5_1CILi128EEENS7_ILi112EEES8_EEELi128ENS_10bfloat16_tEfNS_4arch4Sm80ELb1ELb0ELb0ELb1ELb0ELb0ELb1ELb1EEENS1_21CollectiveEpilogueFwdINS6_IJS8_S8_S9_EEENS6_IJNS7_ILi1EEESH_SH_EEESB_SD_Li256ELb1ELb1ELb1ELb0EEENS1_36VarlenDynamicPersistentTileSchedulerILi128ELi112ELi256ELi256ELb1ELb1ELb0ELb1ELb1ELb1EEEEEEEEEvNT_6ParamsE)
        /*0014*/ 	.short	0x0160
        /*0016*/ 	.short	0x0438


	//----- nvinfo : EIATTR_CBANK_PARAM_SIZE
	.align		4
.L_692:
        /*0018*/ 	.byte	0x03, 0x19
        /*001a*/ 	.short	0x0438


	//----- nvinfo : EIATTR_KPARAM_INFO
	.align		4
        /*001c*/ 	.byte	0x04, 0x17
        /*001e*/ 	.short	(.L_694 - .L_693)
.L_693:
        /*0020*/ 	.word	0x00000000
        /*0024*/ 	.short	0x0000
        /*0026*/ 	.short	0x0000
        /*0028*/ 	.byte	0x00, 0xf0, 0xe1, 0x10


	//----- nvinfo : EIATTR_MAXREG_COUNT
	.align		4
.L_694:
        /*002c*/ 	.byte	0x03, 0x1b
        /*002e*/ 	.short	0x00ff


	//----- nvinfo : EIATTR_NUM_BARRIERS
	.align		4
        /*0030*/ 	.byte	0x02, 0x4c
        /*0032*/ 	.byte	0x06
	.zero		1


	//----- nvinfo : EIATTR_ANNOTATIONS
	.align		4
        /*0034*/ 	.byte	0x04, 0x55
        /*0036*/ 	.short	(.L_696 - .L_695)


	//   ....[0]....
.L_695:
        /* <DEDUP_REMOVED lines=84> */


	//----- nvinfo : EIATTR_MERCURY_ISA_VERSION
	.align		4
.L_696:
        /*0560*/ 	.byte	0x03, 0x5f
        /*0562*/ 	.short	0x0000


	//----- nvinfo : EIATTR_INT_WARP_WIDE_INSTR_OFFSETS
	.align		4
        /*0564*/ 	.byte	0x04, 0x31
        /*0566*/ 	.short	(.L_698 - .L_697)


	//   ....[0]....
.L_697:
        /*0568*/ 	.word	0x0000dbb0


	//   ....[1]....
        /*056c*/ 	.word	0x0000dc30


	//----- nvinfo : EIATTR_COOP_GROUP_MASK_REGIDS
	.align		4
.L_698:
        /*0570*/ 	.byte	0x04, 0x29
        /*0572*/ 	.short	(.L_700 - .L_699)


	//   ....[0]....
.L_699:
        /*0574*/ 	.word	0xffffffff


	//   ....[1]....
        /*0578*/ 	.word	0xffffffff


	//   ....[2]....
        /*057c*/ 	.word	0xffffffff


	//   ....[3]....
        /*0580*/ 	.word	0xffffffff


	//   ....[4]....
        /*0584*/ 	.word	0xffffffff


	//   ....[5]....
        /*0588*/ 	.word	0xffffffff


	//   ....[6]....
        /*058c*/ 	.word	0xffffffff


	//   ....[7]....
        /*0590*/ 	.word	0xffffffff


	//   ....[8]....
        /*0594*/ 	.word	0xffffffff


	//   ....[9]....
        /*0598*/ 	.word	0xffffffff


	//   ....[10]....
        /*059c*/ 	.word	0xffffffff


	//   ....[11]....
        /*05a0*/ 	.word	0xffffffff


	//   ....[12]....
        /*05a4*/ 	.word	0xffffffff


	//   ....[13]....
        /*05a8*/ 	.word	0xffffffff


	//   ....[14]....
        /*05ac*/ 	.word	0xffffffff


	//   ....[15]....
        /*05b0*/ 	.word	0xffffffff


	//   ....[16]....
        /*05b4*/ 	.word	0xffffffff


	//   ....[17]....
        /*05b8*/ 	.word	0xffffffff


	//   ....[18]....
        /*05bc*/ 	.word	0xffffffff


	//   ....[19]....
        /*05c0*/ 	.word	0xffffffff


	//   ....[20]....
        /*05c4*/ 	.word	0xffffffff


	//   ....[21]....
        /*05c8*/ 	.word	0xffffffff


	//   ....[22]....
        /*05cc*/ 	.word	0xffffffff


	//   ....[23]....
        /*05d0*/ 	.word	0xffffffff


	//   ....[24]....
        /*05d4*/ 	.word	0xffffffff


	//   ....[25]....
        /*05d8*/ 	.word	0xffffffff


	//   ....[26]....
        /*05dc*/ 	.word	0xffffffff


	//   ....[27]....
        /*05e0*/ 	.word	0xffffffff


	//   ....[28]....
        /*05e4*/ 	.word	0xffffffff


	//   ....[29]....
        /*05e8*/ 	.word	0xffffffff


	//   ....[30]....
        /*05ec*/ 	.word	0xffffffff


	//   ....[31]....
        /*05f0*/ 	.word	0xffffffff


	//   ....[32]....
        /*05f4*/ 	.word	0xffffffff


	//   ....[33]....
        /*05f8*/ 	.word	0xffffffff


	//   ....[34]....
        /*05fc*/ 	.word	0xffffffff


	//   ....[35]....
        /*0600*/ 	.word	0xffffffff


	//   ....[36]....
        /*0604*/ 	.word	0xffffffff


	//   ....[37]....
        /*0608*/ 	.word	0xffffffff


	//   ....[38]....
        /*060c*/ 	.word	0xffffffff


	//   ....[39]....
        /*0610*/ 	.word	0xffffffff


	//   ....[40]....
        /*0614*/ 	.word	0xffffffff


	//   ....[41]....
        /*0618*/ 	.word	0xffffffff


	//   ....[42]....
        /*061c*/ 	.word	0xffffffff


	//   ....[43]....
        /*0620*/ 	.word	0xffffffff


	//   ....[44]....
        /*0624*/ 	.word	0xffffffff


	//   ....[45]....
        /*0628*/ 	.word	0xffffffff


	//   ....[46]....
        /*062c*/ 	.word	0xffffffff


	//   ....[47]....
        /*0630*/ 	.word	0xffffffff


	//   ....[48]....
        /*0634*/ 	.word	0xffffffff


	//   ....[49]....
        /*0638*/ 	.word	0xffffffff


	//   ....[50]....
        /*063c*/ 	.word	0xffffffff


	//   ....[51]....
        /*0640*/ 	.word	0xffffffff


	//   ....[52]....
        /*0644*/ 	.word	0xffffffff


	//   ....[53]....
        /*0648*/ 	.word	0xffffffff


	//   ....[54]....
        /*064c*/ 	.word	0xffffffff


	//   ....[55]....
        /*0650*/ 	.word	0xffffffff


	//   ....[56]....
        /*0654*/ 	.word	0xffffffff


	//   ....[57]....
        /*0658*/ 	.word	0xffffffff


	//   ....[58]....
        /*065c*/ 	.word	0xffffffff


	//   ....[59]....
        /*0660*/ 	.word	0xffffffff


	//   ....[60]....
        /*0664*/ 	.word	0xffffffff


	//   ....[61]....
        /*0668*/ 	.word	0xffffffff


	//   ....[62]....
        /*066c*/ 	.word	0xffffffff


	//   ....[63]....
        /*0670*/ 	.word	0xffffffff


	//   ....[64]....
        /*0674*/ 	.word	0xffffffff


	//   ....[65]....
        /*0678*/ 	.word	0xffffffff


	//   ....[66]....
        /*067c*/ 	.word	0xffffffff


	//   ....[67]....
        /*0680*/ 	.word	0xffffffff


	//   ....[68]....
        /*0684*/ 	.word	0xffffffff


	//   ....[69]....
        /*0688*/ 	.word	0xffffffff


	//   ....[70]....
        /*068c*/ 	.word	0xffffffff


	//   ....[71]....
        /*0690*/ 	.word	0xffffffff


	//   ....[72]....
        /*0694*/ 	.word	0xffffffff


	//   ....[73]....
        /*0698*/ 	.word	0xffffffff


	//   ....[74]....
        /*069c*/ 	.word	0xffffffff


	//   ....[75]....
        /*06a0*/ 	.word	0xffffffff


	//   ....[76]....
        /*06a4*/ 	.word	0xffffffff


	//   ....[77]....
        /*06a8*/ 	.word	0xffffffff


	//   ....[78]....
        /*06ac*/ 	.word	0xffffffff


	//   ....[79]....
        /*06b0*/ 	.word	0xffffffff


	//   ....[80]....
        /*06b4*/ 	.word	0xffffffff


	//   ....[81]....
        /*06b8*/ 	.word	0xffffffff


	//   ....[82]....
        /*06bc*/ 	.word	0xffffffff


	//   ....[83]....
        /*06c0*/ 	.word	0xffffffff


	//   ....[84]....
        /*06c4*/ 	.word	0xffffffff


	//   ....[85]....
        /*06c8*/ 	.word	0xffffffff


	//   ....[86]....
        /*06cc*/ 	.word	0xffffffff


	//   ....[87]....
        /*06d0*/ 	.word	0xffffffff


	//   ....[88]....
        /*06d4*/ 	.word	0xffffffff


	//   ....[89]....
        /*06d8*/ 	.word	0xffffffff


	//   ....[90]....
        /*06dc*/ 	.word	0xffffffff


	//   ....[91]....
        /*06e0*/ 	.word	0xffffffff


	//   ....[92]....
        /*06e4*/ 	.word	0xffffffff


	//   ....[93]....
        /*06e8*/ 	.word	0xffffffff


	//   ....[94]....
        /*06ec*/ 	.word	0xffffffff


	//   ....[95]....
        /*06f0*/ 	.word	0xffffffff


	//   ....[96]....
        /*06f4*/ 	.word	0xffffffff


	//   ....[97]....
        /*06f8*/ 	.word	0xffffffff


	//   ....[98]....
        /*06fc*/ 	.word	0xffffffff


	//   ....[99]....
        /*0700*/ 	.word	0xffffffff


	//   ....[100]....
        /*0704*/ 	.word	0xffffffff


	//   ....[101]....
        /*0708*/ 	.word	0xffffffff


	//   ....[102]....
        /*070c*/ 	.word	0xffffffff


	//   ....[103]....
        /*0710*/ 	.word	0xffffffff


	//   ....[104]....
        /*0714*/ 	.word	0xffffffff


	//   ....[105]....
        /*0718*/ 	.word	0xffffffff


	//   ....[106]....
        /*071c*/ 	.word	0xffffffff


	//   ....[107]....
        /*0720*/ 	.word	0xffffffff


	//   ....[108]....
        /*0724*/ 	.word	0xffffffff


	//   ....[109]....
        /*0728*/ 	.word	0xffffffff


	//   ....[110]....
        /*072c*/ 	.word	0xffffffff


	//   ....[111]....
        /*0730*/ 	.word	0xffffffff


	//   ....[112]....
        /*0734*/ 	.word	0xffffffff


	//   ....[113]....
        /*0738*/ 	.word	0xffffffff


	//   ....[114]....
        /*073c*/ 	.word	0xffffffff


	//   ....[115]....
        /*0740*/ 	.word	0xffffffff


	//   ....[116]....
        /*0744*/ 	.word	0xffffffff


	//   ....[117]....
        /*0748*/ 	.word	0xffffffff


	//   ....[118]....
        /*074c*/ 	.word	0xffffffff


	//   ....[119]....
        /*0750*/ 	.word	0xffffffff


	//   ....[120]....
        /*0754*/ 	.word	0xffffffff


	//   ....[121]....
        /*0758*/ 	.word	0xffffffff


	//   ....[122]....
        /*075c*/ 	.word	0xffffffff


	//   ....[123]....
        /*0760*/ 	.word	0xffffffff


	//   ....[124]....
        /*0764*/ 	.word	0xffffffff


	//   ....[125]....
        /*0768*/ 	.word	0xffffffff


	//   ....[126]....
        /*076c*/ 	.word	0xffffffff


	//   ....[127]....
        /*0770*/ 	.word	0xffffffff


	//   ....[128]....
        /*0774*/ 	.word	0xffffffff


	//   ....[129]....
        /*0778*/ 	.word	0xffffffff


	//   ....[130]....
        /*077c*/ 	.word	0xffffffff


	//   ....[131]....
        /*0780*/ 	.word	0xffffffff


	//   ....[132]....
        /*0784*/ 	.word	0xffffffff


	//   ....[133]....
        /*0788*/ 	.word	0xffffffff


	//   ....[134]....
        /*078c*/ 	.word	0xffffffff


	//   ....[135]....
        /*0790*/ 	.word	0xffffffff


	//   ....[136]....
        /*0794*/ 	.word	0xffffffff


	//   ....[137]....
        /*0798*/ 	.word	0xffffffff


	//   ....[138]....
        /*079c*/ 	.word	0xffffffff


	//----- nvinfo : EIATTR_COOP_GROUP_INSTR_OFFSETS
	.align		4
.L_700:
        /*07a0*/ 	.byte	0x04, 0x28
        /*07a2*/ 	.short	(.L_702 - .L_701)


	//   ....[0]....
.L_701:
        /*07a4*/ 	.word	0x00000050


	//   ....[1]....
        /*07a8*/ 	.word	0x00000200


	//   ....[2]....
        /*07ac*/ 	.word	0x00000230


	//   ....[3]....
        /*07b0*/ 	.word	0x00000260


	//   ....[4]....
        /*07b4*/ 	.word	0x00000290


	//   ....[5]....
        /*07b8*/ 	.word	0x000002c0


	//   ....[6]....
        /*07bc*/ 	.word	0x000002f0


	//   ....[7]....
        /*07c0*/ 	.word	0x00000450


	//   ....[8]....
        /*07c4*/ 	.word	0x00000490


	//   ....[9]....
        /*07c8*/ 	.word	0x000004c0


	//   ....[10]....
        /*07cc*/ 	.word	0x000004f0


	//   ....[11]....
        /*07d0*/ 	.word	0x00000520


	//   ....[12]....
        /*07d4*/ 	.word	0x00000550


	//   ....[13]....
        /*07d8*/ 	.word	0x000005e0


	//   ....[14]....
        /*07dc*/ 	.word	0x00000630


	//   ....[15]....
        /*07e0*/ 	.word	0x00000650


	//   ....[16]....
        /*07e4*/ 	.word	0x000006b0


	//   ....[17]....
        /*07e8*/ 	.word	0x00002600


	//   ....[18]....
        /*07ec*/ 	.word	0x00002640


	//   ....[19]....
        /*07f0*/ 	.word	0x00002660


	//   ....[20]....
        /*07f4*/ 	.word	0x000026f0


	//   ....[21]....
        /*07f8*/ 	.word	0x00002860


	//   ....[22]....
        /*07fc*/ 	.word	0x00002880


	//   ....[23]....
        /*0800*/ 	.word	0x000028a0


	//   ....[24]....
        /*0804*/ 	.word	0x000028c0


	//   ....[25]....
        /*0808*/ 	.word	0x00004200


	//   ....[26]....
        /*080c*/ 	.word	0x00004210


	//   ....[27]....
        /*0810*/ 	.word	0x00004c90


	//   ....[28]....
        /*0814*/ 	.word	0x00004d50


	//   ....[29]....
        /*0818*/ 	.word	0x00004d60


	//   ....[30]....
        /*081c*/ 	.word	0x00004d90


	//   ....[31]....
        /*0820*/ 	.word	0x00007a00


	//   ....[32]....
        /*0824*/ 	.word	0x00007a30


	//   ....[33]....
        /*0828*/ 	.word	0x00008450


	//   ....[34]....
        /*082c*/ 	.word	0x00008550


	//   ....[35]....
        /*0830*/ 	.word	0x00008570


	//   ....[36]....
        /*0834*/ 	.word	0x000085d0


	//   ....[37]....
        /*0838*/ 	.word	0x0000b940


	//   ....[38]....
        /*083c*/ 	.word	0x0000b960


	//   ....[39]....
        /*0840*/ 	.word	0x0000b980


	//   ....[40]....
        /*0844*/ 	.word	0x0000b9a0


	//   ....[41]....
        /*0848*/ 	.word	0x0000d560


	//   ....[42]....
        /*084c*/ 	.word	0x0000d5b0


	//   ....[43]....
        /*0850*/ 	.word	0x0000d5d0


	//   ....[44]....
        /*0854*/ 	.word	0x0000d5f0


	//   ....[45]....
        /*0858*/ 	.word	0x0000e6b0


	//   ....[46]....
        /*085c*/ 	.word	0x0000e6c0


	//   ....[47]....
        /*0860*/ 	.word	0x0000e6e0


	//   ....[48]....
        /*0864*/ 	.word	0x0000e700


	//   ....[49]....
        /*0868*/ 	.word	0x0000eac0


	//   ....[50]....
        /*086c*/ 	.word	0x0000eae0


	//   ....[51]....
        /*0870*/ 	.word	0x0000ebe0


	//   ....[52]....
        /*0874*/ 	.word	0x0000ebf0


	//   ....[53]....
        /*0878*/ 	.word	0x0000ed00


	//   ....[54]....
        /*087c*/ 	.word	0x0000ed20


	//   ....[55]....
        /*0880*/ 	.word	0x0000ee30


	//   ....[56]....
        /*0884*/ 	.word	0x0000ee40


	//   ....[57]....
        /*0888*/ 	.word	0x0000f150


	//   ....[58]....
        /*088c*/ 	.word	0x0000f170


	//   ....[59]....
        /*0890*/ 	.word	0x0000f7c0


	//   ....[60]....
        /*0894*/ 	.word	0x0000f7d0


	//   ....[61]....
        /*0898*/ 	.word	0x00010420


	//   ....[62]....
        /*089c*/ 	.word	0x00010440


	//   ....[63]....
        /*08a0*/ 	.word	0x00010550


	//   ....[64]....
        /*08a4*/ 	.word	0x00010560


	//   ....[65]....
        /*08a8*/ 	.word	0x00010670


	//   ....[66]....
        /*08ac*/ 	.word	0x00010690


	//   ....[67]....
        /*08b0*/ 	.word	0x000107a0


	//   ....[68]....
        /*08b4*/ 	.word	0x000107b0


	//   ....[69]....
        /*08b8*/ 	.word	0x00010980


	//   ....[70]....
        /*08bc*/ 	.word	0x000109a0


	//   ....[71]....
        /*08c0*/ 	.word	0x00010ad0


	//   ....[72]....
        /*08c4*/ 	.word	0x00010b10


	//   ....[73]....
        /*08c8*/ 	.word	0x00010b40


	//   ....[74]....
        /*08cc*/ 	.word	0x00010b70


	//   ....[75]....
        /*08d0*/ 	.word	0x00010ba0


	//   ....[76]....
        /*08d4*/ 	.word	0x00010bd0


	//   ....[77]....
        /*08d8*/ 	.word	0x00010d30


	//   ....[78]....
        /*08dc*/ 	.word	0x00010d70


	//   ....[79]....
        /*08e0*/ 	.word	0x00010da0


	//   ....[80]....
        /*08e4*/ 	.word	0x00010dd0


	//   ....[81]....
        /*08e8*/ 	.word	0x00010e00


	//   ....[82]....
        /*08ec*/ 	.word	0x00010e30


	//   ....[83]....
        /*08f0*/ 	.word	0x00010ec0


	//   ....[84]....
        /*08f4*/ 	.word	0x00010f20


	//   ....[85]....
        /*08f8*/ 	.word	0x00010f30


	//   ....[86]....
        /*08fc*/ 	.word	0x00010f90


	//   ....[87]....
        /*0900*/ 	.word	0x00011a00


	//   ....[88]....
        /*0904*/ 	.word	0x00011a60


	//   ....[89]....
        /*0908*/ 	.word	0x00011ab0


	//   ....[90]....
        /*090c*/ 	.word	0x00011b00


	//   ....[91]....
        /*0910*/ 	.word	0x00011b50


	//   ....[92]....
        /*0914*/ 	.word	0x00011bc0


	//   ....[93]....
        /*0918*/ 	.word	0x00011c00


	//   ....[94]....
        /*091c*/ 	.word	0x00011c70


	//   ....[95]....
        /*0920*/ 	.word	0x00011ce0


	//   ....[96]....
        /*0924*/ 	.word	0x00011d40


	//   ....[97]....
        /*0928*/ 	.word	0x00011da0


	//   ....[98]....
        /*092c*/ 	.word	0x00011e00


	//   ....[99]....
        /*0930*/ 	.word	0x00011e50


	//   ....[100]....
        /*0934*/ 	.word	0x00011eb0


	//   ....[101]....
        /*0938*/ 	.word	0x00011f20


	//   ....[102]....
        /*093c*/ 	.word	0x00011f90


	//   ....[103]....
        /*0940*/ 	.word	0x00011ff0


	//   ....[104]....
        /*0944*/ 	.word	0x00012050


	//   ....[105]....
        /*0948*/ 	.word	0x000120b0


	//   ....[106]....
        /*094c*/ 	.word	0x00012120


	//   ....[107]....
        /*0950*/ 	.word	0x00012180


	//   ....[108]....
        /*0954*/ 	.word	0x000121e0


	//   ....[109]....
        /*0958*/ 	.word	0x00012240


	//   ....[110]....
        /*095c*/ 	.word	0x000122b0


	//   ....[111]....
        /*0960*/ 	.word	0x00012310


	//   ....[112]....
        /*0964*/ 	.word	0x00012370


	//   ....[113]....
        /*0968*/ 	.word	0x000123d0


	//   ....[114]....
        /*096c*/ 	.word	0x00012440


	//   ....[115]....
        /*0970*/ 	.word	0x000124a0


	//   ....[116]....
        /*0974*/ 	.word	0x00012500


	//   ....[117]....
        /*0978*/ 	.word	0x00012560


	//   ....[118]....
        /*097c*/ 	.word	0x000125d0


	//   ....[119]....
        /*0980*/ 	.word	0x00012630


	//   ....[120]....
        /*0984*/ 	.word	0x00012690


	//   ....[121]....
        /*0988*/ 	.word	0x000126f0


	//   ....[122]....
        /*098c*/ 	.word	0x00012760


	//   ....[123]....
        /*0990*/ 	.word	0x000127b0


	//   ....[124]....
        /*0994*/ 	.word	0x000127f0


	//   ....[125]....
        /*0998*/ 	.word	0x00012840


	//   ....[126]....
        /*099c*/ 	.word	0x00012890


	//   ....[127]....
        /*09a0*/ 	.word	0x000128e0


	//   ....[128]....
        /*09a4*/ 	.word	0x00012950


	//   ....[129]....
        /*09a8*/ 	.word	0x00012990


	//   ....[130]....
        /*09ac*/ 	.word	0x000129e0


	//   ....[131]....
        /*09b0*/ 	.word	0x00012a30


	//   ....[132]....
        /*09b4*/ 	.word	0x00012a80


	//   ....[133]....
        /*09b8*/ 	.word	0x00012ad0


	//   ....[134]....
        /*09bc*/ 	.word	0x00012b40


	//   ....[135]....
        /*09c0*/ 	.word	0x00012b80


	//   ....[136]....
        /*09c4*/ 	.word	0x00012bf0


	//   ....[137]....
        /*09c8*/ 	.word	0x00012c50


	//   ....[138]....
        /*09cc*/ 	.word	0x00012cb0


	//----- nvinfo : EIATTR_EXIT_INSTR_OFFSETS
	.align		4
.L_702:
        /*09d0*/ 	.byte	0x04, 0x1c
        /*09d2*/ 	.short	(.L_704 - .L_703)


	//   ....[0]....
.L_703:
        /*09d4*/ 	.word	0x000010d0


	//   ....[1]....
        /*09d8*/ 	.word	0x000119c0


	//----- nvinfo : EIATTR_MAX_THREADS
	.align		4
.L_704:
        /*09dc*/ 	.byte	0x04, 0x05
        /*09de*/ 	.short	(.L_706 - .L_705)
.L_705:
        /*09e0*/ 	.word	0x00000100
        /*09e4*/ 	.word	0x00000001
        /*09e8*/ 	.word	0x00000001


	//----- nvinfo : EIATTR_CRS_STACK_SIZE
	.align		4
.L_706:
        /*09ec*/ 	.byte	0x04, 0x1e
        /*09ee*/ 	.short	(.L_708 - .L_707)
.L_707:
        /*09f0*/ 	.word	0x00000000
.L_708:


//--------------------- .nv.info._ZN7cutlass13device_kernelIN5flash19enable_sm80_to_sm89INS1_16FlashAttnFwdSm80INS1_25CollectiveMainloopFwdSm80ILi8ELi1ELb1EN4cute5tupleIJNS5_1CILi128EEENS7_ILi112EEES8_EEELi128ENS_10bfloat16_tEfNS_4arch4Sm80ELb1ELb0ELb0ELb1ELb0ELb1ELb1ELb1EEENS1_21CollectiveEpilogueFwdINS6_IJS8_S8_S9_EEENS6_IJNS7_ILi1EEESH_SH_EEESB_SD_Li256ELb1ELb1ELb1ELb0EEENS1_36VarlenDynamicPersistentTileSchedulerILi128ELi112ELi256ELi256ELb1ELb1ELb0ELb1ELb1ELb1EEEEEEEEEvNT_6ParamsE --------------------------
	.section	.nv.info._ZN7cutlass13device_kernelIN5flash19enable_sm80_to_sm89INS1_16FlashAttnFwdSm80INS1_25CollectiveMainloopFwdSm80ILi8ELi1ELb1EN4cute5tupleIJNS5_1CILi128EEENS7_ILi112EEES8_EEELi128ENS_10bfloat16_tEfNS_4arch4Sm80ELb1ELb0ELb0ELb1ELb0ELb1ELb1ELb1EEENS1_21CollectiveEpilogueFwdINS6_IJS8_S8_S9_EEENS6_IJNS7_ILi1EEESH_SH_EEESB_SD_Li256ELb1ELb1ELb1ELb0EEENS1_36VarlenDynamicPersistentTileSchedulerILi128ELi112ELi256ELi256ELb1ELb1ELb0ELb1ELb1ELb1EEEEEEEEEvNT_6ParamsE,"",@"SHT_CUDA_INFO"
	.sectionflags	@""
	.align	4


	//----- nvinfo : EIATTR_CUDA_API_VERSION
	.align		4
        /*0000*/ 	.byte	0x04, 0x37
        /*0002*/ 	.short	(.L_710 - .L_709)
.L_709:
        /*0004*/ 	.word	0x00000082


	//----- nvinfo : EIATTR_SW2861232_WAR
	.align		4
.L_710:
        /*0008*/ 	.byte	0x01, 0x35
	.zero		2


	//----- nvinfo : EIATTR_PARAM_CBANK
	.align		4
        /*000c*/ 	.byte	0x04, 0x0a
        /*000e*/ 	.short	(.L_712 - .L_711)
	.align		4
.L_711:
        /*0010*/ 	.word	index@(.nv.constant0._ZN7cutlass13device_kernelIN5flash19enable_sm80_to_sm89INS1_16FlashAttnFwdSm80INS1_25CollectiveMainloopFwdSm80ILi8ELi1ELb1EN4cute5tupleIJNS5_1CILi128EEENS7_ILi112EEES8_EEELi128ENS_10bfloat16_tEfNS_4arch4Sm80ELb1ELb0ELb0ELb1ELb0ELb1ELb1ELb1EEENS1_21CollectiveEpilogueFwdINS6_IJS8_S8_S9_EEENS6_IJNS7_ILi1EEESH_SH_EEESB_SD_Li256ELb1ELb1ELb1ELb0EEENS1_36VarlenDynamicPersistentTileSchedulerILi128ELi112ELi256ELi256ELb1ELb1ELb0ELb1ELb1ELb1EEEEEEEEEvNT_6ParamsE)
        /*0014*/ 	.short	0x0160
        /*0016*/ 	.short	0x0438


	//----- nvinfo : EIATTR_CBANK_PARAM_SIZE
	.align		4
.L_712:
        /*0018*/ 	.byte	0x03, 0x19
        /*001a*/ 	.short	0x0438


	//----- nvinfo : EIATTR_KPARAM_INFO
	.align		4
        /*001c*/ 	.byte	0x04, 0x17
        /*001e*/ 	.short	(.L_714 - .L_713)
.L_713:
        /*0020*/ 	.word	0x00000000
        /*0024*/ 	.short	0x0000
        /*0026*/ 	.short	0x0000
        /*0028*/ 	.byte	0x00, 0xf0, 0xe1, 0x10


	//----- nvinfo : EIATTR_MAXREG_COUNT
	.align		4
.L_714:
        /*002c*/ 	.byte	0x03, 0x1b
        /*002e*/ 	.short	0x00ff


	//----- nvinfo : EIATTR_NUM_BARRIERS
	.align		4
        /*0030*/ 	.byte	0x02, 0x4c
        /*0032*/ 	.byte	0x06
	.zero		1


	//----- nvinfo : EIATTR_ANNOTATIONS
	.align		4
        /*0034*/ 	.byte	0x04, 0x55
        /*0036*/ 	.short	(.L_716 - .L_715)


	//   ....[0]....
.L_715:
        /* <DEDUP_REMOVED lines=71> */


	//----- nvinfo : EIATTR_MERCURY_ISA_VERSION
	.align		4
.L_716:
        /*0490*/ 	.byte	0x03, 0x5f
        /*0492*/ 	.short	0x0000


	//----- nvinfo : EIATTR_INT_WARP_WIDE_INSTR_OFFSETS
	.align		4
        /*0494*/ 	.byte	0x04, 0x31
        /*0496*/ 	.short	(.L_718 - .L_717)


	//   ....[0]....
.L_717:
        /*0498*/ 	.word	0x0001a320


	//   ....[1]....
        /*049c*/ 	.word	0x0001a3a0


	//----- nvinfo : EIATTR_COOP_GROUP_MASK_REGIDS
	.align		4
.L_718:
        /*04a0*/ 	.byte	0x04, 0x29
        /*04a2*/ 	.short	(.L_720 - .L_719)


	//   ....[0]....
.L_719:
        /*04a4*/ 	.word	0xffffffff


	//   ....[1]....
        /*04a8*/ 	.word	0xffffffff


	//   ....[2]....
        /*04ac*/ 	.word	0xffffffff


	//   ....[3]....
        /*04b0*/ 	.word	0xffffffff


	//   ....[4]....
        /*04b4*/ 	.word	0xffffffff


	//   ....[5]....
        /*04b8*/ 	.word	0xffffffff


	//   ....[6]....
        /*04bc*/ 	.word	0xffffffff


	//   ....[7]....
        /*04c0*/ 	.word	0xffffffff


	//   ....[8]....
        /*04c4*/ 	.word	0xffffffff


	//   ....[9]....
        /*04c8*/ 	.word	0xffffffff


	//   ....[10]....
        /*04cc*/ 	.word	0xffffffff


	//   ....[11]....
        /*04d0*/ 	.word	0xffffffff


	//   ....[12]....
        /*04d4*/ 	.word	0xffffffff


	//   ....[13]....
        /*04d8*/ 	.word	0xffffffff


	//   ....[14]....
        /*04dc*/ 	.word	0xffffffff


	//   ....[15]....
        /*04e0*/ 	.word	0xffffffff


	//   ....[16]....
        /*04e4*/ 	.word	0xffffffff


	//   ....[17]....
        /*04e8*/ 	.word	0xffffffff


	//   ....[18]....
        /*04ec*/ 	.word	0xffffffff


	//   ....[19]....
        /*04f0*/ 	.word	0xffffffff


	//   ....[20]....
        /*04f4*/ 	.word	0xffffffff


	//   ....[21]....
        /*04f8*/ 	.word	0xffffffff


	//   ....[22]....
        /*04fc*/ 	.word	0xffffffff


	//   ....[23]....
        /*0500*/ 	.word	0xffffffff


	//   ....[24]....
        /*0504*/ 	.word	0xffffffff


	//   ....[25]....
        /*0508*/ 	.word	0xffffffff


	//   ....[26]....
        /*050c*/ 	.word	0xffffffff


	//   ....[27]....
        /*0510*/ 	.word	0xffffffff


	//   ....[28]....
        /*0514*/ 	.word	0xffffffff


	//   ....[29]....
        /*0518*/ 	.word	0xffffffff


	//   ....[30]....
        /*051c*/ 	.word	0xffffffff


	//   ....[31]....
        /*0520*/ 	.word	0xffffffff


	//   ....[32]....
        /*0524*/ 	.word	0xffffffff


	//   ....[33]....
        /*0528*/ 	.word	0xffffffff


	//   ....[34]....
        /*052c*/ 	.word	0xffffffff


	//   ....[35]....
        /*0530*/ 	.word	0xffffffff


	//   ....[36]....
        /*0534*/ 	.word	0xffffffff


	//   ....[37]....
        /*0538*/ 	.word	0xffffffff


	//   ....[38]....
        /*053c*/ 	.word	0xffffffff


	//   ....[39]....
        /*0540*/ 	.word	0xffffffff


	//   ....[40]....
        /*0544*/ 	.word	0xffffffff


	//   ....[41]....
        /*0548*/ 	.word	0xffffffff


	//   ....[42]....
        /*054c*/ 	.word	0xffffffff


	//   ....[43]....
        /*0550*/ 	.word	0xffffffff


	//   ....[44]....
        /*0554*/ 	.word	0xffffffff


	//   ....[45]....
        /*0558*/ 	.word	0xffffffff


	//   ....[46]....
        /*055c*/ 	.word	0xffffffff


	//   ....[47]....
        /*0560*/ 	.word	0xffffffff


	//   ....[48]....
        /*0564*/ 	.word	0xffffffff


	//   ....[49]....
        /*0568*/ 	.word	0xffffffff


	//   ....[50]....
        /*056c*/ 	.word	0xffffffff


	//   ....[51]....
        /*0570*/ 	.word	0xffffffff


	//   ....[52]....
        /*0574*/ 	.word	0xffffffff


	//   ....[53]....
        /*0578*/ 	.word	0xffffffff


	//   ....[54]....
        /*057c*/ 	.word	0xffffffff


	//   ....[55]....
        /*0580*/ 	.word	0xffffffff


	//   ....[56]....
        /*0584*/ 	.word	0xffffffff


	//   ....[57]....
        /*0588*/ 	.word	0xffffffff


	//   ....[58]....
        /*058c*/ 	.word	0xffffffff


	//   ....[59]....
        /*0590*/ 	.word	0xffffffff


	//   ....[60]....
        /*0594*/ 	.word	0xffffffff


	//   ....[61]....
        /*0598*/ 	.word	0xffffffff


	//   ....[62]....
        /*059c*/ 	.word	0xffffffff


	//   ....[63]....
        /*05a0*/ 	.word	0xffffffff


	//   ....[64]....
        /*05a4*/ 	.word	0xffffffff


	//   ....[65]....
        /*05a8*/ 	.word	0xffffffff


	//   ....[66]....
        /*05ac*/ 	.word	0xffffffff


	//   ....[67]....
        /*05b0*/ 	.word	0xffffffff


	//   ....[68]....
        /*05b4*/ 	.word	0xffffffff


	//   ....[69]....
        /*05b8*/ 	.word	0xffffffff


	//   ....[70]....
        /*05bc*/ 	.word	0xffffffff


	//   ....[71]....
        /*05c0*/ 	.word	0xffffffff


	//   ....[72]....
        /*05c4*/ 	.word	0xffffffff


	//   ....[73]....
        /*05c8*/ 	.word	0xffffffff


	//   ....[74]....
        /*05cc*/ 	.word	0xffffffff


	//   ....[75]....
        /*05d0*/ 	.word	0xffffffff


	//   ....[76]....
        /*05d4*/ 	.word	0xffffffff


	//   ....[77]....
        /*05d8*/ 	.word	0xffffffff


	//   ....[78]....
        /*05dc*/ 	.word	0xffffffff


	//   ....[79]....
        /*05e0*/ 	.word	0xffffffff


	//   ....[80]....
        /*05e4*/ 	.word	0xffffffff


	//   ....[81]....
        /*05e8*/ 	.word	0xffffffff


	//   ....[82]....
        /*05ec*/ 	.word	0xffffffff


	//   ....[83]....
        /*05f0*/ 	.word	0xffffffff


	//   ....[84]....
        /*05f4*/ 	.word	0xffffffff


	//   ....[85]....
        /*05f8*/ 	.word	0xffffffff


	//   ....[86]....
        /*05fc*/ 	.word	0xffffffff


	//   ....[87]....
        /*0600*/ 	.word	0xffffffff


	//   ....[88]....
        /*0604*/ 	.word	0xffffffff


	//   ....[89]....
        /*0608*/ 	.word	0xffffffff


	//   ....[90]....
        /*060c*/ 	.word	0xffffffff


	//   ....[91]....
        /*0610*/ 	.word	0xffffffff


	//   ....[92]....
        /*0614*/ 	.word	0xffffffff


	//   ....[93]....
        /*0618*/ 	.word	0xffffffff


	//   ....[94]....
        /*061c*/ 	.word	0xffffffff


	//   ....[95]....
        /*0620*/ 	.word	0xffffffff


	//   ....[96]....
        /*0624*/ 	.word	0xffffffff


	//   ....[97]....
        /*0628*/ 	.word	0xffffffff


	//   ....[98]....
        /*062c*/ 	.word	0xffffffff


	//   ....[99]....
        /*0630*/ 	.word	0xffffffff


	//   ....[100]....
        /*0634*/ 	.word	0xffffffff


	//   ....[101]....
        /*0638*/ 	.word	0xffffffff


	//   ....[102]....
        /*063c*/ 	.word	0xffffffff


	//   ....[103]....
        /*0640*/ 	.word	0xffffffff


	//   ....[104]....
        /*0644*/ 	.word	0xffffffff


	//   ....[105]....
        /*0648*/ 	.word	0xffffffff


	//   ....[106]....
        /*064c*/ 	.word	0xffffffff


	//   ....[107]....
        /*0650*/ 	.word	0xffffffff


	//   ....[108]....
        /*0654*/ 	.word	0xffffffff


	//   ....[109]....
        /*0658*/ 	.word	0xffffffff


	//   ....[110]....
        /*065c*/ 	.word	0xffffffff


	//   ....[111]....
        /*0660*/ 	.word	0xffffffff


	//   ....[112]....
        /*0664*/ 	.word	0xffffffff


	//   ....[113]....
        /*0668*/ 	.word	0xffffffff


	//   ....[114]....
        /*066c*/ 	.word	0xffffffff


	//   ....[115]....
        /*0670*/ 	.word	0xffffffff


	//   ....[116]....
        /*0674*/ 	.word	0xffffffff


	//   ....[117]....
        /*0678*/ 	.word	0xffffffff


	//   ....[118]....
        /*067c*/ 	.word	0xffffffff


	//   ....[119]....
        /*0680*/ 	.word	0xffffffff


	//   ....[120]....
        /*0684*/ 	.word	0xffffffff


	//   ....[121]....
        /*0688*/ 	.word	0xffffffff


	//   ....[122]....
        /*068c*/ 	.word	0xffffffff


	//   ....[123]....
        /*0690*/ 	.word	0xffffffff


	//   ....[124]....
        /*0694*/ 	.word	0xffffffff


	//   ....[125]....
        /*0698*/ 	.word	0xffffffff


	//   ....[126]....
        /*069c*/ 	.word	0xffffffff


	//   ....[127]....
        /*06a0*/ 	.word	0xffffffff


	//   ....[128]....
        /*06a4*/ 	.word	0xffffffff


	//   ....[129]....
        /*06a8*/ 	.word	0xffffffff


	//   ....[130]....
        /*06ac*/ 	.word	0xffffffff


	//   ....[131]....
        /*06b0*/ 	.word	0xffffffff


	//   ....[132]....
        /*06b4*/ 	.word	0xffffffff


	//   ....[133]....
        /*06b8*/ 	.word	0xffffffff


	//   ....[134]....
        /*06bc*/ 	.word	0xffffffff


	//   ....[135]....
        /*06c0*/ 	.word	0xffffffff


	//   ....[136]....
        /*06c4*/ 	.word	0xffffffff


	//   ....[137]....
        /*06c8*/ 	.word	0xffffffff


	//   ....[138]....
        /*06cc*/ 	.word	0xffffffff


	//   ....[139]....
        /*06d0*/ 	.word	0xffffffff


	//   ....[140]....
        /*06d4*/ 	.word	0xffffffff


	//   ....[141]....
        /*06d8*/ 	.word	0xffffffff


	//   ....[142]....
        /*06dc*/ 	.word	0xffffffff


	//   ....[143]....
        /*06e0*/ 	.word	0xffffffff


	//   ....[144]....
        /*06e4*/ 	.word	0xffffffff


	//   ....[145]....
        /*06e8*/ 	.word	0xffffffff


	//   ....[146]....
        /*06ec*/ 	.word	0xffffffff


	//   ....[147]....
        /*06f0*/ 	.word	0xffffffff


	//   ....[148]....
        /*06f4*/ 	.word	0xffffffff


	//   ....[149]....
        /*06f8*/ 	.word	0xffffffff


	//   ....[150]....
        /*06fc*/ 	.word	0xffffffff


	//   ....[151]....
        /*0700*/ 	.word	0xffffffff


	//   ....[152]....
        /*0704*/ 	.word	0xffffffff


	//   ....[153]....
        /*0708*/ 	.word	0xffffffff


	//   ....[154]....
        /*070c*/ 	.word	0xffffffff


	//   ....[155]....
        /*0710*/ 	.word	0xffffffff


	//   ....[156]....
        /*0714*/ 	.word	0xffffffff


	//   ....[157]....
        /*0718*/ 	.word	0xffffffff


	//   ....[158]....
        /*071c*/ 	.word	0xffffffff


	//   ....[159]....
        /*0720*/ 	.word	0xffffffff


	//   ....[160]....
        /*0724*/ 	.word	0xffffffff


	//   ....[161]....
        /*0728*/ 	.word	0xffffffff


	//   ....[162]....
        /*072c*/ 	.word	0xffffffff


	//   ....[163]....
        /*0730*/ 	.word	0xffffffff


	//   ....[164]....
        /*0734*/ 	.word	0xffffffff


	//   ....[165]....
        /*0738*/ 	.word	0xffffffff


	//   ....[166]....
        /*073c*/ 	.word	0xffffffff


	//   ....[167]....
        /*0740*/ 	.word	0xffffffff


	//   ....[168]....
        /*0744*/ 	.word	0xffffffff


	//   ....[169]....
        /*0748*/ 	.word	0xffffffff


	//   ....[170]....
        /*074c*/ 	.word	0xffffffff


	//----- nvinfo : EIATTR_COOP_GROUP_INSTR_OFFSETS
	.align		4
.L_720:
        /*0750*/ 	.byte	0x04, 0x28
        /*0752*/ 	.short	(.L_722 - .L_721)


	//   ....[0]....
.L_721:
        /*0754*/ 	.word	0x00000050


	//   ....[1]....
        /*0758*/ 	.word	0x00000200


	//   ....[2]....
        /*075c*/ 	.word	0x00000230


	//   ....[3]....
        /*0760*/ 	.word	0x00000260


	//   ....[4]....
        /*0764*/ 	.word	0x00000290


	//   ....[5]....
        /*0768*/ 	.word	0x000002c0


	//   ....[6]....
        /*076c*/ 	.word	0x000002f0


	//   ....[7]....
        /*0770*/ 	.word	0x00000450


	//   ....[8]....
        /*0774*/ 	.word	0x00000490


	//   ....[9]....
        /*0778*/ 	.word	0x000004c0


	//   ....[10]....
        /*077c*/ 	.word	0x000004f0


	//   ....[11]....
        /*0780*/ 	.word	0x00000520


	//   ....[12]....
        /*0784*/ 	.word	0x00000550


	//   ....[13]....
        /*0788*/ 	.word	0x000005e0


	//   ....[14]....
        /*078c*/ 	.word	0x00000630


	//   ....[15]....
        /*0790*/ 	.word	0x00000650


	//   ....[16]....
        /*0794*/ 	.word	0x000006b0


	//   ....[17]....
        /*0798*/ 	.word	0x0000a190


	//   ....[18]....
        /*079c*/ 	.word	0x0000a1b0


	//   ....[19]....
        /*07a0*/ 	.word	0x0000a210


	//   ....[20]....
        /*07a4*/ 	.word	0x0000a230


	//   ....[21]....
        /*07a8*/ 	.word	0x0000a2a0


	//   ....[22]....
        /*07ac*/ 	.word	0x0000a2c0


	//   ....[23]....
        /*07b0*/ 	.word	0x0000a310


	//   ....[24]....
        /*07b4*/ 	.word	0x0000a330


	//   ....[25]....
        /*07b8*/ 	.word	0x0000a7b0


	//   ....[26]....
        /*07bc*/ 	.word	0x0000a800


	//   ....[27]....
        /*07c0*/ 	.word	0x0000a820


	//   ....[28]....
        /*07c4*/ 	.word	0x0000a830


	//   ....[29]....
        /*07c8*/ 	.word	0x0000aa00


	//   ....[30]....
        /*07cc*/ 	.word	0x0000aa90


	//   ....[31]....
        /*07d0*/ 	.word	0x0000aad0


	//   ....[32]....
        /*07d4*/ 	.word	0x0000ab00


	//   ....[33]....
        /*07d8*/ 	.word	0x0000acd0


	//   ....[34]....
        /*07dc*/ 	.word	0x0000ad60


	//   ....[35]....
        /*07e0*/ 	.word	0x0000ada0


	//   ....[36]....
        /*07e4*/ 	.word	0x0000ade0


	//   ....[37]....
        /*07e8*/ 	.word	0x0000afc0


	//   ....[38]....
        /*07ec*/ 	.word	0x0000b050


	//   ....[39]....
        /*07f0*/ 	.word	0x0000b090


	//   ....[40]....
        /*07f4*/ 	.word	0x0000b0a0


	//   ....[41]....
        /*07f8*/ 	.word	0x0000ceb0


	//   ....[42]....
        /*07fc*/ 	.word	0x0000cf00


	//   ....[43]....
        /*0800*/ 	.word	0x0000cf30


	//   ....[44]....
        /*0804*/ 	.word	0x0000cf70


	//   ....[45]....
        /*0808*/ 	.word	0x0000d000


	//   ....[46]....
        /*080c*/ 	.word	0x0000d020


	//   ....[47]....
        /*0810*/ 	.word	0x0000d040


	//   ....[48]....
        /*0814*/ 	.word	0x0000d060


	//   ....[49]....
        /*0818*/ 	.word	0x0000d240


	//   ....[50]....
        /*081c*/ 	.word	0x0000d280


	//   ....[51]....
        /*0820*/ 	.word	0x0000d2b0


	//   ....[52]....
        /*0824*/ 	.word	0x0000d2c0


	//   ....[53]....
        /*0828*/ 	.word	0x0000d3a0


	//   ....[54]....
        /*082c*/ 	.word	0x0000d3e0


	//   ....[55]....
        /*0830*/ 	.word	0x0000d3f0


	//   ....[56]....
        /*0834*/ 	.word	0x0000d410


	//   ....[57]....
        /*0838*/ 	.word	0x000109f0


	//   ....[58]....
        /*083c*/ 	.word	0x00010a00


	//   ....[59]....
        /*0840*/ 	.word	0x00011460


	//   ....[60]....
        /*0844*/ 	.word	0x00011530


	//   ....[61]....
        /*0848*/ 	.word	0x00011540


	//   ....[62]....
        /*084c*/ 	.word	0x00011570


	//   ....[63]....
        /*0850*/ 	.word	0x00014160


	//   ....[64]....
        /*0854*/ 	.word	0x00014190


	//   ....[65]....
        /*0858*/ 	.word	0x00014bb0


	//   ....[66]....
        /*085c*/ 	.word	0x00014ca0


	//   ....[67]....
        /*0860*/ 	.word	0x00014cd0


	//   ....[68]....
        /*0864*/ 	.word	0x00014d40


	//   ....[69]....
        /*0868*/ 	.word	0x000180a0


	//   ....[70]....
        /*086c*/ 	.word	0x000180c0


	//   ....[71]....
        /*0870*/ 	.word	0x000180e0


	//   ....[72]....
        /*0874*/ 	.word	0x00018100


	//   ....[73]....
        /*0878*/ 	.word	0x00019cd0


	//   ....[74]....
        /*087c*/ 	.word	0x00019d20


	//   ....[75]....
        /*0880*/ 	.word	0x00019d40


	//   ....[76]....
        /*0884*/ 	.word	0x00019d60


	//   ....[77]....
        /*0888*/ 	.word	0x0001afd0


	//   ....[78]....
        /*088c*/ 	.word	0x0001afe0


	//   ....[79]....
        /*0890*/ 	.word	0x0001b000


	//   ....[80]....
        /*0894*/ 	.word	0x0001b020


	//   ....[81]....
        /*0898*/ 	.word	0x0001b390


	//   ....[82]....
        /*089c*/ 	.word	0x0001b3b0


	//   ....[83]....
        /*08a0*/ 	.word	0x0001b490


	//   ....[84]....
        /*08a4*/ 	.word	0x0001b4a0


	//   ....[85]....
        /*08a8*/ 	.word	0x0001b590


	//   ....[86]....
        /*08ac*/ 	.word	0x0001b5b0


	//   ....[87]....
        /*08b0*/ 	.word	0x0001b6a0


	//   ....[88]....
        /*08b4*/ 	.word	0x0001b6b0


	//   ....[89]....
        /*08b8*/ 	.word	0x0001b9a0


	//   ....[90]....
        /*08bc*/ 	.word	0x0001b9c0


	//   ....[91]....
        /*08c0*/ 	.word	0x0001c010


	//   ....[92]....
        /*08c4*/ 	.word	0x0001c020


	//   ....[93]....
        /*08c8*/ 	.word	0x0001cc40


	//   ....[94]....
        /*08cc*/ 	.word	0x0001cc60


	//   ....[95]....
        /*08d0*/ 	.word	0x0001cd50


	//   ....[96]....
        /*08d4*/ 	.word	0x0001cd60


	//   ....[97]....
        /*08d8*/ 	.word	0x0001ce50


	//   ....[98]....
        /*08dc*/ 	.word	0x0001ce70


	//   ....[99]....
        /*08e0*/ 	.word	0x0001cf60


	//   ....[100]....
        /*08e4*/ 	.word	0x0001cf70


	//   ....[101]....
        /*08e8*/ 	.word	0x0001d120


	//   ....[102]....
        /*08ec*/ 	.word	0x0001d140


	//   ....[103]....
        /*08f0*/ 	.word	0x0001d270


	//   ....[104]....
        /*08f4*/ 	.word	0x0001d2b0


	//   ....[105]....
        /*08f8*/ 	.word	0x0001d2e0


	//   ....[106]....
        /*08fc*/ 	.word	0x0001d310


	//   ....[107]....
        /*0900*/ 	.word	0x0001d340


	//   ....[108]....
        /*0904*/ 	.word	0x0001d370


	//   ....[109]....
        /*0908*/ 	.word	0x0001d4d0


	//   ....[110]....
        /*090c*/ 	.word	0x0001d510


	//   ....[111]....
        /*0910*/ 	.word	0x0001d540


	//   ....[112]....
        /*0914*/ 	.word	0x0001d570


	//   ....[113]....
        /*0918*/ 	.word	0x0001d5a0


	//   ....[114]....
        /*091c*/ 	.word	0x0001d5d0


	//   ....[115]....
        /*0920*/ 	.word	0x0001d660


	//   ....[116]....
        /*0924*/ 	.word	0x0001d6c0


	//   ....[117]....
        /*0928*/ 	.word	0x0001d6d0


	//   ....[118]....
        /*092c*/ 	.word	0x0001d730


	//   ....[119]....
        /*0930*/ 	.word	0x0001e1a0


	//   ....[120]....
        /*0934*/ 	.word	0x0001e200


	//   ....[121]....
        /*0938*/ 	.word	0x0001e250


	//   ....[122]....
        /*093c*/ 	.word	0x0001e2a0


	//   ....[123]....
        /*0940*/ 	.word	0x0001e2f0


	//   ....[124]....
        /*0944*/ 	.word	0x0001e360


	//   ....[125]....
        /*0948*/ 	.word	0x0001e3a0


	//   ....[126]....
        /*094c*/ 	.word	0x0001e410


	//   ....[127]....
        /*0950*/ 	.word	0x0001e480


	//   ....[128]....
        /*0954*/ 	.word	0x0001e4e0


	//   ....[129]....
        /*0958*/ 	.word	0x0001e540


	//   ....[130]....
        /*095c*/ 	.word	0x0001e5a0


	//   ....[131]....
        /*0960*/ 	.word	0x0001e5f0


	//   ....[132]....
        /*0964*/ 	.word	0x0001e650


	//   ....[133]....
        /*0968*/ 	.word	0x0001e6c0


	//   ....[134]....
        /*096c*/ 	.word	0x0001e730


	//   ....[135]....
        /*0970*/ 	.word	0x0001e790


	//   ....[136]....
        /*0974*/ 	.word	0x0001e7f0


	//   ....[137]....
        /*0978*/ 	.word	0x0001e850


	//   ....[138]....
        /*097c*/ 	.word	0x0001e8c0


	//   ....[139]....
        /*0980*/ 	.word	0x0001e920


	//   ....[140]....
        /*0984*/ 	.word	0x0001e980


	//   ....[141]....
        /*0988*/ 	.word	0x0001e9e0


	//   ....[142]....
        /*098c*/ 	.word	0x0001ea50


	//   ....[143]....
        /*0990*/ 	.word	0x0001eab0


	//   ....[144]....
        /*0994*/ 	.word	0x0001eb10


	//   ....[145]....
        /*0998*/ 	.word	0x0001eb70


	//   ....[146]....
        /*099c*/ 	.word	0x0001ebe0


	//   ....[147]....
        /*09a0*/ 	.word	0x0001ec40


	//   ....[148]....
        /*09a4*/ 	.word	0x0001eca0


	//   ....[149]....
        /*09a8*/ 	.word	0x0001ed00


	//   ....[150]....
        /*09ac*/ 	.word	0x0001ed70


	//   ....[151]....
        /*09b0*/ 	.word	0x0001edd0


	//   ....[152]....
        /*09b4*/ 	.word	0x0001ee30


	//   ....[153]....
        /*09b8*/ 	.word	0x0001ee90


	//   ....[154]....
        /*09bc*/ 	.word	0x0001ef00


	//   ....[155]....
        /*09c0*/ 	.word	0x0001ef50


	//   ....[156]....
        /*09c4*/ 	.word	0x0001ef90


	//   ....[157]....
        /*09c8*/ 	.word	0x0001efe0


	//   ....[158]....
        /*09cc*/ 	.word	0x0001f030


	//   ....[159]....
        /*09d0*/ 	.word	0x0001f080


	//   ....[160]....
        /*09d4*/ 	.word	0x0001f0f0


	//   ....[161]....
        /*09d8*/ 	.word	0x0001f130


	//   ....[162]....
        /*09dc*/ 	.word	0x0001f180


	//   ....[163]....
        /*09e0*/ 	.word	0x0001f1d0


	//   ....[164]....
        /*09e4*/ 	.word	0x0001f220


	//   ....[165]....
        /*09e8*/ 	.word	0x0001f270


	//   ....[166]....
        /*09ec*/ 	.word	0x0001f2e0


	//   ....[167]....
        /*09f0*/ 	.word	0x0001f320


	//   ....[168]....
        /*09f4*/ 	.word	0x0001f390


	//   ....[169]....
        /*09f8*/ 	.word	0x0001f3f0


	//   ....[170]....
        /*09fc*/ 	.word	0x0001f450


	//----- nvinfo : EIATTR_EXIT_INSTR_OFFSETS
	.align		4
.L_722:
        /*0a00*/ 	.byte	0x04, 0x1c
        /*0a02*/ 	.short	(.L_724 - .L_723)


	//   ....[0]....
.L_723:
        /*0a04*/ 	.word	0x000010d0


	//   ....[1]....
        /*0a08*/ 	.word	0x0001e160


	//----- nvinfo : EIATTR_MAX_THREADS
	.align		4
.L_724:
        /*0a0c*/ 	.byte	0x04, 0x05
        /*0a0e*/ 	.short	(.L_726 - .L_725)
.L_725:
        /*0a10*/ 	.word	0x00000100
        /*0a14*/ 	.word	0x00000001
        /*0a18*/ 	.word	0x00000001


	//----- nvinfo : EIATTR_CRS_STACK_SIZE
	.align		4
.L_726:
        /*0a1c*/ 	.byte	0x04, 0x1e
        /*0a1e*/ 	.short	(.L_728 - .L_727)
.L_727:
        /*0a20*/ 	.word	0x00000000
.L_728:


//--------------------- .nv.callgraph             --------------------------
	.section	.nv.callgraph,"",@"SHT_CUDA_CALLGRAPH"
	.align	4
	.sectionentsize	8
	.align		4
        /*0000*/ 	.word	0x00000000
	.align		4
        /*0004*/ 	.word	0xffffffff
	.align		4
        /*0008*/ 	.word	0x00000000
	.align		4
        /*000c*/ 	.word	0xfffffffe
	.align		4
        /*0010*/ 	.word	0x00000000
	.align		4
        /*0014*/ 	.word	0xfffffffd
	.align		4
        /*0018*/ 	.word	0x00000000
	.align		4
        /*001c*/ 	.word	0xfffffffc


//--------------------- .nv.rel.action            --------------------------
	.section	.nv.rel.action,"",@"SHT_CUDA_RELOCINFO"
	.align	8
	.sectionentsize	8
        /*0000*/ 	.byte	0x73, 0x00, 0x00, 0x00, 0x00, 0x00, 0x00, 0x00, 0x00, 0x00, 0x00, 0x11, 0x25, 0x00, 0x05, 0x36


//--------------------- .nv.constant4             --------------------------
	.section	.nv.constant4,"a",@progbits
	.align	8
	.align		8
.nv.constant4:
        /*0000*/ 	.dword	_ZN83_INTERNAL_988afcd3_47_flash_fwd_hdim128_bf16_split_softcapall_sm80_cu_93b96ec2_34064cuda3std3__45__cpo5beginE
	.align		8
        /*0008*/ 	.dword	_ZN83_INTERNAL_988afcd3_47_flash_fwd_hdim128_bf16_split_softcapall_sm80_cu_93b96ec2_34064cuda3std3__45__cpo3endE
	.align		8
        /*0010*/ 	.dword	_ZN83_INTERNAL_988afcd3_47_flash_fwd_hdim128_bf16_split_softcapall_sm80_cu_93b96ec2_34064cuda3std3__45__cpo6cbeginE
	.align		8
        /*0018*/ 	.dword	_ZN83_INTERNAL_988afcd3_47_flash_fwd_hdim128_bf16_split_softcapall_sm80_cu_93b96ec2_34064cuda3std3__45__cpo4cendE
	.align		8
        /*0020*/ 	.dword	_ZN83_INTERNAL_988afcd3_47_flash_fwd_hdim128_bf16_split_softcapall_sm80_cu_93b96ec2_34064cuda3std3__485_GLOBAL__N__988afcd3_47_flash_fwd_hdim128_bf16_split_softcapall_sm80_cu_93b96ec2_34066ignoreE
	.align		8
        /*0028*/ 	.dword	_ZN83_INTERNAL_988afcd3_47_flash_fwd_hdim128_bf16_split_softcapall_sm80_cu_93b96ec2_34064cuda3std3__419piecewise_constructE
	.align		8
        /*0030*/ 	.dword	_ZN83_INTERNAL_988afcd3_47_flash_fwd_hdim128_bf16_split_softcapall_sm80_cu_93b96ec2_34064cuda3std3__48in_placeE
	.align		8
        /*0038*/ 	.dword	_ZN83_INTERNAL_988afcd3_47_flash_fwd_hdim128_bf16_split_softcapall_sm80_cu_93b96ec2_34064cuda3std6ranges3__45__cpo4swapE
	.align		8
        /*0040*/ 	.dword	_ZN83_INTERNAL_988afcd3_47_flash_fwd_hdim128_bf16_split_softcapall_sm80_cu_93b96ec2_34064cuda3std6ranges3__45__cpo9iter_moveE
	.align		8
        /*0048*/ 	.dword	_ZN83_INTERNAL_988afcd3_47_flash_fwd_hdim128_bf16_split_softcapall_sm80_cu_93b96ec2_34064cute7productE
	.align		8
        /*0050*/ 	.dword	_ZN83_INTERNAL_988afcd3_47_flash_fwd_hdim128_bf16_split_softcapall_sm80_cu_93b96ec2_34064cute1_E


//--------------------- .nv.constant0._ZN7cutlass13device_kernelIN5flash19enable_sm80_to_sm89INS1_16FlashAttnFwdSm80INS1_25CollectiveMainloopFwdSm80ILi8ELi1ELb1EN4cute5tupleIJNS5_1CILi128EEES8_S8_EEELi128ENS_10bfloat16_tEfNS_4arch4Sm80ELb0ELb0ELb1ELb0ELb0ELb0ELb1ELb1EEENS1_21CollectiveEpilogueFwdIS9_NS6_IJNS7_ILi1EEESF_SF_EEESA_SC_Li256ELb0ELb1ELb1ELb0EEENS1_19SingleTileSchedulerILb0ELb1ELb1ELi128EEEEEEEEEvNT_6ParamsE --------------------------
	.section	.nv.constant0._ZN7cutlass13device_kernelIN5flash19enable_sm80_to_sm89INS1_16FlashAttnFwdSm80INS1_25CollectiveMainloopFwdSm80ILi8ELi1ELb1EN4cute5tupleIJNS5_1CILi128EEES8_S8_EEELi128ENS_10bfloat16_tEfNS_4arch4Sm80ELb0ELb0ELb1ELb0ELb0ELb0ELb1ELb1EEENS1_21CollectiveEpilogueFwdIS9_NS6_IJNS7_ILi1EEESF_SF_EEESA_SC_Li256ELb0ELb1ELb1ELb0EEENS1_19SingleTileSchedulerILb0ELb1ELb1ELi128EEEEEEEEEvNT_6ParamsE,"a",@progbits
	.sectionflags	@""
	.align	4
.nv.constant0._ZN7cutlass13device_kernelIN5flash19enable_sm80_to_sm89INS1_16FlashAttnFwdSm80INS1_25CollectiveMainloopFwdSm80ILi8ELi1ELb1EN4cute5tupleIJNS5_1CILi128EEES8_S8_EEELi128ENS_10bfloat16_tEfNS_4arch4Sm80ELb0ELb0ELb1ELb0ELb0ELb0ELb1ELb1EEENS1_21CollectiveEpilogueFwdIS9_NS6_IJNS7_ILi1EEESF_SF_EEESA_SC_Li256ELb0ELb1ELb1ELb0EEENS1_19SingleTileSchedulerILb0ELb1ELb1ELi128EEEEEEEEEvNT_6ParamsE:
	.zero		1400


//--------------------- .nv.constant0._ZN7cutlass13device_kernelIN5flash19enable_sm80_to_sm89INS1_16FlashAttnFwdSm80INS1_25CollectiveMainloopFwdSm80ILi8ELi1ELb1EN4cute5tupleIJNS5_1CILi128EEENS7_ILi96EEES8_EEELi128ENS_10bfloat16_tEfNS_4arch4Sm80ELb0ELb1ELb1ELb0ELb0ELb0ELb1ELb1EEENS1_21CollectiveEpilogueFwdINS6_IJS8_S8_S9_EEENS6_IJNS7_ILi1EEESH_SH_EEESB_SD_Li256ELb0ELb1ELb1ELb0EEENS1_19SingleTileSchedulerILb0ELb1ELb1ELi128EEEEEEEEEvNT_6ParamsE --------------------------
	.section	.nv.constant0._ZN7cutlass13device_kernelIN5flash19enable_sm80_to_sm89INS1_16FlashAttnFwdSm80INS1_25CollectiveMainloopFwdSm80ILi8ELi1ELb1EN4cute5tupleIJNS5_1CILi128EEENS7_ILi96EEES8_EEELi128ENS_10bfloat16_tEfNS_4arch4Sm80ELb0ELb1ELb1ELb0ELb0ELb0ELb1ELb1EEENS1_21CollectiveEpilogueFwdINS6_IJS8_S8_S9_EEENS6_IJNS7_ILi1EEESH_SH_EEESB_SD_Li256ELb0ELb1ELb1ELb0EEENS1_19SingleTileSchedulerILb0ELb1ELb1ELi128EEEEEEEEEvNT_6ParamsE,"a",@progbits
	.sectionflags	@""
	.align	4
.nv.constant0._ZN7cutlass13device_kernelIN5flash19enable_sm80_to_sm89INS1_16FlashAttnFwdSm80INS1_25CollectiveMainloopFwdSm80ILi8ELi1ELb1EN4cute5tupleIJNS5_1CILi128EEENS7_ILi96EEES8_EEELi128ENS_10bfloat16_tEfNS_4arch4Sm80ELb0ELb1ELb1ELb0ELb0ELb0ELb1ELb1EEENS1_21CollectiveEpilogueFwdINS6_IJS8_S8_S9_EEENS6_IJNS7_ILi1EEESH_SH_EEESB_SD_Li256ELb0ELb1ELb1ELb0EEENS1_19SingleTileSchedulerILb0ELb1ELb1ELi128EEEEEEEEEvNT_6ParamsE:
	.zero		1400


//--------------------- .nv.constant0._ZN7cutlass13device_kernelIN5flash19enable_sm80_to_sm89INS1_16FlashAttnFwdSm80INS1_25CollectiveMainloopFwdSm80ILi8ELi1ELb1EN4cute5tupleIJNS5_1CILi128EEES8_S8_EEELi128ENS_10bfloat16_tEfNS_4arch4Sm80ELb1ELb0ELb1ELb0ELb0ELb0ELb1ELb1EEENS1_21CollectiveEpilogueFwdIS9_NS6_IJNS7_ILi1EEESF_SF_EEESA_SC_Li256ELb0ELb1ELb1ELb0EEENS1_30DynamicPersistentTileSchedulerILi256ELi256ELb1ELb1ELb0EEEEEEEEEvNT_6ParamsE --------------------------
	.section	.nv.constant0._ZN7cutlass13device_kernelIN5flash19enable_sm80_to_sm89INS1_16FlashAttnFwdSm80INS1_25CollectiveMainloopFwdSm80ILi8ELi1ELb1EN4cute5tupleIJNS5_1CILi128EEES8_S8_EEELi128ENS_10bfloat16_tEfNS_4arch4Sm80ELb1ELb0ELb1ELb0ELb0ELb0ELb1ELb1EEENS1_21CollectiveEpilogueFwdIS9_NS6_IJNS7_ILi1EEESF_SF_EEESA_SC_Li256ELb0ELb1ELb1ELb0EEENS1_30DynamicPersistentTileSchedulerILi256ELi256ELb1ELb1ELb0EEEEEEEEEvNT_6ParamsE,"a",@progbits
	.sectionflags	@""
	.align	4
.nv.constant0._ZN7cutlass13device_kernelIN5flash19enable_sm80_to_sm89INS1_16FlashAttnFwdSm80INS1_25CollectiveMainloopFwdSm80ILi8ELi1ELb1EN4cute5tupleIJNS5_1CILi128EEES8_S8_EEELi128ENS_10bfloat16_tEfNS_4arch4Sm80ELb1ELb0ELb1ELb0ELb0ELb0ELb1ELb1EEENS1_21CollectiveEpilogueFwdIS9_NS6_IJNS7_ILi1EEESF_SF_EEESA_SC_Li256ELb0ELb1ELb1ELb0EEENS1_30DynamicPersistentTileSchedulerILi256ELi256ELb1ELb1ELb0EEEEEEEEEvNT_6ParamsE:
	.zero		1416


//--------------------- .nv.constant0._ZN7cutlass13device_kernelIN5flash19enable_sm80_to_sm89INS1_16FlashAttnFwdSm80INS1_25CollectiveMainloopFwdSm80ILi4ELi1ELb0EN4cute5tupleIJNS5_1CILi128EEENS7_ILi64EEES8_EEELi128ENS_10bfloat16_tEfNS_4arch4Sm80ELb0ELb0ELb1ELb0ELb0ELb0ELb1ELb1EEENS1_21CollectiveEpilogueFwdINS6_IJS8_S8_S9_EEENS6_IJNS7_ILi1EEESH_SH_EEESB_SD_Li128ELb0ELb1ELb1ELb0EEENS1_19SingleTileSchedulerILb0ELb1ELb1ELi128EEEEEEEEEvNT_6ParamsE --------------------------
	.section	.nv.constant0._ZN7cutlass13device_kernelIN5flash19enable_sm80_to_sm89INS1_16FlashAttnFwdSm80INS1_25CollectiveMainloopFwdSm80ILi4ELi1ELb0EN4cute5tupleIJNS5_1CILi128EEENS7_ILi64EEES8_EEELi128ENS_10bfloat16_tEfNS_4arch4Sm80ELb0ELb0ELb1ELb0ELb0ELb0ELb1ELb1EEENS1_21CollectiveEpilogueFwdINS6_IJS8_S8_S9_EEENS6_IJNS7_ILi1EEESH_SH_EEESB_SD_Li128ELb0ELb1ELb1ELb0EEENS1_19SingleTileSchedulerILb0ELb1ELb1ELi128EEEEEEEEEvNT_6ParamsE,"a",@progbits
	.sectionflags	@""
	.align	4
.nv.constant0._ZN7cutlass13device_kernelIN5flash19enable_sm80_to_sm89INS1_16FlashAttnFwdSm80INS1_25CollectiveMainloopFwdSm80ILi4ELi1ELb0EN4cute5tupleIJNS5_1CILi128EEENS7_ILi64EEES8_EEELi128ENS_10bfloat16_tEfNS_4arch4Sm80ELb0ELb0ELb1ELb0ELb0ELb0ELb1ELb1EEENS1_21CollectiveEpilogueFwdINS6_IJS8_S8_S9_EEENS6_IJNS7_ILi1EEESH_SH_EEESB_SD_Li128ELb0ELb1ELb1ELb0EEENS1_19SingleTileSchedulerILb0ELb1ELb1ELi128EEEEEEEEEvNT_6ParamsE:
	.zero		1400


//--------------------- .nv.constant0._ZN7cutlass13device_kernelIN5flash19enable_sm80_to_sm89INS1_16FlashAttnFwdSm80INS1_25CollectiveMainloopFwdSm80ILi8ELi1ELb1EN4cute5tupleIJNS5_1CILi128EEENS7_ILi112EEES8_EEELi128ENS_10bfloat16_tEfNS_4arch4Sm80ELb0ELb0ELb1ELb1ELb0ELb0ELb1ELb1EEENS1_21CollectiveEpilogueFwdINS6_IJS8_S8_S9_EEENS6_IJNS7_ILi1EEESH_SH_EEESB_SD_Li256ELb1ELb1ELb1ELb0EEENS1_36VarlenDynamicPersistentTileSchedulerILi128ELi112ELi256ELi256ELb1ELb1ELb0ELb0ELb1ELb1EEEEEEEEEvNT_6ParamsE --------------------------
	.section	.nv.constant0._ZN7cutlass13device_kernelIN5flash19enable_sm80_to_sm89INS1_16FlashAttnFwdSm80INS1_25CollectiveMainloopFwdSm80ILi8ELi1ELb1EN4cute5tupleIJNS5_1CILi128EEENS7_ILi112EEES8_EEELi128ENS_10bfloat16_tEfNS_4arch4Sm80ELb0ELb0ELb1ELb1ELb0ELb0ELb1ELb1EEENS1_21CollectiveEpilogueFwdINS6_IJS8_S8_S9_EEENS6_IJNS7_ILi1EEESH_SH_EEESB_SD_Li256ELb1ELb1ELb1ELb0EEENS1_36VarlenDynamicPersistentTileSchedulerILi128ELi112ELi256ELi256ELb1ELb1ELb0ELb0ELb1ELb1EEEEEEEEEvNT_6ParamsE,"a",@progbits
	.sectionflags	@""
	.align	4
.nv.constant0._ZN7cutlass13device_kernelIN5flash19enable_sm80_to_sm89INS1_16FlashAttnFwdSm80INS1_25CollectiveMainloopFwdSm80ILi8ELi1ELb1EN4cute5tupleIJNS5_1CILi128EEENS7_ILi112EEES8_EEELi128ENS_10bfloat16_tEfNS_4arch4Sm80ELb0ELb0ELb1ELb1ELb0ELb0ELb1ELb1EEENS1_21CollectiveEpilogueFwdINS6_IJS8_S8_S9_EEENS6_IJNS7_ILi1EEESH_SH_EEESB_SD_Li256ELb1ELb1ELb1ELb0EEENS1_36VarlenDynamicPersistentTileSchedulerILi128ELi112ELi256ELi256ELb1ELb1ELb0ELb0ELb1ELb1EEEEEEEEEvNT_6ParamsE:
	.zero		1432


//--------------------- .nv.constant0._ZN7cutlass13device_kernelIN5flash19enable_sm80_to_sm89INS1_16FlashAttnFwdSm80INS1_25CollectiveMainloopFwdSm80ILi8ELi1ELb1EN4cute5tupleIJNS5_1CILi128EEENS7_ILi112EEES8_EEELi128ENS_10bfloat16_tEfNS_4arch4Sm80ELb0ELb0ELb1ELb1ELb0ELb1ELb1ELb1EEENS1_21CollectiveEpilogueFwdINS6_IJS8_S8_S9_EEENS6_IJNS7_ILi1EEESH_SH_EEESB_SD_Li256ELb1ELb1ELb1ELb0EEENS1_36VarlenDynamicPersistentTileSchedulerILi128ELi112ELi256ELi256ELb1ELb1ELb0ELb0ELb1ELb1EEEEEEEEEvNT_6ParamsE --------------------------
	.section	.nv.constant0._ZN7cutlass13device_kernelIN5flash19enable_sm80_to_sm89INS1_16FlashAttnFwdSm80INS1_25CollectiveMainloopFwdSm80ILi8ELi1ELb1EN4cute5tupleIJNS5_1CILi128EEENS7_ILi112EEES8_EEELi128ENS_10bfloat16_tEfNS_4arch4Sm80ELb0ELb0ELb1ELb1ELb0ELb1ELb1ELb1EEENS1_21CollectiveEpilogueFwdINS6_IJS8_S8_S9_EEENS6_IJNS7_ILi1EEESH_SH_EEESB_SD_Li256ELb1ELb1ELb1ELb0EEENS1_36VarlenDynamicPersistentTileSchedulerILi128ELi112ELi256ELi256ELb1ELb1ELb0ELb0ELb1ELb1EEEEEEEEEvNT_6ParamsE,"a",@progbits
	.sectionflags	@""
	.align	4
.nv.constant0._ZN7cutlass13device_kernelIN5flash19enable_sm80_to_sm89INS1_16FlashAttnFwdSm80INS1_25CollectiveMainloopFwdSm80ILi8ELi1ELb1EN4cute5tupleIJNS5_1CILi128EEENS7_ILi112EEES8_EEELi128ENS_10bfloat16_tEfNS_4arch4Sm80ELb0ELb0ELb1ELb1ELb0ELb1ELb1ELb1EEENS1_21CollectiveEpilogueFwdINS6_IJS8_S8_S9_EEENS6_IJNS7_ILi1EEESH_SH_EEESB_SD_Li256ELb1ELb1ELb1ELb0EEENS1_36VarlenDynamicPersistentTileSchedulerILi128ELi112ELi256ELi256ELb1ELb1ELb0ELb0ELb1ELb1EEEEEEEEEvNT_6ParamsE:
	.zero		1432


//--------------------- .nv.constant0._ZN7cutlass13device_kernelIN5flash19enable_sm80_to_sm89INS1_16FlashAttnFwdSm80INS1_25CollectiveMainloopFwdSm80ILi4ELi1ELb0EN4cute5tupleIJNS5_1CILi128EEENS7_ILi48EEES8_EEELi128ENS_10bfloat16_tEfNS_4arch4Sm80ELb0ELb1ELb1ELb0ELb0ELb0ELb1ELb1EEENS1_21CollectiveEpilogueFwdINS6_IJS8_S8_S9_EEENS6_IJNS7_ILi1EEESH_SH_EEESB_SD_Li128ELb0ELb1ELb1ELb0EEENS1_19SingleTileSchedulerILb0ELb1ELb1ELi128EEEEEEEEEvNT_6ParamsE --------------------------
	.section	.nv.constant0._ZN7cutlass13device_kernelIN5flash19enable_sm80_to_sm89INS1_16FlashAttnFwdSm80INS1_25CollectiveMainloopFwdSm80ILi4ELi1ELb0EN4cute5tupleIJNS5_1CILi128EEENS7_ILi48EEES8_EEELi128ENS_10bfloat16_tEfNS_4arch4Sm80ELb0ELb1ELb1ELb0ELb0ELb0ELb1ELb1EEENS1_21CollectiveEpilogueFwdINS6_IJS8_S8_S9_EEENS6_IJNS7_ILi1EEESH_SH_EEESB_SD_Li128ELb0ELb1ELb1ELb0EEENS1_19SingleTileSchedulerILb0ELb1ELb1ELi128EEEEEEEEEvNT_6ParamsE,"a",@progbits
	.sectionflags	@""
	.align	4
.nv.constant0._ZN7cutlass13device_kernelIN5flash19enable_sm80_to_sm89INS1_16FlashAttnFwdSm80INS1_25CollectiveMainloopFwdSm80ILi4ELi1ELb0EN4cute5tupleIJNS5_1CILi128EEENS7_ILi48EEES8_EEELi128ENS_10bfloat16_tEfNS_4arch4Sm80ELb0ELb1ELb1ELb0ELb0ELb0ELb1ELb1EEENS1_21CollectiveEpilogueFwdINS6_IJS8_S8_S9_EEENS6_IJNS7_ILi1EEESH_SH_EEESB_SD_Li128ELb0ELb1ELb1ELb0EEENS1_19SingleTileSchedulerILb0ELb1ELb1ELi128EEEEEEEEEvNT_6ParamsE:
	.zero		1400


//--------------------- .nv.constant0._ZN7cutlass13device_kernelIN5flash19enable_sm80_to_sm89INS1_16FlashAttnFwdSm80INS1_25CollectiveMainloopFwdSm80ILi8ELi1ELb1EN4cute5tupleIJNS5_1CILi128EEENS7_ILi96EEES8_EEELi128ENS_10bfloat16_tEfNS_4arch4Sm80ELb0ELb1ELb1ELb1ELb0ELb0ELb1ELb1EEENS1_21CollectiveEpilogueFwdINS6_IJS8_S8_S9_EEENS6_IJNS7_ILi1EEESH_SH_EEESB_SD_Li256ELb1ELb1ELb1ELb0EEENS1_36VarlenDynamicPersistentTileSchedulerILi128ELi96ELi256ELi256ELb1ELb1ELb0ELb1ELb0ELb1EEEEEEEEEvNT_6ParamsE --------------------------
	.section	.nv.constant0._ZN7cutlass13device_kernelIN5flash19enable_sm80_to_sm89INS1_16FlashAttnFwdSm80INS1_25CollectiveMainloopFwdSm80ILi8ELi1ELb1EN4cute5tupleIJNS5_1CILi128EEENS7_ILi96EEES8_EEELi128ENS_10bfloat16_tEfNS_4arch4Sm80ELb0ELb1ELb1ELb1ELb0ELb0ELb1ELb1EEENS1_21CollectiveEpilogueFwdINS6_IJS8_S8_S9_EEENS6_IJNS7_ILi1EEESH_SH_EEESB_SD_Li256ELb1ELb1ELb1ELb0EEENS1_36VarlenDynamicPersistentTileSchedulerILi128ELi96ELi256ELi256ELb1ELb1ELb0ELb1ELb0ELb1EEEEEEEEEvNT_6ParamsE,"a",@progbits
	.sectionflags	@""
	.align	4
.nv.constant0._ZN7cutlass13device_kernelIN5flash19enable_sm80_to_sm89INS1_16FlashAttnFwdSm80INS1_25CollectiveMainloopFwdSm80ILi8ELi1ELb1EN4cute5tupleIJNS5_1CILi128EEENS7_ILi96EEES8_EEELi128ENS_10bfloat16_tEfNS_4arch4Sm80ELb0ELb1ELb1ELb1ELb0ELb0ELb1ELb1EEENS1_21CollectiveEpilogueFwdINS6_IJS8_S8_S9_EEENS6_IJNS7_ILi1EEESH_SH_EEESB_SD_Li256ELb1ELb1ELb1ELb0EEENS1_36VarlenDynamicPersistentTileSchedulerILi128ELi96ELi256ELi256ELb1ELb1ELb0ELb1ELb0ELb1EEEEEEEEEvNT_6ParamsE:
	.zero		1432


//--------------------- .nv.constant0._ZN7cutlass13device_kernelIN5flash19enable_sm80_to_sm89INS1_16FlashAttnFwdSm80INS1_25CollectiveMainloopFwdSm80ILi8ELi1ELb1EN4cute5tupleIJNS5_1CILi128EEENS7_ILi96EEES8_EEELi128ENS_10bfloat16_tEfNS_4arch4Sm80ELb0ELb1ELb1ELb1ELb0ELb1ELb1ELb1EEENS1_21CollectiveEpilogueFwdINS6_IJS8_S8_S9_EEENS6_IJNS7_ILi1EEESH_SH_EEESB_SD_Li256ELb1ELb1ELb1ELb0EEENS1_36VarlenDynamicPersistentTileSchedulerILi128ELi96ELi256ELi256ELb1ELb1ELb0ELb1ELb0ELb1EEEEEEEEEvNT_6ParamsE --------------------------
	.section	.nv.constant0._ZN7cutlass13device_kernelIN5flash19enable_sm80_to_sm89INS1_16FlashAttnFwdSm80INS1_25CollectiveMainloopFwdSm80ILi8ELi1ELb1EN4cute5tupleIJNS5_1CILi128EEENS7_ILi96EEES8_EEELi128ENS_10bfloat16_tEfNS_4arch4Sm80ELb0ELb1ELb1ELb1ELb0ELb1ELb1ELb1EEENS1_21CollectiveEpilogueFwdINS6_IJS8_S8_S9_EEENS6_IJNS7_ILi1EEESH_SH_EEESB_SD_Li256ELb1ELb1ELb1ELb0EEENS1_36VarlenDynamicPersistentTileSchedulerILi128ELi96ELi256ELi256ELb1ELb1ELb0ELb1ELb0ELb1EEEEEEEEEvNT_6ParamsE,"a",@progbits
	.sectionflags	@""
	.align	4
.nv.constant0._ZN7cutlass13device_kernelIN5flash19enable_sm80_to_sm89INS1_16FlashAttnFwdSm80INS1_25CollectiveMainloopFwdSm80ILi8ELi1ELb1EN4cute5tupleIJNS5_1CILi128EEENS7_ILi96EEES8_EEELi128ENS_10bfloat16_tEfNS_4arch4Sm80ELb0ELb1ELb1ELb1ELb0ELb1ELb1ELb1EEENS1_21CollectiveEpilogueFwdINS6_IJS8_S8_S9_EEENS6_IJNS7_ILi1EEESH_SH_EEESB_SD_Li256ELb1ELb1ELb1ELb0EEENS1_36VarlenDynamicPersistentTileSchedulerILi128ELi96ELi256ELi256ELb1ELb1ELb0ELb1ELb0ELb1EEEEEEEEEvNT_6ParamsE:
	.zero		1432


//--------------------- .nv.constant0._ZN7cutlass13device_kernelIN5flash19enable_sm80_to_sm89INS1_16FlashAttnFwdSm80INS1_25CollectiveMainloopFwdSm80ILi4ELi1ELb0EN4cute5tupleIJNS5_1CILi128EEENS7_ILi64EEES8_EEELi128ENS_10bfloat16_tEfNS_4arch4Sm80ELb1ELb0ELb1ELb0ELb0ELb0ELb1ELb1EEENS1_21CollectiveEpilogueFwdINS6_IJS8_S8_S9_EEENS6_IJNS7_ILi1EEESH_SH_EEESB_SD_Li128ELb0ELb1ELb1ELb0EEENS1_30DynamicPersistentTileSchedulerILi128ELi128ELb1ELb1ELb0EEEEEEEEEvNT_6ParamsE --------------------------
	.section	.nv.constant0._ZN7cutlass13device_kernelIN5flash19enable_sm80_to_sm89INS1_16FlashAttnFwdSm80INS1_25CollectiveMainloopFwdSm80ILi4ELi1ELb0EN4cute5tupleIJNS5_1CILi128EEENS7_ILi64EEES8_EEELi128ENS_10bfloat16_tEfNS_4arch4Sm80ELb1ELb0ELb1ELb0ELb0ELb0ELb1ELb1EEENS1_21CollectiveEpilogueFwdINS6_IJS8_S8_S9_EEENS6_IJNS7_ILi1EEESH_SH_EEESB_SD_Li128ELb0ELb1ELb1ELb0EEENS1_30DynamicPersistentTileSchedulerILi128ELi128ELb1ELb1ELb0EEEEEEEEEvNT_6ParamsE,"a",@progbits
	.sectionflags	@""
	.align	4
.nv.constant0._ZN7cutlass13device_kernelIN5flash19enable_sm80_to_sm89INS1_16FlashAttnFwdSm80INS1_25CollectiveMainloopFwdSm80ILi4ELi1ELb0EN4cute5tupleIJNS5_1CILi128EEENS7_ILi64EEES8_EEELi128ENS_10bfloat16_tEfNS_4arch4Sm80ELb1ELb0ELb1ELb0ELb0ELb0ELb1ELb1EEENS1_21CollectiveEpilogueFwdINS6_IJS8_S8_S9_EEENS6_IJNS7_ILi1EEESH_SH_EEESB_SD_Li128ELb0ELb1ELb1ELb0EEENS1_30DynamicPersistentTileSchedulerILi128ELi128ELb1ELb1ELb0EEEEEEEEEvNT_6ParamsE:
	.zero		1416


//--------------------- .nv.constant0._ZN7cutlass13device_kernelIN5flash19enable_sm80_to_sm89INS1_16FlashAttnFwdSm80INS1_25CollectiveMainloopFwdSm80ILi8ELi1ELb1EN4cute5tupleIJNS5_1CILi128EEENS7_ILi112EEES8_EEELi128ENS_10bfloat16_tEfNS_4arch4Sm80ELb1ELb0ELb1ELb1ELb0ELb0ELb1ELb1EEENS1_21CollectiveEpilogueFwdINS6_IJS8_S8_S9_EEENS6_IJNS7_ILi1EEESH_SH_EEESB_SD_Li256ELb1ELb1ELb1ELb0EEENS1_36VarlenDynamicPersistentTileSchedulerILi128ELi112ELi256ELi256ELb1ELb1ELb0ELb1ELb1ELb1EEEEEEEEEvNT_6ParamsE --------------------------
	.section	.nv.constant0._ZN7cutlass13device_kernelIN5flash19enable_sm80_to_sm89INS1_16FlashAttnFwdSm80INS1_25CollectiveMainloopFwdSm80ILi8ELi1ELb1EN4cute5tupleIJNS5_1CILi128EEENS7_ILi112EEES8_EEELi128ENS_10bfloat16_tEfNS_4arch4Sm80ELb1ELb0ELb1ELb1ELb0ELb0ELb1ELb1EEENS1_21CollectiveEpilogueFwdINS6_IJS8_S8_S9_EEENS6_IJNS7_ILi1EEESH_SH_EEESB_SD_Li256ELb1ELb1ELb1ELb0EEENS1_36VarlenDynamicPersistentTileSchedulerILi128ELi112ELi256ELi256ELb1ELb1ELb0ELb1ELb1ELb1EEEEEEEEEvNT_6ParamsE,"a",@progbits
	.sectionflags	@""
	.align	4
.nv.constant0._ZN7cutlass13device_kernelIN5flash19enable_sm80_to_sm89INS1_16FlashAttnFwdSm80INS1_25CollectiveMainloopFwdSm80ILi8ELi1ELb1EN4cute5tupleIJNS5_1CILi128EEENS7_ILi112EEES8_EEELi128ENS_10bfloat16_tEfNS_4arch4Sm80ELb1ELb0ELb1ELb1ELb0ELb0ELb1ELb1EEENS1_21CollectiveEpilogueFwdINS6_IJS8_S8_S9_EEENS6_IJNS7_ILi1EEESH_SH_EEESB_SD_Li256ELb1ELb1ELb1ELb0EEENS1_36VarlenDynamicPersistentTileSchedulerILi128ELi112ELi256ELi256ELb1ELb1ELb0ELb1ELb1ELb1EEEEEEEEEvNT_6ParamsE:
	.zero		1432


//--------------------- .nv.constant0._ZN7cutlass13device_kernelIN5flash19enable_sm80_to_sm89INS1_16FlashAttnFwdSm80INS1_25CollectiveMainloopFwdSm80ILi8ELi1ELb1EN4cute5tupleIJNS5_1CILi128EEENS7_ILi112EEES8_EEELi128ENS_10bfloat16_tEfNS_4arch4Sm80ELb1ELb0ELb1ELb1ELb0ELb1ELb1ELb1EEENS1_21CollectiveEpilogueFwdINS6_IJS8_S8_S9_EEENS6_IJNS7_ILi1EEESH_SH_EEESB_SD_Li256ELb1ELb1ELb1ELb0EEENS1_36VarlenDynamicPersistentTileSchedulerILi128ELi112ELi256ELi256ELb1ELb1ELb0ELb1ELb1ELb1EEEEEEEEEvNT_6ParamsE --------------------------
	.section	.nv.constant0._ZN7cutlass13device_kernelIN5flash19enable_sm80_to_sm89INS1_16FlashAttnFwdSm80INS1_25CollectiveMainloopFwdSm80ILi8ELi1ELb1EN4cute5tupleIJNS5_1CILi128EEENS7_ILi112EEES8_EEELi128ENS_10bfloat16_tEfNS_4arch4Sm80ELb1ELb0ELb1ELb1ELb0ELb1ELb1ELb1EEENS1_21CollectiveEpilogueFwdINS6_IJS8_S8_S9_EEENS6_IJNS7_ILi1EEESH_SH_EEESB_SD_Li256ELb1ELb1ELb1ELb0EEENS1_36VarlenDynamicPersistentTileSchedulerILi128ELi112ELi256ELi256ELb1ELb1ELb0ELb1ELb1ELb1EEEEEEEEEvNT_6ParamsE,"a",@progbits
	.sectionflags	@""
	.align	4
.nv.constant0._ZN7cutlass13device_kernelIN5flash19enable_sm80_to_sm89INS1_16FlashAttnFwdSm80INS1_25CollectiveMainloopFwdSm80ILi8ELi1ELb1EN4cute5tupleIJNS5_1CILi128EEENS7_ILi112EEES8_EEELi128ENS_10bfloat16_tEfNS_4arch4Sm80ELb1ELb0ELb1ELb1ELb0ELb1ELb1ELb1EEENS1_21CollectiveEpilogueFwdINS6_IJS8_S8_S9_EEENS6_IJNS7_ILi1EEESH_SH_EEESB_SD_Li256ELb1ELb1ELb1ELb0EEENS1_36VarlenDynamicPersistentTileSchedulerILi128ELi112ELi256ELi256ELb1ELb1ELb0ELb1ELb1ELb1EEEEEEEEEvNT_6ParamsE:
	.zero		1432


//--------------------- .nv.constant0._ZN7cutlass13device_kernelIN5flash19enable_sm80_to_sm89INS1_16FlashAttnFwdSm80INS1_25CollectiveMainloopFwdSm80ILi8ELi1ELb1EN4cute5tupleIJNS5_1CILi128EEES8_S8_EEELi128ENS_10bfloat16_tEfNS_4arch4Sm80ELb0ELb0ELb0ELb0ELb0ELb0ELb1ELb1EEENS1_21CollectiveEpilogueFwdIS9_NS6_IJNS7_ILi1EEESF_SF_EEESA_SC_Li256ELb0ELb1ELb1ELb0EEENS1_19SingleTileSchedulerILb0ELb1ELb1ELi128EEEEEEEEEvNT_6ParamsE --------------------------
	.section	.nv.constant0._ZN7cutlass13device_kernelIN5flash19enable_sm80_to_sm89INS1_16FlashAttnFwdSm80INS1_25CollectiveMainloopFwdSm80ILi8ELi1ELb1EN4cute5tupleIJNS5_1CILi128EEES8_S8_EEELi128ENS_10bfloat16_tEfNS_4arch4Sm80ELb0ELb0ELb0ELb0ELb0ELb0ELb1ELb1EEENS1_21CollectiveEpilogueFwdIS9_NS6_IJNS7_ILi1EEESF_SF_EEESA_SC_Li256ELb0ELb1ELb1ELb0EEENS1_19SingleTileSchedulerILb0ELb1ELb1ELi128EEEEEEEEEvNT_6ParamsE,"a",@progbits
	.sectionflags	@""
	.align	4
.nv.constant0._ZN7cutlass13device_kernelIN5flash19enable_sm80_to_sm89INS1_16FlashAttnFwdSm80INS1_25CollectiveMainloopFwdSm80ILi8ELi1ELb1EN4cute5tupleIJNS5_1CILi128EEES8_S8_EEELi128ENS_10bfloat16_tEfNS_4arch4Sm80ELb0ELb0ELb0ELb0ELb0ELb0ELb1ELb1EEENS1_21CollectiveEpilogueFwdIS9_NS6_IJNS7_ILi1EEESF_SF_EEESA_SC_Li256ELb0ELb1ELb1ELb0EEENS1_19SingleTileSchedulerILb0ELb1ELb1ELi128EEEEEEEEEvNT_6ParamsE:
	.zero		1400


//--------------------- .nv.constant0._ZN7cutlass13device_kernelIN5flash19enable_sm80_to_sm89INS1_16FlashAttnFwdSm80INS1_25CollectiveMainloopFwdSm80ILi8ELi1ELb1EN4cute5tupleIJNS5_1CILi128EEENS7_ILi96EEES8_EEELi128ENS_10bfloat16_tEfNS_4arch4Sm80ELb0ELb1ELb0ELb0ELb0ELb0ELb1ELb1EEENS1_21CollectiveEpilogueFwdINS6_IJS8_S8_S9_EEENS6_IJNS7_ILi1EEESH_SH_EEESB_SD_Li256ELb0ELb1ELb1ELb0EEENS1_19SingleTileSchedulerILb0ELb1ELb1ELi128EEEEEEEEEvNT_6ParamsE --------------------------
	.section	.nv.constant0._ZN7cutlass13device_kernelIN5flash19enable_sm80_to_sm89INS1_16FlashAttnFwdSm80INS1_25CollectiveMainloopFwdSm80ILi8ELi1ELb1EN4cute5tupleIJNS5_1CILi128EEENS7_ILi96EEES8_EEELi128ENS_10bfloat16_tEfNS_4arch4Sm80ELb0ELb1ELb0ELb0ELb0ELb0ELb1ELb1EEENS1_21CollectiveEpilogueFwdINS6_IJS8_S8_S9_EEENS6_IJNS7_ILi1EEESH_SH_EEESB_SD_Li256ELb0ELb1ELb1ELb0EEENS1_19SingleTileSchedulerILb0ELb1ELb1ELi128EEEEEEEEEvNT_6ParamsE,"a",@progbits
	.sectionflags	@""
	.align	4
.nv.constant0._ZN7cutlass13device_kernelIN5flash19enable_sm80_to_sm89INS1_16FlashAttnFwdSm80INS1_25CollectiveMainloopFwdSm80ILi8ELi1ELb1EN4cute5tupleIJNS5_1CILi128EEENS7_ILi96EEES8_EEELi128ENS_10bfloat16_tEfNS_4arch4Sm80ELb0ELb1ELb0ELb0ELb0ELb0ELb1ELb1EEENS1_21CollectiveEpilogueFwdINS6_IJS8_S8_S9_EEENS6_IJNS7_ILi1EEESH_SH_EEESB_SD_Li256ELb0ELb1ELb1ELb0EEENS1_19SingleTileSchedulerILb0ELb1ELb1ELi128EEEEEEEEEvNT_6ParamsE:
	.zero		1400


//--------------------- .nv.constant0._ZN7cutlass13device_kernelIN5flash19enable_sm80_to_sm89INS1_16FlashAttnFwdSm80INS1_25CollectiveMainloopFwdSm80ILi8ELi1ELb1EN4cute5tupleIJNS5_1CILi128EEES8_S8_EEELi128ENS_10bfloat16_tEfNS_4arch4Sm80ELb1ELb0ELb0ELb0ELb0ELb0ELb1ELb1EEENS1_21CollectiveEpilogueFwdIS9_NS6_IJNS7_ILi1EEESF_SF_EEESA_SC_Li256ELb0ELb1ELb1ELb0EEENS1_30DynamicPersistentTileSchedulerILi256ELi256ELb1ELb1ELb0EEEEEEEEEvNT_6ParamsE --------------------------
	.section	.nv.constant0._ZN7cutlass13device_kernelIN5flash19enable_sm80_to_sm89INS1_16FlashAttnFwdSm80INS1_25CollectiveMainloopFwdSm80ILi8ELi1ELb1EN4cute5tupleIJNS5_1CILi128EEES8_S8_EEELi128ENS_10bfloat16_tEfNS_4arch4Sm80ELb1ELb0ELb0ELb0ELb0ELb0ELb1ELb1EEENS1_21CollectiveEpilogueFwdIS9_NS6_IJNS7_ILi1EEESF_SF_EEESA_SC_Li256ELb0ELb1ELb1ELb0EEENS1_30DynamicPersistentTileSchedulerILi256ELi256ELb1ELb1ELb0EEEEEEEEEvNT_6ParamsE,"a",@progbits
	.sectionflags	@""
	.align	4
.nv.constant0._ZN7cutlass13device_kernelIN5flash19enable_sm80_to_sm89INS1_16FlashAttnFwdSm80INS1_25CollectiveMainloopFwdSm80ILi8ELi1ELb1EN4cute5tupleIJNS5_1CILi128EEES8_S8_EEELi128ENS_10bfloat16_tEfNS_4arch4Sm80ELb1ELb0ELb0ELb0ELb0ELb0ELb1ELb1EEENS1_21CollectiveEpilogueFwdIS9_NS6_IJNS7_ILi1EEESF_SF_EEESA_SC_Li256ELb0ELb1ELb1ELb0EEENS1_30DynamicPersistentTileSchedulerILi256ELi256ELb1ELb1ELb0EEEEEEEEEvNT_6ParamsE:
	.zero		1416


//--------------------- .nv.constant0._ZN7cutlass13device_kernelIN5flash19enable_sm80_to_sm89INS1_16FlashAttnFwdSm80INS1_25CollectiveMainloopFwdSm80ILi4ELi1ELb0EN4cute5tupleIJNS5_1CILi128EEENS7_ILi64EEES8_EEELi128ENS_10bfloat16_tEfNS_4arch4Sm80ELb0ELb0ELb0ELb0ELb0ELb0ELb1ELb1EEENS1_21CollectiveEpilogueFwdINS6_IJS8_S8_S9_EEENS6_IJNS7_ILi1EEESH_SH_EEESB_SD_Li128ELb0ELb1ELb1ELb0EEENS1_19SingleTileSchedulerILb0ELb1ELb1ELi128EEEEEEEEEvNT_6ParamsE --------------------------
	.section	.nv.constant0._ZN7cutlass13device_kernelIN5flash19enable_sm80_to_sm89INS1_16FlashAttnFwdSm80INS1_25CollectiveMainloopFwdSm80ILi4ELi1ELb0EN4cute5tupleIJNS5_1CILi128EEENS7_ILi64EEES8_EEELi128ENS_10bfloat16_tEfNS_4arch4Sm80ELb0ELb0ELb0ELb0ELb0ELb0ELb1ELb1EEENS1_21CollectiveEpilogueFwdINS6_IJS8_S8_S9_EEENS6_IJNS7_ILi1EEESH_SH_EEESB_SD_Li128ELb0ELb1ELb1ELb0EEENS1_19SingleTileSchedulerILb0ELb1ELb1ELi128EEEEEEEEEvNT_6ParamsE,"a",@progbits
	.sectionflags	@""
	.align	4
.nv.constant0._ZN7cutlass13device_kernelIN5flash19enable_sm80_to_sm89INS1_16FlashAttnFwdSm80INS1_25CollectiveMainloopFwdSm80ILi4ELi1ELb0EN4cute5tupleIJNS5_1CILi128EEENS7_ILi64EEES8_EEELi128ENS_10bfloat16_tEfNS_4arch4Sm80ELb0ELb0ELb0ELb0ELb0ELb0ELb1ELb1EEENS1_21CollectiveEpilogueFwdINS6_IJS8_S8_S9_EEENS6_IJNS7_ILi1EEESH_SH_EEESB_SD_Li128ELb0ELb1ELb1ELb0EEENS1_19SingleTileSchedulerILb0ELb1ELb1ELi128EEEEEEEEEvNT_6ParamsE:
	.zero		1400


//--------------------- .nv.constant0._ZN7cutlass13device_kernelIN5flash19enable_sm80_to_sm89INS1_16FlashAttnFwdSm80INS1_25CollectiveMainloopFwdSm80ILi8ELi1ELb1EN4cute5tupleIJNS5_1CILi128EEENS7_ILi112EEES8_EEELi128ENS_10bfloat16_tEfNS_4arch4Sm80ELb0ELb0ELb0ELb1ELb0ELb0ELb1ELb1EEENS1_21CollectiveEpilogueFwdINS6_IJS8_S8_S9_EEENS6_IJNS7_ILi1EEESH_SH_EEESB_SD_Li256ELb1ELb1ELb1ELb0EEENS1_36VarlenDynamicPersistentTileSchedulerILi128ELi112ELi256ELi256ELb1ELb1ELb0ELb0ELb1ELb1EEEEEEEEEvNT_6ParamsE --------------------------
	.section	.nv.constant0._ZN7cutlass13device_kernelIN5flash19enable_sm80_to_sm89INS1_16FlashAttnFwdSm80INS1_25CollectiveMainloopFwdSm80ILi8ELi1ELb1EN4cute5tupleIJNS5_1CILi128EEENS7_ILi112EEES8_EEELi128ENS_10bfloat16_tEfNS_4arch4Sm80ELb0ELb0ELb0ELb1ELb0ELb0ELb1ELb1EEENS1_21CollectiveEpilogueFwdINS6_IJS8_S8_S9_EEENS6_IJNS7_ILi1EEESH_SH_EEESB_SD_Li256ELb1ELb1ELb1ELb0EEENS1_36VarlenDynamicPersistentTileSchedulerILi128ELi112ELi256ELi256ELb1ELb1ELb0ELb0ELb1ELb1EEEEEEEEEvNT_6ParamsE,"a",@progbits
	.sectionflags	@""
	.align	4
.nv.constant0._ZN7cutlass13device_kernelIN5flash19enable_sm80_to_sm89INS1_16FlashAttnFwdSm80INS1_25CollectiveMainloopFwdSm80ILi8ELi1ELb1EN4cute5tupleIJNS5_1CILi128EEENS7_ILi112EEES8_EEELi128ENS_10bfloat16_tEfNS_4arch4Sm80ELb0ELb0ELb0ELb1ELb0ELb0ELb1ELb1EEENS1_21CollectiveEpilogueFwdINS6_IJS8_S8_S9_EEENS6_IJNS7_ILi1EEESH_SH_EEESB_SD_Li256ELb1ELb1ELb1ELb0EEENS1_36VarlenDynamicPersistentTileSchedulerILi128ELi112ELi256ELi256ELb1ELb1ELb0ELb0ELb1ELb1EEEEEEEEEvNT_6ParamsE:
	.zero		1432


//--------------------- .nv.constant0._ZN7cutlass13device_kernelIN5flash19enable_sm80_to_sm89INS1_16FlashAttnFwdSm80INS1_25CollectiveMainloopFwdSm80ILi8ELi1ELb1EN4cute5tupleIJNS5_1CILi128EEENS7_ILi112EEES8_EEELi128ENS_10bfloat16_tEfNS_4arch4Sm80ELb0ELb0ELb0ELb1ELb0ELb1ELb1ELb1EEENS1_21CollectiveEpilogueFwdINS6_IJS8_S8_S9_EEENS6_IJNS7_ILi1EEESH_SH_EEESB_SD_Li256ELb1ELb1ELb1ELb0EEENS1_36VarlenDynamicPersistentTileSchedulerILi128ELi112ELi256ELi256ELb1ELb1ELb0ELb0ELb1ELb1EEEEEEEEEvNT_6ParamsE --------------------------
	.section	.nv.constant0._ZN7cutlass13device_kernelIN5flash19enable_sm80_to_sm89INS1_16FlashAttnFwdSm80INS1_25CollectiveMainloopFwdSm80ILi8ELi1ELb1EN4cute5tupleIJNS5_1CILi128EEENS7_ILi112EEES8_EEELi128ENS_10bfloat16_tEfNS_4arch4Sm80ELb0ELb0ELb0ELb1ELb0ELb1ELb1ELb1EEENS1_21CollectiveEpilogueFwdINS6_IJS8_S8_S9_EEENS6_IJNS7_ILi1EEESH_SH_EEESB_SD_Li256ELb1ELb1ELb1ELb0EEENS1_36VarlenDynamicPersistentTileSchedulerILi128ELi112ELi256ELi256ELb1ELb1ELb0ELb0ELb1ELb1EEEEEEEEEvNT_6ParamsE,"a",@progbits
	.sectionflags	@""
	.align	4
.nv.constant0._ZN7cutlass13device_kernelIN5flash19enable_sm80_to_sm89INS1_16FlashAttnFwdSm80INS1_25CollectiveMainloopFwdSm80ILi8ELi1ELb1EN4cute5tupleIJNS5_1CILi128EEENS7_ILi112EEES8_EEELi128ENS_10bfloat16_tEfNS_4arch4Sm80ELb0ELb0ELb0ELb1ELb0ELb1ELb1ELb1EEENS1_21CollectiveEpilogueFwdINS6_IJS8_S8_S9_EEENS6_IJNS7_ILi1EEESH_SH_EEESB_SD_Li256ELb1ELb1ELb1ELb0EEENS1_36VarlenDynamicPersistentTileSchedulerILi128ELi112ELi256ELi256ELb1ELb1ELb0ELb0ELb1ELb1EEEEEEEEEvNT_6ParamsE:
	.zero		1432


//--------------------- .nv.constant0._ZN7cutlass13device_kernelIN5flash19enable_sm80_to_sm89INS1_16FlashAttnFwdSm80INS1_25CollectiveMainloopFwdSm80ILi4ELi1ELb0EN4cute5tupleIJNS5_1CILi128EEENS7_ILi48EEES8_EEELi128ENS_10bfloat16_tEfNS_4arch4Sm80ELb0ELb1ELb0ELb0ELb0ELb0ELb1ELb1EEENS1_21CollectiveEpilogueFwdINS6_IJS8_S8_S9_EEENS6_IJNS7_ILi1EEESH_SH_EEESB_SD_Li128ELb0ELb1ELb1ELb0EEENS1_19SingleTileSchedulerILb0ELb1ELb1ELi128EEEEEEEEEvNT_6ParamsE --------------------------
	.section	.nv.constant0._ZN7cutlass13device_kernelIN5flash19enable_sm80_to_sm89INS1_16FlashAttnFwdSm80INS1_25CollectiveMainloopFwdSm80ILi4ELi1ELb0EN4cute5tupleIJNS5_1CILi128EEENS7_ILi48EEES8_EEELi128ENS_10bfloat16_tEfNS_4arch4Sm80ELb0ELb1ELb0ELb0ELb0ELb0ELb1ELb1EEENS1_21CollectiveEpilogueFwdINS6_IJS8_S8_S9_EEENS6_IJNS7_ILi1EEESH_SH_EEESB_SD_Li128ELb0ELb1ELb1ELb0EEENS1_19SingleTileSchedulerILb0ELb1ELb1ELi128EEEEEEEEEvNT_6ParamsE,"a",@progbits
	.sectionflags	@""
	.align	4
.nv.constant0._ZN7cutlass13device_kernelIN5flash19enable_sm80_to_sm89INS1_16FlashAttnFwdSm80INS1_25CollectiveMainloopFwdSm80ILi4ELi1ELb0EN4cute5tupleIJNS5_1CILi128EEENS7_ILi48EEES8_EEELi128ENS_10bfloat16_tEfNS_4arch4Sm80ELb0ELb1ELb0ELb0ELb0ELb0ELb1ELb1EEENS1_21CollectiveEpilogueFwdINS6_IJS8_S8_S9_EEENS6_IJNS7_ILi1EEESH_SH_EEESB_SD_Li128ELb0ELb1ELb1ELb0EEENS1_19SingleTileSchedulerILb0ELb1ELb1ELi128EEEEEEEEEvNT_6ParamsE:
	.zero		1400


//--------------------- .nv.constant0._ZN7cutlass13device_kernelIN5flash19enable_sm80_to_sm89INS1_16FlashAttnFwdSm80INS1_25CollectiveMainloopFwdSm80ILi8ELi1ELb1EN4cute5tupleIJNS5_1CILi128EEENS7_ILi96EEES8_EEELi128ENS_10bfloat16_tEfNS_4arch4Sm80ELb0ELb1ELb0ELb1ELb0ELb0ELb1ELb1EEENS1_21CollectiveEpilogueFwdINS6_IJS8_S8_S9_EEENS6_IJNS7_ILi1EEESH_SH_EEESB_SD_Li256ELb1ELb1ELb1ELb0EEENS1_36VarlenDynamicPersistentTileSchedulerILi128ELi96ELi256ELi256ELb1ELb1ELb0ELb1ELb0ELb1EEEEEEEEEvNT_6ParamsE --------------------------
	.section	.nv.constant0._ZN7cutlass13device_kernelIN5flash19enable_sm80_to_sm89INS1_16FlashAttnFwdSm80INS1_25CollectiveMainloopFwdSm80ILi8ELi1ELb1EN4cute5tupleIJNS5_1CILi128EEENS7_ILi96EEES8_EEELi128ENS_10bfloat16_tEfNS_4arch4Sm80ELb0ELb1ELb0ELb1ELb0ELb0ELb1ELb1EEENS1_21CollectiveEpilogueFwdINS6_IJS8_S8_S9_EEENS6_IJNS7_ILi1EEESH_SH_EEESB_SD_Li256ELb1ELb1ELb1ELb0EEENS1_36VarlenDynamicPersistentTileSchedulerILi128ELi96ELi256ELi256ELb1ELb1ELb0ELb1ELb0ELb1EEEEEEEEEvNT_6ParamsE,"a",@progbits
	.sectionflags	@""
	.align	4
.nv.constant0._ZN7cutlass13device_kernelIN5flash19enable_sm80_to_sm89INS1_16FlashAttnFwdSm80INS1_25CollectiveMainloopFwdSm80ILi8ELi1ELb1EN4cute5tupleIJNS5_1CILi128EEENS7_ILi96EEES8_EEELi128ENS_10bfloat16_tEfNS_4arch4Sm80ELb0ELb1ELb0ELb1ELb0ELb0ELb1ELb1EEENS1_21CollectiveEpilogueFwdINS6_IJS8_S8_S9_EEENS6_IJNS7_ILi1EEESH_SH_EEESB_SD_Li256ELb1ELb1ELb1ELb0EEENS1_36VarlenDynamicPersistentTileSchedulerILi128ELi96ELi256ELi256ELb1ELb1ELb0ELb1ELb0ELb1EEEEEEEEEvNT_6ParamsE:
	.zero		1432


//--------------------- .nv.constant0._ZN7cutlass13device_kernelIN5flash19enable_sm80_to_sm89INS1_16FlashAttnFwdSm80INS1_25CollectiveMainloopFwdSm80ILi8ELi1ELb1EN4cute5tupleIJNS5_1CILi128EEENS7_ILi96EEES8_EEELi128ENS_10bfloat16_tEfNS_4arch4Sm80ELb0ELb1ELb0ELb1ELb0ELb1ELb1ELb1EEENS1_21CollectiveEpilogueFwdINS6_IJS8_S8_S9_EEENS6_IJNS7_ILi1EEESH_SH_EEESB_SD_Li256ELb1ELb1ELb1ELb0EEENS1_36VarlenDynamicPersistentTileSchedulerILi128ELi96ELi256ELi256ELb1ELb1ELb0ELb1ELb0ELb1EEEEEEEEEvNT_6ParamsE --------------------------
	.section	.nv.constant0._ZN7cutlass13device_kernelIN5flash19enable_sm80_to_sm89INS1_16FlashAttnFwdSm80INS1_25CollectiveMainloopFwdSm80ILi8ELi1ELb1EN4cute5tupleIJNS5_1CILi128EEENS7_ILi96EEES8_EEELi128ENS_10bfloat16_tEfNS_4arch4Sm80ELb0ELb1ELb0ELb1ELb0ELb1ELb1ELb1EEENS1_21CollectiveEpilogueFwdINS6_IJS8_S8_S9_EEENS6_IJNS7_ILi1EEESH_SH_EEESB_SD_Li256ELb1ELb1ELb1ELb0EEENS1_36VarlenDynamicPersistentTileSchedulerILi128ELi96ELi256ELi256ELb1ELb1ELb0ELb1ELb0ELb1EEEEEEEEEvNT_6ParamsE,"a",@progbits
	.sectionflags	@""
	.align	4
.nv.constant0._ZN7cutlass13device_kernelIN5flash19enable_sm80_to_sm89INS1_16FlashAttnFwdSm80INS1_25CollectiveMainloopFwdSm80ILi8ELi1ELb1EN4cute5tupleIJNS5_1CILi128EEENS7_ILi96EEES8_EEELi128ENS_10bfloat16_tEfNS_4arch4Sm80ELb0ELb1ELb0ELb1ELb0ELb1ELb1ELb1EEENS1_21CollectiveEpilogueFwdINS6_IJS8_S8_S9_EEENS6_IJNS7_ILi1EEESH_SH_EEESB_SD_Li256ELb1ELb1ELb1ELb0EEENS1_36VarlenDynamicPersistentTileSchedulerILi128ELi96ELi256ELi256ELb1ELb1ELb0ELb1ELb0ELb1EEEEEEEEEvNT_6ParamsE:
	.zero		1432


//--------------------- .nv.constant0._ZN7cutlass13device_kernelIN5flash19enable_sm80_to_sm89INS1_16FlashAttnFwdSm80INS1_25CollectiveMainloopFwdSm80ILi4ELi1ELb0EN4cute5tupleIJNS5_1CILi128EEENS7_ILi64EEES8_EEELi128ENS_10bfloat16_tEfNS_4arch4Sm80ELb1ELb0ELb0ELb0ELb0ELb0ELb1ELb1EEENS1_21CollectiveEpilogueFwdINS6_IJS8_S8_S9_EEENS6_IJNS7_ILi1EEESH_SH_EEESB_SD_Li128ELb0ELb1ELb1ELb0EEENS1_30DynamicPersistentTileSchedulerILi128ELi128ELb1ELb1ELb0EEEEEEEEEvNT_6ParamsE --------------------------
	.section	.nv.constant0._ZN7cutlass13device_kernelIN5flash19enable_sm80_to_sm89INS1_16FlashAttnFwdSm80INS1_25CollectiveMainloopFwdSm80ILi4ELi1ELb0EN4cute5tupleIJNS5_1CILi128EEENS7_ILi64EEES8_EEELi128ENS_10bfloat16_tEfNS_4arch4Sm80ELb1ELb0ELb0ELb0ELb0ELb0ELb1ELb1EEENS1_21CollectiveEpilogueFwdINS6_IJS8_S8_S9_EEENS6_IJNS7_ILi1EEESH_SH_EEESB_SD_Li128ELb0ELb1ELb1ELb0EEENS1_30DynamicPersistentTileSchedulerILi128ELi128ELb1ELb1ELb0EEEEEEEEEvNT_6ParamsE,"a",@progbits
	.sectionflags	@""
	.align	4
.nv.constant0._ZN7cutlass13device_kernelIN5flash19enable_sm80_to_sm89INS1_16FlashAttnFwdSm80INS1_25CollectiveMainloopFwdSm80ILi4ELi1ELb0EN4cute5tupleIJNS5_1CILi128EEENS7_ILi64EEES8_EEELi128ENS_10bfloat16_tEfNS_4arch4Sm80ELb1ELb0ELb0ELb0ELb0ELb0ELb1ELb1EEENS1_21CollectiveEpilogueFwdINS6_IJS8_S8_S9_EEENS6_IJNS7_ILi1EEESH_SH_EEESB_SD_Li128ELb0ELb1ELb1ELb0EEENS1_30DynamicPersistentTileSchedulerILi128ELi128ELb1ELb1ELb0EEEEEEEEEvNT_6ParamsE:
	.zero		1416


//--------------------- .nv.constant0._ZN7cutlass13device_kernelIN5flash19enable_sm80_to_sm89INS1_16FlashAttnFwdSm80INS1_25CollectiveMainloopFwdSm80ILi8ELi1ELb1EN4cute5tupleIJNS5_1CILi128EEENS7_ILi112EEES8_EEELi128ENS_10bfloat16_tEfNS_4arch4Sm80ELb1ELb0ELb0ELb1ELb0ELb0ELb1ELb1EEENS1_21CollectiveEpilogueFwdINS6_IJS8_S8_S9_EEENS6_IJNS7_ILi1EEESH_SH_EEESB_SD_Li256ELb1ELb1ELb1ELb0EEENS1_36VarlenDynamicPersistentTileSchedulerILi128ELi112ELi256ELi256ELb1ELb1ELb0ELb1ELb1ELb1EEEEEEEEEvNT_6ParamsE --------------------------
	.section	.nv.constant0._ZN7cutlass13device_kernelIN5flash19enable_sm80_to_sm89INS1_16FlashAttnFwdSm80INS1_25CollectiveMainloopFwdSm80ILi8ELi1ELb1EN4cute5tupleIJNS5_1CILi128EEENS7_ILi112EEES8_EEELi128ENS_10bfloat16_tEfNS_4arch4Sm80ELb1ELb0ELb0ELb1ELb0ELb0ELb1ELb1EEENS1_21CollectiveEpilogueFwdINS6_IJS8_S8_S9_EEENS6_IJNS7_ILi1EEESH_SH_EEESB_SD_Li256ELb1ELb1ELb1ELb0EEENS1_36VarlenDynamicPersistentTileSchedulerILi128ELi112ELi256ELi256ELb1ELb1ELb0ELb1ELb1ELb1EEEEEEEEEvNT_6ParamsE,"a",@progbits
	.sectionflags	@""
	.align	4
.nv.constant0._ZN7cutlass13device_kernelIN5flash19enable_sm80_to_sm89INS1_16FlashAttnFwdSm80INS1_25CollectiveMainloopFwdSm80ILi8ELi1ELb1EN4cute5tupleIJNS5_1CILi128EEENS7_ILi112EEES8_EEELi128ENS_10bfloat16_tEfNS_4arch4Sm80ELb1ELb0ELb0ELb1ELb0ELb0ELb1ELb1EEENS1_21CollectiveEpilogueFwdINS6_IJS8_S8_S9_EEENS6_IJNS7_ILi1EEESH_SH_EEESB_SD_Li256ELb1ELb1ELb1ELb0EEENS1_36VarlenDynamicPersistentTileSchedulerILi128ELi112ELi256ELi256ELb1ELb1ELb0ELb1ELb1ELb1EEEEEEEEEvNT_6ParamsE:
	.zero		1432


//--------------------- .nv.constant0._ZN7cutlass13device_kernelIN5flash19enable_sm80_to_sm89INS1_16FlashAttnFwdSm80INS1_25CollectiveMainloopFwdSm80ILi8ELi1ELb1EN4cute5tupleIJNS5_1CILi128EEENS7_ILi112EEES8_EEELi128ENS_10bfloat16_tEfNS_4arch4Sm80ELb1ELb0ELb0ELb1ELb0ELb1ELb1ELb1EEENS1_21CollectiveEpilogueFwdINS6_IJS8_S8_S9_EEENS6_IJNS7_ILi1EEESH_SH_EEESB_SD_Li256ELb1ELb1ELb1ELb0EEENS1_36VarlenDynamicPersistentTileSchedulerILi128ELi112ELi256ELi256ELb1ELb1ELb0ELb1ELb1ELb1EEEEEEEEEvNT_6ParamsE --------------------------
	.section	.nv.constant0._ZN7cutlass13device_kernelIN5flash19enable_sm80_to_sm89INS1_16FlashAttnFwdSm80INS1_25CollectiveMainloopFwdSm80ILi8ELi1ELb1EN4cute5tupleIJNS5_1CILi128EEENS7_ILi112EEES8_EEELi128ENS_10bfloat16_tEfNS_4arch4Sm80ELb1ELb0ELb0ELb1ELb0ELb1ELb1ELb1EEENS1_21CollectiveEpilogueFwdINS6_IJS8_S8_S9_EEENS6_IJNS7_ILi1EEESH_SH_EEESB_SD_Li256ELb1ELb1ELb1ELb0EEENS1_36VarlenDynamicPersistentTileSchedulerILi128ELi112ELi256ELi256ELb1ELb1ELb0ELb1ELb1ELb1EEEEEEEEEvNT_6ParamsE,"a",@progbits
	.sectionflags	@""
	.align	4
.nv.constant0._ZN7cutlass13device_kernelIN5flash19enable_sm80_to_sm89INS1_16FlashAttnFwdSm80INS1_25CollectiveMainloopFwdSm80ILi8ELi1ELb1EN4cute5tupleIJNS5_1CILi128EEENS7_ILi112EEES8_EEELi128ENS_10bfloat16_tEfNS_4arch4Sm80ELb1ELb0ELb0ELb1ELb0ELb1ELb1ELb1EEENS1_21CollectiveEpilogueFwdINS6_IJS8_S8_S9_EEENS6_IJNS7_ILi1EEESH_SH_EEESB_SD_Li256ELb1ELb1ELb1ELb0EEENS1_36VarlenDynamicPersistentTileSchedulerILi128ELi112ELi256ELi256ELb1ELb1ELb0ELb1ELb1ELb1EEEEEEEEEvNT_6ParamsE:
	.zero		1432


//--------------------- .text._ZN7cutlass13device_kernelIN5flash19enable_sm80_to_sm89INS1_16FlashAttnFwdSm80INS1_25CollectiveMainloopFwdSm80ILi8ELi1ELb1EN4cute5tupleIJNS5_1CILi128EEES8_S8_EEELi128ENS_10bfloat16_tEfNS_4arch4Sm80ELb0ELb0ELb1ELb0ELb0ELb0ELb1ELb1EEENS1_21CollectiveEpilogueFwdIS9_NS6_IJNS7_ILi1EEESF_SF_EEESA_SC_Li256ELb0ELb1ELb1ELb0EEENS1_19SingleTileSchedulerILb0ELb1ELb1ELi128EEEEEEEEEvNT_6ParamsE --------------------------
	.section	.text._ZN7cutlass13device_kernelIN5flash19enable_sm80_to_sm89INS1_16FlashAttnFwdSm80INS1_25CollectiveMainloopFwdSm80ILi8ELi1ELb1EN4cute5tupleIJNS5_1CILi128EEES8_S8_EEELi128ENS_10bfloat16_tEfNS_4arch4Sm80ELb0ELb0ELb1ELb0ELb0ELb0ELb1ELb1EEENS1_21CollectiveEpilogueFwdIS9_NS6_IJNS7_ILi1EEESF_SF_EEESA_SC_Li256ELb0ELb1ELb1ELb0EEENS1_19SingleTileSchedulerILb0ELb1ELb1ELi128EEEEEEEEEvNT_6ParamsE,"ax",@progbits
	.sectioninfo	@"SHI_REGISTERS=255"
	.align	128
.text._ZN7cutlass13device_kernelIN5flash19enable_sm80_to_sm89INS1_16FlashAttnFwdSm80INS1_25CollectiveMainloopFwdSm80ILi8ELi1ELb1EN4cute5tupleIJNS5_1CILi128EEES8_S8_EEELi128ENS_10bfloat16_tEfNS_4arch4Sm80ELb0ELb0ELb1ELb0ELb0ELb0ELb1ELb1EEENS1_21CollectiveEpilogueFwdIS9_NS6_IJNS7_ILi1EEESF_SF_EEESA_SC_Li256ELb0ELb1ELb1ELb0EEENS1_19SingleTileSchedulerILb0ELb1ELb1ELi128EEEEEEEEEvNT_6ParamsE:
        .type           _ZN7cutlass13device_kernelIN5flash19enable_sm80_to_sm89INS1_16FlashAttnFwdSm80INS1_25CollectiveMainloopFwdSm80ILi8ELi1ELb1EN4cute5tupleIJNS5_1CILi128EEES8_S8_EEELi128ENS_10bfloat16_tEfNS_4arch4Sm80ELb0ELb0ELb1ELb0ELb0ELb0ELb1ELb1EEENS1_21CollectiveEpilogueFwdIS9_NS6_IJNS7_ILi1EEESF_SF_EEESA_SC_Li256ELb0ELb1ELb1ELb0EEENS1_19SingleTileSchedulerILb0ELb1ELb1ELi128EEEEEEEEEvNT_6ParamsE,@function
        .size           _ZN7cutlass13device_kernelIN5flash19enable_sm80_to_sm89INS1_16FlashAttnFwdSm80INS1_25CollectiveMainloopFwdSm80ILi8ELi1ELb1EN4cute5tupleIJNS5_1CILi128EEES8_S8_EEELi128ENS_10bfloat16_tEfNS_4arch4Sm80ELb0ELb0ELb1ELb0ELb0ELb0ELb1ELb1EEENS1_21CollectiveEpilogueFwdIS9_NS6_IJNS7_ILi1EEESF_SF_EEESA_SC_Li256ELb0ELb1ELb1ELb0EEENS1_19SingleTileSchedulerILb0ELb1ELb1ELi128EEEEEEEEEvNT_6ParamsE,(.L_x_2672 - _ZN7cutlass13device_kernelIN5flash19enable_sm80_to_sm89INS1_16FlashAttnFwdSm80INS1_25CollectiveMainloopFwdSm80ILi8ELi1ELb1EN4cute5tupleIJNS5_1CILi128EEES8_S8_EEELi128ENS_10bfloat16_tEfNS_4arch4Sm80ELb0ELb0ELb1ELb0ELb0ELb0ELb1ELb1EEENS1_21CollectiveEpilogueFwdIS9_NS6_IJNS7_ILi1EEESF_SF_EEESA_SC_Li256ELb0ELb1ELb1ELb0EEENS1_19SingleTileSchedulerILb0ELb1ELb1ELi128EEEEEEEEEvNT_6ParamsE)
        .other          _ZN7cutlass13device_kernelIN5flash19enable_sm80_to_sm89INS1_16FlashAttnFwdSm80INS1_25CollectiveMainloopFwdSm80ILi8ELi1ELb1EN4cute5tupleIJNS5_1CILi128EEES8_S8_EEELi128ENS_10bfloat16_tEfNS_4arch4Sm80ELb0ELb0ELb1ELb0ELb0ELb0ELb1ELb1EEENS1_21CollectiveEpilogueFwdIS9_NS6_IJNS7_ILi1EEESF_SF_EEESA_SC_Li256ELb0ELb1ELb1ELb0EEENS1_19SingleTileSchedulerILb0ELb1ELb1ELi128EEEEEEEEEvNT_6ParamsE,@"STO_CUDA_ENTRY STV_DEFAULT"
_ZN7cutlass13device_kernelIN5flash19enable_sm80_to_sm89INS1_16FlashAttnFwdSm80INS1_25CollectiveMainloopFwdSm80ILi8ELi1ELb1EN4cute5tupleIJNS5_1CILi128EEES8_S8_EEELi128ENS_10bfloat16_tEfNS_4arch4Sm80ELb0ELb0ELb1ELb0ELb0ELb0ELb1ELb1EEENS1_21CollectiveEpilogueFwdIS9_NS6_IJNS7_ILi1EEESF_SF_EEESA_SC_Li256ELb0ELb1ELb1ELb0EEENS1_19SingleTileSchedulerILb0ELb1ELb1ELi128EEEEEEEEEvNT_6ParamsE:
[----:B------:R-:W-:Y:S02]  /*0000*/  MOV R1, c[0x0][0x28] ;  /* 0x00000a0000017a02 */ /* 0x000fe40000000f00 */
[----:B------:R-:W1:Y:S01]  /*0010*/  S2R R112, SR_TID.X ;  /* 0x0000000000707919 */ /* 0x000e620000002100 */
[----:B------:R-:W2:Y:S01]  /*0020*/  S2UR UR6, SR_CTAID.Y ;  /* 0x00000000000679c3 */ /* 0x000ea20000002600 */
[----:B------:R-:W-:Y:S02]  /*0030*/  IADD3 R1, R1, -0x10, RZ ;  /* 0xfffffff001017810 */ /* 0x000fe40007ffe0ff */
[----:B------:R-:W3:Y:S01]  /*0040*/  S2R R0, SR_CTAID.Z ;  /* 0x0000000000007919 */ /* 0x000ee20000002700 */
[----:B-1----:R-:W-:-:S06]  /*0050*/  SHF.R.U32.HI R2, RZ, 0x5, R112 ;  /* 0x00000005ff027819 */ /* 0x002fcc0000011670 */
[----:B------:R-:W1:Y:S02]  /*0060*/  SHFL.IDX PT, R2, R2, RZ, 0x1f ;  /* 0x00001fff02027589 */ /* 0x000e6400000e0000 */
[----:B-1----:R-:W-:-:S13]  /*0070*/  ISETP.NE.AND P0, PT, R2, RZ, PT ;  /* 0x000000ff0200720c */ /* 0x002fda0003f05270 */
[----:B--2---:R-:W-:Y:S05]  /*0080*/  @!P0 BRA `(.L_x_0) ;  /* 0x0000009000008947 */ /* 0x004fea0003800000 */
[----:B---3--:R-:W-:Y:S01]  /*0090*/  MOV R2, c[0x0][0x550] ;  /* 0x0001540000027a02 */ /* 0x008fe20000000f00 */
[----:B------:R-:W-:-:S03]  /*00a0*/  UMOV UR10, UR6 ;  /* 0x00000006000a7c82 */ /* 0x000fc60008000000 */
[----:B------:R-:W-:-:S13]  /*00b0*/  ISETP.NE.AND P0, PT, R2, 0x1, PT ;  /* 0x000000010200780c */ /* 0x000fda0003f05270 */
[----:B------:R-:W-:Y:S05]  /*00c0*/  @!P0 BRA `(.L_x_1) ;  /* 0x000000b000008947 */ /* 0x000fea0003800000 */
[----:B------:R-:W-:Y:S02]  /*00d0*/  ULDC UR4, c[0x0][0x554] ;  /* 0x0001550000047ab9 */ /* 0x000fe40000000800 */
[----:B------:R-:W-:Y:S02]  /*00e0*/  UIMAD.WIDE.U32 UR4, UR6, UR4, URZ ;  /* 0x00000004060472a5 */ /* 0x000fe4000f8e003f */
[----:B------:R-:W-:Y:S02]  /*00f0*/  ULDC UR10, c[0x0][0x558] ;  /* 0x00015600000a7ab9 */ /* 0x000fe40000000800 */
[----:B------:R-:W-:Y:S01]  /*0100*/  USHF.R.U32.HI UR10, URZ, UR10, UR5 ;  /* 0x0000000a3f0a7299 */ /* 0x000fe20008011605 */
[----:B------:R-:W-:Y:S05]  /*0110*/  BRA `(.L_x_1) ;  /* 0x0000006000007947 */ /* 0x000fea0003800000 */
.L_x_0:
[----:B---3--:R-:W-:Y:S02]  /*0120*/  ULDC.64 UR4, c[0x0][0x550] ;  /* 0x0001540000047ab9 */ /* 0x008fe40000000a00 */
[----:B------:R-:W-:Y:S02]  /*0130*/  UISETP.NE.AND UP0, UPT, UR4, 0x1, UPT ;  /* 0x000000010400788c */ /* 0x000fe4000bf05270 */
[----:B------:R-:W-:-:S02]  /*0140*/  UIMAD.WIDE.U32 UR8, UR6, UR5, URZ ;  /* 0x00000005060872a5 */ /* 0x000fc4000f8e003f */
[----:B------:R-:W-:Y:S02]  /*0150*/  ULDC UR4, c[0x0][0x558] ;  /* 0x0001560000047ab9 */ /* 0x000fe40000000800 */
[----:B------:R-:W-:-:S05]  /*0160*/  UMOV UR10, UR6 ;  /* 0x00000006000a7c82 */ /* 0x000fca0008000000 */
[----:B------:R-:W-:-:S03]  /*0170*/  @UP0 USHF.R.U32.HI UR10, URZ, UR4, UR9 ;  /* 0x000000043f0a0299 */ /* 0x000fc60008011609 */
.L_x_1:
[----:B------:R-:W-:Y:S01]  /*0180*/  ISETP.GE.AND P0, PT, R0, RZ, PT ;  /* 0x000000ff0000720c */ /* 0x000fe20003f06270 */
[----:B------:R-:W-:Y:S02]  /*0190*/  UIADD3 UR5, -UR10, URZ, URZ ;  /* 0x0000003f0a057290 */ /* 0x000fe4000fffe13f */
[----:B------:R-:W-:Y:S02]  /*01a0*/  ULDC UR4, c[0x0][0x550] ;  /* 0x0001540000047ab9 */ /* 0x000fe40000000800 */
[----:B------:R-:W-:-:S08]  /*01b0*/  UIMAD UR6, UR5, UR4, UR6 ;  /* 0x00000004050672a4 */ /* 0x000fd0000f8e0206 */
[----:B------:R-:W-:Y:S05]  /*01c0*/  @!P0 EXIT ;  /* 0x000000000000894d */ /* 0x000fea0003800000 */
[----:B------:R-:W-:Y:S02]  /*01d0*/  ULDC UR4, c[0x0][0x1d0] ;  /* 0x0000740000047ab9 */ /* 0x000fe40000000800 */
[----:B------:R-:W-:Y:S02]  /*01e0*/  UISETP.GE.AND UP0, UPT, UR4, 0x1, UPT ;  /* 0x000000010400788c */ /* 0x000fe4000bf06270 */
[----:B------:R-:W-:Y:S02]  /*01f0*/  UIADD3 UR7, UR4, 0x7f, URZ ;  /* 0x0000007f04077890 */ /* 0x000fe4000fffe03f */
[----:B------:R-:W-:Y:S02]  /*0200*/  UMOV UR13, URZ ;  /* 0x0000003f000d7c82 */ /* 0x000fe40008000000 */
[----:B------:R-:W-:Y:S01]  /*0210*/  PLOP3.LUT P0, PT, PT, PT, UP0, 0x80, 0x0 ;  /* 0x000000000000781c */ /* 0x000fe20003f0f008 */
[----:B------:R-:W-:-:S04]  /*0220*/  USHF.R.S32.HI UR5, URZ, 0x1f, UR7 ;  /* 0x0000001f3f057899 */ /* 0x000fc80008011407 */
[----:B------:R-:W-:-:S04]  /*0230*/  ULEA.HI UR5, UR5, UR7, URZ, 0x7 ;  /* 0x0000000705057291 */ /* 0x000fc8000f8f383f */
[----:B------:R-:W-:-:S04]  /*0240*/  USHF.R.S32.HI UR17, URZ, 0x7, UR5 ;  /* 0x000000073f117899 */ /* 0x000fc80008011405 */
[----:B------:R-:W-:Y:S05]  /*0250*/  @!P0 BRA `(.L_x_2) ;  /* 0x0000024000008947 */ /* 0x000fea0003800000 */
[----:B------:R-:W-:Y:S02]  /*0260*/  USHF.R.U32.HI UR4, URZ, 0x10, UR6 ;  /* 0x000000103f047899 */ /* 0x000fe40008011606 */
[----:B------:R-:W-:Y:S02]  /*0270*/  ULDC UR5, c[0x0][0x338] ;  /* 0x0000ce0000057ab9 */ /* 0x000fe40000000800 */
[----:B------:R-:W-:Y:S02]  /*0280*/  UISETP.NE.AND UP0, UPT, UR4, URZ, UPT ;  /* 0x0000003f0400728c */ /* 0x000fe4000bf05270 */
[----:B------:R-:W-:Y:S02]  /*0290*/  UMOV UR12, URZ ;  /* 0x0000003f000c7c82 */ /* 0x000fe40008000000 */
[----:B------:R-:W-:-:S04]  /*02a0*/  USEL UR5, UR4, UR5, UP0 ;  /* 0x0000000504057287 */ /* 0x000fc80008000000 */
[----:B------:R-:W-:Y:S02]  /*02b0*/  UIADD3 UR11, UR17, -0x1, UR5 ;  /* 0xffffffff110b7890 */ /* 0x000fe4000fffe005 */
[----:B------:R-:W-:-:S05]  /*02c0*/  IMAD.U32 R2, RZ, RZ, UR5 ;  /* 0x00000005ff027e24 */ /* 0x000fca000f8e00ff */
[-C--:B------:R-:W-:Y:S02]  /*02d0*/  IABS R3, R2.reuse ;  /* 0x0000000200037213 */ /* 0x080fe40000000000 */
[----:B------:R-:W-:-:S03]  /*02e0*/  IABS R2, R2 ;  /* 0x0000000200027213 */ /* 0x000fc60000000000 */
[----:B------:R-:W-:Y:S02]  /*02f0*/  IMAD.MOV.U32 R5, RZ, RZ, R3 ;  /* 0x000000ffff057224 */ /* 0x000fe400078e0003 */
[----:B------:R-:W-:Y:S01]  /*0300*/  IMAD.U32 R3, RZ, RZ, UR11 ;  /* 0x0000000bff037e24 */ /* 0x000fe2000f8e00ff */
[----:B------:R-:W-:Y:S01]  /*0310*/  ULOP3.LUT UR11, UR11, UR5, URZ, 0x3c, !UPT ;  /* 0x000000050b0b7292 */ /* 0x000fe2000f8e3c3f */
[----:B------:R-:W1:Y:S01]  /*0320*/  R2UR UR9, R5 ;  /* 0x00000000050973c2 */ /* 0x000e6200000e0000 */
[----:B------:R-:W-:Y:S02]  /*0330*/  IMAD.MOV R2, RZ, RZ, -R2 ;  /* 0x000000ffff027224 */ /* 0x000fe400078e0a02 */
[----:B------:R-:W-:-:S05]  /*0340*/  IABS R3, R3 ;  /* 0x0000000300037213 */ /* 0x000fca0000000000 */
[----:B------:R-:W2:Y:S08]  /*0350*/  R2UR UR8, R3 ;  /* 0x00000000030873c2 */ /* 0x000eb000000e0000 */
[----:B------:R-:W3:Y:S01]  /*0360*/  R2UR UR7, R2 ;  /* 0x00000000020773c2 */ /* 0x000ee200000e0000 */
[----:B-1----:R-:W1:Y:S08]  /*0370*/  I2F.RP R6, UR9 ;  /* 0x0000000900067d06 */ /* 0x002e700008209400 */
[----:B-1----:R-:W1:Y:S02]  /*0380*/  MUFU.RCP R4, R6 ;  /* 0x0000000600047308 */ /* 0x002e640000001000 */
[----:B-1----:R-:W-:-:S06]  /*0390*/  IADD3 R4, R4, 0xffffffe, RZ ;  /* 0x0ffffffe04047810 */ /* 0x002fcc0007ffe0ff */
[----:B------:R-:W1:Y:S02]  /*03a0*/  F2I.FTZ.U32.TRUNC.NTZ R4, R4 ;  /* 0x0000000400047305 */ /* 0x000e64000021f000 */
[----:B-1----:R-:W1:Y:S02]  /*03b0*/  R2UR UR13, R4 ;  /* 0x00000000040d73c2 */ /* 0x002e6400000e0000 */
[----:B-1----:R-:W-:-:S04]  /*03c0*/  UIADD3 UR4, URZ, -UR13, URZ ;  /* 0x8000000d3f047290 */ /* 0x002fc8000fffe03f */
[----:B------:R-:W-:-:S04]  /*03d0*/  UIMAD UR4, UR4, UR9, URZ ;  /* 0x00000009040472a4 */ /* 0x000fc8000f8e023f */
[----:B------:R-:W-:-:S04]  /*03e0*/  UIMAD.WIDE.U32 UR12, UR13, UR4, UR12 ;  /* 0x000000040d0c72a5 */ /* 0x000fc8000f8e000c */
[----:B--2---:R-:W-:-:S04]  /*03f0*/  UIMAD.WIDE.U32 UR12, UR13, UR8, URZ ;  /* 0x000000080d0c72a5 */ /* 0x004fc8000f8e003f */
[----:B---3--:R-:W-:-:S04]  /*0400*/  UIMAD UR7, UR13, UR7, UR8 ;  /* 0x000000070d0772a4 */ /* 0x008fc8000f8e0208 */
[----:B------:R-:W-:-:S11]  /*0410*/  UISETP.GT.U32.AND UP0, UPT, UR9, UR7, UPT ;  /* 0x000000070900728c */ /* 0x000fd6000bf04070 */
[----:B------:R-:W-:Y:S02]  /*0420*/  @!UP0 UIADD3 UR7, UR7, -UR9, URZ ;  /* 0x8000000907078290 */ /* 0x000fe4000fffe03f */
[----:B------:R-:W-:Y:S02]  /*0430*/  @!UP0 UIADD3 UR13, UR13, 0x1, URZ ;  /* 0x000000010d0d8890 */ /* 0x000fe4000fffe03f */
[----:B------:R-:W-:Y:S02]  /*0440*/  UISETP.GE.U32.AND UP1, UPT, UR7, UR9, UPT ;  /* 0x000000090700728c */ /* 0x000fe4000bf26070 */
[----:B------:R-:W-:-:S09]  /*0450*/  UISETP.GE.AND UP0, UPT, UR11, URZ, UPT ;  /* 0x0000003f0b00728c */ /* 0x000fd2000bf06270 */
[----:B------:R-:W-:Y:S02]  /*0460*/  @UP1 UIADD3 UR13, UR13, 0x1, URZ ;  /* 0x000000010d0d1890 */ /* 0x000fe4000fffe03f */
[----:B------:R-:W-:Y:S02]  /*0470*/  UISETP.NE.AND UP1, UPT, UR5, URZ, UPT ;  /* 0x0000003f0500728c */ /* 0x000fe4000bf25270 */
[----:B------:R-:W-:-:S09]  /*0480*/  @!UP0 UIADD3 UR13, -UR13, URZ, URZ ;  /* 0x0000003f0d0d8290 */ /* 0x000fd2000fffe13f */
[----:B------:R-:W-:Y:S02]  /*0490*/  @!UP1 ULOP3.LUT UR13, URZ, UR5, URZ, 0x33, !UPT ;  /* 0x000000053f0d9292 */ /* 0x000fe4000f8e333f */
.L_x_2:
[----:B------:R-:W-:Y:S01]  /*04a0*/  ULOP3.LUT UR8, UR6, 0xffff, URZ, 0xc0, !UPT ;  /* 0x0000ffff06087892 */ /* 0x000fe2000f8ec03f */
[----:B------:R-:W-:Y:S01]  /*04b0*/  PLOP3.LUT P2, PT, PT, PT, PT, 0x80, 0x0 ;  /* 0x000000000000781c */ /* 0x000fe20003f4f070 */
[----:B------:R-:W-:Y:S01]  /*04c0*/  ULDC.64 UR14, c[0x0][0x118] ;  /* 0x00004600000e7ab9 */ /* 0x000fe20000000a00 */
[----:B------:R-:W-:Y:S01]  /*04d0*/  IMAD.MOV.U32 R7, RZ, RZ, RZ ;  /* 0x000000ffff077224 */ /* 0x000fe200078e00ff */
[----:B------:R-:W-:Y:S01]  /*04e0*/  UIMAD UR8, UR8, UR13, URZ ;  /* 0x0000000d080872a4 */ /* 0x000fe2000f8e023f */
[----:B------:R-:W-:Y:S01]  /*04f0*/  IMAD.MOV.U32 R2, RZ, RZ, RZ ;  /* 0x000000ffff027224 */ /* 0x000fe200078e00ff */
[----:B------:R-:W-:Y:S01]  /*0500*/  CS2R R70, SRZ ;  /* 0x0000000000467805 */ /* 0x000fe2000001ff00 */
[----:B------:R-:W-:Y:S01]  /*0510*/  CS2R R68, SRZ ;  /* 0x0000000000447805 */ /* 0x000fe2000001ff00 */
[----:B------:R-:W-:Y:S01]  /*0520*/  UIADD3 UR13, UR8, UR13, URZ ;  /* 0x0000000d080d7290 */ /* 0x000fe2000fffe03f */
[----:B------:R-:W-:Y:S01]  /*0530*/  CS2R R74, SRZ ;  /* 0x00000000004a7805 */ /* 0x000fe2000001ff00 */
[----:B------:R-:W-:Y:S01]  /*0540*/  CS2R R72, SRZ ;  /* 0x0000000000487805 */ /* 0x000fe2000001ff00 */
[----:B------:R-:W-:Y:S01]  /*0550*/  CS2R R78, SRZ ;  /* 0x00000000004e7805 */ /* 0x000fe2000001ff00 */
[----:B------:R-:W-:Y:S01]  /*0560*/  UISETP.LT.AND UP0, UPT, UR17, UR13, UPT ;  /* 0x0000000d1100728c */ /* 0x000fe2000bf01270 */
[----:B------:R-:W-:Y:S01]  /*0570*/  CS2R R76, SRZ ;  /* 0x00000000004c7805 */ /* 0x000fe2000001ff00 */
[----:B------:R-:W-:Y:S01]  /*0580*/  CS2R R82, SRZ ;  /* 0x0000000000527805 */ /* 0x000fe2000001ff00 */
[----:B------:R-:W-:Y:S01]  /*0590*/  CS2R R80, SRZ ;  /* 0x0000000000507805 */ /* 0x000fe2000001ff00 */
[----:B------:R-:W-:Y:S01]  /*05a0*/  USEL UR17, UR17, UR13, UP0 ;  /* 0x0000000d11117287 */ /* 0x000fe20008000000 */
[----:B------:R-:W-:Y:S01]  /*05b0*/  CS2R R86, SRZ ;  /* 0x0000000000567805 */ /* 0x000fe2000001ff00 */
[----:B------:R-:W-:Y:S01]  /*05c0*/  CS2R R84, SRZ ;  /* 0x0000000000547805 */ /* 0x000fe2000001ff00 */
[----:B------:R-:W-:Y:S01]  /*05d0*/  CS2R R90, SRZ ;  /* 0x00000000005a7805 */ /* 0x000fe2000001ff00 */
[----:B------:R-:W-:Y:S01]  /*05e0*/  UISETP.GT.AND UP0, UPT, UR17, UR8, UPT ;  /* 0x000000081100728c */ /* 0x000fe2000bf04270 */
[----:B------:R-:W-:Y:S01]  /*05f0*/  CS2R R88, SRZ ;  /* 0x0000000000587805 */ /* 0x000fe2000001ff00 */
[----:B------:R-:W-:Y:S01]  /*0600*/  CS2R R94, SRZ ;  /* 0x00000000005e7805 */ /* 0x000fe2000001ff00 */
[----:B------:R-:W-:Y:S01]  /*0610*/  CS2R R92, SRZ ;  /* 0x00000000005c7805 */ /* 0x000fe2000001ff00 */
[----:B------:R-:W-:Y:S01]  /*0620*/  CS2R R98, SRZ ;  /* 0x0000000000627805 */ /* 0x000fe2000001ff00 */
[----:B------:R-:W-:Y:S01]  /*0630*/  CS2R R96, SRZ ;  /* 0x0000000000607805 */ /* 0x000fe2000001ff00 */
[----:B------:R-:W-:Y:S01]  /*0640*/  PLOP3.LUT P0, PT, PT, PT, UP0, 0x80, 0x0 ;  /* 0x000000000000781c */ /* 0x000fe20003f0f008 */
[----:B------:R-:W-:Y:S01]  /*0650*/  CS2R R102, SRZ ;  /* 0x0000000000667805 */ /* 0x000fe2000001ff00 */
        /* <DEDUP_REMOVED lines=15> */
[----:B------:R-:W-:Y:S05]  /*0750*/  @!P0 BRA `(.L_x_3) ;  /* 0x000095e000008947 */ /* 0x000fea0003800000 */
[----:B------:R-:W-:Y:S02]  /*0760*/  ISETP.NE.U32.AND P1, PT, RZ, c[0x0][0x340], PT ;  /* 0x0000d000ff007a0c */ /* 0x000fe40003f25070 */
[----:B------:R-:W-:Y:S01]  /*0770*/  SHF.R.S32.HI R113, RZ, 0x1f, R112 ;  /* 0x0000001fff717819 */ /* 0x000fe20000011470 */
[----:B------:R-:W-:Y:S01]  /*0780*/  USHF.R.S32.HI UR20, URZ, 0x1f, UR10 ;  /* 0x0000001f3f147899 */ /* 0x000fe2000801140a */
[----:B------:R-:W-:Y:S01]  /*0790*/  ISETP.NE.AND.EX P1, PT, RZ, c[0x0][0x344], PT, P1 ;  /* 0x0000d100ff007a0c */ /* 0x000fe20003f25310 */
[----:B------:R-:W-:-:S12]  /*07a0*/  ULDC.64 UR4, c[0x0][0x1b8] ;  /* 0x00006e0000047ab9 */ /* 0x000fd80000000a00 */
[----:B------:R-:W-:-:S04]  /*07b0*/  @P1 IMAD.MOV.U32 R3, RZ, RZ, 0x4 ;  /* 0x00000004ff031424 */ /* 0x000fc800078e00ff */
[----:B------:R-:W-:-:S06]  /*07c0*/  @P1 IMAD.WIDE R250, R0, R3, c[0x0][0x340] ;  /* 0x0000d00000fa1625 */ /* 0x000fcc00078e0203 */
[----:B------:R-:W2:Y:S01]  /*07d0*/  @P1 LDG.E R250, [R250.64] ;  /* 0x0000000efafa1981 */ /* 0x000ea2000c1e1900 */
[----:B------:R-:W-:Y:S01]  /*07e0*/  LEA.HI R32, R113, R112, RZ, 0x3 ;  /* 0x0000007071207211 */ /* 0x000fe200078f18ff */
[----:B------:R-:W-:Y:S01]  /*07f0*/  IMAD.MOV.U32 R9, RZ, RZ, c[0x0][0x2c4] ;  /* 0x0000b100ff097624 */ /* 0x000fe200078e00ff */
[----:B------:R-:W-:Y:S01]  /*0800*/  UIMAD.WIDE.U32 UR6, UR10, UR4, URZ ;  /* 0x000000040a0672a5 */ /* 0x000fe2000f8e003f */
[----:B------:R-:W1:Y:S01]  /*0810*/  S2R R3, SR_CTAID.X ;  /* 0x0000000000037919 */ /* 0x000e620000002500 */
[----:B------:R-:W-:Y:S01]  /*0820*/  LOP3.LUT R29, R32, 0xfffffff8, RZ, 0xc0, !PT ;  /* 0xfffffff8201d7812 */ /* 0x000fe200078ec0ff */
[----:B------:R-:W-:Y:S01]  /*0830*/  UIMAD UR4, UR20, UR4, URZ ;  /* 0x00000004140472a4 */ /* 0x000fe2000f8e023f */
[----:B------:R-:W-:Y:S01]  /*0840*/  ISETP.NE.AND P0, PT, R9, 0x1, PT ;  /* 0x000000010900780c */ /* 0x000fe20003f05270 */
[----:B------:R-:W-:Y:S01]  /*0850*/  UIADD3 UR16, UR17, -0x1, URZ ;  /* 0xffffffff11107890 */ /* 0x000fe2000fffe03f */
[----:B------:R-:W-:Y:S01]  /*0860*/  SHF.R.S32.HI R32, RZ, 0x3, R32 ;  /* 0x00000003ff207819 */ /* 0x000fe20000011420 */
[----:B------:R-:W-:Y:S01]  /*0870*/  IMAD.IADD R29, R112, 0x1, -R29 ;  /* 0x00000001701d7824 */ /* 0x000fe200078e0a1d */
[----:B------:R-:W-:Y:S01]  /*0880*/  UIMAD UR4, UR10, UR5, UR4 ;  /* 0x000000050a0472a4 */ /* 0x000fe2000f8e0204 */
[----:B------:R-:W-:Y:S01]  /*0890*/  SHF.R.S32.HI R7, RZ, 0x1f, R0 ;  /* 0x0000001fff077819 */ /* 0x000fe20000011400 */
[----:B------:R-:W-:Y:S01]  /*08a0*/  IMAD.U32 R13, RZ, RZ, UR7 ;  /* 0x00000007ff0d7e24 */ /* 0x000fe2000f8e00ff */
[--C-:B------:R-:W-:Y:S01]  /*08b0*/  SHF.R.S32.HI R28, RZ, 0x1f, R32.reuse ;  /* 0x0000001fff1c7819 */ /* 0x100fe20000011420 */
[----:B------:R-:W-:Y:S01]  /*08c0*/  IMAD R2, R29, 0x20, R32 ;  /* 0x000000201d027824 */ /* 0x000fe200078e0220 */
[----:B------:R-:W-:Y:S01]  /*08d0*/  UIADD3 UR4, UR7, UR4, URZ ;  /* 0x0000000407047290 */ /* 0x000fe2000fffe03f */
[----:B------:R-:W-:Y:S01]  /*08e0*/  IMAD R5, R7, c[0x0][0x1c0], RZ ;  /* 0x0000700007057a24 */ /* 0x000fe200078e02ff */
[----:B------:R-:W-:Y:S01]  /*08f0*/  UMOV UR18, 0x7 ;  /* 0x0000000700127882 */ /* 0x000fe20000000000 */
[----:B------:R-:W-:Y:S01]  /*0900*/  IMAD.U32 R12, RZ, RZ, UR6 ;  /* 0x00000006ff0c7e24 */ /* 0x000fe2000f8e00ff */
[----:B------:R-:W-:Y:S01]  /*0910*/  ULDC.64 UR6, c[0x0][0x1e0] ;  /* 0x0000780000067ab9 */ /* 0x000fe20000000a00 */
[C---:B------:R-:W-:Y:S01]  /*0920*/  IMAD R14, R0.reuse, c[0x0][0x1c4], R5 ;  /* 0x00007100000e7a24 */ /* 0x040fe200078e0205 */
[----:B------:R-:W-:Y:S01]  /*0930*/  MOV R13, UR4 ;  /* 0x00000004000d7c02 */ /* 0x000fe20008000f00 */
[----:B------:R-:W-:Y:S01]  /*0940*/  IMAD R9, R9, c[0x0][0x168], RZ ;  /* 0x00005a0009097a24 */ /* 0x000fe200078e02ff */
[----:B------:R-:W-:Y:S01]  /*0950*/  ULDC.64 UR4, c[0x0][0x1e8] ;  /* 0x00007a0000047ab9 */ /* 0x000fe20000000a00 */
[----:B------:R-:W-:Y:S01]  /*0960*/  IMAD.SHL.U32 R30, R29, 0x8, RZ ;  /* 0x000000081d1e7824 */ /* 0x000fe200078e00ff */
[----:B------:R-:W-:Y:S01]  /*0970*/  UIMAD UR4, UR20, UR4, URZ ;  /* 0x00000004140472a4 */ /* 0x000fe2000f8e023f */
[----:B------:R-:W-:Y:S01]  /*0980*/  IMAD.WIDE.U32 R12, R0, c[0x0][0x1c0], R12 ;  /* 0x00007000000c7a25 */ /* 0x000fe200078e000c */
[----:B------:R-:W-:-:S02]  /*0990*/  USHF.L.U64.HI UR18, UR6, UR18, UR7 ;  /* 0x0000001206127299 */ /* 0x000fc40008010207 */
[----:B------:R-:W-:Y:S01]  /*09a0*/  SHF.R.S32.HI R31, RZ, 0x1f, R30 ;  /* 0x0000001fff1f7819 */ /* 0x000fe2000001141e */
[----:B-1----:R-:W-:Y:S01]  /*09b0*/  IMAD R11, R3, 0x80, R2 ;  /* 0x00000080030b7824 */ /* 0x002fe200078e0202 */
[----:B------:R-:W-:Y:S01]  /*09c0*/  ISETP.GE.AND P6, PT, R30, c[0x0][0x198], PT ;  /* 0x000066001e007a0c */ /* 0x000fe20003fc6270 */
[----:B------:R-:W-:Y:S01]  /*09d0*/  IMAD.IADD R15, R13, 0x1, R14 ;  /* 0x000000010d0f7824 */ /* 0x000fe200078e020e */
[----:B------:R-:W-:Y:S01]  /*09e0*/  UIMAD UR4, UR10, UR5, UR4 ;  /* 0x000000050a0472a4 */ /* 0x000fe2000f8e0204 */
[----:B------:R-:W-:Y:S01]  /*09f0*/  @P0 IMAD.HI.U32 R4, R11, c[0x0][0x2c8], RZ ;  /* 0x0000b2000b040a27 */ /* 0x000fe200078e00ff */
[----:B------:R-:W-:Y:S02]  /*0a00*/  USHF.L.U32 UR19, UR6, 0x7, URZ ;  /* 0x0000000706137899 */ /* 0x000fe4000800063f */
[----:B------:R-:W-:Y:S01]  /*0a10*/  USHF.R.S32.HI UR11, URZ, 0x1f, UR16 ;  /* 0x0000001f3f0b7899 */ /* 0x000fe20008011410 */
[----:B------:R-:W-:Y:S01]  /*0a20*/  IMAD.MOV.U32 R2, RZ, RZ, R11 ;  /* 0x000000ffff027224 */ /* 0x000fe200078e000b */
[----:B------:R-:W-:Y:S01]  /*0a30*/  @P0 SHF.R.U32.HI R2, RZ, c[0x0][0x2cc], R4 ;  /* 0x0000b300ff020a19 */ /* 0x000fe20000011604 */
[----:B------:R-:W-:Y:S01]  /*0a40*/  IMAD.MOV.U32 R14, RZ, RZ, R12 ;  /* 0x000000ffff0e7224 */ /* 0x000fe200078e000c */
[----:B------:R-:W-:Y:S01]  /*0a50*/  UIMAD.WIDE.U32 UR12, UR6, 0x40, URZ ;  /* 0x00000040060c78a5 */ /* 0x000fe2000f8e003f */
[----:B------:R-:W-:Y:S01]  /*0a60*/  IMAD R6, R3, 0x80, R32 ;  /* 0x0000008003067824 */ /* 0x000fe200078e0220 */
[--C-:B------:R-:W-:Y:S01]  /*0a70*/  SHF.R.S32.HI R5, RZ, 0x1f, R2.reuse ;  /* 0x0000001fff057819 */ /* 0x100fe20000011402 */
[----:B------:R-:W-:Y:S01]  /*0a80*/  IMAD.MOV R12, RZ, RZ, -R2 ;  /* 0x000000ffff0c7224 */ /* 0x000fe200078e0a02 */
[----:B------:R-:W-:Y:S01]  /*0a90*/  IADD3 R3, -R32, c[0x0][0x1d0], RZ ;  /* 0x0000740020037a10 */ /* 0x000fe20007ffe1ff */
[----:B------:R-:W-:Y:S01]  /*0aa0*/  IMAD.WIDE.U32 R14, R2, c[0x0][0x1b0], R14 ;  /* 0x00006c00020e7a25 */ /* 0x000fe200078e000e */
[----:B------:R-:W-:Y:S01]  /*0ab0*/  IADD3 R4, R6, 0x20, RZ ;  /* 0x0000002006047810 */ /* 0x000fe20007ffe0ff */
[----:B------:R-:W-:Y:S01]  /*0ac0*/  USHF.L.U32 UR9, UR7, 0x6, URZ ;  /* 0x0000000607097899 */ /* 0x000fe2000800063f */
[----:B------:R-:W-:Y:S01]  /*0ad0*/  BAR.SYNC.DEFER_BLOCKING 0x0 ;  /* 0x0000000000007b1d */ /* 0x000fe20000010000 */
[----:B------:R-:W-:Y:S01]  /*0ae0*/  IMAD R5, R5, c[0x0][0x1b0], RZ ;  /* 0x00006c0005057a24 */ /* 0x000fe200078e02ff */
[-C--:B------:R-:W-:Y:S01]  /*0af0*/  ISETP.GE.AND P3, PT, R4, R9.reuse, PT ;  /* 0x000000090400720c */ /* 0x080fe20003f66270 */
[----:B------:R-:W-:Y:S01]  /*0b00*/  IMAD R12, R12, c[0x0][0x2c4], R11 ;  /* 0x0000b1000c0c7a24 */ /* 0x000fe200078e020b */
[----:B------:R-:W-:Y:S01]  /*0b10*/  IADD3 R4, R6, 0x40, RZ ;  /* 0x0000004006047810 */ /* 0x000fe20007ffe0ff */
[----:B------:R-:W-:Y:S01]  /*0b20*/  IMAD R5, R2, c[0x0][0x1b4], R5 ;  /* 0x00006d0002057a24 */ /* 0x000fe200078e0205 */
[-C--:B------:R-:W-:Y:S01]  /*0b30*/  ISETP.GE.AND P5, PT, R6, R9.reuse, PT ;  /* 0x000000090600720c */ /* 0x080fe20003fa6270 */
[----:B------:R-:W-:Y:S01]  /*0b40*/  IMAD.SHL.U32 R11, R32, 0x40, RZ ;  /* 0x00000040200b7824 */ /* 0x000fe200078e00ff */
[----:B------:R-:W-:Y:S01]  /*0b50*/  ISETP.GE.AND P4, PT, R4, R9, PT ;  /* 0x000000090400720c */ /* 0x000fe20003f86270 */
[----:B------:R-:W-:Y:S01]  /*0b60*/  IMAD.U32 R2, RZ, RZ, UR16 ;  /* 0x00000010ff027e24 */ /* 0x000fe2000f8e00ff */
[----:B------:R-:W-:Y:S01]  /*0b70*/  IADD3 R15, R15, R5, RZ ;  /* 0x000000050f0f7210 */ /* 0x000fe20007ffe0ff */
[----:B------:R-:W-:Y:S01]  /*0b80*/  IMAD.U32 R244, RZ, RZ, UR10 ;  /* 0x0000000afff47e24 */ /* 0x000fe2000f8e00ff */
[----:B------:R-:W-:Y:S01]  /*0b90*/  SHF.R.S32.HI R5, RZ, 0x1f, R12 ;  /* 0x0000001fff057819 */ /* 0x000fe2000001140c */
[----:B------:R-:W-:Y:S01]  /*0ba0*/  IMAD R2, R2, -0x80, R3 ;  /* 0xffffff8002027824 */ /* 0x000fe200078e0203 */
[----:B------:R-:W-:Y:S01]  /*0bb0*/  LOP3.LUT R11, R11, 0x1c0, RZ, 0xc0, !PT ;  /* 0x000001c00b0b7812 */ /* 0x000fe200078ec0ff */
[----:B------:R-:W-:Y:S01]  /*0bc0*/  IMAD R3, R28, c[0x0][0x1e0], RZ ;  /* 0x000078001c037a24 */ /* 0x000fe200078e02ff */
[----:B------:R-:W-:Y:S01]  /*0bd0*/  IADD3 R6, R6, 0x60, RZ ;  /* 0x0000006006067810 */ /* 0x000fe20007ffe0ff */
[----:B------:R-:W-:Y:S01]  /*0be0*/  IMAD R5, R5, c[0x0][0x1a8], RZ ;  /* 0x00006a0005057a24 */ /* 0x000fe200078e02ff */
[----:B------:R-:W-:Y:S01]  /*0bf0*/  SHF.R.U32.HI R8, RZ, 0x3, R11 ;  /* 0x00000003ff087819 */ /* 0x000fe2000001160b */
[----:B------:R-:W-:Y:S01]  /*0c00*/  IMAD R3, R32, c[0x0][0x1e4], R3 ;  /* 0x0000790020037a24 */ /* 0x000fe200078e0203 */
[----:B------:R-:W-:Y:S01]  /*0c10*/  LOP3.LUT R11, R11, 0x38, R30, 0xf8, !PT ;  /* 0x000000380b0b7812 */ /* 0x000fe200078ef81e */
[C---:B------:R-:W-:Y:S01]  /*0c20*/  IMAD R5, R12.reuse, c[0x0][0x1ac], R5 ;  /* 0x00006b000c057a24 */ /* 0x040fe200078e0205 */
[----:B------:R-:W-:Y:S01]  /*0c30*/  UIADD3 UR9, UR13, UR9, URZ ;  /* 0x000000090d097290 */ /* 0x000fe2000fffe03f */
[----:B------:R-:W-:Y:S01]  /*0c40*/  IMAD.WIDE.U32 R12, R12, c[0x0][0x1a8], R14 ;  /* 0x00006a000c0c7a25 */ /* 0x000fe200078e000e */
[----:B------:R-:W-:-:S03]  /*0c50*/  LOP3.LUT R8, R11, R8, RZ, 0x3c, !PT ;  /* 0x000000080b087212 */ /* 0x000fc600078e3cff */
[----:B------:R-:W-:Y:S01]  /*0c60*/  IMAD.IADD R4, R13, 0x1, R5 ;  /* 0x000000010d047824 */ /* 0x000fe200078e0205 */
[----:B------:R-:W-:Y:S01]  /*0c70*/  LEA R5, P0, R12, c[0x0][0x160], 0x1 ;  /* 0x000058000c057a11 */ /* 0x000fe200078008ff */
[----:B------:R-:W-:-:S03]  /*0c80*/  IMAD.WIDE.U32 R10, R32, c[0x0][0x1e0], R30 ;  /* 0x00007800200a7a25 */ /* 0x000fc600078e001e */
[----:B------:R-:W-:Y:S01]  /*0c90*/  LEA.HI.X R4, R12, c[0x0][0x164], R4, 0x1, P0 ;  /* 0x000059000c047a11 */ /* 0x000fe200000f0c04 */
[----:B------:R-:W-:Y:S01]  /*0ca0*/  IMAD.MOV.U32 R12, RZ, RZ, R10 ;  /* 0x000000ffff0c7224 */ /* 0x000fe200078e000a */
[----:B------:R-:W1:Y:S01]  /*0cb0*/  SHFL.IDX PT, R14, R5, RZ, 0x181f ;  /* 0x00181fff050e7589 */ /* 0x000e6200000e0000 */
[----:B------:R-:W-:Y:S01]  /*0cc0*/  IMAD.IADD R13, R11, 0x1, R3 ;  /* 0x000000010b0d7824 */ /* 0x000fe200078e0203 */
[----:B------:R-:W-:Y:S02]  /*0cd0*/  IADD3 R3, R30, 0x40, RZ ;  /* 0x000000401e037810 */ /* 0x000fe40007ffe0ff */
[----:B------:R-:W3:Y:S01]  /*0ce0*/  SHFL.IDX PT, R15, R4, RZ, 0x181f ;  /* 0x00181fff040f7589 */ /* 0x000ee200000e0000 */
[----:B------:R-:W-:Y:S01]  /*0cf0*/  IMAD.WIDE.U32 R244, R244, c[0x0][0x1e8], R12 ;  /* 0x00007a00f4f47a25 */ /* 0x000fe200078e000c */
[----:B------:R-:W-:Y:S02]  /*0d00*/  LEA.HI R11, R113, R112, RZ, 0x6 ;  /* 0x00000070710b7211 */ /* 0x000fe400078f30ff */
[----:B------:R-:W4:Y:S01]  /*0d10*/  SHFL.IDX PT, R12, R5, 0x1, 0x181f ;  /* 0x00381f00050c7f89 */ /* 0x000f2200000e0000 */
[----:B------:R-:W-:-:S02]  /*0d20*/  ISETP.GE.AND P0, PT, R6, R9, PT ;  /* 0x000000090600720c */ /* 0x000fc40003f06270 */
[----:B------:R-:W-:Y:S01]  /*0d30*/  @!P5 SHF.R.S32.HI R6, RZ, 0x1f, R3 ;  /* 0x0000001fff06d819 */ /* 0x000fe20000011403 */
[----:B------:R-:W5:Y:S01]  /*0d40*/  SHFL.IDX PT, R13, R4, 0x1, 0x181f ;  /* 0x00381f00040d7f89 */ /* 0x000f6200000e0000 */
[----:B------:R-:W-:Y:S02]  /*0d50*/  SHF.L.U32 R11, R11, 0x3, RZ ;  /* 0x000000030b0b7819 */ /* 0x000fe400000006ff */
[----:B------:R-:W-:Y:S01]  /*0d60*/  @!P5 LEA.HI R6, R6, R3, RZ, 0x3 ;  /* 0x000000030606d211 */ /* 0x000fe200078f18ff */
[----:B------:R-:W5:Y:S01]  /*0d70*/  SHFL.IDX PT, R18, R5, 0x2, 0x181f ;  /* 0x00581f0005127f89 */ /* 0x000f6200000e0000 */
[----:B------:R-:W-:Y:S02]  /*0d80*/  LOP3.LUT R8, R8, 0xfffffe00, R11, 0xf8, !PT ;  /* 0xfffffe0008087812 */ /* 0x000fe400078ef80b */
[----:B------:R-:W-:Y:S01]  /*0d90*/  IADD3 R245, R245, UR4, RZ ;  /* 0x00000004f5f57c10 */ /* 0x000fe2000fffe0ff */
[----:B------:R-:W5:Y:S01]  /*0da0*/  SHFL.IDX PT, R19, R4, 0x2, 0x181f ;  /* 0x00581f0004137f89 */ /* 0x000f6200000e0000 */
[----:B------:R-:W-:Y:S01]  /*0db0*/  UIMAD UR4, UR18, UR16, URZ ;  /* 0x00000010120472a4 */ /* 0x000fe2000f8e023f */
[----:B------:R-:W-:Y:S01]  /*0dc0*/  IMAD.SHL.U32 R243, R8, 0x2, RZ ;  /* 0x0000000208f37824 */ /* 0x000fe200078e00ff */
[----:B-1----:R-:W-:Y:S01]  /*0dd0*/  @!P5 LEA R16, P2, R30, R14, 0x1 ;  /* 0x0000000e1e10d211 */ /* 0x002fe200078408ff */
[----:B------:R1:W2:Y:S01]  /*0de0*/  SHFL.IDX PT, R10, R5, 0x3, 0x181f ;  /* 0x00781f00050a7f89 */ /* 0x0002a200000e0000 */
[----:B------:R-:W-:-:S02]  /*0df0*/  UIMAD UR4, UR11, UR19, UR4 ;  /* 0x000000130b0472a4 */ /* 0x000fc4000f8e0204 */
[C---:B---3--:R-:W-:Y:S01]  /*0e00*/  @!P5 LEA.HI.X R17, R30.reuse, R15, R31, 0x1, P2 ;  /* 0x0000000f1e11d211 */ /* 0x048fe200010f0c1f */
[----:B------:R3:W2:Y:S01]  /*0e10*/  SHFL.IDX PT, R11, R4, 0x3, 0x181f ;  /* 0x00781f00040b7f89 */ /* 0x0006a200000e0000 */
[----:B----4-:R-:W-:-:S03]  /*0e20*/  @!P3 LEA R8, P2, R30, R12, 0x1 ;  /* 0x0000000c1e08b211 */ /* 0x010fc600078408ff */
[----:B------:R4:W-:Y:S01]  /*0e30*/  @!P5 LDGSTS.E.BYPASS.LTC128B.128 [R243+0x100], [R16.64], !P6 ;  /* 0x0010000010f3dfae */ /* 0x0009e2000f101d4e */
[C---:B-----5:R-:W-:Y:S01]  /*0e40*/  @!P3 LEA.HI.X R9, R30.reuse, R13, R31, 0x1, P2 ;  /* 0x0000000d1e09b211 */ /* 0x060fe200010f0c1f */
[----:B-1----:R-:W-:Y:S01]  /*0e50*/  IMAD.U32 R5, RZ, RZ, UR6 ;  /* 0x00000006ff057e24 */ /* 0x002fe2000f8e00ff */
[----:B---3--:R-:W-:Y:S02]  /*0e60*/  MOV R4, UR7 ;  /* 0x0000000700047c02 */ /* 0x008fe40008000f00 */
[----:B----4-:R-:W-:-:S04]  /*0e70*/  @!P4 LEA R16, P2, R30, R18, 0x1 ;  /* 0x000000121e10c211 */ /* 0x010fc800078408ff */
[----:B------:R-:W-:Y:S02]  /*0e80*/  @!P4 LEA.HI.X R17, R30, R19, R31, 0x1, P2 ;  /* 0x000000131e11c211 */ /* 0x000fe400010f0c1f */
[----:B--2---:R-:W-:Y:S01]  /*0e90*/  @P1 SHF.R.S32.HI R251, RZ, 0x1f, R250 ;  /* 0x0000001ffffb1819 */ /* 0x004fe200000114fa */
[----:B------:R-:W-:Y:S01]  /*0ea0*/  @!P1 IMAD.MOV.U32 R250, RZ, RZ, R0 ;  /* 0x000000fffffa9224 */ /* 0x000fe200078e0000 */
[----:B------:R-:W-:Y:S01]  /*0eb0*/  @!P3 SHF.R.S32.HI R0, RZ, 0x1f, R3 ;  /* 0x0000001fff00b819 */ /* 0x000fe20000011403 */
[----:B------:R-:W-:Y:S01]  /*0ec0*/  @!P1 IMAD.MOV.U32 R251, RZ, RZ, R7 ;  /* 0x000000fffffb9224 */ /* 0x000fe200078e0007 */
[----:B------:R-:W-:Y:S01]  /*0ed0*/  ISETP.GE.AND P1, PT, R3, c[0x0][0x198], PT ;  /* 0x0000660003007a0c */ /* 0x000fe20003f26270 */
[----:B------:R-:W-:Y:S01]  /*0ee0*/  IMAD.WIDE.U32 R244, R250, c[0x0][0x1f0], R244 ;  /* 0x00007c00faf47a25 */ /* 0x000fe200078e00f4 */
[----:B------:R-:W-:Y:S02]  /*0ef0*/  @!P5 LOP3.LUT R7, R6, 0xfffffff8, RZ, 0xc0, !PT ;  /* 0xfffffff80607d812 */ /* 0x000fe400078ec0ff */
[----:B------:R-:W-:Y:S01]  /*0f00*/  @!P3 LEA.HI R0, R0, R3, RZ, 0x3 ;  /* 0x000000030000b211 */ /* 0x000fe200078f18ff */
[----:B------:R-:W-:-:S02]  /*0f10*/  IMAD R247, R251, c[0x0][0x1f0], RZ ;  /* 0x00007c00fbf77a24 */ /* 0x000fc400078e02ff */
[----:B------:R-:W-:Y:S01]  /*0f20*/  @!P5 IMAD.WIDE R20, R7, 0x2, R14 ;  /* 0x000000020714d825 */ /* 0x000fe200078e020e */
[----:B------:R-:W-:Y:S02]  /*0f30*/  @!P3 LOP3.LUT R7, R0, 0xfffffff8, RZ, 0xc0, !PT ;  /* 0xfffffff80007b812 */ /* 0x000fe400078ec0ff */
[----:B------:R-:W-:Y:S01]  /*0f40*/  @!P4 SHF.R.S32.HI R0, RZ, 0x1f, R3 ;  /* 0x0000001fff00c819 */ /* 0x000fe20000011403 */
[----:B------:R-:W-:Y:S02]  /*0f50*/  IMAD R247, R250, c[0x0][0x1f4], R247 ;  /* 0x00007d00faf77a24 */ /* 0x000fe400078e02f7 */
[----:B------:R1:W-:Y:S01]  /*0f60*/  @!P5 LDGSTS.E.BYPASS.LTC128B.128 [R243+0x4100], [R20.64], !P1 ;  /* 0x0410000014f3dfae */ /* 0x0003e2000c901d4e */
[----:B------:R-:W-:Y:S01]  /*0f70*/  ISETP.GE.AND P5, PT, R2, 0x21, PT ;  /* 0x000000210200780c */ /* 0x000fe20003fa6270 */
[----:B------:R-:W-:Y:S01]  /*0f80*/  IMAD.IADD R247, R245, 0x1, R247 ;  /* 0x00000001f5f77824 */ /* 0x000fe200078e02f7 */
[----:B------:R-:W-:Y:S01]  /*0f90*/  @!P4 LEA.HI R0, R0, R3, RZ, 0x3 ;  /* 0x000000030000c211 */ /* 0x000fe200078f18ff */
[----:B------:R2:W-:Y:S01]  /*0fa0*/  @!P3 LDGSTS.E.BYPASS.LTC128B.128 [R243+0x1100], [R8.64], !P6 ;  /* 0x0110000008f3bfae */ /* 0x0005e2000f101d4e */
[----:B------:R-:W-:-:S02]  /*0fb0*/  IMAD.MOV.U32 R246, RZ, RZ, R244 ;  /* 0x000000fffff67224 */ /* 0x000fc400078e00f4 */
[----:B------:R-:W-:Y:S01]  /*0fc0*/  @!P3 IMAD.WIDE R6, R7, 0x2, R12 ;  /* 0x000000020706b825 */ /* 0x000fe200078e020c */
[----:B------:R-:W-:-:S04]  /*0fd0*/  @!P4 LOP3.LUT R0, R0, 0xfffffff8, RZ, 0xc0, !PT ;  /* 0xfffffff80000c812 */ /* 0x000fc800078ec0ff */
[----:B------:R3:W-:Y:S01]  /*0fe0*/  @!P3 LDGSTS.E.BYPASS.LTC128B.128 [R243+0x5100], [R6.64], !P1 ;  /* 0x0510000006f3bfae */ /* 0x0007e2000c901d4e */
[----:B------:R-:W-:Y:S01]  /*0ff0*/  @!P0 LEA R14, P3, R30, R10, 0x1 ;  /* 0x0000000a1e0e8211 */ /* 0x000fe200078608ff */
[----:B------:R-:W-:Y:S02]  /*1000*/  @!P4 IMAD.WIDE R18, R0, 0x2, R18 ;  /* 0x000000020012c825 */ /* 0x000fe400078e0212 */
[----:B------:R4:W-:Y:S01]  /*1010*/  @!P4 LDGSTS.E.BYPASS.LTC128B.128 [R243+0x2100], [R16.64], !P6 ;  /* 0x0210000010f3cfae */ /* 0x0009e2000f101d4e */
[C-C-:B------:R-:W-:Y:S02]  /*1020*/  @!P0 LEA.HI.X R15, R30.reuse, R11, R31.reuse, 0x1, P3 ;  /* 0x0000000b1e0f8211 */ /* 0x140fe400018f0c1f */
[----:B------:R-:W-:Y:S01]  /*1030*/  ISETP.GE.AND P3, PT, R30, c[0x0][0x1d4], PT ;  /* 0x000075001e007a0c */ /* 0x000fe20003f66270 */
[----:B------:R5:W-:Y:S01]  /*1040*/  @!P4 LDGSTS.E.BYPASS.LTC128B.128 [R243+0x6100], [R18.64], !P1 ;  /* 0x0610000012f3cfae */ /* 0x000be2000c901d4e */
[----:B------:R-:W-:Y:S01]  /*1050*/  ISETP.GE.AND P4, PT, R2, 0x41, PT ;  /* 0x000000410200780c */ /* 0x000fe20003f86270 */
[----:B------:R-:W-:-:S02]  /*1060*/  IMAD.WIDE.U32 R30, R32, c[0x0][0x208], R30 ;  /* 0x00008200201e7a25 */ /* 0x000fc400078e001e */
[----:B------:R1:W-:Y:S01]  /*1070*/  @!P0 LDGSTS.E.BYPASS.LTC128B.128 [R243+0x3100], [R14.64], !P6 ;  /* 0x031000000ef38fae */ /* 0x0003e2000f101d4e */
[----:B------:R-:W-:Y:S01]  /*1080*/  ISETP.GE.AND P6, PT, R2, 0x1, PT ;  /* 0x000000010200780c */ /* 0x000fe20003fc6270 */
[----:B--2---:R-:W-:-:S04]  /*1090*/  IMAD.U32 R9, RZ, RZ, UR16 ;  /* 0x00000010ff097e24 */ /* 0x004fc8000f8e00ff */
[----:B------:R-:W-:-:S04]  /*10a0*/  IMAD.WIDE.U32 R8, R9, UR19, R246 ;  /* 0x0000001309087c25 */ /* 0x000fc8000f8e00f6 */
[----:B---3--:R-:W-:Y:S01]  /*10b0*/  IMAD.U32 R7, RZ, RZ, UR6 ;  /* 0x00000006ff077e24 */ /* 0x008fe2000f8e00ff */
[----:B------:R-:W-:Y:S02]  /*10c0*/  @P5 LEA R5, P2, R5, R8, 0x5 ;  /* 0x0000000805055211 */ /* 0x000fe400078428ff */
[----:B------:R-:W-:Y:S01]  /*10d0*/  IADD3 R9, R9, UR4, RZ ;  /* 0x0000000409097c10 */ /* 0x000fe2000fffe0ff */
[----:B------:R-:W-:Y:S01]  /*10e0*/  ULDC.64 UR4, c[0x0][0x210] ;  /* 0x0000840000047ab9 */ /* 0x000fe20000000a00 */
[----:B------:R-:W-:Y:S01]  /*10f0*/  LEA.HI R6, R113, R112, RZ, 0x4 ;  /* 0x0000007071067211 */ /* 0x000fe200078f20ff */
[----:B------:R-:W-:Y:S01]  /*1100*/  UIMAD UR4, UR20, UR4, URZ ;  /* 0x00000004140472a4 */ /* 0x000fe2000f8e023f */
[----:B------:R-:W-:Y:S02]  /*1110*/  @P5 LEA.HI.X R4, R7, R9, R4, 0x5, P2 ;  /* 0x0000000907045211 */ /* 0x000fe400010f2c04 */
[----:B------:R-:W-:Y:S02]  /*1120*/  @P5 LEA R12, P2, R5, c[0x0][0x1c8], 0x1 ;  /* 0x00007200050c5a11 */ /* 0x000fe400078408ff */
[----:B------:R-:W-:-:S02]  /*1130*/  SHF.R.S32.HI R7, RZ, 0x4, R6 ;  /* 0x00000004ff077819 */ /* 0x000fc40000011406 */
[----:B------:R-:W-:Y:S02]  /*1140*/  @P5 LEA.HI.X R13, R5, c[0x0][0x1cc], R4, 0x1, P2 ;  /* 0x00007300050d5a11 */ /* 0x000fe400010f0c04 */
[----:B------:R-:W-:Y:S02]  /*1150*/  @!P0 SHF.R.S32.HI R4, RZ, 0x1f, R3 ;  /* 0x0000001fff048819 */ /* 0x000fe40000011403 */
[----:B------:R-:W-:Y:S02]  /*1160*/  LOP3.LUT R5, R6, 0xfffffff0, RZ, 0xc0, !PT ;  /* 0xfffffff006057812 */ /* 0x000fe400078ec0ff */
[----:B------:R-:W-:Y:S02]  /*1170*/  @!P0 LEA.HI R4, R4, R3, RZ, 0x3 ;  /* 0x0000000304048211 */ /* 0x000fe400078f18ff */
[----:B------:R-:W-:Y:S01]  /*1180*/  ISETP.GE.AND P2, PT, R2, 0x61, PT ;  /* 0x000000610200780c */ /* 0x000fe20003f46270 */
[----:B------:R-:W-:Y:S01]  /*1190*/  IMAD.IADD R5, R112, 0x1, -R5 ;  /* 0x0000000170057824 */ /* 0x000fe200078e0a05 */
[----:B------:R-:W-:-:S02]  /*11a0*/  @!P0 LOP3.LUT R4, R4, 0xfffffff8, RZ, 0xc0, !PT ;  /* 0xfffffff804048812 */ /* 0x000fc400078ec0ff */
[----:B------:R-:W-:Y:S02]  /*11b0*/  LEA.HI R6, R6, R7, RZ, 0x1 ;  /* 0x0000000706067211 */ /* 0x000fe400078f08ff */
[----:B------:R-:W-:Y:S01]  /*11c0*/  SHF.R.S32.HI R0, RZ, 0x1f, R5 ;  /* 0x0000001fff007819 */ /* 0x000fe20000011405 */
[----:B----4-:R-:W-:Y:S01]  /*11d0*/  @!P0 IMAD.WIDE R16, R4, 0x2, R10 ;  /* 0x0000000204108825 */ /* 0x010fe200078e020a */
[----:B------:R-:W-:Y:S02]  /*11e0*/  LOP3.LUT R6, R6, 0xfffffffe, RZ, 0xc0, !PT ;  /* 0xfffffffe06067812 */ /* 0x000fe400078ec0ff */
[----:B------:R-:W-:Y:S02]  /*11f0*/  LEA.HI R0, R0, R5, RZ, 0x3 ;  /* 0x0000000500007211 */ /* 0x000fe400078f18ff */
[----:B------:R2:W-:Y:S01]  /*1200*/  @!P0 LDGSTS.E.BYPASS.LTC128B.128 [R243+0x7100], [R16.64], !P1 ;  /* 0x0710000010f38fae */ /* 0x0005e2000c901d4e */
[----:B-1----:R-:W-:Y:S01]  /*1210*/  @P6 LEA R14, P0, R8, c[0x0][0x1c8], 0x1 ;  /* 0x00007200080e6a11 */ /* 0x002fe200078008ff */
[----:B------:R-:W-:Y:S01]  /*1220*/  VOTEU.ANY UP0, P2 ;  /* 0x00000000003f7886 */ /* 0x000fe20001000100 */
[----:B------:R-:W-:Y:S01]  /*1230*/  LOP3.LUT R2, R0, 0xfffffff8, RZ, 0xc0, !PT ;  /* 0xfffffff800027812 */ /* 0x000fe200078ec0ff */
[----:B------:R-:W0:Y:S01]  /*1240*/  LDGDEPBAR ;  /* 0x00000000000079af */ /* 0x000e220000000000 */
[C-C-:B------:R-:W-:Y:S01]  /*1250*/  @P6 LEA.HI.X R15, R8.reuse, c[0x0][0x1cc], R9.reuse, 0x1, P0 ;  /* 0x00007300080f6a11 */ /* 0x140fe200000f0c09 */
[----:B------:R-:W-:Y:S01]  /*1260*/  IMAD.IADD R6, R7, 0x1, -R6 ;  /* 0x0000000107067824 */ /* 0x000fe200078e0a06 */
[----:B------:R-:W-:Y:S01]  /*1270*/  @P4 IADD3 R4, P0, R8, UR12, RZ ;  /* 0x0000000c08044c10 */ /* 0x000fe2000ff1e0ff */
[----:B------:R-:W-:Y:S01]  /*1280*/  IMAD.IADD R2, R5, 0x1, -R2 ;  /* 0x0000000105027824 */ /* 0x000fe200078e0a02 */
[----:B------:R-:W-:Y:S01]  /*1290*/  @UP0 UIMAD UR7, UR7, 0x60, URZ ;  /* 0x00000060070708a4 */ /* 0x000fe2000f8e023f */
[----:B------:R-:W-:Y:S01]  /*12a0*/  IMAD.U32 R5, RZ, RZ, UR6 ;  /* 0x00000006ff057e24 */ /* 0x000fe2000f8e00ff */
[----:B------:R-:W-:Y:S01]  /*12b0*/  @P4 IADD3.X R11, R9, UR9, RZ, P0, !PT ;  /* 0x00000009090b4c10 */ /* 0x000fe200087fe4ff */
[----:B------:R1:W-:Y:S01]  /*12c0*/  @P6 LDGSTS.E.BYPASS.LTC128B.128 [R243+0x8100], [R14.64], !P3 ;  /* 0x081000000ef36fae */ /* 0x0003e2000d901d4e */
[----:B------:R-:W-:Y:S01]  /*12d0*/  ISETP.GE.AND P0, PT, R3, c[0x0][0x1d4], PT ;  /* 0x0000750003007a0c */ /* 0x000fe20003f06270 */
[----:B------:R-:W-:Y:S01]  /*12e0*/  @P2 IMAD.WIDE.U32 R8, R5, 0x60, R8 ;  /* 0x0000006005082825 */ /* 0x000fe200078e0008 */
[----:B------:R-:W-:-:S02]  /*12f0*/  SHF.L.U32 R7, R6, 0x3, RZ ;  /* 0x0000000306077819 */ /* 0x000fc400000006ff */
[----:B------:R-:W-:Y:S01]  /*1300*/  LEA.HI R113, R113, R112, RZ, 0x5 ;  /* 0x0000007071717211 */ /* 0x000fe200078f28ff */
[----:B------:R-:W-:Y:S02]  /*1310*/  IMAD.SHL.U32 R10, R2, 0x40, RZ ;  /* 0x00000040020a7824 */ /* 0x000fe400078e00ff */
[----:B------:R-:W-:Y:S02]  /*1320*/  IMAD.SHL.U32 R0, R0, 0x40, RZ ;  /* 0x0000004000007824 */ /* 0x000fe400078e00ff */
[----:B------:R-:W-:Y:S01]  /*1330*/  IMAD.SHL.U32 R5, R113, 0x20, RZ ;  /* 0x0000002071057824 */ /* 0x000fe200078e00ff */
[----:B------:R-:W-:-:S03]  /*1340*/  LOP3.LUT R10, R10, 0x1c0, RZ, 0xc0, !PT ;  /* 0x000001c00a0a7812 */ /* 0x000fc600078ec0ff */
[----:B------:R1:W-:Y:S01]  /*1350*/  @P6 LDGSTS.E.BYPASS.LTC128B.128 [R243+0xc100], [R14.64+0x80], !P0 ;  /* 0x0c1000800ef36fae */ /* 0x0003e2000c101d4e */
[----:B--2---:R-:W-:Y:S02]  /*1360*/  @P4 LEA R16, P1, R4, c[0x0][0x1c8], 0x1 ;  /* 0x0000720004104a11 */ /* 0x004fe400078208ff */
[----:B------:R-:W-:Y:S01]  /*1370*/  LOP3.LUT R3, R10, 0x8, R7, 0xf8, !PT ;  /* 0x000000080a037812 */ /* 0x000fe200078ef807 */
[----:B------:R1:W-:Y:S01]  /*1380*/  @P5 LDGSTS.E.BYPASS.LTC128B.128 [R243+0x9100], [R12.64], !P3 ;  /* 0x091000000cf35fae */ /* 0x0003e2000d901d4e */
[----:B------:R-:W-:Y:S01]  /*1390*/  @P4 LEA.HI.X R17, R4, c[0x0][0x1cc], R11, 0x1, P1 ;  /* 0x0000730004114a11 */ /* 0x000fe200008f0c0b */
[----:B------:R-:W-:Y:S01]  /*13a0*/  IMAD.MOV.U32 R7, RZ, RZ, 0x10 ;  /* 0x00000010ff077424 */ /* 0x000fe200078e00ff */
[----:B------:R-:W-:Y:S01]  /*13b0*/  @P2 IADD3 R4, R9, UR7, RZ ;  /* 0x0000000709042c10 */ /* 0x000fe2000fffe0ff */
[----:B------:R1:W-:Y:S01]  /*13c0*/  @P5 LDGSTS.E.BYPASS.LTC128B.128 [R243+0xd100], [R12.64+0x80], !P0 ;  /* 0x0d1000800cf35fae */ /* 0x0003e2000c101d4e */
[----:B-----5:R-:W-:Y:S01]  /*13d0*/  @P2 LEA R18, P1, R8, c[0x0][0x1c8], 0x1 ;  /* 0x0000720008122a11 */ /* 0x020fe200078208ff */
[----:B------:R-:W-:Y:S01]  /*13e0*/  IMAD.SHL.U32 R9, R32, 0x8, RZ ;  /* 0x0000000820097824 */ /* 0x000fe200078e00ff */
[----:B------:R-:W-:Y:S01]  /*13f0*/  SHF.R.U32.HI R10, RZ, 0x3, R10 ;  /* 0x00000003ff0a7819 */ /* 0x000fe2000001160a */
[----:B------:R2:W-:Y:S01]  /*1400*/  @P4 LDGSTS.E.BYPASS.LTC128B.128 [R243+0xa100], [R16.64], !P3 ;  /* 0x0a10000010f34fae */ /* 0x0005e2000d901d4e */
[----:B------:R-:W-:Y:S01]  /*1410*/  @P2 LEA.HI.X R19, R8, c[0x0][0x1cc], R4, 0x1, P1 ;  /* 0x0000730008132a11 */ /* 0x000fe200008f0c04 */
[----:B------:R-:W-:Y:S01]  /*1420*/  IMAD.SHL.U32 R4, R29, 0x40, RZ ;  /* 0x000000401d047824 */ /* 0x000fe200078e00ff */
[----:B------:R-:W-:Y:S01]  /*1430*/  LOP3.LUT R3, R3, R10, RZ, 0x3c, !PT ;  /* 0x0000000a03037212 */ /* 0x000fe200078e3cff */
[----:B------:R2:W-:Y:S01]  /*1440*/  @P4 LDGSTS.E.BYPASS.LTC128B.128 [R243+0xe100], [R16.64+0x80], !P0 ;  /* 0x0e10008010f34fae */ /* 0x0005e2000c101d4e */
[----:B------:R-:W-:-:S02]  /*1450*/  UIMAD UR7, UR10, UR5, UR4 ;  /* 0x000000050a0772a4 */ /* 0x000fc4000f8e0204 */
[----:B------:R-:W-:Y:S01]  /*1460*/  LOP3.LUT R0, R3, 0xfffffe00, R0, 0xf8, !PT ;  /* 0xfffffe0003007812 */ /* 0x000fe200078ef800 */
[----:B------:R2:W-:Y:S01]  /*1470*/  @P2 LDGSTS.E.BYPASS.LTC128B.128 [R243+0xb100], [R18.64], !P3 ;  /* 0x0b10000012f32fae */ /* 0x0005e2000d901d4e */
[----:B------:R-:W-:Y:S01]  /*1480*/  LOP3.LUT R3, R5, 0x7ffffc00, RZ, 0xc0, !PT ;  /* 0x7ffffc0005037812 */ /* 0x000fe200078ec0ff */
[----:B------:R-:W-:Y:S01]  /*1490*/  IMAD.MOV.U32 R5, RZ, RZ, 0x20 ;  /* 0x00000020ff057424 */ /* 0x000fe200078e00ff */
[----:B------:R-:W-:Y:S01]  /*14a0*/  LOP3.LUT R4, R4, 0x1c0, RZ, 0xc0, !PT ;  /* 0x000001c004047812 */ /* 0x000fe200078ec0ff */
[----:B------:R2:W-:Y:S01]  /*14b0*/  @P2 LDGSTS.E.BYPASS.LTC128B.128 [R243+0xf100], [R18.64+0x80], !P0 ;  /* 0x0f10008012f32fae */ /* 0x0005e2000c101d4e */
[----:B------:R-:W-:Y:S01]  /*14c0*/  R2P PR, R2, 0x6 ;  /* 0x0000000602007804 */ /* 0x000fe20000000000 */
[----:B------:R-:W-:Y:S01]  /*14d0*/  ULDC.64 UR4, c[0x0][0x208] ;  /* 0x0000820000047ab9 */ /* 0x000fe20000000a00 */
[----:B------:R-:W-:Y:S01]  /*14e0*/  IADD3 R3, R0, R3, RZ ;  /* 0x0000000300037210 */ /* 0x000fe20007ffe0ff */
[----:B------:R-:W0:Y:S01]  /*14f0*/  LDGDEPBAR ;  /* 0x00000000000079af */ /* 0x000e220000000000 */
[----:B------:R-:W-:Y:S01]  /*1500*/  LOP3.LUT R9, R4, 0x8, R9, 0xf8, !PT ;  /* 0x0000000804097812 */ /* 0x000fe200078ef809 */
[----:B------:R-:W-:Y:S01]  /*1510*/  UIMAD UR11, UR11, UR4, URZ ;  /* 0x000000040b0b72a4 */ /* 0x000fe2000f8e023f */
[----:B------:R-:W-:Y:S01]  /*1520*/  SHF.R.U32.HI R4, RZ, 0x3, R4 ;  /* 0x00000003ff047819 */ /* 0x000fe20000011604 */
[----:B------:R-:W-:Y:S01]  /*1530*/  UIMAD.WIDE.U32 UR22, UR16, UR4, URZ ;  /* 0x00000004101672a5 */ /* 0x000fe2000f8e003f */
[----:B------:R-:W-:Y:S01]  /*1540*/  SEL R7, R7, 0xfffffff0, !P1 ;  /* 0xfffffff007077807 */ /* 0x000fe20004800000 */
[----:B------:R-:W-:Y:S01]  /*1550*/  UIMAD UR11, UR16, UR5, UR11 ;  /* 0x00000005100b72a4 */ /* 0x000fe2000f8e020b */
[----:B------:R-:W-:-:S02]  /*1560*/  LEA R2, R3, 0x100, 0x1 ;  /* 0x0000010003027811 */ /* 0x000fc400078e08ff */
[----:B------:R-:W-:Y:S01]  /*1570*/  LOP3.LUT R9, R9, R4, RZ, 0x3c, !PT ;  /* 0x0000000409097212 */ /* 0x000fe200078e3cff */
[----:B------:R-:W-:Y:S01]  /*1580*/  UIADD3 UR20, UR23, UR11, URZ ;  /* 0x0000000b17147290 */ /* 0x000fe2000fffe03f */
[----:B------:R-:W-:Y:S01]  /*1590*/  SEL R5, R5, 0xffffffe0, !P2 ;  /* 0xffffffe005057807 */ /* 0x000fe20005000000 */
[--C-:B------:R-:W-:Y:S01]  /*15a0*/  IMAD R4, R7, 0x2, R2.reuse ;  /* 0x0000000207047824 */ /* 0x100fe200078e0202 */
[----:B------:R-:W-:Y:S01]  /*15b0*/  LOP3.LUT P1, RZ, R29, 0x2, RZ, 0xc0, !PT ;  /* 0x000000021dff7812 */ /* 0x000fe2000782c0ff */
[----:B------:R-:W-:Y:S01]  /*15c0*/  IMAD R242, R6, 0x200, R9 ;  /* 0x0000020006f27824 */ /* 0x000fe200078e0209 */
[----:B------:R-:W-:Y:S01]  /*15d0*/  UMOV UR11, 0xffffff80 ;  /* 0xffffff80000b7882 */ /* 0x000fe20000000000 */
[----:B------:R-:W-:Y:S01]  /*15e0*/  IMAD.SHL.U32 R6, R3, 0x2, RZ ;  /* 0x0000000203067824 */ /* 0x000fe200078e00ff */
[----:B------:R-:W-:Y:S01]  /*15f0*/  LOP3.LUT P2, RZ, R29, 0x4, RZ, 0xc0, !PT ;  /* 0x000000041dff7812 */ /* 0x000fe2000784c0ff */
[C---:B------:R-:W-:Y:S01]  /*1600*/  IMAD R3, R5.reuse, 0x2, R2 ;  /* 0x0000000205037824 */ /* 0x040fe200078e0202 */
[----:B------:R-:W-:Y:S01]  /*1610*/  LEA R2, R5, R4, 0x1 ;  /* 0x0000000405027211 */ /* 0x000fe200078e08ff */
[----:B------:R-:W-:Y:S01]  /*1620*/  IMAD.SHL.U32 R242, R242, 0x2, RZ ;  /* 0x00000002f2f27824 */ /* 0x000fe200078e00ff */
[----:B------:R-:W-:-:S04]  /*1630*/  DEPBAR.LE SB0, 0x1 ;  /* 0x000080400000791a */ /* 0x000fc80000000000 */
[----:B------:R-:W-:Y:S01]  /*1640*/  BAR.SYNC.DEFER_BLOCKING 0x0 ;  /* 0x0000000000007b1d */ /* 0x000fe20000010000 */
[----:B------:R-:W-:-:S05]  /*1650*/  IADD3 R241, R242, 0x8120, RZ ;  /* 0x00008120f2f17810 */ /* 0x000fca0007ffe0ff */
[----:B------:R-:W-:Y:S04]  /*1660*/  LDSM.16.M88.4 R136, [R6+0x100] ;  /* 0x000100000688783b */ /* 0x000fe80000000200 */
[----:B------:R3:W-:Y:S04]  /*1670*/  LDSM.16.M88.4 R184, [R6+0x4100] ;  /* 0x0041000006b8783b */ /* 0x0007e80000000200 */
[----:B------:R-:W-:Y:S04]  /*1680*/  LDSM.16.M88.4 R172, [R4] ;  /* 0x0000000004ac783b */ /* 0x000fe80000000200 */
[----:B------:R-:W-:Y:S04]  /*1690*/  LDSM.16.M88.4 R188, [R4+0x4000] ;  /* 0x0040000004bc783b */ /* 0x000fe80000000200 */
[----:B------:R-:W-:Y:S04]  /*16a0*/  LDSM.16.M88.4 R176, [R3] ;  /* 0x0000000003b0783b */ /* 0x000fe80000000200 */
[----:B------:R4:W-:Y:S04]  /*16b0*/  LDSM.16.M88.4 R192, [R3+0x4000] ;  /* 0x0040000003c0783b */ /* 0x0009e80000000200 */
[----:B------:R-:W-:Y:S01]  /*16c0*/  LDSM.16.M88.4 R180, [R2] ;  /* 0x0000000002b4783b */ /* 0x000fe20000000200 */
[----:B---3--:R-:W-:-:S03]  /*16d0*/  IADD3 R6, R242, 0x8100, RZ ;  /* 0x00008100f2067810 */ /* 0x008fc60007ffe0ff */
[----:B------:R3:W-:Y:S01]  /*16e0*/  LDSM.16.M88.4 R212, [R2+0x4000] ;  /* 0x0040000002d4783b */ /* 0x0007e20000000200 */
[----:B------:R-:W-:-:S03]  /*16f0*/  @P1 IADD3 R241, R6, -0x20, RZ ;  /* 0xffffffe006f11810 */ /* 0x000fc60007ffe0ff */
[----:B------:R-:W-:Y:S01]  /*1700*/  BAR.SYNC.DEFER_BLOCKING 0x0 ;  /* 0x0000000000007b1d */ /* 0x000fe20000010000 */
[C---:B------:R-:W-:Y:S02]  /*1710*/  IADD3 R235, R241.reuse, 0x800, RZ ;  /* 0x00000800f1eb7810 */ /* 0x040fe40007ffe0ff */
[C---:B------:R-:W-:Y:S02]  /*1720*/  IADD3 R234, R241.reuse, 0x1000, RZ ;  /* 0x00001000f1ea7810 */ /* 0x040fe40007ffe0ff */
[C---:B------:R-:W-:Y:S02]  /*1730*/  IADD3 R233, R241.reuse, 0x1800, RZ ;  /* 0x00001800f1e97810 */ /* 0x040fe40007ffe0ff */
[C---:B------:R-:W-:Y:S01]  /*1740*/  IADD3 R232, R241.reuse, 0x2000, RZ ;  /* 0x00002000f1e87810 */ /* 0x040fe20007ffe0ff */
[----:B----4-:R-:W-:Y:S01]  /*1750*/  IMAD R3, R28, c[0x0][0x208], RZ ;  /* 0x000082001c037a24 */ /* 0x010fe200078e02ff */
[C---:B------:R-:W-:Y:S02]  /*1760*/  IADD3 R231, R241.reuse, 0x2800, RZ ;  /* 0x00002800f1e77810 */ /* 0x040fe40007ffe0ff */
[----:B------:R-:W-:-:S02]  /*1770*/  IADD3 R230, R241, 0x3000, RZ ;  /* 0x00003000f1e67810 */ /* 0x000fc40007ffe0ff */
[C---:B------:R-:W-:Y:S02]  /*1780*/  IADD3 R229, R241.reuse, 0x3800, RZ ;  /* 0x00003800f1e57810 */ /* 0x040fe40007ffe0ff */
[C---:B------:R-:W-:Y:S01]  /*1790*/  IADD3 R227, R241.reuse, 0x4000, RZ ;  /* 0x00004000f1e37810 */ /* 0x040fe20007ffe0ff */
[----:B---3--:R-:W-:Y:S01]  /*17a0*/  IMAD R2, R32, c[0x0][0x20c], R3 ;  /* 0x0000830020027a24 */ /* 0x008fe200078e0203 */
[----:B------:R-:W-:Y:S01]  /*17b0*/  IADD3 R226, R241, 0x4800, RZ ;  /* 0x00004800f1e27810 */ /* 0x000fe20007ffe0ff */
[----:B------:R-:W-:Y:S01]  /*17c0*/  IMAD R3, R251, c[0x0][0x218], RZ ;  /* 0x00008600fb037a24 */ /* 0x000fe200078e02ff */
[----:B------:R-:W-:Y:S01]  /*17d0*/  IADD3 R225, R241, 0x5000, RZ ;  /* 0x00005000f1e17810 */ /* 0x000fe20007ffe0ff */
[----:B------:R-:W-:-:S04]  /*17e0*/  DEPBAR.LE SB0, 0x0 ;  /* 0x000080000000791a */ /* 0x000fc80000000000 */
[----:B------:R-:W-:Y:S01]  /*17f0*/  BAR.SYNC.DEFER_BLOCKING 0x0 ;  /* 0x0000000000007b1d */ /* 0x000fe20000010000 */
[----:B------:R-:W-:Y:S01]  /*1800*/  IMAD R3, R250, c[0x0][0x21c], R3 ;  /* 0x00008700fa037a24 */ /* 0x000fe200078e0203 */
[C---:B------:R-:W-:Y:S02]  /*1810*/  IADD3 R224, R241.reuse, 0x5800, RZ ;  /* 0x00005800f1e07810 */ /* 0x040fe40007ffe0ff */
[C---:B------:R-:W-:Y:S02]  /*1820*/  IADD3 R223, R241.reuse, 0x6000, RZ ;  /* 0x00006000f1df7810 */ /* 0x040fe40007ffe0ff */
[C---:B------:R-:W-:Y:S02]  /*1830*/  IADD3 R222, R241.reuse, 0x6800, RZ ;  /* 0x00006800f1de7810 */ /* 0x040fe40007ffe0ff */
[C---:B------:R-:W-:Y:S02]  /*1840*/  IADD3 R221, R241.reuse, 0x7000, RZ ;  /* 0x00007000f1dd7810 */ /* 0x040fe40007ffe0ff */
[----:B------:R-:W-:Y:S01]  /*1850*/  IADD3 R220, R241, 0x7800, RZ ;  /* 0x00007800f1dc7810 */ /* 0x000fe20007ffe0ff */
[----:B------:R-:W3:Y:S04]  /*1860*/  LDSM.16.M88.4 R84, [R242+0x8900] ;  /* 0x00890000f254783b */ /* 0x000ee80000000200 */
[----:B------:R-:W-:Y:S04]  /*1870*/  LDSM.16.M88.4 R20, [R241+0x800] ;  /* 0x00080000f114783b */ /* 0x000fe80000000200 */
[----:B-1----:R-:W2:Y:S04]  /*1880*/  LDSM.16.M88.4 R12, [R242+0x8100] ;  /* 0x00810000f20c783b */ /* 0x002ea80000000200 */
[----:B------:R-:W1:Y:S04]  /*1890*/  LDSM.16.M88.4 R24, [R241] ;  /* 0x00000000f118783b */ /* 0x000e680000000200 */
[----:B------:R-:W4:Y:S04]  /*18a0*/  LDSM.16.M88.4 R76, [R242+0x9100] ;  /* 0x00910000f24c783b */ /* 0x000f280000000200 */
[----:B------:R-:W-:Y:S04]  /*18b0*/  LDSM.16.M88.4 R100, [R241+0x1000] ;  /* 0x00100000f164783b */ /* 0x000fe80000000200 */
[----:B------:R-:W5:Y:S04]  /*18c0*/  LDSM.16.M88.4 R44, [R242+0xa100] ;  /* 0x00a10000f22c783b */ /* 0x000f680000000200 */
[----:B------:R-:W-:Y:S04]  /*18d0*/  LDSM.16.M88.4 R52, [R242+0x9900] ;  /* 0x00990000f234783b */ /* 0x000fe80000000200 */
[----:B------:R-:W1:Y:S04]  /*18e0*/  LDSM.16.M88.4 R36, [R242+0xa900] ;  /* 0x00a90000f224783b */ /* 0x000e680000000200 */
[----:B------:R-:W-:Y:S01]  /*18f0*/  LDSM.16.M88.4 R96, [R241+0x1800] ;  /* 0x00180000f160783b */ /* 0x000fe20000000200 */
[C---:B---3--:R-:W-:Y:S03]  /*1900*/  HMMA.16816.F32.BF16 R8, R136.reuse, R84, RZ ;  /* 0x000000548808723c */ /* 0x048fe600000418ff */
[----:B------:R-:W-:Y:S04]  /*1910*/  LDSM.16.M88.4 R88, [R241+0x2000] ;  /* 0x00200000f158783b */ /* 0x000fe80000000200 */
[----:B------:R-:W-:Y:S01]  /*1920*/  LDSM.16.M88.4 R68, [R241+0x2800] ;  /* 0x00280000f144783b */ /* 0x000fe20000000200 */
[C---:B------:R-:W-:Y:S03]  /*1930*/  HMMA.16816.F32.BF16 R84, R136.reuse, R86, RZ ;  /* 0x000000568854723c */ /* 0x040fe600000418ff */
[----:B------:R-:W-:Y:S04]  /*1940*/  LDSM.16.M88.4 R64, [R241+0x3000] ;  /* 0x00300000f140783b */ /* 0x000fe80000000200 */
[----:B------:R-:W-:Y:S01]  /*1950*/  LDSM.16.M88.4 R60, [R241+0x3800] ;  /* 0x00380000f13c783b */ /* 0x000fe20000000200 */
[----:B--2---:R-:W-:Y:S08]  /*1960*/  HMMA.16816.F32.BF16 R16, R136, R12, RZ ;  /* 0x0000000c8810723c */ /* 0x004ff000000418ff */
[----:B------:R-:W-:Y:S07]  /*1970*/  HMMA.16816.F32.BF16 R8, R172, R20, R8 ;  /* 0x00000014ac08723c */ /* 0x000fee0000041808 */
[----:B------:R-:W-:Y:S01]  /*1980*/  IMAD.IADD R21, R31, 0x1, R2 ;  /* 0x000000011f157824 */ /* 0x000fe200078e0202 */
[----:B------:R-:W-:Y:S01]  /*1990*/  HMMA.16816.F32.BF16 R12, R136, R14, RZ ;  /* 0x0000000e880c723c */ /* 0x000fe200000418ff */
[----:B------:R-:W-:-:S02]  /*19a0*/  IMAD.U32 R2, RZ, RZ, UR10 ;  /* 0x0000000aff027e24 */ /* 0x000fc4000f8e00ff */
[----:B------:R-:W-:Y:S02]  /*19b0*/  IMAD.MOV.U32 R20, RZ, RZ, R30 ;  /* 0x000000ffff147224 */ /* 0x000fe400078e001e */
[----:B------:R-:W-:Y:S02]  /*19c0*/  LDSM.16.M88.4 R28, [R242+0xb100] ;  /* 0x00b10000f21c783b */ /* 0x000fe40000000200 */
[----:B------:R-:W-:Y:S01]  /*19d0*/  IMAD.WIDE.U32 R20, R2, c[0x0][0x210], R20 ;  /* 0x0000840002147a25 */ /* 0x000fe200078e0014 */
[----:B------:R-:W-:Y:S04]  /*19e0*/  HMMA.16816.F32.BF16 R84, R172, R22, R84 ;  /* 0x00000016ac54723c */ /* 0x000fe80000041854 */
[----:B------:R-:W-:Y:S01]  /*19f0*/  IADD3 R21, R21, UR7, RZ ;  /* 0x0000000715157c10 */ /* 0x000fe2000fffe0ff */
[----:B------:R-:W-:-:S02]  /*1a00*/  ULDC UR7, c[0x0][0x1d0] ;  /* 0x0000740000077ab9 */ /* 0x000fc40000000800 */
[----:B------:R-:W-:Y:S01]  /*1a10*/  UIMAD UR7, UR16, UR11, UR7 ;  /* 0x0000000b100772a4 */ /* 0x000fe2000f8e0207 */
[----:B-1----:R-:W-:Y:S01]  /*1a20*/  HMMA.16816.F32.BF16 R16, R172, R24, R16 ;  /* 0x00000018ac10723c */ /* 0x002fe20000041810 */
[----:B------:R-:W-:Y:S01]  /*1a30*/  IMAD.WIDE.U32 R250, R250, c[0x0][0x218], R20 ;  /* 0x00008600fafa7a25 */ /* 0x000fe200078e0014 */
[----:B------:R-:W-:-:S03]  /*1a40*/  USHF.L.U32 UR11, UR4, 0x6, URZ ;  /* 0x00000006040b7899 */ /* 0x000fc6000800063f */
[----:B------:R-:W-:Y:S01]  /*1a50*/  IMAD.U32 R20, RZ, RZ, UR22 ;  /* 0x00000016ff147e24 */ /* 0x000fe2000f8e00ff */
[----:B------:R-:W-:Y:S01]  /*1a60*/  IADD3 R2, -R32, UR7, RZ ;  /* 0x0000000720027c10 */ /* 0x000fe2000fffe1ff */
[----:B------:R-:W-:Y:S01]  /*1a70*/  IMAD.U32 R21, RZ, RZ, UR23 ;  /* 0x00000017ff157e24 */ /* 0x000fe2000f8e00ff */
[----:B------:R-:W-:Y:S01]  /*1a80*/  IADD3 R248, R251, R3, RZ ;  /* 0x00000003fbf87210 */ /* 0x000fe20007ffe0ff */
[----:B------:R-:W-:Y:S01]  /*1a90*/  IMAD.U32 R21, RZ, RZ, UR20 ;  /* 0x00000014ff157e24 */ /* 0x000fe2000f8e00ff */
[----:B------:R-:W-:Y:S01]  /*1aa0*/  LEA R3, P1, R20, R250, 0x7 ;  /* 0x000000fa14037211 */ /* 0x000fe200078238ff */
[----:B------:R-:W-:Y:S01]  /*1ab0*/  UMOV UR23, 0x6 ;  /* 0x0000000600177882 */ /* 0x000fe20000000000 */
[C---:B------:R-:W-:Y:S01]  /*1ac0*/  ISETP.LT.OR P5, PT, R2.reuse, 0x1, P3 ;  /* 0x000000010200780c */ /* 0x040fe20001fa1670 */
[----:B------:R-:W-:Y:S01]  /*1ad0*/  USHF.L.U64.HI UR20, UR4, UR23, UR5 ;  /* 0x0000001704147299 */ /* 0x000fe20008010205 */
[----:B------:R-:W-:Y:S01]  /*1ae0*/  ISETP.LT.OR P6, PT, R2, 0x1, P0 ;  /* 0x000000010200780c */ /* 0x000fe200007c1670 */
[----:B------:R-:W-:Y:S01]  /*1af0*/  HMMA.16816.F32.BF16 R12, R172, R26, R12 ;  /* 0x0000001aac0c723c */ /* 0x000fe2000004180c */
[----:B------:R-:W-:Y:S01]  /*1b00*/  LEA.HI.X R4, R20, R248, R21, 0x7, P1 ;  /* 0x000000f814047211 */ /* 0x000fe200008f3c15 */
[----:B------:R-:W-:Y:S01]  /*1b10*/  UIADD3 UR22, UP0, UR11, 0x80, URZ ;  /* 0x000000800b167890 */ /* 0x000fe2000ff1e03f */
[C---:B------:R-:W-:Y:S01]  /*1b20*/  LEA R34, P1, R3.reuse, c[0x0][0x1f8], 0x1 ;  /* 0x00007e0003227a11 */ /* 0x040fe200078208ff */
[----:B------:R-:W1:Y:S01]  /*1b30*/  LDSM.16.M88.4 R20, [R242+0xb900] ;  /* 0x00b90000f214783b */ /* 0x000e620000000200 */
[----:B------:R-:W-:Y:S01]  /*1b40*/  ISETP.LT.OR P4, PT, R2, 0x21, P3 ;  /* 0x000000210200780c */ /* 0x000fe20001f81670 */
[----:B------:R-:W-:Y:S01]  /*1b50*/  UIADD3.X UR21, URZ, UR20, URZ, UP0, !UPT ;  /* 0x000000143f157290 */ /* 0x000fe200087fe43f */
[----:B------:R-:W-:Y:S01]  /*1b60*/  LEA.HI.X R35, R3, c[0x0][0x1fc], R4, 0x1, P1 ;  /* 0x00007f0003237a11 */ /* 0x000fe200008f0c04 */
[----:B----4-:R-:W-:Y:S01]  /*1b70*/  HMMA.16816.F32.BF16 R80, R136, R76, RZ ;  /* 0x0000004c8850723c */ /* 0x010fe200000418ff */
[----:B------:R-:W-:Y:S01]  /*1b80*/  IADD3 R24, P1, R34, UR11, RZ ;  /* 0x0000000b22187c10 */ /* 0x000fe2000ff3e0ff */
[----:B------:R-:W-:Y:S01]  /*1b90*/  IMAD.U32 R27, RZ, RZ, UR11 ;  /* 0x0000000bff1b7e24 */ /* 0x000fe2000f8e00ff */
[----:B------:R-:W-:Y:S01]  /*1ba0*/  UISETP.GT.AND UP0, UPT, UR16, UR8, UPT ;  /* 0x000000081000728c */ /* 0x000fe2000bf04270 */
[----:B------:R-:W-:Y:S01]  /*1bb0*/  @!PT LDS RZ, [RZ] ;  /* 0x00000000fffff984 */ /* 0x000fe20000000800 */
[----:B------:R-:W-:Y:S01]  /*1bc0*/  @!PT LDS RZ, [RZ] ;  /* 0x00000000fffff984 */ /* 0x000fe20000000800 */
[----:B------:R-:W-:Y:S01]  /*1bd0*/  @!PT LDS RZ, [RZ] ;  /* 0x00000000fffff984 */ /* 0x000fe20000000800 */
[----:B------:R2:W-:Y:S01]  /*1be0*/  LDGSTS.E.BYPASS.LTC128B.128 [R243+0x100], [R34.64], !P5 ;  /* 0x0010000022f37fae */ /* 0x0005e2000e901d4e */
[----:B------:R-:W-:-:S02]  /*1bf0*/  IADD3.X R25, R35, UR20, RZ, P1, !PT ;  /* 0x0000001423197c10 */ /* 0x000fc40008ffe4ff */
[----:B------:R-:W-:Y:S01]  /*1c00*/  IADD3 R26, P5, P1, R27, 0x80, R34 ;  /* 0x000000801b1a7810 */ /* 0x000fe200079be022 */
[----:B------:R2:W-:Y:S01]  /*1c10*/  LDGSTS.E.BYPASS.LTC128B.128 [R243+0x4100], [R34.64+0x80], !P6 ;  /* 0x0410008022f37fae */ /* 0x0005e2000f101d4e */
[----:B------:R-:W-:Y:S01]  /*1c20*/  ISETP.LT.OR P6, PT, R2, 0x21, P0 ;  /* 0x000000210200780c */ /* 0x000fe200007c1670 */
[C---:B-----5:R-:W-:Y:S01]  /*1c30*/  HMMA.16816.F32.BF16 R48, R136.reuse, R44, RZ ;  /* 0x0000002c8830723c */ /* 0x060fe200000418ff */
[----:B------:R-:W-:Y:S01]  /*1c40*/  IADD3.X R27, RZ, UR20, R35, P5, P1 ;  /* 0x00000014ff1b7c10 */ /* 0x000fe2000afe2423 */
[----:B------:R1:W-:Y:S01]  /*1c50*/  LDGSTS.E.BYPASS.LTC128B.128 [R243+0x1100], [R24.64], !P4 ;  /* 0x0110000018f37fae */ /* 0x0003e2000e101d4e */
[----:B------:R-:W-:Y:S02]  /*1c60*/  IADD3 R92, P4, R24, UR11, RZ ;  /* 0x0000000b185c7c10 */ /* 0x000fe4000ff9e0ff */
[----:B------:R-:W-:Y:S02]  /*1c70*/  ISETP.LT.OR P1, PT, R2, 0x41, P3 ;  /* 0x000000410200780c */ /* 0x000fe40001f21670 */
[----:B------:R-:W-:Y:S01]  /*1c80*/  IADD3.X R93, R25, UR20, RZ, P4, !PT ;  /* 0x00000014195d7c10 */ /* 0x000fe2000a7fe4ff */
[----:B------:R-:W-:Y:S01]  /*1c90*/  HMMA.16816.F32.BF16 R44, R136, R46, RZ ;  /* 0x0000002e882c723c */ /* 0x000fe200000418ff */
[----:B------:R-:W-:-:S02]  /*1ca0*/  IADD3 R106, P5, R24, UR22, RZ ;  /* 0x00000016186a7c10 */ /* 0x000fc4000ffbe0ff */
[----:B------:R-:W-:Y:S01]  /*1cb0*/  IADD3 R104, P4, R92, UR11, RZ ;  /* 0x0000000b5c687c10 */ /* 0x000fe2000ff9e0ff */
[----:B------:R1:W-:Y:S01]  /*1cc0*/  LDGSTS.E.BYPASS.LTC128B.128 [R243+0x5100], [R26.64], !P6 ;  /* 0x051000001af37fae */ /* 0x0003e2000f101d4e */
[----:B------:R-:W-:Y:S02]  /*1cd0*/  IADD3.X R107, R25, UR21, RZ, P5, !PT ;  /* 0x00000015196b7c10 */ /* 0x000fe4000affe4ff */
[----:B------:R-:W-:Y:S01]  /*1ce0*/  IADD3.X R105, R93, UR20, RZ, P4, !PT ;  /* 0x000000145d697c10 */ /* 0x000fe2000a7fe4ff */
[----:B------:R-:W-:Y:S01]  /*1cf0*/  HMMA.16816.F32.BF16 R80, R172, R100, R80 ;  /* 0x00000064ac50723c */ /* 0x000fe20000041850 */
[C---:B------:R-:W-:Y:S01]  /*1d00*/  ISETP.LT.OR P6, PT, R2.reuse, 0x41, P0 ;  /* 0x000000410200780c */ /* 0x040fe200007c1670 */
[----:B------:R3:W-:Y:S01]  /*1d10*/  LDGSTS.E.BYPASS.LTC128B.128 [R243+0x2100], [R92.64], !P1 ;  /* 0x021000005cf37fae */ /* 0x0007e2000c901d4e */
[C---:B------:R-:W-:Y:S02]  /*1d20*/  ISETP.LT.OR P5, PT, R2.reuse, 0x61, P3 ;  /* 0x000000610200780c */ /* 0x040fe40001fa1670 */
[----:B------:R-:W-:Y:S01]  /*1d30*/  ISETP.LT.OR P4, PT, R2, 0x61, P0 ;  /* 0x000000610200780c */ /* 0x000fe20000781670 */
[----:B------:R-:W-:Y:S01]  /*1d40*/  IMAD.MOV.U32 R2, RZ, RZ, 0x40 ;  /* 0x00000040ff027424 */ /* 0x000fe200078e00ff */
[----:B------:R-:W-:Y:S01]  /*1d50*/  IADD3 R100, P1, R92, UR22, RZ ;  /* 0x000000165c647c10 */ /* 0x000fe2000ff3e0ff */
[----:B------:R-:W-:Y:S03]  /*1d60*/  HMMA.16816.F32.BF16 R40, R136, R36, RZ ;  /* 0x000000248828723c */ /* 0x000fe600000418ff */
[----:B------:R-:W-:-:S02]  /*1d70*/  SEL R2, R2, 0xffffffc0, !P2 ;  /* 0xffffffc002027807 */ /* 0x000fc40005000000 */
[----:B------:R-:W-:Y:S01]  /*1d80*/  IADD3.X R101, R93, UR21, RZ, P1, !PT ;  /* 0x000000155d657c10 */ /* 0x000fe20008ffe4ff */
[----:B------:R4:W-:Y:S01]  /*1d90*/  LDGSTS.E.BYPASS.LTC128B.128 [R243+0x6100], [R106.64], !P6 ;  /* 0x061000006af37fae */ /* 0x0009e2000f101d4e */
[----:B------:R-:W-:Y:S01]  /*1da0*/  PLOP3.LUT P1, PT, PT, PT, UP0, 0x80, 0x0 ;  /* 0x000000000000781c */ /* 0x000fe20003f2f008 */
[----:B------:R-:W-:Y:S01]  /*1db0*/  IMAD.IADD R239, R242, 0x1, R2 ;  /* 0x00000001f2ef7824 */ /* 0x000fe200078e0202 */
[----:B------:R-:W-:Y:S01]  /*1dc0*/  HMMA.16816.F32.BF16 R76, R136, R78, RZ ;  /* 0x0000004e884c723c */ /* 0x000fe200000418ff */
[----:B------:R4:W-:Y:S01]  /*1dd0*/  LDGSTS.E.BYPASS.LTC128B.128 [R243+0x3100], [R104.64], !P5 ;  /* 0x0310000068f37fae */ /* 0x0009e2000e901d4e */
[----:B------:R-:W-:-:S03]  /*1de0*/  IMAD.IADD R228, R2, 0x1, R241 ;  /* 0x0000000102e47824 */ /* 0x000fc600078e02f1 */
[----:B------:R5:W-:Y:S03]  /*1df0*/  LDGSTS.E.BYPASS.LTC128B.128 [R243+0x7100], [R100.64], !P4 ;  /* 0x0710000064f37fae */ /* 0x000be6000e101d4e */
[C---:B-1----:R-:W-:Y:S01]  /*1e00*/  HMMA.16816.F32.BF16 R24, R136.reuse, R20, RZ ;  /* 0x000000148818723c */ /* 0x042fe200000418ff */
[----:B------:R-:W1:Y:S04]  /*1e10*/  LDSM.16.M88.4 R56, [R239+0x8100] ;  /* 0x00810000ef38783b */ /* 0x000e680000000200 */
[----:B---3--:R-:W-:Y:S03]  /*1e20*/  LDSM.16.M88.4 R92, [R239+0x8900] ;  /* 0x00890000ef5c783b */ /* 0x008fe60000000200 */
[C---:B------:R-:W-:Y:S01]  /*1e30*/  HMMA.16816.F32.BF16 R20, R136.reuse, R22, RZ ;  /* 0x000000168814723c */ /* 0x040fe200000418ff */
[----:B------:R-:W-:Y:S04]  /*1e40*/  LDSM.16.M88.4 R108, [R239+0x9900] ;  /* 0x00990000ef6c783b */ /* 0x000fe80000000200 */
[----:B------:R-:W0:Y:S03]  /*1e50*/  LDGDEPBAR ;  /* 0x00000000000079af */ /* 0x000e260000000000 */
[C---:B------:R-:W-:Y:S01]  /*1e60*/  HMMA.16816.F32.BF16 R36, R136.reuse, R38, RZ ;  /* 0x000000268824723c */ /* 0x040fe200000418ff */
[----:B----4-:R-:W-:Y:S07]  /*1e70*/  LDSM.16.M88.4 R104, [R228] ;  /* 0x00000000e468783b */ /* 0x010fee0000000200 */
[C---:B--2---:R-:W-:Y:S08]  /*1e80*/  HMMA.16816.F32.BF16 R32, R136.reuse, R28, RZ ;  /* 0x0000001c8820723c */ /* 0x044ff000000418ff */
[----:B------:R-:W-:Y:S08]  /*1e90*/  HMMA.16816.F32.BF16 R28, R136, R30, RZ ;  /* 0x0000001e881c723c */ /* 0x000ff000000418ff */
[C---:B------:R-:W-:Y:S08]  /*1ea0*/  HMMA.16816.F32.BF16 R48, R172.reuse, R88, R48 ;  /* 0x00000058ac30723c */ /* 0x040ff00000041830 */
[C---:B------:R-:W-:Y:S01]  /*1eb0*/  HMMA.16816.F32.BF16 R44, R172.reuse, R90, R44 ;  /* 0x0000005aac2c723c */ /* 0x040fe2000004182c */
[----:B------:R-:W2:Y:S07]  /*1ec0*/  LDSM.16.M88.4 R88, [R239+0x9100] ;  /* 0x00910000ef58783b */ /* 0x000eae0000000200 */
[C---:B------:R-:W-:Y:S08]  /*1ed0*/  HMMA.16816.F32.BF16 R24, R172.reuse, R60, R24 ;  /* 0x0000003cac18723c */ /* 0x040ff00000041818 */
[----:B------:R-:W-:Y:S01]  /*1ee0*/  HMMA.16816.F32.BF16 R20, R172, R62, R20 ;  /* 0x0000003eac14723c */ /* 0x000fe20000041814 */
[----:B------:R-:W3:Y:S07]  /*1ef0*/  LDSM.16.M88.4 R60, [R239+0xb100] ;  /* 0x00b10000ef3c783b */ /* 0x000eee0000000200 */
[C---:B------:R-:W-:Y:S08]  /*1f00*/  HMMA.16816.F32.BF16 R72, R136.reuse, R52, RZ ;  /* 0x000000348848723c */ /* 0x040ff000000418ff */
[----:B------:R-:W-:Y:S08]  /*1f10*/  HMMA.16816.F32.BF16 R52, R136, R54, RZ ;  /* 0x000000368834723c */ /* 0x000ff000000418ff */
[C---:B------:R-:W-:Y:S01]  /*1f20*/  HMMA.16816.F32.BF16 R76, R172.reuse, R102, R76 ;  /* 0x00000066ac4c723c */ /* 0x040fe2000004184c */
[----:B-----5:R-:W-:Y:S07]  /*1f30*/  LDSM.16.M88.4 R100, [R228+0x800] ;  /* 0x00080000e464783b */ /* 0x020fee0000000200 */
[C---:B------:R-:W-:Y:S08]  /*1f40*/  HMMA.16816.F32.BF16 R40, R172.reuse, R68, R40 ;  /* 0x00000044ac28723c */ /* 0x040ff00000041828 */
[----:B------:R-:W-:Y:S01]  /*1f50*/  HMMA.16816.F32.BF16 R36, R172, R70, R36 ;  /* 0x00000046ac24723c */ /* 0x000fe20000041824 */
[----:B------:R-:W4:Y:S07]  /*1f60*/  LDSM.16.M88.4 R68, [R239+0xa100] ;  /* 0x00a10000ef44783b */ /* 0x000f2e0000000200 */
[C---:B-1----:R-:W-:Y:S08]  /*1f70*/  HMMA.16816.F32.BF16 R16, R176.reuse, R56, R16 ;  /* 0x00000038b010723c */ /* 0x042ff00000041810 */
[----:B------:R-:W-:Y:S01]  /*1f80*/  HMMA.16816.F32.BF16 R12, R176, R58, R12 ;  /* 0x0000003ab00c723c */ /* 0x000fe2000004180c */
[----:B------:R-:W1:Y:S07]  /*1f90*/  LDSM.16.M88.4 R56, [R239+0xb900] ;  /* 0x00b90000ef38783b */ /* 0x000e6e0000000200 */
[C---:B------:R-:W-:Y:S08]  /*1fa0*/  HMMA.16816.F32.BF16 R32, R172.reuse, R64, R32 ;  /* 0x00000040ac20723c */ /* 0x040ff00000041820 */
[C---:B------:R-:W-:Y:S01]  /*1fb0*/  HMMA.16816.F32.BF16 R28, R172.reuse, R66, R28 ;  /* 0x00000042ac1c723c */ /* 0x040fe2000004181c */
[----:B------:R-:W5:Y:S07]  /*1fc0*/  LDSM.16.M88.4 R64, [R239+0xa900] ;  /* 0x00a90000ef40783b */ /* 0x000f6e0000000200 */
[C---:B------:R-:W-:Y:S08]  /*1fd0*/  HMMA.16816.F32.BF16 R72, R172.reuse, R96, R72 ;  /* 0x00000060ac48723c */ /* 0x040ff00000041848 */
[----:B------:R-:W-:Y:S01]  /*1fe0*/  HMMA.16816.F32.BF16 R52, R172, R98, R52 ;  /* 0x00000062ac34723c */ /* 0x000fe20000041834 */
[----:B------:R-:W-:Y:S07]  /*1ff0*/  LDSM.16.M88.4 R96, [R228+0x1000] ;  /* 0x00100000e460783b */ /* 0x000fee0000000200 */
[C---:B--2---:R-:W-:Y:S08]  /*2000*/  HMMA.16816.F32.BF16 R80, R176.reuse, R88, R80 ;  /* 0x00000058b050723c */ /* 0x044ff00000041850 */
[C---:B------:R-:W-:Y:S01]  /*2010*/  HMMA.16816.F32.BF16 R76, R176.reuse, R90, R76 ;  /* 0x0000005ab04c723c */ /* 0x040fe2000004184c */
[----:B------:R-:W2:Y:S07]  /*2020*/  LDSM.16.M88.4 R88, [R228+0x2000] ;  /* 0x00200000e458783b */ /* 0x000eae0000000200 */
[C---:B------:R-:W-:Y:S08]  /*2030*/  HMMA.16816.F32.BF16 R8, R176.reuse, R92, R8 ;  /* 0x0000005cb008723c */ /* 0x040ff00000041808 */
[C---:B------:R-:W-:Y:S01]  /*2040*/  HMMA.16816.F32.BF16 R84, R176.reuse, R94, R84 ;  /* 0x0000005eb054723c */ /* 0x040fe20000041854 */
[----:B------:R-:W1:Y:S07]  /*2050*/  LDSM.16.M88.4 R92, [R228+0x1800] ;  /* 0x00180000e45c783b */ /* 0x000e6e0000000200 */
[C---:B---3--:R-:W-:Y:S08]  /*2060*/  HMMA.16816.F32.BF16 R32, R176.reuse, R60, R32 ;  /* 0x0000003cb020723c */ /* 0x048ff00000041820 */
[C---:B------:R-:W-:Y:S01]  /*2070*/  HMMA.16816.F32.BF16 R28, R176.reuse, R62, R28 ;  /* 0x0000003eb01c723c */ /* 0x040fe2000004181c */
[----:B------:R-:W3:Y:S07]  /*2080*/  LDSM.16.M88.4 R60, [R228+0x2800] ;  /* 0x00280000e43c783b */ /* 0x000eee0000000200 */
[C---:B----4-:R-:W-:Y:S08]  /*2090*/  HMMA.16816.F32.BF16 R48, R176.reuse, R68, R48 ;  /* 0x00000044b030723c */ /* 0x050ff00000041830 */
[C---:B------:R-:W-:Y:S01]  /*20a0*/  HMMA.16816.F32.BF16 R44, R176.reuse, R70, R44 ;  /* 0x00000046b02c723c */ /* 0x040fe2000004182c */
[----:B------:R-:W-:Y:S07]  /*20b0*/  LDSM.16.M88.4 R68, [R228+0x3000] ;  /* 0x00300000e444783b */ /* 0x000fee0000000200 */
[C---:B------:R-:W-:Y:S08]  /*20c0*/  HMMA.16816.F32.BF16 R72, R176.reuse, R108, R72 ;  /* 0x0000006cb048723c */ /* 0x040ff00000041848 */
[C---:B------:R-:W-:Y:S08]  /*20d0*/  HMMA.16816.F32.BF16 R52, R176.reuse, R110, R52 ;  /* 0x0000006eb034723c */ /* 0x040ff00000041834 */
[C---:B-1----:R-:W-:Y:S08]  /*20e0*/  HMMA.16816.F32.BF16 R24, R176.reuse, R56, R24 ;  /* 0x00000038b018723c */ /* 0x042ff00000041818 */
[C---:B-----5:R-:W-:Y:S08]  /*20f0*/  HMMA.16816.F32.BF16 R40, R176.reuse, R64, R40 ;  /* 0x00000040b028723c */ /* 0x060ff00000041828 */
[C---:B------:R-:W-:Y:S08]  /*2100*/  HMMA.16816.F32.BF16 R36, R176.reuse, R66, R36 ;  /* 0x00000042b024723c */ /* 0x040ff00000041824 */
[----:B------:R-:W-:Y:S01]  /*2110*/  HMMA.16816.F32.BF16 R56, R176, R58, R20 ;  /* 0x0000003ab038723c */ /* 0x000fe20000041814 */
[----:B------:R-:W1:Y:S07]  /*2120*/  LDSM.16.M88.4 R20, [R242+0xc100] ;  /* 0x00c10000f214783b */ /* 0x000e6e0000000200 */
[C---:B------:R-:W-:Y:S08]  /*2130*/  HMMA.16816.F32.BF16 R16, R180.reuse, R104, R16 ;  /* 0x00000068b410723c */ /* 0x040ff00000041810 */
[C---:B------:R-:W-:Y:S08]  /*2140*/  HMMA.16816.F32.BF16 R12, R180.reuse, R106, R12 ;  /* 0x0000006ab40c723c */ /* 0x040ff0000004180c */
[C---:B--2---:R-:W-:Y:S01]  /*2150*/  HMMA.16816.F32.BF16 R64, R180.reuse, R88, R48 ;  /* 0x00000058b440723c */ /* 0x044fe20000041830 */
[----:B------:R-:W-:Y:S07]  /*2160*/  LDSM.16.M88.4 R48, [R241+0x4000] ;  /* 0x00400000f130783b */ /* 0x000fee0000000200 */
[C---:B------:R-:W-:Y:S01]  /*2170*/  HMMA.16816.F32.BF16 R44, R180.reuse, R90, R44 ;  /* 0x0000005ab42c723c */ /* 0x040fe2000004182c */
[----:B------:R-:W2:Y:S07]  /*2180*/  LDSM.16.M88.4 R88, [R242+0xc900] ;  /* 0x00c90000f258783b */ /* 0x000eae0000000200 */
[C---:B------:R-:W-:Y:S08]  /*2190*/  HMMA.16816.F32.BF16 R72, R180.reuse, R92, R72 ;  /* 0x0000005cb448723c */ /* 0x040ff00000041848 */
[C---:B------:R-:W-:Y:S08]  /*21a0*/  HMMA.16816.F32.BF16 R52, R180.reuse, R94, R52 ;  /* 0x0000005eb434723c */ /* 0x040ff00000041834 */
[C---:B---3--:R-:W-:Y:S01]  /*21b0*/  HMMA.16816.F32.BF16 R92, R180.reuse, R60, R40 ;  /* 0x0000003cb45c723c */ /* 0x048fe20000041828 */
[----:B------:R-:W-:Y:S07]  /*21c0*/  LDSM.16.M88.4 R40, [R239+0xc100] ;  /* 0x00c10000ef28783b */ /* 0x000fee0000000200 */
[C---:B------:R-:W-:Y:S01]  /*21d0*/  HMMA.16816.F32.BF16 R36, R180.reuse, R62, R36 ;  /* 0x0000003eb424723c */ /* 0x040fe20000041824 */
[----:B------:R-:W3:Y:S07]  /*21e0*/  LDSM.16.M88.4 R60, [R228+0x3800] ;  /* 0x00380000e43c783b */ /* 0x000eee0000000200 */
[----:B------:R-:W-:Y:S08]  /*21f0*/  HMMA.16816.F32.BF16 R8, R180, R100, R8 ;  /* 0x00000064b408723c */ /* 0x000ff00000041808 */
[C---:B-1----:R-:W-:Y:S08]  /*2200*/  HMMA.16816.F32.BF16 R16, R184.reuse, R20, R16 ;  /* 0x00000014b810723c */ /* 0x042ff00000041810 */
[C---:B------:R-:W-:Y:S01]  /*2210*/  HMMA.16816.F32.BF16 R12, R184.reuse, R22, R12 ;  /* 0x00000016b80c723c */ /* 0x040fe2000004180c */
[----:B------:R-:W1:Y:S07]  /*2220*/  LDSM.16.M88.4 R20, [R241+0x4800] ;  /* 0x00480000f114783b */ /* 0x000e6e0000000200 */
[----:B--2---:R-:W-:Y:S08]  /*2230*/  HMMA.16816.F32.BF16 R8, R184, R88, R8 ;  /* 0x00000058b808723c */ /* 0x004ff00000041808 */
[C---:B------:R-:W-:Y:S08]  /*2240*/  HMMA.16816.F32.BF16 R84, R180.reuse, R102, R84 ;  /* 0x00000066b454723c */ /* 0x040ff00000041854 */
[C---:B------:R-:W-:Y:S01]  /*2250*/  HMMA.16816.F32.BF16 R100, R180.reuse, R68, R32 ;  /* 0x00000044b464723c */ /* 0x040fe20000041820 */
[----:B------:R-:W-:Y:S07]  /*2260*/  LDSM.16.M88.4 R32, [R228+0x4000] ;  /* 0x00400000e420783b */ /* 0x000fee0000000200 */
[C---:B------:R-:W-:Y:S08]  /*2270*/  HMMA.16816.F32.BF16 R28, R180.reuse, R70, R28 ;  /* 0x00000046b41c723c */ /* 0x040ff0000004181c */
[C---:B------:R-:W-:Y:S08]  /*2280*/  HMMA.16816.F32.BF16 R80, R180.reuse, R96, R80 ;  /* 0x00000060b450723c */ /* 0x040ff00000041850 */
[----:B------:R-:W-:Y:S01]  /*2290*/  HMMA.16816.F32.BF16 R76, R180, R98, R76 ;  /* 0x00000062b44c723c */ /* 0x000fe2000004184c */
[----:B------:R-:W2:Y:S07]  /*22a0*/  LDSM.16.M88.4 R96, [R242+0xd100] ;  /* 0x00d10000f260783b */ /* 0x000eae0000000200 */
[C---:B------:R-:W-:Y:S08]  /*22b0*/  HMMA.16816.F32.BF16 R16, R188.reuse, R48, R16 ;  /* 0x00000030bc10723c */ /* 0x040ff00000041810 */
[----:B------:R-:W-:Y:S01]  /*22c0*/  HMMA.16816.F32.BF16 R12, R188, R50, R12 ;  /* 0x00000032bc0c723c */ /* 0x000fe2000004180c */
[----:B------:R-:W-:Y:S07]  /*22d0*/  LDSM.16.M88.4 R48, [R242+0xd900] ;  /* 0x00d90000f230783b */ /* 0x000fee0000000200 */
[----:B---3--:R-:W-:Y:S01]  /*22e0*/  HMMA.16816.F32.BF16 R68, R180, R60, R24 ;  /* 0x0000003cb444723c */ /* 0x008fe20000041818 */
[----:B------:R-:W3:Y:S07]  /*22f0*/  LDSM.16.M88.4 R24, [R239+0xc900] ;  /* 0x00c90000ef18783b */ /* 0x000eee0000000200 */
[----:B-1----:R-:W-:Y:S08]  /*2300*/  HMMA.16816.F32.BF16 R8, R188, R20, R8 ;  /* 0x00000014bc08723c */ /* 0x002ff00000041808 */
[----:B------:R-:W-:Y:S08]  /*2310*/  HMMA.16816.F32.BF16 R16, R192, R40, R16 ;  /* 0x00000028c010723c */ /* 0x000ff00000041810 */
[----:B------:R-:W-:Y:S01]  /*2320*/  HMMA.16816.F32.BF16 R56, R180, R62, R56 ;  /* 0x0000003eb438723c */ /* 0x000fe20000041838 */
[----:B------:R-:W-:Y:S07]  /*2330*/  LDSM.16.M88.4 R60, [R228+0x4800] ;  /* 0x00480000e43c783b */ /* 0x000fee0000000200 */
[----:B------:R-:W-:Y:S01]  /*2340*/  HMMA.16816.F32.BF16 R84, R184, R90, R84 ;  /* 0x0000005ab854723c */ /* 0x000fe20000041854 */
[----:B------:R-:W-:Y:S07]  /*2350*/  LDSM.16.M88.4 R88, [R242+0xe100] ;  /* 0x00e10000f258783b */ /* 0x000fee0000000200 */
[----:B------:R-:W-:Y:S01]  /*2360*/  HMMA.16816.F32.BF16 R12, R192, R42, R12 ;  /* 0x0000002ac00c723c */ /* 0x000fe2000004180c */
[----:B------:R-:W1:Y:S07]  /*2370*/  LDSM.16.M88.4 R40, [R241+0x5000] ;  /* 0x00500000f128783b */ /* 0x000e6e0000000200 */
[C---:B--2---:R-:W-:Y:S08]  /*2380*/  HMMA.16816.F32.BF16 R80, R184.reuse, R96, R80 ;  /* 0x00000060b850723c */ /* 0x044ff00000041850 */
[----:B------:R-:W-:Y:S08]  /*2390*/  HMMA.16816.F32.BF16 R76, R184, R98, R76 ;  /* 0x00000062b84c723c */ /* 0x000ff0000004184c */
[----:B---3--:R-:W-:Y:S08]  /*23a0*/  HMMA.16816.F32.BF16 R8, R192, R24, R8 ;  /* 0x00000018c008723c */ /* 0x008ff00000041808 */
[----:B------:R-:W-:Y:S08]  /*23b0*/  HMMA.16816.F32.BF16 R16, R212, R32, R16 ;  /* 0x00000020d410723c */ /* 0x000ff00000041810 */
[C---:B------:R-:W-:Y:S01]  /*23c0*/  HMMA.16816.F32.BF16 R84, R188.reuse, R22, R84 ;  /* 0x00000016bc54723c */ /* 0x040fe20000041854 */
[----:B------:R-:W2:Y:S07]  /*23d0*/  LDSM.16.M88.4 R20, [R239+0xd100] ;  /* 0x00d10000ef14783b */ /* 0x000eae0000000200 */
[----:B-1----:R-:W-:Y:S08]  /*23e0*/  HMMA.16816.F32.BF16 R80, R188, R40, R80 ;  /* 0x00000028bc50723c */ /* 0x002ff00000041850 */
[----:B------:R-:W-:Y:S01]  /*23f0*/  HMMA.16816.F32.BF16 R8, R212, R60, R8 ;  /* 0x0000003cd408723c */ /* 0x000fe20000041808 */
[----:B------:R-:W-:-:S02]  /*2400*/  FMUL.FTZ R2, R16, c[0x0][0x320] ;  /* 0x0000c80010027a20 */ /* 0x000fc40000410000 */
[----:B------:R-:W-:Y:S02]  /*2410*/  FMUL.FTZ R3, R17, c[0x0][0x320] ;  /* 0x0000c80011037a20 */ /* 0x000fe40000410000 */
[----:B------:R-:W-:Y:S02]  /*2420*/  FMUL.FTZ R4, R18, c[0x0][0x320] ;  /* 0x0000c80012047a20 */ /* 0x000fe40000410000 */
[----:B------:R-:W-:Y:S01]  /*2430*/  FMUL.FTZ R6, R19, c[0x0][0x320] ;  /* 0x0000c80013067a20 */ /* 0x000fe20000410000 */
[----:B------:R-:W-:Y:S01]  /*2440*/  HMMA.16816.F32.BF16 R76, R188, R42, R76 ;  /* 0x0000002abc4c723c */ /* 0x000fe2000004184c */
[----:B------:R-:W1:Y:S01]  /*2450*/  LDSM.16.M88.4 R16, [R241+0x5800] ;  /* 0x00580000f110783b */ /* 0x000e620000000200 */
[----:B------:R-:W3:Y:S06]  /*2460*/  MUFU.TANH R2, R2 ;  /* 0x0000000200027308 */ /* 0x000eec0000002400 */
[----:B------:R-:W-:Y:S01]  /*2470*/  HMMA.16816.F32.BF16 R12, R212, R34, R12 ;  /* 0x00000022d40c723c */ /* 0x000fe2000004180c */
[----:B------:R-:W-:Y:S01]  /*2480*/  LDSM.16.M88.4 R32, [R242+0xe900] ;  /* 0x00e90000f220783b */ /* 0x000fe20000000200 */
[----:B------:R-:W4:Y:S06]  /*2490*/  MUFU.TANH R3, R3 ;  /* 0x0000000300037308 */ /* 0x000f2c0000002400 */
[----:B------:R-:W-:Y:S01]  /*24a0*/  HMMA.16816.F32.BF16 R84, R192, R26, R84 ;  /* 0x0000001ac054723c */ /* 0x000fe20000041854 */
[----:B------:R-:W5:Y:S01]  /*24b0*/  LDSM.16.M88.4 R24, [R228+0x5000] ;  /* 0x00500000e418783b */ /* 0x000f620000000200 */
[----:B------:R-:W1:Y:S06]  /*24c0*/  MUFU.TANH R4, R4 ;  /* 0x0000000400047308 */ /* 0x000e6c0000002400 */
[C---:B------:R-:W-:Y:S02]  /*24d0*/  HMMA.16816.F32.BF16 R72, R184.reuse, R48, R72 ;  /* 0x00000030b848723c */ /* 0x040fe40000041848 */
[----:B------:R-:W1:Y:S05]  /*24e0*/  MUFU.TANH R6, R6 ;  /* 0x0000000600067308 */ /* 0x000e6a0000002400 */
[----:B------:R-:W-:Y:S01]  /*24f0*/  FMUL.FTZ R48, R8, c[0x0][0x320] ;  /* 0x0000c80008307a20 */ /* 0x000fe20000410000 */
[----:B------:R-:W-:Y:S01]  /*2500*/  HMMA.16816.F32.BF16 R52, R184, R50, R52 ;  /* 0x00000032b834723c */ /* 0x000fe20000041834 */
[----:B------:R-:W-:-:S02]  /*2510*/  FMUL.FTZ R49, R9, c[0x0][0x320] ;  /* 0x0000c80009317a20 */ /* 0x000fc40000410000 */
[----:B------:R-:W-:Y:S02]  /*2520*/  FMUL.FTZ R12, R12, c[0x0][0x320] ;  /* 0x0000c8000c0c7a20 */ /* 0x000fe40000410000 */
[----:B------:R-:W-:Y:S01]  /*2530*/  FMUL.FTZ R41, R13, c[0x0][0x320] ;  /* 0x0000c8000d297a20 */ /* 0x000fe20000410000 */
[----:B------:R-:W1:Y:S01]  /*2540*/  MUFU.TANH R48, R48 ;  /* 0x0000003000307308 */ /* 0x000e620000002400 */
[----:B------:R-:W-:Y:S01]  /*2550*/  FMUL.FTZ R50, R10, c[0x0][0x320] ;  /* 0x0000c8000a327a20 */ /* 0x000fe20000410000 */
[C---:B--2---:R-:W-:Y:S01]  /*2560*/  HMMA.16816.F32.BF16 R80, R192.reuse, R20, R80 ;  /* 0x00000014c050723c */ /* 0x044fe20000041850 */
[----:B------:R-:W-:Y:S02]  /*2570*/  FMUL.FTZ R51, R11, c[0x0][0x320] ;  /* 0x0000c8000b337a20 */ /* 0x000fe40000410000 */
[----:B------:R-:W2:Y:S01]  /*2580*/  LDSM.16.M88.4 R8, [R241+0x6000] ;  /* 0x00600000f108783b */ /* 0x000ea20000000200 */
[----:B------:R-:W-:Y:S02]  /*2590*/  FMUL.FTZ R42, R14, c[0x0][0x320] ;  /* 0x0000c8000e2a7a20 */ /* 0x000fe40000410000 */
[----:B------:R1:W1:Y:S01]  /*25a0*/  MUFU.TANH R40, R12 ;  /* 0x0000000c00287308 */ /* 0x0002620000002400 */
[----:B------:R-:W-:Y:S01]  /*25b0*/  FMUL.FTZ R43, R15, c[0x0][0x320] ;  /* 0x0000c8000f2b7a20 */ /* 0x000fe20000410000 */
[----:B------:R-:W-:Y:S01]  /*25c0*/  HMMA.16816.F32.BF16 R76, R192, R22, R76 ;  /* 0x00000016c04c723c */ /* 0x000fe2000004184c */
[----:B------:R-:W-:Y:S05]  /*25d0*/  LDSM.16.M88.4 R20, [R228+0x5800] ;  /* 0x00580000e414783b */ /* 0x000fea0000000200 */
[----:B------:R-:W2:Y:S02]  /*25e0*/  MUFU.TANH R41, R41 ;  /* 0x0000002900297308 */ /* 0x000ea40000002400 */
[C---:B------:R-:W-:Y:S01]  /*25f0*/  HMMA.16816.F32.BF16 R64, R184.reuse, R88, R64 ;  /* 0x00000058b840723c */ /* 0x040fe20000041840 */
[----:B-1----:R-:W1:Y:S05]  /*2600*/  LDSM.16.M88.4 R12, [R239+0xd900] ;  /* 0x00d90000ef0c783b */ /* 0x002e6a0000000200 */
[----:B------:R-:W1:Y:S02]  /*2610*/  MUFU.TANH R42, R42 ;  /* 0x0000002a002a7308 */ /* 0x000e640000002400 */
[----:B------:R-:W-:Y:S06]  /*2620*/  HMMA.16816.F32.BF16 R44, R184, R90, R44 ;  /* 0x0000005ab82c723c */ /* 0x000fec000004182c */
[----:B------:R-:W1:Y:S02]  /*2630*/  MUFU.TANH R43, R43 ;  /* 0x0000002b002b7308 */ /* 0x000e640000002400 */
[----:B------:R-:W-:Y:S06]  /*2640*/  HMMA.16816.F32.BF16 R72, R188, R16, R72 ;  /* 0x00000010bc48723c */ /* 0x000fec0000041848 */
[----:B------:R-:W1:Y:S02]  /*2650*/  MUFU.TANH R49, R49 ;  /* 0x0000003100317308 */ /* 0x000e640000002400 */
[----:B-----5:R-:W-:Y:S06]  /*2660*/  HMMA.16816.F32.BF16 R80, R212, R24, R80 ;  /* 0x00000018d450723c */ /* 0x020fec0000041850 */
[----:B------:R-:W1:Y:S02]  /*2670*/  MUFU.TANH R50, R50 ;  /* 0x0000003200327308 */ /* 0x000e640000002400 */
[----:B------:R-:W-:Y:S06]  /*2680*/  HMMA.16816.F32.BF16 R92, R184, R32, R92 ;  /* 0x00000020b85c723c */ /* 0x000fec000004185c */
[----:B------:R-:W1:Y:S02]  /*2690*/  MUFU.TANH R51, R51 ;  /* 0x0000003300337308 */ /* 0x000e640000002400 */
[----:B------:R-:W-:Y:S01]  /*26a0*/  HMMA.16816.F32.BF16 R52, R188, R18, R52 ;  /* 0x00000012bc34723c */ /* 0x000fe20000041834 */
[----:B------:R-:W-:Y:S07]  /*26b0*/  LDSM.16.M88.4 R16, [R242+0xf100] ;  /* 0x00f10000f210783b */ /* 0x000fee0000000200 */
[----:B------:R-:W-:Y:S01]  /*26c0*/  HMMA.16816.F32.BF16 R76, R212, R26, R76 ;  /* 0x0000001ad44c723c */ /* 0x000fe2000004184c */
[----:B------:R-:W5:Y:S01]  /*26d0*/  LDSM.16.M88.4 R24, [R239+0xe100] ;  /* 0x00e10000ef18783b */ /* 0x000f620000000200 */
[----:B------:R-:W-:-:S02]  /*26e0*/  FMUL.FTZ R80, R80, c[0x0][0x320] ;  /* 0x0000c80050507a20 */ /* 0x000fc40000410000 */
[----:B------:R-:W-:Y:S02]  /*26f0*/  FMUL.FTZ R81, R81, c[0x0][0x320] ;  /* 0x0000c80051517a20 */ /* 0x000fe40000410000 */
[----:B------:R-:W-:Y:S02]  /*2700*/  FMUL.FTZ R82, R82, c[0x0][0x320] ;  /* 0x0000c80052527a20 */ /* 0x000fe40000410000 */
[----:B------:R-:W-:Y:S01]  /*2710*/  HMMA.16816.F32.BF16 R36, R184, R34, R36 ;  /* 0x00000022b824723c */ /* 0x000fe20000041824 */
[----:B------:R-:W3:Y:S01]  /*2720*/  LDSM.16.M88.4 R32, [R241+0x6800] ;  /* 0x00680000f120783b */ /* 0x000ee20000000200 */
[----:B------:R-:W-:Y:S01]  /*2730*/  FMUL.FTZ R83, R83, c[0x0][0x320] ;  /* 0x0000c80053537a20 */ /* 0x000fe20000410000 */
[----:B------:R-:W1:Y:S05]  /*2740*/  MUFU.TANH R80, R80 ;  /* 0x0000005000507308 */ /* 0x000e6a0000002400 */
[C---:B--2---:R-:W-:Y:S03]  /*2750*/  HMMA.16816.F32.BF16 R64, R188.reuse, R8, R64 ;  /* 0x00000008bc40723c */ /* 0x044fe60000041840 */
[----:B------:R-:W2:Y:S05]  /*2760*/  MUFU.TANH R81, R81 ;  /* 0x0000005100517308 */ /* 0x000eaa0000002400 */
[----:B------:R-:W-:Y:S01]  /*2770*/  HMMA.16816.F32.BF16 R44, R188, R10, R44 ;  /* 0x0000000abc2c723c */ /* 0x000fe2000004182c */
[----:B------:R-:W2:Y:S01]  /*2780*/  LDSM.16.M88.4 R8, [R239+0xe900] ;  /* 0x00e90000ef08783b */ /* 0x000ea20000000200 */
[----:B------:R-:W-:Y:S01]  /*2790*/  FMUL.FTZ R76, R76, c[0x0][0x320] ;  /* 0x0000c8004c4c7a20 */ /* 0x000fe20000410000 */
[----:B------:R-:W2:Y:S01]  /*27a0*/  MUFU.TANH R82, R82 ;  /* 0x0000005200527308 */ /* 0x000ea20000002400 */
[----:B------:R-:W-:-:S02]  /*27b0*/  FMUL.FTZ R77, R77, c[0x0][0x320] ;  /* 0x0000c8004d4d7a20 */ /* 0x000fc40000410000 */
[----:B------:R-:W-:Y:S02]  /*27c0*/  FMUL.FTZ R78, R78, c[0x0][0x320] ;  /* 0x0000c8004e4e7a20 */ /* 0x000fe40000410000 */
[C---:B-1----:R-:W-:Y:S01]  /*27d0*/  HMMA.16816.F32.BF16 R72, R192.reuse, R12, R72 ;  /* 0x0000000cc048723c */ /* 0x042fe20000041848 */
[----:B------:R-:W-:Y:S02]  /*27e0*/  FMUL.FTZ R79, R79, c[0x0][0x320] ;  /* 0x0000c8004f4f7a20 */ /* 0x000fe40000410000 */
[----:B------:R-:W1:Y:S05]  /*27f0*/  MUFU.TANH R83, R83 ;  /* 0x0000005300537308 */ /* 0x000e6a0000002400 */
[C---:B------:R-:W-:Y:S01]  /*2800*/  HMMA.16816.F32.BF16 R52, R192.reuse, R14, R52 ;  /* 0x0000000ec034723c */ /* 0x040fe20000041834 */
[----:B------:R-:W1:Y:S02]  /*2810*/  LDSM.16.M88.4 R12, [R228+0x6000] ;  /* 0x00600000e40c783b */ /* 0x000e640000000200 */
[----:B------:R-:W1:Y:S05]  /*2820*/  MUFU.TANH R76, R76 ;  /* 0x0000004c004c7308 */ /* 0x000e6a0000002400 */
[----:B-----5:R-:W-:Y:S03]  /*2830*/  HMMA.16816.F32.BF16 R64, R192, R24, R64 ;  /* 0x00000018c040723c */ /* 0x020fe60000041840 */
[----:B------:R-:W1:Y:S05]  /*2840*/  MUFU.TANH R77, R77 ;  /* 0x0000004d004d7308 */ /* 0x000e6a0000002400 */
[----:B---3--:R-:W-:Y:S03]  /*2850*/  HMMA.16816.F32.BF16 R92, R188, R32, R92 ;  /* 0x00000020bc5c723c */ /* 0x008fe6000004185c */
[----:B------:R-:W3:Y:S05]  /*2860*/  MUFU.TANH R78, R78 ;  /* 0x0000004e004e7308 */ /* 0x000eea0000002400 */
[----:B------:R-:W-:Y:S01]  /*2870*/  HMMA.16816.F32.BF16 R44, R192, R26, R44 ;  /* 0x0000001ac02c723c */ /* 0x000fe2000004182c */
[----:B------:R-:W5:Y:S02]  /*2880*/  LDSM.16.M88.4 R24, [R242+0xf900] ;  /* 0x00f90000f218783b */ /* 0x000f640000000200 */
[----:B------:R-:W1:Y:S05]  /*2890*/  MUFU.TANH R144, R79 ;  /* 0x0000004f00907308 */ /* 0x000e6a0000002400 */
[----:B------:R-:W-:Y:S08]  /*28a0*/  HMMA.16816.F32.BF16 R36, R188, R34, R36 ;  /* 0x00000022bc24723c */ /* 0x000ff00000041824 */
[----:B------:R-:W-:Y:S08]  /*28b0*/  HMMA.16816.F32.BF16 R72, R212, R20, R72 ;  /* 0x00000014d448723c */ /* 0x000ff00000041848 */
[----:B------:R-:W-:Y:S08]  /*28c0*/  HMMA.16816.F32.BF16 R100, R184, R16, R100 ;  /* 0x00000010b864723c */ /* 0x000ff00000041864 */
[----:B------:R-:W-:Y:S01]  /*28d0*/  HMMA.16816.F32.BF16 R52, R212, R22, R52 ;  /* 0x00000016d434723c */ /* 0x000fe20000041834 */
[----:B------:R-:W3:Y:S07]  /*28e0*/  LDSM.16.M88.4 R20, [R241+0x7000] ;  /* 0x00700000f114783b */ /* 0x000eee0000000200 */
[----:B------:R-:W-:Y:S01]  /*28f0*/  HMMA.16816.F32.BF16 R28, R184, R18, R28 ;  /* 0x00000012b81c723c */ /* 0x000fe2000004181c */
[----:B------:R-:W3:Y:S01]  /*2900*/  LDSM.16.M88.4 R16, [R228+0x6800] ;  /* 0x00680000e410783b */ /* 0x000ee20000000200 */
[----:B------:R-:W-:-:S02]  /*2910*/  FMUL.FTZ R72, R72, c[0x0][0x320] ;  /* 0x0000c80048487a20 */ /* 0x000fc40000410000 */
[----:B------:R-:W-:Y:S02]  /*2920*/  FMUL.FTZ R32, R74, c[0x0][0x320] ;  /* 0x0000c8004a207a20 */ /* 0x000fe40000410000 */
[----:B------:R-:W-:Y:S02]  /*2930*/  FMUL.FTZ R73, R73, c[0x0][0x320] ;  /* 0x0000c80049497a20 */ /* 0x000fe40000410000 */
[C---:B--2---:R-:W-:Y:S01]  /*2940*/  HMMA.16816.F32.BF16 R92, R192.reuse, R8, R92 ;  /* 0x00000008c05c723c */ /* 0x044fe2000004185c */
[----:B------:R-:W-:Y:S01]  /*2950*/  FMUL.FTZ R75, R75, c[0x0][0x320] ;  /* 0x0000c8004b4b7a20 */ /* 0x000fe20000410000 */
[----:B------:R-:W2:Y:S06]  /*2960*/  MUFU.TANH R72, R72 ;  /* 0x0000004800487308 */ /* 0x000eac0000002400 */
        /* <DEDUP_REMOVED lines=9> */
[----:B------:R-:W-:Y:S01]  /*2a00*/  HMMA.16816.F32.BF16 R44, R212, R14, R44 ;  /* 0x0000000ed42c723c */ /* 0x000fe2000004182c */
[----:B------:R-:W1:Y:S02]  /*2a10*/  LDSM.16.M88.4 R12, [R239+0xf100] ;  /* 0x00f10000ef0c783b */ /* 0x000e640000000200 */
[----:B------:R-:W1:Y:S05]  /*2a20*/  MUFU.TANH R153, R75 ;  /* 0x0000004b00997308 */ /* 0x000e6a0000002400 */
[C---:B-----5:R-:W-:Y:S03]  /*2a30*/  HMMA.16816.F32.BF16 R68, R184.reuse, R24, R68 ;  /* 0x00000018b844723c */ /* 0x060fe60000041844 */
[----:B------:R-:W1:Y:S05]  /*2a40*/  MUFU.TANH R147, R52 ;  /* 0x0000003400937308 */ /* 0x000e6a0000002400 */
[----:B------:R-:W-:Y:S01]  /*2a50*/  HMMA.16816.F32.BF16 R56, R184, R26, R56 ;  /* 0x0000001ab838723c */ /* 0x000fe20000041838 */
[----:B------:R-:W-:-:S02]  /*2a60*/  FMUL.FTZ R65, R65, c[0x0][0x320] ;  /* 0x0000c80041417a20 */ /* 0x000fc40000410000 */
[----:B------:R-:W-:Y:S01]  /*2a70*/  FMUL.FTZ R67, R67, c[0x0][0x320] ;  /* 0x0000c80043437a20 */ /* 0x000fe20000410000 */
[----:B------:R-:W1:Y:S01]  /*2a80*/  MUFU.TANH R33, R33 ;  /* 0x0000002100217308 */ /* 0x000e620000002400 */
[----:B------:R-:W-:Y:S02]  /*2a90*/  FMUL.FTZ R64, R64, c[0x0][0x320] ;  /* 0x0000c80040407a20 */ /* 0x000fe40000410000 */
[----:B------:R-:W-:Y:S01]  /*2aa0*/  FMUL.FTZ R66, R66, c[0x0][0x320] ;  /* 0x0000c80042427a20 */ /* 0x000fe20000410000 */
[----:B---3--:R-:W-:Y:S01]  /*2ab0*/  HMMA.16816.F32.BF16 R100, R188, R20, R100 ;  /* 0x00000014bc64723c */ /* 0x008fe20000041864 */
[----:B------:R-:W-:Y:S02]  /*2ac0*/  FMUL.FTZ R44, R44, c[0x0][0x320] ;  /* 0x0000c8002c2c7a20 */ /* 0x000fe40000410000 */
[----:B------:R-:W-:Y:S01]  /*2ad0*/  FMUL.FTZ R45, R45, c[0x0][0x320] ;  /* 0x0000c8002d2d7a20 */ /* 0x000fe20000410000 */
[----:B------:R-:W3:Y:S01]  /*2ae0*/  MUFU.TANH R169, R65 ;  /* 0x0000004100a97308 */ /* 0x000ee20000002400 */
[----:B------:R-:W-:-:S02]  /*2af0*/  FMUL.FTZ R46, R46, c[0x0][0x320] ;  /* 0x0000c8002e2e7a20 */ /* 0x000fc40000410000 */
[----:B------:R-:W-:Y:S01]  /*2b00*/  FMUL.FTZ R47, R47, c[0x0][0x320] ;  /* 0x0000c8002f2f7a20 */ /* 0x000fe20000410000 */
[----:B------:R-:W-:Y:S04]  /*2b10*/  HMMA.16816.F32.BF16 R92, R212, R16, R92 ;  /* 0x00000010d45c723c */ /* 0x000fe8000004185c */
[----:B------:R5:W1:Y:S04]  /*2b20*/  MUFU.TANH R199, R67 ;  /* 0x0000004300c77308 */ /* 0x000a680000002400 */
[----:B------:R-:W-:Y:S01]  /*2b30*/  HMMA.16816.F32.BF16 R28, R188, R22, R28 ;  /* 0x00000016bc1c723c */ /* 0x000fe2000004181c */
[----:B------:R-:W-:Y:S03]  /*2b40*/  LDSM.16.M88.4 R20, [R228+0x7000] ;  /* 0x00700000e414783b */ /* 0x000fe60000000200 */
[----:B------:R-:W1:Y:S04]  /*2b50*/  MUFU.TANH R34, R34 ;  /* 0x0000002200227308 */ /* 0x000e680000002400 */
[----:B------:R-:W-:Y:S01]  /*2b60*/  HMMA.16816.F32.BF16 R36, R212, R18, R36 ;  /* 0x00000012d424723c */ /* 0x000fe20000041824 */
[----:B------:R-:W3:Y:S03]  /*2b70*/  LDSM.16.M88.4 R16, [R239+0xf900] ;  /* 0x00f90000ef10783b */ /* 0x000ee60000000200 */
[----:B------:R1:W1:Y:S04]  /*2b80*/  MUFU.TANH R155, R55 ;  /* 0x00000037009b7308 */ /* 0x0002680000002400 */
[----:B--2---:R-:W-:Y:S01]  /*2b90*/  HMMA.16816.F32.BF16 R68, R188, R8, R68 ;  /* 0x00000008bc44723c */ /* 0x004fe20000041844 */
[----:B------:R-:W-:-:S02]  /*2ba0*/  FMUL.FTZ R92, R92, c[0x0][0x320] ;  /* 0x0000c8005c5c7a20 */ /* 0x000fc40000410000 */
[----:B------:R-:W-:Y:S01]  /*2bb0*/  FMUL.FTZ R93, R93, c[0x0][0x320] ;  /* 0x0000c8005d5d7a20 */ /* 0x000fe20000410000 */
[----:B------:R2:W2:Y:S01]  /*2bc0*/  MUFU.TANH R134, R64 ;  /* 0x0000004000867308 */ /* 0x0004a20000002400 */
[----:B------:R-:W-:Y:S02]  /*2bd0*/  FMUL.FTZ R94, R94, c[0x0][0x320] ;  /* 0x0000c8005e5e7a20 */ /* 0x000fe40000410000 */
[----:B------:R-:W-:Y:S01]  /*2be0*/  FMUL.FTZ R95, R95, c[0x0][0x320] ;  /* 0x0000c8005f5f7a20 */ /* 0x000fe20000410000 */
[----:B------:R-:W-:Y:S04]  /*2bf0*/  HMMA.16816.F32.BF16 R56, R188, R10, R56 ;  /* 0x0000000abc38723c */ /* 0x000fe80000041838 */
[----:B------:R2:W2:Y:S04]  /*2c00*/  MUFU.TANH R142, R66 ;  /* 0x00000042008e7308 */ /* 0x0004a80000002400 */
[----:B-1----:R-:W-:Y:S01]  /*2c10*/  HMMA.16816.F32.BF16 R100, R192, R12, R100 ;  /* 0x0000000cc064723c */ /* 0x002fe20000041864 */
[----:B------:R-:W-:-:S02]  /*2c20*/  FMUL.FTZ R36, R36, c[0x0][0x320] ;  /* 0x0000c80024247a20 */ /* 0x000fc40000410000 */
[----:B------:R-:W-:Y:S01]  /*2c30*/  FMUL.FTZ R37, R37, c[0x0][0x320] ;  /* 0x0000c80025257a20 */ /* 0x000fe20000410000 */
[----:B------:R1:W1:Y:S01]  /*2c40*/  MUFU.TANH R171, R44 ;  /* 0x0000002c00ab7308 */ /* 0x0002620000002400 */
[----:B------:R-:W-:Y:S02]  /*2c50*/  FMUL.FTZ R38, R38, c[0x0][0x320] ;  /* 0x0000c80026267a20 */ /* 0x000fe40000410000 */
[----:B------:R-:W-:Y:S01]  /*2c60*/  FMUL.FTZ R39, R39, c[0x0][0x320] ;  /* 0x0000c80027277a20 */ /* 0x000fe20000410000 */
[----:B------:R-:W-:Y:S01]  /*2c70*/  HMMA.16816.F32.BF16 R28, R192, R14, R28 ;  /* 0x0000000ec01c723c */ /* 0x000fe2000004181c */
[----:B------:R-:W1:Y:S01]  /*2c80*/  LDSM.16.M88.4 R12, [R228+0x7800] ;  /* 0x00780000e40c783b */ /* 0x000e620000000200 */
[----:B------:R-:W-:-:S04]  /*2c90*/  DEPBAR.LE SB0, 0x0 ;  /* 0x000080000000791a */ /* 0x000fc80000000000 */
[----:B------:R1:W1:Y:S02]  /*2ca0*/  MUFU.TANH R140, R45 ;  /* 0x0000002d008c7308 */ /* 0x0002640000002400 */
[----:B------:R-:W-:Y:S06]  /*2cb0*/  HMMA.16816.F32.BF16 R84, R212, R62, R84 ;  /* 0x0000003ed454723c */ /* 0x000fec0000041854 */
[----:B------:R1:W1:Y:S02]  /*2cc0*/  MUFU.TANH R249, R46 ;  /* 0x0000002e00f97308 */ /* 0x0002640000002400 */
[C---:B---3--:R-:W-:Y:S06]  /*2cd0*/  HMMA.16816.F32.BF16 R68, R192.reuse, R16, R68 ;  /* 0x00000010c044723c */ /* 0x048fec0000041844 */
[----:B------:R3:W1:Y:S02]  /*2ce0*/  MUFU.TANH R203, R47 ;  /* 0x0000002f00cb7308 */ /* 0x0006640000002400 */
[----:B------:R-:W-:Y:S06]  /*2cf0*/  HMMA.16816.F32.BF16 R56, R192, R18, R56 ;  /* 0x00000012c038723c */ /* 0x000fec0000041838 */
[----:B------:R3:W1:Y:S02]  /*2d00*/  MUFU.TANH R219, R92 ;  /* 0x0000005c00db7308 */ /* 0x0006640000002400 */
[----:B------:R-:W-:Y:S01]  /*2d10*/  HMMA.16816.F32.BF16 R100, R212, R20, R100 ;  /* 0x00000014d464723c */ /* 0x000fe20000041864 */
[----:B------:R-:W-:-:S02]  /*2d20*/  FMUL.FTZ R60, R84, c[0x0][0x320] ;  /* 0x0000c800543c7a20 */ /* 0x000fc40000410000 */
[----:B------:R-:W-:Y:S02]  /*2d30*/  FMUL.FTZ R61, R85, c[0x0][0x320] ;  /* 0x0000c800553d7a20 */ /* 0x000fe40000410000 */
[----:B------:R-:W-:Y:S01]  /*2d40*/  FMUL.FTZ R62, R86, c[0x0][0x320] ;  /* 0x0000c800563e7a20 */ /* 0x000fe20000410000 */
[----:B------:R3:W2:Y:S01]  /*2d50*/  MUFU.TANH R217, R93 ;  /* 0x0000005d00d97308 */ /* 0x0006a20000002400 */
[----:B------:R-:W-:Y:S01]  /*2d60*/  FMUL.FTZ R63, R87, c[0x0][0x320] ;  /* 0x0000c800573f7a20 */ /* 0x000fe20000410000 */
[C---:B------:R-:W-:Y:S06]  /*2d70*/  HMMA.16816.F32.BF16 R28, R212.reuse, R22, R28 ;  /* 0x00000016d41c723c */ /* 0x040fec000004181c */
[----:B------:R-:W2:Y:S02]  /*2d80*/  MUFU.TANH R60, R60 ;  /* 0x0000003c003c7308 */ /* 0x000ea40000002400 */
[C---:B-1----:R-:W-:Y:S06]  /*2d90*/  HMMA.16816.F32.BF16 R68, R212.reuse, R12, R68 ;  /* 0x0000000cd444723c */ /* 0x042fec0000041844 */
[----:B------:R-:W1:Y:S02]  /*2da0*/  MUFU.TANH R61, R61 ;  /* 0x0000003d003d7308 */ /* 0x000e640000002400 */
[----:B------:R-:W-:Y:S01]  /*2db0*/  HMMA.16816.F32.BF16 R56, R212, R14, R56 ;  /* 0x0000000ed438723c */ /* 0x000fe20000041838 */
[----:B------:R-:W-:-:S02]  /*2dc0*/  FMUL.FTZ R100, R100, c[0x0][0x320] ;  /* 0x0000c80064647a20 */ /* 0x000fc40000410000 */
[----:B------:R-:W-:Y:S02]  /*2dd0*/  FMUL.FTZ R101, R101, c[0x0][0x320] ;  /* 0x0000c80065657a20 */ /* 0x000fe40000410000 */
[----:B------:R-:W-:Y:S01]  /*2de0*/  FMUL.FTZ R102, R102, c[0x0][0x320] ;  /* 0x0000c80066667a20 */ /* 0x000fe20000410000 */
[----:B------:R-:W1:Y:S01]  /*2df0*/  MUFU.TANH R62, R62 ;  /* 0x0000003e003e7308 */ /* 0x000e620000002400 */
[----:B------:R-:W-:Y:S02]  /*2e00*/  FMUL.FTZ R103, R103, c[0x0][0x320] ;  /* 0x0000c80067677a20 */ /* 0x000fe40000410000 */
[----:B------:R-:W-:Y:S02]  /*2e10*/  FMUL.FTZ R28, R28, c[0x0][0x320] ;  /* 0x0000c8001c1c7a20 */ /* 0x000fe40000410000 */
[----:B------:R-:W-:Y:S02]  /*2e20*/  FMUL.FTZ R29, R29, c[0x0][0x320] ;  /* 0x0000c8001d1d7a20 */ /* 0x000fe40000410000 */
[----:B------:R-:W-:Y:S01]  /*2e30*/  FMUL.FTZ R30, R30, c[0x0][0x320] ;  /* 0x0000c8001e1e7a20 */ /* 0x000fe20000410000 */
[----:B------:R-:W1:Y:S01]  /*2e40*/  MUFU.TANH R63, R63 ;  /* 0x0000003f003f7308 */ /* 0x000e620000002400 */
[----:B------:R-:W-:-:S02]  /*2e50*/  FMUL.FTZ R31, R31, c[0x0][0x320] ;  /* 0x0000c8001f1f7a20 */ /* 0x000fc40000410000 */
[----:B-----5:R-:W-:Y:S02]  /*2e60*/  FMUL.FTZ R67, R70, c[0x0][0x320] ;  /* 0x0000c80046437a20 */ /* 0x020fe40000410000 */
[----:B------:R-:W-:Y:S02]  /*2e70*/  FMUL.FTZ R65, R71, c[0x0][0x320] ;  /* 0x0000c80047417a20 */ /* 0x000fe40000410000 */
[----:B------:R-:W-:Y:S01]  /*2e80*/  FMUL.FTZ R68, R68, c[0x0][0x320] ;  /* 0x0000c80044447a20 */ /* 0x000fe20000410000 */
[----:B------:R3:W1:Y:S01]  /*2e90*/  MUFU.TANH R207, R94 ;  /* 0x0000005e00cf7308 */ /* 0x0006620000002400 */
[----:B------:R-:W-:Y:S02]  /*2ea0*/  FMUL.FTZ R69, R69, c[0x0][0x320] ;  /* 0x0000c80045457a20 */ /* 0x000fe40000410000 */
[----:B------:R-:W-:Y:S02]  /*2eb0*/  FMUL.FTZ R10, R58, c[0x0][0x320] ;  /* 0x0000c8003a0a7a20 */ /* 0x000fe40000410000 */
[----:B------:R-:W-:-:S02]  /*2ec0*/  FMUL.FTZ R8, R59, c[0x0][0x320] ;  /* 0x0000c8003b087a20 */ /* 0x000fc40000410000 */
[----:B------:R-:W-:Y:S01]  /*2ed0*/  FMUL.FTZ R56, R56, c[0x0][0x320] ;  /* 0x0000c80038387a20 */ /* 0x000fe20000410000 */
[----:B------:R3:W1:Y:S01]  /*2ee0*/  MUFU.TANH R205, R95 ;  /* 0x0000005f00cd7308 */ /* 0x0006620000002400 */
[----:B------:R-:W-:-:S07]  /*2ef0*/  FMUL.FTZ R57, R57, c[0x0][0x320] ;  /* 0x0000c80039397a20 */ /* 0x000fce0000410000 */
[----:B------:R3:W1:Y:S08]  /*2f00*/  MUFU.TANH R211, R36 ;  /* 0x0000002400d37308 */ /* 0x0006700000002400 */
        /* <DEDUP_REMOVED lines=13> */
[----:B------:R-:W1:Y:S08]  /*2fe0*/  MUFU.TANH R67, R67 ;  /* 0x0000004300437308 */ /* 0x000e700000002400 */
[----:B------:R-:W1:Y:S08]  /*2ff0*/  MUFU.TANH R65, R65 ;  /* 0x0000004100417308 */ /* 0x000e700000002400 */
[----:B------:R3:W1:Y:S08]  /*3000*/  MUFU.TANH R135, R56 ;  /* 0x0000003800877308 */ /* 0x0006700000002400 */
[----:B------:R3:W1:Y:S08]  /*3010*/  MUFU.TANH R133, R57 ;  /* 0x0000003900857308 */ /* 0x0006700000002400 */
[----:B------:R-:W1:Y:S08]  /*3020*/  MUFU.TANH R10, R10 ;  /* 0x0000000a000a7308 */ /* 0x000e700000002400 */
[----:B------:R-:W1:Y:S01]  /*3030*/  MUFU.TANH R8, R8 ;  /* 0x0000000800087308 */ /* 0x000e620000002400 */
[----:B------:R-:W-:Y:S06]  /*3040*/  BAR.SYNC.DEFER_BLOCKING 0x0 ;  /* 0x0000000000007b1d */ /* 0x000fec0000010000 */
[----:B------:R-:W-:Y:S05]  /*3050*/  @!P1 BRA `(.L_x_4) ;  /* 0x0000026000009947 */ /* 0x000fea0003800000 */
[----:B--234-:R-:W-:Y:S02]  /*3060*/  UIADD3 UR5, UR17, -0x2, URZ ;  /* 0xfffffffe11057890 */ /* 0x01cfe4000fffe03f */
[----:B------:R-:W-:-:S02]  /*3070*/  USHF.L.U32 UR16, UR6, 0x6, URZ ;  /* 0x0000000606107899 */ /* 0x000fc4000800063f */
[----:B------:R-:W-:Y:S02]  /*3080*/  USHF.R.S32.HI UR4, URZ, 0x1f, UR5 ;  /* 0x0000001f3f047899 */ /* 0x000fe40008011405 */
[----:B------:R-:W-:Y:S01]  /*3090*/  UIMAD UR18, UR18, UR5, URZ ;  /* 0x00000005121272a4 */ /* 0x000fe2000f8e023f */
[----:B------:R-:W-:Y:S02]  /*30a0*/  IMAD.U32 R9, RZ, RZ, UR5 ;  /* 0x00000005ff097e24 */ /* 0x000fe4000f8e00ff */
[----:B------:R-:W-:Y:S01]  /*30b0*/  IMAD.U32 R20, RZ, RZ, UR16 ;  /* 0x00000010ff147e24 */ /* 0x000fe2000f8e00ff */
[----:B------:R-:W-:Y:S01]  /*30c0*/  UIMAD UR4, UR4, UR19, UR18 ;  /* 0x00000013040472a4 */ /* 0x000fe2000f8e0212 */
[----:B------:R-:W-:Y:S01]  /*30d0*/  IMAD.WIDE.U32 R12, R9, UR19, R246 ;  /* 0x00000013090c7c25 */ /* 0x000fe2000f8e00f6 */
[----:B------:R-:W-:Y:S02]  /*30e0*/  ULDC UR5, c[0x0][0x1e4] ;  /* 0x0000790000057ab9 */ /* 0x000fe40000000800 */
[----:B------:R-:W-:-:S02]  /*30f0*/  USHF.L.U64.HI UR5, UR6, UR23, UR5 ;  /* 0x0000001706057299 */ /* 0x000fc40008010205 */
[----:B------:R-:W-:Y:S01]  /*3100*/  IADD3 R9, R13, UR4, RZ ;  /* 0x000000040d097c10 */ /* 0x000fe2000fffe0ff */
[----:B------:R-:W-:Y:S01]  /*3110*/  UIADD3 UR6, UP0, UR12, 0x80, URZ ;  /* 0x000000800c067890 */ /* 0x000fe2000ff1e03f */
[----:B------:R-:W-:-:S03]  /*3120*/  LEA R24, P1, R12, c[0x0][0x1c8], 0x1 ;  /* 0x000072000c187a11 */ /* 0x000fc600078208ff */
[----:B------:R-:W-:Y:S01]  /*3130*/  UIADD3.X UR4, URZ, UR9, URZ, UP0, !UPT ;  /* 0x000000093f047290 */ /* 0x000fe200087fe43f */
[----:B------:R-:W-:Y:S02]  /*3140*/  LEA.HI.X R25, R12, c[0x0][0x1cc], R9, 0x1, P1 ;  /* 0x000073000c197a11 */ /* 0x000fe400008f0c09 */
[----:B------:R-:W-:Y:S02]  /*3150*/  IADD3 R20, P2, P1, R20, 0x80, R24 ;  /* 0x0000008014147810 */ /* 0x000fe4000795e018 */
[----:B------:R-:W-:Y:S01]  /*3160*/  IADD3 R22, P4, R24, UR16, RZ ;  /* 0x0000001018167c10 */ /* 0x000fe2000ff9e0ff */
[----:B------:R-:W-:Y:S01]  /*3170*/  @!PT LDS RZ, [RZ] ;  /* 0x00000000fffff984 */ /* 0x000fe20000000800 */
[----:B------:R-:W-:Y:S01]  /*3180*/  @!PT LDS RZ, [RZ] ;  /* 0x00000000fffff984 */ /* 0x000fe20000000800 */
[----:B------:R-:W-:Y:S01]  /*3190*/  @!PT LDS RZ, [RZ] ;  /* 0x00000000fffff984 */ /* 0x000fe20000000800 */
[----:B------:R2:W-:Y:S01]  /*31a0*/  LDGSTS.E.BYPASS.LTC128B.128 [R243+0x8100], [R24.64], !P3 ;  /* 0x0810000018f37fae */ /* 0x0005e2000d901d4e */
[----:B------:R-:W-:Y:S02]  /*31b0*/  IADD3.X R21, RZ, UR5, R25, P2, P1 ;  /* 0x00000005ff157c10 */ /* 0x000fe400097e2419 */
[----:B------:R-:W-:Y:S01]  /*31c0*/  IADD3.X R23, R25, UR5, RZ, P4, !PT ;  /* 0x0000000519177c10 */ /* 0x000fe2000a7fe4ff */
[----:B------:R2:W-:Y:S01]  /*31d0*/  LDGSTS.E.BYPASS.LTC128B.128 [R243+0xc100], [R24.64+0x80], !P0 ;  /* 0x0c10008018f37fae */ /* 0x0005e2000c101d4e */
[----:B------:R-:W-:-:S02]  /*31e0*/  IADD3 R18, P1, R22, UR16, RZ ;  /* 0x0000001016127c10 */ /* 0x000fc4000ff3e0ff */
[----:B------:R-:W-:Y:S01]  /*31f0*/  IADD3 R16, P4, R22, UR6, RZ ;  /* 0x0000000616107c10 */ /* 0x000fe2000ff9e0ff */
[----:B------:R2:W-:Y:S01]  /*3200*/  LDGSTS.E.BYPASS.LTC128B.128 [R243+0x9100], [R22.64], !P3 ;  /* 0x0910000016f37fae */ /* 0x0005e2000d901d4e */
[C---:B------:R-:W-:Y:S02]  /*3210*/  IADD3.X R19, R23.reuse, UR5, RZ, P1, !PT ;  /* 0x0000000517137c10 */ /* 0x040fe40008ffe4ff */
[C---:B------:R-:W-:Y:S01]  /*3220*/  IADD3 R14, P2, R18.reuse, UR16, RZ ;  /* 0x00000010120e7c10 */ /* 0x040fe2000ff5e0ff */
[----:B------:R2:W-:Y:S01]  /*3230*/  LDGSTS.E.BYPASS.LTC128B.128 [R243+0xd100], [R20.64], !P0 ;  /* 0x0d10000014f37fae */ /* 0x0005e2000c101d4e */
[----:B------:R-:W-:Y:S02]  /*3240*/  IADD3 R12, P1, R18, UR6, RZ ;  /* 0x00000006120c7c10 */ /* 0x000fe4000ff3e0ff */
[----:B------:R-:W-:Y:S01]  /*3250*/  IADD3.X R17, R23, UR4, RZ, P4, !PT ;  /* 0x0000000417117c10 */ /* 0x000fe2000a7fe4ff */
[----:B------:R2:W-:Y:S01]  /*3260*/  LDGSTS.E.BYPASS.LTC128B.128 [R243+0xa100], [R18.64], !P3 ;  /* 0x0a10000012f37fae */ /* 0x0005e2000d901d4e */
[----:B------:R-:W-:-:S02]  /*3270*/  IADD3.X R15, R19, UR5, RZ, P2, !PT ;  /* 0x00000005130f7c10 */ /* 0x000fc400097fe4ff */
[----:B------:R-:W-:Y:S01]  /*3280*/  IADD3.X R13, R19, UR4, RZ, P1, !PT ;  /* 0x00000004130d7c10 */ /* 0x000fe20008ffe4ff */
[----:B------:R2:W-:Y:S04]  /*3290*/  LDGSTS.E.BYPASS.LTC128B.128 [R243+0xe100], [R16.64], !P0 ;  /* 0x0e10000010f37fae */ /* 0x0005e8000c101d4e */
[----:B------:R2:W-:Y:S04]  /*32a0*/  LDGSTS.E.BYPASS.LTC128B.128 [R243+0xb100], [R14.64], !P3 ;  /* 0x0b1000000ef37fae */ /* 0x0005e8000d901d4e */
[----:B------:R2:W-:Y:S02]  /*32b0*/  LDGSTS.E.BYPASS.LTC128B.128 [R243+0xf100], [R12.64], !P0 ;  /* 0x0f1000000cf37fae */ /* 0x0005e4000c101d4e */
.L_x_4:
[----:B--234-:R-:W-:Y:S01]  /*32c0*/  LOP3.LUT R113, R113, 0xffffffe0, RZ, 0xc0, !PT ;  /* 0xffffffe071717812 */ /* 0x01cfe200078ec0ff */
[----:B------:R-:W-:Y:S01]  /*32d0*/  IMAD.MOV.U32 R12, RZ, RZ, -0x2 ;  /* 0xfffffffeff0c7424 */ /* 0x000fe200078e00ff */
[----:B------:R-:W-:Y:S01]  /*32e0*/  UIADD3 UR23, UR17, -0x2, URZ ;  /* 0xfffffffe11177890 */ /* 0x000fe2000fffe03f */
[----:B------:R-:W-:Y:S01]  /*32f0*/  IMAD.SHL.U32 R240, R0, 0x2, RZ ;  /* 0x0000000200f07824 */ /* 0x000fe200078e00ff */
[----:B------:R-:W0:Y:S01]  /*3300*/  LDGDEPBAR ;  /* 0x00000000000079af */ /* 0x000e220000000000 */
[----:B------:R-:W-:Y:S01]  /*3310*/  IMAD.IADD R112, R112, 0x1, -R113 ;  /* 0x0000000170707824 */ /* 0x000fe200078e0a71 */
[----:B------:R-:W-:Y:S01]  /*3320*/  UISETP.GE.AND UP0, UPT, UR23, UR8, UPT ;  /* 0x000000081700728c */ /* 0x000fe2000bf06270 */
[--C-:B------:R-:W-:Y:S01]  /*3330*/  IMAD R238, R7, 0x2, R240.reuse ;  /* 0x0000000207ee7824 */ /* 0x100fe200078e02f0 */
[----:B------:R-:W-:Y:S01]  /*3340*/  LDSM.16.MT88.4 R92, [R240+0x4100] ;  /* 0x00410000f05c783b */ /* 0x000fe20000004200 */
[C---:B------:R-:W-:Y:S01]  /*3350*/  IMAD R237, R5.reuse, 0x2, R240 ;  /* 0x0000000205ed7824 */ /* 0x040fe200078e02f0 */
[----:B------:R-:W-:Y:S01]  /*3360*/  SHF.R.S32.HI R9, RZ, 0x1f, R112 ;  /* 0x0000001fff097819 */ /* 0x000fe20000011470 */
[----:B------:R-:W-:Y:S01]  /*3370*/  IMAD R236, R5, 0x2, R238 ;  /* 0x0000000205ec7824 */ /* 0x000fe200078e02ee */
[----:B------:R-:W-:Y:S02]  /*3380*/  LDSM.16.MT88.4 R124, [R240+0x100] ;  /* 0x00010000f07c783b */ /* 0x000fe40000004200 */
[----:B------:R-:W-:-:S02]  /*3390*/  LEA.HI R9, R9, R112, RZ, 0x2 ;  /* 0x0000007009097211 */ /* 0x000fc400078f10ff */
[----:B------:R-:W-:Y:S02]  /*33a0*/  LDSM.16.MT88.4 R100, [R236+0x100] ;  /* 0x00010000ec64783b */ /* 0x000fe40000004200 */
[----:B------:R-:W-:Y:S02]  /*33b0*/  LOP3.LUT R9, R9, 0x7ffffffc, RZ, 0xc0, !PT ;  /* 0x7ffffffc09097812 */ /* 0x000fe400078ec0ff */
[----:B------:R-:W-:Y:S03]  /*33c0*/  LDSM.16.MT88.4 R116, [R238+0x100] ;  /* 0x00010000ee74783b */ /* 0x000fe60000004200 */
[----:B------:R-:W-:Y:S01]  /*33d0*/  IMAD.IADD R9, R112, 0x1, -R9 ;  /* 0x0000000170097824 */ /* 0x000fe200078e0a09 */
[----:B------:R-:W-:Y:S03]  /*33e0*/  LDSM.16.MT88.4 R108, [R237+0x100] ;  /* 0x00010000ed6c783b */ /* 0x000fe60000004200 */
[----:B------:R-:W-:Y:S01]  /*33f0*/  IMAD R12, R9, R12, UR7 ;  /* 0x00000007090c7e24 */ /* 0x000fe2000f8e020c */
[----:B------:R-:W-:Y:S04]  /*3400*/  LDSM.16.MT88.4 R84, [R238+0x4100] ;  /* 0x00410000ee54783b */ /* 0x000fe80000004200 */
[----:B------:R-:W-:-:S02]  /*3410*/  ISETP.GT.AND P2, PT, R12, RZ, PT ;  /* 0x000000ff0c00720c */ /* 0x000fc40003f44270 */
[C---:B------:R-:W-:Y:S02]  /*3420*/  ISETP.GT.AND P1, PT, R12.reuse, 0x1, PT ;  /* 0x000000010c00780c */ /* 0x040fe40003f24270 */
[----:B------:R-:W-:Y:S02]  /*3430*/  ISETP.GT.AND P6, PT, R12, 0x8, PT ;  /* 0x000000080c00780c */ /* 0x000fe40003fc4270 */
[----:B------:R-:W-:Y:S02]  /*3440*/  FSEL R35, R2, -INF , P2 ;  /* 0xff80000002237808 */ /* 0x000fe40001000000 */
[----:B------:R-:W-:Y:S02]  /*3450*/  FSEL R3, R3, -INF , P1 ;  /* 0xff80000003037808 */ /* 0x000fe40000800000 */
[----:B------:R-:W-:Y:S02]  /*3460*/  FSEL R27, R6, -INF , P1 ;  /* 0xff800000061b7808 */ /* 0x000fe40000800000 */
[----:B------:R-:W-:-:S02]  /*3470*/  ISETP.GT.AND P5, PT, R12, 0x9, PT ;  /* 0x000000090c00780c */ /* 0x000fc40003fa4270 */
[----:B------:R-:W-:Y:S02]  /*3480*/  FSEL R45, R40, -INF , P6 ;  /* 0xff800000282d7808 */ /* 0x000fe40003000000 */
[----:B------:R-:W-:Y:S02]  /*3490*/  FMNMX.FTZ R6, R35, R3, !PT ;  /* 0x0000000323067209 */ /* 0x000fe40007810000 */
[----:B------:R-:W-:Y:S02]  /*34a0*/  ISETP.GT.AND P4, PT, R12, 0x10, PT ;  /* 0x000000100c00780c */ /* 0x000fe40003f84270 */
[----:B------:R-:W-:Y:S02]  /*34b0*/  FSEL R47, R41, -INF , P5 ;  /* 0xff800000292f7808 */ /* 0x000fe40002800000 */
[----:B------:R-:W-:Y:S02]  /*34c0*/  FMNMX.FTZ R6, R45, R6, !PT ;  /* 0x000000062d067209 */ /* 0x000fe40007810000 */
[----:B------:R-:W-:-:S02]  /*34d0*/  FSEL R4, R4, -INF , P2 ;  /* 0xff80000004047808 */ /* 0x000fc40001000000 */
[----:B------:R-:W-:Y:S02]  /*34e0*/  ISETP.GT.AND P2, PT, R12, 0x11, PT ;  /* 0x000000110c00780c */ /* 0x000fe40003f44270 */
[----:B------:R-:W-:Y:S02]  /*34f0*/  FSEL R23, R48, -INF , P4 ;  /* 0xff80000030177808 */ /* 0x000fe40002000000 */
[----:B------:R-:W-:Y:S02]  /*3500*/  FMNMX.FTZ R6, R47, R6, !PT ;  /* 0x000000062f067209 */ /* 0x000fe40007810000 */
[----:B------:R-:W-:Y:S02]  /*3510*/  ISETP.GT.AND P1, PT, R12, 0x18, PT ;  /* 0x000000180c00780c */ /* 0x000fe40003f24270 */
[----:B------:R-:W-:Y:S02]  /*3520*/  FSEL R19, R49, -INF , P2 ;  /* 0xff80000031137808 */ /* 0x000fe40001000000 */
[----:B------:R-:W-:-:S02]  /*3530*/  FMNMX.FTZ R6, R23, R6, !PT ;  /* 0x0000000617067209 */ /* 0x000fc40007810000 */
[----:B------:R-:W-:Y:S02]  /*3540*/  FSEL R25, R42, -INF , P6 ;  /* 0xff8000002a197808 */ /* 0x000fe40003000000 */
[----:B------:R-:W-:Y:S02]  /*3550*/  ISETP.GT.AND P6, PT, R12, 0x19, PT ;  /* 0x000000190c00780c */ /* 0x000fe40003fc4270 */
[----:B------:R-:W-:Y:S02]  /*3560*/  FSEL R21, R60, -INF , P1 ;  /* 0xff8000003c157808 */ /* 0x000fe40000800000 */
[----:B------:R-:W-:Y:S02]  /*3570*/  FMNMX.FTZ R6, R19, R6, !PT ;  /* 0x0000000613067209 */ /* 0x000fe40007810000 */
[----:B------:R-:W-:Y:S02]  /*3580*/  FSEL R43, R43, -INF , P5 ;  /* 0xff8000002b2b7808 */ /* 0x000fe40002800000 */
[----:B------:R-:W-:-:S02]  /*3590*/  ISETP.GT.AND P5, PT, R12, 0x20, PT ;  /* 0x000000200c00780c */ /* 0x000fc40003fa4270 */
[----:B-1----:R-:W-:Y:S02]  /*35a0*/  FSEL R17, R61, -INF , P6 ;  /* 0xff8000003d117808 */ /* 0x002fe40003000000 */
[----:B------:R-:W-:Y:S02]  /*35b0*/  FMNMX.FTZ R6, R21, R6, !PT ;  /* 0x0000000615067209 */ /* 0x000fe40007810000 */
[----:B------:R-:W-:Y:S02]  /*35c0*/  FSEL R15, R50, -INF , P4 ;  /* 0xff800000320f7808 */ /* 0x000fe40002000000 */
[----:B------:R-:W-:Y:S02]  /*35d0*/  FMNMX.FTZ R14, R4, R27, !PT ;  /* 0x0000001b040e7209 */ /* 0x000fe40007810000 */
[----:B------:R-:W-:Y:S02]  /*35e0*/  ISETP.GT.AND P4, PT, R12, 0x21, PT ;  /* 0x000000210c00780c */ /* 0x000fe40003f84270 */
[----:B------:R-:W-:-:S02]  /*35f0*/  FSEL R39, R80, -INF , P5 ;  /* 0xff80000050277808 */ /* 0x000fc40002800000 */
[----:B------:R-:W-:Y:S02]  /*3600*/  FMNMX.FTZ R6, R17, R6, !PT ;  /* 0x0000000611067209 */ /* 0x000fe40007810000 */
[----:B------:R-:W-:Y:S02]  /*3610*/  FSEL R13, R51, -INF , P2 ;  /* 0xff800000330d7808 */ /* 0x000fe40001000000 */
[----:B------:R-:W-:Y:S02]  /*3620*/  ISETP.GT.AND P2, PT, R12, 0x28, PT ;  /* 0x000000280c00780c */ /* 0x000fe40003f44270 */
[----:B------:R-:W-:Y:S02]  /*3630*/  FMNMX.FTZ R14, R25, R14, !PT ;  /* 0x0000000e190e7209 */ /* 0x000fe40007810000 */
[----:B------:R-:W-:Y:S02]  /*3640*/  FSEL R31, R81, -INF , P4 ;  /* 0xff800000511f7808 */ /* 0x000fe40002000000 */
[----:B------:R-:W-:-:S02]  /*3650*/  FMNMX.FTZ R6, R39, R6, !PT ;  /* 0x0000000627067209 */ /* 0x000fc40007810000 */
[----:B------:R-:W-:Y:S02]  /*3660*/  FSEL R37, R78, -INF , P2 ;  /* 0xff8000004e257808 */ /* 0x000fe40001000000 */
[----:B------:R-:W-:Y:S02]  /*3670*/  FSEL R29, R76, -INF , P2 ;  /* 0xff8000004c1d7808 */ /* 0x000fe40001000000 */
[----:B------:R-:W-:Y:S02]  /*3680*/  FSEL R11, R62, -INF , P1 ;  /* 0xff8000003e0b7808 */ /* 0x000fe40000800000 */
[C---:B------:R-:W-:Y:S02]  /*3690*/  ISETP.GT.AND P2, PT, R12.reuse, 0x39, PT ;  /* 0x000000390c00780c */ /* 0x040fe40003f44270 */
[----:B------:R-:W-:Y:S02]  /*36a0*/  FMNMX.FTZ R14, R43, R14, !PT ;  /* 0x0000000e2b0e7209 */ /* 0x000fe40007810000 */
[----:B------:R-:W-:-:S02]  /*36b0*/  ISETP.GT.AND P1, PT, R12, 0x29, PT ;  /* 0x000000290c00780c */ /* 0x000fc40003f24270 */
[----:B------:R-:W-:Y:S02]  /*36c0*/  FMNMX.FTZ R6, R31, R6, !PT ;  /* 0x000000061f067209 */ /* 0x000fe40007810000 */
[----:B------:R-:W-:Y:S02]  /*36d0*/  FSEL R9, R63, -INF , P6 ;  /* 0xff8000003f097808 */ /* 0x000fe40003000000 */
[----:B------:R-:W-:Y:S02]  /*36e0*/  FSEL R62, R33, -INF , P2 ;  /* 0xff800000213e7808 */ /* 0x000fe40001000000 */
[----:B------:R-:W-:Y:S02]  /*36f0*/  FMNMX.FTZ R14, R15, R14, !PT ;  /* 0x0000000e0f0e7209 */ /* 0x000fe40007810000 */
[----:B------:R-:W-:Y:S02]  /*3700*/  ISETP.GT.AND P6, PT, R12, 0x30, PT ;  /* 0x000000300c00780c */ /* 0x000fe40003fc4270 */
[----:B------:R-:W-:-:S02]  /*3710*/  FSEL R2, R77, -INF , P1 ;  /* 0xff8000004d027808 */ /* 0x000fc40000800000 */
[----:B------:R-:W-:Y:S01]  /*3720*/  FMNMX.FTZ R33, R29, R6, !PT ;  /* 0x000000061d217209 */ /* 0x000fe20007810000 */
[----:B------:R-:W-:Y:S01]  /*3730*/  LDSM.16.MT88.4 R76, [R237+0x4100] ;  /* 0x00410000ed4c783b */ /* 0x000fe20000004200 */
[----:B------:R-:W-:Y:S02]  /*3740*/  FSEL R41, R82, -INF , P5 ;  /* 0xff80000052297808 */ /* 0x000fe40002800000 */
[----:B------:R-:W-:Y:S02]  /*3750*/  FMNMX.FTZ R14, R13, R14, !PT ;  /* 0x0000000e0d0e7209 */ /* 0x000fe40007810000 */
[----:B------:R-:W-:Y:S02]  /*3760*/  ISETP.GT.AND P5, PT, R12, 0x31, PT ;  /* 0x000000310c00780c */ /* 0x000fe40003fa4270 */
[----:B------:R-:W-:Y:S02]  /*3770*/  FSEL R60, R72, -INF , P6 ;  /* 0xff800000483c7808 */ /* 0x000fe40003000000 */
[----:B------:R-:W-:-:S02]  /*3780*/  FMNMX.FTZ R33, R2, R33, !PT ;  /* 0x0000002102217209 */ /* 0x000fc40007810000 */
[----:B------:R-:W-:Y:S02]  /*3790*/  FSEL R36, R83, -INF , P4 ;  /* 0xff80000053247808 */ /* 0x000fe40002000000 */
[----:B------:R-:W-:Y:S02]  /*37a0*/  FMNMX.FTZ R14, R11, R14, !PT ;  /* 0x0000000e0b0e7209 */ /* 0x000fe40007810000 */
[----:B------:R-:W-:Y:S02]  /*37b0*/  ISETP.GT.AND P4, PT, R12, 0x38, PT ;  /* 0x000000380c00780c */ /* 0x000fe40003f84270 */
[----:B------:R-:W-:Y:S02]  /*37c0*/  FSEL R145, R145, -INF , P5 ;  /* 0xff80000091917808 */ /* 0x000fe40002800000 */
[----:B------:R-:W-:Y:S02]  /*37d0*/  FMNMX.FTZ R6, R60, R33, !PT ;  /* 0x000000213c067209 */ /* 0x000fe40007810000 */
[----:B------:R-:W-:-:S02]  /*37e0*/  FMNMX.FTZ R14, R9, R14, !PT ;  /* 0x0000000e090e7209 */ /* 0x000fc40007810000 */
[----:B------:R-:W-:Y:S02]  /*37f0*/  FSEL R147, R147, -INF , P4 ;  /* 0xff80000093937808 */ /* 0x000fe40002000000 */
[----:B------:R-:W-:Y:S02]  /*3800*/  FMNMX.FTZ R6, R145, R6, !PT ;  /* 0x0000000691067209 */ /* 0x000fe40007810000 */
[----:B------:R-:W-:Y:S02]  /*3810*/  FSEL R144, R144, -INF , P1 ;  /* 0xff80000090907808 */ /* 0x000fe40000800000 */
[----:B------:R-:W-:Y:S02]  /*3820*/  FMNMX.FTZ R49, R41, R14, !PT ;  /* 0x0000000e29317209 */ /* 0x000fe40007810000 */
[----:B------:R-:W-:Y:S02]  /*3830*/  ISETP.GT.AND P1, PT, R12, 0x40, PT ;  /* 0x000000400c00780c */ /* 0x000fe40003f24270 */
[----:B------:R-:W-:-:S02]  /*3840*/  FMNMX.FTZ R33, R147, R6, !PT ;  /* 0x0000000693217209 */ /* 0x000fc40007810000 */
[----:B------:R-:W-:Y:S02]  /*3850*/  FSEL R64, R32, -INF , P6 ;  /* 0xff80000020407808 */ /* 0x000fe40003000000 */
[----:B------:R-:W-:Y:S02]  /*3860*/  FMNMX.FTZ R6, R36, R49, !PT ;  /* 0x0000003124067209 */ /* 0x000fe40007810000 */
[----:B------:R-:W-:Y:S02]  /*3870*/  ISETP.GT.AND P6, PT, R12, 0x41, PT ;  /* 0x000000410c00780c */ /* 0x000fe40003fc4270 */
[----:B------:R-:W-:Y:S02]  /*3880*/  FSEL R134, R134, -INF , P1 ;  /* 0xff80000086867808 */ /* 0x000fe40000800000 */
[----:B------:R-:W-:Y:S02]  /*3890*/  FMNMX.FTZ R33, R62, R33, !PT ;  /* 0x000000213e217209 */ /* 0x000fe40007810000 */
[----:B------:R-:W-:-:S02]  /*38a0*/  FSEL R153, R153, -INF , P5 ;  /* 0xff80000099997808 */ /* 0x000fc40002800000 */
[----:B------:R-:W-:Y:S02]  /*38b0*/  FMNMX.FTZ R49, R37, R6, !PT ;  /* 0x0000000625317209 */ /* 0x000fe40007810000 */
[----:B------:R-:W-:Y:S02]  /*38c0*/  ISETP.GT.AND P5, PT, R12, 0x48, PT ;  /* 0x000000480c00780c */ /* 0x000fe40003fa4270 */
[----:B------:R-:W-:Y:S02]  /*38d0*/  FSEL R169, R169, -INF , P6 ;  /* 0xff800000a9a97808 */ /* 0x000fe40003000000 */
[----:B------:R-:W-:Y:S02]  /*38e0*/  FMNMX.FTZ R14, R134, R33, !PT ;  /* 0x00000021860e7209 */ /* 0x000fe40007810000 */
[----:B------:R-:W-:Y:S02]  /*38f0*/  FSEL R66, R34, -INF , P4 ;  /* 0xff80000022427808 */ /* 0x000fe40002000000 */
[----:B------:R-:W-:-:S02]  /*3900*/  FMNMX.FTZ R33, R144, R49, !PT ;  /* 0x0000003190217209 */ /* 0x000fc40007810000 */
[----:B------:R-:W-:Y:S02]  /*3910*/  ISETP.GT.AND P4, PT, R12, 0x49, PT ;  /* 0x000000490c00780c */ /* 0x000fe40003f84270 */
[----:B------:R-:W-:Y:S02]  /*3920*/  FSEL R171, R171, -INF , P5 ;  /* 0xff800000abab7808 */ /* 0x000fe40002800000 */
[----:B------:R-:W-:Y:S02]  /*3930*/  FMNMX.FTZ R14, R169, R14, !PT ;  /* 0x0000000ea90e7209 */ /* 0x000fe40007810000 */
[----:B------:R-:W-:Y:S02]  /*3940*/  FSEL R155, R155, -INF , P2 ;  /* 0xff8000009b9b7808 */ /* 0x000fe40001000000 */
[----:B------:R-:W-:Y:S02]  /*3950*/  FMNMX.FTZ R6, R64, R33, !PT ;  /* 0x0000002140067209 */ /* 0x000fe40007810000 */
[----:B------:R-:W-:-:S02]  /*3960*/  ISETP.GT.AND P2, PT, R12, 0x50, PT ;  /* 0x000000500c00780c */ /* 0x000fc40003f44270 */
[----:B------:R-:W-:Y:S02]  /*3970*/  FSEL R140, R140, -INF , P4 ;  /* 0xff8000008c8c7808 */ /* 0x000fe40002000000 */
        /* <DEDUP_REMOVED lines=8> */
[----:B------:R-:W-:Y:S02]  /*3a00*/  FSEL R217, R217, -INF , P1 ;  /* 0xff800000d9d97808 */ /* 0x000fe40000800000 */
[----:B------:R-:W-:Y:S02]  /*3a10*/  FMNMX.FTZ R6, R219, R6, !PT ;  /* 0x00000006db067209 */ /* 0x000fe40007810000 */
[----:B------:R-:W-:-:S02]  /*3a20*/  FMNMX.FTZ R14, R66, R49, !PT ;  /* 0x00000031420e7209 */ /* 0x000fc40007810000 */
[----:B------:R-:W-:Y:S02]  /*3a30*/  FSEL R249, R249, -INF , P5 ;  /* 0xff800000f9f97808 */ /* 0x000fe40002800000 */
[----:B------:R-:W-:Y:S02]  /*3a40*/  ISETP.GT.AND P5, PT, R12, 0x59, PT ;  /* 0x000000590c00780c */ /* 0x000fe40003fa4270 */
[----:B------:R-:W-:Y:S02]  /*3a50*/  FSEL R211, R211, -INF , P6 ;  /* 0xff800000d3d37808 */ /* 0x000fe40003000000 */
[----:B------:R-:W-:Y:S02]  /*3a60*/  FMNMX.FTZ R6, R217, R6, !PT ;  /* 0x00000006d9067209 */ /* 0x000fe40007810000 */
[----:B------:R-:W-:Y:S02]  /*3a70*/  FMNMX.FTZ R33, R155, R14, !PT ;  /* 0x0000000e9b217209 */ /* 0x000fe40007810000 */
[----:B------:R-:W-:-:S02]  /*3a80*/  FSEL R203, R203, -INF , P4 ;  /* 0xff800000cbcb7808 */ /* 0x000fc40002000000 */
[----:B------:R-:W-:Y:S02]  /*3a90*/  ISETP.GT.AND P4, PT, R12, 0x60, PT ;  /* 0x000000600c00780c */ /* 0x000fe40003f84270 */
[----:B------:R-:W-:Y:S02]  /*3aa0*/  FSEL R209, R209, -INF , P5 ;  /* 0xff800000d1d17808 */ /* 0x000fe40002800000 */
[----:B------:R-:W-:Y:S02]  /*3ab0*/  FMNMX.FTZ R6, R211, R6, !PT ;  /* 0x00000006d3067209 */ /* 0x000fe40007810000 */
[----:B------:R-:W-:Y:S02]  /*3ac0*/  FMNMX.FTZ R14, R142, R33, !PT ;  /* 0x000000218e0e7209 */ /* 0x000fe40007810000 */
[----:B------:R-:W-:Y:S02]  /*3ad0*/  FSEL R207, R207, -INF , P2 ;  /* 0xff800000cfcf7808 */ /* 0x000fe40001000000 */
[----:B------:R-:W-:-:S02]  /*3ae0*/  ISETP.GT.AND P2, PT, R12, 0x61, PT ;  /* 0x000000610c00780c */ /* 0x000fc40003f44270 */
[----:B------:R-:W-:Y:S02]  /*3af0*/  FSEL R167, R167, -INF , P4 ;  /* 0xff800000a7a77808 */ /* 0x000fe40002000000 */
[----:B------:R-:W-:Y:S02]  /*3b00*/  FMNMX.FTZ R6, R209, R6, !PT ;  /* 0x00000006d1067209 */ /* 0x000fe40007810000 */
[----:B------:R-:W-:Y:S02]  /*3b10*/  FMNMX.FTZ R14, R199, R14, !PT ;  /* 0x0000000ec70e7209 */ /* 0x000fe40007810000 */
[----:B------:R-:W-:Y:S02]  /*3b20*/  FSEL R205, R205, -INF , P1 ;  /* 0xff800000cdcd7808 */ /* 0x000fe40000800000 */
[----:B------:R-:W-:Y:S02]  /*3b30*/  ISETP.GT.AND P1, PT, R12, 0x68, PT ;  /* 0x000000680c00780c */ /* 0x000fe40003f24270 */
[----:B------:R-:W-:-:S02]  /*3b40*/  FSEL R165, R165, -INF , P2 ;  /* 0xff800000a5a57808 */ /* 0x000fc40001000000 */
[----:B------:R-:W-:Y:S02]  /*3b50*/  FMNMX.FTZ R6, R167, R6, !PT ;  /* 0x00000006a7067209 */ /* 0x000fe40007810000 */
[----:B------:R-:W-:Y:S02]  /*3b60*/  FMNMX.FTZ R14, R249, R14, !PT ;  /* 0x0000000ef90e7209 */ /* 0x000fe40007810000 */
[----:B------:R-:W-:Y:S02]  /*3b70*/  FSEL R201, R201, -INF , P6 ;  /* 0xff800000c9c97808 */ /* 0x000fe40003000000 */
[----:B------:R-:W-:Y:S02]  /*3b80*/  ISETP.GT.AND P6, PT, R12, 0x69, PT ;  /* 0x000000690c00780c */ /* 0x000fe40003fc4270 */
[----:B------:R-:W-:Y:S02]  /*3b90*/  FSEL R163, R163, -INF , P1 ;  /* 0xff800000a3a37808 */ /* 0x000fe40000800000 */
[----:B------:R-:W-:-:S02]  /*3ba0*/  FMNMX.FTZ R6, R165, R6, !PT ;  /* 0x00000006a5067209 */ /* 0x000fc40007810000 */
        /* <DEDUP_REMOVED lines=12> */
[C---:B------:R-:W-:Y:S02]  /*3c70*/  ISETP.GT.AND P2, PT, R12.reuse, 0x78, PT ;  /* 0x000000780c00780c */ /* 0x040fe40003f44270 */
        /* <DEDUP_REMOVED lines=9> */
[----:B------:R-:W-:Y:S02]  /*3d10*/  FMNMX.FTZ R6, R135, R6, !PT ;  /* 0x0000000687067209 */ /* 0x000fe40007810000 */
[----:B------:R-:W-:-:S02]  /*3d20*/  FMNMX.FTZ R12, R159, R14, !PT ;  /* 0x0000000e9f0c7209 */ /* 0x000fc40007810000 */
[----:B------:R-:W-:Y:S02]  /*3d30*/  FMNMX.FTZ R6, R133, R6, !PT ;  /* 0x0000000685067209 */ /* 0x000fe40007810000 */
[----:B------:R-:W-:Y:S02]  /*3d40*/  FMNMX.FTZ R12, R157, R12, !PT ;  /* 0x0000000c9d0c7209 */ /* 0x000fe40007810000 */
[----:B------:R-:W-:Y:S01]  /*3d50*/  FSEL R149, R149, -INF , P6 ;  /* 0xff80000095957808 */ /* 0x000fe20003000000 */
[----:B------:R-:W1:Y:S01]  /*3d60*/  SHFL.BFLY PT, R33, R6, 0x2, 0x1f ;  /* 0x0c401f0006217f89 */ /* 0x000e6200000e0000 */
[----:B------:R-:W-:Y:S02]  /*3d70*/  FMNMX.FTZ R12, R151, R12, !PT ;  /* 0x0000000c970c7209 */ /* 0x000fe40007810000 */
[----:B------:R-:W-:Y:S02]  /*3d80*/  FSEL R67, R67, -INF , P5 ;  /* 0xff80000043437808 */ /* 0x000fe40002800000 */
[----:B------:R-:W-:-:S02]  /*3d90*/  FMNMX.FTZ R12, R149, R12, !PT ;  /* 0x0000000c950c7209 */ /* 0x000fc40007810000 */
[----:B------:R-:W-:Y:S02]  /*3da0*/  FSEL R65, R65, -INF , P4 ;  /* 0xff80000041417808 */ /* 0x000fe40002000000 */
[----:B------:R-:W-:Y:S02]  /*3db0*/  FMNMX.FTZ R12, R67, R12, !PT ;  /* 0x0000000c430c7209 */ /* 0x000fe40007810000 */
[----:B------:R-:W-:Y:S02]  /*3dc0*/  FSEL R63, R10, -INF , P2 ;  /* 0xff8000000a3f7808 */ /* 0x000fe40001000000 */
[----:B------:R-:W-:Y:S02]  /*3dd0*/  FMNMX.FTZ R10, R65, R12, !PT ;  /* 0x0000000c410a7209 */ /* 0x000fe40007810000 */
[----:B------:R-:W-:Y:S02]  /*3de0*/  FSEL R61, R8, -INF , P1 ;  /* 0xff800000083d7808 */ /* 0x000fe40000800000 */
[----:B------:R-:W-:-:S04]  /*3df0*/  FMNMX.FTZ R8, R63, R10, !PT ;  /* 0x0000000a3f087209 */ /* 0x000fc80007810000 */
[----:B------:R-:W-:Y:S02]  /*3e00*/  FMNMX.FTZ R8, R61, R8, !PT ;  /* 0x000000083d087209 */ /* 0x000fe40007810000 */
[----:B-1----:R-:W-:-:S03]  /*3e10*/  FMNMX.FTZ R49, R6, R33, !PT ;  /* 0x0000002106317209 */ /* 0x002fc60007810000 */
[----:B------:R-:W1:Y:S04]  /*3e20*/  SHFL.BFLY PT, R33, R8, 0x2, 0x1f ;  /* 0x0c401f0008217f89 */ /* 0x000e6800000e0000 */
[----:B------:R-:W2:Y:S01]  /*3e30*/  SHFL.BFLY PT, R132, R49, 0x1, 0x1f ;  /* 0x0c201f0031847f89 */ /* 0x000ea200000e0000 */
[----:B-1----:R-:W-:Y:S02]  /*3e40*/  FMNMX.FTZ R33, R8, R33, !PT ;  /* 0x0000002108217209 */ /* 0x002fe40007810000 */
[----:B--2---:R-:W-:-:S03]  /*3e50*/  FMNMX.FTZ R132, R49, R132, !PT ;  /* 0x0000008431847209 */ /* 0x004fc60007810000 */
[----:B------:R-:W1:Y:S01]  /*3e60*/  SHFL.BFLY PT, R6, R33, 0x1, 0x1f ;  /* 0x0c201f0021067f89 */ /* 0x000e6200000e0000 */
[C---:B------:R-:W-:Y:S01]  /*3e70*/  FSETP.NEU.FTZ.AND P1, PT, R132.reuse, -INF , PT ;  /* 0xff8000008400780b */ /* 0x040fe20003f3d000 */
[----:B------:R-:W-:-:S05]  /*3e80*/  FMUL.FTZ R58, R132, c[0x0][0x2d0] ;  /* 0x0000b400843a7a20 */ /* 0x000fca0000410000 */
[----:B------:R-:W-:-:S05]  /*3e90*/  FSEL R58, R58, RZ, P1 ;  /* 0x000000ff3a3a7208 */ /* 0x000fca0000800000 */
[--C-:B------:R-:W-:Y:S02]  /*3ea0*/  FFMA.FTZ R50, R3, c[0x0][0x2d0], -R58.reuse ;  /* 0x0000b40003327a23 */ /* 0x100fe4000001083a */
[--C-:B------:R-:W-:Y:S02]  /*3eb0*/  FFMA.FTZ R57, R35, c[0x0][0x2d0], -R58.reuse ;  /* 0x0000b40023397a23 */ /* 0x100fe4000001083a */
[--C-:B------:R-:W-:Y:S02]  /*3ec0*/  FFMA.FTZ R55, R45, c[0x0][0x2d0], -R58.reuse ;  /* 0x0000b4002d377a23 */ /* 0x100fe4000001083a */
[--C-:B------:R-:W-:Y:S01]  /*3ed0*/  FFMA.FTZ R48, R47, c[0x0][0x2d0], -R58.reuse ;  /* 0x0000b4002f307a23 */ /* 0x100fe2000001083a */
[----:B------:R-:W-:Y:S01]  /*3ee0*/  MUFU.EX2 R50, R50 ;  /* 0x0000003200327308 */ /* 0x000fe20000000800 */
[--C-:B------:R-:W-:Y:S01]  /*3ef0*/  FFMA.FTZ R53, R23, c[0x0][0x2d0], -R58.reuse ;  /* 0x0000b40017357a23 */ /* 0x100fe2000001083a */
[----:B-1----:R-:W-:Y:S01]  /*3f00*/  FMNMX.FTZ R3, R33, R6, !PT ;  /* 0x0000000621037209 */ /* 0x002fe20007810000 */
[--C-:B------:R-:W-:Y:S01]  /*3f10*/  FFMA.FTZ R46, R19, c[0x0][0x2d0], -R58.reuse ;  /* 0x0000b400132e7a23 */ /* 0x100fe2000001083a */
[----:B------:R-:W-:Y:S01]  /*3f20*/  LDSM.16.MT88.4 R32, [R238+0x4900] ;  /* 0x00490000ee20783b */ /* 0x000fe20000004200 */
[--C-:B------:R-:W-:Y:S01]  /*3f30*/  FFMA.FTZ R47, R21, c[0x0][0x2d0], -R58.reuse ;  /* 0x0000b400152f7a23 */ /* 0x100fe2000001083a */
[C---:B------:R-:W-:Y:S01]  /*3f40*/  FSETP.NEU.FTZ.AND P1, PT, R3.reuse, -INF , PT ;  /* 0xff8000000300780b */ /* 0x040fe20003f3d000 */
[----:B------:R-:W-:Y:S01]  /*3f50*/  FMUL.FTZ R56, R3, c[0x0][0x2d0] ;  /* 0x0000b40003387a20 */ /* 0x000fe20000410000 */
[----:B------:R-:W1:Y:S01]  /*3f60*/  MUFU.EX2 R57, R57 ;  /* 0x0000003900397308 */ /* 0x000e620000000800 */
[--C-:B------:R-:W-:Y:S01]  /*3f70*/  FFMA.FTZ R42, R17, c[0x0][0x2d0], -R58.reuse ;  /* 0x0000b400112a7a23 */ /* 0x100fe2000001083a */
[----:B------:R-:W-:Y:S01]  /*3f80*/  LDSM.16.MT88.4 R20, [R238+0x900] ;  /* 0x00090000ee14783b */ /* 0x000fe20000004200 */
[--C-:B------:R-:W-:Y:S01]  /*3f90*/  FFMA.FTZ R38, R31, c[0x0][0x2d0], -R58.reuse ;  /* 0x0000b4001f267a23 */ /* 0x100fe2000001083a */
[----:B------:R-:W-:Y:S01]  /*3fa0*/  FSEL R56, R56, RZ, P1 ;  /* 0x000000ff38387208 */ /* 0x000fe20000800000 */
[--C-:B------:R-:W-:Y:S01]  /*3fb0*/  FFMA.FTZ R2, R2, c[0x0][0x2d0], -R58.reuse ;  /* 0x0000b40002027a23 */ /* 0x100fe2000001083a */
[----:B------:R-:W-:Y:S01]  /*3fc0*/  LDSM.16.MT88.4 R16, [R237+0x900] ;  /* 0x00090000ed10783b */ /* 0x000fe20000004200 */
[----:B------:R-:W-:Y:S01]  /*3fd0*/  FFMA.FTZ R60, R60, c[0x0][0x2d0], -R58 ;  /* 0x0000b4003c3c7a23 */ /* 0x000fe2000001083a */
[----:B------:R-:W-:Y:S01]  /*3fe0*/  MUFU.EX2 R55, R55 ;  /* 0x0000003700377308 */ /* 0x000fe20000000800 */
[--C-:B------:R-:W-:Y:S01]  /*3ff0*/  FFMA.FTZ R59, R4, c[0x0][0x2d0], -R56.reuse ;  /* 0x0000b400043b7a23 */ /* 0x100fe20000010838 */
[----:B------:R-:W-:Y:S01]  /*4000*/  PLOP3.LUT P1, PT, PT, PT, UP0, 0x80, 0x0 ;  /* 0x000000000000781c */ /* 0x000fe20003f2f008 */
[--C-:B------:R-:W-:Y:S01]  /*4010*/  FFMA.FTZ R54, R27, c[0x0][0x2d0], -R56.reuse ;  /* 0x0000b4001b367a23 */ /* 0x100fe20000010838 */
[----:B------:R-:W2:Y:S01]  /*4020*/  LDSM.16.MT88.4 R4, [R236+0x4100] ;  /* 0x00410000ec04783b */ /* 0x000ea20000004200 */
[----:B------:R-:W-:-:S02]  /*4030*/  FFMA.FTZ R52, R25, c[0x0][0x2d0], -R56 ;  /* 0x0000b40019347a23 */ /* 0x000fc40000010838 */
[--C-:B------:R-:W-:Y:S01]  /*4040*/  FFMA.FTZ R49, R43, c[0x0][0x2d0], -R56.reuse ;  /* 0x0000b4002b317a23 */ /* 0x100fe20000010838 */
[----:B------:R-:W3:Y:S01]  /*4050*/  MUFU.EX2 R48, R48 ;  /* 0x0000003000307308 */ /* 0x000ee20000000800 */
[--C-:B------:R-:W-:Y:S01]  /*4060*/  FFMA.FTZ R51, R15, c[0x0][0x2d0], -R56.reuse ;  /* 0x0000b4000f337a23 */ /* 0x100fe20000010838 */
[----:B-1----:R-:W-:Y:S01]  /*4070*/  F2FP.BF16.PACK_AB R68, R50, R57 ;  /* 0x000000393244723e */ /* 0x002fe200000010ff */
[--C-:B------:R-:W-:Y:S01]  /*4080*/  FFMA.FTZ R44, R13, c[0x0][0x2d0], -R56.reuse ;  /* 0x0000b4000d2c7a23 */ /* 0x100fe20000010838 */
[----:B------:R-:W-:Y:S01]  /*4090*/  LDSM.16.MT88.4 R24, [R240+0x900] ;  /* 0x00090000f018783b */ /* 0x000fe20000004200 */
[--C-:B------:R-:W-:Y:S02]  /*40a0*/  FFMA.FTZ R45, R11, c[0x0][0x2d0], -R56.reuse ;  /* 0x0000b4000b2d7a23 */ /* 0x100fe40000010838 */
[----:B------:R-:W-:Y:S01]  /*40b0*/  FFMA.FTZ R40, R9, c[0x0][0x2d0], -R56 ;  /* 0x0000b40009287a23 */ /* 0x000fe20000010838 */
[----:B------:R-:W-:Y:S01]  /*40c0*/  MUFU.EX2 R59, R59 ;  /* 0x0000003b003b7308 */ /* 0x000fe20000000800 */
[----:B------:R-:W1:Y:S01]  /*40d0*/  LDSM.16.MT88.4 R12, [R236+0x900] ;  /* 0x00090000ec0c783b */ /* 0x000e620000004200 */
[----:B------:R-:W-:-:S02]  /*40e0*/  FFMA.FTZ R43, R39, c[0x0][0x2d0], -R58 ;  /* 0x0000b400272b7a23 */ /* 0x000fc4000001083a */
[----:B------:R-:W-:Y:S01]  /*40f0*/  FFMA.FTZ R39, R29, c[0x0][0x2d0], -R58 ;  /* 0x0000b4001d277a23 */ /* 0x000fe2000001083a */
[----:B------:R-:W4:Y:S01]  /*4100*/  LDSM.16.MT88.4 R8, [R240+0x4900] ;  /* 0x00490000f008783b */ /* 0x000f220000004200 */
[--C-:B------:R-:W-:Y:S02]  /*4110*/  FFMA.FTZ R41, R41, c[0x0][0x2d0], -R56.reuse ;  /* 0x0000b40029297a23 */ /* 0x100fe40000010838 */
[----:B------:R-:W5:Y:S01]  /*4120*/  MUFU.EX2 R54, R54 ;  /* 0x0000003600367308 */ /* 0x000f620000000800 */
[----:B---3--:R-:W-:Y:S01]  /*4130*/  F2FP.BF16.PACK_AB R70, R48, R55 ;  /* 0x000000373046723e */ /* 0x008fe200000010ff */
[----:B------:R-:W3:Y:S01]  /*4140*/  LDSM.16.MT88.4 R28, [R237+0x4900] ;  /* 0x00490000ed1c783b */ /* 0x000ee20000004200 */
[--C-:B------:R-:W-:Y:S02]  /*4150*/  FFMA.FTZ R36, R36, c[0x0][0x2d0], -R56.reuse ;  /* 0x0000b40024247a23 */ /* 0x100fe40000010838 */
[--C-:B------:R-:W-:Y:S02]  /*4160*/  FFMA.FTZ R37, R37, c[0x0][0x2d0], -R56.reuse ;  /* 0x0000b40025257a23 */ /* 0x100fe40000010838 */
[----:B------:R-:W-:Y:S01]  /*4170*/  FFMA.FTZ R0, R144, c[0x0][0x2d0], -R56 ;  /* 0x0000b40090007a23 */ /* 0x000fe20000010838 */
[----:B------:R-:W-:Y:S01]  /*4180*/  MUFU.EX2 R52, R52 ;  /* 0x0000003400347308 */ /* 0x000fe20000000800 */
[----:B------:R-:W-:-:S02]  /*4190*/  FFMA.FTZ R145, R145, c[0x0][0x2d0], -R58 ;  /* 0x0000b40091917a23 */ /* 0x000fc4000001083a */
[--C-:B------:R-:W-:Y:S02]  /*41a0*/  FFMA.FTZ R147, R147, c[0x0][0x2d0], -R58.reuse ;  /* 0x0000b40093937a23 */ /* 0x100fe4000001083a */
[----:B------:R-:W-:Y:S02]  /*41b0*/  FFMA.FTZ R62, R62, c[0x0][0x2d0], -R58 ;  /* 0x0000b4003e3e7a23 */ /* 0x000fe4000001083a */
[--C-:B------:R-:W-:Y:S01]  /*41c0*/  FFMA.FTZ R64, R64, c[0x0][0x2d0], -R56.reuse ;  /* 0x0000b40040407a23 */ /* 0x100fe20000010838 */
[----:B------:R-:W2:Y:S01]  /*41d0*/  MUFU.EX2 R49, R49 ;  /* 0x0000003100317308 */ /* 0x000ea20000000800 */
[----:B-----5:R-:W-:Y:S01]  /*41e0*/  F2FP.BF16.PACK_AB R69, R54, R59 ;  /* 0x0000003b3645723e */ /* 0x020fe200000010ff */
[--C-:B------:R-:W-:Y:S02]  /*41f0*/  FFMA.FTZ R153, R153, c[0x0][0x2d0], -R56.reuse ;  /* 0x0000b40099997a23 */ /* 0x100fe40000010838 */
[--C-:B------:R-:W-:Y:S02]  /*4200*/  FFMA.FTZ R66, R66, c[0x0][0x2d0], -R56.reuse ;  /* 0x0000b40042427a23 */ /* 0x100fe40000010838 */
[----:B------:R-:W-:-:S02]  /*4210*/  FFMA.FTZ R155, R155, c[0x0][0x2d0], -R56 ;  /* 0x0000b4009b9b7a23 */ /* 0x000fc40000010838 */
[----:B------:R-:W-:Y:S01]  /*4220*/  MUFU.EX2 R53, R53 ;  /* 0x0000003500357308 */ /* 0x000fe20000000800 */
[--C-:B------:R-:W-:Y:S02]  /*4230*/  FFMA.FTZ R134, R134, c[0x0][0x2d0], -R58.reuse ;  /* 0x0000b40086867a23 */ /* 0x100fe4000001083a */
[--C-:B------:R-:W-:Y:S02]  /*4240*/  FFMA.FTZ R169, R169, c[0x0][0x2d0], -R58.reuse ;  /* 0x0000b400a9a97a23 */ /* 0x100fe4000001083a */
[--C-:B------:R-:W-:Y:S02]  /*4250*/  FFMA.FTZ R171, R171, c[0x0][0x2d0], -R58.reuse ;  /* 0x0000b400abab7a23 */ /* 0x100fe4000001083a */
[----:B------:R-:W-:Y:S01]  /*4260*/  FFMA.FTZ R140, R140, c[0x0][0x2d0], -R58 ;  /* 0x0000b4008c8c7a23 */ /* 0x000fe2000001083a */
[----:B--2---:R-:W-:Y:S01]  /*4270*/  F2FP.BF16.PACK_AB R71, R49, R52 ;  /* 0x000000343147723e */ /* 0x004fe200000010ff */
[----:B------:R-:W2:Y:S01]  /*4280*/  MUFU.EX2 R46, R46 ;  /* 0x0000002e002e7308 */ /* 0x000ea20000000800 */
[----:B------:R-:W-:-:S02]  /*4290*/  FFMA.FTZ R142, R142, c[0x0][0x2d0], -R56 ;  /* 0x0000b4008e8e7a23 */ /* 0x000fc40000010838 */
[--C-:B------:R-:W-:Y:S02]  /*42a0*/  FFMA.FTZ R199, R199, c[0x0][0x2d0], -R56.reuse ;  /* 0x0000b400c7c77a23 */ /* 0x100fe40000010838 */
[--C-:B------:R-:W-:Y:S01]  /*42b0*/  FFMA.FTZ R144, R249, c[0x0][0x2d0], -R56.reuse ;  /* 0x0000b400f9907a23 */ /* 0x100fe20000010838 */
[C---:B------:R-:W-:Y:S01]  /*42c0*/  HMMA.16816.F32.BF16 R104, R68.reuse, R100, RZ ;  /* 0x000000644468723c */ /* 0x040fe200000418ff */
[----:B------:R-:W-:Y:S01]  /*42d0*/  FFMA.FTZ R203, R203, c[0x0][0x2d0], -R56 ;  /* 0x0000b400cbcb7a23 */ /* 0x000fe20000010838 */
[----:B------:R-:W-:Y:S01]  /*42e0*/  MUFU.EX2 R47, R47 ;  /* 0x0000002f002f7308 */ /* 0x000fe20000000800 */
[--C-:B------:R-:W-:Y:S02]  /*42f0*/  FFMA.FTZ R219, R219, c[0x0][0x2d0], -R58.reuse ;  /* 0x0000b400dbdb7a23 */ /* 0x100fe4000001083a */
[--C-:B------:R-:W-:Y:S02]  /*4300*/  FFMA.FTZ R146, R217, c[0x0][0x2d0], -R58.reuse ;  /* 0x0000b400d9927a23 */ /* 0x100fe4000001083a */
[--C-:B------:R-:W-:Y:S01]  /*4310*/  FFMA.FTZ R148, R211, c[0x0][0x2d0], -R58.reuse ;  /* 0x0000b400d3947a23 */ /* 0x100fe2000001083a */
[----:B------:R-:W-:Y:S01]  /*4320*/  HMMA.16816.F32.BF16 R100, R68, R102, RZ ;  /* 0x000000664464723c */ /* 0x000fe200000418ff */
[----:B------:R-:W-:Y:S01]  /*4330*/  FFMA.FTZ R209, R209, c[0x0][0x2d0], -R58 ;  /* 0x0000b400d1d17a23 */ /* 0x000fe2000001083a */
[----:B------:R-:W-:Y:S01]  /*4340*/  MUFU.EX2 R42, R42 ;  /* 0x0000002a002a7308 */ /* 0x000fe20000000800 */
        /* <DEDUP_REMOVED lines=11> */
[----:B------:R-:W5:Y:S01]  /*4400*/  MUFU.EX2 R44, R44 ;  /* 0x0000002c002c7308 */ /* 0x000f620000000800 */
[----:B------:R-:W-:-:S02]  /*4410*/  FFMA.FTZ R158, R159, c[0x0][0x2d0], -R56 ;  /* 0x0000b4009f9e7a23 */ /* 0x000fc40000010838 */
[--C-:B------:R-:W-:Y:S02]  /*4420*/  FFMA.FTZ R157, R157, c[0x0][0x2d0], -R56.reuse ;  /* 0x0000b4009d9d7a23 */ /* 0x100fe40000010838 */
[--C-:B------:R-:W-:Y:S01]  /*4430*/  FFMA.FTZ R151, R151, c[0x0][0x2d0], -R56.reuse ;  /* 0x0000b40097977a23 */ /* 0x100fe20000010838 */
[C---:B------:R-:W-:Y:S01]  /*4440*/  HMMA.16816.F32.BF16 R128, R68.reuse, R124, RZ ;  /* 0x0000007c4480723c */ /* 0x040fe200000418ff */
[----:B------:R-:W-:Y:S01]  /*4450*/  FFMA.FTZ R149, R149, c[0x0][0x2d0], -R56 ;  /* 0x0000b40095957a23 */ /* 0x000fe20000010838 */
[----:B------:R-:W-:Y:S01]  /*4460*/  MUFU.EX2 R45, R45 ;  /* 0x0000002d002d7308 */ /* 0x000fe20000000800 */
[----:B------:R-:W-:Y:S02]  /*4470*/  FADD.FTZ R59, R59, R54 ;  /* 0x000000363b3b7221 */ /* 0x000fe40000010000 */
[----:B------:R-:W-:Y:S02]  /*4480*/  FADD.FTZ R50, R57, R50 ;  /* 0x0000003239327221 */ /* 0x000fe40000010000 */
[----:B------:R-:W-:Y:S01]  /*4490*/  FADD.FTZ R52, R52, R59 ;  /* 0x0000003b34347221 */ /* 0x000fe20000010000 */
[----:B------:R-:W-:Y:S01]  /*44a0*/  HMMA.16816.F32.BF16 R120, R68, R116, RZ ;  /* 0x000000744478723c */ /* 0x000fe200000418ff */
[----:B------:R-:W-:Y:S01]  /*44b0*/  FADD.FTZ R55, R55, R50 ;  /* 0x0000003237377221 */ /* 0x000fe20000010000 */
[----:B------:R-:W1:Y:S01]  /*44c0*/  MUFU.EX2 R40, R40 ;  /* 0x0000002800287308 */ /* 0x000e620000000800 */
[----:B------:R-:W-:-:S02]  /*44d0*/  FADD.FTZ R52, R49, R52 ;  /* 0x0000003431347221 */ /* 0x000fc40000010000 */
[----:B------:R-:W-:-:S03]  /*44e0*/  FADD.FTZ R48, R48, R55 ;  /* 0x0000003730307221 */ /* 0x000fc60000010000 */
[C---:B------:R-:W-:Y:S02]  /*44f0*/  HMMA.16816.F32.BF16 R112, R68.reuse, R108, RZ ;  /* 0x0000006c4470723c */ /* 0x040fe400000418ff */
[----:B------:R-:W-:Y:S06]  /*4500*/  MUFU.EX2 R43, R43 ;  /* 0x0000002b002b7308 */ /* 0x000fec0000000800 */
[C---:B------:R-:W-:Y:S02]  /*4510*/  HMMA.16816.F32.BF16 R88, R68.reuse, R84, RZ ;  /* 0x000000544458723c */ /* 0x040fe400000418ff */
[----:B------:R-:W1:Y:S06]  /*4520*/  MUFU.EX2 R38, R38 ;  /* 0x0000002600267308 */ /* 0x000e6c0000000800 */
        /* <DEDUP_REMOVED lines=13> */
[----:B------:R-:W-:Y:S05]  /*4600*/  MUFU.EX2 R60, R60 ;  /* 0x0000003c003c7308 */ /* 0x000fea0000000800 */
[----:B--2---:R-:W-:Y:S01]  /*4610*/  F2FP.BF16.PACK_AB R4, R46, R53 ;  /* 0x000000352e04723e */ /* 0x004fe200000010ff */
[----:B------:R-:W-:Y:S01]  /*4620*/  HMMA.16816.F32.BF16 R68, R68, R6, RZ ;  /* 0x000000064444723c */ /* 0x000fe200000418ff */
[----:B-----5:R-:W-:Y:S01]  /*4630*/  F2FP.BF16.PACK_AB R5, R44, R51 ;  /* 0x000000332c05723e */ /* 0x020fe200000010ff */
[----:B------:R-:W2:Y:S01]  /*4640*/  MUFU.EX2 R145, R145 ;  /* 0x0000009100917308 */ /* 0x000ea20000000800 */
[----:B------:R-:W-:-:S02]  /*4650*/  FADD.FTZ R51, R51, R52 ;  /* 0x0000003433337221 */ /* 0x000fc40000010000 */
[----:B------:R-:W-:Y:S02]  /*4660*/  FADD.FTZ R53, R53, R48 ;  /* 0x0000003035357221 */ /* 0x000fe40000010000 */
[----:B------:R-:W-:Y:S01]  /*4670*/  F2FP.BF16.PACK_AB R6, R42, R47 ;  /* 0x0000002f2a06723e */ /* 0x000fe200000010ff */
[----:B------:R-:W-:Y:S01]  /*4680*/  FADD.FTZ R44, R44, R51 ;  /* 0x000000332c2c7221 */ /* 0x000fe20000010000 */
[----:B-1----:R-:W-:Y:S01]  /*4690*/  F2FP.BF16.PACK_AB R7, R40, R45 ;  /* 0x0000002d2807723e */ /* 0x002fe200000010ff */
[----:B------:R-:W-:Y:S01]  /*46a0*/  MUFU.EX2 R147, R147 ;  /* 0x0000009300937308 */ /* 0x000fe20000000800 */
[----:B------:R-:W-:Y:S02]  /*46b0*/  FADD.FTZ R46, R46, R53 ;  /* 0x000000352e2e7221 */ /* 0x000fe40000010000 */
[----:B------:R-:W-:Y:S02]  /*46c0*/  FADD.FTZ R45, R45, R44 ;  /* 0x0000002c2d2d7221 */ /* 0x000fe40000010000 */
[----:B------:R-:W-:Y:S01]  /*46d0*/  FADD.FTZ R47, R47, R46 ;  /* 0x0000002e2f2f7221 */ /* 0x000fe20000010000 */
[----:B------:R-:W-:Y:S01]  /*46e0*/  HMMA.16816.F32.BF16 R104, R4, R12, R104 ;  /* 0x0000000c0468723c */ /* 0x000fe20000041868 */
[----:B------:R-:W-:Y:S01]  /*46f0*/  FADD.FTZ R40, R40, R45 ;  /* 0x0000002d28287221 */ /* 0x000fe20000010000 */
[----:B------:R-:W1:Y:S01]  /*4700*/  MUFU.EX2 R62, R62 ;  /* 0x0000003e003e7308 */ /* 0x000e620000000800 */
[----:B------:R-:W-:-:S05]  /*4710*/  FADD.FTZ R42, R42, R47 ;  /* 0x0000002f2a2a7221 */ /* 0x000fca0000010000 */
[C---:B------:R-:W-:Y:S01]  /*4720*/  HMMA.16816.F32.BF16 R100, R4.reuse, R14, R100 ;  /* 0x0000000e0464723c */ /* 0x040fe20000041864 */
[----:B------:R-:W5:Y:S01]  /*4730*/  LDSM.16.MT88.4 R12, [R236+0x4900] ;  /* 0x00490000ec0c783b */ /* 0x000f620000004200 */
[----:B------:R-:W-:Y:S06]  /*4740*/  MUFU.EX2 R64, R64 ;  /* 0x0000004000407308 */ /* 0x000fec0000000800 */
[C---:B----4-:R-:W-:Y:S02]  /*4750*/  HMMA.16816.F32.BF16 R96, R4.reuse, R8, R96 ;  /* 0x000000080460723c */ /* 0x050fe40000041860 */
[----:B------:R-:W4:Y:S06]  /*4760*/  MUFU.EX2 R153, R153 ;  /* 0x0000009900997308 */ /* 0x000f2c0000000800 */
[C---:B------:R-:W-:Y:S01]  /*4770*/  HMMA.16816.F32.BF16 R92, R4.reuse, R10, R92 ;  /* 0x0000000a045c723c */ /* 0x040fe2000004185c */
[----:B------:R-:W1:Y:S01]  /*4780*/  LDSM.16.MT88.4 R8, [R236+0x1100] ;  /* 0x00110000ec08783b */ /* 0x000e620000004200 */
[----:B------:R-:W-:Y:S06]  /*4790*/  MUFU.EX2 R66, R66 ;  /* 0x0000004200427308 */ /* 0x000fec0000000800 */
[C---:B------:R-:W-:Y:S02]  /*47a0*/  HMMA.16816.F32.BF16 R128, R4.reuse, R24, R128 ;  /* 0x000000180480723c */ /* 0x040fe40000041880 */
[----:B------:R-:W1:Y:S06]  /*47b0*/  MUFU.EX2 R155, R155 ;  /* 0x0000009b009b7308 */ /* 0x000e6c0000000800 */
[C---:B------:R-:W-:Y:S01]  /*47c0*/  HMMA.16816.F32.BF16 R124, R4.reuse, R26, R124 ;  /* 0x0000001a047c723c */ /* 0x040fe2000004187c */
[----:B------:R-:W-:Y:S01]  /*47d0*/  LDSM.16.MT88.4 R24, [R240+0x1100] ;  /* 0x00110000f018783b */ /* 0x000fe20000004200 */
        /* <DEDUP_REMOVED lines=16> */
[C---:B---3--:R-:W-:Y:S02]  /*48e0*/  HMMA.16816.F32.BF16 R80, R4.reuse, R28, R80 ;  /* 0x0000001c0450723c */ /* 0x048fe40000041850 */
[----:B------:R-:W3:Y:S06]  /*48f0*/  MUFU.EX2 R203, R203 ;  /* 0x000000cb00cb7308 */ /* 0x000eec0000000800 */
[C---:B------:R-:W-:Y:S01]  /*4900*/  HMMA.16816.F32.BF16 R76, R4.reuse, R30, R76 ;  /* 0x0000001e044c723c */ /* 0x040fe2000004184c */
[----:B------:R-:W-:Y:S01]  /*4910*/  LDSM.16.MT88.4 R28, [R237+0x5100] ;  /* 0x00510000ed1c783b */ /* 0x000fe20000004200 */
[----:B------:R-:W-:Y:S06]  /*4920*/  MUFU.EX2 R219, R219 ;  /* 0x000000db00db7308 */ /* 0x000fec0000000800 */
[C---:B-----5:R-:W-:Y:S02]  /*4930*/  HMMA.16816.F32.BF16 R72, R4.reuse, R12, R72 ;  /* 0x0000000c0448723c */ /* 0x060fe40000041848 */
[----:B------:R-:W5:Y:S06]  /*4940*/  MUFU.EX2 R146, R146 ;  /* 0x0000009200927308 */ /* 0x000f6c0000000800 */
[----:B------:R-:W-:Y:S01]  /*4950*/  HMMA.16816.F32.BF16 R68, R4, R14, R68 ;  /* 0x0000000e0444723c */ /* 0x000fe20000041844 */
[----:B------:R-:W2:Y:S01]  /*4960*/  LDSM.16.MT88.4 R12, [R240+0x5100] ;  /* 0x00510000f00c783b */ /* 0x000ea20000004200 */
[----:B------:R-:W-:Y:S05]  /*4970*/  MUFU.EX2 R148, R148 ;  /* 0x0000009400947308 */ /* 0x000fea0000000800 */
[----:B------:R-:W-:Y:S01]  /*4980*/  F2FP.BF16.PACK_AB R4, R38, R43 ;  /* 0x0000002b2604723e */ /* 0x000fe200000010ff */
[----:B------:R-:W-:Y:S01]  /*4990*/  FADD.FTZ R43, R43, R42 ;  /* 0x0000002a2b2b7221 */ /* 0x000fe20000010000 */
[----:B------:R-:W-:Y:S01]  /*49a0*/  F2FP.BF16.PACK_AB R6, R2, R39 ;  /* 0x000000270206723e */ /* 0x000fe200000010ff */
[----:B------:R-:W2:Y:S01]  /*49b0*/  MUFU.EX2 R209, R209 ;  /* 0x000000d100d17308 */ /* 0x000ea20000000800 */
[----:B------:R-:W-:Y:S01]  /*49c0*/  F2FP.BF16.PACK_AB R5, R36, R41 ;  /* 0x000000292405723e */ /* 0x000fe200000010ff */
[----:B------:R-:W-:Y:S01]  /*49d0*/  FADD.FTZ R41, R41, R40 ;  /* 0x0000002829297221 */ /* 0x000fe20000010000 */
[----:B------:R-:W-:Y:S01]  /*49e0*/  F2FP.BF16.PACK_AB R7, R0, R37 ;  /* 0x000000250007723e */ /* 0x000fe200000010ff */
[----:B------:R-:W-:-:S02]  /*49f0*/  FADD.FTZ R38, R38, R43 ;  /* 0x0000002b26267221 */ /* 0x000fc40000010000 */
[----:B------:R-:W-:Y:S02]  /*4a00*/  FADD.FTZ R36, R36, R41 ;  /* 0x0000002924247221 */ /* 0x000fe40000010000 */
[----:B------:R-:W-:Y:S01]  /*4a10*/  MUFU.EX2 R150, R150 ;  /* 0x0000009600967308 */ /* 0x000fe20000000800 */
[----:B------:R-:W-:Y:S01]  /*4a20*/  FADD.FTZ R39, R39, R38 ;  /* 0x0000002627277221 */ /* 0x000fe20000010000 */
[C---:B-1----:R-:W-:Y:S01]  /*4a30*/  HMMA.16816.F32.BF16 R104, R4.reuse, R8, R104 ;  /* 0x000000080468723c */ /* 0x042fe20000041868 */
[----:B------:R-:W-:Y:S02]  /*4a40*/  FADD.FTZ R37, R37, R36 ;  /* 0x0000002425257221 */ /* 0x000fe40000010000 */
[----:B------:R-:W-:Y:S02]  /*4a50*/  FADD.FTZ R39, R2, R39 ;  /* 0x0000002702277221 */ /* 0x000fe40000010000 */
[----:B------:R-:W-:Y:S01]  /*4a60*/  FADD.FTZ R37, R0, R37 ;  /* 0x0000002500257221 */ /* 0x000fe20000010000 */
[----:B------:R-:W1:Y:S02]  /*4a70*/  MUFU.EX2 R205, R205 ;  /* 0x000000cd00cd7308 */ /* 0x000e640000000800 */
[C---:B------:R-:W-:Y:S01]  /*4a80*/  HMMA.16816.F32.BF16 R100, R4.reuse, R10, R100 ;  /* 0x0000000a0464723c */ /* 0x040fe20000041864 */
[----:B------:R-:W1:Y:S05]  /*4a90*/  LDSM.16.MT88.4 R8, [R236+0x5100] ;  /* 0x00510000ec08783b */ /* 0x000e6a0000004200 */
[----:B------:R-:W-:Y:S02]  /*4aa0*/  MUFU.EX2 R152, R152 ;  /* 0x0000009800987308 */ /* 0x000fe40000000800 */
[C---:B------:R-:W-:Y:S06]  /*4ab0*/  HMMA.16816.F32.BF16 R112, R4.reuse, R16, R112 ;  /* 0x000000100470723c */ /* 0x040fec0000041870 */
[----:B------:R-:W1:Y:S02]  /*4ac0*/  MUFU.EX2 R197, R197 ;  /* 0x000000c500c57308 */ /* 0x000e640000000800 */
[C---:B------:R-:W-:Y:S01]  /*4ad0*/  HMMA.16816.F32.BF16 R108, R4.reuse, R18, R108 ;  /* 0x00000012046c723c */ /* 0x040fe2000004186c */
[----:B------:R-:W3:Y:S05]  /*4ae0*/  LDSM.16.MT88.4 R16, [R237+0x1900] ;  /* 0x00190000ed10783b */ /* 0x000eea0000004200 */
[----:B------:R-:W-:Y:S02]  /*4af0*/  MUFU.EX2 R154, R154 ;  /* 0x0000009a009a7308 */ /* 0x000fe40000000800 */
[C---:B--2---:R-:W-:Y:S06]  /*4b00*/  HMMA.16816.F32.BF16 R96, R4.reuse, R12, R96 ;  /* 0x0000000c0460723c */ /* 0x044fec0000041860 */
[----:B------:R-:W2:Y:S02]  /*4b10*/  MUFU.EX2 R165, R165 ;  /* 0x000000a500a57308 */ /* 0x000ea40000000800 */
[C---:B------:R-:W-:Y:S01]  /*4b20*/  HMMA.16816.F32.BF16 R92, R4.reuse, R14, R92 ;  /* 0x0000000e045c723c */ /* 0x040fe2000004185c */
[----:B------:R-:W2:Y:S05]  /*4b30*/  LDSM.16.MT88.4 R12, [R236+0x1900] ;  /* 0x00190000ec0c783b */ /* 0x000eaa0000004200 */
[----:B------:R-:W-:Y:S02]  /*4b40*/  MUFU.EX2 R156, R156 ;  /* 0x0000009c009c7308 */ /* 0x000fe40000000800 */
[C---:B------:R-:W-:Y:S06]  /*4b50*/  HMMA.16816.F32.BF16 R128, R4.reuse, R24, R128 ;  /* 0x000000180480723c */ /* 0x040fec0000041880 */
[----:B------:R-:W2:Y:S02]  /*4b60*/  MUFU.EX2 R161, R161 ;  /* 0x000000a100a17308 */ /* 0x000ea40000000800 */
[C---:B-1----:R-:W-:Y:S06]  /*4b70*/  HMMA.16816.F32.BF16 R72, R4.reuse, R8, R72 ;  /* 0x000000080448723c */ /* 0x042fec0000041848 */
[----:B------:R-:W-:Y:S02]  /*4b80*/  MUFU.EX2 R158, R158 ;  /* 0x0000009e009e7308 */ /* 0x000fe40000000800 */
[C---:B------:R-:W-:Y:S01]  /*4b90*/  HMMA.16816.F32.BF16 R68, R4.reuse, R10, R68 ;  /* 0x0000000a0444723c */ /* 0x040fe20000041844 */
[----:B------:R-:W1:Y:S05]  /*4ba0*/  LDSM.16.MT88.4 R8, [R240+0x5900] ;  /* 0x00590000f008783b */ /* 0x000e6a0000004200 */
[----:B------:R-:W1:Y:S02]  /*4bb0*/  MUFU.EX2 R157, R157 ;  /* 0x0000009d009d7308 */ /* 0x000e640000000800 */
[C---:B------:R-:W-:Y:S01]  /*4bc0*/  HMMA.16816.F32.BF16 R124, R4.reuse, R26, R124 ;  /* 0x0000001a047c723c */ /* 0x040fe2000004187c */
[----:B------:R-:W1:Y:S05]  /*4bd0*/  LDSM.16.MT88.4 R24, [R240+0x1900] ;  /* 0x00190000f018783b */ /* 0x000e6a0000004200 */
[----:B------:R-:W-:Y:S02]  /*4be0*/  MUFU.EX2 R151, R151 ;  /* 0x0000009700977308 */ /* 0x000fe40000000800 */
[C---:B------:R-:W-:Y:S08]  /*4bf0*/  HMMA.16816.F32.BF16 R120, R4.reuse, R20, R120 ;  /* 0x000000140478723c */ /* 0x040ff00000041878 */
[C---:B------:R-:W-:Y:S01]  /*4c00*/  HMMA.16816.F32.BF16 R116, R4.reuse, R22, R116 ;  /* 0x000000160474723c */ /* 0x040fe20000041874 */
[----:B------:R-:W1:Y:S07]  /*4c10*/  LDSM.16.MT88.4 R20, [R238+0x1900] ;  /* 0x00190000ee14783b */ /* 0x000e6e0000004200 */
[C---:B------:R-:W-:Y:S08]  /*4c20*/  HMMA.16816.F32.BF16 R88, R4.reuse, R32, R88 ;  /* 0x000000200458723c */ /* 0x040ff00000041858 */
[C---:B------:R-:W-:Y:S01]  /*4c30*/  HMMA.16816.F32.BF16 R84, R4.reuse, R34, R84 ;  /* 0x000000220454723c */ /* 0x040fe20000041854 */
[----:B------:R-:W-:Y:S07]  /*4c40*/  LDSM.16.MT88.4 R32, [R237+0x6900] ;  /* 0x00690000ed20783b */ /* 0x000fee0000004200 */
[C---:B------:R-:W-:Y:S08]  /*4c50*/  HMMA.16816.F32.BF16 R80, R4.reuse, R28, R80 ;  /* 0x0000001c0450723c */ /* 0x040ff00000041850 */
[----:B------:R-:W-:Y:S01]  /*4c60*/  HMMA.16816.F32.BF16 R76, R4, R30, R76 ;  /* 0x0000001e044c723c */ /* 0x000fe2000004184c */
[----:B------:R-:W-:Y:S06]  /*4c70*/  LDSM.16.MT88.4 R28, [R237+0x5900] ;  /* 0x00590000ed1c783b */ /* 0x000fec0000004200 */
[----:B------:R-:W-:Y:S01]  /*4c80*/  F2FP.BF16.PACK_AB R4, R145, R60 ;  /* 0x0000003c9104723e */ /* 0x000fe200000010ff */
[----:B------:R-:W-:Y:S01]  /*4c90*/  FADD.FTZ R60, R60, R39 ;  /* 0x000000273c3c7221 */ /* 0x000fe20000010000 */
[----:B------:R-:W-:-:S02]  /*4ca0*/  F2FP.BF16.PACK_AB R6, R62, R147 ;  /* 0x000000933e06723e */ /* 0x000fc400000010ff */
[----:B----4-:R-:W-:Y:S01]  /*4cb0*/  F2FP.BF16.PACK_AB R5, R153, R64 ;  /* 0x000000409905723e */ /* 0x010fe200000010ff */
[----:B------:R-:W-:Y:S01]  /*4cc0*/  FADD.FTZ R64, R64, R37 ;  /* 0x0000002540407221 */ /* 0x000fe20000010000 */
[----:B------:R-:W-:Y:S01]  /*4cd0*/  F2FP.BF16.PACK_AB R7, R155, R66 ;  /* 0x000000429b07723e */ /* 0x000fe200000010ff */
[----:B------:R-:W-:Y:S02]  /*4ce0*/  FADD.FTZ R60, R145, R60 ;  /* 0x0000003c913c7221 */ /* 0x000fe40000010000 */
[----:B------:R-:W-:Y:S02]  /*4cf0*/  FADD.FTZ R153, R153, R64 ;  /* 0x0000004099997221 */ /* 0x000fe40000010000 */
[----:B------:R-:W-:Y:S02]  /*4d00*/  FADD.FTZ R147, R147, R60 ;  /* 0x0000003c93937221 */ /* 0x000fe40000010000 */
[----:B---3--:R-:W-:Y:S01]  /*4d10*/  HMMA.16816.F32.BF16 R112, R4, R16, R112 ;  /* 0x000000100470723c */ /* 0x008fe20000041870 */
[----:B------:R-:W-:-:S02]  /*4d20*/  FADD.FTZ R66, R66, R153 ;  /* 0x0000009942427221 */ /* 0x000fc40000010000 */
[----:B------:R-:W-:Y:S02]  /*4d30*/  FADD.FTZ R147, R62, R147 ;  /* 0x000000933e937221 */ /* 0x000fe40000010000 */
[----:B------:R-:W-:-:S03]  /*4d40*/  FADD.FTZ R155, R155, R66 ;  /* 0x000000429b9b7221 */ /* 0x000fc60000010000 */
[C---:B------:R-:W-:Y:S01]  /*4d50*/  HMMA.16816.F32.BF16 R108, R4.reuse, R18, R108 ;  /* 0x00000012046c723c */ /* 0x040fe2000004186c */
[----:B------:R-:W3:Y:S07]  /*4d60*/  LDSM.16.MT88.4 R16, [R238+0x5900] ;  /* 0x00590000ee10783b */ /* 0x000eee0000004200 */
[C---:B--2---:R-:W-:Y:S08]  /*4d70*/  HMMA.16816.F32.BF16 R104, R4.reuse, R12, R104 ;  /* 0x0000000c0468723c */ /* 0x044ff00000041868 */
[C---:B------:R-:W-:Y:S01]  /*4d80*/  HMMA.16816.F32.BF16 R100, R4.reuse, R14, R100 ;  /* 0x0000000e0464723c */ /* 0x040fe20000041864 */
[----:B------:R-:W2:Y:S07]  /*4d90*/  LDSM.16.MT88.4 R12, [R236+0x5900] ;  /* 0x00590000ec0c783b */ /* 0x000eae0000004200 */
[C---:B-1----:R-:W-:Y:S08]  /*4da0*/  HMMA.16816.F32.BF16 R96, R4.reuse, R8, R96 ;  /* 0x000000080460723c */ /* 0x042ff00000041860 */
[C---:B------:R-:W-:Y:S01]  /*4db0*/  HMMA.16816.F32.BF16 R92, R4.reuse, R10, R92 ;  /* 0x0000000a045c723c */ /* 0x040fe2000004185c */
[----:B------:R-:W1:Y:S07]  /*4dc0*/  LDSM.16.MT88.4 R8, [R237+0x2100] ;  /* 0x00210000ed08783b */ /* 0x000e6e0000004200 */
[C---:B------:R-:W-:Y:S08]  /*4dd0*/  HMMA.16816.F32.BF16 R128, R4.reuse, R24, R128 ;  /* 0x000000180480723c */ /* 0x040ff00000041880 */
[C---:B------:R-:W-:Y:S01]  /*4de0*/  HMMA.16816.F32.BF16 R124, R4.reuse, R26, R124 ;  /* 0x0000001a047c723c */ /* 0x040fe2000004187c */
[----:B------:R-:W-:Y:S07]  /*4df0*/  LDSM.16.MT88.4 R24, [R240+0x2100] ;  /* 0x00210000f018783b */ /* 0x000fee0000004200 */
[C---:B------:R-:W-:Y:S08]  /*4e00*/  HMMA.16816.F32.BF16 R120, R4.reuse, R20, R120 ;  /* 0x000000140478723c */ /* 0x040ff00000041878 */
[C---:B------:R-:W-:Y:S01]  /*4e10*/  HMMA.16816.F32.BF16 R116, R4.reuse, R22, R116 ;  /* 0x000000160474723c */ /* 0x040fe20000041874 */
[----:B------:R-:W4:Y:S07]  /*4e20*/  LDSM.16.MT88.4 R20, [R238+0x2100] ;  /* 0x00210000ee14783b */ /* 0x000f2e0000004200 */
[C---:B---3--:R-:W-:Y:S08]  /*4e30*/  HMMA.16816.F32.BF16 R88, R4.reuse, R16, R88 ;  /* 0x000000100458723c */ /* 0x048ff00000041858 */
[C---:B------:R-:W-:Y:S01]  /*4e40*/  HMMA.16816.F32.BF16 R84, R4.reuse, R18, R84 ;  /* 0x000000120454723c */ /* 0x040fe20000041854 */
[----:B------:R-:W3:Y:S07]  /*4e50*/  LDSM.16.MT88.4 R16, [R236+0x2100] ;  /* 0x00210000ec10783b */ /* 0x000eee0000004200 */
[C---:B------:R-:W-:Y:S08]  /*4e60*/  HMMA.16816.F32.BF16 R80, R4.reuse, R28, R80 ;  /* 0x0000001c0450723c */ /* 0x040ff00000041850 */
[C---:B------:R-:W-:Y:S01]  /*4e70*/  HMMA.16816.F32.BF16 R76, R4.reuse, R30, R76 ;  /* 0x0000001e044c723c */ /* 0x040fe2000004184c */
[----:B------:R-:W-:Y:S07]  /*4e80*/  LDSM.16.MT88.4 R28, [R240+0x3100] ;  /* 0x00310000f01c783b */ /* 0x000fee0000004200 */
[C---:B--2---:R-:W-:Y:S08]  /*4e90*/  HMMA.16816.F32.BF16 R72, R4.reuse, R12, R72 ;  /* 0x0000000c0448723c */ /* 0x044ff00000041848 */
[----:B------:R-:W-:Y:S01]  /*4ea0*/  HMMA.16816.F32.BF16 R68, R4, R14, R68 ;  /* 0x0000000e0444723c */ /* 0x000fe20000041844 */
[----:B------:R-:W2:Y:S06]  /*4eb0*/  LDSM.16.MT88.4 R12, [R240+0x6100] ;  /* 0x00610000f00c783b */ /* 0x000eac0000004200 */
[----:B------:R-:W-:Y:S01]  /*4ec0*/  F2FP.BF16.PACK_AB R4, R169, R134 ;  /* 0x00000086a904723e */ /* 0x000fe200000010ff */
[----:B------:R-:W-:Y:S01]  /*4ed0*/  FADD.FTZ R134, R134, R147 ;  /* 0x0000009386867221 */ /* 0x000fe20000010000 */
[----:B------:R-:W-:-:S02]  /*4ee0*/  F2FP.BF16.PACK_AB R6, R140, R171 ;  /* 0x000000ab8c06723e */ /* 0x000fc400000010ff */
[----:B------:R-:W-:Y:S01]  /*4ef0*/  F2FP.BF16.PACK_AB R5, R199, R142 ;  /* 0x0000008ec705723e */ /* 0x000fe200000010ff */
[----:B------:R-:W-:Y:S01]  /*4f00*/  FADD.FTZ R142, R142, R155 ;  /* 0x0000009b8e8e7221 */ /* 0x000fe20000010000 */
[----:B------:R-:W-:Y:S01]  /*4f10*/  F2FP.BF16.PACK_AB R7, R203, R144 ;  /* 0x00000090cb07723e */ /* 0x000fe200000010ff */
[----:B------:R-:W-:Y:S02]  /*4f20*/  FADD.FTZ R134, R169, R134 ;  /* 0x00000086a9867221 */ /* 0x000fe40000010000 */
[----:B------:R-:W-:Y:S02]  /*4f30*/  FADD.FTZ R199, R199, R142 ;  /* 0x0000008ec7c77221 */ /* 0x000fe40000010000 */
[----:B------:R-:W-:Y:S02]  /*4f40*/  FADD.FTZ R171, R171, R134 ;  /* 0x00000086abab7221 */ /* 0x000fe40000010000 */
[----:B-1----:R-:W-:Y:S01]  /*4f50*/  HMMA.16816.F32.BF16 R112, R4, R8, R112 ;  /* 0x000000080470723c */ /* 0x002fe20000041870 */
[----:B------:R-:W-:-:S02]  /*4f60*/  FADD.FTZ R144, R144, R199 ;  /* 0x000000c790907221 */ /* 0x000fc40000010000 */
[----:B------:R-:W-:Y:S02]  /*4f70*/  FADD.FTZ R140, R140, R171 ;  /* 0x000000ab8c8c7221 */ /* 0x000fe40000010000 */
[----:B------:R-:W-:-:S03]  /*4f80*/  FADD.FTZ R203, R203, R144 ;  /* 0x00000090cbcb7221 */ /* 0x000fc60000010000 */
[C---:B------:R-:W-:Y:S01]  /*4f90*/  HMMA.16816.F32.BF16 R108, R4.reuse, R10, R108 ;  /* 0x0000000a046c723c */ /* 0x040fe2000004186c */
[----:B------:R-:W1:Y:S07]  /*4fa0*/  LDSM.16.MT88.4 R8, [R237+0x6100] ;  /* 0x00610000ed08783b */ /* 0x000e6e0000004200 */
[C---:B----4-:R-:W-:Y:S08]  /*4fb0*/  HMMA.16816.F32.BF16 R120, R4.reuse, R20, R120 ;  /* 0x000000140478723c */ /* 0x050ff00000041878 */
[C---:B------:R-:W-:Y:S01]  /*4fc0*/  HMMA.16816.F32.BF16 R116, R4.reuse, R22, R116 ;  /* 0x000000160474723c */ /* 0x040fe20000041874 */
[----:B------:R-:W4:Y:S07]  /*4fd0*/  LDSM.16.MT88.4 R20, [R238+0x6100] ;  /* 0x00610000ee14783b */ /* 0x000f2e0000004200 */
[C---:B---3--:R-:W-:Y:S08]  /*4fe0*/  HMMA.16816.F32.BF16 R104, R4.reuse, R16, R104 ;  /* 0x000000100468723c */ /* 0x048ff00000041868 */
        /* <DEDUP_REMOVED lines=11> */
[C---:B----4-:R-:W-:Y:S08]  /*50a0*/  HMMA.16816.F32.BF16 R88, R4.reuse, R20, R88 ;  /* 0x000000140458723c */ /* 0x050ff00000041858 */
[C---:B------:R-:W-:Y:S01]  /*50b0*/  HMMA.16816.F32.BF16 R84, R4.reuse, R22, R84 ;  /* 0x000000160454723c */ /* 0x040fe20000041854 */
[----:B------:R-:W4:Y:S07]  /*50c0*/  LDSM.16.MT88.4 R20, [R237+0x2900] ;  /* 0x00290000ed14783b */ /* 0x000f2e0000004200 */
[C---:B---3--:R-:W-:Y:S08]  /*50d0*/  HMMA.16816.F32.BF16 R72, R4.reuse, R16, R72 ;  /* 0x000000100448723c */ /* 0x048ff00000041848 */
[----:B------:R-:W-:Y:S01]  /*50e0*/  HMMA.16816.F32.BF16 R68, R4, R18, R68 ;  /* 0x000000120444723c */ /* 0x000fe20000041844 */
[----:B------:R-:W3:Y:S06]  /*50f0*/  LDSM.16.MT88.4 R16, [R240+0x6900] ;  /* 0x00690000f010783b */ /* 0x000eec0000004200 */
[----:B-----5:R-:W-:Y:S01]  /*5100*/  F2FP.BF16.PACK_AB R4, R146, R219 ;  /* 0x000000db9204723e */ /* 0x020fe200000010ff */
        /* <DEDUP_REMOVED lines=8> */
[----:B--2---:R-:W-:Y:S01]  /*5190*/  HMMA.16816.F32.BF16 R120, R4, R12, R120 ;  /* 0x0000000c0478723c */ /* 0x004fe20000041878 */
[----:B------:R-:W-:-:S02]  /*51a0*/  FADD.FTZ R152, R152, R205 ;  /* 0x000000cd98987221 */ /* 0x000fc40000010000 */
[----:B------:R-:W-:Y:S02]  /*51b0*/  FADD.FTZ R209, R209, R148 ;  /* 0x00000094d1d17221 */ /* 0x000fe40000010000 */
[----:B------:R-:W-:-:S03]  /*51c0*/  FADD.FTZ R197, R197, R152 ;  /* 0x00000098c5c57221 */ /* 0x000fc60000010000 */
[C---:B------:R-:W-:Y:S01]  /*51d0*/  HMMA.16816.F32.BF16 R116, R4.reuse, R14, R116 ;  /* 0x0000000e0474723c */ /* 0x040fe20000041874 */
[----:B------:R-:W2:Y:S07]  /*51e0*/  LDSM.16.MT88.4 R12, [R238+0x6900] ;  /* 0x00690000ee0c783b */ /* 0x000eae0000004200 */
[C---:B-1----:R-:W-:Y:S08]  /*51f0*/  HMMA.16816.F32.BF16 R104, R4.reuse, R8, R104 ;  /* 0x000000080468723c */ /* 0x042ff00000041868 */
[C---:B------:R-:W-:Y:S01]  /*5200*/  HMMA.16816.F32.BF16 R100, R4.reuse, R10, R100 ;  /* 0x0000000a0464723c */ /* 0x040fe20000041864 */
[----:B------:R-:W1:Y:S07]  /*5210*/  LDSM.16.MT88.4 R8, [R236+0x6900] ;  /* 0x00690000ec08783b */ /* 0x000e6e0000004200 */
[C---:B----4-:R-:W-:Y:S08]  /*5220*/  HMMA.16816.F32.BF16 R112, R4.reuse, R20, R112 ;  /* 0x000000140470723c */ /* 0x050ff00000041870 */
[C---:B------:R-:W-:Y:S01]  /*5230*/  HMMA.16816.F32.BF16 R108, R4.reuse, R22, R108 ;  /* 0x00000016046c723c */ /* 0x040fe2000004186c */
[----:B------:R-:W-:Y:S07]  /*5240*/  LDSM.16.MT88.4 R20, [R236+0x3100] ;  /* 0x00310000ec14783b */ /* 0x000fee0000004200 */
        /* <DEDUP_REMOVED lines=9> */
[C---:B------:R-:W-:Y:S01]  /*52e0*/  HMMA.16816.F32.BF16 R80, R4.reuse, R32, R80 ;  /* 0x000000200450723c */ /* 0x040fe20000041850 */
[----:B------:R-:W4:Y:S07]  /*52f0*/  MUFU.EX2 R32, R149 ;  /* 0x0000009500207308 */ /* 0x000f2e0000000800 */
[C---:B------:R-:W-:Y:S08]  /*5300*/  HMMA.16816.F32.BF16 R128, R4.reuse, R24, R128 ;  /* 0x000000180480723c */ /* 0x040ff00000041880 */
[C---:B------:R-:W-:Y:S01]  /*5310*/  HMMA.16816.F32.BF16 R124, R4.reuse, R26, R124 ;  /* 0x0000001a047c723c */ /* 0x040fe2000004187c */
[----:B------:R-:W5:Y:S07]  /*5320*/  LDSM.16.MT88.4 R24, [R238+0x3100] ;  /* 0x00310000ee18783b */ /* 0x000f6e0000004200 */
[----:B------:R-:W-:Y:S07]  /*5330*/  HMMA.16816.F32.BF16 R76, R4, R34, R76 ;  /* 0x00000022044c723c */ /* 0x000fee000004184c */
[----:B------:R-:W-:Y:S01]  /*5340*/  F2FP.BF16.PACK_AB R4, R165, R154 ;  /* 0x0000009aa504723e */ /* 0x000fe200000010ff */
[----:B------:R-:W-:Y:S01]  /*5350*/  FADD.FTZ R154, R154, R209 ;  /* 0x000000d19a9a7221 */ /* 0x000fe20000010000 */
[----:B------:R-:W-:-:S02]  /*5360*/  F2FP.BF16.PACK_AB R6, R161, R156 ;  /* 0x0000009ca106723e */ /* 0x000fc400000010ff */
[----:B------:R-:W-:Y:S01]  /*5370*/  F2FP.BF16.PACK_AB R5, R157, R158 ;  /* 0x0000009e9d05723e */ /* 0x000fe200000010ff */
[----:B------:R-:W-:Y:S01]  /*5380*/  FADD.FTZ R158, R158, R197 ;  /* 0x000000c59e9e7221 */ /* 0x000fe20000010000 */
[----:B----4-:R-:W-:Y:S01]  /*5390*/  F2FP.BF16.PACK_AB R7, R32, R151 ;  /* 0x000000972007723e */ /* 0x010fe200000010ff */
        /* <DEDUP_REMOVED lines=9> */
[C---:B------:R-:W-:Y:S08]  /*5430*/  HMMA.16816.F32.BF16 R104, R4.reuse, R20, R104 ;  /* 0x000000140468723c */ /* 0x040ff00000041868 */
[C---:B------:R-:W-:Y:S01]  /*5440*/  HMMA.16816.F32.BF16 R100, R4.reuse, R22, R100 ;  /* 0x000000160464723c */ /* 0x040fe20000041864 */
[----:B------:R-:W4:Y:S07]  /*5450*/  LDSM.16.MT88.4 R20, [R236+0x7100] ;  /* 0x00710000ec14783b */ /* 0x000f2e0000004200 */
[C---:B--2---:R-:W-:Y:S08]  /*5460*/  HMMA.16816.F32.BF16 R96, R4.reuse, R12, R96 ;  /* 0x0000000c0460723c */ /* 0x044ff00000041860 */
[C---:B------:R-:W-:Y:S01]  /*5470*/  HMMA.16816.F32.BF16 R92, R4.reuse, R14, R92 ;  /* 0x0000000e045c723c */ /* 0x040fe2000004185c */
[----:B------:R-:W2:Y:S07]  /*5480*/  LDSM.16.MT88.4 R12, [R240+0x3900] ;  /* 0x00390000f00c783b */ /* 0x000eae0000004200 */
[C---:B-1----:R-:W-:Y:S08]  /*5490*/  HMMA.16816.F32.BF16 R88, R4.reuse, R8, R88 ;  /* 0x000000080458723c */ /* 0x042ff00000041858 */
[C---:B------:R-:W-:Y:S01]  /*54a0*/  HMMA.16816.F32.BF16 R84, R4.reuse, R10, R84 ;  /* 0x0000000a0454723c */ /* 0x040fe20000041854 */
[----:B------:R-:W1:Y:S07]  /*54b0*/  LDSM.16.MT88.4 R8, [R238+0x3900] ;  /* 0x00390000ee08783b */ /* 0x000e6e0000004200 */
[C---:B------:R-:W-:Y:S07]  /*54c0*/  HMMA.16816.F32.BF16 R128, R4.reuse, R28, R128 ;  /* 0x0000001c0480723c */ /* 0x040fee0000041880 */
[--C-:B------:R-:W-:Y:S01]  /*54d0*/  FFMA.FTZ R28, R67, c[0x0][0x2d0], -R56.reuse ;  /* 0x0000b400431c7a23 */ /* 0x100fe20000010838 */
[----:B------:R-:W-:Y:S01]  /*54e0*/  HMMA.16816.F32.BF16 R124, R4, R30, R124 ;  /* 0x0000001e047c723c */ /* 0x000fe2000004187c */
[----:B------:R-:W-:-:S04]  /*54f0*/  FFMA.FTZ R29, R65, c[0x0][0x2d0], -R56 ;  /* 0x0000b400411d7a23 */ /* 0x000fc80000010838 */
[----:B------:R-:W-:Y:S02]  /*5500*/  MUFU.EX2 R28, R28 ;  /* 0x0000001c001c7308 */ /* 0x000fe40000000800 */
[--C-:B------:R-:W-:Y:S01]  /*5510*/  FFMA.FTZ R30, R63, c[0x0][0x2d0], -R56.reuse ;  /* 0x0000b4003f1e7a23 */ /* 0x100fe20000010838 */
[----:B-----5:R-:W-:Y:S01]  /*5520*/  HMMA.16816.F32.BF16 R120, R4, R24, R120 ;  /* 0x000000180478723c */ /* 0x020fe20000041878 */
[----:B------:R-:W-:-:S04]  /*5530*/  FFMA.FTZ R31, R61, c[0x0][0x2d0], -R56 ;  /* 0x0000b4003d1f7a23 */ /* 0x000fc80000010838 */
[----:B------:R-:W-:Y:S02]  /*5540*/  MUFU.EX2 R29, R29 ;  /* 0x0000001d001d7308 */ /* 0x000fe40000000800 */
[--C-:B------:R-:W-:Y:S01]  /*5550*/  FFMA.FTZ R24, R143, c[0x0][0x2d0], -R58.reuse ;  /* 0x0000b4008f187a23 */ /* 0x100fe2000001083a */
[----:B------:R-:W-:Y:S01]  /*5560*/  HMMA.16816.F32.BF16 R116, R4, R26, R116 ;  /* 0x0000001a0474723c */ /* 0x000fe20000041874 */
[----:B------:R-:W-:-:S04]  /*5570*/  FFMA.FTZ R25, R141, c[0x0][0x2d0], -R58 ;  /* 0x0000b4008d197a23 */ /* 0x000fc8000001083a */
[----:B------:R-:W-:Y:S02]  /*5580*/  MUFU.EX2 R24, R24 ;  /* 0x0000001800187308 */ /* 0x000fe40000000800 */
[--C-:B------:R-:W-:Y:S01]  /*5590*/  FFMA.FTZ R26, R135, c[0x0][0x2d0], -R58.reuse ;  /* 0x0000b400871a7a23 */ /* 0x100fe2000001083a */
[----:B---3--:R-:W-:Y:S01]  /*55a0*/  HMMA.16816.F32.BF16 R80, R4, R16, R80 ;  /* 0x000000100450723c */ /* 0x008fe20000041850 */
[----:B------:R-:W-:-:S04]  /*55b0*/  FFMA.FTZ R27, R133, c[0x0][0x2d0], -R58 ;  /* 0x0000b400851b7a23 */ /* 0x000fc8000001083a */
[----:B------:R-:W3:Y:S03]  /*55c0*/  MUFU.EX2 R25, R25 ;  /* 0x0000001900197308 */ /* 0x000ee60000000800 */
[C---:B------:R-:W-:Y:S01]  /*55d0*/  HMMA.16816.F32.BF16 R76, R4.reuse, R18, R76 ;  /* 0x00000012044c723c */ /* 0x040fe2000004184c */
[----:B------:R-:W5:Y:S04]  /*55e0*/  LDSM.16.MT88.4 R16, [R237+0x3900] ;  /* 0x00390000ed10783b */ /* 0x000f680000004200 */
[----:B------:R-:W-:Y:S03]  /*55f0*/  MUFU.EX2 R26, R26 ;  /* 0x0000001a001a7308 */ /* 0x000fe60000000800 */
[C---:B----4-:R-:W-:Y:S05]  /*5600*/  HMMA.16816.F32.BF16 R72, R4.reuse, R20, R72 ;  /* 0x000000140448723c */ /* 0x050fea0000041848 */
[----:B------:R-:W4:Y:S03]  /*5610*/  MUFU.EX2 R27, R27 ;  /* 0x0000001b001b7308 */ /* 0x000f260000000800 */
[----:B------:R-:W-:Y:S05]  /*5620*/  HMMA.16816.F32.BF16 R68, R4, R22, R68 ;  /* 0x000000160444723c */ /* 0x000fea0000041844 */
[----:B------:R-:W-:Y:S02]  /*5630*/  MUFU.EX2 R30, R30 ;  /* 0x0000001e001e7308 */ /* 0x000fe40000000800 */
[----:B---3--:R-:W-:Y:S01]  /*5640*/  F2FP.BF16.PACK_AB R4, R25, R24 ;  /* 0x000000181904723e */ /* 0x008fe200000010ff */
[----:B------:R-:W-:Y:S01]  /*5650*/  FADD.FTZ R24, R24, R161 ;  /* 0x000000a118187221 */ /* 0x000fe20000010000 */
[----:B------:R-:W-:Y:S01]  /*5660*/  F2FP.BF16.PACK_AB R5, R29, R28 ;  /* 0x0000001c1d05723e */ /* 0x000fe200000010ff */
[----:B------:R-:W-:-:S02]  /*5670*/  FADD.FTZ R28, R28, R151 ;  /* 0x000000971c1c7221 */ /* 0x000fc40000010000 */
[----:B------:R-:W-:Y:S01]  /*5680*/  FADD.FTZ R25, R25, R24 ;  /* 0x0000001819197221 */ /* 0x000fe20000010000 */
[----:B------:R-:W3:Y:S01]  /*5690*/  MUFU.EX2 R31, R31 ;  /* 0x0000001f001f7308 */ /* 0x000ee20000000800 */
[----:B----4-:R-:W-:Y:S01]  /*56a0*/  F2FP.BF16.PACK_AB R6, R27, R26 ;  /* 0x0000001a1b06723e */ /* 0x010fe200000010ff */
[----:B------:R-:W-:Y:S02]  /*56b0*/  FADD.FTZ R29, R29, R28 ;  /* 0x0000001c1d1d7221 */ /* 0x000fe40000010000 */
[----:B------:R-:W-:-:S04]  /*56c0*/  FADD.FTZ R26, R26, R25 ;  /* 0x000000191a1a7221 */ /* 0x000fc80000010000 */
[----:B------:R-:W-:Y:S01]  /*56d0*/  FADD.FTZ R2, R27, R26 ;  /* 0x0000001a1b027221 */ /* 0x000fe20000010000 */
[----:B---3--:R-:W-:Y:S01]  /*56e0*/  F2FP.BF16.PACK_AB R7, R31, R30 ;  /* 0x0000001e1f07723e */ /* 0x008fe200000010ff */
[----:B------:R-:W-:-:S04]  /*56f0*/  FADD.FTZ R30, R30, R29 ;  /* 0x0000001d1e1e7221 */ /* 0x000fc80000010000 */
[----:B------:R-:W-:Y:S02]  /*5700*/  FADD.FTZ R0, R31, R30 ;  /* 0x0000001e1f007221 */ /* 0x000fe40000010000 */
[C---:B--2---:R-:W-:Y:S03]  /*5710*/  HMMA.16816.F32.BF16 R128, R4.reuse, R12, R128 ;  /* 0x0000000c0480723c */ /* 0x044fe60000041880 */
[----:B------:R-:W-:Y:S04]  /*5720*/  STL [R1+0x8], R0 ;  /* 0x0000080001007387 */ /* 0x000fe80000100800 */
[----:B------:R-:W-:Y:S01]  /*5730*/  STL [R1+0xc], R2 ;  /* 0x00000c0201007387 */ /* 0x000fe20000100800 */
[C---:B------:R-:W-:Y:S03]  /*5740*/  HMMA.16816.F32.BF16 R124, R4.reuse, R14, R124 ;  /* 0x0000000e047c723c */ /* 0x040fe6000004187c */
[----:B------:R-:W2:Y:S05]  /*5750*/  LDSM.16.MT88.4 R12, [R236+0x3900] ;  /* 0x00390000ec0c783b */ /* 0x000eaa0000004200 */
[C---:B-1----:R-:W-:Y:S08]  /*5760*/  HMMA.16816.F32.BF16 R120, R4.reuse, R8, R120 ;  /* 0x000000080478723c */ /* 0x042ff00000041878 */
[C---:B------:R-:W-:Y:S01]  /*5770*/  HMMA.16816.F32.BF16 R116, R4.reuse, R10, R116 ;  /* 0x0000000a0474723c */ /* 0x040fe20000041874 */
[----:B------:R-:W1:Y:S07]  /*5780*/  LDSM.16.MT88.4 R8, [R240+0x7900] ;  /* 0x00790000f008783b */ /* 0x000e6e0000004200 */
[C---:B-----5:R-:W-:Y:S08]  /*5790*/  HMMA.16816.F32.BF16 R112, R4.reuse, R16, R112 ;  /* 0x000000100470723c */ /* 0x060ff00000041870 */
        /* <DEDUP_REMOVED lines=8> */
[C---:B---3--:R-:W-:Y:S08]  /*5820*/  HMMA.16816.F32.BF16 R88, R4.reuse, R16, R88 ;  /* 0x000000100458723c */ /* 0x048ff00000041858 */
[C---:B------:R-:W-:Y:S08]  /*5830*/  HMMA.16816.F32.BF16 R84, R4.reuse, R18, R84 ;  /* 0x000000120454723c */ /* 0x040ff00000041854 */
[C---:B--2---:R-:W-:Y:S08]  /*5840*/  HMMA.16816.F32.BF16 R80, R4.reuse, R12, R80 ;  /* 0x0000000c0450723c */ /* 0x044ff00000041850 */
[C---:B------:R-:W-:Y:S08]  /*5850*/  HMMA.16816.F32.BF16 R76, R4.reuse, R14, R76 ;  /* 0x0000000e044c723c */ /* 0x040ff0000004184c */
[C---:B-1----:R-:W-:Y:S08]  /*5860*/  HMMA.16816.F32.BF16 R72, R4.reuse, R8, R72 ;  /* 0x000000080448723c */ /* 0x042ff00000041848 */
[----:B------:R-:W-:Y:S01]  /*5870*/  HMMA.16816.F32.BF16 R68, R4, R10, R68 ;  /* 0x0000000a0444723c */ /* 0x000fe20000041844 */
[----:B------:R-:W-:Y:S07]  /*5880*/  @!P1 BRA `(.L_x_5) ;  /* 0x00003ee000009947 */ /* 0x000fee0003800000 */
[----:B------:R-:W-:Y:S01]  /*5890*/  IADD3 R0, P2, R250, 0x40, RZ ;  /* 0x00000040fa007810 */ /* 0x000fe20007f5e0ff */
[----:B------:R-:W-:Y:S01]  /*58a0*/  IMAD.MOV.U32 R135, RZ, RZ, R132 ;  /* 0x000000ffff877224 */ /* 0x000fe200078e0084 */
[----:B------:R-:W-:Y:S01]  /*58b0*/  IADD3 R252, P1, R244, 0x40, RZ ;  /* 0x00000040f4fc7810 */ /* 0x000fe20007f3e0ff */
[----:B------:R-:W-:Y:S01]  /*58c0*/  ULDC.64 UR6, c[0x0][0x208] ;  /* 0x0000820000067ab9 */ /* 0x000fe20000000a00 */
[----:B------:R-:W-:Y:S01]  /*58d0*/  IADD3.X R2, RZ, R248, RZ, P2, !PT ;  /* 0x000000f8ff027210 */ /* 0x000fe200017fe4ff */
[----:B------:R1:W-:Y:S01]  /*58e0*/  STL [R1+0x4], R0 ;  /* 0x0000040001007387 */ /* 0x0003e20000100800 */
[----:B------:R-:W-:Y:S01]  /*58f0*/  ULDC.64 UR4, c[0x0][0x1e0] ;  /* 0x0000780000047ab9 */ /* 0x000fe20000000a00 */
[----:B------:R-:W-:-:S02]  /*5900*/  IMAD.X R249, RZ, RZ, R247, P1 ;  /* 0x000000fffff97224 */ /* 0x000fc400008e06f7 */
[----:B------:R2:W-:Y:S01]  /*5910*/  STL [R1], R2 ;  /* 0x0000000201007387 */ /* 0x0005e20000100800 */
[----:B-1----:R-:W-:-:S06]  /*5920*/  IMAD.MOV.U32 R0, RZ, RZ, R3 ;  /* 0x000000ffff007224 */ /* 0x002fcc00078e0003 */
.L_x_6:
[----:B--2---:R-:W2:Y:S01]  /*5930*/  LDL R2, [R1+0x4] ;  /* 0x0000040001027983 */ /* 0x004ea20000100800 */
[----:B------:R-:W-:Y:S04]  /*5940*/  DEPBAR.LE SB0, 0x0 ;  /* 0x000080000000791a */ /* 0x000fe80000000000 */
[----:B------:R-:W3:Y:S01]  /*5950*/  LDL R133, [R1] ;  /* 0x0000000001857983 */ /* 0x000ee20000100800 */
[----:B------:R-:W-:Y:S02]  /*5960*/  USHF.R.S32.HI UR16, URZ, 0x1f, UR23 ;  /* 0x0000001f3f107899 */ /* 0x000fe40008011417 */
[----:B------:R-:W-:Y:S01]  /*5970*/  UIMAD.WIDE.U32 UR18, UR23, UR6, URZ ;  /* 0x00000006171272a5 */ /* 0x000fe2000f8e003f */
[----:B------:R-:W-:Y:S01]  /*5980*/  BAR.SYNC.DEFER_BLOCKING 0x0 ;  /* 0x0000000000007b1d */ /* 0x000fe20000010000 */
[----:B------:R-:W-:Y:S02]  /*5990*/  UIMAD UR16, UR16, UR6, URZ ;  /* 0x00000006101072a4 */ /* 0x000fe4000f8e023f */
[----:B------:R-:W-:Y:S02]  /*59a0*/  USHF.L.U32 UR17, UR18, 0x7, URZ ;  /* 0x0000000712117899 */ /* 0x000fe4000800063f */
[----:B------:R-:W-:Y:S02]  /*59b0*/  UIMAD UR16, UR23, UR7, UR16 ;  /* 0x00000007171072a4 */ /* 0x000fe4000f8e0210 */
[----:B------:R-:W-:Y:S02]  /*59c0*/  UISETP.GT.AND UP1, UPT, UR23, UR8, UPT ;  /* 0x000000081700728c */ /* 0x000fe4000bf24270 */
[----:B------:R-:W-:Y:S01]  /*59d0*/  UIADD3 UR16, UR19, UR16, URZ ;  /* 0x0000001013107290 */ /* 0x000fe2000fffe03f */
[----:B------:R-:W-:Y:S01]  /*59e0*/  IADD3 R3, P5, R250, UR17, RZ ;  /* 0x00000011fa037c10 */ /* 0x000fe2000ffbe0ff */
[----:B------:R-:W-:Y:S02]  /*59f0*/  UIADD3 UR23, UR23, -0x1, URZ ;  /* 0xffffffff17177890 */ /* 0x000fe4000fffe03f */
[----:B------:R-:W-:Y:S01]  /*5a00*/  USHF.L.U64.HI UR16, UR18, 0x7, UR16 ;  /* 0x0000000712107899 */ /* 0x000fe20008010210 */
[C---:B------:R-:W-:Y:S04]  /*5a10*/  LEA R196, P4, R3.reuse, c[0x0][0x1f8], 0x1 ;  /* 0x00007e0003c47a11 */ /* 0x040fe800078808ff */
[----:B------:R-:W-:Y:S01]  /*5a20*/  @UP1 UIMAD.WIDE.U32 UR18, UR23, UR4, URZ ;  /* 0x00000004171212a5 */ /* 0x000fe2000f8e003f */
[----:B------:R-:W-:Y:S04]  /*5a30*/  IADD3.X R134, R248, UR16, RZ, P5, !PT ;  /* 0x00000010f8867c10 */ /* 0x000fe8000affe4ff */
[----:B------:R-:W-:Y:S01]  /*5a40*/  LEA.HI.X R197, R3, c[0x0][0x1fc], R134, 0x1, P4 ;  /* 0x00007f0003c57a11 */ /* 0x000fe200020f0c86 */
[----:B------:R-:W1:Y:S08]  /*5a50*/  LDSM.16.M88.4 R140, [R242+0x8100] ;  /* 0x00810000f28c783b */ /* 0x000e700000000200 */
[----:B------:R-:W4:Y:S08]  /*5a60*/  LDSM.16.M88.4 R144, [R242+0x8900] ;  /* 0x00890000f290783b */ /* 0x000f300000000200 */
[----:B------:R-:W5:Y:S08]  /*5a70*/  LDSM.16.M88.4 R148, [R242+0x9100] ;  /* 0x00910000f294783b */ /* 0x000f700000000200 */
[----:B------:R-:W5:Y:S08]  /*5a80*/  LDSM.16.M88.4 R152, [R242+0x9900] ;  /* 0x00990000f298783b */ /* 0x000f700000000200 */
[----:B------:R-:W5:Y:S01]  /*5a90*/  LDSM.16.M88.4 R156, [R242+0xa100] ;  /* 0x00a10000f29c783b */ /* 0x000f620000000200 */
[C---:B-1----:R-:W-:Y:S07]  /*5aa0*/  HMMA.16816.F32.BF16 R4, R136.reuse, R140, RZ ;  /* 0x0000008c8804723c */ /* 0x042fee00000418ff */
[----:B------:R-:W1:Y:S01]  /*5ab0*/  LDSM.16.M88.4 R160, [R242+0xa900] ;  /* 0x00a90000f2a0783b */ /* 0x000e620000000200 */
[C---:B------:R-:W-:Y:S07]  /*5ac0*/  HMMA.16816.F32.BF16 R8, R136.reuse, R142, RZ ;  /* 0x0000008e8808723c */ /* 0x040fee00000418ff */
[----:B------:R-:W1:Y:S01]  /*5ad0*/  LDSM.16.M88.4 R164, [R242+0xb100] ;  /* 0x00b10000f2a4783b */ /* 0x000e620000000200 */
[C---:B----4-:R-:W-:Y:S07]  /*5ae0*/  HMMA.16816.F32.BF16 R12, R136.reuse, R144, RZ ;  /* 0x00000090880c723c */ /* 0x050fee00000418ff */
[----:B------:R-:W4:Y:S01]  /*5af0*/  LDSM.16.M88.4 R168, [R242+0xb900] ;  /* 0x00b90000f2a8783b */ /* 0x000f220000000200 */
[C---:B------:R-:W-:Y:S07]  /*5b00*/  HMMA.16816.F32.BF16 R16, R136.reuse, R146, RZ ;  /* 0x000000928810723c */ /* 0x040fee00000418ff */
[----:B------:R-:W1:Y:S01]  /*5b10*/  LDSM.16.M88.4 R140, [R241] ;  /* 0x00000000f18c783b */ /* 0x000e620000000200 */
[C---:B-----5:R-:W-:Y:S07]  /*5b20*/  HMMA.16816.F32.BF16 R20, R136.reuse, R148, RZ ;  /* 0x000000948814723c */ /* 0x060fee00000418ff */
[----:B------:R-:W5:Y:S01]  /*5b30*/  LDSM.16.M88.4 R144, [R235] ;  /* 0x00000000eb90783b */ /* 0x000f620000000200 */
[C---:B------:R-:W-:Y:S07]  /*5b40*/  HMMA.16816.F32.BF16 R24, R136.reuse, R150, RZ ;  /* 0x000000968818723c */ /* 0x040fee00000418ff */
[----:B------:R-:W4:Y:S01]  /*5b50*/  LDSM.16.M88.4 R148, [R234] ;  /* 0x00000000ea94783b */ /* 0x000f220000000200 */
[C---:B------:R-:W-:Y:S08]  /*5b60*/  HMMA.16816.F32.BF16 R28, R136.reuse, R152, RZ ;  /* 0x00000098881c723c */ /* 0x040ff000000418ff */
[C---:B------:R-:W-:Y:S01]  /*5b70*/  HMMA.16816.F32.BF16 R32, R136.reuse, R154, RZ ;  /* 0x0000009a8820723c */ /* 0x040fe200000418ff */
[----:B------:R-:W-:Y:S07]  /*5b80*/  LDSM.16.M88.4 R152, [R232] ;  /* 0x00000000e898783b */ /* 0x000fee0000000200 */
[C---:B------:R-:W-:Y:S08]  /*5b90*/  HMMA.16816.F32.BF16 R36, R136.reuse, R156, RZ ;  /* 0x0000009c8824723c */ /* 0x040ff000000418ff */
[C---:B------:R-:W-:Y:S01]  /*5ba0*/  HMMA.16816.F32.BF16 R40, R136.reuse, R158, RZ ;  /* 0x0000009e8828723c */ /* 0x040fe200000418ff */
[----:B------:R-:W-:Y:S07]  /*5bb0*/  LDSM.16.M88.4 R156, [R231] ;  /* 0x00000000e79c783b */ /* 0x000fee0000000200 */
[C---:B-1----:R-:W-:Y:S08]  /*5bc0*/  HMMA.16816.F32.BF16 R44, R136.reuse, R160, RZ ;  /* 0x000000a0882c723c */ /* 0x042ff000000418ff */
[C---:B------:R-:W-:Y:S01]  /*5bd0*/  HMMA.16816.F32.BF16 R48, R136.reuse, R162, RZ ;  /* 0x000000a28830723c */ /* 0x040fe200000418ff */
[----:B------:R-:W-:Y:S07]  /*5be0*/  LDSM.16.M88.4 R160, [R230] ;  /* 0x00000000e6a0783b */ /* 0x000fee0000000200 */
[C---:B------:R-:W-:Y:S08]  /*5bf0*/  HMMA.16816.F32.BF16 R52, R136.reuse, R164, RZ ;  /* 0x000000a48834723c */ /* 0x040ff000000418ff */
[C---:B------:R-:W-:Y:S01]  /*5c00*/  HMMA.16816.F32.BF16 R56, R136.reuse, R166, RZ ;  /* 0x000000a68838723c */ /* 0x040fe200000418ff */
[----:B------:R-:W-:Y:S07]  /*5c10*/  LDSM.16.M88.4 R164, [R229] ;  /* 0x00000000e5a4783b */ /* 0x000fee0000000200 */
[C---:B----4-:R-:W-:Y:S08]  /*5c20*/  HMMA.16816.F32.BF16 R60, R136.reuse, R168, RZ ;  /* 0x000000a8883c723c */ /* 0x050ff000000418ff */
[----:B------:R-:W-:Y:S08]  /*5c30*/  HMMA.16816.F32.BF16 R64, R136, R170, RZ ;  /* 0x000000aa8840723c */ /* 0x000ff000000418ff */
[C---:B------:R-:W-:Y:S08]  /*5c40*/  HMMA.16816.F32.BF16 R4, R172.reuse, R140, R4 ;  /* 0x0000008cac04723c */ /* 0x040ff00000041804 */
[C---:B------:R-:W-:Y:S01]  /*5c50*/  HMMA.16816.F32.BF16 R8, R172.reuse, R142, R8 ;  /* 0x0000008eac08723c */ /* 0x040fe20000041808 */
[----:B------:R-:W1:Y:S07]  /*5c60*/  LDSM.16.M88.4 R140, [R233] ;  /* 0x00000000e98c783b */ /* 0x000e6e0000000200 */
[C---:B-----5:R-:W-:Y:S01]  /*5c70*/  HMMA.16816.F32.BF16 R12, R172.reuse, R144, R12 ;  /* 0x00000090ac0c723c */ /* 0x060fe2000004180c */
[----:B------:R-:W-:Y:S01]  /*5c80*/  @!PT LDS RZ, [RZ] ;  /* 0x00000000fffff984 */ /* 0x000fe20000000800 */
[----:B------:R-:W-:Y:S01]  /*5c90*/  @!PT LDS RZ, [RZ] ;  /* 0x00000000fffff984 */ /* 0x000fe20000000800 */
[----:B------:R-:W-:Y:S01]  /*5ca0*/  @!PT LDS RZ, [RZ] ;  /* 0x00000000fffff984 */ /* 0x000fe20000000800 */
[----:B------:R4:W-:Y:S07]  /*5cb0*/  LDGSTS.E.BYPASS.LTC128B.128 [R243+0x100], [R196.64], !P3 ;  /* 0x00100000c4f37fae */ /* 0x0009ee000d901d4e */
[C---:B------:R-:W-:Y:S08]  /*5cc0*/  HMMA.16816.F32.BF16 R16, R172.reuse, R146, R16 ;  /* 0x00000092ac10723c */ /* 0x040ff00000041810 */
[C---:B------:R-:W-:Y:S08]  /*5cd0*/  HMMA.16816.F32.BF16 R20, R172.reuse, R148, R20 ;  /* 0x00000094ac14723c */ /* 0x040ff00000041814 */
[C---:B------:R-:W-:Y:S08]  /*5ce0*/  HMMA.16816.F32.BF16 R24, R172.reuse, R150, R24 ;  /* 0x00000096ac18723c */ /* 0x040ff00000041818 */
[C---:B-1----:R-:W-:Y:S08]  /*5cf0*/  HMMA.16816.F32.BF16 R28, R172.reuse, R140, R28 ;  /* 0x0000008cac1c723c */ /* 0x042ff0000004181c */
[C---:B------:R-:W-:Y:S08]  /*5d00*/  HMMA.16816.F32.BF16 R32, R172.reuse, R142, R32 ;  /* 0x0000008eac20723c */ /* 0x040ff00000041820 */
[C---:B------:R-:W-:Y:S08]  /*5d10*/  HMMA.16816.F32.BF16 R36, R172.reuse, R152, R36 ;  /* 0x00000098ac24723c */ /* 0x040ff00000041824 */
[C---:B------:R-:W-:Y:S08]  /*5d20*/  HMMA.16816.F32.BF16 R40, R172.reuse, R154, R40 ;  /* 0x0000009aac28723c */ /* 0x040ff00000041828 */
[C---:B------:R-:W-:Y:S08]  /*5d30*/  HMMA.16816.F32.BF16 R44, R172.reuse, R156, R44 ;  /* 0x0000009cac2c723c */ /* 0x040ff0000004182c */
[C---:B------:R-:W-:Y:S08]  /*5d40*/  HMMA.16816.F32.BF16 R48, R172.reuse, R158, R48 ;  /* 0x0000009eac30723c */ /* 0x040ff00000041830 */
[C---:B------:R-:W-:Y:S04]  /*5d50*/  HMMA.16816.F32.BF16 R52, R172.reuse, R160, R52 ;  /* 0x000000a0ac34723c */ /* 0x040fe80000041834 */
[----:B--2---:R-:W-:Y:S01]  /*5d60*/  IADD3 R132, P2, R2, UR17, RZ ;  /* 0x0000001102847c10 */ /* 0x004fe2000ff5e0ff */
[----:B------:R-:W-:Y:S03]  /*5d70*/  @UP1 USHF.L.U32 UR17, UR18, 0x7, URZ ;  /* 0x0000000712111899 */ /* 0x000fe6000800063f */
[C---:B------:R-:W-:Y:S04]  /*5d80*/  HMMA.16816.F32.BF16 R56, R172.reuse, R162, R56 ;  /* 0x000000a2ac38723c */ /* 0x040fe80000041838 */
[C---:B------:R-:W-:Y:S02]  /*5d90*/  LEA R2, P1, R132.reuse, c[0x0][0x1f8], 0x1 ;  /* 0x00007e0084027a11 */ /* 0x040fe400078208ff */
[----:B---3--:R-:W-:Y:S01]  /*5da0*/  IADD3.X R133, R133, UR16, RZ, P2, !PT ;  /* 0x0000001085857c10 */ /* 0x008fe200097fe4ff */
[----:B------:R-:W-:Y:S01]  /*5db0*/  @UP1 USHF.R.S32.HI UR16, URZ, 0x1f, UR23 ;  /* 0x0000001f3f101899 */ /* 0x000fe20008011417 */
[C---:B------:R-:W-:Y:S03]  /*5dc0*/  HMMA.16816.F32.BF16 R60, R172.reuse, R164, R60 ;  /* 0x000000a4ac3c723c */ /* 0x040fe6000004183c */
[----:B------:R-:W-:Y:S01]  /*5dd0*/  @UP1 UIMAD UR16, UR16, UR4, URZ ;  /* 0x00000004101012a4 */ /* 0x000fe2000f8e023f */
[----:B------:R-:W-:Y:S02]  /*5de0*/  LEA.HI.X R3, R132, c[0x0][0x1fc], R133, 0x1, P1 ;  /* 0x00007f0084037a11 */ /* 0x000fe400008f0c85 */
[----:B------:R-:W-:Y:S01]  /*5df0*/  IADD3 R132, P1, R196, UR11, RZ ;  /* 0x0000000bc4847c10 */ /* 0x000fe2000ff3e0ff */
[----:B------:R-:W-:Y:S01]  /*5e00*/  @UP1 UIMAD UR16, UR23, UR5, UR16 ;  /* 0x00000005171012a4 */ /* 0x000fe2000f8e0210 */
[----:B------:R-:W-:Y:S01]  /*5e10*/  HMMA.16816.F32.BF16 R64, R172, R166, R64 ;  /* 0x000000a6ac40723c */ /* 0x000fe20000041840 */
[----:B------:R1:W-:Y:S02]  /*5e20*/  LDGSTS.E.BYPASS.LTC128B.128 [R243+0x4100], [R2.64], !P0 ;  /* 0x0410000002f37fae */ /* 0x0003e4000c101d4e */
[----:B------:R-:W-:Y:S01]  /*5e30*/  @UP1 UIADD3 UR16, UR19, UR16, URZ ;  /* 0x0000001013101290 */ /* 0x000fe2000fffe03f */
[----:B------:R-:W-:Y:S02]  /*5e40*/  IADD3.X R133, R197, UR20, RZ, P1, !PT ;  /* 0x00000014c5857c10 */ /* 0x000fe40008ffe4ff */
[C---:B------:R-:W-:Y:S01]  /*5e50*/  IADD3 R198, P1, R132.reuse, UR11, RZ ;  /* 0x0000000b84c67c10 */ /* 0x040fe2000ff3e0ff */
[----:B------:R-:W-:Y:S01]  /*5e60*/  @UP1 USHF.L.U64.HI UR16, UR18, 0x7, UR16 ;  /* 0x0000000712101899 */ /* 0x000fe20008010210 */
[----:B------:R-:W-:Y:S01]  /*5e70*/  IADD3 R200, P4, R132, UR22, RZ ;  /* 0x0000001684c87c10 */ /* 0x000fe2000ff9e0ff */
[----:B------:R2:W-:Y:S01]  /*5e80*/  LDGSTS.E.BYPASS.LTC128B.128 [R243+0x1100], [R132.64], !P3 ;  /* 0x0110000084f37fae */ /* 0x0005e2000d901d4e */
[----:B------:R-:W-:Y:S02]  /*5e90*/  @UP1 USHF.L.U32 UR18, UR4, 0x6, URZ ;  /* 0x0000000604121899 */ /* 0x000fe4000800063f */
[C---:B------:R-:W-:Y:S01]  /*5ea0*/  IADD3.X R199, R133.reuse, UR20, RZ, P1, !PT ;  /* 0x0000001485c77c10 */ /* 0x040fe20008ffe4ff */
[----:B------:R-:W-:Y:S01]  /*5eb0*/  @UP1 UMOV UR19, 0x6 ;  /* 0x0000000600131882 */ /* 0x000fe20000000000 */
[----:B------:R-:W-:Y:S01]  /*5ec0*/  IADD3.X R201, R133, UR21, RZ, P4, !PT ;  /* 0x0000001585c97c10 */ /* 0x000fe2000a7fe4ff */
[----:B------:R-:W-:Y:S01]  /*5ed0*/  @UP1 USHF.L.U64.HI UR19, UR4, UR19, UR5 ;  /* 0x0000001304131299 */ /* 0x000fe20008010205 */
[C---:B------:R-:W-:Y:S01]  /*5ee0*/  IADD3 R202, P2, R198.reuse, UR11, RZ ;  /* 0x0000000bc6ca7c10 */ /* 0x040fe2000ff5e0ff */
[----:B------:R2:W-:Y:S01]  /*5ef0*/  LDGSTS.E.BYPASS.LTC128B.128 [R243+0x5100], [R132.64+0x80], !P0 ;  /* 0x0510008084f37fae */ /* 0x0005e2000c101d4e */
[----:B----4-:R-:W-:Y:S02]  /*5f00*/  IADD3 R196, P1, R198, UR22, RZ ;  /* 0x00000016c6c47c10 */ /* 0x010fe4000ff3e0ff */
[C---:B------:R-:W-:Y:S02]  /*5f10*/  IADD3.X R203, R199.reuse, UR20, RZ, P2, !PT ;  /* 0x00000014c7cb7c10 */ /* 0x040fe400097fe4ff */
[----:B------:R-:W-:Y:S02]  /*5f20*/  IADD3.X R197, R199, UR21, RZ, P1, !PT ;  /* 0x00000015c7c57c10 */ /* 0x000fe40008ffe4ff */
[----:B------:R-:W-:Y:S01]  /*5f30*/  PLOP3.LUT P1, PT, PT, PT, UP1, 0x80, 0x0 ;  /* 0x000000000000781c */ /* 0x000fe20003f2f018 */
[----:B------:R3:W-:Y:S08]  /*5f40*/  LDGSTS.E.BYPASS.LTC128B.128 [R243+0x2100], [R198.64], !P3 ;  /* 0x02100000c6f37fae */ /* 0x0007f0000d901d4e */
[----:B------:R4:W-:Y:S08]  /*5f50*/  LDGSTS.E.BYPASS.LTC128B.128 [R243+0x6100], [R200.64], !P0 ;  /* 0x06100000c8f37fae */ /* 0x0009f0000c101d4e */
[----:B------:R4:W-:Y:S08]  /*5f60*/  LDGSTS.E.BYPASS.LTC128B.128 [R243+0x3100], [R202.64], !P3 ;  /* 0x03100000caf37fae */ /* 0x0009f0000d901d4e */
[----:B------:R3:W-:Y:S08]  /*5f70*/  LDGSTS.E.BYPASS.LTC128B.128 [R243+0x7100], [R196.64], !P0 ;  /* 0x07100000c4f37fae */ /* 0x0007f0000c101d4e */
[----:B------:R-:W5:Y:S08]  /*5f80*/  LDSM.16.M88.4 R144, [R239+0x8100] ;  /* 0x00810000ef90783b */ /* 0x000f700000000200 */
[----:B------:R-:W1:Y:S08]  /*5f90*/  LDSM.16.M88.4 R140, [R239+0x8900] ;  /* 0x00890000ef8c783b */ /* 0x000e700000000200 */
[----:B------:R-:W1:Y:S08]  /*5fa0*/  LDSM.16.M88.4 R148, [R239+0x9100] ;  /* 0x00910000ef94783b */ /* 0x000e700000000200 */
[----:B------:R-:W0:Y:S08]  /*5fb0*/  LDGDEPBAR ;  /* 0x00000000000079af */ /* 0x000e300000000000 */
[----:B------:R-:W2:Y:S01]  /*5fc0*/  LDSM.16.M88.4 R152, [R239+0x9900] ;  /* 0x00990000ef98783b */ /* 0x000ea20000000200 */
[C---:B-----5:R-:W-:Y:S07]  /*5fd0*/  HMMA.16816.F32.BF16 R4, R176.reuse, R144, R4 ;  /* 0x00000090b004723c */ /* 0x060fee0000041804 */
[----:B------:R-:W5:Y:S01]  /*5fe0*/  LDSM.16.M88.4 R156, [R239+0xa100] ;  /* 0x00a10000ef9c783b */ /* 0x000f620000000200 */
[C---:B------:R-:W-:Y:S07]  /*5ff0*/  HMMA.16816.F32.BF16 R8, R176.reuse, R146, R8 ;  /* 0x00000092b008723c */ /* 0x040fee0000041808 */
[----:B------:R-:W3:Y:S01]  /*6000*/  LDSM.16.M88.4 R144, [R239+0xa900] ;  /* 0x00a90000ef90783b */ /* 0x000ee20000000200 */
[C---:B-1----:R-:W-:Y:S07]  /*6010*/  HMMA.16816.F32.BF16 R12, R176.reuse, R140, R12 ;  /* 0x0000008cb00c723c */ /* 0x042fee000004180c */
[----:B------:R-:W-:Y:S01]  /*6020*/  LDSM.16.M88.4 R160, [R242+0xc100] ;  /* 0x00c10000f2a0783b */ /* 0x000fe20000000200 */
[C---:B------:R-:W-:Y:S07]  /*6030*/  HMMA.16816.F32.BF16 R16, R176.reuse, R142, R16 ;  /* 0x0000008eb010723c */ /* 0x040fee0000041810 */
[----:B------:R-:W1:Y:S01]  /*6040*/  LDSM.16.M88.4 R140, [R239+0xb100] ;  /* 0x00b10000ef8c783b */ /* 0x000e620000000200 */
[C---:B------:R-:W-:Y:S07]  /*6050*/  HMMA.16816.F32.BF16 R20, R176.reuse, R148, R20 ;  /* 0x00000094b014723c */ /* 0x040fee0000041814 */
[----:B------:R-:W-:Y:S01]  /*6060*/  LDSM.16.M88.4 R164, [R225] ;  /* 0x00000000e1a4783b */ /* 0x000fe20000000200 */
[C---:B------:R-:W-:Y:S07]  /*6070*/  HMMA.16816.F32.BF16 R24, R176.reuse, R150, R24 ;  /* 0x00000096b018723c */ /* 0x040fee0000041818 */
[----:B------:R-:W1:Y:S01]  /*6080*/  LDSM.16.M88.4 R148, [R239+0xb900] ;  /* 0x00b90000ef94783b */ /* 0x000e620000000200 */
[C---:B--2---:R-:W-:Y:S07]  /*6090*/  HMMA.16816.F32.BF16 R28, R176.reuse, R152, R28 ;  /* 0x00000098b01c723c */ /* 0x044fee000004181c */
[----:B------:R-:W-:Y:S01]  /*60a0*/  LDSM.16.M88.4 R168, [R239+0xd100] ;  /* 0x00d10000efa8783b */ /* 0x000fe20000000200 */
[C---:B------:R-:W-:Y:S07]  /*60b0*/  HMMA.16816.F32.BF16 R32, R176.reuse, R154, R32 ;  /* 0x0000009ab020723c */ /* 0x040fee0000041820 */
[----:B------:R-:W2:Y:S01]  /*60c0*/  LDSM.16.M88.4 R152, [R228] ;  /* 0x00000000e498783b */ /* 0x000ea20000000200 */
[C---:B-----5:R-:W-:Y:S07]  /*60d0*/  HMMA.16816.F32.BF16 R36, R176.reuse, R156, R36 ;  /* 0x0000009cb024723c */ /* 0x060fee0000041824 */
[----:B---3--:R-:W-:Y:S01]  /*60e0*/  LDSM.16.M88.4 R196, [R239+0xd900] ;  /* 0x00d90000efc4783b */ /* 0x008fe20000000200 */
[C---:B------:R-:W-:Y:S07]  /*60f0*/  HMMA.16816.F32.BF16 R40, R176.reuse, R158, R40 ;  /* 0x0000009eb028723c */ /* 0x040fee0000041828 */
[----:B------:R-:W3:Y:S01]  /*6100*/  LDSM.16.M88.4 R156, [R228+0x800] ;  /* 0x00080000e49c783b */ /* 0x000ee20000000200 */
[C---:B------:R-:W-:Y:S07]  /*6110*/  HMMA.16816.F32.BF16 R44, R176.reuse, R144, R44 ;  /* 0x00000090b02c723c */ /* 0x040fee000004182c */
[----:B----4-:R-:W-:Y:S01]  /*6120*/  LDSM.16.M88.4 R200, [R239+0xe900] ;  /* 0x00e90000efc8783b */ /* 0x010fe20000000200 */
[C---:B------:R-:W-:Y:S07]  /*6130*/  HMMA.16816.F32.BF16 R48, R176.reuse, R146, R48 ;  /* 0x00000092b030723c */ /* 0x040fee0000041830 */
[----:B------:R-:W4:Y:S01]  /*6140*/  LDSM.16.M88.4 R144, [R228+0x1000] ;  /* 0x00100000e490783b */ /* 0x000f220000000200 */
[C---:B-1----:R-:W-:Y:S07]  /*6150*/  HMMA.16816.F32.BF16 R52, R176.reuse, R140, R52 ;  /* 0x0000008cb034723c */ /* 0x042fee0000041834 */
[----:B------:R-:W-:Y:S01]  /*6160*/  LDSM.16.M88.4 R204, [R239+0xf100] ;  /* 0x00f10000efcc783b */ /* 0x000fe20000000200 */
[C---:B------:R-:W-:Y:S07]  /*6170*/  HMMA.16816.F32.BF16 R56, R176.reuse, R142, R56 ;  /* 0x0000008eb038723c */ /* 0x040fee0000041838 */
[----:B------:R-:W1:Y:S01]  /*6180*/  LDSM.16.M88.4 R140, [R228+0x1800] ;  /* 0x00180000e48c783b */ /* 0x000e620000000200 */
[C---:B------:R-:W-:Y:S07]  /*6190*/  HMMA.16816.F32.BF16 R60, R176.reuse, R148, R60 ;  /* 0x00000094b03c723c */ /* 0x040fee000004183c */
[----:B------:R-:W-:Y:S01]  /*61a0*/  LDSM.16.M88.4 R208, [R239+0xf900] ;  /* 0x00f90000efd0783b */ /* 0x000fe20000000200 */
[----:B------:R-:W-:Y:S07]  /*61b0*/  HMMA.16816.F32.BF16 R64, R176, R150, R64 ;  /* 0x00000096b040723c */ /* 0x000fee0000041840 */
[----:B------:R-:W5:Y:S01]  /*61c0*/  LDSM.16.M88.4 R148, [R228+0x2000] ;  /* 0x00200000e494783b */ /* 0x000f620000000200 */
[C---:B--2---:R-:W-:Y:S07]  /*61d0*/  HMMA.16816.F32.BF16 R4, R180.reuse, R152, R4 ;  /* 0x00000098b404723c */ /* 0x044fee0000041804 */
[----:B------:R-:W-:Y:S01]  /*61e0*/  LDSM.16.M88.4 R216, [R228+0x4000] ;  /* 0x00400000e4d8783b */ /* 0x000fe20000000200 */
[C---:B------:R-:W-:Y:S07]  /*61f0*/  HMMA.16816.F32.BF16 R8, R180.reuse, R154, R8 ;  /* 0x0000009ab408723c */ /* 0x040fee0000041808 */
[----:B------:R-:W2:Y:S01]  /*6200*/  LDSM.16.M88.4 R152, [R228+0x2800] ;  /* 0x00280000e498783b */ /* 0x000ea20000000200 */
[C---:B---3--:R-:W-:Y:S08]  /*6210*/  HMMA.16816.F32.BF16 R12, R180.reuse, R156, R12 ;  /* 0x0000009cb40c723c */ /* 0x048ff0000004180c */
[C---:B------:R-:W-:Y:S01]  /*6220*/  HMMA.16816.F32.BF16 R16, R180.reuse, R158, R16 ;  /* 0x0000009eb410723c */ /* 0x040fe20000041810 */
[----:B------:R-:W3:Y:S07]  /*6230*/  LDSM.16.M88.4 R156, [R228+0x3000] ;  /* 0x00300000e49c783b */ /* 0x000eee0000000200 */
[C---:B----4-:R-:W-:Y:S08]  /*6240*/  HMMA.16816.F32.BF16 R20, R180.reuse, R144, R20 ;  /* 0x00000090b414723c */ /* 0x050ff00000041814 */
[C---:B------:R-:W-:Y:S01]  /*6250*/  HMMA.16816.F32.BF16 R24, R180.reuse, R146, R24 ;  /* 0x00000092b418723c */ /* 0x040fe20000041818 */
[----:B------:R-:W4:Y:S07]  /*6260*/  LDSM.16.M88.4 R144, [R228+0x3800] ;  /* 0x00380000e490783b */ /* 0x000f2e0000000200 */
[C---:B-1----:R-:W-:Y:S08]  /*6270*/  HMMA.16816.F32.BF16 R28, R180.reuse, R140, R28 ;  /* 0x0000008cb41c723c */ /* 0x042ff0000004181c */
[C---:B------:R-:W-:Y:S01]  /*6280*/  HMMA.16816.F32.BF16 R32, R180.reuse, R142, R32 ;  /* 0x0000008eb420723c */ /* 0x040fe20000041820 */
[----:B------:R-:W1:Y:S07]  /*6290*/  LDSM.16.M88.4 R140, [R242+0xc900] ;  /* 0x00c90000f28c783b */ /* 0x000e6e0000000200 */
[C---:B-----5:R-:W-:Y:S08]  /*62a0*/  HMMA.16816.F32.BF16 R36, R180.reuse, R148, R36 ;  /* 0x00000094b424723c */ /* 0x060ff00000041824 */
[C---:B------:R-:W-:Y:S01]  /*62b0*/  HMMA.16816.F32.BF16 R40, R180.reuse, R150, R40 ;  /* 0x00000096b428723c */ /* 0x040fe20000041828 */
[----:B------:R-:W5:Y:S07]  /*62c0*/  LDSM.16.M88.4 R148, [R242+0xd100] ;  /* 0x00d10000f294783b */ /* 0x000f6e0000000200 */
[C---:B--2---:R-:W-:Y:S08]  /*62d0*/  HMMA.16816.F32.BF16 R44, R180.reuse, R152, R44 ;  /* 0x00000098b42c723c */ /* 0x044ff0000004182c */
[C---:B------:R-:W-:Y:S01]  /*62e0*/  HMMA.16816.F32.BF16 R48, R180.reuse, R154, R48 ;  /* 0x0000009ab430723c */ /* 0x040fe20000041830 */
[----:B------:R-:W-:Y:S07]  /*62f0*/  LDSM.16.M88.4 R152, [R242+0xe100] ;  /* 0x00e10000f298783b */ /* 0x000fee0000000200 */
[C---:B---3--:R-:W-:Y:S08]  /*6300*/  HMMA.16816.F32.BF16 R52, R180.reuse, R156, R52 ;  /* 0x0000009cb434723c */ /* 0x048ff00000041834 */
[C---:B------:R-:W-:Y:S01]  /*6310*/  HMMA.16816.F32.BF16 R56, R180.reuse, R158, R56 ;  /* 0x0000009eb438723c */ /* 0x040fe20000041838 */
[----:B------:R-:W-:Y:S07]  /*6320*/  LDSM.16.M88.4 R156, [R242+0xe900] ;  /* 0x00e90000f29c783b */ /* 0x000fee0000000200 */
[C---:B----4-:R-:W-:Y:S08]  /*6330*/  HMMA.16816.F32.BF16 R60, R180.reuse, R144, R60 ;  /* 0x00000090b43c723c */ /* 0x050ff0000004183c */
[----:B------:R-:W-:Y:S01]  /*6340*/  HMMA.16816.F32.BF16 R64, R180, R146, R64 ;  /* 0x00000092b440723c */ /* 0x000fe20000041840 */
[----:B------:R-:W2:Y:S07]  /*6350*/  LDSM.16.M88.4 R144, [R242+0xd900] ;  /* 0x00d90000f290783b */ /* 0x000eae0000000200 */
[C---:B------:R-:W-:Y:S08]  /*6360*/  HMMA.16816.F32.BF16 R4, R184.reuse, R160, R4 ;  /* 0x000000a0b804723c */ /* 0x040ff00000041804 */
[C---:B------:R-:W-:Y:S01]  /*6370*/  HMMA.16816.F32.BF16 R8, R184.reuse, R162, R8 ;  /* 0x000000a2b808723c */ /* 0x040fe20000041808 */
[----:B------:R-:W-:Y:S07]  /*6380*/  LDSM.16.M88.4 R160, [R242+0xf900] ;  /* 0x00f90000f2a0783b */ /* 0x000fee0000000200 */
[C---:B-1----:R-:W-:Y:S08]  /*6390*/  HMMA.16816.F32.BF16 R12, R184.reuse, R140, R12 ;  /* 0x0000008cb80c723c */ /* 0x042ff0000004180c */
[C---:B------:R-:W-:Y:S01]  /*63a0*/  HMMA.16816.F32.BF16 R16, R184.reuse, R142, R16 ;  /* 0x0000008eb810723c */ /* 0x040fe20000041810 */
[----:B------:R-:W1:Y:S07]  /*63b0*/  LDSM.16.M88.4 R140, [R242+0xf100] ;  /* 0x00f10000f28c783b */ /* 0x000e6e0000000200 */
[C---:B-----5:R-:W-:Y:S08]  /*63c0*/  HMMA.16816.F32.BF16 R20, R184.reuse, R148, R20 ;  /* 0x00000094b814723c */ /* 0x060ff00000041814 */
[C---:B------:R-:W-:Y:S01]  /*63d0*/  HMMA.16816.F32.BF16 R24, R184.reuse, R150, R24 ;  /* 0x00000096b818723c */ /* 0x040fe20000041818 */
[----:B------:R-:W3:Y:S07]  /*63e0*/  LDSM.16.M88.4 R148, [R227] ;  /* 0x00000000e394783b */ /* 0x000eee0000000200 */
[C---:B--2---:R-:W-:Y:S08]  /*63f0*/  HMMA.16816.F32.BF16 R28, R184.reuse, R144, R28 ;  /* 0x00000090b81c723c */ /* 0x044ff0000004181c */
[C---:B------:R-:W-:Y:S01]  /*6400*/  HMMA.16816.F32.BF16 R32, R184.reuse, R146, R32 ;  /* 0x00000092b820723c */ /* 0x040fe20000041820 */
[----:B------:R-:W2:Y:S07]  /*6410*/  LDSM.16.M88.4 R144, [R226] ;  /* 0x00000000e290783b */ /* 0x000eae0000000200 */
[C---:B------:R-:W-:Y:S08]  /*6420*/  HMMA.16816.F32.BF16 R36, R184.reuse, R152, R36 ;  /* 0x00000098b824723c */ /* 0x040ff00000041824 */
[C---:B------:R-:W-:Y:S01]  /*6430*/  HMMA.16816.F32.BF16 R40, R184.reuse, R154, R40 ;  /* 0x0000009ab828723c */ /* 0x040fe20000041828 */
[----:B------:R-:W4:Y:S07]  /*6440*/  LDSM.16.M88.4 R152, [R224] ;  /* 0x00000000e098783b */ /* 0x000f2e0000000200 */
[C---:B------:R-:W-:Y:S08]  /*6450*/  HMMA.16816.F32.BF16 R44, R184.reuse, R156, R44 ;  /* 0x0000009cb82c723c */ /* 0x040ff0000004182c */
[C---:B------:R-:W-:Y:S01]  /*6460*/  HMMA.16816.F32.BF16 R48, R184.reuse, R158, R48 ;  /* 0x0000009eb830723c */ /* 0x040fe20000041830 */
[----:B------:R-:W-:Y:S07]  /*6470*/  LDSM.16.M88.4 R156, [R220] ;  /* 0x00000000dc9c783b */ /* 0x000fee0000000200 */
[C---:B-1----:R-:W-:Y:S08]  /*6480*/  HMMA.16816.F32.BF16 R52, R184.reuse, R140, R52 ;  /* 0x0000008cb834723c */ /* 0x042ff00000041834 */
[C---:B------:R-:W-:Y:S01]  /*6490*/  HMMA.16816.F32.BF16 R56, R184.reuse, R142, R56 ;  /* 0x0000008eb838723c */ /* 0x040fe20000041838 */
[----:B------:R-:W1:Y:S07]  /*64a0*/  LDSM.16.M88.4 R140, [R223] ;  /* 0x00000000df8c783b */ /* 0x000e6e0000000200 */
[C---:B------:R-:W-:Y:S08]  /*64b0*/  HMMA.16816.F32.BF16 R60, R184.reuse, R160, R60 ;  /* 0x000000a0b83c723c */ /* 0x040ff0000004183c */
[----:B------:R-:W-:Y:S01]  /*64c0*/  HMMA.16816.F32.BF16 R64, R184, R162, R64 ;  /* 0x000000a2b840723c */ /* 0x000fe20000041840 */
[----:B------:R-:W-:Y:S07]  /*64d0*/  LDSM.16.M88.4 R160, [R239+0xc100] ;  /* 0x00c10000efa0783b */ /* 0x000fee0000000200 */
[C---:B---3--:R-:W-:Y:S08]  /*64e0*/  HMMA.16816.F32.BF16 R4, R188.reuse, R148, R4 ;  /* 0x00000094bc04723c */ /* 0x048ff00000041804 */
[C---:B------:R-:W-:Y:S01]  /*64f0*/  HMMA.16816.F32.BF16 R8, R188.reuse, R150, R8 ;  /* 0x00000096bc08723c */ /* 0x040fe20000041808 */
[----:B------:R-:W-:Y:S07]  /*6500*/  LDSM.16.M88.4 R148, [R221] ;  /* 0x00000000dd94783b */ /* 0x000fee0000000200 */
[C---:B--2---:R-:W-:Y:S08]  /*6510*/  HMMA.16816.F32.BF16 R12, R188.reuse, R144, R12 ;  /* 0x00000090bc0c723c */ /* 0x044ff0000004180c */
[C---:B------:R-:W-:Y:S01]  /*6520*/  HMMA.16816.F32.BF16 R16, R188.reuse, R146, R16 ;  /* 0x00000092bc10723c */ /* 0x040fe20000041810 */
[----:B------:R-:W2:Y:S07]  /*6530*/  LDSM.16.M88.4 R144, [R222] ;  /* 0x00000000de90783b */ /* 0x000eae0000000200 */
[C---:B------:R-:W-:Y:S08]  /*6540*/  HMMA.16816.F32.BF16 R20, R188.reuse, R164, R20 ;  /* 0x000000a4bc14723c */ /* 0x040ff00000041814 */
        /* <DEDUP_REMOVED lines=8> */
[C---:B--2---:R-:W-:Y:S08]  /*65d0*/  HMMA.16816.F32.BF16 R44, R188.reuse, R144, R44 ;  /* 0x00000090bc2c723c */ /* 0x044ff0000004182c */
[C---:B------:R-:W-:Y:S08]  /*65e0*/  HMMA.16816.F32.BF16 R48, R188.reuse, R146, R48 ;  /* 0x00000092bc30723c */ /* 0x040ff00000041830 */
[C---:B------:R-:W-:Y:S08]  /*65f0*/  HMMA.16816.F32.BF16 R52, R188.reuse, R148, R52 ;  /* 0x00000094bc34723c */ /* 0x040ff00000041834 */
[C---:B------:R-:W-:Y:S08]  /*6600*/  HMMA.16816.F32.BF16 R56, R188.reuse, R150, R56 ;  /* 0x00000096bc38723c */ /* 0x040ff00000041838 */
[C---:B------:R-:W-:Y:S08]  /*6610*/  HMMA.16816.F32.BF16 R60, R188.reuse, R156, R60 ;  /* 0x0000009cbc3c723c */ /* 0x040ff0000004183c */
[----:B------:R-:W-:Y:S08]  /*6620*/  HMMA.16816.F32.BF16 R64, R188, R158, R64 ;  /* 0x0000009ebc40723c */ /* 0x000ff00000041840 */
[C---:B------:R-:W-:Y:S08]  /*6630*/  HMMA.16816.F32.BF16 R4, R192.reuse, R160, R4 ;  /* 0x000000a0c004723c */ /* 0x040ff00000041804 */
[C---:B------:R-:W-:Y:S08]  /*6640*/  HMMA.16816.F32.BF16 R8, R192.reuse, R162, R8 ;  /* 0x000000a2c008723c */ /* 0x040ff00000041808 */
[C---:B---3--:R-:W-:Y:S08]  /*6650*/  HMMA.16816.F32.BF16 R12, R192.reuse, R164, R12 ;  /* 0x000000a4c00c723c */ /* 0x048ff0000004180c */
[C---:B------:R-:W-:Y:S08]  /*6660*/  HMMA.16816.F32.BF16 R16, R192.reuse, R166, R16 ;  /* 0x000000a6c010723c */ /* 0x040ff00000041810 */
[C---:B------:R-:W-:Y:S08]  /*6670*/  HMMA.16816.F32.BF16 R20, R192.reuse, R168, R20 ;  /* 0x000000a8c014723c */ /* 0x040ff00000041814 */
[C---:B------:R-:W-:Y:S08]  /*6680*/  HMMA.16816.F32.BF16 R24, R192.reuse, R170, R24 ;  /* 0x000000aac018723c */ /* 0x040ff00000041818 */
[C---:B------:R-:W-:Y:S08]  /*6690*/  HMMA.16816.F32.BF16 R28, R192.reuse, R196, R28 ;  /* 0x000000c4c01c723c */ /* 0x040ff0000004181c */
[C---:B------:R-:W-:Y:S08]  /*66a0*/  HMMA.16816.F32.BF16 R32, R192.reuse, R198, R32 ;  /* 0x000000c6c020723c */ /* 0x040ff00000041820 */
[C---:B----4-:R-:W-:Y:S08]  /*66b0*/  HMMA.16816.F32.BF16 R36, R192.reuse, R152, R36 ;  /* 0x00000098c024723c */ /* 0x050ff00000041824 */
[C---:B------:R-:W-:Y:S08]  /*66c0*/  HMMA.16816.F32.BF16 R40, R192.reuse, R154, R40 ;  /* 0x0000009ac028723c */ /* 0x040ff00000041828 */
[C---:B------:R-:W-:Y:S08]  /*66d0*/  HMMA.16816.F32.BF16 R44, R192.reuse, R200, R44 ;  /* 0x000000c8c02c723c */ /* 0x040ff0000004182c */
[C---:B------:R-:W-:Y:S08]  /*66e0*/  HMMA.16816.F32.BF16 R48, R192.reuse, R202, R48 ;  /* 0x000000cac030723c */ /* 0x040ff00000041830 */
[C---:B------:R-:W-:Y:S08]  /*66f0*/  HMMA.16816.F32.BF16 R52, R192.reuse, R204, R52 ;  /* 0x000000ccc034723c */ /* 0x040ff00000041834 */
[C---:B------:R-:W-:Y:S08]  /*6700*/  HMMA.16816.F32.BF16 R56, R192.reuse, R206, R56 ;  /* 0x000000cec038723c */ /* 0x040ff00000041838 */
[C---:B------:R-:W-:Y:S08]  /*6710*/  HMMA.16816.F32.BF16 R60, R192.reuse, R208, R60 ;  /* 0x000000d0c03c723c */ /* 0x040ff0000004183c */
[----:B------:R-:W-:Y:S08]  /*6720*/  HMMA.16816.F32.BF16 R64, R192, R210, R64 ;  /* 0x000000d2c040723c */ /* 0x000ff00000041840 */
[C---:B------:R-:W-:Y:S08]  /*6730*/  HMMA.16816.F32.BF16 R4, R212.reuse, R216, R4 ;  /* 0x000000d8d404723c */ /* 0x040ff00000041804 */
[C---:B------:R-:W-:Y:S08]  /*6740*/  HMMA.16816.F32.BF16 R8, R212.reuse, R218, R8 ;  /* 0x000000dad408723c */ /* 0x040ff00000041808 */
[C---:B-1----:R-:W-:Y:S08]  /*6750*/  HMMA.16816.F32.BF16 R12, R212.reuse, R140, R12 ;  /* 0x0000008cd40c723c */ /* 0x042ff0000004180c */
[----:B------:R-:W-:Y:S01]  /*6760*/  FMUL.FTZ R198, R4, c[0x0][0x320] ;  /* 0x0000c80004c67a20 */ /* 0x000fe20000410000 */
[C---:B------:R-:W-:Y:S03]  /*6770*/  HMMA.16816.F32.BF16 R16, R212.reuse, R142, R16 ;  /* 0x0000008ed410723c */ /* 0x040fe60000041810 */
[----:B------:R-:W-:Y:S02]  /*6780*/  FMUL.FTZ R199, R5, c[0x0][0x320] ;  /* 0x0000c80005c77a20 */ /* 0x000fe40000410000 */
[----:B------:R-:W-:Y:S01]  /*6790*/  MUFU.TANH R198, R198 ;  /* 0x000000c600c67308 */ /* 0x000fe20000002400 */
[----:B------:R-:W-:Y:S02]  /*67a0*/  FMUL.FTZ R196, R6, c[0x0][0x320] ;  /* 0x0000c80006c47a20 */ /* 0x000fe40000410000 */
[----:B------:R-:W-:Y:S02]  /*67b0*/  FMUL.FTZ R197, R7, c[0x0][0x320] ;  /* 0x0000c80007c57a20 */ /* 0x000fe40000410000 */
[----:B------:R-:W1:Y:S02]  /*67c0*/  LDSM.16.M88.4 R4, [R228+0x5000] ;  /* 0x00500000e404783b */ /* 0x000e640000000200 */
[----:B------:R-:W-:Y:S02]  /*67d0*/  FMUL.FTZ R9, R9, c[0x0][0x320] ;  /* 0x0000c80009097a20 */ /* 0x000fe40000410000 */
[----:B------:R-:W-:Y:S01]  /*67e0*/  FMUL.FTZ R10, R10, c[0x0][0x320] ;  /* 0x0000c8000a0a7a20 */ /* 0x000fe20000410000 */
[----:B------:R-:W-:Y:S01]  /*67f0*/  MUFU.TANH R199, R199 ;  /* 0x000000c700c77308 */ /* 0x000fe20000002400 */
[----:B------:R-:W-:Y:S02]  /*6800*/  FMUL.FTZ R11, R11, c[0x0][0x320] ;  /* 0x0000c8000b0b7a20 */ /* 0x000fe40000410000 */
[----:B------:R-:W-:Y:S02]  /*6810*/  FMUL.FTZ R200, R8, c[0x0][0x320] ;  /* 0x0000c80008c87a20 */ /* 0x000fe40000410000 */
[----:B------:R-:W-:Y:S02]  /*6820*/  FMUL.FTZ R13, R13, c[0x0][0x320] ;  /* 0x0000c8000d0d7a20 */ /* 0x000fe40000410000 */
        /* <DEDUP_REMOVED lines=8> */
[----:B------:R-:W-:Y:S10]  /*68b0*/  MUFU.TANH R134, R17 ;  /* 0x0000001100867308 */ /* 0x000ff40000002400 */
[----:B------:R-:W2:Y:S01]  /*68c0*/  MUFU.TANH R157, R10 ;  /* 0x0000000a009d7308 */ /* 0x000ea20000002400 */
[C---:B-1----:R-:W-:Y:S09]  /*68d0*/  HMMA.16816.F32.BF16 R20, R212.reuse, R4, R20 ;  /* 0x00000004d414723c */ /* 0x042ff20000041814 */
[----:B------:R1:W-:Y:S01]  /*68e0*/  MUFU.TANH R201, R11 ;  /* 0x0000000b00c97308 */ /* 0x0003e20000002400 */
[C---:B------:R-:W-:Y:S01]  /*68f0*/  HMMA.16816.F32.BF16 R24, R212.reuse, R6, R24 ;  /* 0x00000006d418723c */ /* 0x040fe20000041818 */
[----:B------:R-:W-:Y:S08]  /*6900*/  LDSM.16.M88.4 R4, [R228+0x6000] ;  /* 0x00600000e404783b */ /* 0x000ff00000000200 */
[----:B------:R3:W4:Y:S03]  /*6910*/  MUFU.TANH R202, R2 ;  /* 0x0000000200ca7308 */ /* 0x0007260000002400 */
[----:B--2---:R-:W-:Y:S02]  /*6920*/  MOV R12, R157 ;  /* 0x0000009d000c7202 */ /* 0x004fe40000000f00 */
[----:B------:R-:W-:Y:S05]  /*6930*/  FMUL.FTZ R21, R21, c[0x0][0x320] ;  /* 0x0000c80015157a20 */ /* 0x000fea0000410000 */
[----:B------:R2:W5:Y:S01]  /*6940*/  MUFU.TANH R149, R3 ;  /* 0x0000000300957308 */ /* 0x0005620000002400 */
[----:B------:R-:W-:Y:S02]  /*6950*/  FMUL.FTZ R22, R22, c[0x0][0x320] ;  /* 0x0000c80016167a20 */ /* 0x000fe40000410000 */
[----:B------:R-:W-:Y:S01]  /*6960*/  FMUL.FTZ R23, R23, c[0x0][0x320] ;  /* 0x0000c80017177a20 */ /* 0x000fe20000410000 */
[----:B-1----:R-:W1:Y:S01]  /*6970*/  LDSM.16.M88.4 R8, [R228+0x5800] ;  /* 0x00580000e408783b */ /* 0x002e620000000200 */
[----:B------:R-:W-:Y:S02]  /*6980*/  FMUL.FTZ R25, R25, c[0x0][0x320] ;  /* 0x0000c80019197a20 */ /* 0x000fe40000410000 */
[----:B------:R-:W-:Y:S03]  /*6990*/  FMUL.FTZ R27, R27, c[0x0][0x320] ;  /* 0x0000c8001b1b7a20 */ /* 0x000fe60000410000 */
[----:B------:R-:W-:Y:S01]  /*69a0*/  MUFU.TANH R196, R196 ;  /* 0x000000c400c47308 */ /* 0x000fe20000002400 */
[----:B------:R-:W-:Y:S02]  /*69b0*/  FMUL.FTZ R26, R26, c[0x0][0x320] ;  /* 0x0000c8001a1a7a20 */ /* 0x000fe40000410000 */
[----:B---3--:R-:W-:Y:S07]  /*69c0*/  FMUL.FTZ R2, R20, c[0x0][0x320] ;  /* 0x0000c80014027a20 */ /* 0x008fee0000410000 */
[----:B------:R3:W-:Y:S01]  /*69d0*/  MUFU.TANH R142, R2 ;  /* 0x00000002008e7308 */ /* 0x0007e20000002400 */
[----:B--2---:R-:W-:Y:S09]  /*69e0*/  FMUL.FTZ R3, R24, c[0x0][0x320] ;  /* 0x0000c80018037a20 */ /* 0x004ff20000410000 */
[----:B------:R2:W-:Y:S10]  /*69f0*/  MUFU.TANH R153, R3 ;  /* 0x0000000300997308 */ /* 0x0005f40000002400 */
[----:B------:R-:W2:Y:S01]  /*6a00*/  MUFU.TANH R170, R25 ;  /* 0x0000001900aa7308 */ /* 0x000ea20000002400 */
[C---:B-1----:R-:W-:Y:S09]  /*6a10*/  HMMA.16816.F32.BF16 R28, R212.reuse, R8, R28 ;  /* 0x00000008d41c723c */ /* 0x042ff2000004181c */
[----:B------:R-:W-:Y:S01]  /*6a20*/  MUFU.TANH R200, R200 ;  /* 0x000000c800c87308 */ /* 0x000fe20000002400 */
[C---:B------:R-:W-:Y:S01]  /*6a30*/  HMMA.16816.F32.BF16 R32, R212.reuse, R10, R32 ;  /* 0x0000000ad420723c */ /* 0x040fe20000041820 */
[----:B------:R-:W1:Y:S08]  /*6a40*/  LDSM.16.M88.4 R8, [R228+0x6800] ;  /* 0x00680000e408783b */ /* 0x000e700000000200 */
[----:B------:R-:W-:Y:S01]  /*6a50*/  MUFU.TANH R197, R197 ;  /* 0x000000c500c57308 */ /* 0x000fe20000002400 */
[C---:B------:R-:W-:Y:S04]  /*6a60*/  HMMA.16816.F32.BF16 R36, R212.reuse, R4, R36 ;  /* 0x00000004d424723c */ /* 0x040fe80000041824 */
[----:B---3--:R-:W-:Y:S04]  /*6a70*/  FMUL.FTZ R2, R28, c[0x0][0x320] ;  /* 0x0000c8001c027a20 */ /* 0x008fe80000410000 */
[C---:B------:R-:W-:Y:S01]  /*6a80*/  HMMA.16816.F32.BF16 R40, R212.reuse, R6, R40 ;  /* 0x00000006d428723c */ /* 0x040fe20000041828 */
[----:B------:R3:W-:Y:S01]  /*6a90*/  MUFU.TANH R216, R18 ;  /* 0x0000001200d87308 */ /* 0x0007e20000002400 */
[----:B------:R-:W5:Y:S02]  /*6aa0*/  LDSM.16.M88.4 R4, [R228+0x7000] ;  /* 0x00700000e404783b */ /* 0x000f640000000200 */
[----:B------:R-:W-:Y:S02]  /*6ab0*/  FMUL.FTZ R29, R29, c[0x0][0x320] ;  /* 0x0000c8001d1d7a20 */ /* 0x000fe40000410000 */
[----:B------:R-:W-:Y:S02]  /*6ac0*/  FMUL.FTZ R30, R30, c[0x0][0x320] ;  /* 0x0000c8001e1e7a20 */ /* 0x000fe40000410000 */
[----:B------:R-:W-:Y:S03]  /*6ad0*/  FMUL.FTZ R31, R31, c[0x0][0x320] ;  /* 0x0000c8001f1f7a20 */ /* 0x000fe60000410000 */
[----:B------:R5:W-:Y:S01]  /*6ae0*/  MUFU.TANH R158, R2 ;  /* 0x00000002009e7308 */ /* 0x000be20000002400 */
[----:B--2---:R-:W-:Y:S01]  /*6af0*/  FMUL.FTZ R3, R32, c[0x0][0x320] ;  /* 0x0000c80020037a20 */ /* 0x004fe20000410000 */
[----:B----4-:R-:W-:Y:S01]  /*6b00*/  MOV R32, R202 ;  /* 0x000000ca00207202 */ /* 0x010fe20000000f00 */
[----:B------:R-:W-:Y:S02]  /*6b10*/  FMUL.FTZ R34, R34, c[0x0][0x320] ;  /* 0x0000c80022227a20 */ /* 0x000fe40000410000 */
[----:B------:R-:W-:Y:S02]  /*6b20*/  FMUL.FTZ R37, R37, c[0x0][0x320] ;  /* 0x0000c80025257a20 */ /* 0x000fe40000410000 */
[----:B------:R-:W-:Y:S02]  /*6b30*/  FMUL.FTZ R38, R38, c[0x0][0x320] ;  /* 0x0000c80026267a20 */ /* 0x000fe40000410000 */
[----:B------:R-:W-:Y:S01]  /*6b40*/  FMUL.FTZ R39, R39, c[0x0][0x320] ;  /* 0x0000c80027277a20 */ /* 0x000fe20000410000 */
[----:B------:R2:W-:Y:S01]  /*6b50*/  MUFU.TANH R162, R3 ;  /* 0x0000000300a27308 */ /* 0x0005e20000002400 */
[----:B------:R-:W-:Y:S01]  /*6b60*/  FMUL.FTZ R35, R35, c[0x0][0x320] ;  /* 0x0000c80023237a20 */ /* 0x000fe20000410000 */
[C---:B-1----:R-:W-:Y:S03]  /*6b70*/  HMMA.16816.F32.BF16 R44, R212.reuse, R8, R44 ;  /* 0x00000008d42c723c */ /* 0x042fe6000004182c */
[----:B---3--:R-:W-:Y:S01]  /*6b80*/  MOV R18, R201 ;  /* 0x000000c900127202 */ /* 0x008fe20000000f00 */
[----:B------:R-:W-:Y:S02]  /*6b90*/  FMUL.FTZ R42, R42, c[0x0][0x320] ;  /* 0x0000c8002a2a7a20 */ /* 0x000fe40000410000 */
[----:B------:R-:W-:Y:S02]  /*6ba0*/  FMUL.FTZ R43, R43, c[0x0][0x320] ;  /* 0x0000c8002b2b7a20 */ /* 0x000fe40000410000 */
[----:B------:R-:W1:Y:S01]  /*6bb0*/  MUFU.TANH R145, R37 ;  /* 0x0000002500917308 */ /* 0x000e620000002400 */
[C---:B------:R-:W-:Y:S01]  /*6bc0*/  HMMA.16816.F32.BF16 R48, R212.reuse, R10, R48 ;  /* 0x0000000ad430723c */ /* 0x040fe20000041830 */
[----:B------:R-:W3:Y:S01]  /*6bd0*/  LDSM.16.M88.4 R8, [R228+0x7800] ;  /* 0x00780000e408783b */ /* 0x000ee20000000200 */
[----:B------:R-:W-:Y:S04]  /*6be0*/  DEPBAR.LE SB0, 0x0 ;  /* 0x000080000000791a */ /* 0x000fe80000000000 */
[----:B-----5:R-:W-:Y:S02]  /*6bf0*/  FMUL.FTZ R2, R36, c[0x0][0x320] ;  /* 0x0000c80024027a20 */ /* 0x020fe40000410000 */
[----:B------:R-:W-:Y:S01]  /*6c00*/  FMUL.FTZ R41, R41, c[0x0][0x320] ;  /* 0x0000c80029297a20 */ /* 0x000fe20000410000 */
[----:B------:R-:W4:Y:S01]  /*6c10*/  MUFU.TANH R147, R13 ;  /* 0x0000000d00937308 */ /* 0x000f220000002400 */
[----:B------:R-:W-:Y:S01]  /*6c20*/  BAR.SYNC.DEFER_BLOCKING 0x0 ;  /* 0x0000000000007b1d */ /* 0x000fe20000010000 */
[C---:B------:R-:W-:Y:S05]  /*6c30*/  HMMA.16816.F32.BF16 R52, R212.reuse, R4, R52 ;  /* 0x00000004d434723c */ /* 0x040fea0000041834 */
[----:B------:R-:W-:Y:S02]  /*6c40*/  FMUL.FTZ R45, R45, c[0x0][0x320] ;  /* 0x0000c8002d2d7a20 */ /* 0x000fe40000410000 */
[----:B------:R-:W-:Y:S01]  /*6c50*/  FMUL.FTZ R46, R46, c[0x0][0x320] ;  /* 0x0000c8002e2e7a20 */ /* 0x000fe20000410000 */
[----:B------:R5:W-:Y:S01]  /*6c60*/  MUFU.TANH R132, R2 ;  /* 0x0000000200847308 */ /* 0x000be20000002400 */
[----:B--2---:R-:W-:Y:S01]  /*6c70*/  FMUL.FTZ R3, R40, c[0x0][0x320] ;  /* 0x0000c80028037a20 */ /* 0x004fe20000410000 */
[C---:B------:R-:W-:Y:S03]  /*6c80*/  HMMA.16816.F32.BF16 R56, R212.reuse, R6, R56 ;  /* 0x00000006d438723c */ /* 0x040fe60000041838 */
[----:B------:R-:W-:Y:S01]  /*6c90*/  FMUL.FTZ R47, R47, c[0x0][0x320] ;  /* 0x0000c8002f2f7a20 */ /* 0x000fe20000410000 */
[----:B------:R-:W-:Y:S01]  /*6ca0*/  MOV R40, R149 ;  /* 0x0000009500287202 */ /* 0x000fe20000000f00 */
[----:B------:R-:W-:Y:S02]  /*6cb0*/  FMUL.FTZ R49, R49, c[0x0][0x320] ;  /* 0x0000c80031317a20 */ /* 0x000fe40000410000 */
[----:B------:R-:W-:Y:S01]  /*6cc0*/  FMUL.FTZ R33, R33, c[0x0][0x320] ;  /* 0x0000c80021217a20 */ /* 0x000fe20000410000 */
[----:B------:R2:W-:Y:S01]  /*6cd0*/  MUFU.TANH R203, R3 ;  /* 0x0000000300cb7308 */ /* 0x0005e20000002400 */
[----:B------:R-:W-:Y:S03]  /*6ce0*/  FMUL.FTZ R51, R51, c[0x0][0x320] ;  /* 0x0000c80033337a20 */ /* 0x000fe60000410000 */
[----:B------:R-:W-:Y:S02]  /*6cf0*/  FMUL.FTZ R50, R50, c[0x0][0x320] ;  /* 0x0000c80032327a20 */ /* 0x000fe40000410000 */
[----:B------:R-:W-:Y:S02]  /*6d00*/  FMUL.FTZ R53, R53, c[0x0][0x320] ;  /* 0x0000c80035357a20 */ /* 0x000fe40000410000 */
[----:B------:R-:W-:Y:S02]  /*6d10*/  FMUL.FTZ R54, R54, c[0x0][0x320] ;  /* 0x0000c80036367a20 */ /* 0x000fe40000410000 */
[----:B------:R4:W-:Y:S01]  /*6d20*/  MUFU.TANH R205, R41 ;  /* 0x0000002900cd7308 */ /* 0x0009e20000002400 */
[----:B------:R-:W-:Y:S01]  /*6d30*/  FMUL.FTZ R55, R55, c[0x0][0x320] ;  /* 0x0000c80037377a20 */ /* 0x000fe20000410000 */
[C---:B---3--:R-:W-:Y:S03]  /*6d40*/  HMMA.16816.F32.BF16 R60, R212.reuse, R8, R60 ;  /* 0x00000008d43c723c */ /* 0x048fe6000004183c */
[----:B-----5:R-:W-:Y:S02]  /*6d50*/  FMUL.FTZ R2, R44, c[0x0][0x320] ;  /* 0x0000c8002c027a20 */ /* 0x020fe40000410000 */
[----:B------:R-:W-:Y:S02]  /*6d60*/  FMUL.FTZ R58, R58, c[0x0][0x320] ;  /* 0x0000c8003a3a7a20 */ /* 0x000fe40000410000 */
[----:B------:R-:W-:Y:S01]  /*6d70*/  FMUL.FTZ R59, R59, c[0x0][0x320] ;  /* 0x0000c8003b3b7a20 */ /* 0x000fe20000410000 */
[----:B------:R3:W-:Y:S01]  /*6d80*/  MUFU.TANH R156, R2 ;  /* 0x00000002009c7308 */ /* 0x0007e20000002400 */
[----:B------:R-:W-:Y:S03]  /*6d90*/  HMMA.16816.F32.BF16 R64, R212, R10, R64 ;  /* 0x0000000ad440723c */ /* 0x000fe60000041840 */
[----:B--2---:R-:W-:Y:S01]  /*6da0*/  FMUL.FTZ R3, R48, c[0x0][0x320] ;  /* 0x0000c80030037a20 */ /* 0x004fe20000410000 */
[----:B------:R-:W-:Y:S01]  /*6db0*/  MOV R48, R170 ;  /* 0x000000aa00307202 */ /* 0x000fe20000000f00 */
[----:B------:R-:W-:Y:S01]  /*6dc0*/  FMUL.FTZ R4, R56, c[0x0][0x320] ;  /* 0x0000c80038047a20 */ /* 0x000fe20000410000 */
[----:B-1----:R-:W-:Y:S01]  /*6dd0*/  MOV R56, R145 ;  /* 0x0000009100387202 */ /* 0x002fe20000000f00 */
[----:B------:R-:W-:Y:S02]  /*6de0*/  FMUL.FTZ R57, R57, c[0x0][0x320] ;  /* 0x0000c80039397a20 */ /* 0x000fe40000410000 */
[----:B------:R-:W-:Y:S03]  /*6df0*/  MUFU.TANH R170, R3 ;  /* 0x0000000300aa7308 */ /* 0x000fe60000002400 */
[----:B----4-:R-:W-:Y:S03]  /*6e00*/  MOV R41, R147 ;  /* 0x0000009300297202 */ /* 0x010fe60000000f00 */
[----:B------:R-:W-:Y:S02]  /*6e10*/  FMUL.FTZ R60, R60, c[0x0][0x320] ;  /* 0x0000c8003c3c7a20 */ /* 0x000fe40000410000 */
[----:B------:R-:W-:Y:S02]  /*6e20*/  FMUL.FTZ R61, R61, c[0x0][0x320] ;  /* 0x0000c8003d3d7a20 */ /* 0x000fe40000410000 */
[----:B------:R-:W1:Y:S01]  /*6e30*/  MUFU.TANH R133, R14 ;  /* 0x0000000e00857308 */ /* 0x000e620000002400 */
[----:B------:R-:W-:Y:S02]  /*6e40*/  FMUL.FTZ R62, R62, c[0x0][0x320] ;  /* 0x0000c8003e3e7a20 */ /* 0x000fe40000410000 */
[----:B------:R-:W-:Y:S02]  /*6e50*/  FMUL.FTZ R63, R63, c[0x0][0x320] ;  /* 0x0000c8003f3f7a20 */ /* 0x000fe40000410000 */
[----:B---3--:R-:W-:Y:S02]  /*6e60*/  FMUL.FTZ R2, R52, c[0x0][0x320] ;  /* 0x0000c80034027a20 */ /* 0x008fe40000410000 */
[----:B------:R-:W-:Y:S02]  /*6e70*/  FMUL.FTZ R64, R64, c[0x0][0x320] ;  /* 0x0000c80040407a20 */ /* 0x000fe40000410000 */
[----:B------:R-:W-:Y:S01]  /*6e80*/  FMUL.FTZ R65, R65, c[0x0][0x320] ;  /* 0x0000c80041417a20 */ /* 0x000fe20000410000 */
[----:B------:R2:W-:Y:S01]  /*6e90*/  MUFU.TANH R149, R2 ;  /* 0x0000000200957308 */ /* 0x0005e20000002400 */
[----:B------:R-:W-:Y:S09]  /*6ea0*/  FMUL.FTZ R66, R66, c[0x0][0x320] ;  /* 0x0000c80042427a20 */ /* 0x000ff20000410000 */
[----:B------:R-:W-:Y:S10]  /*6eb0*/  MUFU.TANH R207, R64 ;  /* 0x0000004000cf7308 */ /* 0x000ff40000002400 */
[----:B------:R1:W-:Y:S01]  /*6ec0*/  MUFU.TANH R218, R58 ;  /* 0x0000003a00da7308 */ /* 0x0003e20000002400 */
[----:B--2---:R-:W-:Y:S04]  /*6ed0*/  FMNMX.FTZ R2, R198, R135, !PT ;  /* 0x00000087c6027209 */ /* 0x004fe80007810000 */
[----:B------:R-:W-:Y:S05]  /*6ee0*/  FMNMX.FTZ R3, R199, R2, !PT ;  /* 0x00000002c7037209 */ /* 0x000fea0007810000 */
[----:B------:R2:W-:Y:S01]  /*6ef0*/  MUFU.TANH R211, R59 ;  /* 0x0000003b00d37308 */ /* 0x0005e20000002400 */
[----:B------:R-:W-:Y:S02]  /*6f00*/  FMNMX.FTZ R2, R196, R0, !PT ;  /* 0x00000000c4027209 */ /* 0x000fe40007810000 */
[----:B------:R-:W-:Y:S02]  /*6f10*/  FMNMX.FTZ R3, R200, R3, !PT ;  /* 0x00000003c8037209 */ /* 0x000fe40007810000 */
[----:B------:R-:W-:Y:S02]  /*6f20*/  FMNMX.FTZ R5, R197, R2, !PT ;  /* 0x00000002c5057209 */ /* 0x000fe40007810000 */
[----:B------:R-:W-:Y:S02]  /*6f30*/  FMNMX.FTZ R3, R204, R3, !PT ;  /* 0x00000003cc037209 */ /* 0x000fe40007810000 */
[----:B------:R-:W-:Y:S01]  /*6f40*/  FMNMX.FTZ R5, R12, R5, !PT ;  /* 0x000000050c057209 */ /* 0x000fe20007810000 */
[----:B------:R-:W3:Y:S01]  /*6f50*/  MUFU.TANH R146, R15 ;  /* 0x0000000f00927308 */ /* 0x000ee20000002400 */
[----:B------:R-:W-:Y:S02]  /*6f60*/  FMNMX.FTZ R3, R32, R3, !PT ;  /* 0x0000000320037209 */ /* 0x000fe40007810000 */
[----:B------:R-:W-:Y:S02]  /*6f70*/  FMNMX.FTZ R5, R18, R5, !PT ;  /* 0x0000000512057209 */ /* 0x000fe40007810000 */
[----:B-1----:R-:W-:Y:S02]  /*6f80*/  MOV R58, R133 ;  /* 0x00000085003a7202 */ /* 0x002fe40000000f00 */
[----:B------:R-:W-:Y:S02]  /*6f90*/  FMNMX.FTZ R3, R41, R3, !PT ;  /* 0x0000000329037209 */ /* 0x000fe40007810000 */
[----:B------:R-:W-:Y:S01]  /*6fa0*/  FMNMX.FTZ R5, R58, R5, !PT ;  /* 0x000000053a057209 */ /* 0x000fe20007810000 */
[----:B------:R1:W-:Y:S01]  /*6fb0*/  MUFU.TANH R145, R4 ;  /* 0x0000000400917308 */ /* 0x0003e20000002400 */
[----:B------:R-:W-:Y:S02]  /*6fc0*/  FMNMX.FTZ R3, R40, R3, !PT ;  /* 0x0000000328037209 */ /* 0x000fe40007810000 */
[----:B--2---:R-:W-:Y:S04]  /*6fd0*/  MOV R59, R134 ;  /* 0x00000086003b7202 */ /* 0x004fe80000000f00 */
[----:B------:R-:W-:Y:S03]  /*6fe0*/  FMNMX.FTZ R3, R59, R3, !PT ;  /* 0x000000033b037209 */ /* 0x000fe60007810000 */
[----:B------:R-:W2:Y:S01]  /*6ff0*/  MUFU.TANH R141, R19 ;  /* 0x00000013008d7308 */ /* 0x000ea20000002400 */
[----:B------:R-:W-:Y:S02]  /*7000*/  FMNMX.FTZ R2, R142, R3, !PT ;  /* 0x000000038e027209 */ /* 0x000fe40007810000 */
[----:B---3--:R-:W-:Y:S07]  /*7010*/  FMNMX.FTZ R5, R146, R5, !PT ;  /* 0x0000000592057209 */ /* 0x008fee0007810000 */
[----:B------:R-:W3:Y:S01]  /*7020*/  MUFU.TANH R151, R21 ;  /* 0x0000001500977308 */ /* 0x000ee20000002400 */
[----:B-1----:R-:W-:Y:S09]  /*7030*/  FMNMX.FTZ R4, R216, R5, !PT ;  /* 0x00000005d8047209 */ /* 0x002ff20007810000 */
[----:B------:R-:W1:Y:S01]  /*7040*/  MUFU.TANH R150, R22 ;  /* 0x0000001600967308 */ /* 0x000e620000002400 */
[----:B--2---:R-:W-:Y:S09]  /*7050*/  FMNMX.FTZ R3, R141, R4, !PT ;  /* 0x000000048d037209 */ /* 0x004ff20007810000 */
[----:B------:R-:W2:Y:S01]  /*7060*/  MUFU.TANH R155, R23 ;  /* 0x00000017009b7308 */ /* 0x000ea20000002400 */
[----:B---3--:R-:W-:Y:S04]  /*7070*/  FMNMX.FTZ R2, R151, R2, !PT ;  /* 0x0000000297027209 */ /* 0x008fe80007810000 */
[----:B------:R-:W-:Y:S05]  /*7080*/  FMNMX.FTZ R2, R153, R2, !PT ;  /* 0x0000000299027209 */ /* 0x000fea0007810000 */
[----:B------:R-:W3:Y:S01]  /*7090*/  MUFU.TANH R163, R42 ;  /* 0x0000002a00a37308 */ /* 0x000ee20000002400 */
[----:B------:R-:W-:Y:S02]  /*70a0*/  FMNMX.FTZ R5, R48, R2, !PT ;  /* 0x0000000230057209 */ /* 0x000fe40007810000 */
[----:B-1----:R-:W-:Y:S07]  /*70b0*/  FMNMX.FTZ R4, R150, R3, !PT ;  /* 0x0000000396047209 */ /* 0x002fee0007810000 */
[----:B------:R3:W-:Y:S01]  /*70c0*/  MUFU.TANH R140, R49 ;  /* 0x00000031008c7308 */ /* 0x0007e20000002400 */
[----:B--2---:R-:W-:Y:S02]  /*70d0*/  FMNMX.FTZ R3, R155, R4, !PT ;  /* 0x000000049b037209 */ /* 0x004fe40007810000 */
[----:B------:R-:W-:Y:S07]  /*70e0*/  FMNMX.FTZ R4, R158, R5, !PT ;  /* 0x000000059e047209 */ /* 0x000fee0007810000 */
[----:B------:R-:W1:Y:S10]  /*70f0*/  MUFU.TANH R154, R26 ;  /* 0x0000001a009a7308 */ /* 0x000e740000002400 */
[----:B------:R-:W2:Y:S01]  /*7100*/  MUFU.TANH R159, R27 ;  /* 0x0000001b009f7308 */ /* 0x000ea20000002400 */
[----:B---3--:R-:W-:Y:S09]  /*7110*/  MOV R49, R163 ;  /* 0x000000a300317202 */ /* 0x008ff20000000f00 */
        /* <DEDUP_REMOVED lines=8> */
[----:B-1----:R-:W-:Y:S09]  /*71a0*/  FMNMX.FTZ R4, R166, R5, !PT ;  /* 0x00000005a6047209 */ /* 0x002ff20007810000 */
[----:B------:R1:W-:Y:S01]  /*71b0*/  MUFU.TANH R143, R57 ;  /* 0x00000039008f7308 */ /* 0x0003e20000002400 */
[----:B--2---:R-:W-:Y:S09]  /*71c0*/  FMNMX.FTZ R5, R171, R4, !PT ;  /* 0x00000004ab057209 */ /* 0x004ff20007810000 */
[----:B------:R-:W2:Y:S01]  /*71d0*/  MUFU.TANH R144, R34 ;  /* 0x0000002200907308 */ /* 0x000ea20000002400 */
[----:B---3--:R-:W-:Y:S01]  /*71e0*/  FMNMX.FTZ R3, R167, R2, !PT ;  /* 0x00000002a7037209 */ /* 0x008fe20007810000 */
[----:B------:R-:W-:Y:S08]  /*71f0*/  FMUL.FTZ R2, R67, c[0x0][0x320] ;  /* 0x0000c80043027a20 */ /* 0x000ff00000410000 */
[----:B------:R-:W3:Y:S01]  /*7200*/  MUFU.TANH R152, R35 ;  /* 0x0000002300987308 */ /* 0x000ee20000002400 */
[----:B-1----:R-:W-:Y:S04]  /*7210*/  MOV R57, R132 ;  /* 0x0000008400397202 */ /* 0x002fe80000000f00 */
[----:B------:R-:W-:Y:S05]  /*7220*/  FMNMX.FTZ R3, R57, R3, !PT ;  /* 0x0000000339037209 */ /* 0x000fea0007810000 */
[----:B------:R1:W-:Y:S01]  /*7230*/  MUFU.TANH R157, R51 ;  /* 0x00000033009d7308 */ /* 0x0003e20000002400 */
[----:B------:R-:W-:Y:S02]  /*7240*/  FMNMX.FTZ R3, R56, R3, !PT ;  /* 0x0000000338037209 */ /* 0x000fe40007810000 */
[----:B--2---:R-:W-:Y:S07]  /*7250*/  FMNMX.FTZ R5, R144, R5, !PT ;  /* 0x0000000590057209 */ /* 0x004fee0007810000 */
[----:B------:R-:W2:Y:S01]  /*7260*/  MUFU.TANH R168, R38 ;  /* 0x0000002600a87308 */ /* 0x000ea20000002400 */
[----:B---3--:R-:W-:Y:S09]  /*7270*/  FMNMX.FTZ R5, R152, R5, !PT ;  /* 0x0000000598057209 */ /* 0x008ff20007810000 */
[----:B------:R3:W-:Y:S01]  /*7280*/  MUFU.TANH R163, R50 ;  /* 0x0000003200a37308 */ /* 0x0007e20000002400 */
[----:B-1----:R-:W-:Y:S04]  /*7290*/  MOV R51, R203 ;  /* 0x000000cb00337202 */ /* 0x002fe80000000f00 */
[----:B------:R-:W-:Y:S05]  /*72a0*/  FMNMX.FTZ R3, R51, R3, !PT ;  /* 0x0000000333037209 */ /* 0x000fea0007810000 */
[----:B------:R-:W1:Y:S01]  /*72b0*/  MUFU.TANH R164, R39 ;  /* 0x0000002700a47308 */ /* 0x000e620000002400 */
[----:B--2---:R-:W-:Y:S09]  /*72c0*/  FMNMX.FTZ R5, R168, R5, !PT ;  /* 0x00000005a8057209 */ /* 0x004ff20007810000 */
[----:B------:R-:W2:Y:S01]  /*72d0*/  MUFU.TANH R160, R43 ;  /* 0x0000002b00a07308 */ /* 0x000ea20000002400 */
[----:B---3--:R-:W-:Y:S04]  /*72e0*/  MOV R50, R205 ;  /* 0x000000cd00327202 */ /* 0x008fe80000000f00 */
[----:B------:R-:W-:Y:S05]  /*72f0*/  FMNMX.FTZ R3, R50, R3, !PT ;  /* 0x0000000332037209 */ /* 0x000fea0007810000 */
[----:B------:R-:W3:Y:S01]  /*7300*/  MUFU.TANH R148, R45 ;  /* 0x0000002d00947308 */ /* 0x000ee20000002400 */
[----:B------:R-:W-:Y:S02]  /*7310*/  FMNMX.FTZ R3, R156, R3, !PT ;  /* 0x000000039c037209 */ /* 0x000fe40007810000 */
[----:B-1----:R-:W-:Y:S04]  /*7320*/  FMNMX.FTZ R5, R164, R5, !PT ;  /* 0x00000005a4057209 */ /* 0x002fe80007810000 */
[----:B------:R-:W-:Y:S03]  /*7330*/  FMNMX.FTZ R5, R49, R5, !PT ;  /* 0x0000000531057209 */ /* 0x000fe60007810000 */
[----:B------:R-:W1:Y:S01]  /*7340*/  MUFU.TANH R169, R46 ;  /* 0x0000002e00a97308 */ /* 0x000e620000002400 */
[----:B--2---:R-:W-:Y:S09]  /*7350*/  FMNMX.FTZ R6, R160, R5, !PT ;  /* 0x00000005a0067209 */ /* 0x004ff20007810000 */
[----:B------:R-:W2:Y:S01]  /*7360*/  MUFU.TANH R161, R47 ;  /* 0x0000002f00a17308 */ /* 0x000ea20000002400 */
[----:B---3--:R-:W-:Y:S04]  /*7370*/  FMNMX.FTZ R3, R148, R3, !PT ;  /* 0x0000000394037209 */ /* 0x008fe80007810000 */
[----:B------:R-:W-:Y:S05]  /*7380*/  FMNMX.FTZ R3, R170, R3, !PT ;  /* 0x00000003aa037209 */ /* 0x000fea0007810000 */
[----:B------:R-:W3:Y:S01]  /*7390*/  MUFU.TANH R147, R53 ;  /* 0x0000003500937308 */ /* 0x000ee20000002400 */
[----:B------:R-:W-:Y:S02]  /*73a0*/  FMNMX.FTZ R4, R140, R3, !PT ;  /* 0x000000038c047209 */ /* 0x000fe40007810000 */
[----:B-1----:R-:W-:Y:S02]  /*73b0*/  FMNMX.FTZ R6, R169, R6, !PT ;  /* 0x00000006a9067209 */ /* 0x002fe40007810000 */
[----:B------:R-:W-:Y:S05]  /*73c0*/  FMNMX.FTZ R4, R149, R4, !PT ;  /* 0x0000000495047209 */ /* 0x000fea0007810000 */
[----:B------:R-:W1:Y:S01]  /*73d0*/  MUFU.TANH R219, R54 ;  /* 0x0000003600db7308 */ /* 0x000e620000002400 */
[----:B--2---:R-:W-:Y:S04]  /*73e0*/  FMNMX.FTZ R6, R161, R6, !PT ;  /* 0x00000006a1067209 */ /* 0x004fe80007810000 */
[----:B------:R-:W-:Y:S05]  /*73f0*/  FMNMX.FTZ R6, R163, R6, !PT ;  /* 0x00000006a3067209 */ /* 0x000fea0007810000 */
[----:B------:R-:W2:Y:S01]  /*7400*/  MUFU.TANH R217, R55 ;  /* 0x0000003700d97308 */ /* 0x000ea20000002400 */
[----:B------:R-:W-:Y:S02]  /*7410*/  FMNMX.FTZ R6, R157, R6, !PT ;  /* 0x000000069d067209 */ /* 0x000fe40007810000 */
[----:B---3--:R-:W-:Y:S04]  /*7420*/  FMNMX.FTZ R4, R147, R4, !PT ;  /* 0x0000000493047209 */ /* 0x008fe80007810000 */
[----:B------:R-:W-:Y:S03]  /*7430*/  FMNMX.FTZ R4, R145, R4, !PT ;  /* 0x0000000491047209 */ /* 0x000fe60007810000 */
[----:B------:R-:W3:Y:S01]  /*7440*/  MUFU.TANH R208, R60 ;  /* 0x0000003c00d07308 */ /* 0x000ee20000002400 */
[----:B------:R-:W-:Y:S02]  /*7450*/  FMNMX.FTZ R3, R143, R4, !PT ;  /* 0x000000048f037209 */ /* 0x000fe40007810000 */
[----:B-1----:R-:W-:Y:S07]  /*7460*/  FMNMX.FTZ R6, R219, R6, !PT ;  /* 0x00000006db067209 */ /* 0x002fee0007810000 */
[----:B------:R-:W1:Y:S01]  /*7470*/  MUFU.TANH R209, R61 ;  /* 0x0000003d00d17308 */ /* 0x000e620000002400 */
[----:B--2---:R-:W-:Y:S04]  /*7480*/  FMNMX.FTZ R5, R217, R6, !PT ;  /* 0x00000006d9057209 */ /* 0x004fe80007810000 */
[----:B------:R-:W-:Y:S05]  /*7490*/  FMNMX.FTZ R4, R218, R5, !PT ;  /* 0x00000005da047209 */ /* 0x000fea0007810000 */
[----:B------:R-:W2:Y:S01]  /*74a0*/  MUFU.TANH R205, R62 ;  /* 0x0000003e00cd7308 */ /* 0x000ea20000002400 */
[----:B------:R-:W-:Y:S02]  /*74b0*/  FMNMX.FTZ R4, R211, R4, !PT ;  /* 0x00000004d3047209 */ /* 0x000fe40007810000 */
[----:B---3--:R-:W-:Y:S07]  /*74c0*/  FMNMX.FTZ R8, R208, R3, !PT ;  /* 0x00000003d0087209 */ /* 0x008fee0007810000 */
[----:B------:R-:W3:Y:S01]  /*74d0*/  MUFU.TANH R203, R63 ;  /* 0x0000003f00cb7308 */ /* 0x000ee20000002400 */
[----:B-1----:R-:W-:Y:S04]  /*74e0*/  FMNMX.FTZ R8, R209, R8, !PT ;  /* 0x00000008d1087209 */ /* 0x002fe80007810000 */
[----:B------:R-:W-:Y:S05]  /*74f0*/  FMNMX.FTZ R9, R207, R8, !PT ;  /* 0x00000008cf097209 */ /* 0x000fea0007810000 */
[----:B------:R-:W1:Y:S01]  /*7500*/  MUFU.TANH R206, R65 ;  /* 0x0000004100ce7308 */ /* 0x000e620000002400 */
[----:B--2---:R-:W-:Y:S09]  /*7510*/  FMNMX.FTZ R4, R205, R4, !PT ;  /* 0x00000004cd047209 */ /* 0x004ff20007810000 */
[----:B------:R-:W2:Y:S01]  /*7520*/  MUFU.TANH R134, R66 ;  /* 0x0000004200867308 */ /* 0x000ea20000002400 */
[----:B---3--:R-:W-:Y:S09]  /*7530*/  FMNMX.FTZ R3, R203, R4, !PT ;  /* 0x00000004cb037209 */ /* 0x008ff20007810000 */
[----:B------:R2:W3:Y:S01]  /*7540*/  MUFU.TANH R133, R2 ;  /* 0x0000000200857308 */ /* 0x0004e20000002400 */
[----:B-1----:R-:W-:Y:S02]  /*7550*/  FMNMX.FTZ R6, R206, R9, !PT ;  /* 0x00000009ce067209 */ /* 0x002fe40007810000 */
[----:B--2---:R-:W-:Y:S03]  /*7560*/  FMNMX.FTZ R2, R134, R3, !PT ;  /* 0x0000000386027209 */ /* 0x004fe60007810000 */
[----:B------:R-:W1:Y:S01]  /*7570*/  SHFL.BFLY PT, R3, R6, 0x2, 0x1f ;  /* 0x0c401f0006037f89 */ /* 0x000e6200000e0000 */
[----:B---3--:R-:W-:Y:S07]  /*7580*/  FMNMX.FTZ R5, R133, R2, !PT ;  /* 0x0000000285057209 */ /* 0x008fee0007810000 */
[----:B------:R-:W2:Y:S01]  /*7590*/  SHFL.BFLY PT, R2, R5, 0x2, 0x1f ;  /* 0x0c401f0005027f89 */ /* 0x000ea200000e0000 */
[----:B-1----:R-:W-:Y:S07]  /*75a0*/  FMNMX.FTZ R7, R6, R3, !PT ;  /* 0x0000000306077209 */ /* 0x002fee0007810000 */
[----:B------:R-:W1:Y:S01]  /*75b0*/  SHFL.BFLY PT, R132, R7, 0x1, 0x1f ;  /* 0x0c201f0007847f89 */ /* 0x000e6200000e0000 */
[----:B--2---:R-:W-:Y:S07]  /*75c0*/  FMNMX.FTZ R4, R5, R2, !PT ;  /* 0x0000000205047209 */ /* 0x004fee0007810000 */
[----:B------:R-:W2:Y:S01]  /*75d0*/  SHFL.BFLY PT, R3, R4, 0x1, 0x1f ;  /* 0x0c201f0004037f89 */ /* 0x000ea200000e0000 */
[----:B-1----:R-:W-:Y:S02]  /*75e0*/  FMNMX.FTZ R132, R7, R132, !PT ;  /* 0x0000008407847209 */ /* 0x002fe40007810000 */
[----:B------:R-:W-:Y:S03]  /*75f0*/  @P1 IADD3 R7, P4, R252, UR17, RZ ;  /* 0x00000011fc071c10 */ /* 0x000fe6000ff9e0ff */
[C---:B------:R-:W-:Y:S02]  /*7600*/  FADD.FTZ R2, -R132.reuse, R135 ;  /* 0x0000008784027221 */ /* 0x040fe40000010100 */
[----:B------:R-:W-:Y:S01]  /*7610*/  FMUL.FTZ R210, R132, c[0x0][0x2d0] ;  /* 0x0000b40084d27a20 */ /* 0x000fe20000410000 */
[----:B--2---:R-:W-:Y:S01]  /*7620*/  FMNMX.FTZ R3, R4, R3, !PT ;  /* 0x0000000304037209 */ /* 0x004fe20007810000 */
[----:B------:R-:W-:Y:S01]  /*7630*/  FMUL.FTZ R6, R2, c[0x0][0x2d0] ;  /* 0x0000b40002067a20 */ /* 0x000fe20000410000 */
[----:B------:R-:W-:Y:S01]  /*7640*/  @P1 IADD3 R4, P2, R244, UR17, RZ ;  /* 0x00000011f4041c10 */ /* 0x000fe2000ff5e0ff */
[----:B------:R-:W-:Y:S01]  /*7650*/  @UP1 UIADD3 UR17, UP0, UR12, 0x80, URZ ;  /* 0x000000800c111890 */ /* 0x000fe2000ff1e03f */
[----:B------:R-:W-:Y:S01]  /*7660*/  FFMA.FTZ R201, R199, c[0x0][0x2d0], -R210 ;  /* 0x0000b400c7c97a23 */ /* 0x000fe200000108d2 */
[----:B------:R1:W2:Y:S01]  /*7670*/  MUFU.EX2 R2, R6 ;  /* 0x0000000600027308 */ /* 0x0002a20000000800 */
[----:B------:R-:W-:Y:S01]  /*7680*/  FADD.FTZ R5, -R3, R0 ;  /* 0x0000000003057221 */ /* 0x000fe20000010100 */
[----:B------:R-:W-:Y:S01]  /*7690*/  @P1 LEA R10, P5, R4, c[0x0][0x1c8], 0x1 ;  /* 0x00007200040a1a11 */ /* 0x000fe200078a08ff */
[--C-:B------:R-:W-:Y:S02]  /*76a0*/  FFMA.FTZ R199, R204, c[0x0][0x2d0], -R210.reuse ;  /* 0x0000b400ccc77a23 */ /* 0x100fe400000108d2 */
[----:B------:R-:W-:Y:S01]  /*76b0*/  FMUL.FTZ R0, R5, c[0x0][0x2d0] ;  /* 0x0000b40005007a20 */ /* 0x000fe20000410000 */
[----:B------:R-:W-:Y:S01]  /*76c0*/  @P1 IADD3.X R5, R247, UR16, RZ, P2, !PT ;  /* 0x00000010f7051c10 */ /* 0x000fe200097fe4ff */
[----:B------:R-:W-:Y:S01]  /*76d0*/  FMUL.FTZ R204, R3, c[0x0][0x2d0] ;  /* 0x0000b40003cc7a20 */ /* 0x000fe20000410000 */
[----:B------:R-:W-:Y:S01]  /*76e0*/  @P1 LEA R8, P2, R7, c[0x0][0x1c8], 0x1 ;  /* 0x0000720007081a11 */ /* 0x000fe200078408ff */
[----:B------:R-:W-:Y:S01]  /*76f0*/  FFMA.FTZ R202, R198, c[0x0][0x2d0], -R210 ;  /* 0x0000b400c6ca7a23 */ /* 0x000fe200000108d2 */
[----:B------:R-:W-:Y:S01]  /*7700*/  @P1 LEA.HI.X R11, R4, c[0x0][0x1cc], R5, 0x1, P5 ;  /* 0x00007300040b1a11 */ /* 0x000fe200028f0c05 */
[--C-:B------:R-:W-:Y:S01]  /*7710*/  FFMA.FTZ R198, R196, c[0x0][0x2d0], -R204.reuse ;  /* 0x0000b400c4c67a23 */ /* 0x100fe200000108cc */
[----:B------:R-:W3:Y:S01]  /*7720*/  MUFU.EX2 R0, R0 ;  /* 0x0000000000007308 */ /* 0x000ee20000000800 */
[--C-:B------:R-:W-:Y:S02]  /*7730*/  FFMA.FTZ R196, R12, c[0x0][0x2d0], -R204.reuse ;  /* 0x0000b4000cc47a23 */ /* 0x100fe400000108cc */
[----:B------:R4:W-:Y:S01]  /*7740*/  @P1 LDGSTS.E.BYPASS.LTC128B.128 [R243+0x8100], [R10.64], !P3 ;  /* 0x081000000af31fae */ /* 0x0009e2000d901d4e */
[----:B------:R-:W-:Y:S02]  /*7750*/  FFMA.FTZ R135, R18, c[0x0][0x2d0], -R204 ;  /* 0x0000b40012877a23 */ /* 0x000fe400000108cc */
[----:B------:R-:W-:Y:S02]  /*7760*/  FFMA.FTZ R200, R200, c[0x0][0x2d0], -R210 ;  /* 0x0000b400c8c87a23 */ /* 0x000fe400000108d2 */
[--C-:B------:R-:W-:Y:S02]  /*7770*/  FFMA.FTZ R197, R197, c[0x0][0x2d0], -R204.reuse ;  /* 0x0000b400c5c57a23 */ /* 0x100fe400000108cc */
[----:B------:R-:W-:Y:S01]  /*7780*/  MUFU.EX2 R202, R202 ;  /* 0x000000ca00ca7308 */ /* 0x000fe20000000800 */
[----:B------:R-:W-:Y:S01]  /*7790*/  FFMA.FTZ R216, R216, c[0x0][0x2d0], -R204 ;  /* 0x0000b400d8d87a23 */ /* 0x000fe200000108cc */
[----:B-1----:R-:W-:Y:S01]  /*77a0*/  @P1 IADD3.X R6, R249, UR16, RZ, P4, !PT ;  /* 0x00000010f9061c10 */ /* 0x002fe2000a7fe4ff */
[----:B------:R-:W-:Y:S01]  /*77b0*/  @UP1 UIADD3.X UR16, URZ, UR9, URZ, UP0, !UPT ;  /* 0x000000093f101290 */ /* 0x000fe200087fe43f */
[C---:B--2---:R-:W-:Y:S02]  /*77c0*/  FMUL.FTZ R24, R2.reuse, R108 ;  /* 0x0000006c02187220 */ /* 0x044fe40000410000 */
[----:B------:R-:W-:Y:S01]  /*77d0*/  @P1 LEA.HI.X R9, R7, c[0x0][0x1cc], R6, 0x1, P2 ;  /* 0x0000730007091a11 */ /* 0x000fe200010f0c06 */
[----:B------:R-:W-:Y:S01]  /*77e0*/  FMUL.FTZ R25, R2, R109 ;  /* 0x0000006d02197220 */ /* 0x000fe20000410000 */
[----:B------:R-:W-:Y:S01]  /*77f0*/  @P1 IADD3 R4, P2, R10, UR18, RZ ;  /* 0x000000120a041c10 */ /* 0x000fe2000ff5e0ff */
[C---:B------:R-:W-:Y:S01]  /*7800*/  FMUL.FTZ R33, R2.reuse, R101 ;  /* 0x0000006502217220 */ /* 0x040fe20000410000 */
[----:B------:R-:W1:Y:S01]  /*7810*/  MUFU.EX2 R201, R201 ;  /* 0x000000c900c97308 */ /* 0x000e620000000800 */
[----:B------:R2:W-:Y:S01]  /*7820*/  @P1 LDGSTS.E.BYPASS.LTC128B.128 [R243+0xc100], [R8.64], !P0 ;  /* 0x0c10000008f31fae */ /* 0x0005e2000c101d4e */
[----:B------:R-:W-:Y:S01]  /*7830*/  @P1 IADD3.X R5, R11, UR19, RZ, P2, !PT ;  /* 0x000000130b051c10 */ /* 0x000fe200097fe4ff */
[----:B------:R-:W-:Y:S01]  /*7840*/  FMUL.FTZ R64, R2, R68 ;  /* 0x0000004402407220 */ /* 0x000fe20000410000 */
[----:B------:R-:W-:Y:S01]  /*7850*/  @P1 IADD3 R6, P2, R4, UR18, RZ ;  /* 0x0000001204061c10 */ /* 0x000fe2000ff5e0ff */
[----:B---3--:R-:W-:Y:S01]  /*7860*/  FMUL.FTZ R18, R0, R118 ;  /* 0x0000007600127220 */ /* 0x008fe20000410000 */
[----:B------:R-:W-:Y:S01]  /*7870*/  @P1 IADD3 R16, P5, R4, UR17, RZ ;  /* 0x0000001104101c10 */ /* 0x000fe2000ffbe0ff */
[----:B------:R-:W-:Y:S01]  /*7880*/  FMUL.FTZ R19, R0, R119 ;  /* 0x0000007700137220 */ /* 0x000fe20000410000 */
[C---:B------:R-:W-:Y:S01]  /*7890*/  @P1 IADD3.X R7, R5.reuse, UR19, RZ, P2, !PT ;  /* 0x0000001305071c10 */ /* 0x040fe200097fe4ff */
[----:B------:R3:W-:Y:S01]  /*78a0*/  @P1 LDGSTS.E.BYPASS.LTC128B.128 [R243+0x9100], [R4.64], !P3 ;  /* 0x0910000004f31fae */ /* 0x0007e2000d901d4e */
[----:B------:R-:W-:Y:S01]  /*78b0*/  @P1 IADD3.X R17, R5, UR16, RZ, P5, !PT ;  /* 0x0000001005111c10 */ /* 0x000fe2000affe4ff */
[----:B------:R-:W-:Y:S01]  /*78c0*/  MUFU.EX2 R200, R200 ;  /* 0x000000c800c87308 */ /* 0x000fe20000000800 */
[----:B----4-:R-:W-:Y:S01]  /*78d0*/  @P1 IADD3 R10, P4, R6, UR18, RZ ;  /* 0x00000012060a1c10 */ /* 0x010fe2000ff9e0ff */
[C---:B------:R-:W-:Y:S02]  /*78e0*/  FMUL.FTZ R27, R0.reuse, R111 ;  /* 0x0000006f001b7220 */ /* 0x040fe40000410000 */
[C---:B------:R-:W-:Y:S01]  /*78f0*/  FMUL.FTZ R26, R0.reuse, R110 ;  /* 0x0000006e001a7220 */ /* 0x040fe20000410000 */
[C---:B------:R-:W-:Y:S01]  /*7900*/  @P1 IADD3.X R11, R7.reuse, UR19, RZ, P4, !PT ;  /* 0x00000013070b1c10 */ /* 0x040fe2000a7fe4ff */
[----:B------:R3:W-:Y:S01]  /*7910*/  @P1 LDGSTS.E.BYPASS.LTC128B.128 [R243+0xd100], [R4.64+0x80], !P0 ;  /* 0x0d10008004f31fae */ /* 0x0007e2000c101d4e */
[C---:B------:R-:W-:Y:S02]  /*7920*/  FMUL.FTZ R34, R0.reuse, R102 ;  /* 0x0000006600227220 */ /* 0x040fe40000410000 */
[C---:B------:R-:W-:Y:S01]  /*7930*/  FMUL.FTZ R35, R0.reuse, R103 ;  /* 0x0000006700237220 */ /* 0x040fe20000410000 */
[----:B------:R-:W4:Y:S01]  /*7940*/  MUFU.EX2 R199, R199 ;  /* 0x000000c700c77308 */ /* 0x000f220000000800 */
[C---:B------:R-:W-:Y:S02]  /*7950*/  FMUL.FTZ R42, R0.reuse, R94 ;  /* 0x0000005e002a7220 */ /* 0x040fe40000410000 */
[----:B------:R-:W-:Y:S01]  /*7960*/  FMUL.FTZ R43, R0, R95 ;  /* 0x0000005f002b7220 */ /* 0x000fe20000410000 */
[----:B------:R5:W-:Y:S01]  /*7970*/  @P1 LDGSTS.E.BYPASS.LTC128B.128 [R243+0xa100], [R6.64], !P3 ;  /* 0x0a10000006f31fae */ /* 0x000be2000d901d4e */
[----:B------:R-:W-:Y:S01]  /*7980*/  FMUL.FTZ R65, R2, R69 ;  /* 0x0000004502417220 */ /* 0x000fe20000410000 */
[----:B--2---:R-:W-:Y:S01]  /*7990*/  @P1 IADD3 R8, P2, R6, UR17, RZ ;  /* 0x0000001106081c10 */ /* 0x004fe2000ff5e0ff */
[C---:B------:R-:W-:Y:S03]  /*79a0*/  FMUL.FTZ R66, R0.reuse, R70 ;  /* 0x0000004600427220 */ /* 0x040fe60000410000 */
[----:B------:R-:W-:Y:S01]  /*79b0*/  MUFU.EX2 R198, R198 ;  /* 0x000000c600c67308 */ /* 0x000fe20000000800 */
[----:B------:R-:W-:Y:S01]  /*79c0*/  @P1 IADD3.X R9, R7, UR16, RZ, P2, !PT ;  /* 0x0000001007091c10 */ /* 0x000fe200097fe4ff */
[----:B------:R2:W-:Y:S01]  /*79d0*/  @P1 LDGSTS.E.BYPASS.LTC128B.128 [R243+0xe100], [R16.64], !P0 ;  /* 0x0e10000010f31fae */ /* 0x0005e2000c101d4e */
[----:B------:R-:W-:Y:S02]  /*79e0*/  FMUL.FTZ R67, R0, R71 ;  /* 0x0000004700437220 */ /* 0x000fe40000410000 */
[----:B------:R-:W-:Y:S02]  /*79f0*/  FFMA.FTZ R101, R167, c[0x0][0x2d0], -R210 ;  /* 0x0000b400a7657a23 */ /* 0x000fe400000108d2 */
[--C-:B------:R-:W-:Y:S02]  /*7a00*/  FFMA.FTZ R110, R171, c[0x0][0x2d0], -R204.reuse ;  /* 0x0000b400ab6e7a23 */ /* 0x100fe400000108cc */
[--C-:B------:R-:W-:Y:S01]  /*7a10*/  FFMA.FTZ R109, R144, c[0x0][0x2d0], -R204.reuse ;  /* 0x0000b400906d7a23 */ /* 0x100fe200000108cc */
[----:B------:R2:W-:Y:S01]  /*7a20*/  @P1 LDGSTS.E.BYPASS.LTC128B.128 [R243+0xb100], [R10.64], !P3 ;  /* 0x0b1000000af31fae */ /* 0x0005e2000d901d4e */
[----:B------:R-:W2:Y:S01]  /*7a30*/  MUFU.EX2 R197, R197 ;  /* 0x000000c500c57308 */ /* 0x000ea20000000800 */
[--C-:B------:R-:W-:Y:S02]  /*7a40*/  FFMA.FTZ R108, R152, c[0x0][0x2d0], -R204.reuse ;  /* 0x0000b400986c7a23 */ /* 0x100fe400000108cc */
[C---:B---3--:R-:W-:Y:S01]  /*7a50*/  FMUL.FTZ R4, R2.reuse, R128 ;  /* 0x0000008002047220 */ /* 0x048fe20000410000 */
[----:B-1----:R-:W-:Y:S01]  /*7a60*/  F2FP.BF16.PACK_AB R128, R201, R202 ;  /* 0x000000cac980723e */ /* 0x002fe200000010ff */
[----:B------:R-:W-:Y:S02]  /*7a70*/  FMUL.FTZ R5, R2, R129 ;  /* 0x0000008102057220 */ /* 0x000fe40000410000 */
[----:B------:R1:W-:Y:S01]  /*7a80*/  @P1 LDGSTS.E.BYPASS.LTC128B.128 [R243+0xf100], [R8.64], !P0 ;  /* 0x0f10000008f31fae */ /* 0x0003e2000c101d4e */
[--C-:B------:R-:W-:Y:S02]  /*7a90*/  FFMA.FTZ R219, R219, c[0x0][0x2d0], -R204.reuse ;  /* 0x0000b400dbdb7a23 */ /* 0x100fe400000108cc */
[----:B------:R-:W-:Y:S01]  /*7aa0*/  MUFU.EX2 R196, R196 ;  /* 0x000000c400c47308 */ /* 0x000fe20000000800 */
[C---:B-----5:R-:W-:Y:S01]  /*7ab0*/  FMUL.FTZ R6, R0.reuse, R130 ;  /* 0x0000008200067220 */ /* 0x060fe20000410000 */
[----:B----4-:R-:W-:Y:S01]  /*7ac0*/  F2FP.BF16.PACK_AB R130, R199, R200 ;  /* 0x000000c8c782723e */ /* 0x010fe200000010ff */
[----:B------:R-:W-:Y:S02]  /*7ad0*/  FMUL.FTZ R7, R0, R131 ;  /* 0x0000008300077220 */ /* 0x000fe40000410000 */
[----:B------:R-:W3:Y:S01]  /*7ae0*/  LDSM.16.MT88.4 R12, [R240+0x100] ;  /* 0x00010000f00c783b */ /* 0x000ee20000004200 */
[--C-:B------:R-:W-:Y:S02]  /*7af0*/  FFMA.FTZ R217, R217, c[0x0][0x2d0], -R204.reuse ;  /* 0x0000b400d9d97a23 */ /* 0x100fe400000108cc */
[C---:B--2---:R-:W-:Y:S02]  /*7b00*/  FMUL.FTZ R16, R2.reuse, R116 ;  /* 0x0000007402107220 */ /* 0x044fe40000410000 */
[----:B------:R-:W2:Y:S01]  /*7b10*/  MUFU.EX2 R135, R135 ;  /* 0x0000008700877308 */ /* 0x000ea20000000800 */
[----:B------:R-:W-:Y:S02]  /*7b20*/  FMUL.FTZ R17, R2, R117 ;  /* 0x0000007502117220 */ /* 0x000fe40000410000 */
[----:B------:R-:W4:Y:S01]  /*7b30*/  LDSM.16.MT88.4 R20, [R238+0x100] ;  /* 0x00010000ee14783b */ /* 0x000f220000004200 */
[----:B------:R-:W-:Y:S01]  /*7b40*/  F2FP.BF16.PACK_AB R129, R197, R198 ;  /* 0x000000c6c581723e */ /* 0x000fe200000010ff */
[--C-:B------:R-:W-:Y:S02]  /*7b50*/  FFMA.FTZ R218, R218, c[0x0][0x2d0], -R204.reuse ;  /* 0x0000b400dada7a23 */ /* 0x100fe400000108cc */
[C---:B------:R-:W-:Y:S01]  /*7b60*/  FMUL.FTZ R10, R0.reuse, R126 ;  /* 0x0000007e000a7220 */ /* 0x040fe20000410000 */
[----:B------:R-:W-:Y:S01]  /*7b70*/  MOV R126, R51 ;  /* 0x00000033007e7202 */ /* 0x000fe20000000f00 */
[C---:B------:R-:W-:Y:S01]  /*7b80*/  FMUL.FTZ R11, R0.reuse, R127 ;  /* 0x0000007f000b7220 */ /* 0x040fe20000410000 */
[----:B------:R-:W-:Y:S01]  /*7b90*/  MOV R127, R56 ;  /* 0x00000038007f7202 */ /* 0x000fe20000000f00 */
[----:B------:R-:W5:Y:S01]  /*7ba0*/  LDSM.16.MT88.4 R28, [R237+0x100] ;  /* 0x00010000ed1c783b */ /* 0x000f620000004200 */
[----:B------:R-:W-:Y:S01]  /*7bb0*/  FMUL.FTZ R51, R0, R87 ;  /* 0x0000005700337220 */ /* 0x000fe20000410000 */
[----:B------:R-:W-:Y:S01]  /*7bc0*/  MUFU.EX2 R216, R216 ;  /* 0x000000d800d87308 */ /* 0x000fe20000000800 */
[C---:B-1----:R-:W-:Y:S01]  /*7bd0*/  FMUL.FTZ R8, R2.reuse, R124 ;  /* 0x0000007c02087220 */ /* 0x042fe20000410000 */
[----:B------:R-:W-:Y:S01]  /*7be0*/  MOV R124, R49 ;  /* 0x00000031007c7202 */ /* 0x000fe20000000f00 */
[C---:B------:R-:W-:Y:S01]  /*7bf0*/  FMUL.FTZ R9, R2.reuse, R125 ;  /* 0x0000007d02097220 */ /* 0x040fe20000410000 */
[----:B------:R-:W-:Y:S01]  /*7c00*/  MOV R125, R50 ;  /* 0x00000032007d7202 */ /* 0x000fe20000000f00 */
[----:B------:R-:W-:Y:S01]  /*7c10*/  FMUL.FTZ R49, R2, R85 ;  /* 0x0000005502317220 */ /* 0x000fe20000410000 */
[----:B------:R-:W1:Y:S01]  /*7c20*/  LDSM.16.MT88.4 R36, [R236+0x100] ;  /* 0x00010000ec24783b */ /* 0x000e620000004200 */
[----:B------:R-:W-:Y:S02]  /*7c30*/  FMUL.FTZ R50, R0, R86 ;  /* 0x0000005600327220 */ /* 0x000fe40000410000 */
[----:B------:R-:W-:Y:S01]  /*7c40*/  FMUL.FTZ R56, R2, R76 ;  /* 0x0000004c02387220 */ /* 0x000fe20000410000 */
[----:B------:R-:W-:Y:S01]  /*7c50*/  MUFU.EX2 R167, R101 ;  /* 0x0000006500a77308 */ /* 0x000fe20000000800 */
[----:B--2---:R-:W-:Y:S01]  /*7c60*/  F2FP.BF16.PACK_AB R131, R135, R196 ;  /* 0x000000c48783723e */ /* 0x004fe200000010ff */
[----:B------:R-:W-:Y:S02]  /*7c70*/  FFMA.FTZ R211, R211, c[0x0][0x2d0], -R204 ;  /* 0x0000b400d3d37a23 */ /* 0x000fe400000108cc */
[----:B------:R-:W2:Y:S01]  /*7c80*/  LDSM.16.MT88.4 R44, [R240+0x4100] ;  /* 0x00410000f02c783b */ /* 0x000ea20000004200 */
[--C-:B------:R-:W-:Y:S02]  /*7c90*/  FFMA.FTZ R208, R208, c[0x0][0x2d0], -R210.reuse ;  /* 0x0000b400d0d07a23 */ /* 0x100fe400000108d2 */
[--C-:B------:R-:W-:Y:S02]  /*7ca0*/  FFMA.FTZ R209, R209, c[0x0][0x2d0], -R210.reuse ;  /* 0x0000b400d1d17a23 */ /* 0x100fe400000108d2 */
[----:B------:R-:W-:Y:S01]  /*7cb0*/  FFMA.FTZ R207, R207, c[0x0][0x2d0], -R210 ;  /* 0x0000b400cfcf7a23 */ /* 0x000fe200000108d2 */
[----:B------:R-:W-:Y:S01]  /*7cc0*/  MUFU.EX2 R171, R110 ;  /* 0x0000006e00ab7308 */ /* 0x000fe20000000800 */
[--C-:B------:R-:W-:Y:S01]  /*7cd0*/  FFMA.FTZ R205, R205, c[0x0][0x2d0], -R204.reuse ;  /* 0x0000b400cdcd7a23 */ /* 0x100fe200000108cc */
[C---:B---3--:R-:W-:Y:S01]  /*7ce0*/  HMMA.16816.F32.BF16 R4, R128.reuse, R12, R4 ;  /* 0x0000000c8004723c */ /* 0x048fe20000041804 */
[----:B------:R-:W2:Y:S04]  /*7cf0*/  LDSM.16.MT88.4 R52, [R238+0x4100] ;  /* 0x00410000ee34783b */ /* 0x000ea80000004200 */
[--C-:B------:R-:W-:Y:S02]  /*7d00*/  FFMA.FTZ R134, R134, c[0x0][0x2d0], -R204.reuse ;  /* 0x0000b40086867a23 */ /* 0x100fe400000108cc */
[C---:B------:R-:W-:Y:S01]  /*7d10*/  FMUL.FTZ R12, R2.reuse, R120 ;  /* 0x00000078020c7220 */ /* 0x040fe20000410000 */
[C---:B------:R-:W-:Y:S01]  /*7d20*/  HMMA.16816.F32.BF16 R8, R128.reuse, R14, R8 ;  /* 0x0000000e8008723c */ /* 0x040fe20000041808 */
[----:B------:R-:W1:Y:S01]  /*7d30*/  LDSM.16.MT88.4 R60, [R237+0x4100] ;  /* 0x00410000ed3c783b */ /* 0x000e620000004200 */
[----:B------:R-:W-:Y:S02]  /*7d40*/  MUFU.EX2 R144, R109 ;  /* 0x0000006d00907308 */ /* 0x000fe40000000800 */
[C---:B------:R-:W-:Y:S01]  /*7d50*/  FMUL.FTZ R13, R2.reuse, R121 ;  /* 0x00000079020d7220 */ /* 0x040fe20000410000 */
[----:B------:R-:W-:Y:S01]  /*7d60*/  MOV R121, R48 ;  /* 0x0000003000797202 */ /* 0x000fe20000000f00 */
[----:B------:R-:W-:Y:S01]  /*7d70*/  FMUL.FTZ R48, R2, R84 ;  /* 0x0000005402307220 */ /* 0x000fe20000410000 */
[----:B------:R-:W-:Y:S01]  /*7d80*/  MOV R120, R57 ;  /* 0x0000003900787202 */ /* 0x000fe20000000f00 */
[C---:B------:R-:W-:Y:S01]  /*7d90*/  FMUL.FTZ R15, R0.reuse, R123 ;  /* 0x0000007b000f7220 */ /* 0x040fe20000410000 */
[----:B------:R-:W1:Y:S03]  /*7da0*/  LDSM.16.MT88.4 R84, [R236+0x4100] ;  /* 0x00410000ec54783b */ /* 0x000e660000004200 */
[----:B------:R-:W-:Y:S01]  /*7db0*/  FMUL.FTZ R14, R0, R122 ;  /* 0x0000007a000e7220 */ /* 0x000fe20000410000 */
[----:B------:R2:W-:Y:S01]  /*7dc0*/  MUFU.EX2 R152, R108 ;  /* 0x0000006c00987308 */ /* 0x0005e20000000800 */
[C---:B------:R-:W-:Y:S03]  /*7dd0*/  FMUL.FTZ R57, R2.reuse, R77 ;  /* 0x0000004d02397220 */ /* 0x040fe60000410000 */
[----:B------:R-:W3:Y:S02]  /*7de0*/  LDL.LU R123, [R1+0x8] ;  /* 0x00000800017b7983 */ /* 0x000ee40000300800 */
[C---:B----4-:R-:W-:Y:S02]  /*7df0*/  HMMA.16816.F32.BF16 R12, R128.reuse, R20, R12 ;  /* 0x00000014800c723c */ /* 0x050fe4000004180c */
[----:B------:R-:W-:Y:S02]  /*7e00*/  LDSM.16.MT88.4 R116, [R238+0x3900] ;  /* 0x00390000ee74783b */ /* 0x000fe40000004200 */
[----:B------:R-:W-:Y:S03]  /*7e10*/  MUFU.EX2 R219, R219 ;  /* 0x000000db00db7308 */ /* 0x000fe60000000800 */
[C---:B------:R-:W-:Y:S01]  /*7e20*/  FMUL.FTZ R20, R2.reuse, R112 ;  /* 0x0000007002147220 */ /* 0x040fe20000410000 */
[C---:B------:R-:W-:Y:S02]  /*7e30*/  HMMA.16816.F32.BF16 R16, R128.reuse, R22, R16 ;  /* 0x000000168010723c */ /* 0x040fe40000041810 */
[----:B------:R-:W0:Y:S02]  /*7e40*/  LDGDEPBAR ;  /* 0x00000000000079af */ /* 0x000e240000000000 */
[----:B------:R-:W-:Y:S02]  /*7e50*/  FMUL.FTZ R21, R2, R113 ;  /* 0x0000007102157220 */ /* 0x000fe40000410000 */
[--C-:B------:R-:W-:Y:S01]  /*7e60*/  FFMA.FTZ R112, R58, c[0x0][0x2d0], -R204.reuse ;  /* 0x0000b4003a707a23 */ /* 0x100fe200000108cc */
[----:B------:R-:W-:Y:S01]  /*7e70*/  MUFU.EX2 R217, R217 ;  /* 0x000000d900d97308 */ /* 0x000fe20000000800 */
[C---:B------:R-:W-:Y:S02]  /*7e80*/  FMUL.FTZ R22, R0.reuse, R114 ;  /* 0x0000007200167220 */ /* 0x040fe40000410000 */
[----:B--2---:R-:W-:Y:S02]  /*7e90*/  LDSM.16.MT88.4 R108, [R237+0x3900] ;  /* 0x00390000ed6c783b */ /* 0x004fe40000004200 */
[C---:B------:R-:W-:Y:S02]  /*7ea0*/  FMUL.FTZ R23, R0.reuse, R115 ;  /* 0x0000007300177220 */ /* 0x040fe40000410000 */
[----:B------:R-:W-:Y:S02]  /*7eb0*/  FMUL.FTZ R58, R0, R78 ;  /* 0x0000004e003a7220 */ /* 0x000fe40000410000 */
[----:B------:R-:W-:Y:S01]  /*7ec0*/  FFMA.FTZ R113, R146, c[0x0][0x2d0], -R204 ;  /* 0x0000b40092717a23 */ /* 0x000fe200000108cc */
[----:B------:R-:W-:Y:S02]  /*7ed0*/  MUFU.EX2 R112, R112 ;  /* 0x0000007000707308 */ /* 0x000fe40000000800 */
[C---:B-----5:R-:W-:Y:S07]  /*7ee0*/  HMMA.16816.F32.BF16 R20, R128.reuse, R28, R20 ;  /* 0x0000001c8014723c */ /* 0x060fee0000041814 */
[C---:B------:R-:W-:Y:S01]  /*7ef0*/  FMUL.FTZ R28, R2.reuse, R104 ;  /* 0x00000068021c7220 */ /* 0x040fe20000410000 */
[C---:B------:R-:W-:Y:S01]  /*7f00*/  HMMA.16816.F32.BF16 R24, R128.reuse, R30, R24 ;  /* 0x0000001e8018723c */ /* 0x040fe20000041818 */
[----:B------:R-:W2:Y:S03]  /*7f10*/  MUFU.EX2 R113, R113 ;  /* 0x0000007100717308 */ /* 0x000ea60000000800 */
[----:B------:R-:W-:Y:S02]  /*7f20*/  FMUL.FTZ R29, R2, R105 ;  /* 0x00000069021d7220 */ /* 0x000fe40000410000 */
[----:B------:R-:W-:Y:S02]  /*7f30*/  FFMA.FTZ R104, R32, c[0x0][0x2d0], -R210 ;  /* 0x0000b40020687a23 */ /* 0x000fe400000108d2 */
[C---:B------:R-:W-:Y:S03]  /*7f40*/  FMUL.FTZ R30, R0.reuse, R106 ;  /* 0x0000006a001e7220 */ /* 0x040fe60000410000 */
[----:B------:R-:W-:Y:S01]  /*7f50*/  MUFU.EX2 R218, R218 ;  /* 0x000000da00da7308 */ /* 0x000fe20000000800 */
[----:B------:R-:W-:Y:S02]  /*7f60*/  FMUL.FTZ R31, R0, R107 ;  /* 0x0000006b001f7220 */ /* 0x000fe40000410000 */
[----:B------:R-:W-:Y:S02]  /*7f70*/  FMUL.FTZ R32, R2, R100 ;  /* 0x0000006402207220 */ /* 0x000fe40000410000 */
[----:B------:R-:W-:Y:S02]  /*7f80*/  FFMA.FTZ R100, R166, c[0x0][0x2d0], -R204 ;  /* 0x0000b400a6647a23 */ /* 0x000fe400000108cc */
[--C-:B------:R-:W-:Y:S01]  /*7f90*/  FFMA.FTZ R105, R41, c[0x0][0x2d0], -R210.reuse ;  /* 0x0000b40029697a23 */ /* 0x100fe200000108d2 */
[C---:B-1----:R-:W-:Y:S02]  /*7fa0*/  HMMA.16816.F32.BF16 R28, R128.reuse, R36, R28 ;  /* 0x00000024801c723c */ /* 0x042fe4000004181c */
[----:B------:R1:W-:Y:S01]  /*7fb0*/  MUFU.EX2 R166, R100 ;  /* 0x0000006400a67308 */ /* 0x0003e20000000800 */
[C---:B------:R-:W-:Y:S02]  /*7fc0*/  FMUL.FTZ R41, R2.reuse, R93 ;  /* 0x0000005d02297220 */ /* 0x040fe40000410000 */
[--C-:B------:R-:W-:Y:S01]  /*7fd0*/  FFMA.FTZ R107, R59, c[0x0][0x2d0], -R210.reuse ;  /* 0x0000b4003b6b7a23 */ /* 0x100fe200000108d2 */
[----:B--2---:R-:W-:Y:S01]  /*7fe0*/  F2FP.BF16.PACK_AB R69, R113, R112 ;  /* 0x000000707145723e */ /* 0x004fe200000010ff */
[C---:B------:R-:W-:Y:S01]  /*7ff0*/  FMUL.FTZ R37, R2.reuse, R97 ;  /* 0x0000006102257220 */ /* 0x040fe20000410000 */
[C---:B------:R-:W-:Y:S04]  /*8000*/  HMMA.16816.F32.BF16 R32, R128.reuse, R38, R32 ;  /* 0x000000268020723c */ /* 0x040fe80000041820 */
[----:B------:R-:W-:Y:S01]  /*8010*/  FMUL.FTZ R36, R2, R96 ;  /* 0x0000006002247220 */ /* 0x000fe20000410000 */
[----:B------:R-:W-:Y:S01]  /*8020*/  MUFU.EX2 R104, R104 ;  /* 0x0000006800687308 */ /* 0x000fe20000000800 */
[--C-:B------:R-:W-:Y:S02]  /*8030*/  FFMA.FTZ R106, R40, c[0x0][0x2d0], -R210.reuse ;  /* 0x0000b400286a7a23 */ /* 0x100fe400000108d2 */
[C---:B------:R-:W-:Y:S04]  /*8040*/  FMUL.FTZ R38, R0.reuse, R98 ;  /* 0x0000006200267220 */ /* 0x040fe80000410000 */
[C---:B------:R-:W-:Y:S02]  /*8050*/  FMUL.FTZ R39, R0.reuse, R99 ;  /* 0x0000006300277220 */ /* 0x040fe40000410000 */
[----:B------:R-:W-:Y:S01]  /*8060*/  FMUL.FTZ R59, R0, R79 ;  /* 0x0000004f003b7220 */ /* 0x000fe20000410000 */
[----:B------:R-:W2:Y:S01]  /*8070*/  MUFU.EX2 R105, R105 ;  /* 0x0000006900697308 */ /* 0x000ea20000000800 */
[----:B------:R-:W4:Y:S01]  /*8080*/  LDSM.16.MT88.4 R76, [R240+0x900] ;  /* 0x00090000f04c783b */ /* 0x000f220000004200 */
[--C-:B------:R-:W-:Y:S02]  /*8090*/  FFMA.FTZ R96, R162, c[0x0][0x2d0], -R210.reuse ;  /* 0x0000b400a2607a23 */ /* 0x100fe400000108d2 */
[C---:B------:R-:W-:Y:S03]  /*80a0*/  HMMA.16816.F32.BF16 R36, R128.reuse, R44, R36 ;  /* 0x0000002c8024723c */ /* 0x040fe60000041824 */
[C---:B------:R-:W-:Y:S02]  /*80b0*/  FMUL.FTZ R40, R2.reuse, R92 ;  /* 0x0000005c02287220 */ /* 0x040fe40000410000 */
[----:B-1----:R-:W-:Y:S01]  /*80c0*/  LDSM.16.MT88.4 R100, [R238+0x1900] ;  /* 0x00190000ee64783b */ /* 0x002fe20000004200 */
[----:B------:R-:W-:Y:S01]  /*80d0*/  FFMA.FTZ R92, R151, c[0x0][0x2d0], -R210 ;  /* 0x0000b400975c7a23 */ /* 0x000fe200000108d2 */
[----:B------:R1:W-:Y:S01]  /*80e0*/  MUFU.EX2 R162, R96 ;  /* 0x0000006000a27308 */ /* 0x0003e20000000800 */
[C---:B------:R-:W-:Y:S02]  /*80f0*/  FMUL.FTZ R45, R2.reuse, R89 ;  /* 0x00000059022d7220 */ /* 0x040fe40000410000 */
[C---:B------:R-:W-:Y:S03]  /*8100*/  HMMA.16816.F32.BF16 R40, R128.reuse, R46, R40 ;  /* 0x0000002e8028723c */ /* 0x040fe60000041828 */
[----:B------:R-:W-:Y:S02]  /*8110*/  FMUL.FTZ R44, R2, R88 ;  /* 0x00000058022c7220 */ /* 0x000fe40000410000 */
[----:B------:R-:W-:Y:S02]  /*8120*/  FFMA.FTZ R88, R141, c[0x0][0x2d0], -R204 ;  /* 0x0000b4008d587a23 */ /* 0x000fe400000108cc */
[C---:B------:R-:W-:Y:S01]  /*8130*/  FMUL.FTZ R46, R0.reuse, R90 ;  /* 0x0000005a002e7220 */ /* 0x040fe20000410000 */
[----:B------:R-:W-:Y:S01]  /*8140*/  MUFU.EX2 R106, R106 ;  /* 0x0000006a006a7308 */ /* 0x000fe20000000800 */
[----:B------:R-:W-:Y:S03]  /*8150*/  FMUL.FTZ R47, R0, R91 ;  /* 0x0000005b002f7220 */ /* 0x000fe60000410000 */
[----:B--2---:R-:W-:Y:S04]  /*8160*/  F2FP.BF16.PACK_AB R68, R105, R104 ;  /* 0x000000686944723e */ /* 0x004fe800000010ff */
[C---:B------:R-:W-:Y:S02]  /*8170*/  HMMA.16816.F32.BF16 R44, R128.reuse, R52, R44 ;  /* 0x00000034802c723c */ /* 0x040fe4000004182c */
[----:B------:R2:W5:Y:S01]  /*8180*/  MUFU.EX2 R141, R88 ;  /* 0x00000058008d7308 */ /* 0x0005620000000800 */
[----:B-1----:R-:W-:Y:S04]  /*8190*/  LDSM.16.MT88.4 R96, [R236+0x5100] ;  /* 0x00510000ec60783b */ /* 0x002fe80000004200 */
[C---:B------:R-:W-:Y:S01]  /*81a0*/  FMUL.FTZ R52, R2.reuse, R80 ;  /* 0x0000005002347220 */ /* 0x040fe20000410000 */
[C---:B------:R-:W-:Y:S04]  /*81b0*/  HMMA.16816.F32.BF16 R48, R128.reuse, R54, R48 ;  /* 0x000000368030723c */ /* 0x040fe80000041830 */
[----:B------:R-:W-:Y:S01]  /*81c0*/  FMUL.FTZ R53, R2, R81 ;  /* 0x0000005102357220 */ /* 0x000fe20000410000 */
[----:B------:R-:W1:Y:S02]  /*81d0*/  MUFU.EX2 R107, R107 ;  /* 0x0000006b006b7308 */ /* 0x000e640000000800 */
[C---:B------:R-:W-:Y:S02]  /*81e0*/  FMUL.FTZ R54, R0.reuse, R82 ;  /* 0x0000005200367220 */ /* 0x040fe40000410000 */
[----:B------:R-:W-:Y:S02]  /*81f0*/  FMUL.FTZ R55, R0, R83 ;  /* 0x0000005300377220 */ /* 0x000fe40000410000 */
[----:B------:R-:W4:Y:S04]  /*8200*/  LDSM.16.MT88.4 R80, [R238+0x900] ;  /* 0x00090000ee50783b */ /* 0x000f280000004200 */
[----:B------:R4:W-:Y:S01]  /*8210*/  MUFU.EX2 R151, R92 ;  /* 0x0000005c00977308 */ /* 0x0009e20000000800 */
[C---:B------:R-:W-:Y:S03]  /*8220*/  HMMA.16816.F32.BF16 R52, R128.reuse, R60, R52 ;  /* 0x0000003c8034723c */ /* 0x040fe60000041834 */
[----:B--2---:R-:W-:Y:S01]  /*8230*/  LDSM.16.MT88.4 R88, [R236+0x900] ;  /* 0x00090000ec58783b */ /* 0x004fe20000004200 */
[----:B-----5:R-:W-:Y:S03]  /*8240*/  F2FP.BF16.PACK_AB R71, R141, R216 ;  /* 0x000000d88d47723e */ /* 0x020fe600000010ff */
[C---:B------:R-:W-:Y:S01]  /*8250*/  FMUL.FTZ R60, R2.reuse, R72 ;  /* 0x00000048023c7220 */ /* 0x040fe20000410000 */
[C---:B------:R-:W-:Y:S01]  /*8260*/  HMMA.16816.F32.BF16 R56, R128.reuse, R62, R56 ;  /* 0x0000003e8038723c */ /* 0x040fe20000041838 */
[----:B------:R-:W-:Y:S03]  /*8270*/  MUFU.EX2 R211, R211 ;  /* 0x000000d300d37308 */ /* 0x000fe60000000800 */
[----:B------:R-:W-:Y:S01]  /*8280*/  FMUL.FTZ R61, R2, R73 ;  /* 0x00000049023d7220 */ /* 0x000fe20000410000 */
[----:B-1----:R-:W-:Y:S02]  /*8290*/  F2FP.BF16.PACK_AB R70, R107, R106 ;  /* 0x0000006a6b46723e */ /* 0x002fe400000010ff */
[C---:B------:R-:W-:Y:S02]  /*82a0*/  FMUL.FTZ R62, R0.reuse, R74 ;  /* 0x0000004a003e7220 */ /* 0x040fe40000410000 */
[----:B------:R-:W-:Y:S02]  /*82b0*/  FMUL.FTZ R63, R0, R75 ;  /* 0x0000004b003f7220 */ /* 0x000fe40000410000 */
[----:B------:R-:W1:Y:S01]  /*82c0*/  LDSM.16.MT88.4 R72, [R237+0x900] ;  /* 0x00090000ed48783b */ /* 0x000e620000004200 */
[----:B------:R-:W-:Y:S04]  /*82d0*/  MUFU.EX2 R208, R208 ;  /* 0x000000d000d07308 */ /* 0x000fe80000000800 */
[C---:B------:R-:W-:Y:S03]  /*82e0*/  HMMA.16816.F32.BF16 R60, R128.reuse, R84, R60 ;  /* 0x00000054803c723c */ /* 0x040fe6000004183c */
[----:B----4-:R-:W-:Y:S03]  /*82f0*/  LDSM.16.MT88.4 R92, [R237+0x5100] ;  /* 0x00510000ed5c783b */ /* 0x010fe60000004200 */
[----:B------:R-:W-:Y:S02]  /*8300*/  MUFU.EX2 R209, R209 ;  /* 0x000000d100d17308 */ /* 0x000fe40000000800 */
[----:B------:R-:W-:Y:S03]  /*8310*/  HMMA.16816.F32.BF16 R64, R128, R86, R64 ;  /* 0x000000568040723c */ /* 0x000fe60000041840 */
[----:B------:R-:W2:Y:S05]  /*8320*/  LDSM.16.MT88.4 R84, [R240+0x4900] ;  /* 0x00490000f054783b */ /* 0x000eaa0000004200 */
[C---:B------:R-:W-:Y:S01]  /*8330*/  HMMA.16816.F32.BF16 R4, R68.reuse, R76, R4 ;  /* 0x0000004c4404723c */ /* 0x040fe20000041804 */
[----:B------:R-:W-:Y:S07]  /*8340*/  MUFU.EX2 R207, R207 ;  /* 0x000000cf00cf7308 */ /* 0x000fee0000000800 */
[C---:B------:R-:W-:Y:S01]  /*8350*/  HMMA.16816.F32.BF16 R8, R68.reuse, R78, R8 ;  /* 0x0000004e4408723c */ /* 0x040fe20000041808 */
[----:B------:R-:W4:Y:S02]  /*8360*/  LDSM.16.MT88.4 R76, [R238+0x4900] ;  /* 0x00490000ee4c783b */ /* 0x000f240000004200 */
[----:B------:R-:W-:Y:S05]  /*8370*/  MUFU.EX2 R205, R205 ;  /* 0x000000cd00cd7308 */ /* 0x000fea0000000800 */
[C---:B------:R-:W-:Y:S05]  /*8380*/  HMMA.16816.F32.BF16 R12, R68.reuse, R80, R12 ;  /* 0x00000050440c723c */ /* 0x040fea000004180c */
[----:B------:R-:W-:Y:S02]  /*8390*/  MUFU.EX2 R134, R134 ;  /* 0x0000008600867308 */ /* 0x000fe40000000800 */
[--C-:B------:R-:W-:Y:S01]  /*83a0*/  FFMA.FTZ R80, R142, c[0x0][0x2d0], -R210.reuse ;  /* 0x0000b4008e507a23 */ /* 0x100fe200000108d2 */
[C---:B------:R-:W-:Y:S07]  /*83b0*/  HMMA.16816.F32.BF16 R16, R68.reuse, R82, R16 ;  /* 0x000000524410723c */ /* 0x040fee0000041810 */
[----:B------:R5:W2:Y:S01]  /*83c0*/  MUFU.EX2 R142, R80 ;  /* 0x00000050008e7308 */ /* 0x000aa20000000800 */
[C---:B-1----:R-:W-:Y:S08]  /*83d0*/  HMMA.16816.F32.BF16 R20, R68.reuse, R72, R20 ;  /* 0x000000484414723c */ /* 0x042ff00000041814 */
[C---:B------:R-:W-:Y:S01]  /*83e0*/  HMMA.16816.F32.BF16 R24, R68.reuse, R74, R24 ;  /* 0x0000004a4418723c */ /* 0x040fe20000041818 */
[----:B------:R-:W1:Y:S07]  /*83f0*/  LDSM.16.MT88.4 R72, [R237+0x4900] ;  /* 0x00490000ed48783b */ /* 0x000e6e0000004200 */
[C---:B------:R-:W-:Y:S01]  /*8400*/  HMMA.16816.F32.BF16 R28, R68.reuse, R88, R28 ;  /* 0x00000058441c723c */ /* 0x040fe2000004181c */
[----:B-----5:R-:W5:Y:S07]  /*8410*/  LDSM.16.MT88.4 R80, [R236+0x4900] ;  /* 0x00490000ec50783b */ /* 0x020f6e0000004200 */
[C---:B------:R-:W-:Y:S04]  /*8420*/  HMMA.16816.F32.BF16 R32, R68.reuse, R90, R32 ;  /* 0x0000005a4420723c */ /* 0x040fe80000041820 */
[----:B------:R-:W-:Y:S02]  /*8430*/  FFMA.FTZ R89, R153, c[0x0][0x2d0], -R210 ;  /* 0x0000b40099597a23 */ /* 0x000fe400000108d2 */
[----:B------:R-:W-:Y:S02]  /*8440*/  FFMA.FTZ R88, R150, c[0x0][0x2d0], -R204 ;  /* 0x0000b40096587a23 */ /* 0x000fe400000108cc */
[C---:B--2---:R-:W-:Y:S01]  /*8450*/  HMMA.16816.F32.BF16 R36, R68.reuse, R84, R36 ;  /* 0x000000544424723c */ /* 0x044fe20000041824 */
[----:B------:R-:W-:Y:S03]  /*8460*/  MUFU.EX2 R146, R89 ;  /* 0x0000005900927308 */ /* 0x000fe60000000800 */
[----:B------:R-:W-:Y:S03]  /*8470*/  FFMA.FTZ R90, R121, c[0x0][0x2d0], -R210 ;  /* 0x0000b400795a7a23 */ /* 0x000fe600000108d2 */
[--C-:B------:R-:W-:Y:S01]  /*8480*/  FFMA.FTZ R85, R154, c[0x0][0x2d0], -R204.reuse ;  /* 0x0000b4009a557a23 */ /* 0x100fe200000108cc */
[C---:B------:R-:W-:Y:S03]  /*8490*/  HMMA.16816.F32.BF16 R40, R68.reuse, R86, R40 ;  /* 0x000000564428723c */ /* 0x040fe60000041828 */
[----:B------:R-:W2:Y:S01]  /*84a0*/  MUFU.EX2 R153, R90 ;  /* 0x0000005a00997308 */ /* 0x000ea20000000800 */
[--C-:B------:R-:W-:Y:S03]  /*84b0*/  FFMA.FTZ R84, R159, c[0x0][0x2d0], -R204.reuse ;  /* 0x0000b4009f547a23 */ /* 0x100fe600000108cc */
[----:B------:R-:W-:Y:S01]  /*84c0*/  FFMA.FTZ R86, R155, c[0x0][0x2d0], -R204 ;  /* 0x0000b4009b567a23 */ /* 0x000fe200000108cc */
[C---:B----4-:R-:W-:Y:S05]  /*84d0*/  HMMA.16816.F32.BF16 R44, R68.reuse, R76, R44 ;  /* 0x0000004c442c723c */ /* 0x050fea000004182c */
[----:B------:R-:W-:Y:S03]  /*84e0*/  MUFU.EX2 R154, R85 ;  /* 0x00000055009a7308 */ /* 0x000fe60000000800 */
[C---:B------:R-:W-:Y:S01]  /*84f0*/  HMMA.16816.F32.BF16 R48, R68.reuse, R78, R48 ;  /* 0x0000004e4430723c */ /* 0x040fe20000041830 */
[----:B------:R-:W4:Y:S06]  /*8500*/  LDSM.16.MT88.4 R76, [R240+0x1100] ;  /* 0x00110000f04c783b */ /* 0x000f2c0000004200 */
[----:B------:R2:W-:Y:S01]  /*8510*/  MUFU.EX2 R155, R86 ;  /* 0x00000056009b7308 */ /* 0x0005e20000000800 */
[C---:B-1----:R-:W-:Y:S08]  /*8520*/  HMMA.16816.F32.BF16 R52, R68.reuse, R72, R52 ;  /* 0x000000484434723c */ /* 0x042ff00000041834 */
[C---:B------:R-:W-:Y:S01]  /*8530*/  HMMA.16816.F32.BF16 R56, R68.reuse, R74, R56 ;  /* 0x0000004a4438723c */ /* 0x040fe20000041838 */
[----:B------:R-:W1:Y:S01]  /*8540*/  MUFU.EX2 R159, R84 ;  /* 0x00000054009f7308 */ /* 0x000e620000000800 */
[----:B------:R-:W4:Y:S06]  /*8550*/  LDSM.16.MT88.4 R72, [R238+0x1100] ;  /* 0x00110000ee48783b */ /* 0x000f2c0000004200 */
[C---:B-----5:R-:W-:Y:S03]  /*8560*/  HMMA.16816.F32.BF16 R60, R68.reuse, R80, R60 ;  /* 0x00000050443c723c */ /* 0x060fe6000004183c */
[----:B------:R-:W5:Y:S01]  /*8570*/  MUFU.EX2 R150, R88 ;  /* 0x0000005800967308 */ /* 0x000f620000000800 */
[----:B--2---:R-:W-:Y:S04]  /*8580*/  FFMA.FTZ R86, R158, c[0x0][0x2d0], -R210 ;  /* 0x0000b4009e567a23 */ /* 0x004fe800000108d2 */
[----:B------:R-:W-:Y:S01]  /*8590*/  HMMA.16816.F32.BF16 R64, R68, R82, R64 ;  /* 0x000000524440723c */ /* 0x000fe20000041840 */
[----:B------:R-:W2:Y:S04]  /*85a0*/  LDSM.16.MT88.4 R80, [R237+0x1100] ;  /* 0x00110000ed50783b */ /* 0x000ea80000004200 */
[----:B------:R4:W-:Y:S02]  /*85b0*/  MUFU.EX2 R158, R86 ;  /* 0x00000056009e7308 */ /* 0x0009e40000000800 */
[----:B------:R-:W-:Y:S01]  /*85c0*/  F2FP.BF16.PACK_AB R68, R151, R142 ;  /* 0x0000008e9744723e */ /* 0x000fe200000010ff */
[----:B---3--:R-:W-:Y:S01]  /*85d0*/  FFMA.FTZ R198, R0, R123, R198 ;  /* 0x0000007b00c67223 */ /* 0x008fe200000100c6 */
[----:B------:R-:W-:Y:S03]  /*85e0*/  F2FP.BF16.PACK_AB R70, R153, R146 ;  /* 0x000000929946723e */ /* 0x000fe600000010ff */
[----:B-1----:R-:W-:Y:S01]  /*85f0*/  F2FP.BF16.PACK_AB R71, R159, R154 ;  /* 0x0000009a9f47723e */ /* 0x002fe200000010ff */
[----:B------:R-:W-:Y:S04]  /*8600*/  FADD.FTZ R197, R197, R198 ;  /* 0x000000c6c5c57221 */ /* 0x000fe80000010000 */
[----:B------:R-:W-:Y:S01]  /*8610*/  FADD.FTZ R196, R196, R197 ;  /* 0x000000c5c4c47221 */ /* 0x000fe20000010000 */
[----:B-----5:R-:W-:Y:S01]  /*8620*/  F2FP.BF16.PACK_AB R69, R155, R150 ;  /* 0x000000969b45723e */ /* 0x020fe200000010ff */
[----:B------:R-:W-:Y:S02]  /*8630*/  FFMA.FTZ R88, R165, c[0x0][0x2d0], -R210 ;  /* 0x0000b400a5587a23 */ /* 0x000fe400000108d2 */
[----:B------:R-:W-:Y:S02]  /*8640*/  FADD.FTZ R135, R135, R196 ;  /* 0x000000c487877221 */ /* 0x000fe40000010000 */
[----:B------:R1:W3:Y:S02]  /*8650*/  MUFU.EX2 R165, R88 ;  /* 0x0000005800a57308 */ /* 0x0002e40000000800 */
[C---:B----4-:R-:W-:Y:S01]  /*8660*/  HMMA.16816.F32.BF16 R4, R68.reuse, R76, R4 ;  /* 0x0000004c4404723c */ /* 0x050fe20000041804 */
[----:B------:R-:W4:Y:S02]  /*8670*/  LDSM.16.MT88.4 R84, [R236+0x1100] ;  /* 0x00110000ec54783b */ /* 0x000f240000004200 */
[----:B------:R-:W-:Y:S01]  /*8680*/  FADD.FTZ R112, R112, R135 ;  /* 0x0000008770707221 */ /* 0x000fe20000010000 */
[----:B------:R-:W-:Y:S04]  /*8690*/  MOV R135, R132 ;  /* 0x0000008400877202 */ /* 0x000fe80000000f00 */
[C---:B------:R-:W-:Y:S01]  /*86a0*/  HMMA.16816.F32.BF16 R8, R68.reuse, R78, R8 ;  /* 0x0000004e4408723c */ /* 0x040fe20000041808 */
[----:B------:R-:W5:Y:S07]  /*86b0*/  LDSM.16.MT88.4 R76, [R240+0x5100] ;  /* 0x00510000f04c783b */ /* 0x000f6e0000004200 */
[C---:B------:R-:W-:Y:S01]  /*86c0*/  HMMA.16816.F32.BF16 R12, R68.reuse, R72, R12 ;  /* 0x00000048440c723c */ /* 0x040fe2000004180c */
[----:B-1----:R-:W1:Y:S07]  /*86d0*/  LDSM.16.MT88.4 R88, [R238+0x5100] ;  /* 0x00510000ee58783b */ /* 0x002e6e0000004200 */
[C---:B------:R-:W-:Y:S01]  /*86e0*/  HMMA.16816.F32.BF16 R16, R68.reuse, R74, R16 ;  /* 0x0000004a4410723c */ /* 0x040fe20000041810 */
[----:B------:R-:W1:Y:S07]  /*86f0*/  LDSM.16.MT88.4 R72, [R240+0x1900] ;  /* 0x00190000f048783b */ /* 0x000e6e0000004200 */
[C---:B--2---:R-:W-:Y:S08]  /*8700*/  HMMA.16816.F32.BF16 R20, R68.reuse, R80, R20 ;  /* 0x000000504414723c */ /* 0x044ff00000041814 */
[C---:B------:R-:W-:Y:S01]  /*8710*/  HMMA.16816.F32.BF16 R24, R68.reuse, R82, R24 ;  /* 0x000000524418723c */ /* 0x040fe20000041818 */
[----:B------:R-:W2:Y:S07]  /*8720*/  LDSM.16.MT88.4 R80, [R237+0x1900] ;  /* 0x00190000ed50783b */ /* 0x000eae0000004200 */
[C---:B----4-:R-:W-:Y:S08]  /*8730*/  HMMA.16816.F32.BF16 R28, R68.reuse, R84, R28 ;  /* 0x00000054441c723c */ /* 0x050ff0000004181c */
[C---:B------:R-:W-:Y:S01]  /*8740*/  HMMA.16816.F32.BF16 R32, R68.reuse, R86, R32 ;  /* 0x000000564420723c */ /* 0x040fe20000041820 */
[----:B------:R-:W-:Y:S07]  /*8750*/  LDSM.16.MT88.4 R84, [R238+0x5900] ;  /* 0x00590000ee54783b */ /* 0x000fee0000004200 */
[C---:B-----5:R-:W-:Y:S08]  /*8760*/  HMMA.16816.F32.BF16 R36, R68.reuse, R76, R36 ;  /* 0x0000004c4424723c */ /* 0x060ff00000041824 */
[C---:B------:R-:W-:Y:S01]  /*8770*/  HMMA.16816.F32.BF16 R40, R68.reuse, R78, R40 ;  /* 0x0000004e4428723c */ /* 0x040fe20000041828 */
[----:B------:R-:W4:Y:S07]  /*8780*/  LDSM.16.MT88.4 R76, [R236+0x1900] ;  /* 0x00190000ec4c783b */ /* 0x000f2e0000004200 */
[C---:B-1----:R-:W-:Y:S07]  /*8790*/  HMMA.16816.F32.BF16 R44, R68.reuse, R88, R44 ;  /* 0x00000058442c723c */ /* 0x042fee000004182c */
[--C-:B------:R-:W-:Y:S01]  /*87a0*/  FFMA.FTZ R88, R127, c[0x0][0x2d0], -R210.reuse ;  /* 0x0000b4007f587a23 */ /* 0x100fe200000108d2 */
[C---:B------:R-:W-:Y:S03]  /*87b0*/  HMMA.16816.F32.BF16 R48, R68.reuse, R90, R48 ;  /* 0x0000005a4430723c */ /* 0x040fe60000041830 */
[----:B------:R1:W-:Y:S01]  /*87c0*/  MUFU.EX2 R115, R88 ;  /* 0x0000005800737308 */ /* 0x0003e20000000800 */
[--C-:B------:R-:W-:Y:S03]  /*87d0*/  FFMA.FTZ R89, R120, c[0x0][0x2d0], -R210.reuse ;  /* 0x0000b40078597a23 */ /* 0x100fe600000108d2 */
[----:B------:R-:W-:Y:S01]  /*87e0*/  FFMA.FTZ R91, R125, c[0x0][0x2d0], -R210 ;  /* 0x0000b4007d5b7a23 */ /* 0x000fe200000108d2 */
[C---:B------:R-:W-:Y:S04]  /*87f0*/  HMMA.16816.F32.BF16 R52, R68.reuse, R92, R52 ;  /* 0x0000005c4434723c */ /* 0x040fe80000041834 */
[----:B------:R-:W-:Y:S01]  /*8800*/  FFMA.FTZ R90, R164, c[0x0][0x2d0], -R204 ;  /* 0x0000b400a45a7a23 */ /* 0x000fe200000108cc */
[----:B------:R5:W-:Y:S02]  /*8810*/  MUFU.EX2 R122, R91 ;  /* 0x0000005b007a7308 */ /* 0x000be40000000800 */
[----:B------:R-:W-:Y:S01]  /*8820*/  FFMA.FTZ R92, R126, c[0x0][0x2d0], -R210 ;  /* 0x0000b4007e5c7a23 */ /* 0x000fe200000108d2 */
[C---:B------:R-:W-:Y:S07]  /*8830*/  HMMA.16816.F32.BF16 R56, R68.reuse, R94, R56 ;  /* 0x0000005e4438723c */ /* 0x040fee0000041838 */
[----:B------:R2:W-:Y:S01]  /*8840*/  MUFU.EX2 R120, R92 ;  /* 0x0000005c00787308 */ /* 0x0005e20000000800 */
[C---:B------:R-:W-:Y:S04]  /*8850*/  HMMA.16816.F32.BF16 R60, R68.reuse, R96, R60 ;  /* 0x00000060443c723c */ /* 0x040fe8000004183c */
[----:B-1----:R-:W-:Y:S02]  /*8860*/  FFMA.FTZ R88, R124, c[0x0][0x2d0], -R204 ;  /* 0x0000b4007c587a23 */ /* 0x002fe400000108cc */
[----:B------:R-:W-:Y:S01]  /*8870*/  LDSM.16.MT88.4 R124, [R240+0x3900] ;  /* 0x00390000f07c783b */ /* 0x000fe20000004200 */
[----:B------:R-:W-:Y:S01]  /*8880*/  FFMA.FTZ R97, R170, c[0x0][0x2d0], -R210 ;  /* 0x0000b400aa617a23 */ /* 0x000fe200000108d2 */
[----:B------:R-:W-:Y:S01]  /*8890*/  HMMA.16816.F32.BF16 R64, R68, R98, R64 ;  /* 0x000000624440723c */ /* 0x000fe20000041840 */
[----:B------:R1:W1:Y:S03]  /*88a0*/  MUFU.EX2 R114, R89 ;  /* 0x0000005900727308 */ /* 0x0002660000000800 */
[--C-:B------:R-:W-:Y:S02]  /*88b0*/  FFMA.FTZ R96, R169, c[0x0][0x2d0], -R204.reuse ;  /* 0x0000b400a9607a23 */ /* 0x100fe400000108cc */
[----:B-----5:R-:W-:Y:S01]  /*88c0*/  FFMA.FTZ R91, R160, c[0x0][0x2d0], -R204 ;  /* 0x0000b400a05b7a23 */ /* 0x020fe200000108cc */
[----:B---3--:R-:W-:Y:S01]  /*88d0*/  F2FP.BF16.PACK_AB R68, R165, R158 ;  /* 0x0000009ea544723e */ /* 0x008fe200000010ff */
[----:B------:R-:W-:Y:S01]  /*88e0*/  FFMA.FTZ R98, R140, c[0x0][0x2d0], -R210 ;  /* 0x0000b4008c627a23 */ /* 0x000fe200000108d2 */
[----:B------:R-:W-:Y:S02]  /*88f0*/  F2FP.BF16.PACK_AB R70, R167, R162 ;  /* 0x000000a2a746723e */ /* 0x000fe400000010ff */
[----:B------:R-:W-:Y:S01]  /*8900*/  MUFU.EX2 R164, R90 ;  /* 0x0000005a00a47308 */ /* 0x000fe20000000800 */
[----:B------:R-:W-:Y:S02]  /*8910*/  F2FP.BF16.PACK_AB R69, R171, R166 ;  /* 0x000000a6ab45723e */ /* 0x000fe400000010ff */
[----:B------:R-:W-:Y:S01]  /*8920*/  F2FP.BF16.PACK_AB R71, R152, R144 ;  /* 0x000000909847723e */ /* 0x000fe200000010ff */
[----:B--2---:R-:W-:Y:S06]  /*8930*/  LDSM.16.MT88.4 R92, [R237+0x6100] ;  /* 0x00610000ed5c783b */ /* 0x004fec0000004200 */
[C---:B------:R-:W-:Y:S01]  /*8940*/  HMMA.16816.F32.BF16 R4, R68.reuse, R72, R4 ;  /* 0x000000484404723c */ /* 0x040fe20000041804 */
[----:B------:R-:W-:Y:S02]  /*8950*/  MUFU.EX2 R160, R91 ;  /* 0x0000005b00a07308 */ /* 0x000fe40000000800 */
[--C-:B-1----:R-:W-:Y:S05]  /*8960*/  FFMA.FTZ R89, R168, c[0x0][0x2d0], -R204.reuse ;  /* 0x0000b400a8597a23 */ /* 0x102fea00000108cc */
[C---:B------:R-:W-:Y:S01]  /*8970*/  HMMA.16816.F32.BF16 R8, R68.reuse, R74, R8 ;  /* 0x0000004a4408723c */ /* 0x040fe20000041808 */
[----:B------:R-:W1:Y:S02]  /*8980*/  LDSM.16.MT88.4 R72, [R240+0x5900] ;  /* 0x00590000f048783b */ /* 0x000e640000004200 */
[----:B------:R-:W-:Y:S05]  /*8990*/  MUFU.EX2 R170, R97 ;  /* 0x0000006100aa7308 */ /* 0x000fea0000000800 */
[C---:B------:R-:W-:Y:S05]  /*89a0*/  HMMA.16816.F32.BF16 R12, R68.reuse, R100, R12 ;  /* 0x00000064440c723c */ /* 0x040fea000004180c */
[----:B------:R-:W-:Y:S02]  /*89b0*/  MUFU.EX2 R140, R98 ;  /* 0x00000062008c7308 */ /* 0x000fe40000000800 */
[--C-:B------:R-:W-:Y:S01]  /*89c0*/  FFMA.FTZ R101, R163, c[0x0][0x2d0], -R204.reuse ;  /* 0x0000b400a3657a23 */ /* 0x100fe200000108cc */
[C---:B------:R-:W-:Y:S04]  /*89d0*/  HMMA.16816.F32.BF16 R16, R68.reuse, R102, R16 ;  /* 0x000000664410723c */ /* 0x040fe80000041810 */
[--C-:B------:R-:W-:Y:S03]  /*89e0*/  FFMA.FTZ R100, R157, c[0x0][0x2d0], -R204.reuse ;  /* 0x0000b4009d647a23 */ /* 0x100fe600000108cc */
[----:B------:R2:W-:Y:S01]  /*89f0*/  MUFU.EX2 R169, R96 ;  /* 0x0000006000a97308 */ /* 0x0005e20000000800 */
[C---:B------:R-:W-:Y:S04]  /*8a00*/  HMMA.16816.F32.BF16 R20, R68.reuse, R80, R20 ;  /* 0x000000504414723c */ /* 0x040fe80000041814 */
[----:B------:R-:W-:Y:S04]  /*8a10*/  FFMA.FTZ R102, R161, c[0x0][0x2d0], -R204 ;  /* 0x0000b400a1667a23 */ /* 0x000fe800000108cc */
[C---:B------:R-:W-:Y:S01]  /*8a20*/  HMMA.16816.F32.BF16 R24, R68.reuse, R82, R24 ;  /* 0x000000524418723c */ /* 0x040fe20000041818 */
[----:B------:R-:W3:Y:S01]  /*8a30*/  LDSM.16.MT88.4 R80, [R237+0x5900] ;  /* 0x00590000ed50783b */ /* 0x000ee20000004200 */
[----:B------:R-:W-:Y:S06]  /*8a40*/  MUFU.EX2 R161, R102 ;  /* 0x0000006600a17308 */ /* 0x000fec0000000800 */
[C---:B----4-:R-:W-:Y:S04]  /*8a50*/  HMMA.16816.F32.BF16 R28, R68.reuse, R76, R28 ;  /* 0x0000004c441c723c */ /* 0x050fe8000004181c */
[----:B------:R-:W-:Y:S01]  /*8a60*/  MUFU.EX2 R163, R101 ;  /* 0x0000006500a37308 */ /* 0x000fe20000000800 */
[----:B--2---:R-:W-:Y:S03]  /*8a70*/  LDSM.16.MT88.4 R96, [R238+0x2900] ;  /* 0x00290000ee60783b */ /* 0x004fe60000004200 */
[C---:B------:R-:W-:Y:S06]  /*8a80*/  HMMA.16816.F32.BF16 R32, R68.reuse, R78, R32 ;  /* 0x0000004e4420723c */ /* 0x040fec0000041820 */
[----:B------:R2:W-:Y:S01]  /*8a90*/  MUFU.EX2 R157, R100 ;  /* 0x00000064009d7308 */ /* 0x0005e20000000800 */
[----:B------:R-:W4:Y:S01]  /*8aa0*/  LDSM.16.MT88.4 R76, [R236+0x5900] ;  /* 0x00590000ec4c783b */ /* 0x000f220000004200 */
[C---:B-1----:R-:W-:Y:S08]  /*8ab0*/  HMMA.16816.F32.BF16 R36, R68.reuse, R72, R36 ;  /* 0x000000484424723c */ /* 0x042ff00000041824 */
[C---:B------:R-:W-:Y:S01]  /*8ac0*/  HMMA.16816.F32.BF16 R40, R68.reuse, R74, R40 ;  /* 0x0000004a4428723c */ /* 0x040fe20000041828 */
[----:B------:R-:W1:Y:S01]  /*8ad0*/  LDSM.16.MT88.4 R72, [R240+0x2100] ;  /* 0x00210000f048783b */ /* 0x000e620000004200 */
[----:B------:R5:W1:Y:S06]  /*8ae0*/  MUFU.EX2 R168, R89 ;  /* 0x0000005900a87308 */ /* 0x000a6c0000000800 */
[C---:B------:R-:W-:Y:S04]  /*8af0*/  HMMA.16816.F32.BF16 R44, R68.reuse, R84, R44 ;  /* 0x00000054442c723c */ /* 0x040fe8000004182c */
[----:B------:R4:W1:Y:S01]  /*8b00*/  MUFU.EX2 R121, R88 ;  /* 0x0000005800797308 */ /* 0x0008620000000800 */
[----:B--2---:R-:W-:Y:S03]  /*8b10*/  LDSM.16.MT88.4 R100, [R236+0x3900] ;  /* 0x00390000ec64783b */ /* 0x004fe60000004200 */
[C---:B------:R-:W-:Y:S05]  /*8b20*/  HMMA.16816.F32.BF16 R48, R68.reuse, R86, R48 ;  /* 0x000000564430723c */ /* 0x040fea0000041830 */
[----:B------:R-:W2:Y:S03]  /*8b30*/  LDSM.16.MT88.4 R84, [R238+0x2100] ;  /* 0x00210000ee54783b */ /* 0x000ea60000004200 */
[C---:B---3--:R-:W-:Y:S04]  /*8b40*/  HMMA.16816.F32.BF16 R52, R68.reuse, R80, R52 ;  /* 0x000000504434723c */ /* 0x048fe80000041834 */
[--C-:B-----5:R-:W-:Y:S04]  /*8b50*/  FFMA.FTZ R89, R156, c[0x0][0x2d0], -R210.reuse ;  /* 0x0000b4009c597a23 */ /* 0x120fe800000108d2 */
[C---:B------:R-:W-:Y:S01]  /*8b60*/  HMMA.16816.F32.BF16 R56, R68.reuse, R82, R56 ;  /* 0x000000524438723c */ /* 0x040fe20000041838 */
[----:B------:R-:W3:Y:S01]  /*8b70*/  LDSM.16.MT88.4 R80, [R237+0x2100] ;  /* 0x00210000ed50783b */ /* 0x000ee20000004200 */
[----:B------:R-:W-:Y:S02]  /*8b80*/  MUFU.EX2 R156, R89 ;  /* 0x00000059009c7308 */ /* 0x000fe40000000800 */
[--C-:B----4-:R-:W-:Y:S04]  /*8b90*/  FFMA.FTZ R88, R148, c[0x0][0x2d0], -R210.reuse ;  /* 0x0000b40094587a23 */ /* 0x110fe800000108d2 */
[C---:B------:R-:W-:Y:S04]  /*8ba0*/  HMMA.16816.F32.BF16 R60, R68.reuse, R76, R60 ;  /* 0x0000004c443c723c */ /* 0x040fe8000004183c */
[----:B------:R4:W5:Y:S04]  /*8bb0*/  MUFU.EX2 R148, R88 ;  /* 0x0000005800947308 */ /* 0x0009680000000800 */
[----:B------:R-:W-:Y:S01]  /*8bc0*/  HMMA.16816.F32.BF16 R64, R68, R78, R64 ;  /* 0x0000004e4440723c */ /* 0x000fe20000041840 */
[----:B------:R-:W3:Y:S06]  /*8bd0*/  LDSM.16.MT88.4 R76, [R236+0x2100] ;  /* 0x00210000ec4c783b */ /* 0x000eec0000004200 */
[----:B------:R-:W-:Y:S02]  /*8be0*/  F2FP.BF16.PACK_AB R68, R115, R114 ;  /* 0x000000727344723e */ /* 0x000fe400000010ff */
[----:B------:R-:W-:Y:S03]  /*8bf0*/  F2FP.BF16.PACK_AB R70, R122, R120 ;  /* 0x000000787a46723e */ /* 0x000fe600000010ff */
[----:B-1----:R-:W-:Y:S02]  /*8c00*/  F2FP.BF16.PACK_AB R69, R164, R168 ;  /* 0x000000a8a445723e */ /* 0x002fe400000010ff */
[----:B------:R-:W-:Y:S01]  /*8c10*/  F2FP.BF16.PACK_AB R71, R160, R121 ;  /* 0x00000079a047723e */ /* 0x000fe200000010ff */
[----:B----4-:R-:W-:Y:S06]  /*8c20*/  LDSM.16.MT88.4 R88, [R238+0x6100] ;  /* 0x00610000ee58783b */ /* 0x010fec0000004200 */
[C---:B------:R-:W-:Y:S08]  /*8c30*/  HMMA.16816.F32.BF16 R4, R68.reuse, R72, R4 ;  /* 0x000000484404723c */ /* 0x040ff00000041804 */
[C---:B------:R-:W-:Y:S01]  /*8c40*/  HMMA.16816.F32.BF16 R8, R68.reuse, R74, R8 ;  /* 0x0000004a4408723c */ /* 0x040fe20000041808 */
[----:B------:R-:W1:Y:S07]  /*8c50*/  LDSM.16.MT88.4 R72, [R240+0x6100] ;  /* 0x00610000f048783b */ /* 0x000e6e0000004200 */
[C---:B--2---:R-:W-:Y:S08]  /*8c60*/  HMMA.16816.F32.BF16 R12, R68.reuse, R84, R12 ;  /* 0x00000054440c723c */ /* 0x044ff0000004180c */
[C---:B------:R-:W-:Y:S01]  /*8c70*/  HMMA.16816.F32.BF16 R16, R68.reuse, R86, R16 ;  /* 0x000000564410723c */ /* 0x040fe20000041810 */
[----:B------:R-:W2:Y:S07]  /*8c80*/  LDSM.16.MT88.4 R84, [R236+0x6100] ;  /* 0x00610000ec54783b */ /* 0x000eae0000004200 */
[C---:B---3--:R-:W-:Y:S08]  /*8c90*/  HMMA.16816.F32.BF16 R20, R68.reuse, R80, R20 ;  /* 0x000000504414723c */ /* 0x048ff00000041814 */
[C---:B------:R-:W-:Y:S01]  /*8ca0*/  HMMA.16816.F32.BF16 R24, R68.reuse, R82, R24 ;  /* 0x000000524418723c */ /* 0x040fe20000041818 */
[----:B------:R-:W3:Y:S07]  /*8cb0*/  LDSM.16.MT88.4 R80, [R240+0x2900] ;  /* 0x00290000f050783b */ /* 0x000eee0000004200 */
[C---:B------:R-:W-:Y:S08]  /*8cc0*/  HMMA.16816.F32.BF16 R28, R68.reuse, R76, R28 ;  /* 0x0000004c441c723c */ /* 0x040ff0000004181c */
[C---:B------:R-:W-:Y:S01]  /*8cd0*/  HMMA.16816.F32.BF16 R32, R68.reuse, R78, R32 ;  /* 0x0000004e4420723c */ /* 0x040fe20000041820 */
[----:B------:R-:W4:Y:S07]  /*8ce0*/  LDSM.16.MT88.4 R76, [R237+0x2900] ;  /* 0x00290000ed4c783b */ /* 0x000f2e0000004200 */
[C---:B-1----:R-:W-:Y:S08]  /*8cf0*/  HMMA.16816.F32.BF16 R36, R68.reuse, R72, R36 ;  /* 0x000000484424723c */ /* 0x042ff00000041824 */
[C---:B------:R-:W-:Y:S01]  /*8d00*/  HMMA.16816.F32.BF16 R40, R68.reuse, R74, R40 ;  /* 0x0000004a4428723c */ /* 0x040fe20000041828 */
[----:B------:R-:W1:Y:S07]  /*8d10*/  LDSM.16.MT88.4 R72, [R236+0x2900] ;  /* 0x00290000ec48783b */ /* 0x000e6e0000004200 */
[C---:B------:R-:W-:Y:S07]  /*8d20*/  HMMA.16816.F32.BF16 R44, R68.reuse, R88, R44 ;  /* 0x00000058442c723c */ /* 0x040fee000004182c */
[--C-:B------:R-:W-:Y:S01]  /*8d30*/  FFMA.FTZ R88, R149, c[0x0][0x2d0], -R210.reuse ;  /* 0x0000b40095587a23 */ /* 0x100fe200000108d2 */
[C---:B------:R-:W-:Y:S03]  /*8d40*/  HMMA.16816.F32.BF16 R48, R68.reuse, R90, R48 ;  /* 0x0000005a4430723c */ /* 0x040fe60000041830 */
[----:B------:R-:W-:Y:S01]  /*8d50*/  MUFU.EX2 R149, R88 ;  /* 0x0000005800957308 */ /* 0x000fe20000000800 */
[--C-:B------:R-:W-:Y:S03]  /*8d60*/  FFMA.FTZ R89, R145, c[0x0][0x2d0], -R210.reuse ;  /* 0x0000b40091597a23 */ /* 0x100fe600000108d2 */
[--C-:B------:R-:W-:Y:S01]  /*8d70*/  FFMA.FTZ R91, R147, c[0x0][0x2d0], -R210.reuse ;  /* 0x0000b400935b7a23 */ /* 0x100fe200000108d2 */
[C---:B------:R-:W-:Y:S04]  /*8d80*/  HMMA.16816.F32.BF16 R52, R68.reuse, R92, R52 ;  /* 0x0000005c4434723c */ /* 0x040fe80000041834 */
[--C-:B------:R-:W-:Y:S01]  /*8d90*/  FFMA.FTZ R90, R143, c[0x0][0x2d0], -R210.reuse ;  /* 0x0000b4008f5a7a23 */ /* 0x100fe200000108d2 */
[----:B------:R-:W1:Y:S01]  /*8da0*/  MUFU.EX2 R147, R91 ;  /* 0x0000005b00937308 */ /* 0x000e620000000800 */
[----:B------:R-:W-:Y:S02]  /*8db0*/  FFMA.FTZ R210, R206, c[0x0][0x2d0], -R210 ;  /* 0x0000b400ced27a23 */ /* 0x000fe400000108d2 */
[C---:B------:R-:W-:Y:S01]  /*8dc0*/  HMMA.16816.F32.BF16 R56, R68.reuse, R94, R56 ;  /* 0x0000005e4438723c */ /* 0x040fe20000041838 */
[----:B------:R-:W-:Y:S03]  /*8dd0*/  LDSM.16.MT88.4 R92, [R237+0x7100] ;  /* 0x00710000ed5c783b */ /* 0x000fe60000004200 */
[--C-:B------:R-:W-:Y:S01]  /*8de0*/  FFMA.FTZ R206, R203, c[0x0][0x2d0], -R204.reuse ;  /* 0x0000b400cbce7a23 */ /* 0x100fe200000108cc */
[----:B------:R-:W-:Y:S01]  /*8df0*/  MOV R203, R122 ;  /* 0x0000007a00cb7202 */ /* 0x000fe20000000f00 */
[----:B------:R-:W-:Y:S01]  /*8e00*/  FFMA.FTZ R204, R133, c[0x0][0x2d0], -R204 ;  /* 0x0000b40085cc7a23 */ /* 0x000fe200000108cc */
[----:B------:R-:W-:Y:S01]  /*8e10*/  MUFU.EX2 R145, R89 ;  /* 0x0000005900917308 */ /* 0x000fe20000000800 */
[C---:B--2---:R-:W-:Y:S08]  /*8e20*/  HMMA.16816.F32.BF16 R60, R68.reuse, R84, R60 ;  /* 0x00000054443c723c */ /* 0x044ff0000004183c */
[----:B------:R-:W-:Y:S01]  /*8e30*/  HMMA.16816.F32.BF16 R64, R68, R86, R64 ;  /* 0x000000564440723c */ /* 0x000fe20000041840 */
[----:B------:R-:W-:Y:S01]  /*8e40*/  LDSM.16.MT88.4 R84, [R238+0x6900] ;  /* 0x00690000ee54783b */ /* 0x000fe20000004200 */
[----:B------:R2:W1:Y:S05]  /*8e50*/  MUFU.EX2 R143, R90 ;  /* 0x0000005a008f7308 */ /* 0x00046a0000000800 */
[----:B-----5:R-:W-:Y:S02]  /*8e60*/  F2FP.BF16.PACK_AB R68, R148, R156 ;  /* 0x0000009c9444723e */ /* 0x020fe400000010ff */
[----:B------:R-:W-:Y:S03]  /*8e70*/  F2FP.BF16.PACK_AB R70, R140, R170 ;  /* 0x000000aa8c46723e */ /* 0x000fe600000010ff */
[----:B------:R-:W-:Y:S01]  /*8e80*/  F2FP.BF16.PACK_AB R69, R161, R169 ;  /* 0x000000a9a145723e */ /* 0x000fe200000010ff */
[----:B------:R-:W5:Y:S01]  /*8e90*/  MUFU.EX2 R210, R210 ;  /* 0x000000d200d27308 */ /* 0x000f620000000800 */
[----:B------:R-:W-:Y:S07]  /*8ea0*/  F2FP.BF16.PACK_AB R71, R157, R163 ;  /* 0x000000a39d47723e */ /* 0x000fee00000010ff */
[C---:B---3--:R-:W-:Y:S02]  /*8eb0*/  HMMA.16816.F32.BF16 R4, R68.reuse, R80, R4 ;  /* 0x000000504404723c */ /* 0x048fe40000041804 */
[----:B------:R-:W-:Y:S01]  /*8ec0*/  MUFU.EX2 R133, R204 ;  /* 0x000000cc00857308 */ /* 0x000fe20000000800 */
[----:B--2---:R-:W-:Y:S05]  /*8ed0*/  LDSM.16.MT88.4 R88, [R238+0x7100] ;  /* 0x00710000ee58783b */ /* 0x004fea0000004200 */
[C---:B------:R-:W-:Y:S04]  /*8ee0*/  HMMA.16816.F32.BF16 R8, R68.reuse, R82, R8 ;  /* 0x000000524408723c */ /* 0x040fe80000041808 */
[----:B------:R-:W2:Y:S01]  /*8ef0*/  MUFU.EX2 R206, R206 ;  /* 0x000000ce00ce7308 */ /* 0x000ea20000000800 */
[----:B------:R-:W3:Y:S03]  /*8f00*/  LDSM.16.MT88.4 R80, [R240+0x6900] ;  /* 0x00690000f050783b */ /* 0x000ee60000004200 */
[C---:B------:R-:W-:Y:S08]  /*8f10*/  HMMA.16816.F32.BF16 R12, R68.reuse, R96, R12 ;  /* 0x00000060440c723c */ /* 0x040ff0000004180c */
[C---:B------:R-:W-:Y:S01]  /*8f20*/  HMMA.16816.F32.BF16 R16, R68.reuse, R98, R16 ;  /* 0x000000624410723c */ /* 0x040fe20000041810 */
[----:B------:R-:W-:Y:S07]  /*8f30*/  LDSM.16.MT88.4 R96, [R236+0x7100] ;  /* 0x00710000ec60783b */ /* 0x000fee0000004200 */
[C---:B----4-:R-:W-:Y:S08]  /*8f40*/  HMMA.16816.F32.BF16 R20, R68.reuse, R76, R20 ;  /* 0x0000004c4414723c */ /* 0x050ff00000041814 */
[C---:B------:R-:W-:Y:S01]  /*8f50*/  HMMA.16816.F32.BF16 R24, R68.reuse, R78, R24 ;  /* 0x0000004e4418723c */ /* 0x040fe20000041818 */
[----:B------:R-:W4:Y:S07]  /*8f60*/  LDSM.16.MT88.4 R76, [R237+0x6900] ;  /* 0x00690000ed4c783b */ /* 0x000f2e0000004200 */
[C---:B-1----:R-:W-:Y:S08]  /*8f70*/  HMMA.16816.F32.BF16 R28, R68.reuse, R72, R28 ;  /* 0x00000048441c723c */ /* 0x042ff0000004181c */
[C---:B------:R-:W-:Y:S01]  /*8f80*/  HMMA.16816.F32.BF16 R32, R68.reuse, R74, R32 ;  /* 0x0000004a4420723c */ /* 0x040fe20000041820 */
[----:B------:R-:W1:Y:S07]  /*8f90*/  LDSM.16.MT88.4 R72, [R236+0x6900] ;  /* 0x00690000ec48783b */ /* 0x000e6e0000004200 */
[C---:B---3--:R-:W-:Y:S08]  /*8fa0*/  HMMA.16816.F32.BF16 R36, R68.reuse, R80, R36 ;  /* 0x000000504424723c */ /* 0x048ff00000041824 */
[C---:B------:R-:W-:Y:S01]  /*8fb0*/  HMMA.16816.F32.BF16 R40, R68.reuse, R82, R40 ;  /* 0x000000524428723c */ /* 0x040fe20000041828 */
[----:B------:R-:W3:Y:S07]  /*8fc0*/  LDSM.16.MT88.4 R80, [R240+0x3100] ;  /* 0x00310000f050783b */ /* 0x000eee0000004200 */
[C---:B------:R-:W-:Y:S08]  /*8fd0*/  HMMA.16816.F32.BF16 R44, R68.reuse, R84, R44 ;  /* 0x00000054442c723c */ /* 0x040ff0000004182c */
[C---:B------:R-:W-:Y:S01]  /*8fe0*/  HMMA.16816.F32.BF16 R48, R68.reuse, R86, R48 ;  /* 0x000000564430723c */ /* 0x040fe20000041830 */
[----:B------:R-:W-:Y:S07]  /*8ff0*/  LDSM.16.MT88.4 R84, [R236+0x3100] ;  /* 0x00310000ec54783b */ /* 0x000fee0000004200 */
[C---:B----4-:R-:W-:Y:S08]  /*9000*/  HMMA.16816.F32.BF16 R52, R68.reuse, R76, R52 ;  /* 0x0000004c4434723c */ /* 0x050ff00000041834 */
[C---:B------:R-:W-:Y:S01]  /*9010*/  HMMA.16816.F32.BF16 R56, R68.reuse, R78, R56 ;  /* 0x0000004e4438723c */ /* 0x040fe20000041838 */
[----:B------:R-:W4:Y:S07]  /*9020*/  LDSM.16.MT88.4 R76, [R238+0x3100] ;  /* 0x00310000ee4c783b */ /* 0x000f2e0000004200 */
[C---:B-1----:R-:W-:Y:S08]  /*9030*/  HMMA.16816.F32.BF16 R60, R68.reuse, R72, R60 ;  /* 0x00000048443c723c */ /* 0x042ff0000004183c */
[----:B------:R-:W-:Y:S01]  /*9040*/  HMMA.16816.F32.BF16 R64, R68, R74, R64 ;  /* 0x0000004a4440723c */ /* 0x000fe20000041840 */
[----:B------:R-:W1:Y:S06]  /*9050*/  LDSM.16.MT88.4 R72, [R237+0x3100] ;  /* 0x00310000ed48783b */ /* 0x000e6c0000004200 */
[----:B------:R-:W-:Y:S02]  /*9060*/  F2FP.BF16.PACK_AB R68, R147, R149 ;  /* 0x000000959344723e */ /* 0x000fe400000010ff */
[----:B------:R-:W-:Y:S03]  /*9070*/  F2FP.BF16.PACK_AB R70, R143, R145 ;  /* 0x000000918f46723e */ /* 0x000fe600000010ff */
[----:B------:R-:W-:Y:S02]  /*9080*/  F2FP.BF16.PACK_AB R69, R217, R219 ;  /* 0x000000dbd945723e */ /* 0x000fe400000010ff */
[----:B------:R-:W-:Y:S07]  /*9090*/  F2FP.BF16.PACK_AB R71, R211, R218 ;  /* 0x000000dad347723e */ /* 0x000fee00000010ff */
[C---:B---3--:R-:W-:Y:S08]  /*90a0*/  HMMA.16816.F32.BF16 R4, R68.reuse, R80, R4 ;  /* 0x000000504404723c */ /* 0x048ff00000041804 */
[C---:B------:R-:W-:Y:S01]  /*90b0*/  HMMA.16816.F32.BF16 R8, R68.reuse, R82, R8 ;  /* 0x000000524408723c */ /* 0x040fe20000041808 */
[----:B------:R-:W3:Y:S07]  /*90c0*/  LDSM.16.MT88.4 R80, [R240+0x7100] ;  /* 0x00710000f050783b */ /* 0x000eee0000004200 */
[C---:B----4-:R-:W-:Y:S01]  /*90d0*/  HMMA.16816.F32.BF16 R12, R68.reuse, R76, R12 ;  /* 0x0000004c440c723c */ /* 0x050fe2000004180c */
[----:B------:R-:W4:Y:S07]  /*90e0*/  LDL.LU R77, [R1+0xc] ;  /* 0x00000c00014d7983 */ /* 0x000f2e0000300800 */
[C---:B------:R-:W-:Y:S08]  /*90f0*/  HMMA.16816.F32.BF16 R16, R68.reuse, R78, R16 ;  /* 0x0000004e4410723c */ /* 0x040ff00000041810 */
[C---:B-1----:R-:W-:Y:S07]  /*9100*/  HMMA.16816.F32.BF16 R20, R68.reuse, R72, R20 ;  /* 0x000000484414723c */ /* 0x042fee0000041814 */
[----:B------:R-:W-:Y:S01]  /*9110*/  MOV R73, R121 ;  /* 0x0000007900497202 */ /* 0x000fe20000000f00 */
[C---:B------:R-:W-:Y:S04]  /*9120*/  HMMA.16816.F32.BF16 R24, R68.reuse, R74, R24 ;  /* 0x0000004a4418723c */ /* 0x040fe80000041818 */
[----:B------:R-:W-:Y:S03]  /*9130*/  MOV R72, R120 ;  /* 0x0000007800487202 */ /* 0x000fe60000000f00 */
[----:B------:R-:W-:Y:S01]  /*9140*/  MOV R75, R115 ;  /* 0x00000073004b7202 */ /* 0x000fe20000000f00 */
[C---:B------:R-:W-:Y:S04]  /*9150*/  HMMA.16816.F32.BF16 R28, R68.reuse, R84, R28 ;  /* 0x00000054441c723c */ /* 0x040fe8000004181c */
[----:B------:R-:W-:Y:S04]  /*9160*/  MOV R74, R114 ;  /* 0x00000072004a7202 */ /* 0x000fe80000000f00 */
[C---:B------:R-:W-:Y:S01]  /*9170*/  HMMA.16816.F32.BF16 R32, R68.reuse, R86, R32 ;  /* 0x000000564420723c */ /* 0x040fe20000041820 */
[----:B------:R-:W-:Y:S07]  /*9180*/  LDSM.16.MT88.4 R84, [R238+0x7900] ;  /* 0x00790000ee54783b */ /* 0x000fee0000004200 */
[C---:B---3--:R-:W-:Y:S08]  /*9190*/  HMMA.16816.F32.BF16 R36, R68.reuse, R80, R36 ;  /* 0x000000504424723c */ /* 0x048ff00000041824 */
[C---:B------:R-:W-:Y:S08]  /*91a0*/  HMMA.16816.F32.BF16 R40, R68.reuse, R82, R40 ;  /* 0x000000524428723c */ /* 0x040ff00000041828 */
[C---:B------:R-:W-:Y:S08]  /*91b0*/  HMMA.16816.F32.BF16 R44, R68.reuse, R88, R44 ;  /* 0x00000058442c723c */ /* 0x040ff0000004182c */
[C---:B------:R-:W-:Y:S08]  /*91c0*/  HMMA.16816.F32.BF16 R48, R68.reuse, R90, R48 ;  /* 0x0000005a4430723c */ /* 0x040ff00000041830 */
[C---:B------:R-:W-:Y:S08]  /*91d0*/  HMMA.16816.F32.BF16 R52, R68.reuse, R92, R52 ;  /* 0x0000005c4434723c */ /* 0x040ff00000041834 */
[C---:B------:R-:W-:Y:S01]  /*91e0*/  HMMA.16816.F32.BF16 R56, R68.reuse, R94, R56 ;  /* 0x0000005e4438723c */ /* 0x040fe20000041838 */
[----:B------:R-:W1:Y:S07]  /*91f0*/  LDSM.16.MT88.4 R92, [R240+0x7900] ;  /* 0x00790000f05c783b */ /* 0x000e6e0000004200 */
[C---:B------:R-:W-:Y:S08]  /*9200*/  HMMA.16816.F32.BF16 R60, R68.reuse, R96, R60 ;  /* 0x00000060443c723c */ /* 0x040ff0000004183c */
[----:B------:R-:W-:Y:S07]  /*9210*/  HMMA.16816.F32.BF16 R64, R68, R98, R64 ;  /* 0x000000624440723c */ /* 0x000fee0000041840 */
[----:B------:R-:W-:Y:S02]  /*9220*/  F2FP.BF16.PACK_AB R68, R209, R208 ;  /* 0x000000d0d144723e */ /* 0x000fe400000010ff */
[----:B-----5:R-:W-:Y:S03]  /*9230*/  F2FP.BF16.PACK_AB R70, R210, R207 ;  /* 0x000000cfd246723e */ /* 0x020fe600000010ff */
[----:B--2---:R-:W-:Y:S02]  /*9240*/  F2FP.BF16.PACK_AB R69, R206, R205 ;  /* 0x000000cdce45723e */ /* 0x004fe400000010ff */
[----:B------:R-:W-:Y:S07]  /*9250*/  F2FP.BF16.PACK_AB R71, R133, R134 ;  /* 0x000000868547723e */ /* 0x000fee00000010ff */
[C---:B------:R-:W-:Y:S07]  /*9260*/  HMMA.16816.F32.BF16 R128, R68.reuse, R124, R4 ;  /* 0x0000007c4480723c */ /* 0x040fee0000041804 */
[----:B------:R-:W-:Y:S01]  /*9270*/  FADD.FTZ R5, R113, R112 ;  /* 0x0000007071057221 */ /* 0x000fe20000010000 */
[C---:B------:R-:W-:Y:S04]  /*9280*/  HMMA.16816.F32.BF16 R124, R68.reuse, R126, R8 ;  /* 0x0000007e447c723c */ /* 0x040fe80000041808 */
[----:B------:R-:W-:Y:S04]  /*9290*/  FADD.FTZ R216, R216, R5 ;  /* 0x00000005d8d87221 */ /* 0x000fe80000010000 */
[----:B------:R-:W-:Y:S01]  /*92a0*/  FADD.FTZ R5, R141, R216 ;  /* 0x000000d88d057221 */ /* 0x000fe20000010000 */
[C---:B------:R-:W-:Y:S08]  /*92b0*/  HMMA.16816.F32.BF16 R120, R68.reuse, R116, R12 ;  /* 0x000000744478723c */ /* 0x040ff0000004180c */
[C---:B------:R-:W-:Y:S08]  /*92c0*/  HMMA.16816.F32.BF16 R116, R68.reuse, R118, R16 ;  /* 0x000000764474723c */ /* 0x040ff00000041810 */
[C---:B------:R-:W-:Y:S08]  /*92d0*/  HMMA.16816.F32.BF16 R112, R68.reuse, R108, R20 ;  /* 0x0000006c4470723c */ /* 0x040ff00000041814 */
[C---:B------:R-:W-:Y:S04]  /*92e0*/  HMMA.16816.F32.BF16 R108, R68.reuse, R110, R24 ;  /* 0x0000006e446c723c */ /* 0x040fe80000041818 */
[----:B----4-:R-:W-:Y:S02]  /*92f0*/  FFMA.FTZ R202, R2, R77, R202 ;  /* 0x0000004d02ca7223 */ /* 0x010fe400000100ca */
[----:B------:R-:W-:Y:S01]  /*9300*/  FADD.FTZ R2, R150, R5 ;  /* 0x0000000596027221 */ /* 0x000fe20000010000 */
[----:B------:R-:W2:Y:S01]  /*9310*/  LDSM.16.MT88.4 R76, [R237+0x7900] ;  /* 0x00790000ed4c783b */ /* 0x000ea20000004200 */
[----:B------:R-:W-:Y:S04]  /*9320*/  FADD.FTZ R201, R201, R202 ;  /* 0x000000cac9c97221 */ /* 0x000fe80000010000 */
[----:B------:R-:W-:Y:S02]  /*9330*/  FADD.FTZ R7, R155, R2 ;  /* 0x000000029b077221 */ /* 0x000fe40000010000 */
        /* <DEDUP_REMOVED lines=13> */
[C---:B------:R-:W-:Y:S03]  /*9410*/  HMMA.16816.F32.BF16 R104, R68.reuse, R100, R28 ;  /* 0x000000644468723c */ /* 0x040fe6000004181c */
[----:B------:R-:W-:Y:S02]  /*9420*/  FADD.FTZ R5, R151, R0 ;  /* 0x0000000097057221 */ /* 0x000fe40000010000 */
[----:B------:R-:W-:Y:S02]  /*9430*/  FADD.FTZ R9, R168, R9 ;  /* 0x00000009a8097221 */ /* 0x000fe40000010000 */
[----:B------:R-:W-:Y:S01]  /*9440*/  FADD.FTZ R0, R146, R5 ;  /* 0x0000000592007221 */ /* 0x000fe20000010000 */
[C---:B------:R-:W-:Y:S04]  /*9450*/  HMMA.16816.F32.BF16 R100, R68.reuse, R102, R32 ;  /* 0x000000664464723c */ /* 0x040fe80000041820 */
[----:B------:R-:W-:Y:S02]  /*9460*/  FADD.FTZ R5, R153, R0 ;  /* 0x0000000099057221 */ /* 0x000fe40000010000 */
[----:B------:R-:W-:Y:S02]  /*9470*/  FADD.FTZ R2, R164, R9 ;  /* 0x00000009a4027221 */ /* 0x000fe40000010000 */
[----:B------:R-:W-:Y:S01]  /*9480*/  FADD.FTZ R0, R158, R5 ;  /* 0x000000059e007221 */ /* 0x000fe20000010000 */
[C---:B-1----:R-:W-:Y:S03]  /*9490*/  HMMA.16816.F32.BF16 R96, R68.reuse, R92, R36 ;  /* 0x0000005c4460723c */ /* 0x042fe60000041824 */
[----:B------:R-:W-:Y:S02]  /*94a0*/  FADD.FTZ R5, R165, R0 ;  /* 0x00000000a5057221 */ /* 0x000fe40000010000 */
[----:B------:R-:W-:Y:S02]  /*94b0*/  FADD.FTZ R11, R73, R2 ;  /* 0x00000002490b7221 */ /* 0x000fe40000010000 */
[----:B------:R-:W-:Y:S01]  /*94c0*/  FADD.FTZ R0, R162, R5 ;  /* 0x00000005a2007221 */ /* 0x000fe20000010000 */
[C---:B------:R-:W-:Y:S01]  /*94d0*/  HMMA.16816.F32.BF16 R92, R68.reuse, R94, R40 ;  /* 0x0000005e445c723c */ /* 0x040fe20000041828 */
[----:B------:R-:W1:Y:S03]  /*94e0*/  LDSM.16.MT88.4 R4, [R236+0x7900] ;  /* 0x00790000ec04783b */ /* 0x000e660000004200 */
[----:B------:R-:W-:Y:S04]  /*94f0*/  FADD.FTZ R0, R167, R0 ;  /* 0x00000000a7007221 */ /* 0x000fe80000010000 */
[----:B------:R-:W-:Y:S01]  /*9500*/  FADD.FTZ R0, R74, R0 ;  /* 0x000000004a007221 */ /* 0x000fe20000010000 */
[C---:B------:R-:W-:Y:S03]  /*9510*/  HMMA.16816.F32.BF16 R88, R68.reuse, R84, R44 ;  /* 0x000000544458723c */ /* 0x040fe6000004182c */
[----:B------:R-:W-:Y:S04]  /*9520*/  FADD.FTZ R0, R75, R0 ;  /* 0x000000004b007221 */ /* 0x000fe80000010000 */
[----:B------:R-:W-:Y:S01]  /*9530*/  FADD.FTZ R0, R72, R0 ;  /* 0x0000000048007221 */ /* 0x000fe20000010000 */
[C---:B------:R-:W-:Y:S04]  /*9540*/  HMMA.16816.F32.BF16 R84, R68.reuse, R86, R48 ;  /* 0x000000564454723c */ /* 0x040fe80000041830 */
[----:B------:R-:W-:Y:S02]  /*9550*/  FADD.FTZ R9, R203, R0 ;  /* 0x00000000cb097221 */ /* 0x000fe40000010000 */
[----:B------:R-:W-:Y:S02]  /*9560*/  FADD.FTZ R0, R160, R11 ;  /* 0x0000000ba0007221 */ /* 0x000fe40000010000 */
[----:B------:R-:W-:Y:S01]  /*9570*/  FADD.FTZ R9, R156, R9 ;  /* 0x000000099c097221 */ /* 0x000fe20000010000 */
[C---:B--2---:R-:W-:Y:S03]  /*9580*/  HMMA.16816.F32.BF16 R80, R68.reuse, R76, R52 ;  /* 0x0000004c4450723c */ /* 0x044fe60000041834 */
        /* <DEDUP_REMOVED lines=11> */
[----:B------:R-:W-:Y:S04]  /*9640*/  HMMA.16816.F32.BF16 R68, R68, R6, R64 ;  /* 0x000000064444723c */ /* 0x000fe80000041840 */
[----:B------:R-:W-:Y:S02]  /*9650*/  FADD.FTZ R2, R219, R2 ;  /* 0x00000002db027221 */ /* 0x000fe40000010000 */
[----:B------:R-:W-:Y:S02]  /*9660*/  FADD.FTZ R0, R145, R0 ;  /* 0x0000000091007221 */ /* 0x000fe40000010000 */
        /* <DEDUP_REMOVED lines=10> */
[----:B------:R-:W-:Y:S03]  /*9710*/  FADD.FTZ R134, R134, R205 ;  /* 0x000000cd86867221 */ /* 0x000fe60000010000 */
[----:B------:R1:W-:Y:S01]  /*9720*/  STL [R1+0xc], R0 ;  /* 0x00000c0001007387 */ /* 0x0003e20000100800 */
[----:B------:R-:W-:Y:S05]  /*9730*/  FADD.FTZ R2, R133, R134 ;  /* 0x0000008685027221 */ /* 0x000fea0000010000 */
[----:B------:R2:W-:Y:S01]  /*9740*/  STL [R1+0x8], R2 ;  /* 0x0000080201007387 */ /* 0x0005e20000100800 */
[----:B-1----:R-:W-:Y:S01]  /*9750*/  MOV R0, R3 ;  /* 0x0000000300007202 */ /* 0x002fe20000000f00 */
[----:B------:R-:W-:-:S05]  /*9760*/  @P1 BRA `(.L_x_6) ;  /* 0xffffc1c000001947 */ /* 0x000fca000383ffff */
.L_x_5:
[----:B------:R-:W3:Y:S04]  /*9770*/  LDL.LU R4, [R1+0xc] ;  /* 0x00000c0001047983 */ /* 0x000ee80000300800 */
[----:B--2---:R-:W2:Y:S01]  /*9780*/  LDL.LU R2, [R1+0x8] ;  /* 0x0000080001027983 */ /* 0x004ea20000300800 */
[----:B------:R-:W-:-:S02]  /*9790*/  MOV R7, RZ ;  /* 0x000000ff00077202 */ /* 0x000fc40000000f00 */
[----:B------:R-:W-:Y:S02]  /*97a0*/  MOV R0, RZ ;  /* 0x000000ff00007202 */ /* 0x000fe40000000f00 */
[----:B------:R-:W-:Y:S01]  /*97b0*/  PLOP3.LUT P2, PT, PT, PT, PT, 0x8, 0x0 ;  /* 0x000000000000781c */ /* 0x000fe20003f4e170 */
[----:B---3--:R-:W1:Y:S04]  /*97c0*/  SHFL.BFLY PT, R9, R4, 0x2, 0x1f ;  /* 0x0c401f0004097f89 */ /* 0x008e6800000e0000 */
[----:B--2---:R-:W2:Y:S01]  /*97d0*/  SHFL.BFLY PT, R5, R2, 0x2, 0x1f ;  /* 0x0c401f0002057f89 */ /* 0x004ea200000e0000 */
[----:B-1----:R-:W-:Y:S02]  /*97e0*/  FADD.FTZ R9, R9, R4 ;  /* 0x0000000409097221 */ /* 0x002fe40000010000 */
[----:B--2---:R-:W-:-:S03]  /*97f0*/  FADD.FTZ R5, R5, R2 ;  /* 0x0000000205057221 */ /* 0x004fc60000010000 */
[----:B------:R-:W1:Y:S04]  /*9800*/  SHFL.BFLY PT, R6, R9, 0x1, 0x1f ;  /* 0x0c201f0009067f89 */ /* 0x000e6800000e0000 */
[----:B------:R-:W2:Y:S01]  /*9810*/  SHFL.BFLY PT, R2, R5, 0x1, 0x1f ;  /* 0x0c201f0005027f89 */ /* 0x000ea200000e0000 */
[----:B-1----:R-:W-:Y:S02]  /*9820*/  FADD.FTZ R6, R9, R6 ;  /* 0x0000000609067221 */ /* 0x002fe40000010000 */
[----:B--2---:R-:W-:-:S03]  /*9830*/  FADD.FTZ R2, R2, R5 ;  /* 0x0000000502027221 */ /* 0x004fc60000010000 */
[----:B------:R-:W-:Y:S02]  /*9840*/  FSETP.NE.FTZ.AND P1, PT, R6, RZ, PT ;  /* 0x000000ff0600720b */ /* 0x000fe40003f35000 */
[----:B------:R-:W-:-:S11]  /*9850*/  FSETP.NE.FTZ.AND P0, PT, R2, RZ, PT ;  /* 0x000000ff0200720b */ /* 0x000fd60003f15000 */
[----:B------:R-:W1:Y:S01]  /*9860*/  @P1 MUFU.RCP R7, R6 ;  /* 0x0000000600071308 */ /* 0x000e620000001000 */
[----:B------:R-:W-:Y:S02]  /*9870*/  @P1 MOV R10, 0x3f317218 ;  /* 0x3f317218000a1802 */ /* 0x000fe40000000f00 */
[----:B------:R-:W-:-:S05]  /*9880*/  @P0 MOV R11, 0x3f317218 ;  /* 0x3f317218000b0802 */ /* 0x000fca0000000f00 */
[----:B------:R-:W2:Y:S08]  /*9890*/  @P1 MUFU.LG2 R6, R6 ;  /* 0x0000000600061308 */ /* 0x000eb00000000c00 */
[----:B------:R-:W3:Y:S01]  /*98a0*/  @P0 MUFU.LG2 R8, R2 ;  /* 0x0000000200080308 */ /* 0x000ee20000000c00 */
[C---:B-1----:R-:W-:Y:S02]  /*98b0*/  FMUL.FTZ R128, R7.reuse, R128 ;  /* 0x0000008007807220 */ /* 0x042fe40000410000 */
[----:B------:R-:W-:-:S02]  /*98c0*/  FMUL.FTZ R129, R7, R129 ;  /* 0x0000008107817220 */ /* 0x000fc40000410000 */
[C---:B------:R-:W-:Y:S02]  /*98d0*/  FMUL.FTZ R124, R7.reuse, R124 ;  /* 0x0000007c077c7220 */ /* 0x040fe40000410000 */
[C---:B------:R-:W-:Y:S01]  /*98e0*/  FMUL.FTZ R125, R7.reuse, R125 ;  /* 0x0000007d077d7220 */ /* 0x040fe20000410000 */
[----:B------:R1:W4:Y:S01]  /*98f0*/  @P0 MUFU.RCP R0, R2 ;  /* 0x0000000200000308 */ /* 0x0003220000001000 */
[----:B--2---:R-:W-:Y:S02]  /*9900*/  @P1 FMUL.FTZ R9, R6, 0.69314718246459960938 ;  /* 0x3f31721806091820 */ /* 0x004fe40000410000 */
[----:B------:R-:W-:Y:S02]  /*9910*/  @P1 FMUL.FTZ R6, R10, c[0x0][0x2d0] ;  /* 0x0000b4000a061a20 */ /* 0x000fe40000410000 */
[C---:B------:R-:W-:Y:S02]  /*9920*/  FMUL.FTZ R120, R7.reuse, R120 ;  /* 0x0000007807787220 */ /* 0x040fe40000410000 */
[----:B------:R-:W-:-:S02]  /*9930*/  FMUL.FTZ R121, R7, R121 ;  /* 0x0000007907797220 */ /* 0x000fc40000410000 */
[----:B---3--:R-:W-:Y:S02]  /*9940*/  @P0 FMUL.FTZ R10, R8, 0.69314718246459960938 ;  /* 0x3f317218080a0820 */ /* 0x008fe40000410000 */
[----:B------:R-:W-:Y:S02]  /*9950*/  @P0 FMUL.FTZ R8, R11, c[0x0][0x2d0] ;  /* 0x0000b4000b080a20 */ /* 0x000fe40000410000 */
[C---:B------:R-:W-:Y:S02]  /*9960*/  FMUL.FTZ R116, R7.reuse, R116 ;  /* 0x0000007407747220 */ /* 0x040fe40000410000 */
[C---:B------:R-:W-:Y:S01]  /*9970*/  FMUL.FTZ R117, R7.reuse, R117 ;  /* 0x0000007507757220 */ /* 0x040fe20000410000 */
[----:B-1----:R-:W-:Y:S01]  /*9980*/  MOV R2, 0xff800000 ;  /* 0xff80000000027802 */ /* 0x002fe20000000f00 */
[C---:B------:R-:W-:Y:S02]  /*9990*/  FMUL.FTZ R4, R7.reuse, R112 ;  /* 0x0000007007047220 */ /* 0x040fe40000410000 */
[----:B------:R-:W-:-:S02]  /*99a0*/  FMUL.FTZ R5, R7, R113 ;  /* 0x0000007107057220 */ /* 0x000fc40000410000 */
[C---:B------:R-:W-:Y:S02]  /*99b0*/  FMUL.FTZ R108, R7.reuse, R108 ;  /* 0x0000006c076c7220 */ /* 0x040fe40000410000 */
[C---:B------:R-:W-:Y:S02]  /*99c0*/  FMUL.FTZ R109, R7.reuse, R109 ;  /* 0x0000006d076d7220 */ /* 0x040fe40000410000 */
[C---:B------:R-:W-:Y:S02]  /*99d0*/  FMUL.FTZ R104, R7.reuse, R104 ;  /* 0x0000006807687220 */ /* 0x040fe40000410000 */
[C---:B------:R-:W-:Y:S02]  /*99e0*/  FMUL.FTZ R105, R7.reuse, R105 ;  /* 0x0000006907697220 */ /* 0x040fe40000410000 */
        /* <DEDUP_REMOVED lines=17> */
[----:B------:R-:W-:Y:S01]  /*9b00*/  FMUL.FTZ R69, R7, R69 ;  /* 0x0000004507457220 */ /* 0x000fe20000410000 */
[----:B------:R-:W-:Y:S01]  /*9b10*/  MOV R7, 0xff800000 ;  /* 0xff80000000077802 */ /* 0x000fe20000000f00 */
[C---:B----4-:R-:W-:Y:S02]  /*9b20*/  FMUL.FTZ R130, R0.reuse, R130 ;  /* 0x0000008200827220 */ /* 0x050fe40000410000 */
        /* <DEDUP_REMOVED lines=31> */
[----:B------:R-:W-:Y:S02]  /*9d20*/  @P1 FFMA.FTZ R2, R6, R132, R9 ;  /* 0x0000008406021223 */ /* 0x000fe40000010009 */
[----:B------:R-:W-:Y:S02]  /*9d30*/  @P0 FFMA.FTZ R7, R8, R3, R10 ;  /* 0x0000000308070223 */ /* 0x000fe4000001000a */
.L_x_3:
[----:B------:R-:W-:Y:S05]  /*9d40*/  @P2 BRA `(.L_x_7) ;  /* 0x0000136000002947 */ /* 0x000fea0003800000 */
[----:B------:R-:W1:Y:S01]  /*9d50*/  S2R R13, SR_TID.X ;  /* 0x00000000000d7919 */ /* 0x000e620000002100 */
[----:B------:R-:W-:Y:S01]  /*9d60*/  USHF.R.S32.HI UR6, URZ, 0x1f, UR10 ;  /* 0x0000001f3f067899 */ /* 0x000fe2000801140a */
[----:B------:R-:W-:Y:S01]  /*9d70*/  IMAD R8, RZ, RZ, -UR10 ;  /* 0x8000000aff087e24 */ /* 0x000fe2000f8e02ff */
[----:B------:R-:W-:Y:S01]  /*9d80*/  ULDC.64 UR4, c[0x0][0x4d0] ;  /* 0x0001340000047ab9 */ /* 0x000fe20000000a00 */
[----:B------:R-:W2:Y:S01]  /*9d90*/  S2R R3, SR_CTAID.Y ;  /* 0x0000000000037919 */ /* 0x000ea20000002600 */
[----:B------:R-:W-:Y:S01]  /*9da0*/  UIMAD UR7, UR6, UR4, URZ ;  /* 0x00000004060772a4 */ /* 0x000fe2000f8e023f */
[----:B------:R-:W-:Y:S01]  /*9db0*/  IMAD.MOV.U32 R11, RZ, RZ, c[0x0][0x4e8] ;  /* 0x00013a00ff0b7624 */ /* 0x000fe200078e00ff */
[----:B------:R-:W-:Y:S01]  /*9dc0*/  UIMAD.WIDE.U32 UR8, UR10, UR4, URZ ;  /* 0x000000040a0872a5 */ /* 0x000fe2000f8e003f */
[----:B------:R-:W3:Y:S01]  /*9dd0*/  S2R R10, SR_CTAID.Z ;  /* 0x00000000000a7919 */ /* 0x000ee20000002700 */
[----:B------:R-:W-:Y:S01]  /*9de0*/  UIMAD UR7, UR10, UR5, UR7 ;  /* 0x000000050a0772a4 */ /* 0x000fe2000f8e0207 */
[----:B------:R-:W-:Y:S01]  /*9df0*/  BSSY B0, `(.L_x_8) ;  /* 0x00000c9000007945 */ /* 0x000fe20003800000 */
[C---:B------:R-:W-:Y:S01]  /*9e00*/  ISETP.NE.AND P1, PT, R11.reuse, 0x1, PT ;  /* 0x000000010b00780c */ /* 0x040fe20003f25270 */
[----:B------:R-:W-:Y:S01]  /*9e10*/  ULDC.64 UR4, c[0x0][0x438] ;  /* 0x00010e0000047ab9 */ /* 0x000fe20000000a00 */
[----:B------:R-:W-:Y:S01]  /*9e20*/  MOV R19, UR9 ;  /* 0x0000000900137c02 */ /* 0x000fe20008000f00 */
[----:B------:R-:W-:Y:S01]  /*9e30*/  UIMAD.WIDE.U32 UR12, UR10, UR4, URZ ;  /* 0x000000040a0c72a5 */ /* 0x000fe2000f8e003f */
[----:B------:R-:W-:Y:S01]  /*9e40*/  IMAD.U32 R18, RZ, RZ, UR8 ;  /* 0x00000008ff127e24 */ /* 0x000fe2000f8e00ff */
[----:B------:R-:W-:Y:S01]  /*9e50*/  UIMAD UR4, UR6, UR4, URZ ;  /* 0x00000004060472a4 */ /* 0x000fe2000f8e023f */
[----:B------:R-:W-:Y:S01]  /*9e60*/  IMAD R11, R11, c[0x0][0x388], RZ ;  /* 0x0000e2000b0b7a24 */ /* 0x000fe200078e02ff */
[----:B------:R-:W-:-:S02]  /*9e70*/  UIADD3 UR7, UR9, UR7, URZ ;  /* 0x0000000709077290 */ /* 0x000fc4000fffe03f */
[----:B------:R-:W-:Y:S01]  /*9e80*/  UIMAD UR4, UR10, UR5, UR4 ;  /* 0x000000050a0472a4 */ /* 0x000fe2000f8e0204 */
[----:B------:R-:W-:Y:S01]  /*9e90*/  MOV R16, UR12 ;  /* 0x0000000c00107c02 */ /* 0x000fe20008000f00 */
[----:B------:R-:W-:Y:S01]  /*9ea0*/  IMAD.U32 R17, RZ, RZ, UR13 ;  /* 0x0000000dff117e24 */ /* 0x000fe2000f8e00ff */
[----:B-1----:R-:W-:Y:S01]  /*9eb0*/  SHF.R.S32.HI R0, RZ, 0x1f, R13 ;  /* 0x0000001fff007819 */ /* 0x002fe2000001140d */
[----:B------:R-:W-:Y:S01]  /*9ec0*/  UIADD3 UR4, UR13, UR4, URZ ;  /* 0x000000040d047290 */ /* 0x000fe2000fffe03f */
[----:B------:R-:W-:Y:S02]  /*9ed0*/  IMAD.U32 R19, RZ, RZ, UR7 ;  /* 0x00000007ff137e24 */ /* 0x000fe4000f8e00ff */
[-C--:B------:R-:W-:Y:S01]  /*9ee0*/  LEA.HI R15, R0, R13.reuse, RZ, 0x5 ;  /* 0x0000000d000f7211 */ /* 0x080fe200078f28ff */
[----:B--2---:R-:W-:Y:S01]  /*9ef0*/  IMAD R8, R8, c[0x0][0x550], R3 ;  /* 0x0001540008087a24 */ /* 0x004fe200078e0203 */
[----:B------:R-:W-:Y:S01]  /*9f00*/  LEA.HI R0, R0, R13, RZ, 0x2 ;  /* 0x0000000d00007211 */ /* 0x000fe200078f10ff */
[----:B------:R-:W-:Y:S01]  /*9f10*/  IMAD.U32 R17, RZ, RZ, UR4 ;  /* 0x00000004ff117e24 */ /* 0x000fe2000f8e00ff */
[----:B------:R-:W-:Y:S01]  /*9f20*/  LOP3.LUT R6, R15, 0xffffffe0, RZ, 0xc0, !PT ;  /* 0xffffffe00f067812 */ /* 0x000fe200078ec0ff */
[----:B---3--:R-:W-:Y:S01]  /*9f30*/  IMAD.WIDE.U32 R18, R10, c[0x0][0x4d8], R18 ;  /* 0x000136000a127a25 */ /* 0x008fe200078e0012 */
[----:B------:R-:W-:-:S02]  /*9f40*/  SHF.R.S32.HI R12, RZ, 0x5, R15 ;  /* 0x00000005ff0c7819 */ /* 0x000fc4000001140f */
[----:B------:R-:W-:Y:S01]  /*9f50*/  SHF.R.S32.HI R15, RZ, 0x1f, R15 ;  /* 0x0000001fff0f7819 */ /* 0x000fe2000001140f */
[----:B------:R-:W-:Y:S01]  /*9f60*/  IMAD.IADD R6, R13, 0x1, -R6 ;  /* 0x000000010d067824 */ /* 0x000fe200078e0a06 */
[----:B------:R-:W-:Y:S01]  /*9f70*/  LOP3.LUT R0, R0, 0xfffffffc, RZ, 0xc0, !PT ;  /* 0xfffffffc00007812 */ /* 0x000fe200078ec0ff */
[----:B------:R-:W-:Y:S01]  /*9f80*/  IMAD.WIDE.U32 R16, R10, c[0x0][0x440], R16 ;  /* 0x000110000a107a25 */ /* 0x000fe200078e0010 */
[----:B------:R-:W-:Y:S02]  /*9f90*/  LEA.HI R15, R15, R12, RZ, 0x3 ;  /* 0x0000000c0f0f7211 */ /* 0x000fe400078f18ff */
[----:B------:R-:W-:Y:S01]  /*9fa0*/  IADD3 R13, -R0, R13, RZ ;  /* 0x0000000d000d7210 */ /* 0x000fe20007ffe1ff */
[----:B------:R-:W-:Y:S01]  /*9fb0*/  IMAD.MOV.U32 R22, RZ, RZ, R16 ;  /* 0x000000ffff167224 */ /* 0x000fe200078e0010 */
[----:B------:R-:W-:Y:S01]  /*9fc0*/  LOP3.LUT R15, R15, 0xffffff8, RZ, 0xc0, !PT ;  /* 0x0ffffff80f0f7812 */ /* 0x000fe200078ec0ff */
[----:B------:R-:W1:Y:S01]  /*9fd0*/  S2R R0, SR_CTAID.X ;  /* 0x0000000000007919 */ /* 0x000e620000002500 */
[----:B------:R-:W-:-:S02]  /*9fe0*/  SHF.R.S32.HI R3, RZ, 0x1f, R6 ;  /* 0x0000001fff037819 */ /* 0x000fc40000011406 */
[----:B------:R-:W-:Y:S01]  /*9ff0*/  SHF.R.S32.HI R9, RZ, 0x1f, R10 ;  /* 0x0000001fff097819 */ /* 0x000fe2000001140a */
[----:B------:R-:W-:Y:S01]  /*a000*/  IMAD.IADD R15, R12, 0x1, -R15 ;  /* 0x000000010c0f7824 */ /* 0x000fe200078e0a0f */
[----:B------:R-:W-:Y:S02]  /*a010*/  LEA.HI R12, R13, R13, RZ, 0x1 ;  /* 0x0000000d0d0c7211 */ /* 0x000fe400078f08ff */
[----:B------:R-:W-:Y:S02]  /*a020*/  LEA.HI R3, R3, R6, RZ, 0x2 ;  /* 0x0000000603037211 */ /* 0x000fe400078f10ff */
[----:B------:R-:W-:Y:S02]  /*a030*/  LOP3.LUT R12, R12, 0x1ffffffe, RZ, 0xc0, !PT ;  /* 0x1ffffffe0c0c7812 */ /* 0x000fe400078ec0ff */
[----:B------:R-:W-:Y:S02]  /*a040*/  SHF.R.S32.HI R14, RZ, 0x2, R3 ;  /* 0x00000002ff0e7819 */ /* 0x000fe40000011403 */
[----:B------:R-:W-:Y:S01]  /*a050*/  IADD3 R12, R13, -R12, RZ ;  /* 0x8000000c0d0c7210 */ /* 0x000fe20007ffe0ff */
[----:B------:R-:W-:Y:S01]  /*a060*/  IMAD R13, R9, c[0x0][0x4d8], RZ ;  /* 0x00013600090d7a24 */ /* 0x000fe200078e02ff */
[----:B------:R-:W-:Y:S01]  /*a070*/  LOP3.LUT R3, R3, 0x7ffffffc, RZ, 0xc0, !PT ;  /* 0x7ffffffc03037812 */ /* 0x000fe200078ec0ff */
[----:B------:R-:W-:-:S02]  /*a080*/  IMAD R15, R15, 0x10, R14 ;  /* 0x000000100f0f7824 */ /* 0x000fc400078e020e */
[----:B------:R-:W-:Y:S02]  /*a090*/  IMAD R9, R9, c[0x0][0x440], RZ ;  /* 0x0001100009097a24 */ /* 0x000fe400078e02ff */
[----:B------:R-:W-:Y:S02]  /*a0a0*/  IMAD R21, R12, 0x8, R15 ;  /* 0x000000080c157824 */ /* 0x000fe400078e020f */
[C---:B------:R-:W-:Y:S02]  /*a0b0*/  IMAD R9, R10.reuse, c[0x0][0x444], R9 ;  /* 0x000111000a097a24 */ /* 0x040fe400078e0209 */
[----:B------:R-:W-:Y:S01]  /*a0c0*/  IMAD R13, R10, c[0x0][0x4dc], R13 ;  /* 0x000137000a0d7a24 */ /* 0x000fe200078e020d */
[C---:B-1----:R-:W-:Y:S01]  /*a0d0*/  LEA R21, R0.reuse, R21, 0x7 ;  /* 0x0000001500157211 */ /* 0x042fe200078e38ff */
[----:B------:R-:W-:Y:S01]  /*a0e0*/  IMAD.IADD R23, R17, 0x1, R9 ;  /* 0x0000000111177824 */ /* 0x000fe200078e0209 */
[----:B------:R-:W-:Y:S01]  /*a0f0*/  SHF.R.S32.HI R10, RZ, 0x1f, R8 ;  /* 0x0000001fff0a7819 */ /* 0x000fe20000011408 */
[----:B------:R-:W-:Y:S01]  /*a100*/  IMAD.IADD R19, R19, 0x1, R13 ;  /* 0x0000000113137824 */ /* 0x000fe200078e020d */
[----:B------:R-:W-:Y:S01]  /*a110*/  MOV R12, R21 ;  /* 0x00000015000c7202 */ /* 0x000fe20000000f00 */
[----:B------:R-:W-:Y:S01]  /*a120*/  @P1 IMAD.HI.U32 R9, R21, c[0x0][0x4ec], RZ ;  /* 0x00013b0015091a27 */ /* 0x000fe200078e00ff */
[----:B------:R-:W-:-:S03]  /*a130*/  LEA R0, R0, R15, 0x7 ;  /* 0x0000000f00007211 */ /* 0x000fc600078e38ff */
[C---:B------:R-:W-:Y:S01]  /*a140*/  IMAD R13, R10.reuse, c[0x0][0x4e0], RZ ;  /* 0x000138000a0d7a24 */ /* 0x040fe200078e02ff */
[----:B------:R-:W-:Y:S01]  /*a150*/  @P1 SHF.R.U32.HI R12, RZ, c[0x0][0x4f0], R9 ;  /* 0x00013c00ff0c1a19 */ /* 0x000fe20000011609 */
[----:B------:R-:W-:Y:S01]  /*a160*/  IMAD R17, R10, c[0x0][0x448], RZ ;  /* 0x000112000a117a24 */ /* 0x000fe200078e02ff */
[----:B------:R-:W-:Y:S01]  /*a170*/  MOV R9, R21 ;  /* 0x0000001500097202 */ /* 0x000fe20000000f00 */
[C---:B------:R-:W-:Y:S01]  /*a180*/  IMAD R13, R8.reuse, c[0x0][0x4e4], R13 ;  /* 0x00013900080d7a24 */ /* 0x040fe200078e020d */
[--C-:B------:R-:W-:Y:S01]  /*a190*/  SHF.R.S32.HI R14, RZ, 0x1f, R12.reuse ;  /* 0x0000001fff0e7819 */ /* 0x100fe2000001140c */
[----:B------:R-:W-:Y:S02]  /*a1a0*/  IMAD.MOV R10, RZ, RZ, -R12 ;  /* 0x000000ffff0a7224 */ /* 0x000fe400078e0a0c */
[C---:B------:R-:W-:Y:S02]  /*a1b0*/  IMAD R17, R8.reuse, c[0x0][0x44c], R17 ;  /* 0x0001130008117a24 */ /* 0x040fe400078e0211 */
[----:B------:R-:W-:-:S04]  /*a1c0*/  IMAD.WIDE.U32 R22, R8, c[0x0][0x448], R22 ;  /* 0x0001120008167a25 */ /* 0x000fc800078e0016 */
[----:B------:R-:W-:-:S04]  /*a1d0*/  IMAD.WIDE.U32 R18, R8, c[0x0][0x4e0], R18 ;  /* 0x0001380008127a25 */ /* 0x000fc800078e0012 */
[----:B------:R-:W-:Y:S01]  /*a1e0*/  @P1 IMAD.HI.U32 R8, R21, c[0x0][0x4ec], RZ ;  /* 0x00013b0015081a27 */ /* 0x000fe200078e00ff */
[----:B------:R-:W-:Y:S01]  /*a1f0*/  BAR.SYNC.DEFER_BLOCKING 0x1, 0x100 ;  /* 0x0044000000007b1d */ /* 0x000fe20000010000 */
[----:B------:R-:W-:Y:S02]  /*a200*/  IADD3 R12, P0, R12, R18, RZ ;  /* 0x000000120c0c7210 */ /* 0x000fe40007f1e0ff */
[----:B------:R-:W-:Y:S01]  /*a210*/  IMAD R10, R10, c[0x0][0x4e8], R21 ;  /* 0x00013a000a0a7a24 */ /* 0x000fe200078e0215 */
[----:B------:R-:W-:Y:S01]  /*a220*/  @P1 SHF.R.U32.HI R9, RZ, c[0x0][0x4f0], R8 ;  /* 0x00013c00ff091a19 */ /* 0x000fe20000011608 */
[----:B------:R-:W-:Y:S01]  /*a230*/  IMAD.IADD R23, R23, 0x1, R17 ;  /* 0x0000000117177824 */ /* 0x000fe200078e0211 */
[----:B------:R-:W-:Y:S01]  /*a240*/  IADD3.X R13, R14, R19, R13, P0, !PT ;  /* 0x000000130e0d7210 */ /* 0x000fe200007fe40d */
[----:B------:R-:W-:Y:S01]  /*a250*/  IMAD.IADD R3, R6, 0x1, -R3 ;  /* 0x0000000106037824 */ /* 0x000fe200078e0a03 */
[----:B------:R-:W-:Y:S01]  /*a260*/  SHF.R.S32.HI R8, RZ, 0x1f, R10 ;  /* 0x0000001fff087819 */ /* 0x000fe2000001140a */
[C---:B------:R-:W-:Y:S01]  /*a270*/  IMAD.WIDE.U32 R22, R9.reuse, c[0x0][0x430], R22 ;  /* 0x00010c0009167a25 */ /* 0x040fe200078e0016 */
[----:B------:R-:W-:-:S02]  /*a280*/  IADD3 R14, -R9, RZ, RZ ;  /* 0x000000ff090e7210 */ /* 0x000fc40007ffe1ff */
[----:B------:R-:W-:Y:S01]  /*a290*/  LOP3.LUT P1, RZ, R6, 0x3, RZ, 0xc0, !PT ;  /* 0x0000000306ff7812 */ /* 0x000fe2000782c0ff */
[----:B------:R-:W-:Y:S01]  /*a2a0*/  IMAD R17, R8, c[0x0][0x4c8], RZ ;  /* 0x0001320008117a24 */ /* 0x000fe200078e02ff */
[----:B------:R-:W-:Y:S01]  /*a2b0*/  SHF.R.S32.HI R8, RZ, 0x1f, R9 ;  /* 0x0000001fff087819 */ /* 0x000fe20000011409 */
[----:B------:R-:W-:Y:S01]  /*a2c0*/  IMAD.WIDE.U32 R12, R10, c[0x0][0x4c8], R12 ;  /* 0x000132000a0c7a25 */ /* 0x000fe200078e000c */
[----:B------:R-:W-:-:S03]  /*a2d0*/  ISETP.GE.OR P2, PT, R0, R11, P1 ;  /* 0x0000000b0000720c */ /* 0x000fc60000f46670 */
[----:B------:R-:W-:Y:S01]  /*a2e0*/  IMAD R17, R10, c[0x0][0x4cc], R17 ;  /* 0x000133000a117a24 */ /* 0x000fe200078e0211 */
[----:B------:R-:W-:Y:S01]  /*a2f0*/  LEA R10, P0, R12, c[0x0][0x4a8], 0x2 ;  /* 0x00012a000c0a7a11 */ /* 0x000fe200078010ff */
[----:B------:R-:W-:Y:S02]  /*a300*/  IMAD R14, R14, c[0x0][0x4e8], R21 ;  /* 0x00013a000e0e7a24 */ /* 0x000fe400078e0215 */
[----:B------:R-:W-:Y:S02]  /*a310*/  IMAD.IADD R17, R13, 0x1, R17 ;  /* 0x000000010d117824 */ /* 0x000fe400078e0211 */
[----:B------:R-:W-:Y:S01]  /*a320*/  IMAD R8, R8, c[0x0][0x430], RZ ;  /* 0x00010c0008087a24 */ /* 0x000fe200078e02ff */
[----:B------:R-:W-:Y:S02]  /*a330*/  SHFL.IDX PT, R18, R10, 0x1, 0x1c1f ;  /* 0x003c1f000a127f89 */ /* 0x000fe400000e0000 */
[----:B------:R-:W-:Y:S01]  /*a340*/  LEA.HI.X R17, R12, c[0x0][0x4ac], R17, 0x2, P0 ;  /* 0x00012b000c117a11 */ /* 0x000fe200000f1411 */
[----:B------:R-:W-:Y:S01]  /*a350*/  IMAD R9, R9, c[0x0][0x434], R8 ;  /* 0x00010d0009097a24 */ /* 0x000fe200078e0208 */
[----:B------:R-:W-:Y:S01]  /*a360*/  SHFL.IDX PT, R12, R10, RZ, 0x1c1f ;  /* 0x001c1fff0a0c7589 */ /* 0x000fe200000e0000 */
[----:B------:R-:W-:-:S02]  /*a370*/  SHF.R.S32.HI R8, RZ, 0x1f, R14 ;  /* 0x0000001fff087819 */ /* 0x000fc4000001140e */
[----:B------:R-:W-:Y:S01]  /*a380*/  IMAD.IADD R23, R23, 0x1, R9 ;  /* 0x0000000117177824 */ /* 0x000fe200078e0209 */
[----:B------:R-:W1:Y:S02]  /*a390*/  SHFL.IDX PT, R13, R17, RZ, 0x1c1f ;  /* 0x001c1fff110d7589 */ /* 0x000e6400000e0000 */
[----:B------:R-:W-:Y:S01]  /*a3a0*/  IMAD R9, R8, c[0x0][0x428], RZ ;  /* 0x00010a0008097a24 */ /* 0x000fe200078e02ff */
[----:B------:R-:W-:Y:S01]  /*a3b0*/  IADD3 R8, R0, 0x8, RZ ;  /* 0x0000000800087810 */ /* 0x000fe20007ffe0ff */
[----:B------:R-:W2:Y:S01]  /*a3c0*/  SHFL.IDX PT, R19, R17, 0x1, 0x1c1f ;  /* 0x003c1f0011137f89 */ /* 0x000ea200000e0000 */
[----:B------:R-:W-:Y:S02]  /*a3d0*/  IMAD.WIDE.U32 R22, R14, c[0x0][0x428], R22 ;  /* 0x00010a000e167a25 */ /* 0x000fe400078e0016 */
[----:B------:R-:W-:Y:S02]  /*a3e0*/  ISETP.GE.OR P1, PT, R8, R11, P1 ;  /* 0x0000000b0800720c */ /* 0x000fe40000f26670 */
[----:B------:R-:W-:-:S05]  /*a3f0*/  IMAD R9, R14, c[0x0][0x42c], R9 ;  /* 0x00010b000e097a24 */ /* 0x000fca00078e0209 */
[----:B------:R-:W-:Y:S02]  /*a400*/  IADD3 R14, R23, R9, RZ ;  /* 0x00000009170e7210 */ /* 0x000fe40007ffe0ff */
[----:B------:R-:W-:-:S04]  /*a410*/  LEA R9, P0, R22, c[0x0][0x400], 0x2 ;  /* 0x0001000016097a11 */ /* 0x000fc800078010ff */
[----:B------:R-:W-:Y:S01]  /*a420*/  LEA.HI.X R14, R22, c[0x0][0x404], R14, 0x2, P0 ;  /* 0x00010100160e7a11 */ /* 0x000fe200000f140e */
[----:B------:R3:W4:Y:S01]  /*a430*/  SHFL.IDX PT, R16, R9, RZ, 0x1c1f ;  /* 0x001c1fff09107589 */ /* 0x00072200000e0000 */
[----:B------:R-:W-:-:S03]  /*a440*/  ISETP.GE.AND P0, PT, R8, R11, PT ;  /* 0x0000000b0800720c */ /* 0x000fc60003f06270 */
[----:B-1----:R3:W-:Y:S04]  /*a450*/  @!P2 ST.E [R12.64], R2 ;  /* 0x000000020c00a985 */ /* 0x0027e8000c10190e */
[----:B--2---:R3:W-:Y:S01]  /*a460*/  @!P1 ST.E [R18.64], R7 ;  /* 0x0000000712009985 */ /* 0x0047e2000c10190e */
[----:B------:R-:W-:Y:S02]  /*a470*/  ISETP.GE.AND P1, PT, R0, R11, PT ;  /* 0x0000000b0000720c */ /* 0x000fe40003f26270 */
[----:B------:R-:W-:Y:S01]  /*a480*/  SHF.L.U32 R11, R3, 0x1, RZ ;  /* 0x00000001030b7819 */ /* 0x000fe200000006ff */
[----:B------:R3:W1:Y:S10]  /*a490*/  SHFL.IDX PT, R17, R14, RZ, 0x1c1f ;  /* 0x001c1fff0e117589 */ /* 0x00067400000e0000 */
[----:B------:R-:W-:Y:S05]  /*a4a0*/  @P1 BRA `(.L_x_9) ;  /* 0x000005d000001947 */ /* 0x000fea0003800000 */
[C---:B---3--:R-:W-:Y:S02]  /*a4b0*/  IADD3 R7, R11.reuse, 0x8, RZ ;  /* 0x000000080b077810 */ /* 0x048fe40007ffe0ff */
[----:B------:R-:W-:-:S02]  /*a4c0*/  IADD3 R3, R11, 0x10, RZ ;  /* 0x000000100b037810 */ /* 0x000fc40007ffe0ff */
[----:B------:R-:W-:Y:S02]  /*a4d0*/  IADD3 R2, R11, 0x18, RZ ;  /* 0x000000180b027810 */ /* 0x000fe40007ffe0ff */
[----:B------:R-:W-:Y:S02]  /*a4e0*/  ISETP.GE.AND P3, PT, R7, c[0x0][0x3c8], PT ;  /* 0x0000f20007007a0c */ /* 0x000fe40003f66270 */
[----:B------:R-:W-:Y:S02]  /*a4f0*/  ISETP.GE.AND P2, PT, R3, c[0x0][0x3c8], PT ;  /* 0x0000f20003007a0c */ /* 0x000fe40003f46270 */
[----:B------:R-:W-:Y:S02]  /*a500*/  ISETP.GE.AND P1, PT, R2, c[0x0][0x3c8], PT ;  /* 0x0000f20002007a0c */ /* 0x000fe40003f26270 */
[C---:B------:R-:W-:Y:S02]  /*a510*/  ISETP.GE.AND P4, PT, R11.reuse, c[0x0][0x3c8], PT ;  /* 0x0000f2000b007a0c */ /* 0x040fe40003f86270 */
[----:B------:R-:W-:-:S02]  /*a520*/  IADD3 R0, R11, 0x20, RZ ;  /* 0x000000200b007810 */ /* 0x000fc40007ffe0ff */
[----:B------:R-:W-:Y:S02]  /*a530*/  IADD3 R10, R11, 0x28, RZ ;  /* 0x000000280b0a7810 */ /* 0x000fe40007ffe0ff */
[----:B------:R-:W-:Y:S02]  /*a540*/  ISETP.GE.AND P6, PT, R0, c[0x0][0x3c8], PT ;  /* 0x0000f20000007a0c */ /* 0x000fe40003fc6270 */
[----:B------:R-:W-:Y:S02]  /*a550*/  @!P3 LEA.HI R7, R7, R7, RZ, 0x1 ;  /* 0x000000070707b211 */ /* 0x000fe400078f08ff */
[----:B------:R-:W-:Y:S02]  /*a560*/  @!P2 LEA.HI R3, R3, R3, RZ, 0x1 ;  /* 0x000000030303a211 */ /* 0x000fe400078f08ff */
[----:B------:R-:W-:Y:S01]  /*a570*/  @!P1 LEA.HI R2, R2, R2, RZ, 0x1 ;  /* 0x0000000202029211 */ /* 0x000fe200078f08ff */
[----:B-1--4-:R-:W-:Y:S01]  /*a580*/  @!P4 IMAD.WIDE R12, R11, 0x4, R16 ;  /* 0x000000040b0cc825 */ /* 0x012fe200078e0210 */
[----:B------:R-:W-:-:S02]  /*a590*/  @!P3 LOP3.LUT R7, R7, 0xfffffffe, RZ, 0xc0, !PT ;  /* 0xfffffffe0707b812 */ /* 0x000fc400078ec0ff */
[----:B------:R-:W-:Y:S02]  /*a5a0*/  @!P2 LOP3.LUT R3, R3, 0xfffffffe, RZ, 0xc0, !PT ;  /* 0xfffffffe0303a812 */ /* 0x000fe400078ec0ff */
[----:B------:R-:W-:Y:S01]  /*a5b0*/  @!P1 LOP3.LUT R21, R2, 0xfffffffe, RZ, 0xc0, !PT ;  /* 0xfffffffe02159812 */ /* 0x000fe200078ec0ff */
[--C-:B------:R-:W-:Y:S01]  /*a5c0*/  @!P3 IMAD.WIDE R6, R7, 0x4, R16.reuse ;  /* 0x000000040706b825 */ /* 0x100fe200078e0210 */
[----:B------:R1:W-:Y:S01]  /*a5d0*/  @!P4 ST.E.64 [R12.64], R128 ;  /* 0x000000800c00c985 */ /* 0x0003e2000c101b0e */
[----:B------:R-:W-:Y:S02]  /*a5e0*/  IADD3 R8, R11, 0x30, RZ ;  /* 0x000000300b087810 */ /* 0x000fe40007ffe0ff */
[----:B------:R-:W-:Y:S01]  /*a5f0*/  @!P2 IMAD.WIDE R18, R3, 0x4, R16 ;  /* 0x000000040312a825 */ /* 0x000fe200078e0210 */
[C---:B------:R-:W-:Y:S01]  /*a600*/  IADD3 R3, R11.reuse, 0x38, RZ ;  /* 0x000000380b037810 */ /* 0x040fe20007ffe0ff */
[----:B------:R2:W-:Y:S01]  /*a610*/  @!P3 ST.E.64 [R6.64], R124 ;  /* 0x0000007c0600b985 */ /* 0x0005e2000c101b0e */
[----:B------:R-:W-:-:S02]  /*a620*/  IADD3 R15, R11, 0x40, RZ ;  /* 0x000000400b0f7810 */ /* 0x000fc40007ffe0ff */
[----:B------:R-:W-:Y:S01]  /*a630*/  ISETP.GE.AND P5, PT, R10, c[0x0][0x3c8], PT ;  /* 0x0000f2000a007a0c */ /* 0x000fe20003fa6270 */
[----:B------:R3:W-:Y:S01]  /*a640*/  @!P2 ST.E.64 [R18.64], R120 ;  /* 0x000000781200a985 */ /* 0x0007e2000c101b0e */
[----:B------:R-:W-:Y:S02]  /*a650*/  IADD3 R2, R11, 0x48, RZ ;  /* 0x000000480b027810 */ /* 0x000fe40007ffe0ff */
[----:B------:R-:W-:Y:S02]  /*a660*/  ISETP.GE.AND P4, PT, R8, c[0x0][0x3c8], PT ;  /* 0x0000f20008007a0c */ /* 0x000fe40003f86270 */
[----:B------:R-:W-:Y:S02]  /*a670*/  ISETP.GE.AND P3, PT, R3, c[0x0][0x3c8], PT ;  /* 0x0000f20003007a0c */ /* 0x000fe40003f66270 */
[----:B------:R-:W-:Y:S02]  /*a680*/  ISETP.GE.AND P2, PT, R15, c[0x0][0x3c8], PT ;  /* 0x0000f2000f007a0c */ /* 0x000fe40003f46270 */
[----:B------:R-:W-:-:S02]  /*a690*/  @!P6 LEA.HI R0, R0, R0, RZ, 0x1 ;  /* 0x000000000000e211 */ /* 0x000fc400078f08ff */
[----:B------:R-:W-:Y:S02]  /*a6a0*/  IADD3 R20, R11, 0x60, RZ ;  /* 0x000000600b147810 */ /* 0x000fe40007ffe0ff */
[----:B------:R-:W-:-:S03]  /*a6b0*/  @!P5 LEA.HI R10, R10, R10, RZ, 0x1 ;  /* 0x0000000a0a0ad211 */ /* 0x000fc600078f08ff */
[----:B------:R-:W-:Y:S02]  /*a6c0*/  @!P4 LEA.HI R8, R8, R8, RZ, 0x1 ;  /* 0x000000080808c211 */ /* 0x000fe400078f08ff */
[----:B------:R-:W-:Y:S01]  /*a6d0*/  @!P3 LEA.HI R3, R3, R3, RZ, 0x1 ;  /* 0x000000030303b211 */ /* 0x000fe200078f08ff */
[----:B-1----:R-:W-:Y:S01]  /*a6e0*/  @!P1 IMAD.WIDE R12, R21, 0x4, R16 ;  /* 0x00000004150c9825 */ /* 0x002fe200078e0210 */
[----:B------:R-:W-:Y:S02]  /*a6f0*/  @!P2 LEA.HI R15, R15, R15, RZ, 0x1 ;  /* 0x0000000f0f0fa211 */ /* 0x000fe400078f08ff */
[----:B------:R-:W-:Y:S02]  /*a700*/  @!P4 LOP3.LUT R21, R8, 0xfffffffe, RZ, 0xc0, !PT ;  /* 0xfffffffe0815c812 */ /* 0x000fe400078ec0ff */
[----:B------:R1:W-:Y:S01]  /*a710*/  @!P1 ST.E.64 [R12.64], R116 ;  /* 0x000000740c009985 */ /* 0x0003e2000c101b0e */
[----:B------:R-:W-:Y:S02]  /*a720*/  ISETP.GE.AND P1, PT, R2, c[0x0][0x3c8], PT ;  /* 0x0000f20002007a0c */ /* 0x000fe40003f26270 */
[----:B--2---:R-:W-:-:S02]  /*a730*/  @!P6 LOP3.LUT R7, R0, 0xfffffffe, RZ, 0xc0, !PT ;  /* 0xfffffffe0007e812 */ /* 0x004fc400078ec0ff */
[----:B---3--:R-:W-:Y:S02]  /*a740*/  @!P5 LOP3.LUT R19, R10, 0xfffffffe, RZ, 0xc0, !PT ;  /* 0xfffffffe0a13d812 */ /* 0x008fe400078ec0ff */
[----:B------:R-:W-:Y:S01]  /*a750*/  @!P3 LOP3.LUT R3, R3, 0xfffffffe, RZ, 0xc0, !PT ;  /* 0xfffffffe0303b812 */ /* 0x000fe200078ec0ff */
[----:B------:R-:W-:Y:S01]  /*a760*/  @!P6 IMAD.WIDE R6, R7, 0x4, R16 ;  /* 0x000000040706e825 */ /* 0x000fe200078e0210 */
[----:B------:R-:W-:Y:S02]  /*a770*/  @!P2 LOP3.LUT R15, R15, 0xfffffffe, RZ, 0xc0, !PT ;  /* 0xfffffffe0f0fa812 */ /* 0x000fe400078ec0ff */
[C---:B------:R-:W-:Y:S02]  /*a780*/  IADD3 R0, R11.reuse, 0x50, RZ ;  /* 0x000000500b007810 */ /* 0x040fe40007ffe0ff */
[----:B------:R2:W-:Y:S01]  /*a790*/  @!P6 ST.E.64 [R6.64], R4 ;  /* 0x000000040600e985 */ /* 0x0005e2000c101b0e */
[----:B------:R-:W-:Y:S02]  /*a7a0*/  @!P1 LEA.HI R2, R2, R2, RZ, 0x1 ;  /* 0x0000000202029211 */ /* 0x000fe400078f08ff */
[----:B------:R-:W-:-:S02]  /*a7b0*/  IADD3 R8, R11, 0x58, RZ ;  /* 0x000000580b087810 */ /* 0x000fc40007ffe0ff */
[----:B------:R-:W-:Y:S02]  /*a7c0*/  ISETP.GE.AND P6, PT, R0, c[0x0][0x3c8], PT ;  /* 0x0000f20000007a0c */ /* 0x000fe40003fc6270 */
[----:B------:R-:W-:Y:S01]  /*a7d0*/  IADD3 R10, R11, 0x78, RZ ;  /* 0x000000780b0a7810 */ /* 0x000fe20007ffe0ff */
[----:B-1----:R-:W-:-:S10]  /*a7e0*/  @!P5 IMAD.WIDE R12, R19, 0x4, R16 ;  /* 0x00000004130cd825 */ /* 0x002fd400078e0210 */
[----:B------:R-:W-:Y:S01]  /*a7f0*/  @!P6 LEA.HI R0, R0, R0, RZ, 0x1 ;  /* 0x000000000000e211 */ /* 0x000fe200078f08ff */
[----:B------:R-:W-:Y:S01]  /*a800*/  @!P4 IMAD.WIDE R18, R21, 0x4, R16 ;  /* 0x000000041512c825 */ /* 0x000fe200078e0210 */
[----:B------:R1:W-:Y:S01]  /*a810*/  @!P5 ST.E.64 [R12.64], R108 ;  /* 0x0000006c0c00d985 */ /* 0x0003e2000c101b0e */
[----:B------:R-:W-:-:S03]  /*a820*/  ISETP.GE.AND P5, PT, R8, c[0x0][0x3c8], PT ;  /* 0x0000f20008007a0c */ /* 0x000fc60003fa6270 */
[----:B------:R3:W-:Y:S01]  /*a830*/  @!P4 ST.E.64 [R18.64], R104 ;  /* 0x000000681200c985 */ /* 0x0007e2000c101b0e */
[----:B------:R-:W-:Y:S02]  /*a840*/  ISETP.GE.AND P4, PT, R20, c[0x0][0x3c8], PT ;  /* 0x0000f20014007a0c */ /* 0x000fe40003f86270 */
[----:B--2---:R-:W-:Y:S01]  /*a850*/  @!P1 LOP3.LUT R5, R2, 0xfffffffe, RZ, 0xc0, !PT ;  /* 0xfffffffe02059812 */ /* 0x004fe200078ec0ff */
[----:B------:R-:W-:-:S04]  /*a860*/  @!P3 IMAD.WIDE R2, R3, 0x4, R16 ;  /* 0x000000040302b825 */ /* 0x000fc800078e0210 */
[--C-:B------:R-:W-:Y:S01]  /*a870*/  @!P2 IMAD.WIDE R6, R15, 0x4, R16.reuse ;  /* 0x000000040f06a825 */ /* 0x100fe200078e0210 */
[----:B------:R-:W-:Y:S01]  /*a880*/  IADD3 R15, R11, 0x68, RZ ;  /* 0x000000680b0f7810 */ /* 0x000fe20007ffe0ff */
[----:B------:R2:W-:Y:S01]  /*a890*/  @!P3 ST.E.64 [R2.64], R100 ;  /* 0x000000640200b985 */ /* 0x0005e2000c101b0e */
[----:B------:R-:W-:Y:S01]  /*a8a0*/  @!P5 LEA.HI R8, R8, R8, RZ, 0x1 ;  /* 0x000000080808d211 */ /* 0x000fe200078f08ff */
[----:B------:R-:W-:Y:S01]  /*a8b0*/  @!P1 IMAD.WIDE R4, R5, 0x4, R16 ;  /* 0x0000000405049825 */ /* 0x000fe200078e0210 */
[----:B------:R-:W-:Y:S01]  /*a8c0*/  ISETP.GE.AND P3, PT, R15, c[0x0][0x3c8], PT ;  /* 0x0000f2000f007a0c */ /* 0x000fe20003f66270 */
[----:B------:R4:W-:Y:S01]  /*a8d0*/  @!P2 ST.E.64 [R6.64], R96 ;  /* 0x000000600600a985 */ /* 0x0009e2000c101b0e */
[----:B------:R-:W-:-:S03]  /*a8e0*/  @!P4 LEA.HI R20, R20, R20, RZ, 0x1 ;  /* 0x000000141414c211 */ /* 0x000fc600078f08ff */
[----:B------:R5:W-:Y:S01]  /*a8f0*/  @!P1 ST.E.64 [R4.64], R92 ;  /* 0x0000005c04009985 */ /* 0x000be2000c101b0e */
[----:B------:R-:W-:Y:S02]  /*a900*/  ISETP.GE.AND P1, PT, R10, c[0x0][0x3c8], PT ;  /* 0x0000f2000a007a0c */ /* 0x000fe40003f26270 */
[----:B-1----:R-:W-:-:S05]  /*a910*/  IADD3 R12, R11, 0x70, RZ ;  /* 0x000000700b0c7810 */ /* 0x002fca0007ffe0ff */
[----:B------:R-:W-:Y:S02]  /*a920*/  @!P3 LEA.HI R15, R15, R15, RZ, 0x1 ;  /* 0x0000000f0f0fb211 */ /* 0x000fe400078f08ff */
[----:B------:R-:W-:Y:S02]  /*a930*/  ISETP.GE.AND P2, PT, R12, c[0x0][0x3c8], PT ;  /* 0x0000f2000c007a0c */ /* 0x000fe40003f46270 */
[----:B------:R-:W-:Y:S02]  /*a940*/  @!P3 LOP3.LUT R15, R15, 0xfffffffe, RZ, 0xc0, !PT ;  /* 0xfffffffe0f0fb812 */ /* 0x000fe400078ec0ff */
[----:B------:R-:W-:-:S04]  /*a950*/  @!P1 LEA.HI R10, R10, R10, RZ, 0x1 ;  /* 0x0000000a0a0a9211 */ /* 0x000fc800078f08ff */
[----:B---3--:R-:W-:Y:S02]  /*a960*/  @!P1 LOP3.LUT R19, R10, 0xfffffffe, RZ, 0xc0, !PT ;  /* 0xfffffffe0a139812 */ /* 0x008fe400078ec0ff */
[----:B--2---:R-:W-:-:S03]  /*a970*/  @!P6 LOP3.LUT R3, R0, 0xfffffffe, RZ, 0xc0, !PT ;  /* 0xfffffffe0003e812 */ /* 0x004fc600078ec0ff */
[----:B------:R-:W-:Y:S02]  /*a980*/  @!P2 LEA.HI R12, R12, R12, RZ, 0x1 ;  /* 0x0000000c0c0ca211 */ /* 0x000fe400078f08ff */
[----:B----4-:R-:W-:Y:S01]  /*a990*/  @!P4 LOP3.LUT R7, R20, 0xfffffffe, RZ, 0xc0, !PT ;  /* 0xfffffffe1407c812 */ /* 0x010fe200078ec0ff */
[--C-:B------:R-:W-:Y:S01]  /*a9a0*/  @!P6 IMAD.WIDE R2, R3, 0x4, R16.reuse ;  /* 0x000000040302e825 */ /* 0x100fe200078e0210 */
[----:B------:R-:W-:Y:S02]  /*a9b0*/  @!P2 LOP3.LUT R13, R12, 0xfffffffe, RZ, 0xc0, !PT ;  /* 0xfffffffe0c0da812 */ /* 0x000fe400078ec0ff */
[----:B-----5:R-:W-:Y:S01]  /*a9c0*/  @!P5 LOP3.LUT R5, R8, 0xfffffffe, RZ, 0xc0, !PT ;  /* 0xfffffffe0805d812 */ /* 0x020fe200078ec0ff */
[--C-:B------:R-:W-:Y:S01]  /*a9d0*/  @!P4 IMAD.WIDE R6, R7, 0x4, R16.reuse ;  /* 0x000000040706c825 */ /* 0x100fe200078e0210 */
[----:B------:R1:W-:Y:S03]  /*a9e0*/  @!P6 ST.E.64 [R2.64], R88 ;  /* 0x000000580200e985 */ /* 0x0003e6000c101b0e */
[----:B------:R-:W-:-:S04]  /*a9f0*/  @!P5 IMAD.WIDE R4, R5, 0x4, R16 ;  /* 0x000000040504d825 */ /* 0x000fc800078e0210 */
[--C-:B------:R-:W-:Y:S01]  /*aa00*/  @!P3 IMAD.WIDE R20, R15, 0x4, R16.reuse ;  /* 0x000000040f14b825 */ /* 0x100fe200078e0210 */
[----:B------:R1:W-:Y:S03]  /*aa10*/  @!P5 ST.E.64 [R4.64], R84 ;  /* 0x000000540400d985 */ /* 0x0003e6000c101b0e */
[--C-:B------:R-:W-:Y:S01]  /*aa20*/  @!P2 IMAD.WIDE R12, R13, 0x4, R16.reuse ;  /* 0x000000040d0ca825 */ /* 0x100fe200078e0210 */
[----:B------:R1:W-:Y:S03]  /*aa30*/  @!P4 ST.E.64 [R6.64], R80 ;  /* 0x000000500600c985 */ /* 0x0003e6000c101b0e */
[----:B------:R-:W-:Y:S01]  /*aa40*/  @!P1 IMAD.WIDE R16, R19, 0x4, R16 ;  /* 0x0000000413109825 */ /* 0x000fe200078e0210 */
[----:B------:R1:W-:Y:S04]  /*aa50*/  @!P3 ST.E.64 [R20.64], R76 ;  /* 0x0000004c1400b985 */ /* 0x0003e8000c101b0e */
[----:B------:R1:W-:Y:S04]  /*aa60*/  @!P2 ST.E.64 [R12.64], R72 ;  /* 0x000000480c00a985 */ /* 0x0003e8000c101b0e */
[----:B------:R1:W-:Y:S02]  /*aa70*/  @!P1 ST.E.64 [R16.64], R68 ;  /* 0x0000004410009985 */ /* 0x0003e4000c101b0e */
.L_x_9:
[----:B------:R-:W-:Y:S05]  /*aa80*/  BSYNC B0 ;  /* 0x0000000000007941 */ /* 0x000fea0003800000 */
.L_x_8:
[----:B-1----:R1:W2:Y:S04]  /*aa90*/  SHFL.IDX PT, R5, R14, 0x1, 0x1c1f ;  /* 0x003c1f000e057f89 */ /* 0x0022a800000e0000 */
[----:B------:R1:W3:Y:S01]  /*aaa0*/  SHFL.IDX PT, R4, R9, 0x1, 0x1c1f ;  /* 0x003c1f0009047f89 */ /* 0x0002e200000e0000 */
[----:B------:R-:W-:Y:S05]  /*aab0*/  @P0 EXIT ;  /* 0x000000000000094d */ /* 0x000fea0003800000 */
[C---:B------:R-:W-:Y:S02]  /*aac0*/  ISETP.GE.AND P0, PT, R11.reuse, c[0x0][0x3c8], PT ;  /* 0x0000f2000b007a0c */ /* 0x040fe40003f06270 */
[----:B---3--:R-:W-:-:S02]  /*aad0*/  IADD3 R2, R11, 0x8, RZ ;  /* 0x000000080b027810 */ /* 0x008fc40007ffe0ff */
[C---:B------:R-:W-:Y:S02]  /*aae0*/  IADD3 R0, R11.reuse, 0x10, RZ ;  /* 0x000000100b007810 */ /* 0x040fe40007ffe0ff */
[----:B------:R-:W-:Y:S02]  /*aaf0*/  ISETP.GE.AND P6, PT, R2, c[0x0][0x3c8], PT ;  /* 0x0000f20002007a0c */ /* 0x000fe40003fc6270 */
[----:B------:R-:W-:Y:S02]  /*ab00*/  ISETP.GE.AND P5, PT, R0, c[0x0][0x3c8], PT ;  /* 0x0000f20000007a0c */ /* 0x000fe40003fa6270 */
[C---:B-1----:R-:W-:Y:S02]  /*ab10*/  IADD3 R9, R11.reuse, 0x18, RZ ;  /* 0x000000180b097810 */ /* 0x042fe40007ffe0ff */
[C---:B------:R-:W-:Y:S01]  /*ab20*/  IADD3 R8, R11.reuse, 0x20, RZ ;  /* 0x000000200b087810 */ /* 0x040fe20007ffe0ff */
[C---:B--2---:R-:W-:Y:S01]  /*ab30*/  @!P0 IMAD.WIDE R14, R11.reuse, 0x4, R4 ;  /* 0x000000040b0e8825 */ /* 0x044fe200078e0204 */
[----:B------:R-:W-:-:S02]  /*ab40*/  IADD3 R7, R11, 0x28, RZ ;  /* 0x000000280b077810 */ /* 0x000fc40007ffe0ff */
[C---:B------:R-:W-:Y:S02]  /*ab50*/  IADD3 R6, R11.reuse, 0x30, RZ ;  /* 0x000000300b067810 */ /* 0x040fe40007ffe0ff */
[----:B------:R-:W-:Y:S01]  /*ab60*/  IADD3 R3, R11, 0x38, RZ ;  /* 0x000000380b037810 */ /* 0x000fe20007ffe0ff */
[----:B------:R1:W-:Y:S01]  /*ab70*/  @!P0 ST.E.64 [R14.64], R130 ;  /* 0x000000820e008985 */ /* 0x0003e2000c101b0e */
[----:B------:R-:W-:Y:S02]  /*ab80*/  ISETP.GE.AND P4, PT, R9, c[0x0][0x3c8], PT ;  /* 0x0000f20009007a0c */ /* 0x000fe40003f86270 */
[----:B------:R-:W-:Y:S02]  /*ab90*/  ISETP.GE.AND P3, PT, R8, c[0x0][0x3c8], PT ;  /* 0x0000f20008007a0c */ /* 0x000fe40003f66270 */
[----:B------:R-:W-:Y:S02]  /*aba0*/  ISETP.GE.AND P2, PT, R7, c[0x0][0x3c8], PT ;  /* 0x0000f20007007a0c */ /* 0x000fe40003f46270 */
[----:B------:R-:W-:-:S02]  /*abb0*/  ISETP.GE.AND P1, PT, R6, c[0x0][0x3c8], PT ;  /* 0x0000f20006007a0c */ /* 0x000fc40003f26270 */
[----:B------:R-:W-:Y:S02]  /*abc0*/  ISETP.GE.AND P0, PT, R3, c[0x0][0x3c8], PT ;  /* 0x0000f20003007a0c */ /* 0x000fe40003f06270 */
[----:B------:R-:W-:Y:S02]  /*abd0*/  @!P6 LEA.HI R2, R2, R2, RZ, 0x1 ;  /* 0x000000020202e211 */ /* 0x000fe400078f08ff */
[----:B------:R-:W-:Y:S02]  /*abe0*/  @!P5 LEA.HI R0, R0, R0, RZ, 0x1 ;  /* 0x000000000000d211 */ /* 0x000fe400078f08ff */
[----:B------:R-:W-:Y:S02]  /*abf0*/  @!P6 LOP3.LUT R13, R2, 0xfffffffe, RZ, 0xc0, !PT ;  /* 0xfffffffe020de812 */ /* 0x000fe400078ec0ff */
[----:B------:R-:W-:Y:S02]  /*ac00*/  @!P4 LEA.HI R9, R9, R9, RZ, 0x1 ;  /* 0x000000090909c211 */ /* 0x000fe400078f08ff */
[----:B------:R-:W-:Y:S01]  /*ac10*/  @!P3 LEA.HI R8, R8, R8, RZ, 0x1 ;  /* 0x000000080808b211 */ /* 0x000fe200078f08ff */
[----:B------:R-:W-:Y:S01]  /*ac20*/  @!P6 IMAD.WIDE R12, R13, 0x4, R4 ;  /* 0x000000040d0ce825 */ /* 0x000fe200078e0204 */
[----:B------:R-:W-:-:S02]  /*ac30*/  @!P2 LEA.HI R7, R7, R7, RZ, 0x1 ;  /* 0x000000070707a211 */ /* 0x000fc400078f08ff */
[----:B------:R-:W-:Y:S02]  /*ac40*/  @!P1 LEA.HI R6, R6, R6, RZ, 0x1 ;  /* 0x0000000606069211 */ /* 0x000fe400078f08ff */
[----:B------:R-:W-:Y:S01]  /*ac50*/  @!P0 LEA.HI R3, R3, R3, RZ, 0x1 ;  /* 0x0000000303038211 */ /* 0x000fe200078f08ff */
[----:B------:R2:W-:Y:S01]  /*ac60*/  @!P6 ST.E.64 [R12.64], R126 ;  /* 0x0000007e0c00e985 */ /* 0x0005e2000c101b0e */
[----:B------:R-:W-:Y:S02]  /*ac70*/  @!P4 LOP3.LUT R9, R9, 0xfffffffe, RZ, 0xc0, !PT ;  /* 0xfffffffe0909c812 */ /* 0x000fe400078ec0ff */
[----:B-1----:R-:W-:Y:S02]  /*ac80*/  @!P5 LOP3.LUT R15, R0, 0xfffffffe, RZ, 0xc0, !PT ;  /* 0xfffffffe000fd812 */ /* 0x002fe400078ec0ff */
[----:B------:R-:W-:Y:S02]  /*ac90*/  IADD3 R2, R11, 0x40, RZ ;  /* 0x000000400b027810 */ /* 0x000fe40007ffe0ff */
[----:B------:R-:W-:Y:S01]  /*aca0*/  @!P3 LOP3.LUT R17, R8, 0xfffffffe, RZ, 0xc0, !PT ;  /* 0xfffffffe0811b812 */ /* 0x000fe200078ec0ff */
[----:B------:R-:W-:Y:S01]  /*acb0*/  @!P5 IMAD.WIDE R14, R15, 0x4, R4 ;  /* 0x000000040f0ed825 */ /* 0x000fe200078e0204 */
[----:B------:R-:W-:-:S02]  /*acc0*/  IADD3 R0, R11, 0x48, RZ ;  /* 0x000000480b007810 */ /* 0x000fc40007ffe0ff */
[----:B------:R-:W-:Y:S01]  /*acd0*/  @!P2 LOP3.LUT R7, R7, 0xfffffffe, RZ, 0xc0, !PT ;  /* 0xfffffffe0707a812 */ /* 0x000fe200078ec0ff */
[----:B------:R-:W-:Y:S01]  /*ace0*/  @!P4 IMAD.WIDE R8, R9, 0x4, R4 ;  /* 0x000000040908c825 */ /* 0x000fe200078e0204 */
[----:B------:R-:W-:Y:S01]  /*acf0*/  @!P0 LOP3.LUT R3, R3, 0xfffffffe, RZ, 0xc0, !PT ;  /* 0xfffffffe03038812 */ /* 0x000fe200078ec0ff */
[----:B------:R1:W-:Y:S01]  /*ad00*/  @!P5 ST.E.64 [R14.64], R122 ;  /* 0x0000007a0e00d985 */ /* 0x0003e2000c101b0e */
[----:B------:R-:W-:Y:S02]  /*ad10*/  ISETP.GE.AND P6, PT, R2, c[0x0][0x3c8], PT ;  /* 0x0000f20002007a0c */ /* 0x000fe40003fc6270 */
[----:B------:R-:W-:Y:S01]  /*ad20*/  ISETP.GE.AND P5, PT, R0, c[0x0][0x3c8], PT ;  /* 0x0000f20000007a0c */ /* 0x000fe20003fa6270 */
[----:B------:R3:W-:Y:S01]  /*ad30*/  @!P4 ST.E.64 [R8.64], R118 ;  /* 0x000000760800c985 */ /* 0x0007e2000c101b0e */
[C---:B------:R-:W-:Y:S02]  /*ad40*/  IADD3 R20, R11.reuse, 0x50, RZ ;  /* 0x000000500b147810 */ /* 0x040fe40007ffe0ff */
[----:B------:R-:W-:-:S02]  /*ad50*/  IADD3 R19, R11, 0x58, RZ ;  /* 0x000000580b137810 */ /* 0x000fc40007ffe0ff */
[C---:B------:R-:W-:Y:S02]  /*ad60*/  IADD3 R18, R11.reuse, 0x60, RZ ;  /* 0x000000600b127810 */ /* 0x040fe40007ffe0ff */
[----:B------:R-:W-:Y:S02]  /*ad70*/  IADD3 R10, R11, 0x68, RZ ;  /* 0x000000680b0a7810 */ /* 0x000fe40007ffe0ff */
[----:B------:R-:W-:Y:S02]  /*ad80*/  ISETP.GE.AND P4, PT, R20, c[0x0][0x3c8], PT ;  /* 0x0000f20014007a0c */ /* 0x000fe40003f86270 */
[----:B--2---:R-:W-:Y:S01]  /*ad90*/  @!P1 LOP3.LUT R13, R6, 0xfffffffe, RZ, 0xc0, !PT ;  /* 0xfffffffe060d9812 */ /* 0x004fe200078ec0ff */
[--C-:B------:R-:W-:Y:S01]  /*ada0*/  @!P2 IMAD.WIDE R6, R7, 0x4, R4.reuse ;  /* 0x000000040706a825 */ /* 0x100fe200078e0204 */
[----:B------:R-:W-:Y:S02]  /*adb0*/  @!P6 LEA.HI R2, R2, R2, RZ, 0x1 ;  /* 0x000000020202e211 */ /* 0x000fe400078f08ff */
[----:B------:R-:W-:Y:S01]  /*adc0*/  @!P5 LEA.HI R0, R0, R0, RZ, 0x1 ;  /* 0x000000000000d211 */ /* 0x000fe200078f08ff */
[----:B------:R-:W-:-:S06]  /*add0*/  @!P1 IMAD.WIDE R12, R13, 0x4, R4 ;  /* 0x000000040d0c9825 */ /* 0x000fcc00078e0204 */
[----:B------:R-:W-:Y:S01]  /*ade0*/  @!P4 LEA.HI R20, R20, R20, RZ, 0x1 ;  /* 0x000000141414c211 */ /* 0x000fe200078f08ff */
[----:B-1----:R-:W-:-:S04]  /*adf0*/  @!P3 IMAD.WIDE R14, R17, 0x4, R4 ;  /* 0x00000004110eb825 */ /* 0x002fc800078e0204 */
[----:B----4-:R-:W-:Y:S01]  /*ae00*/  @!P0 IMAD.WIDE R16, R3, 0x4, R4 ;  /* 0x0000000403108825 */ /* 0x010fe200078e0204 */
[----:B------:R1:W-:Y:S01]  /*ae10*/  @!P3 ST.E.64 [R14.64], R114 ;  /* 0x000000720e00b985 */ /* 0x0003e2000c101b0e */
[----:B------:R-:W-:Y:S02]  /*ae20*/  IADD3 R3, R11, 0x70, RZ ;  /* 0x000000700b037810 */ /* 0x000fe40007ffe0ff */
[----:B------:R-:W-:Y:S01]  /*ae30*/  ISETP.GE.AND P3, PT, R19, c[0x0][0x3c8], PT ;  /* 0x0000f20013007a0c */ /* 0x000fe20003f66270 */
[----:B------:R2:W-:Y:S01]  /*ae40*/  @!P2 ST.E.64 [R6.64], R110 ;  /* 0x0000006e0600a985 */ /* 0x0005e2000c101b0e */
[----:B------:R-:W-:Y:S02]  /*ae50*/  ISETP.GE.AND P2, PT, R18, c[0x0][0x3c8], PT ;  /* 0x0000f20012007a0c */ /* 0x000fe40003f46270 */
[----:B---3--:R-:W-:Y:S01]  /*ae60*/  @!P5 LOP3.LUT R9, R0, 0xfffffffe, RZ, 0xc0, !PT ;  /* 0xfffffffe0009d812 */ /* 0x008fe200078ec0ff */
[----:B------:R3:W-:Y:S01]  /*ae70*/  @!P1 ST.E.64 [R12.64], R106 ;  /* 0x0000006a0c009985 */ /* 0x0007e2000c101b0e */
[----:B------:R-:W-:-:S02]  /*ae80*/  ISETP.GE.AND P1, PT, R10, c[0x0][0x3c8], PT ;  /* 0x0000f2000a007a0c */ /* 0x000fc40003f26270 */
[----:B------:R-:W-:Y:S01]  /*ae90*/  IADD3 R11, R11, 0x78, RZ ;  /* 0x000000780b0b7810 */ /* 0x000fe20007ffe0ff */
[----:B------:R4:W-:Y:S01]  /*aea0*/  @!P0 ST.E.64 [R16.64], R102 ;  /* 0x0000006610008985 */ /* 0x0009e2000c101b0e */
[----:B------:R-:W-:Y:S01]  /*aeb0*/  ISETP.GE.AND P0, PT, R3, c[0x0][0x3c8], PT ;  /* 0x0000f20003007a0c */ /* 0x000fe20003f06270 */
[----:B------:R-:W-:Y:S02]  /*aec0*/  @!P5 IMAD.WIDE R8, R9, 0x4, R4 ;  /* 0x000000040908d825 */ /* 0x000fe400078e0204 */
[----:B------:R-:W-:Y:S02]  /*aed0*/  @!P3 LEA.HI R19, R19, R19, RZ, 0x1 ;  /* 0x000000131313b211 */ /* 0x000fe400078f08ff */
[----:B------:R-:W-:Y:S02]  /*aee0*/  @!P2 LEA.HI R18, R18, R18, RZ, 0x1 ;  /* 0x000000121212a211 */ /* 0x000fe400078f08ff */
[----:B------:R-:W-:Y:S02]  /*aef0*/  @!P3 LOP3.LUT R19, R19, 0xfffffffe, RZ, 0xc0, !PT ;  /* 0xfffffffe1313b812 */ /* 0x000fe400078ec0ff */
[----:B------:R-:W-:-:S04]  /*af00*/  @!P1 LEA.HI R10, R10, R10, RZ, 0x1 ;  /* 0x0000000a0a0a9211 */ /* 0x000fc800078f08ff */
[----:B------:R-:W-:Y:S02]  /*af10*/  @!P0 LEA.HI R3, R3, R3, RZ, 0x1 ;  /* 0x0000000303038211 */ /* 0x000fe400078f08ff */
[----:B-1----:R-:W-:Y:S02]  /*af20*/  @!P2 LOP3.LUT R15, R18, 0xfffffffe, RZ, 0xc0, !PT ;  /* 0xfffffffe120fa812 */ /* 0x002fe400078ec0ff */
[----:B------:R-:W-:Y:S02]  /*af30*/  @!P0 LOP3.LUT R3, R3, 0xfffffffe, RZ, 0xc0, !PT ;  /* 0xfffffffe03038812 */ /* 0x000fe400078ec0ff */
[----:B--2---:R-:W-:-:S03]  /*af40*/  @!P6 LOP3.LUT R7, R2, 0xfffffffe, RZ, 0xc0, !PT ;  /* 0xfffffffe0207e812 */ /* 0x004fc600078ec0ff */
[----:B------:R-:W-:Y:S01]  /*af50*/  @!P0 IMAD.WIDE R2, R3, 0x4, R4 ;  /* 0x0000000403028825 */ /* 0x000fe200078e0204 */
[----:B---3--:R-:W-:-:S03]  /*af60*/  @!P4 LOP3.LUT R13, R20, 0xfffffffe, RZ, 0xc0, !PT ;  /* 0xfffffffe140dc812 */ /* 0x008fc600078ec0ff */
[----:B------:R-:W-:Y:S01]  /*af70*/  @!P6 IMAD.WIDE R6, R7, 0x4, R4 ;  /* 0x000000040706e825 */ /* 0x000fe200078e0204 */
[----:B----4-:R-:W-:-:S04]  /*af80*/  @!P1 LOP3.LUT R17, R10, 0xfffffffe, RZ, 0xc0, !PT ;  /* 0xfffffffe0a119812 */ /* 0x010fc800078ec0ff */
[----:B------:R1:W-:Y:S04]  /*af90*/  @!P6 ST.E.64 [R6.64], R98 ;  /* 0x000000620600e985 */ /* 0x0003e8000c101b0e */
[----:B------:R2:W-:Y:S01]  /*afa0*/  @!P5 ST.E.64 [R8.64], R94 ;  /* 0x0000005e0800d985 */ /* 0x0005e2000c101b0e */
[----:B-1----:R-:W-:-:S04]  /*afb0*/  @!P4 IMAD.WIDE R6, R13, 0x4, R4 ;  /* 0x000000040d06c825 */ /* 0x002fc800078e0204 */
[--C-:B--2---:R-:W-:Y:S01]  /*afc0*/  @!P3 IMAD.WIDE R8, R19, 0x4, R4.reuse ;  /* 0x000000041308b825 */ /* 0x104fe200078e0204 */
[----:B------:R1:W-:Y:S03]  /*afd0*/  @!P4 ST.E.64 [R6.64], R90 ;  /* 0x0000005a0600c985 */ /* 0x0003e6000c101b0e */
[--C-:B------:R-:W-:Y:S01]  /*afe0*/  @!P2 IMAD.WIDE R12, R15, 0x4, R4.reuse ;  /* 0x000000040f0ca825 */ /* 0x100fe200078e0204 */
[----:B------:R1:W-:Y:S03]  /*aff0*/  @!P3 ST.E.64 [R8.64], R86 ;  /* 0x000000560800b985 */ /* 0x0003e6000c101b0e */
[----:B------:R-:W-:Y:S01]  /*b000*/  @!P1 IMAD.WIDE R14, R17, 0x4, R4 ;  /* 0x00000004110e9825 */ /* 0x000fe200078e0204 */
[----:B------:R1:W-:Y:S04]  /*b010*/  @!P2 ST.E.64 [R12.64], R82 ;  /* 0x000000520c00a985 */ /* 0x0003e8000c101b0e */
[----:B------:R1:W-:Y:S04]  /*b020*/  @!P1 ST.E.64 [R14.64], R78 ;  /* 0x0000004e0e009985 */ /* 0x0003e8000c101b0e */
[----:B------:R1:W-:Y:S01]  /*b030*/  @!P0 ST.E.64 [R2.64], R74 ;  /* 0x0000004a02008985 */ /* 0x0003e2000c101b0e */
[----:B------:R-:W-:-:S13]  /*b040*/  ISETP.GE.AND P0, PT, R11, c[0x0][0x3c8], PT ;  /* 0x0000f2000b007a0c */ /* 0x000fda0003f06270 */
[----:B------:R-:W-:Y:S05]  /*b050*/  @P0 EXIT ;  /* 0x000000000000094d */ /* 0x000fea0003800000 */
[----:B-1----:R-:W-:-:S04]  /*b060*/  LEA.HI R3, R11, R11, RZ, 0x1 ;  /* 0x0000000b0b037211 */ /* 0x002fc800078f08ff */
[----:B------:R-:W-:-:S05]  /*b070*/  LOP3.LUT R3, R3, 0xfffffffe, RZ, 0xc0, !PT ;  /* 0xfffffffe03037812 */ /* 0x000fca00078ec0ff */
[----:B------:R-:W-:-:S05]  /*b080*/  IMAD.WIDE R4, R3, 0x4, R4 ;  /* 0x0000000403047825 */ /* 0x000fca00078e0204 */
[----:B------:R-:W-:Y:S01]  /*b090*/  ST.E.64 [R4.64], R70 ;  /* 0x0000004604007985 */ /* 0x000fe2000c101b0e */
[----:B------:R-:W-:Y:S05]  /*b0a0*/  EXIT ;  /* 0x000000000000794d */ /* 0x000fea0003800000 */
.L_x_7:
[----:B------:R-:W1:Y:S02]  /*b0b0*/  S2R R4, SR_TID.X ;  /* 0x0000000000047919 */ /* 0x000e640000002100 */
[----:B-1----:R-:W-:-:S13]  /*b0c0*/  ISETP.GT.AND P0, PT, R4, 0x7f, PT ;  /* 0x0000007f0400780c */ /* 0x002fda0003f04270 */
[----:B------:R-:W-:Y:S05]  /*b0d0*/  @P0 EXIT ;  /* 0x000000000000094d */ /* 0x000fea0003800000 */
[----:B------:R-:W1:Y:S01]  /*b0e0*/  S2R R7, SR_CTAID.X ;  /* 0x0000000000077919 */ /* 0x000e620000002500 */
[----:B------:R-:W-:-:S05]  /*b0f0*/  MOV R0, c[0x0][0x4e8] ;  /* 0x00013a0000007a02 */ /* 0x000fca0000000f00 */
[----:B------:R-:W-:Y:S01]  /*b100*/  IMAD R2, R0, c[0x0][0x388], RZ ;  /* 0x0000e20000027a24 */ /* 0x000fe200078e02ff */
[----:B-1----:R-:W-:-:S04]  /*b110*/  LEA R7, R7, R4, 0x7 ;  /* 0x0000000407077211 */ /* 0x002fc800078e38ff */
[----:B------:R-:W-:-:S13]  /*b120*/  ISETP.GE.AND P0, PT, R7, R2, PT ;  /* 0x000000020700720c */ /* 0x000fda0003f06270 */
[----:B------:R-:W-:Y:S05]  /*b130*/  @P0 EXIT ;  /* 0x000000000000094d */ /* 0x000fea0003800000 */
[----:B------:R-:W1:Y:S01]  /*b140*/  S2R R5, SR_CTAID.Z ;  /* 0x0000000000057919 */ /* 0x000e620000002700 */
[----:B------:R-:W-:Y:S01]  /*b150*/  USHF.R.S32.HI UR6, URZ, 0x1f, UR10 ;  /* 0x0000001f3f067899 */ /* 0x000fe2000801140a */
[----:B------:R-:W-:Y:S01]  /*b160*/  ISETP.NE.AND P0, PT, R0, 0x1, PT ;  /* 0x000000010000780c */ /* 0x000fe20003f05270 */
[----:B------:R-:W-:Y:S01]  /*b170*/  ULDC.64 UR4, c[0x0][0x4d0] ;  /* 0x0001340000047ab9 */ /* 0x000fe20000000a00 */
[----:B------:R-:W2:Y:S01]  /*b180*/  S2R R3, SR_CTAID.Y ;  /* 0x0000000000037919 */ /* 0x000ea20000002600 */
[----:B------:R-:W-:Y:S01]  /*b190*/  UIMAD UR6, UR6, UR4, URZ ;  /* 0x00000004060672a4 */ /* 0x000fe2000f8e023f */
[----:B------:R-:W-:Y:S01]  /*b1a0*/  IADD3 R2, RZ, -UR10, RZ ;  /* 0x8000000aff027c10 */ /* 0x000fe2000fffe0ff */
[----:B------:R-:W-:Y:S01]  /*b1b0*/  UIMAD.WIDE.U32 UR8, UR10, UR4, URZ ;  /* 0x000000040a0872a5 */ /* 0x000fe2000f8e003f */
[----:B------:R-:W-:Y:S01]  /*b1c0*/  MOV R6, R7 ;  /* 0x0000000700067202 */ /* 0x000fe20000000f00 */
[----:B------:R-:W-:-:S04]  /*b1d0*/  UIMAD UR4, UR10, UR5, UR6 ;  /* 0x000000050a0472a4 */ /* 0x000fc8000f8e0206 */
[----:B------:R-:W-:Y:S01]  /*b1e0*/  UIADD3 UR4, UR9, UR4, URZ ;  /* 0x0000000409047290 */ /* 0x000fe2000fffe03f */
[----:B------:R-:W-:Y:S01]  /*b1f0*/  MOV R9, UR9 ;  /* 0x0000000900097c02 */ /* 0x000fe20008000f00 */
[----:B------:R-:W-:-:S04]  /*b200*/  @P0 IMAD.HI.U32 R4, R7, c[0x0][0x4ec], RZ ;  /* 0x00013b0007040a27 */ /* 0x000fc800078e00ff */
[----:B------:R-:W-:Y:S01]  /*b210*/  IMAD.U32 R8, RZ, RZ, UR8 ;  /* 0x00000008ff087e24 */ /* 0x000fe2000f8e00ff */
[----:B------:R-:W-:Y:S01]  /*b220*/  @P0 SHF.R.U32.HI R6, RZ, c[0x0][0x4f0], R4 ;  /* 0x00013c00ff060a19 */ /* 0x000fe20000011604 */
[----:B------:R-:W-:Y:S01]  /*b230*/  IMAD.U32 R9, RZ, RZ, UR4 ;  /* 0x00000004ff097e24 */ /* 0x000fe2000f8e00ff */
[----:B-1----:R-:W-:-:S03]  /*b240*/  SHF.R.S32.HI R0, RZ, 0x1f, R5 ;  /* 0x0000001fff007819 */ /* 0x002fc60000011405 */
[----:B------:R-:W-:Y:S01]  /*b250*/  IMAD.WIDE.U32 R8, R5, c[0x0][0x4d8], R8 ;  /* 0x0001360005087a25 */ /* 0x000fe200078e0008 */
[----:B------:R-:W-:-:S03]  /*b260*/  IADD3 R4, -R6, RZ, RZ ;  /* 0x000000ff06047210 */ /* 0x000fc60007ffe1ff */
[----:B------:R-:W-:Y:S02]  /*b270*/  IMAD R0, R0, c[0x0][0x4d8], RZ ;  /* 0x0001360000007a24 */ /* 0x000fe400078e02ff */
[----:B--2---:R-:W-:Y:S02]  /*b280*/  IMAD R2, R2, c[0x0][0x550], R3 ;  /* 0x0001540002027a24 */ /* 0x004fe400078e0203 */
[----:B------:R-:W-:Y:S02]  /*b290*/  IMAD R0, R5, c[0x0][0x4dc], R0 ;  /* 0x0001370005007a24 */ /* 0x000fe400078e0200 */
[----:B------:R-:W-:Y:S01]  /*b2a0*/  IMAD R4, R4, c[0x0][0x4e8], R7 ;  /* 0x00013a0004047a24 */ /* 0x000fe200078e0207 */
[----:B------:R-:W-:Y:S01]  /*b2b0*/  SHF.R.S32.HI R3, RZ, 0x1f, R2 ;  /* 0x0000001fff037819 */ /* 0x000fe20000011402 */
[----:B------:R-:W-:Y:S01]  /*b2c0*/  IMAD.IADD R9, R0, 0x1, R9 ;  /* 0x0000000100097824 */ /* 0x000fe200078e0209 */
[----:B------:R-:W-:-:S03]  /*b2d0*/  SHF.R.S32.HI R0, RZ, 0x1f, R6 ;  /* 0x0000001fff007819 */ /* 0x000fc60000011406 */
[----:B------:R-:W-:Y:S02]  /*b2e0*/  IMAD R3, R3, c[0x0][0x4e0], RZ ;  /* 0x0001380003037a24 */ /* 0x000fe400078e02ff */
[----:B------:R-:W-:-:S04]  /*b2f0*/  IMAD.WIDE.U32 R8, R2, c[0x0][0x4e0], R8 ;  /* 0x0001380002087a25 */ /* 0x000fc800078e0008 */
[----:B------:R-:W-:Y:S01]  /*b300*/  IMAD R3, R2, c[0x0][0x4e4], R3 ;  /* 0x0001390002037a24 */ /* 0x000fe200078e0203 */
[----:B------:R-:W-:Y:S02]  /*b310*/  SHF.R.S32.HI R2, RZ, 0x1f, R4 ;  /* 0x0000001fff027819 */ /* 0x000fe40000011404 */
[----:B------:R-:W-:-:S03]  /*b320*/  IADD3 R6, P0, R6, R8, RZ ;  /* 0x0000000806067210 */ /* 0x000fc60007f1e0ff */
[----:B------:R-:W-:Y:S01]  /*b330*/  IMAD R5, R2, c[0x0][0x4c8], RZ ;  /* 0x0001320002057a24 */ /* 0x000fe200078e02ff */
[----:B------:R-:W-:-:S03]  /*b340*/  IADD3.X R7, R0, R9, R3, P0, !PT ;  /* 0x0000000900077210 */ /* 0x000fc600007fe403 */
[C---:B------:R-:W-:Y:S02]  /*b350*/  IMAD R5, R4.reuse, c[0x0][0x4cc], R5 ;  /* 0x0001330004057a24 */ /* 0x040fe400078e0205 */
[----:B------:R-:W-:-:S05]  /*b360*/  IMAD.WIDE.U32 R6, R4, c[0x0][0x4c8], R6 ;  /* 0x0001320004067a25 */ /* 0x000fca00078e0006 */
[----:B------:R-:W-:Y:S02]  /*b370*/  IADD3 R5, R7, R5, RZ ;  /* 0x0000000507057210 */ /* 0x000fe40007ffe0ff */
[----:B------:R-:W-:-:S04]  /*b380*/  LEA R2, P0, R6, c[0x0][0x4a8], 0x2 ;  /* 0x00012a0006027a11 */ /* 0x000fc800078010ff */
[----:B------:R-:W-:Y:S02]  /*b390*/  LEA.HI.X R3, R6, c[0x0][0x4ac], R5, 0x2, P0 ;  /* 0x00012b0006037a11 */ /* 0x000fe400000f1405 */
[----:B------:R-:W-:-:S05]  /*b3a0*/  MOV R5, 0xff800000 ;  /* 0xff80000000057802 */ /* 0x000fca0000000f00 */
[----:B------:R-:W-:Y:S01]  /*b3b0*/  STG.E [R2.64], R5 ;  /* 0x0000000502007986 */ /* 0x000fe2000c10190e */
[----:B------:R-:W-:Y:S05]  /*b3c0*/  EXIT ;  /* 0x000000000000794d */ /* 0x000fea0003800000 */
.L_x_10:
[----:B------:R-:W-:-:S00]  /*b3d0*/  BRA `(.L_x_10) ;  /* 0xfffffff000007947 */ /* 0x000fc0000383ffff */
[----:B------:R-:W-:-:S00]  /*b3e0*/  NOP ;  /* 0x0000000000007918 */ /* 0x000fc00000000000 */
        /* <DEDUP_REMOVED lines=9> */
.L_x_2672:


//--------------------- .text._ZN7cutlass13device_kernelIN5flash19enable_sm80_to_sm89INS1_16FlashAttnFwdSm80INS1_25CollectiveMainloopFwdSm80ILi8ELi1ELb1EN4cute5tupleIJNS5_1CILi128EEENS7_ILi96EEES8_EEELi128ENS_10bfloat16_tEfNS_4arch4Sm80ELb0ELb1ELb1ELb0ELb0ELb0ELb1ELb1EEENS1_21CollectiveEpilogueFwdINS6_IJS8_S8_S9_EEENS6_IJNS7_ILi1EEESH_SH_EEESB_SD_Li256ELb0ELb1ELb1ELb0EEENS1_19SingleTileSchedulerILb0ELb1ELb1ELi128EEEEEEEEEvNT_6ParamsE --------------------------
	.section	.text._ZN7cutlass13device_kernelIN5flash19enable_sm80_to_sm89INS1_16FlashAttnFwdSm80INS1_25CollectiveMainloopFwdSm80ILi8ELi1ELb1EN4cute5tupleIJNS5_1CILi128EEENS7_ILi96EEES8_EEELi128ENS_10bfloat16_tEfNS_4arch4Sm80ELb0ELb1ELb1ELb0ELb0ELb0ELb1ELb1EEENS1_21CollectiveEpilogueFwdINS6_IJS8_S8_S9_EEENS6_IJNS7_ILi1EEESH_SH_EEESB_SD_Li256ELb0ELb1ELb1ELb0EEENS1_19SingleTileSchedulerILb0ELb1ELb1ELi128EEEEEEEEEvNT_6ParamsE,"ax",@progbits
	.sectioninfo	@"SHI_REGISTERS=255"
	.align	128
.text._ZN7cutlass13device_kernelIN5flash19enable_sm80_to_sm89INS1_16FlashAttnFwdSm80INS1_25CollectiveMainloopFwdSm80ILi8ELi1ELb1EN4cute5tupleIJNS5_1CILi128EEENS7_ILi96EEES8_EEELi128ENS_10bfloat16_tEfNS_4arch4Sm80ELb0ELb1ELb1ELb0ELb0ELb0ELb1ELb1EEENS1_21CollectiveEpilogueFwdINS6_IJS8_S8_S9_EEENS6_IJNS7_ILi1EEESH_SH_EEESB_SD_Li256ELb0ELb1ELb1ELb0EEENS1_19SingleTileSchedulerILb0ELb1ELb1ELi128EEEEEEEEEvNT_6ParamsE:
        .type           _ZN7cutlass13device_kernelIN5flash19enable_sm80_to_sm89INS1_16FlashAttnFwdSm80INS1_25CollectiveMainloopFwdSm80ILi8ELi1ELb1EN4cute5tupleIJNS5_1CILi128EEENS7_ILi96EEES8_EEELi128ENS_10bfloat16_tEfNS_4arch4Sm80ELb0ELb1ELb1ELb0ELb0ELb0ELb1ELb1EEENS1_21CollectiveEpilogueFwdINS6_IJS8_S8_S9_EEENS6_IJNS7_ILi1EEESH_SH_EEESB_SD_Li256ELb0ELb1ELb1ELb0EEENS1_19SingleTileSchedulerILb0ELb1ELb1ELi128EEEEEEEEEvNT_6ParamsE,@function
        .size           _ZN7cutlass13device_kernelIN5flash19enable_sm80_to_sm89INS1_16FlashAttnFwdSm80INS1_25CollectiveMainloopFwdSm80ILi8ELi1ELb1EN4cute5tupleIJNS5_1CILi128EEENS7_ILi96EEES8_EEELi128ENS_10bfloat16_tEfNS_4arch4Sm80ELb0ELb1ELb1ELb0ELb0ELb0ELb1ELb1EEENS1_21CollectiveEpilogueFwdINS6_IJS8_S8_S9_EEENS6_IJNS7_ILi1EEESH_SH_EEESB_SD_Li256ELb0ELb1ELb1ELb0EEENS1_19SingleTileSchedulerILb0ELb1ELb1ELi128EEEEEEEEEvNT_6ParamsE,(.L_x_2673 - _ZN7cutlass13device_kernelIN5flash19enable_sm80_to_sm89INS1_16FlashAttnFwdSm80INS1_25CollectiveMainloopFwdSm80ILi8ELi1ELb1EN4cute5tupleIJNS5_1CILi128EEENS7_ILi96EEES8_EEELi128ENS_10bfloat16_tEfNS_4arch4Sm80ELb0ELb1ELb1ELb0ELb0ELb0ELb1ELb1EEENS1_21CollectiveEpilogueFwdINS6_IJS8_S8_S9_EEENS6_IJNS7_ILi1EEESH_SH_EEESB_SD_Li256ELb0ELb1ELb1ELb0EEENS1_19SingleTileSchedulerILb0ELb1ELb1ELi128EEEEEEEEEvNT_6ParamsE)
        .other          _ZN7cutlass13device_kernelIN5flash19enable_sm80_to_sm89INS1_16FlashAttnFwdSm80INS1_25CollectiveMainloopFwdSm80ILi8ELi1ELb1EN4cute5tupleIJNS5_1CILi128EEENS7_ILi96EEES8_EEELi128ENS_10bfloat16_tEfNS_4arch4Sm80ELb0ELb1ELb1ELb0ELb0ELb0ELb1ELb1EEENS1_21CollectiveEpilogueFwdINS6_IJS8_S8_S9_EEENS6_IJNS7_ILi1EEESH_SH_EEESB_SD_Li256ELb0ELb1ELb1ELb0EEENS1_19SingleTileSchedulerILb0ELb1ELb1ELi128EEEEEEEEEvNT_6ParamsE,@"STO_CUDA_ENTRY STV_DEFAULT"
_ZN7cutlass13device_kernelIN5flash19enable_sm80_to_sm89INS1_16FlashAttnFwdSm80INS1_25CollectiveMainloopFwdSm80ILi8ELi1ELb1EN4cute5tupleIJNS5_1CILi128EEENS7_ILi96EEES8_EEELi128ENS_10bfloat16_tEfNS_4arch4Sm80ELb0ELb1ELb1ELb0ELb0ELb0ELb1ELb1EEENS1_21CollectiveEpilogueFwdINS6_IJS8_S8_S9_EEENS6_IJNS7_ILi1EEESH_SH_EEESB_SD_Li256ELb0ELb1ELb1ELb0EEENS1_19SingleTileSchedulerILb0ELb1ELb1ELi128EEEEEEEEEvNT_6ParamsE:
[----:B------:R-:W-:Y:S02]  /*0000*/  MOV R1, c[0x0][0x28] ;  /* 0x00000a0000017a02 */ /* 0x000fe40000000f00 */
[----:B------:R-:W1:Y:S01]  /*0010*/  S2R R39, SR_TID.X ;  /* 0x0000000000277919 */ /* 0x000e620000002100 */
[----:B------:R-:W2:Y:S03]  /*0020*/  S2UR UR6, SR_CTAID.Y ;  /* 0x00000000000679c3 */ /* 0x000ea60000002600 */
        /* <DEDUP_REMOVED lines=14> */
.L_x_11:
[----:B---3--:R-:W-:Y:S02]  /*0110*/  ULDC.64 UR4, c[0x0][0x550] ;  /* 0x0001540000047ab9 */ /* 0x008fe40000000a00 */
[----:B------:R-:W-:Y:S02]  /*0120*/  UISETP.NE.AND UP0, UPT, UR4, 0x1, UPT ;  /* 0x000000010400788c */ /* 0x000fe4000bf05270 */
[----:B------:R-:W-:-:S02]  /*0130*/  UIMAD.WIDE.U32 UR10, UR6, UR5, URZ ;  /* 0x00000005060a72a5 */ /* 0x000fc4000f8e003f */
[----:B------:R-:W-:Y:S02]  /*0140*/  ULDC UR4, c[0x0][0x558] ;  /* 0x0001560000047ab9 */ /* 0x000fe40000000800 */
[----:B------:R-:W-:-:S05]  /*0150*/  UMOV UR9, UR6 ;  /* 0x0000000600097c82 */ /* 0x000fca0008000000 */
[----:B------:R-:W-:-:S03]  /*0160*/  @UP0 USHF.R.U32.HI UR9, URZ, UR4, UR11 ;  /* 0x000000043f090299 */ /* 0x000fc6000801160b */
.L_x_12:
[----:B------:R-:W-:Y:S01]  /*0170*/  ISETP.GE.AND P0, PT, R0, RZ, PT ;  /* 0x000000ff0000720c */ /* 0x000fe20003f06270 */
[----:B------:R-:W-:Y:S02]  /*0180*/  UIADD3 UR4, -UR9, URZ, URZ ;  /* 0x0000003f09047290 */ /* 0x000fe4000fffe13f */
[----:B------:R-:W-:Y:S02]  /*0190*/  ULDC UR10, c[0x0][0x550] ;  /* 0x00015400000a7ab9 */ /* 0x000fe40000000800 */
[----:B------:R-:W-:-:S08]  /*01a0*/  UIMAD UR10, UR4, UR10, UR6 ;  /* 0x0000000a040a72a4 */ /* 0x000fd0000f8e0206 */
[----:B------:R-:W-:Y:S05]  /*01b0*/  @!P0 EXIT ;  /* 0x000000000000894d */ /* 0x000fea0003800000 */
[----:B------:R-:W1:Y:S01]  /*01c0*/  S2UR UR16, SR_CTAID.X ;  /* 0x00000000001079c3 */ /* 0x000e620000002500 */
[----:B------:R-:W-:Y:S02]  /*01d0*/  ULDC UR8, c[0x0][0x2c4] ;  /* 0x0000b10000087ab9 */ /* 0x000fe40000000800 */
[----:B------:R-:W-:Y:S02]  /*01e0*/  UISETP.NE.AND UP3, UPT, UR8, 0x1, UPT ;  /* 0x000000010800788c */ /* 0x000fe4000bf65270 */
[----:B------:R-:W-:Y:S02]  /*01f0*/  UMOV UR11, 0x1 ;  /* 0x00000001000b7882 */ /* 0x000fe40000000000 */
[----:B------:R-:W-:Y:S02]  /*0200*/  ULDC.64 UR4, c[0x0][0x328] ;  /* 0x0000ca0000047ab9 */ /* 0x000fe40000000a00 */
[----:B------:R-:W-:Y:S02]  /*0210*/  UISETP.LE.AND UP2, UPT, UR11, UR5, UPT ;  /* 0x000000050b00728c */ /* 0x000fe4000bf43270 */
[----:B------:R-:W-:-:S02]  /*0220*/  ULDC.64 UR6, c[0x0][0x2c8] ;  /* 0x0000b20000067ab9 */ /* 0x000fc40000000a00 */
[----:B------:R-:W-:Y:S02]  /*0230*/  ULDC UR12, c[0x0][0x168] ;  /* 0x00005a00000c7ab9 */ /* 0x000fe40000000800 */
[----:B------:R-:W-:Y:S01]  /*0240*/  PLOP3.LUT P0, PT, PT, PT, UP2, 0x40, 0x0 ;  /* 0x000000000000781c */ /* 0x000fe20003f0e828 */
[----:B------:R-:W-:Y:S02]  /*0250*/  UIADD3 UR12, UR11, -UR12, URZ ;  /* 0x8000000c0b0c7290 */ /* 0x000fe4000fffe03f */
[----:B------:R-:W-:Y:S02]  /*0260*/  ULDC UR5, c[0x0][0x1d0] ;  /* 0x0000740000057ab9 */ /* 0x000fe40000000800 */
[----:B-1----:R-:W-:-:S04]  /*0270*/  USHF.L.U32 UR16, UR16, 0x7, URZ ;  /* 0x0000000710107899 */ /* 0x002fc8000800063f */
[----:B------:R-:W-:-:S04]  /*0280*/  @UP3 UIADD3 UR14, UR16, 0x7f, URZ ;  /* 0x0000007f100e3890 */ /* 0x000fc8000fffe03f */
[----:B------:R-:W-:Y:S02]  /*0290*/  UIMAD.WIDE.U32 UR14, UR14, UR6, URZ ;  /* 0x000000060e0e72a5 */ /* 0x000fe4000f8e003f */
[----:B------:R-:W-:Y:S02]  /*02a0*/  UIADD3 UR6, UR16, 0x7f, URZ ;  /* 0x0000007f10067890 */ /* 0x000fe4000fffe03f */
[----:B------:R-:W-:-:S04]  /*02b0*/  @UP3 USHF.R.U32.HI UR6, URZ, UR7, UR15 ;  /* 0x000000073f063299 */ /* 0x000fc8000801160f */
[----:B------:R-:W-:-:S04]  /*02c0*/  UIADD3 UR5, UR6, UR5, UR12 ;  /* 0x0000000506057290 */ /* 0x000fc8000fffe00c */
[----:B------:R-:W-:Y:S01]  /*02d0*/  UIADD3 UR6, UR5, UR4, URZ ;  /* 0x0000000405067290 */ /* 0x000fe2000fffe03f */
[----:B------:R-:W-:Y:S05]  /*02e0*/  @P0 BRA `(.L_x_13) ;  /* 0x0000014000000947 */ /* 0x000fea0003800000 */
[----:B------:R-:W-:Y:S01]  /*02f0*/  ISETP.LT.AND P0, PT, RZ, UR5, PT ;  /* 0x00000005ff007c0c */ /* 0x000fe2000bf01270 */
[----:B------:R-:W-:-:S12]  /*0300*/  UIADD3 UR7, UR5, -0x1, URZ ;  /* 0xffffffff05077890 */ /* 0x000fd8000fffe03f */
[----:B------:R-:W-:Y:S05]  /*0310*/  @P0 BRA `(.L_x_14) ;  /* 0x0000008000000947 */ /* 0x000fea0003800000 */
[----:B------:R-:W-:Y:S02]  /*0320*/  ULDC UR4, c[0x0][0x32c] ;  /* 0x0000cb0000047ab9 */ /* 0x000fe40000000800 */
[----:B------:R-:W-:Y:S02]  /*0330*/  UISETP.NE.AND UP0, UPT, UR11, UR4, UPT ;  /* 0x000000040b00728c */ /* 0x000fe4000bf05270 */
[----:B------:R-:W-:-:S03]  /*0340*/  UIADD3 UR7, -UR5, URZ, URZ ;  /* 0x0000003f05077290 */ /* 0x000fc6000fffe13f */
[----:B------:R-:W-:Y:S02]  /*0350*/  ULDC.64 UR4, c[0x0][0x330] ;  /* 0x0000cc0000047ab9 */ /* 0x000fe40000000a00 */
[----:B------:R-:W-:-:S04]  /*0360*/  UIMAD.WIDE.U32 UR12, UR7, UR4, URZ ;  /* 0x00000004070c72a5 */ /* 0x000fc8000f8e003f */
[----:B------:R-:W-:-:S04]  /*0370*/  @UP0 USHF.R.U32.HI UR7, URZ, UR5, UR13 ;  /* 0x000000053f070299 */ /* 0x000fc8000801160d */
[----:B------:R-:W-:Y:S01]  /*0380*/  ULOP3.LUT UR7, URZ, UR7, URZ, 0x33, !UPT ;  /* 0x000000073f077292 */ /* 0x000fe2000f8e333f */
[----:B------:R-:W-:Y:S05]  /*0390*/  BRA `(.L_x_15) ;  /* 0x0000005000007947 */ /* 0x000fea0003800000 */
.L_x_14:
[----:B------:R-:W-:Y:S02]  /*03a0*/  ULDC UR4, c[0x0][0x32c] ;  /* 0x0000cb0000047ab9 */ /* 0x000fe40000000800 */
[----:B------:R-:W-:-:S03]  /*03b0*/  UISETP.NE.AND UP0, UPT, UR11, UR4, UPT ;  /* 0x000000040b00728c */ /* 0x000fc6000bf05270 */
[----:B------:R-:W-:Y:S02]  /*03c0*/  ULDC.64 UR4, c[0x0][0x330] ;  /* 0x0000cc0000047ab9 */ /* 0x000fe40000000a00 */
[----:B------:R-:W-:-:S06]  /*03d0*/  UIMAD.WIDE.U32 UR12, UR7, UR4, URZ ;  /* 0x00000004070c72a5 */ /* 0x000fcc000f8e003f */
[----:B------:R-:W-:Y:S02]  /*03e0*/  @UP0 USHF.R.U32.HI UR7, URZ, UR5, UR13 ;  /* 0x000000053f070299 */ /* 0x000fe4000801160d */
.L_x_15:
[----:B------:R-:W-:Y:S02]  /*03f0*/  ULDC UR4, c[0x0][0x32c] ;  /* 0x0000cb0000047ab9 */ /* 0x000fe40000000800 */
[----:B------:R-:W-:-:S04]  /*0400*/  UIMAD UR4, UR7, UR4, UR4 ;  /* 0x00000004070472a4 */ /* 0x000fc8000f8e0204 */
[----:B------:R-:W-:-:S04]  /*0410*/  UISETP.LT.AND UP0, UPT, UR6, UR4, UPT ;  /* 0x000000040600728c */ /* 0x000fc8000bf01270 */
[----:B------:R-:W-:-:S03]  /*0420*/  USEL UR6, UR6, UR4, UP0 ;  /* 0x0000000406067287 */ /* 0x000fc60008000000 */
.L_x_13:
[----:B------:R-:W-:Y:S01]  /*0430*/  ULDC.64 UR4, c[0x0][0x2c8] ;  /* 0x0000b20000047ab9 */ /* 0x000fe20000000a00 */
[----:B------:R-:W-:Y:S01]  /*0440*/  PLOP3.LUT P0, PT, PT, PT, UP2, 0x40, 0x0 ;  /* 0x000000000000781c */ /* 0x000fe20003f0e828 */
[----:B------:R-:W-:Y:S02]  /*0450*/  UIMAD.WIDE.U32 UR18, UR16, UR4, URZ ;  /* 0x00000004101272a5 */ /* 0x000fe4000f8e003f */
[----:B------:R-:W-:Y:S02]  /*0460*/  UMOV UR14, 0x5f ;  /* 0x0000005f000e7882 */ /* 0x000fe40000000000 */
[----:B------:R-:W-:Y:S02]  /*0470*/  ULDC UR13, c[0x0][0x1d0] ;  /* 0x00007400000d7ab9 */ /* 0x000fe40000000800 */
[----:B------:R-:W-:Y:S02]  /*0480*/  UIADD3 UR6, UR6, 0x5f, URZ ;  /* 0x0000005f06067890 */ /* 0x000fe4000fffe03f */
[----:B------:R-:W-:-:S02]  /*0490*/  UIADD3 UR14, UR14, UR13, URZ ;  /* 0x0000000d0e0e7290 */ /* 0x000fc4000fffe03f */
[----:B------:R-:W-:Y:S02]  /*04a0*/  UIMAD.WIDE UR6, UR6, 0x2aaaaaab, URZ ;  /* 0x2aaaaaab060678a5 */ /* 0x000fe4000f8e023f */
[----:B------:R-:W-:Y:S02]  /*04b0*/  UIMAD.WIDE UR14, UR14, 0x2aaaaaab, URZ ;  /* 0x2aaaaaab0e0e78a5 */ /* 0x000fe4000f8e023f */
[----:B------:R-:W-:Y:S02]  /*04c0*/  @UP3 UMOV UR11, UR19 ;  /* 0x00000013000b3c82 */ /* 0x000fe40008000000 */
[----:B------:R-:W-:Y:S02]  /*04d0*/  ULDC UR12, c[0x0][0x168] ;  /* 0x00005a00000c7ab9 */ /* 0x000fe40000000800 */
[----:B------:R-:W-:Y:S02]  /*04e0*/  UMOV UR4, UR16 ;  /* 0x0000001000047c82 */ /* 0x000fe40008000000 */
[----:B------:R-:W-:-:S02]  /*04f0*/  @UP3 USHF.R.U32.HI UR4, URZ, UR5, UR11 ;  /* 0x000000053f043299 */ /* 0x000fc4000801160b */
[----:B------:R-:W-:Y:S02]  /*0500*/  UIADD3 UR13, UR13, -UR12, URZ ;  /* 0x8000000c0d0d7290 */ /* 0x000fe4000fffe03f */
[----:B------:R-:W-:Y:S02]  /*0510*/  USHF.R.U32.HI UR6, URZ, 0x1f, UR7 ;  /* 0x0000001f3f067899 */ /* 0x000fe40008011607 */
[----:B------:R-:W-:Y:S02]  /*0520*/  USHF.R.U32.HI UR11, URZ, 0x1f, UR15 ;  /* 0x0000001f3f0b7899 */ /* 0x000fe4000801160f */
[----:B------:R-:W-:Y:S02]  /*0530*/  UIADD3 UR4, UR13, UR4, URZ ;  /* 0x000000040d047290 */ /* 0x000fe4000fffe03f */
[----:B------:R-:W-:Y:S02]  /*0540*/  ULDC UR5, c[0x0][0x324] ;  /* 0x0000c90000057ab9 */ /* 0x000fe40000000800 */
[----:B------:R-:W-:-:S02]  /*0550*/  ULEA.HI.SX32 UR6, UR7, UR6, 0x1c ;  /* 0x0000000607067291 */ /* 0x000fc4000f8fe23f */
[----:B------:R-:W-:Y:S02]  /*0560*/  ULEA.HI.SX32 UR11, UR15, UR11, 0x1c ;  /* 0x0000000b0f0b7291 */ /* 0x000fe4000f8fe23f */
[----:B------:R-:W-:Y:S02]  /*0570*/  UIADD3 UR5, UR4, -UR5, URZ ;  /* 0x8000000504057290 */ /* 0x000fe4000fffe03f */
[----:B------:R-:W-:-:S04]  /*0580*/  UISETP.LT.AND UP0, UPT, UR11, UR6, UPT ;  /* 0x000000060b00728c */ /* 0x000fc8000bf01270 */
[----:B------:R-:W-:Y:S01]  /*0590*/  USEL UR6, UR11, UR6, UP0 ;  /* 0x000000060b067287 */ /* 0x000fe20008000000 */
[----:B------:R-:W-:Y:S01]  /*05a0*/  MOV R3, UR5 ;  /* 0x0000000500037c02 */ /* 0x000fe20008000f00 */
[----:B------:R-:W-:Y:S05]  /*05b0*/  @P0 BRA `(.L_x_16) ;  /* 0x0000010000000947 */ /* 0x000fea0003800000 */
[----:B------:R-:W-:-:S04]  /*05c0*/  MOV R4, UR4 ;  /* 0x0000000400047c02 */ /* 0x000fc80008000f00 */
[----:B------:R-:W-:-:S13]  /*05d0*/  ISETP.GT.AND P0, PT, R4, -0x1, PT ;  /* 0xffffffff0400780c */ /* 0x000fda0003f04270 */
[----:B------:R-:W-:Y:S05]  /*05e0*/  @P0 BRA `(.L_x_17) ;  /* 0x0000007000000947 */ /* 0x000fea0003800000 */
[----:B------:R-:W-:Y:S01]  /*05f0*/  IMAD.MOV.U32 R2, RZ, RZ, c[0x0][0x32c] ;  /* 0x0000cb00ff027624 */ /* 0x000fe200078e00ff */
[----:B------:R-:W-:-:S04]  /*0600*/  LOP3.LUT R4, RZ, R4, RZ, 0x33, !PT ;  /* 0x00000004ff047212 */ /* 0x000fc800078e33ff */
[----:B------:R-:W-:-:S13]  /*0610*/  ISETP.NE.AND P0, PT, R2, 0x1, PT ;  /* 0x000000010200780c */ /* 0x000fda0003f05270 */
[----:B------:R-:W-:-:S05]  /*0620*/  @P0 IMAD.HI.U32 R2, R4, c[0x0][0x330], RZ ;  /* 0x0000cc0004020a27 */ /* 0x000fca00078e00ff */
[----:B------:R-:W-:-:S04]  /*0630*/  @P0 SHF.R.U32.HI R4, RZ, c[0x0][0x334], R2 ;  /* 0x0000cd00ff040a19 */ /* 0x000fc80000011602 */
[----:B------:R-:W-:Y:S01]  /*0640*/  LOP3.LUT R4, RZ, R4, RZ, 0x33, !PT ;  /* 0x00000004ff047212 */ /* 0x000fe200078e33ff */
[----:B------:R-:W-:Y:S05]  /*0650*/  BRA `(.L_x_18) ;  /* 0x0000004000007947 */ /* 0x000fea0003800000 */
.L_x_17:
[----:B------:R-:W-:-:S04]  /*0660*/  MOV R2, c[0x0][0x32c] ;  /* 0x0000cb0000027a02 */ /* 0x000fc80000000f00 */
[----:B------:R-:W-:-:S13]  /*0670*/  ISETP.NE.AND P0, PT, R2, 0x1, PT ;  /* 0x000000010200780c */ /* 0x000fda0003f05270 */
[----:B------:R-:W-:-:S05]  /*0680*/  @P0 IMAD.HI.U32 R2, R4, c[0x0][0x330], RZ ;  /* 0x0000cc0004020a27 */ /* 0x000fca00078e00ff */
[----:B------:R-:W-:-:S05]  /*0690*/  @P0 SHF.R.U32.HI R4, RZ, c[0x0][0x334], R2 ;  /* 0x0000cd00ff040a19 */ /* 0x000fca0000011602 */
.L_x_18:
[----:B------:R-:W-:-:S05]  /*06a0*/  IMAD R4, R4, c[0x0][0x32c], RZ ;  /* 0x0000cb0004047a24 */ /* 0x000fca00078e02ff */
[----:B------:R-:W-:-:S05]  /*06b0*/  IMNMX R3, R3, R4, !PT ;  /* 0x0000000403037217 */ /* 0x000fca0007800200 */
.L_x_16:
[----:B------:R-:W-:Y:S01]  /*06c0*/  IMAD.HI R3, R3, 0x2aaaaaab, RZ ;  /* 0x2aaaaaab03037827 */ /* 0x000fe200078e02ff */
[----:B------:R-:W-:Y:S02]  /*06d0*/  USHF.R.U32.HI UR5, URZ, 0x10, UR10 ;  /* 0x000000103f057899 */ /* 0x000fe4000801160a */
[----:B------:R-:W-:Y:S01]  /*06e0*/  ULDC UR4, c[0x0][0x338] ;  /* 0x0000ce0000047ab9 */ /* 0x000fe20000000800 */
[----:B------:R-:W-:Y:S01]  /*06f0*/  IMAD.MOV.U32 R36, RZ, RZ, RZ ;  /* 0x000000ffff247224 */ /* 0x000fe200078e00ff */
[----:B------:R-:W-:Y:S01]  /*0700*/  SHF.R.U32.HI R2, RZ, 0x1f, R3 ;  /* 0x0000001fff027819 */ /* 0x000fe20000011603 */
[----:B------:R-:W-:-:S03]  /*0710*/  UISETP.NE.AND UP0, UPT, UR5, URZ, UPT ;  /* 0x0000003f0500728c */ /* 0x000fc6000bf05270 */
[----:B------:R-:W-:Y:S01]  /*0720*/  LEA.HI.SX32 R2, R3, R2, 0x1c ;  /* 0x0000000203027211 */ /* 0x000fe200078fe2ff */
[----:B------:R-:W-:-:S03]  /*0730*/  USEL UR4, UR5, UR4, UP0 ;  /* 0x0000000405047287 */ /* 0x000fc60008000000 */
[----:B------:R-:W-:-:S04]  /*0740*/  IMNMX R215, RZ, R2, !PT ;  /* 0x00000002ffd77217 */ /* 0x000fc80007800200 */
[----:B------:R-:W-:-:S13]  /*0750*/  ISETP.LT.AND P0, PT, R215, UR6, PT ;  /* 0x00000006d7007c0c */ /* 0x000fda000bf01270 */
[----:B------:R-:W-:Y:S05]  /*0760*/  @!P0 BRA `(.L_x_19) ;  /* 0x000001c000008947 */ /* 0x000fea0003800000 */
[----:B------:R-:W-:Y:S01]  /*0770*/  IMAD.U32 R2, RZ, RZ, UR4 ;  /* 0x00000004ff027e24 */ /* 0x000fe2000f8e00ff */
[----:B------:R-:W-:-:S04]  /*0780*/  UIADD3 UR5, UR4, -0x1, UR6 ;  /* 0xffffffff04057890 */ /* 0x000fc8000fffe006 */
[-C--:B------:R-:W-:Y:S02]  /*0790*/  IABS R5, R2.reuse ;  /* 0x0000000200057213 */ /* 0x080fe40000000000 */
[----:B------:R-:W-:Y:S02]  /*07a0*/  IADD3 R6, -R215, UR5, RZ ;  /* 0x00000005d7067c10 */ /* 0x000fe4000fffe1ff */
[----:B------:R-:W1:Y:S01]  /*07b0*/  I2F.RP R7, R5 ;  /* 0x0000000500077306 */ /* 0x000e620000209400 */
[----:B------:R-:W-:Y:S02]  /*07c0*/  IABS R2, R2 ;  /* 0x0000000200027213 */ /* 0x000fe40000000000 */
[----:B------:R-:W-:Y:S02]  /*07d0*/  IABS R3, R6 ;  /* 0x0000000600037213 */ /* 0x000fe40000000000 */
[----:B------:R-:W-:Y:S01]  /*07e0*/  LOP3.LUT R6, R6, UR4, RZ, 0x3c, !PT ;  /* 0x0000000406067c12 */ /* 0x000fe2000f8e3cff */
[----:B------:R-:W-:-:S03]  /*07f0*/  IMAD.MOV R2, RZ, RZ, -R2 ;  /* 0x000000ffff027224 */ /* 0x000fc600078e0a02 */
[----:B------:R-:W-:Y:S01]  /*0800*/  ISETP.GE.AND P0, PT, R6, RZ, PT ;  /* 0x000000ff0600720c */ /* 0x000fe20003f06270 */
[----:B-1----:R-:W1:Y:S02]  /*0810*/  MUFU.RCP R8, R7 ;  /* 0x0000000700087308 */ /* 0x002e640000001000 */
[----:B-1----:R-:W-:-:S06]  /*0820*/  IADD3 R8, R8, 0xffffffe, RZ ;  /* 0x0ffffffe08087810 */ /* 0x002fcc0007ffe0ff */
[----:B------:R-:W1:Y:S02]  /*0830*/  F2I.FTZ.U32.TRUNC.NTZ R9, R8 ;  /* 0x0000000800097305 */ /* 0x000e64000021f000 */
[----:B-1----:R-:W-:Y:S02]  /*0840*/  IMAD.MOV R4, RZ, RZ, -R9 ;  /* 0x000000ffff047224 */ /* 0x002fe400078e0a09 */
[----:B------:R-:W-:Y:S02]  /*0850*/  IMAD.MOV.U32 R8, RZ, RZ, RZ ;  /* 0x000000ffff087224 */ /* 0x000fe400078e00ff */
[----:B------:R-:W-:-:S04]  /*0860*/  IMAD R4, R4, R5, RZ ;  /* 0x0000000504047224 */ /* 0x000fc800078e02ff */
[----:B------:R-:W-:-:S06]  /*0870*/  IMAD.HI.U32 R4, R9, R4, R8 ;  /* 0x0000000409047227 */ /* 0x000fcc00078e0008 */
[----:B------:R-:W-:-:S04]  /*0880*/  IMAD.HI.U32 R4, R4, R3, RZ ;  /* 0x0000000304047227 */ /* 0x000fc800078e00ff */
[----:B------:R-:W-:-:S05]  /*0890*/  IMAD R2, R4, R2, R3 ;  /* 0x0000000204027224 */ /* 0x000fca00078e0203 */
[----:B------:R-:W-:-:S13]  /*08a0*/  ISETP.GT.U32.AND P1, PT, R5, R2, PT ;  /* 0x000000020500720c */ /* 0x000fda0003f24070 */
[----:B------:R-:W-:Y:S01]  /*08b0*/  @!P1 IMAD.IADD R2, R2, 0x1, -R5 ;  /* 0x0000000102029824 */ /* 0x000fe200078e0a05 */
[----:B------:R-:W-:Y:S02]  /*08c0*/  @!P1 IADD3 R4, R4, 0x1, RZ ;  /* 0x0000000104049810 */ /* 0x000fe40007ffe0ff */
[----:B------:R-:W-:Y:S02]  /*08d0*/  ISETP.NE.AND P1, PT, RZ, UR4, PT ;  /* 0x00000004ff007c0c */ /* 0x000fe4000bf25270 */
[----:B------:R-:W-:-:S13]  /*08e0*/  ISETP.GE.U32.AND P2, PT, R2, R5, PT ;  /* 0x000000050200720c */ /* 0x000fda0003f46070 */
[----:B------:R-:W-:-:S05]  /*08f0*/  @P2 IADD3 R4, R4, 0x1, RZ ;  /* 0x0000000104042810 */ /* 0x000fca0007ffe0ff */
[----:B------:R-:W-:Y:S01]  /*0900*/  @!P0 IMAD.MOV R4, RZ, RZ, -R4 ;  /* 0x000000ffff048224 */ /* 0x000fe200078e0a04 */
[----:B------:R-:W-:-:S05]  /*0910*/  @!P1 LOP3.LUT R4, RZ, UR4, RZ, 0x33, !PT ;  /* 0x00000004ff049c12 */ /* 0x000fca000f8e33ff */
[----:B------:R-:W-:Y:S02]  /*0920*/  IMAD.MOV.U32 R36, RZ, RZ, R4 ;  /* 0x000000ffff247224 */ /* 0x000fe400078e0004 */
.L_x_19:
[----:B------:R-:W-:Y:S01]  /*0930*/  ULOP3.LUT UR10, UR10, 0xffff, URZ, 0xc0, !UPT ;  /* 0x0000ffff0a0a7892 */ /* 0x000fe2000f8ec03f */
[----:B------:R-:W-:Y:S01]  /*0940*/  PLOP3.LUT P2, PT, PT, PT, PT, 0x80, 0x0 ;  /* 0x000000000000781c */ /* 0x000fe20003f4f070 */
[----:B------:R-:W-:Y:S01]  /*0950*/  ULDC.64 UR14, c[0x0][0x118] ;  /* 0x00004600000e7ab9 */ /* 0x000fe20000000a00 */
[----:B------:R-:W-:Y:S01]  /*0960*/  IMAD.MOV.U32 R5, RZ, RZ, RZ ;  /* 0x000000ffff057224 */ /* 0x000fe200078e00ff */
[----:B------:R-:W-:Y:S01]  /*0970*/  MOV R3, RZ ;  /* 0x000000ff00037202 */ /* 0x000fe20000000f00 */
[----:B------:R-:W-:Y:S01]  /*0980*/  CS2R R66, SRZ ;  /* 0x0000000000427805 */ /* 0x000fe2000001ff00 */
[----:B------:R-:W-:Y:S01]  /*0990*/  IMAD R215, R36, UR10, R215 ;  /* 0x0000000a24d77c24 */ /* 0x000fe2000f8e02d7 */
[----:B------:R-:W-:Y:S01]  /*09a0*/  CS2R R64, SRZ ;  /* 0x0000000000407805 */ /* 0x000fe2000001ff00 */
[----:B------:R-:W-:Y:S01]  /*09b0*/  CS2R R62, SRZ ;  /* 0x00000000003e7805 */ /* 0x000fe2000001ff00 */
[----:B------:R-:W-:Y:S01]  /*09c0*/  CS2R R60, SRZ ;  /* 0x00000000003c7805 */ /* 0x000fe2000001ff00 */
[----:B------:R-:W-:Y:S01]  /*09d0*/  IMAD.IADD R36, R215, 0x1, R36 ;  /* 0x00000001d7247824 */ /* 0x000fe200078e0224 */
[----:B------:R-:W-:Y:S01]  /*09e0*/  CS2R R58, SRZ ;  /* 0x00000000003a7805 */ /* 0x000fe2000001ff00 */
[----:B------:R-:W-:Y:S01]  /*09f0*/  CS2R R56, SRZ ;  /* 0x0000000000387805 */ /* 0x000fe2000001ff00 */
[----:B------:R-:W-:Y:S01]  /*0a00*/  CS2R R54, SRZ ;  /* 0x0000000000367805 */ /* 0x000fe2000001ff00 */
[----:B------:R-:W-:Y:S01]  /*0a10*/  CS2R R52, SRZ ;  /* 0x0000000000347805 */ /* 0x000fe2000001ff00 */
[----:B------:R-:W-:Y:S01]  /*0a20*/  IMNMX R36, R36, UR6, PT ;  /* 0x0000000624247c17 */ /* 0x000fe2000b800200 */
[----:B------:R-:W-:Y:S01]  /*0a30*/  CS2R R70, SRZ ;  /* 0x0000000000467805 */ /* 0x000fe2000001ff00 */
[----:B------:R-:W-:Y:S01]  /*0a40*/  CS2R R68, SRZ ;  /* 0x0000000000447805 */ /* 0x000fe2000001ff00 */
[----:B------:R-:W-:Y:S01]  /*0a50*/  CS2R R74, SRZ ;  /* 0x00000000004a7805 */ /* 0x000fe2000001ff00 */
[----:B------:R-:W-:Y:S01]  /*0a60*/  ISETP.GT.AND P0, PT, R36, R215, PT ;  /* 0x000000d72400720c */ /* 0x000fe20003f04270 */
        /* <DEDUP_REMOVED lines=30> */
[-C--:B------:R-:W-:Y:S01]  /*0c50*/  LEA.HI R26, R106, R39.reuse, RZ, 0x3 ;  /* 0x000000276a1a7211 */ /* 0x080fe200078f18ff */
[----:B------:R-:W-:Y:S01]  /*0c60*/  UIMAD.WIDE.U32 UR6, UR9, UR4, URZ ;  /* 0x00000004090672a5 */ /* 0x000fe2000f8e003f */
[----:B------:R-:W-:Y:S01]  /*0c70*/  PLOP3.LUT P2, PT, PT, PT, UP3, 0x80, 0x0 ;  /* 0x000000000000781c */ /* 0x000fe20003f4f038 */
[----:B------:R-:W-:Y:S01]  /*0c80*/  UIMAD UR4, UR12, UR4, URZ ;  /* 0x000000040c0472a4 */ /* 0x000fe2000f8e023f */
[----:B------:R-:W-:Y:S01]  /*0c90*/  LOP3.LUT R2, R26, 0xfffffff8, RZ, 0xc0, !PT ;  /* 0xfffffff81a027812 */ /* 0x000fe200078ec0ff */
[----:B------:R-:W-:Y:S01]  /*0ca0*/  IMAD.U32 R218, RZ, RZ, UR9 ;  /* 0x00000009ffda7e24 */ /* 0x000fe2000f8e00ff */
[----:B------:R-:W-:Y:S01]  /*0cb0*/  SHF.R.S32.HI R26, RZ, 0x3, R26 ;  /* 0x00000003ff1a7819 */ /* 0x000fe2000001141a */
[----:B------:R-:W-:Y:S01]  /*0cc0*/  UIMAD UR4, UR9, UR5, UR4 ;  /* 0x00000005090472a4 */ /* 0x000fe2000f8e0204 */
[----:B------:R-:W-:Y:S01]  /*0cd0*/  PLOP3.LUT P1, PT, PT, PT, UP3, 0x80, 0x0 ;  /* 0x000000000000781c */ /* 0x000fe20003f2f038 */
[----:B------:R-:W-:Y:S01]  /*0ce0*/  IMAD.IADD R25, R39, 0x1, -R2 ;  /* 0x0000000127197824 */ /* 0x000fe200078e0a02 */
[----:B------:R-:W-:Y:S01]  /*0cf0*/  SHF.R.S32.HI R9, RZ, 0x1f, R0 ;  /* 0x0000001fff097819 */ /* 0x000fe20000011400 */
[----:B------:R-:W-:Y:S01]  /*0d00*/  UIADD3 UR4, UR7, UR4, URZ ;  /* 0x0000000407047290 */ /* 0x000fe2000fffe03f */
[----:B------:R-:W-:Y:S01]  /*0d10*/  IMAD.U32 R13, RZ, RZ, UR7 ;  /* 0x00000007ff0d7e24 */ /* 0x000fe2000f8e00ff */
[--C-:B------:R-:W-:Y:S01]  /*0d20*/  SHF.R.S32.HI R28, RZ, 0x1f, R26.reuse ;  /* 0x0000001fff1c7819 */ /* 0x100fe2000001141a */
[----:B------:R-:W-:Y:S01]  /*0d30*/  IMAD R2, R25, 0x20, R26 ;  /* 0x0000002019027824 */ /* 0x000fe200078e021a */
[----:B------:R-:W-:Y:S01]  /*0d40*/  IADD3 R107, R36, -0x1, RZ ;  /* 0xffffffff246b7810 */ /* 0x000fe20007ffe0ff */
[----:B------:R-:W-:Y:S01]  /*0d50*/  IMAD.U32 R12, RZ, RZ, UR6 ;  /* 0x00000006ff0c7e24 */ /* 0x000fe2000f8e00ff */
[-C--:B------:R-:W-:Y:S01]  /*0d60*/  LEA.HI R214, R106, R39.reuse, RZ, 0x4 ;  /* 0x000000276ad67211 */ /* 0x080fe200078f20ff */
[----:B------:R-:W-:Y:S01]  /*0d70*/  IMAD.U32 R13, RZ, RZ, UR4 ;  /* 0x00000004ff0d7e24 */ /* 0x000fe2000f8e00ff */
[----:B------:R-:W-:Y:S01]  /*0d80*/  IADD3 R2, R2, UR16, RZ ;  /* 0x0000001002027c10 */ /* 0x000fe2000fffe0ff */
[----:B------:R-:W-:Y:S01]  /*0d90*/  IMAD R3, R9, c[0x0][0x1c0], RZ ;  /* 0x0000700009037a24 */ /* 0x000fe200078e02ff */
[----:B------:R-:W-:Y:S01]  /*0da0*/  ULDC UR4, c[0x0][0x168] ;  /* 0x00005a0000047ab9 */ /* 0x000fe20000000800 */
[----:B------:R-:W-:Y:S01]  /*0db0*/  IMAD.WIDE.U32 R12, R0, c[0x0][0x1c0], R12 ;  /* 0x00007000000c7a25 */ /* 0x000fe200078e000c */
[----:B------:R-:W-:Y:S01]  /*0dc0*/  UIMAD UR4, UR8, UR4, URZ ;  /* 0x00000004080472a4 */ /* 0x000fe2000f8e023f */
[----:B------:R-:W-:Y:S01]  /*0dd0*/  SHF.R.S32.HI R27, RZ, 0x1f, R107 ;  /* 0x0000001fff1b7819 */ /* 0x000fe2000001146b */
[----:B------:R-:W-:Y:S01]  /*0de0*/  ULDC.64 UR6, c[0x0][0x1e0] ;  /* 0x0000780000067ab9 */ /* 0x000fe20000000a00 */
[----:B------:R-:W-:Y:S01]  /*0df0*/  @P2 IMAD.HI.U32 R5, R2, c[0x0][0x2c8], RZ ;  /* 0x0000b20002052a27 */ /* 0x000fe200078e00ff */
[----:B------:R-:W-:Y:S01]  /*0e00*/  UIMAD.WIDE.U32 UR10, UR6, 0x40, URZ ;  /* 0x00000040060a78a5 */ /* 0x000fe2000f8e003f */
[----:B------:R-:W-:Y:S01]  /*0e10*/  LEA.HI R104, R106, R39, RZ, 0x5 ;  /* 0x000000276a687211 */ /* 0x000fe200078f28ff */
[----:B------:R-:W-:Y:S01]  /*0e20*/  USHF.L.U32 UR8, UR7, 0x6, URZ ;  /* 0x0000000607087899 */ /* 0x000fe2000800063f */
[----:B------:R-:W-:Y:S01]  /*0e30*/  IMAD.MOV.U32 R4, RZ, RZ, R2 ;  /* 0x000000ffff047224 */ /* 0x000fe200078e0002 */
[----:B------:R-:W-:Y:S01]  /*0e40*/  @P1 SHF.R.U32.HI R4, RZ, c[0x0][0x2cc], R5 ;  /* 0x0000b300ff041a19 */ /* 0x000fe20000011605 */
[----:B------:R-:W-:Y:S01]  /*0e50*/  IMAD R3, R0, c[0x0][0x1c4], R3 ;  /* 0x0000710000037a24 */ /* 0x000fe200078e0203 */
[----:B------:R-:W-:Y:S01]  /*0e60*/  IADD3 R5, R26, UR16, RZ ;  /* 0x000000101a057c10 */ /* 0x000fe2000fffe0ff */
[----:B------:R-:W-:Y:S01]  /*0e70*/  IMAD.SHL.U32 R30, R25, 0x8, RZ ;  /* 0x00000008191e7824 */ /* 0x000fe200078e00ff */
[--C-:B------:R-:W-:Y:S01]  /*0e80*/  SHF.R.S32.HI R7, RZ, 0x1f, R4.reuse ;  /* 0x0000001fff077819 */ /* 0x100fe20000011404 */
[----:B------:R-:W-:Y:S01]  /*0e90*/  IMAD.IADD R13, R13, 0x1, R3 ;  /* 0x000000010d0d7824 */ /* 0x000fe200078e0203 */
[----:B------:R-:W-:Y:S01]  /*0ea0*/  UIADD3 UR8, UR11, UR8, URZ ;  /* 0x000000080b087290 */ /* 0x000fe2000fffe03f */
[----:B------:R-:W-:Y:S01]  /*0eb0*/  IMAD.MOV R3, RZ, RZ, -R4 ;  /* 0x000000ffff037224 */ /* 0x000fe200078e0a04 */
[----:B------:R-:W-:Y:S01]  /*0ec0*/  SHF.R.S32.HI R31, RZ, 0x1f, R30 ;  /* 0x0000001fff1f7819 */ /* 0x000fe2000001141e */
[----:B------:R-:W-:Y:S01]  /*0ed0*/  IMAD R7, R7, c[0x0][0x1b0], RZ ;  /* 0x00006c0007077a24 */ /* 0x000fe200078e02ff */
[----:B------:R-:W-:Y:S01]  /*0ee0*/  ISETP.GE.AND P4, PT, R30, c[0x0][0x198], PT ;  /* 0x000066001e007a0c */ /* 0x000fe20003f86270 */
[----:B------:R-:W-:Y:S01]  /*0ef0*/  IMAD R2, R3, c[0x0][0x2c4], R2 ;  /* 0x0000b10003027a24 */ /* 0x000fe200078e0202 */
[----:B------:R-:W-:Y:S01]  /*0f00*/  IADD3 R3, R5, 0x20, RZ ;  /* 0x0000002005037810 */ /* 0x000fe20007ffe0ff */
[C---:B------:R-:W-:Y:S01]  /*0f10*/  IMAD.WIDE.U32 R12, R4.reuse, c[0x0][0x1b0], R12 ;  /* 0x00006c00040c7a25 */ /* 0x040fe200078e000c */
[----:B------:R-:W-:Y:S01]  /*0f20*/  SHF.R.S32.HI R105, RZ, 0x5, R104 ;  /* 0x00000005ff697819 */ /* 0x000fe20000011468 */
[----:B------:R-:W-:Y:S01]  /*0f30*/  UMOV UR17, 0x6 ;  /* 0x0000000600117882 */ /* 0x000fe20000000000 */
[----:B------:R-:W-:Y:S01]  /*0f40*/  SHF.R.S32.HI R11, RZ, 0x1f, R2 ;  /* 0x0000001fff0b7819 */ /* 0x000fe20000011402 */
[----:B------:R-:W-:Y:S01]  /*0f50*/  IMAD R7, R4, c[0x0][0x1b4], R7 ;  /* 0x00006d0004077a24 */ /* 0x000fe200078e0207 */
[----:B------:R-:W-:Y:S01]  /*0f60*/  BAR.SYNC.DEFER_BLOCKING 0x0 ;  /* 0x0000000000007b1d */ /* 0x000fe20000010000 */
[----:B------:R-:W-:Y:S01]  /*0f70*/  ISETP.GE.AND P3, PT, R3, UR4, PT ;  /* 0x0000000403007c0c */ /* 0x000fe2000bf66270 */
[----:B------:R-:W-:Y:S01]  /*0f80*/  IMAD.MOV.U32 R37, RZ, RZ, 0x60 ;  /* 0x00000060ff257424 */ /* 0x000fe200078e00ff */
[----:B------:R-:W-:Y:S01]  /*0f90*/  IADD3 R4, R5, 0x40, RZ ;  /* 0x0000004005047810 */ /* 0x000fe20007ffe0ff */
[----:B------:R-:W-:-:S02]  /*0fa0*/  IMAD R11, R11, c[0x0][0x1a8], RZ ;  /* 0x00006a000b0b7a24 */ /* 0x000fc400078e02ff */
[----:B------:R-:W-:Y:S01]  /*0fb0*/  IMAD.IADD R13, R13, 0x1, R7 ;  /* 0x000000010d0d7824 */ /* 0x000fe200078e0207 */
[----:B------:R-:W-:Y:S01]  /*0fc0*/  ISETP.GE.AND P2, PT, R4, UR4, PT ;  /* 0x0000000404007c0c */ /* 0x000fe2000bf46270 */
[C---:B------:R-:W-:Y:S02]  /*0fd0*/  IMAD R11, R2.reuse, c[0x0][0x1ac], R11 ;  /* 0x00006b00020b7a24 */ /* 0x040fe400078e020b */
[----:B------:R-:W-:-:S04]  /*0fe0*/  IMAD.WIDE.U32 R2, R2, c[0x0][0x1a8], R12 ;  /* 0x00006a0002027a25 */ /* 0x000fc800078e000c */
[----:B------:R-:W-:Y:S01]  /*0ff0*/  IMAD.SHL.U32 R7, R26, 0x40, RZ ;  /* 0x000000401a077824 */ /* 0x000fe200078e00ff */
[----:B------:R-:W-:Y:S01]  /*1000*/  LEA R6, P1, R2, c[0x0][0x160], 0x1 ;  /* 0x0000580002067a11 */ /* 0x000fe200078208ff */
[----:B------:R-:W-:Y:S02]  /*1010*/  IMAD.IADD R3, R3, 0x1, R11 ;  /* 0x0000000103037824 */ /* 0x000fe400078e020b */
[----:B------:R-:W-:Y:S01]  /*1020*/  IMAD R11, R28, c[0x0][0x1e0], RZ ;  /* 0x000078001c0b7a24 */ /* 0x000fe200078e02ff */
[----:B------:R-:W-:Y:S01]  /*1030*/  LOP3.LUT R7, R7, 0x1c0, RZ, 0xc0, !PT ;  /* 0x000001c007077812 */ /* 0x000fe200078ec0ff */
[----:B------:R-:W1:Y:S01]  /*1040*/  SHFL.IDX PT, R4, R6, RZ, 0x181f ;  /* 0x00181fff06047589 */ /* 0x000e6200000e0000 */
[----:B------:R-:W-:Y:S01]  /*1050*/  LEA.HI.X R3, R2, c[0x0][0x164], R3, 0x1, P1 ;  /* 0x0000590002037a11 */ /* 0x000fe200008f0c03 */
[C---:B------:R-:W-:Y:S01]  /*1060*/  IMAD R2, R26.reuse, c[0x0][0x1e4], R11 ;  /* 0x000079001a027a24 */ /* 0x040fe200078e020b */
[C---:B------:R-:W-:Y:S01]  /*1070*/  ISETP.GE.AND P1, PT, R5.reuse, UR4, PT ;  /* 0x0000000405007c0c */ /* 0x040fe2000bf26270 */
[----:B------:R-:W-:Y:S01]  /*1080*/  IMAD.WIDE.U32 R10, R26, c[0x0][0x1e0], R30 ;  /* 0x000078001a0a7a25 */ /* 0x000fe200078e001e */
[----:B------:R-:W-:Y:S01]  /*1090*/  SHF.R.U32.HI R216, RZ, 0x3, R7 ;  /* 0x00000003ffd87819 */ /* 0x000fe20000011607 */
[----:B------:R-:W-:Y:S01]  /*10a0*/  SHFL.IDX PT, R12, R6, 0x1, 0x181f ;  /* 0x00381f00060c7f89 */ /* 0x000fe200000e0000 */
[----:B------:R-:W-:Y:S01]  /*10b0*/  IADD3 R5, R5, 0x60, RZ ;  /* 0x0000006005057810 */ /* 0x000fe20007ffe0ff */
[----:B------:R-:W-:Y:S01]  /*10c0*/  IMAD.IADD R11, R11, 0x1, R2 ;  /* 0x000000010b0b7824 */ /* 0x000fe200078e0202 */
[----:B------:R-:W-:Y:S01]  /*10d0*/  LOP3.LUT R7, R7, 0x38, R30, 0xf8, !PT ;  /* 0x0000003807077812 */ /* 0x000fe200078ef81e */
[----:B------:R-:W-:Y:S01]  /*10e0*/  SHFL.IDX PT, R8, R6, 0x2, 0x181f ;  /* 0x00581f0006087f89 */ /* 0x000fe200000e0000 */
[----:B------:R-:W-:Y:S01]  /*10f0*/  ISETP.GE.AND P5, PT, R5, UR4, PT ;  /* 0x0000000405007c0c */ /* 0x000fe2000bfa6270 */
[----:B------:R-:W-:Y:S01]  /*1100*/  IMAD.WIDE.U32 R218, R218, c[0x0][0x1e8], R10 ;  /* 0x00007a00dada7a25 */ /* 0x000fe200078e000a */
[----:B------:R-:W-:Y:S01]  /*1110*/  LOP3.LUT R216, R7, R216, RZ, 0x3c, !PT ;  /* 0x000000d807d87212 */ /* 0x000fe200078e3cff */
[----:B------:R-:W3:Y:S01]  /*1120*/  SHFL.IDX PT, R5, R3, RZ, 0x181f ;  /* 0x00181fff03057589 */ /* 0x000ee200000e0000 */
[----:B------:R-:W-:Y:S01]  /*1130*/  LEA.HI R7, R106, R39, RZ, 0x6 ;  /* 0x000000276a077211 */ /* 0x000fe200078f30ff */
[----:B------:R-:W-:Y:S01]  /*1140*/  ULDC.64 UR4, c[0x0][0x1e8] ;  /* 0x00007a0000047ab9 */ /* 0x000fe20000000a00 */
[----:B------:R-:W-:Y:S01]  /*1150*/  IADD3 R2, R30, 0x40, RZ ;  /* 0x000000401e027810 */ /* 0x000fe20007ffe0ff */
[----:B------:R-:W4:Y:S01]  /*1160*/  SHFL.IDX PT, R13, R3, 0x1, 0x181f ;  /* 0x00381f00030d7f89 */ /* 0x000f2200000e0000 */
[----:B------:R-:W-:Y:S01]  /*1170*/  UIMAD UR4, UR12, UR4, URZ ;  /* 0x000000040c0472a4 */ /* 0x000fe2000f8e023f */
[----:B------:R-:W-:Y:S01]  /*1180*/  IMAD.SHL.U32 R7, R7, 0x8, RZ ;  /* 0x0000000807077824 */ /* 0x000fe200078e00ff */
[----:B------:R-:W-:Y:S01]  /*1190*/  ISETP.GE.AND P6, PT, R2, c[0x0][0x198], PT ;  /* 0x0000660002007a0c */ /* 0x000fe20003fc6270 */
[----:B------:R-:W-:Y:S01]  /*11a0*/  SHFL.IDX PT, R10, R6, 0x3, 0x181f ;  /* 0x00781f00060a7f89 */ /* 0x000fe200000e0000 */
[----:B------:R-:W-:Y:S01]  /*11b0*/  UIMAD UR4, UR9, UR5, UR4 ;  /* 0x00000005090472a4 */ /* 0x000fe2000f8e0204 */
[----:B------:R-:W-:Y:S01]  /*11c0*/  IMAD.WIDE.U32 R108, R37, c[0x0][0x1e0], RZ ;  /* 0x00007800256c7a25 */ /* 0x000fe200078e00ff */
[----:B------:R-:W-:Y:S01]  /*11d0*/  LOP3.LUT R216, R216, 0xfffffe00, R7, 0xf8, !PT ;  /* 0xfffffe00d8d87812 */ /* 0x000fe200078ef807 */
[----:B------:R-:W-:Y:S01]  /*11e0*/  SHFL.IDX PT, R11, R3, 0x3, 0x181f ;  /* 0x00781f00030b7f89 */ /* 0x000fe200000e0000 */
[----:B------:R-:W-:-:S02]  /*11f0*/  @!P1 SHF.R.S32.HI R7, RZ, 0x1f, R2 ;  /* 0x0000001fff079819 */ /* 0x000fc40000011402 */
[----:B------:R-:W-:Y:S01]  /*1200*/  IADD3 R219, R219, UR4, RZ ;  /* 0x00000004dbdb7c10 */ /* 0x000fe2000fffe0ff */
[----:B------:R-:W-:Y:S01]  /*1210*/  IMAD.SHL.U32 R216, R216, 0x2, RZ ;  /* 0x00000002d8d87824 */ /* 0x000fe200078e00ff */
[----:B------:R-:W-:Y:S02]  /*1220*/  ULDC.64 UR4, c[0x0][0x210] ;  /* 0x0000840000047ab9 */ /* 0x000fe40000000a00 */
[----:B------:R-:W-:-:S04]  /*1230*/  UIMAD UR4, UR12, UR4, URZ ;  /* 0x000000040c0472a4 */ /* 0x000fc8000f8e023f */
[----:B------:R-:W-:Y:S01]  /*1240*/  UIMAD UR4, UR9, UR5, UR4 ;  /* 0x00000005090472a4 */ /* 0x000fe2000f8e0204 */
[----:B--2---:R-:W-:Y:S01]  /*1250*/  @P0 SHF.R.S32.HI R227, RZ, 0x1f, R226 ;  /* 0x0000001fffe30819 */ /* 0x004fe200000114e2 */
[----:B------:R-:W-:Y:S02]  /*1260*/  @!P0 IMAD.MOV.U32 R227, RZ, RZ, R9 ;  /* 0x000000ffffe38224 */ /* 0x000fe400078e0009 */
[----:B------:R2:W5:Y:S01]  /*1270*/  SHFL.IDX PT, R9, R3, 0x2, 0x181f ;  /* 0x00581f0003097f89 */ /* 0x00056200000e0000 */
[----:B------:R-:W-:Y:S01]  /*1280*/  @!P0 IMAD.MOV.U32 R226, RZ, RZ, R0 ;  /* 0x000000ffffe28224 */ /* 0x000fe200078e0000 */
[----:B------:R-:W-:Y:S01]  /*1290*/  @!P1 LEA.HI R0, R7, R2, RZ, 0x3 ;  /* 0x0000000207009211 */ /* 0x000fe200078f18ff */
[----:B------:R-:W-:Y:S01]  /*12a0*/  IMAD R221, R227, c[0x0][0x1f0], RZ ;  /* 0x00007c00e3dd7a24 */ /* 0x000fe200078e02ff */
[----:B-1----:R-:W-:Y:S01]  /*12b0*/  @!P1 LEA R14, P0, R30, R4, 0x1 ;  /* 0x000000041e0e9211 */ /* 0x002fe200078008ff */
[----:B------:R-:W-:Y:S01]  /*12c0*/  IMAD.WIDE.U32 R218, R226, c[0x0][0x1f0], R218 ;  /* 0x00007c00e2da7a25 */ /* 0x000fe200078e00da */
[----:B------:R-:W-:-:S02]  /*12d0*/  @!P1 LOP3.LUT R0, R0, 0xfffffff8, RZ, 0xc0, !PT ;  /* 0xfffffff800009812 */ /* 0x000fc400078ec0ff */
[----:B------:R-:W-:Y:S01]  /*12e0*/  @!P3 SHF.R.S32.HI R7, RZ, 0x1f, R2 ;  /* 0x0000001fff07b819 */ /* 0x000fe20000011402 */
[----:B------:R-:W-:Y:S01]  /*12f0*/  IMAD R221, R226, c[0x0][0x1f4], R221 ;  /* 0x00007d00e2dd7a24 */ /* 0x000fe200078e02dd */
[----:B---3--:R-:W-:Y:S01]  /*1300*/  @!P1 LEA.HI.X R15, R30, R5, R31, 0x1, P0 ;  /* 0x000000051e0f9211 */ /* 0x008fe200000f0c1f */
[----:B------:R-:W-:Y:S01]  /*1310*/  @!P1 IMAD.WIDE R16, R0, 0x2, R4 ;  /* 0x0000000200109825 */ /* 0x000fe200078e0204 */
[----:B------:R-:W-:Y:S02]  /*1320*/  @!P2 SHF.R.S32.HI R5, RZ, 0x1f, R2 ;  /* 0x0000001fff05a819 */ /* 0x000fe40000011402 */
[-C--:B------:R-:W-:Y:S01]  /*1330*/  @!P3 LEA.HI R4, R7, R2.reuse, RZ, 0x3 ;  /* 0x000000020704b211 */ /* 0x080fe200078f18ff */
[----:B------:R1:W-:Y:S01]  /*1340*/  @!P1 LDGSTS.E.BYPASS.LTC128B.128 [R216+0x100], [R14.64], !P4 ;  /* 0x001000000ed89fae */ /* 0x0003e2000e101d4e */
[----:B------:R-:W-:Y:S01]  /*1350*/  @!P2 LEA.HI R0, R5, R2, RZ, 0x3 ;  /* 0x000000020500a211 */ /* 0x000fe200078f18ff */
[----:B------:R-:W-:Y:S01]  /*1360*/  IMAD.IADD R221, R219, 0x1, R221 ;  /* 0x00000001dbdd7824 */ /* 0x000fe200078e02dd */
[----:B------:R-:W-:Y:S01]  /*1370*/  @!P3 LOP3.LUT R4, R4, 0xfffffff8, RZ, 0xc0, !PT ;  /* 0xfffffff80404b812 */ /* 0x000fe200078ec0ff */
[----:B------:R3:W-:Y:S01]  /*1380*/  @!P1 LDGSTS.E.BYPASS.LTC128B.128 [R216+0x4100], [R16.64], !P6 ;  /* 0x0410000010d89fae */ /* 0x0007e2000f101d4e */
[----:B------:R-:W-:Y:S01]  /*1390*/  @!P3 LEA R18, P1, R30, R12, 0x1 ;  /* 0x0000000c1e12b211 */ /* 0x000fe200078208ff */
[----:B------:R-:W-:Y:S01]  /*13a0*/  IMAD.MOV.U32 R220, RZ, RZ, R218 ;  /* 0x000000ffffdc7224 */ /* 0x000fe200078e00da */
[----:B------:R-:W-:Y:S01]  /*13b0*/  @!P2 LOP3.LUT R5, R0, 0xfffffff8, RZ, 0xc0, !PT ;  /* 0xfffffff80005a812 */ /* 0x000fe200078ec0ff */
[----:B--2---:R-:W-:Y:S01]  /*13c0*/  IMAD R3, R37, c[0x0][0x1e4], RZ ;  /* 0x0000790025037a24 */ /* 0x004fe200078e02ff */
[----:B----4-:R-:W-:Y:S01]  /*13d0*/  @!P3 LEA.HI.X R19, R30, R13, R31, 0x1, P1 ;  /* 0x0000000d1e13b211 */ /* 0x010fe200008f0c1f */
[----:B------:R-:W-:-:S02]  /*13e0*/  IMAD R37, R36, -0x60, R37 ;  /* 0xffffffa024257824 */ /* 0x000fc400078e0225 */
[----:B------:R-:W-:Y:S02]  /*13f0*/  @!P3 IMAD.WIDE R12, R4, 0x2, R12 ;  /* 0x00000002040cb825 */ /* 0x000fe400078e020c */
[----:B------:R3:W-:Y:S01]  /*1400*/  @!P3 LDGSTS.E.BYPASS.LTC128B.128 [R216+0x1100], [R18.64], !P4 ;  /* 0x0110000012d8bfae */ /* 0x0007e2000e101d4e */
[----:B------:R-:W-:Y:S01]  /*1410*/  IADD3 R24, R37, c[0x0][0x1d0], -R26 ;  /* 0x0000740025187a10 */ /* 0x000fe20007ffe81a */
[----:B-----5:R-:W-:Y:S02]  /*1420*/  @!P2 IMAD.WIDE R4, R5, 0x2, R8 ;  /* 0x000000020504a825 */ /* 0x020fe400078e0208 */
[----:B------:R2:W-:Y:S01]  /*1430*/  @!P3 LDGSTS.E.BYPASS.LTC128B.128 [R216+0x5100], [R12.64], !P6 ;  /* 0x051000000cd8bfae */ /* 0x0005e2000f101d4e */
[----:B------:R-:W-:Y:S01]  /*1440*/  ISETP.GE.AND P1, PT, R24, 0x21, PT ;  /* 0x000000211800780c */ /* 0x000fe20003f26270 */
[----:B------:R-:W-:Y:S02]  /*1450*/  IMAD.IADD R38, R109, 0x1, R3 ;  /* 0x000000016d267824 */ /* 0x000fe400078e0203 */
[----:B------:R-:W-:-:S04]  /*1460*/  IMAD.WIDE.U32 R6, R107, R108, R220 ;  /* 0x0000006c6b067225 */ /* 0x000fc800078e00dc */
[----:B------:R-:W-:Y:S01]  /*1470*/  IMAD.U32 R3, RZ, RZ, UR6 ;  /* 0x00000006ff037e24 */ /* 0x000fe2000f8e00ff */
[C---:B-1----:R-:W-:Y:S01]  /*1480*/  @!P2 LEA R14, P0, R30.reuse, R8, 0x1 ;  /* 0x000000081e0ea211 */ /* 0x042fe200078008ff */
[----:B------:R-:W-:Y:S02]  /*1490*/  IMAD.U32 R0, RZ, RZ, UR7 ;  /* 0x00000007ff007e24 */ /* 0x000fe4000f8e00ff */
[----:B------:R-:W-:Y:S01]  /*14a0*/  IMAD R229, R227, c[0x0][0x218], RZ ;  /* 0x00008600e3e57a24 */ /* 0x000fe200078e02ff */
[C---:B------:R-:W-:Y:S02]  /*14b0*/  @!P2 LEA.HI.X R15, R30.reuse, R9, R31, 0x1, P0 ;  /* 0x000000091e0fa211 */ /* 0x040fe400000f0c1f */
[----:B------:R-:W-:Y:S01]  /*14c0*/  @!P5 LEA R8, P0, R30, R10, 0x1 ;  /* 0x0000000a1e08d211 */ /* 0x000fe200078008ff */
[----:B------:R-:W-:Y:S02]  /*14d0*/  IMAD R229, R226, c[0x0][0x21c], R229 ;  /* 0x00008700e2e57a24 */ /* 0x000fe400078e02e5 */
[----:B------:R1:W-:Y:S01]  /*14e0*/  @!P2 LDGSTS.E.BYPASS.LTC128B.128 [R216+0x2100], [R14.64], !P4 ;  /* 0x021000000ed8afae */ /* 0x0003e2000e101d4e */
[----:B------:R-:W-:-:S02]  /*14f0*/  @!P5 LEA.HI.X R9, R30, R11, R31, 0x1, P0 ;  /* 0x0000000b1e09d211 */ /* 0x000fc400000f0c1f */
[C---:B------:R-:W-:Y:S01]  /*1500*/  ISETP.GE.AND P0, PT, R24.reuse, 0x41, PT ;  /* 0x000000411800780c */ /* 0x040fe20003f06270 */
[----:B------:R4:W-:Y:S01]  /*1510*/  @!P2 LDGSTS.E.BYPASS.LTC128B.128 [R216+0x6100], [R4.64], !P6 ;  /* 0x0610000004d8afae */ /* 0x0009e2000f101d4e */
[----:B------:R-:W-:-:S03]  /*1520*/  ISETP.GE.AND P2, PT, R24, 0x1, PT ;  /* 0x000000011800780c */ /* 0x000fc60003f46270 */
[----:B------:R5:W-:Y:S01]  /*1530*/  @!P5 LDGSTS.E.BYPASS.LTC128B.128 [R216+0x3100], [R8.64], !P4 ;  /* 0x0310000008d8dfae */ /* 0x000be2000e101d4e */
[----:B--2---:R-:W-:-:S05]  /*1540*/  IMAD.U32 R13, RZ, RZ, UR6 ;  /* 0x00000006ff0d7e24 */ /* 0x004fca000f8e00ff */
[----:B------:R-:W-:-:S04]  /*1550*/  @P1 LEA R13, P3, R13, R6, 0x5 ;  /* 0x000000060d0d1211 */ /* 0x000fc800078628ff */
[----:B-1----:R-:W-:Y:S01]  /*1560*/  @P2 LEA R14, P4, R6, c[0x0][0x1c8], 0x1 ;  /* 0x00007200060e2a11 */ /* 0x002fe200078808ff */
[----:B----4-:R-:W-:Y:S01]  /*1570*/  IMAD R5, R38, R107, RZ ;  /* 0x0000006b26057224 */ /* 0x010fe200078e02ff */
[----:B------:R-:W-:-:S03]  /*1580*/  LOP3.LUT R4, R214, 0xfffffff0, RZ, 0xc0, !PT ;  /* 0xfffffff0d6047812 */ /* 0x000fc600078ec0ff */
[----:B------:R-:W-:Y:S02]  /*1590*/  IMAD R5, R27, R108, R5 ;  /* 0x0000006c1b057224 */ /* 0x000fe400078e0205 */
[----:B-----5:R-:W-:Y:S02]  /*15a0*/  IMAD.IADD R9, R39, 0x1, -R4 ;  /* 0x0000000127097824 */ /* 0x020fe400078e0a04 */
[----:B------:R-:W-:Y:S01]  /*15b0*/  IMAD.IADD R5, R7, 0x1, R5 ;  /* 0x0000000107057824 */ /* 0x000fe200078e0205 */
[----:B------:R-:W-:Y:S02]  /*15c0*/  SHF.R.S32.HI R7, RZ, 0x4, R214 ;  /* 0x00000004ff077819 */ /* 0x000fe400000114d6 */
[----:B------:R-:W-:Y:S02]  /*15d0*/  SHF.R.S32.HI R4, RZ, 0x1f, R9 ;  /* 0x0000001fff047819 */ /* 0x000fe40000011409 */
[----:B------:R-:W-:Y:S02]  /*15e0*/  @P1 LEA.HI.X R0, R3, R5, R0, 0x5, P3 ;  /* 0x0000000503001211 */ /* 0x000fe400018f2c00 */
[----:B------:R-:W-:-:S02]  /*15f0*/  @P1 LEA R12, P3, R13, c[0x0][0x1c8], 0x1 ;  /* 0x000072000d0c1a11 */ /* 0x000fc400078608ff */
[----:B------:R-:W-:Y:S02]  /*1600*/  LEA.HI R3, R4, R9, RZ, 0x3 ;  /* 0x0000000904037211 */ /* 0x000fe400078f18ff */
[----:B------:R-:W-:Y:S02]  /*1610*/  @P1 LEA.HI.X R13, R13, c[0x0][0x1cc], R0, 0x1, P3 ;  /* 0x000073000d0d1a11 */ /* 0x000fe400018f0c00 */
[----:B------:R-:W-:Y:S02]  /*1620*/  LOP3.LUT R0, R3, 0xfffffff8, RZ, 0xc0, !PT ;  /* 0xfffffff803007812 */ /* 0x000fe400078ec0ff */
[C---:B------:R-:W-:Y:S02]  /*1630*/  @P2 LEA.HI.X R15, R6.reuse, c[0x0][0x1cc], R5, 0x1, P4 ;  /* 0x00007300060f2a11 */ /* 0x040fe400020f0c05 */
[----:B------:R-:W-:Y:S01]  /*1640*/  @P0 IADD3 R6, P3, R6, UR10, RZ ;  /* 0x0000000a06060c10 */ /* 0x000fe2000ff7e0ff */
[----:B------:R-:W-:Y:S01]  /*1650*/  IMAD.IADD R0, R9, 0x1, -R0 ;  /* 0x0000000109007824 */ /* 0x000fe200078e0a00 */
[----:B------:R-:W-:-:S02]  /*1660*/  @!P5 SHF.R.S32.HI R9, RZ, 0x1f, R2 ;  /* 0x0000001fff09d819 */ /* 0x000fc40000011402 */
[----:B------:R-:W-:Y:S02]  /*1670*/  @P0 IADD3.X R5, R5, UR8, RZ, P3, !PT ;  /* 0x0000000805050c10 */ /* 0x000fe40009ffe4ff */
[----:B------:R-:W-:Y:S02]  /*1680*/  @P0 LEA R8, P3, R6, c[0x0][0x1c8], 0x1 ;  /* 0x0000720006080a11 */ /* 0x000fe400078608ff */
[----:B------:R-:W-:Y:S02]  /*1690*/  @!P5 LEA.HI R4, R9, R2, RZ, 0x3 ;  /* 0x000000020904d211 */ /* 0x000fe400078f18ff */
[----:B------:R-:W-:Y:S02]  /*16a0*/  ISETP.GE.AND P4, PT, R30, c[0x0][0x1d4], PT ;  /* 0x000075001e007a0c */ /* 0x000fe40003f86270 */
[----:B------:R-:W-:Y:S02]  /*16b0*/  @P0 LEA.HI.X R9, R6, c[0x0][0x1cc], R5, 0x1, P3 ;  /* 0x0000730006090a11 */ /* 0x000fe400018f0c05 */
[----:B------:R-:W-:-:S02]  /*16c0*/  @!P5 LOP3.LUT R5, R4, 0xfffffff8, RZ, 0xc0, !PT ;  /* 0xfffffff80405d812 */ /* 0x000fc400078ec0ff */
[----:B------:R-:W-:Y:S02]  /*16d0*/  ISETP.GE.AND P3, PT, R2, c[0x0][0x1d4], PT ;  /* 0x0000750002007a0c */ /* 0x000fe40003f66270 */
[----:B------:R-:W-:Y:S01]  /*16e0*/  LEA.HI R214, R214, R7, RZ, 0x1 ;  /* 0x00000007d6d67211 */ /* 0x000fe200078f08ff */
[----:B------:R-:W-:-:S03]  /*16f0*/  @!P5 IMAD.WIDE R10, R5, 0x2, R10 ;  /* 0x00000002050ad825 */ /* 0x000fc600078e020a */
[----:B------:R-:W-:Y:S01]  /*1700*/  LOP3.LUT R214, R214, 0xfffffffe, RZ, 0xc0, !PT ;  /* 0xfffffffed6d67812 */ /* 0x000fe200078ec0ff */
[----:B------:R-:W-:Y:S01]  /*1710*/  IMAD.SHL.U32 R5, R25, 0x40, RZ ;  /* 0x0000004019057824 */ /* 0x000fe200078e00ff */
[----:B------:R1:W-:Y:S03]  /*1720*/  @!P5 LDGSTS.E.BYPASS.LTC128B.128 [R216+0x7100], [R10.64], !P6 ;  /* 0x071000000ad8dfae */ /* 0x0003e6000f101d4e */
[----:B------:R-:W-:Y:S01]  /*1730*/  IMAD.IADD R214, R7, 0x1, -R214 ;  /* 0x0000000107d67824 */ /* 0x000fe200078e0ad6 */
[----:B------:R-:W0:Y:S01]  /*1740*/  LDGDEPBAR ;  /* 0x00000000000079af */ /* 0x000e220000000000 */
[----:B------:R-:W-:Y:S02]  /*1750*/  IMAD.SHL.U32 R7, R0, 0x40, RZ ;  /* 0x0000004000077824 */ /* 0x000fe400078e00ff */
[----:B------:R-:W-:Y:S01]  /*1760*/  IMAD.SHL.U32 R4, R214, 0x8, RZ ;  /* 0x00000008d6047824 */ /* 0x000fe200078e00ff */
[----:B------:R2:W-:Y:S02]  /*1770*/  @P2 LDGSTS.E.BYPASS.LTC128B.128 [R216+0x8100], [R14.64], !P4 ;  /* 0x081000000ed82fae */ /* 0x0005e4000e101d4e */
[----:B------:R-:W-:-:S02]  /*1780*/  LOP3.LUT R7, R7, 0x1c0, RZ, 0xc0, !PT ;  /* 0x000001c007077812 */ /* 0x000fc400078ec0ff */
[----:B------:R2:W-:Y:S02]  /*1790*/  @P2 LDGSTS.E.BYPASS.LTC128B.128 [R216+0xb100], [R14.64+0x80], !P3 ;  /* 0x0b1000800ed82fae */ /* 0x0005e4000d901d4e */
[----:B------:R-:W-:Y:S01]  /*17a0*/  LOP3.LUT R2, R7, 0x8, R4, 0xf8, !PT ;  /* 0x0000000807027812 */ /* 0x000fe200078ef804 */
[----:B------:R-:W-:Y:S01]  /*17b0*/  IMAD.SHL.U32 R4, R26, 0x8, RZ ;  /* 0x000000081a047824 */ /* 0x000fe200078e00ff */
[----:B------:R2:W-:Y:S01]  /*17c0*/  @P1 LDGSTS.E.BYPASS.LTC128B.128 [R216+0x9100], [R12.64], !P4 ;  /* 0x091000000cd81fae */ /* 0x0005e2000e101d4e */
[----:B------:R-:W-:-:S03]  /*17d0*/  SHF.R.U32.HI R7, RZ, 0x3, R7 ;  /* 0x00000003ff077819 */ /* 0x000fc60000011607 */
[----:B------:R2:W-:Y:S01]  /*17e0*/  @P1 LDGSTS.E.BYPASS.LTC128B.128 [R216+0xc100], [R12.64+0x80], !P3 ;  /* 0x0c1000800cd81fae */ /* 0x0005e2000d901d4e */
[----:B------:R-:W-:Y:S01]  /*17f0*/  LOP3.LUT R2, R2, R7, RZ, 0x3c, !PT ;  /* 0x0000000702027212 */ /* 0x000fe200078e3cff */
[----:B------:R-:W-:Y:S01]  /*1800*/  IMAD.SHL.U32 R7, R3, 0x40, RZ ;  /* 0x0000004003077824 */ /* 0x000fe200078e00ff */
[----:B------:R-:W-:Y:S01]  /*1810*/  LOP3.LUT R3, R5, 0x1c0, RZ, 0xc0, !PT ;  /* 0x000001c005037812 */ /* 0x000fe200078ec0ff */
[----:B------:R4:W-:Y:S01]  /*1820*/  @P0 LDGSTS.E.BYPASS.LTC128B.128 [R216+0xa100], [R8.64], !P4 ;  /* 0x0a10000008d80fae */ /* 0x0009e2000e101d4e */
[----:B------:R-:W-:Y:S01]  /*1830*/  R2P PR, R0, 0x6 ;  /* 0x0000000600007804 */ /* 0x000fe20000000000 */
[----:B------:R-:W-:Y:S01]  /*1840*/  IMAD.MOV.U32 R5, RZ, RZ, 0x10 ;  /* 0x00000010ff057424 */ /* 0x000fe200078e00ff */
[----:B------:R-:W-:Y:S01]  /*1850*/  LOP3.LUT R2, R2, 0xfffffe00, R7, 0xf8, !PT ;  /* 0xfffffe0002027812 */ /* 0x000fe200078ef807 */
[----:B------:R4:W-:Y:S01]  /*1860*/  @P0 LDGSTS.E.BYPASS.LTC128B.128 [R216+0xd100], [R8.64+0x80], !P3 ;  /* 0x0d10008008d80fae */ /* 0x0009e2000d901d4e */
[----:B------:R-:W-:Y:S02]  /*1870*/  LOP3.LUT R4, R3, 0x8, R4, 0xf8, !PT ;  /* 0x0000000803047812 */ /* 0x000fe400078ef804 */
[----:B------:R-:W-:Y:S01]  /*1880*/  SHF.R.U32.HI R3, RZ, 0x3, R3 ;  /* 0x00000003ff037819 */ /* 0x000fe20000011603 */
[----:B------:R-:W0:Y:S01]  /*1890*/  LDGDEPBAR ;  /* 0x00000000000079af */ /* 0x000e220000000000 */
[----:B------:R-:W-:Y:S01]  /*18a0*/  IMAD R7, R105, 0x400, R2 ;  /* 0x0000040069077824 */ /* 0x000fe200078e0202 */
[----:B------:R-:W-:-:S02]  /*18b0*/  SEL R5, R5, 0xfffffff0, !P1 ;  /* 0xfffffff005057807 */ /* 0x000fc40004800000 */
[----:B------:R-:W-:Y:S02]  /*18c0*/  LOP3.LUT P0, RZ, R25, 0x2, RZ, 0xc0, !PT ;  /* 0x0000000219ff7812 */ /* 0x000fe4000780c0ff */
[C---:B------:R-:W-:Y:S02]  /*18d0*/  ISETP.LT.OR P6, PT, R24.reuse, 0x1, P4 ;  /* 0x000000011800780c */ /* 0x040fe400027c1670 */
[----:B------:R-:W-:Y:S02]  /*18e0*/  ISETP.LT.OR P5, PT, R24, 0x1, P3 ;  /* 0x000000011800780c */ /* 0x000fe40001fa1670 */
[----:B----4-:R-:W-:Y:S01]  /*18f0*/  LOP3.LUT R9, R4, R3, RZ, 0x3c, !PT ;  /* 0x0000000304097212 */ /* 0x010fe200078e3cff */
[----:B------:R-:W-:-:S04]  /*1900*/  DEPBAR.LE SB0, 0x1 ;  /* 0x000080400000791a */ /* 0x000fc80000000000 */
[----:B------:R-:W-:Y:S01]  /*1910*/  IMAD.MOV.U32 R3, RZ, RZ, 0x20 ;  /* 0x00000020ff037424 */ /* 0x000fe200078e00ff */
[C---:B------:R-:W-:Y:S01]  /*1920*/  LEA R4, R7.reuse, 0x100, 0x1 ;  /* 0x0000010007047811 */ /* 0x040fe200078e08ff */
[----:B------:R-:W-:Y:S01]  /*1930*/  IMAD.SHL.U32 R7, R7, 0x2, RZ ;  /* 0x0000000207077824 */ /* 0x000fe200078e00ff */
[----:B------:R-:W-:Y:S01]  /*1940*/  BAR.SYNC.DEFER_BLOCKING 0x0 ;  /* 0x0000000000007b1d */ /* 0x000fe20000010000 */
[----:B------:R-:W-:Y:S01]  /*1950*/  IMAD R214, R214, 0x200, R9 ;  /* 0x00000200d6d67824 */ /* 0x000fe200078e0209 */
[----:B------:R-:W-:Y:S01]  /*1960*/  SEL R3, R3, 0xffffffe0, !P2 ;  /* 0xffffffe003037807 */ /* 0x000fe20005000000 */
[--C-:B------:R-:W-:Y:S02]  /*1970*/  IMAD R6, R5, 0x2, R4.reuse ;  /* 0x0000000205067824 */ /* 0x100fe400078e0204 */
[----:B------:R-:W-:Y:S02]  /*1980*/  IMAD.SHL.U32 R214, R214, 0x2, RZ ;  /* 0x00000002d6d67824 */ /* 0x000fe400078e00ff */
[----:B------:R-:W-:-:S02]  /*1990*/  IMAD R4, R3, 0x2, R4 ;  /* 0x0000000203047824 */ /* 0x000fc400078e0204 */
[----:B------:R-:W-:Y:S01]  /*19a0*/  IMAD R0, R3, 0x2, R6 ;  /* 0x0000000203007824 */ /* 0x000fe200078e0206 */
[----:B------:R-:W-:Y:S01]  /*19b0*/  IADD3 R213, R214, 0x8120, RZ ;  /* 0x00008120d6d57810 */ /* 0x000fe20007ffe0ff */
[----:B------:R-:W-:Y:S04]  /*19c0*/  LDSM.16.M88.4 R120, [R7+0x100] ;  /* 0x000100000778783b */ /* 0x000fe80000000200 */
[----:B------:R4:W-:Y:S04]  /*19d0*/  LDSM.16.M88.4 R172, [R7+0x4100] ;  /* 0x0041000007ac783b */ /* 0x0009e80000000200 */
[----:B------:R-:W-:Y:S04]  /*19e0*/  LDSM.16.M88.4 R140, [R6] ;  /* 0x00000000068c783b */ /* 0x000fe80000000200 */
[----:B------:R5:W-:Y:S04]  /*19f0*/  LDSM.16.M88.4 R176, [R6+0x4000] ;  /* 0x0040000006b0783b */ /* 0x000be80000000200 */
[----:B------:R-:W-:Y:S04]  /*1a00*/  LDSM.16.M88.4 R152, [R4] ;  /* 0x000000000498783b */ /* 0x000fe80000000200 */
[----:B------:R-:W-:Y:S04]  /*1a10*/  LDSM.16.M88.4 R180, [R4+0x4000] ;  /* 0x0040000004b4783b */ /* 0x000fe80000000200 */
[----:B------:R-:W-:Y:S01]  /*1a20*/  LDSM.16.M88.4 R168, [R0] ;  /* 0x0000000000a8783b */ /* 0x000fe20000000200 */
[----:B----4-:R-:W-:-:S03]  /*1a30*/  IMAD R7, R28, c[0x0][0x208], RZ ;  /* 0x000082001c077a24 */ /* 0x010fc600078e02ff */
[----:B------:R4:W-:Y:S04]  /*1a40*/  LDSM.16.M88.4 R188, [R0+0x4000] ;  /* 0x0040000000bc783b */ /* 0x0009e80000000200 */
[----:B------:R-:W-:Y:S01]  /*1a50*/  BAR.SYNC.DEFER_BLOCKING 0x0 ;  /* 0x0000000000007b1d */ /* 0x000fe20000010000 */
[----:B-----5:R-:W-:-:S04]  /*1a60*/  IADD3 R6, R214, 0x8100, RZ ;  /* 0x00008100d6067810 */ /* 0x020fc80007ffe0ff */
[----:B------:R-:W-:-:S04]  /*1a70*/  @P0 IADD3 R213, R6, -0x20, RZ ;  /* 0xffffffe006d50810 */ /* 0x000fc80007ffe0ff */
[C---:B------:R-:W-:Y:S02]  /*1a80*/  IADD3 R207, R213.reuse, 0x800, RZ ;  /* 0x00000800d5cf7810 */ /* 0x040fe40007ffe0ff */
[C---:B------:R-:W-:Y:S02]  /*1a90*/  IADD3 R206, R213.reuse, 0x1000, RZ ;  /* 0x00001000d5ce7810 */ /* 0x040fe40007ffe0ff */
[C---:B------:R-:W-:Y:S02]  /*1aa0*/  IADD3 R205, R213.reuse, 0x1800, RZ ;  /* 0x00001800d5cd7810 */ /* 0x040fe40007ffe0ff */
[C---:B------:R-:W-:Y:S01]  /*1ab0*/  IADD3 R204, R213.reuse, 0x2000, RZ ;  /* 0x00002000d5cc7810 */ /* 0x040fe20007ffe0ff */
[C---:B----4-:R-:W-:Y:S01]  /*1ac0*/  IMAD R0, R26.reuse, c[0x0][0x20c], R7 ;  /* 0x000083001a007a24 */ /* 0x050fe200078e0207 */
[C---:B------:R-:W-:Y:S01]  /*1ad0*/  IADD3 R203, R213.reuse, 0x2800, RZ ;  /* 0x00002800d5cb7810 */ /* 0x040fe20007ffe0ff */
[----:B------:R-:W-:Y:S01]  /*1ae0*/  IMAD.WIDE.U32 R6, R26, c[0x0][0x208], R30 ;  /* 0x000082001a067a25 */ /* 0x000fe200078e001e */
[----:B------:R-:W-:Y:S01]  /*1af0*/  IADD3 R201, R213, 0x3000, RZ ;  /* 0x00003000d5c97810 */ /* 0x000fe20007ffe0ff */
[----:B------:R-:W-:-:S04]  /*1b00*/  DEPBAR.LE SB0, 0x0 ;  /* 0x000080000000791a */ /* 0x000fc80000000000 */
[----:B------:R-:W-:Y:S01]  /*1b10*/  BAR.SYNC.DEFER_BLOCKING 0x0 ;  /* 0x0000000000007b1d */ /* 0x000fe20000010000 */
[----:B------:R-:W-:Y:S01]  /*1b20*/  IMAD.IADD R7, R7, 0x1, R0 ;  /* 0x0000000107077824 */ /* 0x000fe200078e0200 */
[C---:B------:R-:W-:Y:S01]  /*1b30*/  IADD3 R200, R213.reuse, 0x3800, RZ ;  /* 0x00003800d5c87810 */ /* 0x040fe20007ffe0ff */
[----:B------:R-:W-:Y:S01]  /*1b40*/  IMAD.U32 R0, RZ, RZ, UR9 ;  /* 0x00000009ff007e24 */ /* 0x000fe2000f8e00ff */
[C---:B------:R-:W-:Y:S02]  /*1b50*/  IADD3 R199, R213.reuse, 0x4000, RZ ;  /* 0x00004000d5c77810 */ /* 0x040fe40007ffe0ff */
[C---:B------:R-:W-:Y:S01]  /*1b60*/  IADD3 R198, R213.reuse, 0x4800, RZ ;  /* 0x00004800d5c67810 */ /* 0x040fe20007ffe0ff */
[----:B------:R-:W-:Y:S01]  /*1b70*/  IMAD.WIDE.U32 R6, R0, c[0x0][0x210], R6 ;  /* 0x0000840000067a25 */ /* 0x000fe200078e0006 */
[C---:B------:R-:W-:Y:S02]  /*1b80*/  IADD3 R197, R213.reuse, 0x5000, RZ ;  /* 0x00005000d5c57810 */ /* 0x040fe40007ffe0ff */
[----:B------:R-:W-:Y:S01]  /*1b90*/  IADD3 R196, R213, 0x5800, RZ ;  /* 0x00005800d5c47810 */ /* 0x000fe20007ffe0ff */
[----:B------:R-:W-:Y:S01]  /*1ba0*/  IMAD R0, R27, c[0x0][0x208], RZ ;  /* 0x000082001b007a24 */ /* 0x000fe200078e02ff */
[----:B------:R-:W-:Y:S01]  /*1bb0*/  IADD3 R7, R7, UR4, RZ ;  /* 0x0000000407077c10 */ /* 0x000fe2000fffe0ff */
[----:B------:R-:W-:-:S02]  /*1bc0*/  ULDC.64 UR4, c[0x0][0x208] ;  /* 0x0000820000047ab9 */ /* 0x000fc40000000a00 */
[----:B------:R-:W-:Y:S02]  /*1bd0*/  USHF.L.U32 UR12, UR4, 0x6, URZ ;  /* 0x00000006040c7899 */ /* 0x000fe4000800063f */
[----:B------:R-:W-:Y:S01]  /*1be0*/  IMAD.WIDE.U32 R226, R226, c[0x0][0x218], R6 ;  /* 0x00008600e2e27a25 */ /* 0x000fe200078e0006 */
[----:B------:R-:W-:-:S03]  /*1bf0*/  USHF.L.U64.HI UR17, UR4, UR17, UR5 ;  /* 0x0000001104117299 */ /* 0x000fc60008010205 */
[----:B------:R-:W-:Y:S02]  /*1c00*/  IMAD R7, R107, c[0x0][0x20c], R0 ;  /* 0x000083006b077a24 */ /* 0x000fe400078e0200 */
[----:B------:R-:W-:Y:S01]  /*1c10*/  IMAD.IADD R229, R227, 0x1, R229 ;  /* 0x00000001e3e57824 */ /* 0x000fe200078e02e5 */
[----:B-1----:R-:W2:Y:S01]  /*1c20*/  LDSM.16.M88.4 R8, [R214+0x8100] ;  /* 0x00810000d608783b */ /* 0x002ea20000000200 */
[----:B------:R-:W-:-:S03]  /*1c30*/  IMAD.MOV.U32 R228, RZ, RZ, R226 ;  /* 0x000000ffffe47224 */ /* 0x000fc600078e00e2 */
[----:B------:R-:W1:Y:S04]  /*1c40*/  LDSM.16.M88.4 R76, [R214+0x8900] ;  /* 0x00890000d64c783b */ /* 0x000e680000000200 */
[----:B------:R-:W4:Y:S04]  /*1c50*/  LDSM.16.M88.4 R20, [R213] ;  /* 0x00000000d514783b */ /* 0x000f280000000200 */
[----:B---3--:R-:W3:Y:S04]  /*1c60*/  LDSM.16.M88.4 R16, [R213+0x800] ;  /* 0x00080000d510783b */ /* 0x008ee80000000200 */
[----:B------:R-:W5:Y:S04]  /*1c70*/  LDSM.16.M88.4 R68, [R214+0x9100] ;  /* 0x00910000d644783b */ /* 0x000f680000000200 */
[----:B------:R-:W3:Y:S04]  /*1c80*/  LDSM.16.M88.4 R60, [R214+0x9900] ;  /* 0x00990000d63c783b */ /* 0x000ee80000000200 */
[----:B------:R-:W-:Y:S04]  /*1c90*/  LDSM.16.M88.4 R52, [R214+0xa100] ;  /* 0x00a10000d634783b */ /* 0x000fe80000000200 */
[----:B------:R-:W-:Y:S04]  /*1ca0*/  LDSM.16.M88.4 R44, [R214+0xa900] ;  /* 0x00a90000d62c783b */ /* 0x000fe80000000200 */
[----:B------:R-:W-:Y:S01]  /*1cb0*/  LDSM.16.M88.4 R40, [R213+0x2800] ;  /* 0x00280000d528783b */ /* 0x000fe20000000200 */
[C---:B--2---:R-:W-:Y:S08]  /*1cc0*/  HMMA.16816.F32.BF16 R12, R120.reuse, R8, RZ ;  /* 0x00000008780c723c */ /* 0x044ff000000418ff */
[C---:B------:R-:W-:Y:S08]  /*1cd0*/  HMMA.16816.F32.BF16 R8, R120.reuse, R10, RZ ;  /* 0x0000000a7808723c */ /* 0x040ff000000418ff */
[C---:B-1----:R-:W-:Y:S08]  /*1ce0*/  HMMA.16816.F32.BF16 R80, R120.reuse, R76, RZ ;  /* 0x0000004c7850723c */ /* 0x042ff000000418ff */
[----:B------:R-:W-:Y:S08]  /*1cf0*/  HMMA.16816.F32.BF16 R76, R120, R78, RZ ;  /* 0x0000004e784c723c */ /* 0x000ff000000418ff */
[C---:B----4-:R-:W-:Y:S08]  /*1d00*/  HMMA.16816.F32.BF16 R12, R140.reuse, R20, R12 ;  /* 0x000000148c0c723c */ /* 0x050ff0000004180c */
[C---:B------:R-:W-:Y:S01]  /*1d10*/  HMMA.16816.F32.BF16 R8, R140.reuse, R22, R8 ;  /* 0x000000168c08723c */ /* 0x040fe20000041808 */
[----:B------:R-:W1:Y:S07]  /*1d20*/  LDSM.16.M88.4 R20, [R213+0x1000] ;  /* 0x00100000d514783b */ /* 0x000e6e0000000200 */
[C---:B---3--:R-:W-:Y:S08]  /*1d30*/  HMMA.16816.F32.BF16 R80, R140.reuse, R16, R80 ;  /* 0x000000108c50723c */ /* 0x048ff00000041850 */
[----:B------:R-:W-:Y:S01]  /*1d40*/  HMMA.16816.F32.BF16 R76, R140, R18, R76 ;  /* 0x000000128c4c723c */ /* 0x000fe2000004184c */
[----:B------:R-:W2:Y:S07]  /*1d50*/  LDSM.16.M88.4 R16, [R213+0x1800] ;  /* 0x00180000d510783b */ /* 0x000eae0000000200 */
[C---:B-----5:R-:W-:Y:S08]  /*1d60*/  HMMA.16816.F32.BF16 R72, R120.reuse, R68, RZ ;  /* 0x000000447848723c */ /* 0x060ff000000418ff */
[C---:B------:R-:W-:Y:S08]  /*1d70*/  HMMA.16816.F32.BF16 R64, R120.reuse, R60, RZ ;  /* 0x0000003c7840723c */ /* 0x040ff000000418ff */
[C---:B------:R-:W-:Y:S08]  /*1d80*/  HMMA.16816.F32.BF16 R60, R120.reuse, R62, RZ ;  /* 0x0000003e783c723c */ /* 0x040ff000000418ff */
[----:B------:R-:W-:Y:S08]  /*1d90*/  HMMA.16816.F32.BF16 R68, R120, R70, RZ ;  /* 0x000000467844723c */ /* 0x000ff000000418ff */
[C---:B-1----:R-:W-:Y:S07]  /*1da0*/  HMMA.16816.F32.BF16 R72, R140.reuse, R20, R72 ;  /* 0x000000148c48723c */ /* 0x042fee0000041848 */
[----:B------:R-:W-:Y:S01]  /*1db0*/  IMAD.WIDE.U32 R20, R107, c[0x0][0x208], RZ ;  /* 0x000082006b147a25 */ /* 0x000fe200078e00ff */
[----:B--2---:R-:W-:Y:S03]  /*1dc0*/  HMMA.16816.F32.BF16 R64, R140, R16, R64 ;  /* 0x000000108c40723c */ /* 0x004fe60000041840 */
[----:B------:R-:W-:-:S02]  /*1dd0*/  IMAD.IADD R0, R21, 0x1, R7 ;  /* 0x0000000115007824 */ /* 0x000fc400078e0207 */
[----:B------:R-:W-:-:S03]  /*1de0*/  IMAD.WIDE.U32 R20, R20, 0x60, R228 ;  /* 0x0000006014147825 */ /* 0x000fc600078e00e4 */
[C---:B------:R-:W-:Y:S01]  /*1df0*/  HMMA.16816.F32.BF16 R60, R140.reuse, R18, R60 ;  /* 0x000000128c3c723c */ /* 0x040fe2000004183c */
[----:B------:R-:W-:Y:S01]  /*1e00*/  IMAD R0, R0, 0x60, RZ ;  /* 0x0000006000007824 */ /* 0x000fe200078e02ff */
[C---:B------:R-:W-:Y:S01]  /*1e10*/  LEA R6, P0, R20.reuse, c[0x0][0x1f8], 0x1 ;  /* 0x00007e0014067a11 */ /* 0x040fe200078008ff */
[----:B------:R-:W1:Y:S02]  /*1e20*/  LDSM.16.M88.4 R16, [R213+0x2000] ;  /* 0x00200000d510783b */ /* 0x000e640000000200 */
[----:B------:R-:W-:Y:S02]  /*1e30*/  IMAD.IADD R7, R21, 0x1, R0 ;  /* 0x0000000115077824 */ /* 0x000fe400078e0200 */
[----:B------:R-:W-:Y:S01]  /*1e40*/  IMAD.U32 R21, RZ, RZ, UR12 ;  /* 0x0000000cff157e24 */ /* 0x000fe2000f8e00ff */
[----:B------:R-:W-:Y:S01]  /*1e50*/  HMMA.16816.F32.BF16 R68, R140, R22, R68 ;  /* 0x000000168c44723c */ /* 0x000fe20000041844 */
[----:B------:R-:W-:Y:S01]  /*1e60*/  IMAD.MOV.U32 R0, RZ, RZ, 0x40 ;  /* 0x00000040ff007424 */ /* 0x000fe200078e00ff */
[----:B------:R-:W-:-:S02]  /*1e70*/  LEA.HI.X R7, R20, c[0x0][0x1fc], R7, 0x1, P0 ;  /* 0x00007f0014077a11 */ /* 0x000fc400000f0c07 */
[----:B------:R-:W-:-:S03]  /*1e80*/  IADD3 R20, P2, P1, R21, 0x80, R6 ;  /* 0x0000008015147810 */ /* 0x000fc6000795e006 */
[----:B------:R-:W-:Y:S01]  /*1e90*/  IADD3 R22, P0, R6, UR12, RZ ;  /* 0x0000000c06167c10 */ /* 0x000fe2000ff1e0ff */
[----:B------:R-:W-:Y:S01]  /*1ea0*/  @!PT LDS RZ, [RZ] ;  /* 0x00000000fffff984 */ /* 0x000fe20000000800 */
[----:B------:R-:W-:Y:S01]  /*1eb0*/  @!PT LDS RZ, [RZ] ;  /* 0x00000000fffff984 */ /* 0x000fe20000000800 */
[----:B------:R-:W-:Y:S01]  /*1ec0*/  @!PT LDS RZ, [RZ] ;  /* 0x00000000fffff984 */ /* 0x000fe20000000800 */
[----:B------:R2:W-:Y:S01]  /*1ed0*/  LDGSTS.E.BYPASS.LTC128B.128 [R216+0x100], [R6.64], !P6 ;  /* 0x0010000006d87fae */ /* 0x0005e2000f101d4e */
[----:B------:R-:W-:Y:S01]  /*1ee0*/  IADD3.X R21, RZ, UR17, R7, P2, P1 ;  /* 0x00000011ff157c10 */ /* 0x000fe200097e2407 */
[C---:B------:R-:W-:Y:S01]  /*1ef0*/  HMMA.16816.F32.BF16 R56, R120.reuse, R52, RZ ;  /* 0x000000347838723c */ /* 0x040fe200000418ff */
[----:B------:R-:W-:Y:S01]  /*1f00*/  IADD3.X R23, R7, UR17, RZ, P0, !PT ;  /* 0x0000001107177c10 */ /* 0x000fe200087fe4ff */
[----:B------:R2:W-:Y:S01]  /*1f10*/  LDGSTS.E.BYPASS.LTC128B.128 [R216+0x3100], [R6.64+0x80], !P5 ;  /* 0x0310008006d87fae */ /* 0x0005e2000e901d4e */
[----:B------:R-:W-:Y:S02]  /*1f20*/  IADD3 R84, P0, R22, UR12, RZ ;  /* 0x0000000c16547c10 */ /* 0x000fe4000ff1e0ff */
[C---:B------:R-:W-:Y:S02]  /*1f30*/  ISETP.LT.OR P2, PT, R24.reuse, 0x21, P4 ;  /* 0x000000211800780c */ /* 0x040fe40002741670 */
[----:B------:R-:W-:Y:S01]  /*1f40*/  ISETP.LT.OR P6, PT, R24, 0x21, P3 ;  /* 0x000000211800780c */ /* 0x000fe20001fc1670 */
[----:B------:R-:W-:Y:S01]  /*1f50*/  HMMA.16816.F32.BF16 R52, R120, R54, RZ ;  /* 0x000000367834723c */ /* 0x000fe200000418ff */
[----:B------:R-:W-:-:S02]  /*1f60*/  IADD3.X R85, R23, UR17, RZ, P0, !PT ;  /* 0x0000001117557c10 */ /* 0x000fc400087fe4ff */
[C---:B------:R-:W-:Y:S02]  /*1f70*/  ISETP.LT.OR P5, PT, R24.reuse, 0x41, P4 ;  /* 0x000000411800780c */ /* 0x040fe400027a1670 */
[----:B------:R-:W-:Y:S02]  /*1f80*/  LOP3.LUT P1, RZ, R25, 0x4, RZ, 0xc0, !PT ;  /* 0x0000000419ff7812 */ /* 0x000fe4000782c0ff */
[----:B------:R-:W-:Y:S01]  /*1f90*/  ISETP.LT.OR P0, PT, R24, 0x41, P3 ;  /* 0x000000411800780c */ /* 0x000fe20001f01670 */
[C---:B------:R-:W-:Y:S01]  /*1fa0*/  HMMA.16816.F32.BF16 R48, R120.reuse, R44, RZ ;  /* 0x0000002c7830723c */ /* 0x040fe200000418ff */
[----:B------:R-:W-:Y:S01]  /*1fb0*/  SEL R0, R0, 0xffffffc0, !P1 ;  /* 0xffffffc000007807 */ /* 0x000fe20004800000 */
[----:B------:R3:W-:Y:S04]  /*1fc0*/  LDGSTS.E.BYPASS.LTC128B.128 [R216+0x1100], [R22.64], !P2 ;  /* 0x0110000016d87fae */ /* 0x0007e8000d101d4e */
[----:B------:R-:W-:Y:S01]  /*1fd0*/  IMAD.IADD R211, R214, 0x1, R0 ;  /* 0x00000001d6d37824 */ /* 0x000fe200078e0200 */
[----:B------:R3:W-:Y:S01]  /*1fe0*/  LDGSTS.E.BYPASS.LTC128B.128 [R216+0x4100], [R20.64], !P6 ;  /* 0x0410000014d87fae */ /* 0x0007e2000f101d4e */
[----:B------:R-:W-:Y:S01]  /*1ff0*/  HMMA.16816.F32.BF16 R44, R120, R46, RZ ;  /* 0x0000002e782c723c */ /* 0x000fe200000418ff */
[----:B------:R-:W-:-:S02]  /*2000*/  IMAD.IADD R202, R0, 0x1, R213 ;  /* 0x0000000100ca7824 */ /* 0x000fc400078e02d5 */
[----:B------:R4:W-:Y:S04]  /*2010*/  LDGSTS.E.BYPASS.LTC128B.128 [R216+0x2100], [R84.64], !P5 ;  /* 0x0210000054d87fae */ /* 0x0009e8000e901d4e */
[----:B------:R4:W-:Y:S01]  /*2020*/  LDGSTS.E.BYPASS.LTC128B.128 [R216+0x5100], [R84.64+0x80], !P0 ;  /* 0x0510008054d87fae */ /* 0x0009e2000c101d4e */
[C---:B-1----:R-:W-:Y:S01]  /*2030*/  HMMA.16816.F32.BF16 R56, R140.reuse, R16, R56 ;  /* 0x000000108c38723c */ /* 0x042fe20000041838 */
[----:B------:R-:W-:Y:S02]  /*2040*/  ISETP.GT.AND P0, PT, R107, R215, PT ;  /* 0x000000d76b00720c */ /* 0x000fe40003f04270 */
[----:B------:R-:W1:Y:S04]  /*2050*/  LDSM.16.M88.4 R32, [R211+0x8100] ;  /* 0x00810000d320783b */ /* 0x000e680000000200 */
[----:B------:R-:W5:Y:S01]  /*2060*/  LDSM.16.M88.4 R96, [R211+0x8900] ;  /* 0x00890000d360783b */ /* 0x000f620000000200 */
[C---:B------:R-:W-:Y:S03]  /*2070*/  HMMA.16816.F32.BF16 R52, R140.reuse, R18, R52 ;  /* 0x000000128c34723c */ /* 0x040fe60000041834 */
[----:B------:R-:W2:Y:S04]  /*2080*/  LDSM.16.M88.4 R28, [R211+0x9100] ;  /* 0x00910000d31c783b */ /* 0x000ea80000000200 */
[----:B------:R-:W2:Y:S01]  /*2090*/  LDSM.16.M88.4 R24, [R211+0x9900] ;  /* 0x00990000d318783b */ /* 0x000ea20000000200 */
[C---:B------:R-:W-:Y:S03]  /*20a0*/  HMMA.16816.F32.BF16 R48, R140.reuse, R40, R48 ;  /* 0x000000288c30723c */ /* 0x040fe60000041830 */
[----:B---3--:R-:W3:Y:S04]  /*20b0*/  LDSM.16.M88.4 R20, [R211+0xa100] ;  /* 0x00a10000d314783b */ /* 0x008ee80000000200 */
[----:B------:R-:W2:Y:S01]  /*20c0*/  LDSM.16.M88.4 R16, [R211+0xa900] ;  /* 0x00a90000d310783b */ /* 0x000ea20000000200 */
[----:B------:R-:W-:Y:S03]  /*20d0*/  HMMA.16816.F32.BF16 R44, R140, R42, R44 ;  /* 0x0000002a8c2c723c */ /* 0x000fe6000004182c */
[----:B------:R-:W2:Y:S04]  /*20e0*/  LDSM.16.M88.4 R92, [R202] ;  /* 0x00000000ca5c783b */ /* 0x000ea80000000200 */
[----:B------:R-:W2:Y:S04]  /*20f0*/  LDSM.16.M88.4 R88, [R202+0x800] ;  /* 0x00080000ca58783b */ /* 0x000ea80000000200 */
[----:B----4-:R-:W4:Y:S04]  /*2100*/  LDSM.16.M88.4 R84, [R202+0x1000] ;  /* 0x00100000ca54783b */ /* 0x010f280000000200 */
[----:B------:R-:W3:Y:S01]  /*2110*/  LDSM.16.M88.4 R40, [R202+0x1800] ;  /* 0x00180000ca28783b */ /* 0x000ee20000000200 */
[C---:B-1----:R-:W-:Y:S03]  /*2120*/  HMMA.16816.F32.BF16 R12, R152.reuse, R32, R12 ;  /* 0x00000020980c723c */ /* 0x042fe6000004180c */
[----:B------:R-:W-:Y:S04]  /*2130*/  LDSM.16.M88.4 R100, [R211+0xb900] ;  /* 0x00b90000d364783b */ /* 0x000fe80000000200 */
[----:B------:R-:W0:Y:S01]  /*2140*/  LDGDEPBAR ;  /* 0x00000000000079af */ /* 0x000e220000000000 */
[C---:B------:R-:W-:Y:S03]  /*2150*/  HMMA.16816.F32.BF16 R8, R152.reuse, R34, R8 ;  /* 0x000000229808723c */ /* 0x040fe60000041808 */
[----:B------:R-:W1:Y:S05]  /*2160*/  LDSM.16.M88.4 R32, [R202+0x2000] ;  /* 0x00200000ca20783b */ /* 0x000e6a0000000200 */
[C---:B-----5:R-:W-:Y:S08]  /*2170*/  HMMA.16816.F32.BF16 R80, R152.reuse, R96, R80 ;  /* 0x000000609850723c */ /* 0x060ff00000041850 */
[C---:B------:R-:W-:Y:S01]  /*2180*/  HMMA.16816.F32.BF16 R76, R152.reuse, R98, R76 ;  /* 0x00000062984c723c */ /* 0x040fe2000004184c */
[----:B------:R-:W5:Y:S07]  /*2190*/  LDSM.16.M88.4 R96, [R202+0x2800] ;  /* 0x00280000ca60783b */ /* 0x000f6e0000000200 */
        /* <DEDUP_REMOVED lines=9> */
[C---:B------:R-:W-:Y:S08]  /*2230*/  HMMA.16816.F32.BF16 R48, R152.reuse, R16, R48 ;  /* 0x000000109830723c */ /* 0x040ff00000041830 */
[----:B------:R-:W-:Y:S01]  /*2240*/  HMMA.16816.F32.BF16 R44, R152, R18, R44 ;  /* 0x00000012982c723c */ /* 0x000fe2000004182c */
[----:B------:R-:W1:Y:S07]  /*2250*/  LDSM.16.M88.4 R16, [R214+0xc900] ;  /* 0x00c90000d610783b */ /* 0x000e6e0000000200 */
[C---:B------:R-:W-:Y:S08]  /*2260*/  HMMA.16816.F32.BF16 R12, R168.reuse, R92, R12 ;  /* 0x0000005ca80c723c */ /* 0x040ff0000004180c */
[C---:B------:R-:W-:Y:S01]  /*2270*/  HMMA.16816.F32.BF16 R8, R168.reuse, R94, R8 ;  /* 0x0000005ea808723c */ /* 0x040fe20000041808 */
[----:B------:R-:W1:Y:S07]  /*2280*/  LDSM.16.M88.4 R92, [R214+0xd100] ;  /* 0x00d10000d65c783b */ /* 0x000e6e0000000200 */
[C---:B------:R-:W-:Y:S08]  /*2290*/  HMMA.16816.F32.BF16 R80, R168.reuse, R88, R80 ;  /* 0x00000058a850723c */ /* 0x040ff00000041850 */
[C---:B------:R-:W-:Y:S01]  /*22a0*/  HMMA.16816.F32.BF16 R76, R168.reuse, R90, R76 ;  /* 0x0000005aa84c723c */ /* 0x040fe2000004184c */
[----:B------:R-:W2:Y:S07]  /*22b0*/  LDSM.16.M88.4 R88, [R214+0xd900] ;  /* 0x00d90000d658783b */ /* 0x000eae0000000200 */
[C---:B----4-:R-:W-:Y:S08]  /*22c0*/  HMMA.16816.F32.BF16 R72, R168.reuse, R84, R72 ;  /* 0x00000054a848723c */ /* 0x050ff00000041848 */
[C---:B------:R-:W-:Y:S01]  /*22d0*/  HMMA.16816.F32.BF16 R68, R168.reuse, R86, R68 ;  /* 0x00000056a844723c */ /* 0x040fe20000041844 */
[----:B------:R-:W4:Y:S07]  /*22e0*/  LDSM.16.M88.4 R84, [R213+0x3000] ;  /* 0x00300000d554783b */ /* 0x000f2e0000000200 */
[C---:B------:R-:W-:Y:S08]  /*22f0*/  HMMA.16816.F32.BF16 R64, R168.reuse, R40, R64 ;  /* 0x00000028a840723c */ /* 0x040ff00000041840 */
[C---:B------:R-:W-:Y:S01]  /*2300*/  HMMA.16816.F32.BF16 R60, R168.reuse, R42, R60 ;  /* 0x0000002aa83c723c */ /* 0x040fe2000004183c */
[----:B------:R-:W3:Y:S07]  /*2310*/  LDSM.16.M88.4 R40, [R213+0x3800] ;  /* 0x00380000d528783b */ /* 0x000eee0000000200 */
[C---:B-1----:R-:W-:Y:S08]  /*2320*/  HMMA.16816.F32.BF16 R56, R168.reuse, R32, R56 ;  /* 0x00000020a838723c */ /* 0x042ff00000041838 */
[C---:B------:R-:W-:Y:S01]  /*2330*/  HMMA.16816.F32.BF16 R52, R168.reuse, R34, R52 ;  /* 0x00000022a834723c */ /* 0x040fe20000041834 */
[----:B------:R-:W1:Y:S07]  /*2340*/  LDSM.16.M88.4 R32, [R213+0x4000] ;  /* 0x00400000d520783b */ /* 0x000e6e0000000200 */
[C---:B-----5:R-:W-:Y:S08]  /*2350*/  HMMA.16816.F32.BF16 R48, R168.reuse, R96, R48 ;  /* 0x00000060a830723c */ /* 0x060ff00000041830 */
[----:B------:R-:W-:Y:S01]  /*2360*/  HMMA.16816.F32.BF16 R44, R168, R98, R44 ;  /* 0x00000062a82c723c */ /* 0x000fe2000004182c */
[----:B------:R-:W-:Y:S07]  /*2370*/  LDSM.16.M88.4 R96, [R211+0xc100] ;  /* 0x00c10000d360783b */ /* 0x000fee0000000200 */
[C---:B--2---:R-:W-:Y:S08]  /*2380*/  HMMA.16816.F32.BF16 R12, R172.reuse, R28, R12 ;  /* 0x0000001cac0c723c */ /* 0x044ff0000004180c */
[C---:B------:R-:W-:Y:S01]  /*2390*/  HMMA.16816.F32.BF16 R8, R172.reuse, R30, R8 ;  /* 0x0000001eac08723c */ /* 0x040fe20000041808 */
[----:B------:R-:W2:Y:S07]  /*23a0*/  LDSM.16.M88.4 R28, [R213+0x4800] ;  /* 0x00480000d51c783b */ /* 0x000eae0000000200 */
[C---:B------:R-:W-:Y:S08]  /*23b0*/  HMMA.16816.F32.BF16 R80, R172.reuse, R24, R80 ;  /* 0x00000018ac50723c */ /* 0x040ff00000041850 */
[C---:B------:R-:W-:Y:S01]  /*23c0*/  HMMA.16816.F32.BF16 R76, R172.reuse, R26, R76 ;  /* 0x0000001aac4c723c */ /* 0x040fe2000004184c */
[----:B------:R-:W5:Y:S07]  /*23d0*/  LDSM.16.M88.4 R24, [R213+0x5000] ;  /* 0x00500000d518783b */ /* 0x000f6e0000000200 */
[C---:B---3--:R-:W-:Y:S08]  /*23e0*/  HMMA.16816.F32.BF16 R72, R172.reuse, R20, R72 ;  /* 0x00000014ac48723c */ /* 0x048ff00000041848 */
[C---:B------:R-:W-:Y:S01]  /*23f0*/  HMMA.16816.F32.BF16 R68, R172.reuse, R22, R68 ;  /* 0x00000016ac44723c */ /* 0x040fe20000041844 */
[----:B------:R-:W3:Y:S07]  /*2400*/  LDSM.16.M88.4 R20, [R213+0x5800] ;  /* 0x00580000d514783b */ /* 0x000eee0000000200 */
[C---:B------:R-:W-:Y:S08]  /*2410*/  HMMA.16816.F32.BF16 R64, R172.reuse, R16, R64 ;  /* 0x00000010ac40723c */ /* 0x040ff00000041840 */
[C---:B------:R-:W-:Y:S01]  /*2420*/  HMMA.16816.F32.BF16 R60, R172.reuse, R18, R60 ;  /* 0x00000012ac3c723c */ /* 0x040fe2000004183c */
[----:B------:R-:W1:Y:S07]  /*2430*/  LDSM.16.M88.4 R16, [R211+0xb100] ;  /* 0x00b10000d310783b */ /* 0x000e6e0000000200 */
[C---:B------:R-:W-:Y:S08]  /*2440*/  HMMA.16816.F32.BF16 R56, R172.reuse, R92, R56 ;  /* 0x0000005cac38723c */ /* 0x040ff00000041838 */
[C---:B------:R-:W-:Y:S01]  /*2450*/  HMMA.16816.F32.BF16 R52, R172.reuse, R94, R52 ;  /* 0x0000005eac34723c */ /* 0x040fe20000041834 */
[----:B------:R-:W1:Y:S07]  /*2460*/  LDSM.16.M88.4 R92, [R211+0xc900] ;  /* 0x00c90000d35c783b */ /* 0x000e6e0000000200 */
[C---:B------:R-:W-:Y:S08]  /*2470*/  HMMA.16816.F32.BF16 R48, R172.reuse, R88, R48 ;  /* 0x00000058ac30723c */ /* 0x040ff00000041830 */
[----:B------:R-:W-:Y:S01]  /*2480*/  HMMA.16816.F32.BF16 R44, R172, R90, R44 ;  /* 0x0000005aac2c723c */ /* 0x000fe2000004182c */
        /* <DEDUP_REMOVED lines=10> */
[C---:B--2---:R-:W-:Y:S08]  /*2530*/  HMMA.16816.F32.BF16 R64, R176.reuse, R28, R64 ;  /* 0x0000001cb040723c */ /* 0x044ff00000041840 */
[C---:B------:R-:W-:Y:S01]  /*2540*/  HMMA.16816.F32.BF16 R60, R176.reuse, R30, R60 ;  /* 0x0000001eb03c723c */ /* 0x040fe2000004183c */
[----:B------:R-:W2:Y:S07]  /*2550*/  LDSM.16.M88.4 R28, [R202+0x4000] ;  /* 0x00400000ca1c783b */ /* 0x000eae0000000200 */
[C---:B-----5:R-:W-:Y:S08]  /*2560*/  HMMA.16816.F32.BF16 R56, R176.reuse, R24, R56 ;  /* 0x00000018b038723c */ /* 0x060ff00000041838 */
[C---:B------:R-:W-:Y:S01]  /*2570*/  HMMA.16816.F32.BF16 R52, R176.reuse, R26, R52 ;  /* 0x0000001ab034723c */ /* 0x040fe20000041834 */
[----:B------:R-:W5:Y:S07]  /*2580*/  LDSM.16.M88.4 R24, [R202+0x4800] ;  /* 0x00480000ca18783b */ /* 0x000f6e0000000200 */
[C---:B---3--:R-:W-:Y:S08]  /*2590*/  HMMA.16816.F32.BF16 R48, R176.reuse, R20, R48 ;  /* 0x00000014b030723c */ /* 0x048ff00000041830 */
[----:B------:R-:W-:Y:S01]  /*25a0*/  HMMA.16816.F32.BF16 R44, R176, R22, R44 ;  /* 0x00000016b02c723c */ /* 0x000fe2000004182c */
[----:B------:R-:W3:Y:S07]  /*25b0*/  LDSM.16.M88.4 R20, [R202+0x5000] ;  /* 0x00500000ca14783b */ /* 0x000eee0000000200 */
[C---:B------:R-:W-:Y:S08]  /*25c0*/  HMMA.16816.F32.BF16 R12, R180.reuse, R16, R12 ;  /* 0x00000010b40c723c */ /* 0x040ff0000004180c */
[----:B------:R-:W-:Y:S01]  /*25d0*/  HMMA.16816.F32.BF16 R8, R180, R18, R8 ;  /* 0x00000012b408723c */ /* 0x000fe20000041808 */
[----:B------:R-:W1:Y:S01]  /*25e0*/  LDSM.16.M88.4 R16, [R202+0x5800] ;  /* 0x00580000ca10783b */ /* 0x000e620000000200 */
[----:B------:R-:W-:-:S06]  /*25f0*/  DEPBAR.LE SB0, 0x0 ;  /* 0x000080000000791a */ /* 0x000fcc0000000000 */
[C---:B------:R-:W-:Y:S08]  /*2600*/  HMMA.16816.F32.BF16 R80, R180.reuse, R100, R80 ;  /* 0x00000064b450723c */ /* 0x040ff00000041850 */
[C---:B------:R-:W-:Y:S08]  /*2610*/  HMMA.16816.F32.BF16 R76, R180.reuse, R102, R76 ;  /* 0x00000066b44c723c */ /* 0x040ff0000004184c */
[C---:B------:R-:W-:Y:S08]  /*2620*/  HMMA.16816.F32.BF16 R72, R180.reuse, R96, R72 ;  /* 0x00000060b448723c */ /* 0x040ff00000041848 */
[C---:B------:R-:W-:Y:S08]  /*2630*/  HMMA.16816.F32.BF16 R68, R180.reuse, R98, R68 ;  /* 0x00000062b444723c */ /* 0x040ff00000041844 */
[C---:B------:R-:W-:Y:S08]  /*2640*/  HMMA.16816.F32.BF16 R64, R180.reuse, R92, R64 ;  /* 0x0000005cb440723c */ /* 0x040ff00000041840 */
[C---:B------:R-:W-:Y:S08]  /*2650*/  HMMA.16816.F32.BF16 R60, R180.reuse, R94, R60 ;  /* 0x0000005eb43c723c */ /* 0x040ff0000004183c */
[C---:B------:R-:W-:Y:S08]  /*2660*/  HMMA.16816.F32.BF16 R56, R180.reuse, R88, R56 ;  /* 0x00000058b438723c */ /* 0x040ff00000041838 */
[C---:B------:R-:W-:Y:S08]  /*2670*/  HMMA.16816.F32.BF16 R52, R180.reuse, R90, R52 ;  /* 0x0000005ab434723c */ /* 0x040ff00000041834 */
[C---:B----4-:R-:W-:Y:S08]  /*2680*/  HMMA.16816.F32.BF16 R48, R180.reuse, R84, R48 ;  /* 0x00000054b430723c */ /* 0x050ff00000041830 */
[----:B------:R-:W-:Y:S08]  /*2690*/  HMMA.16816.F32.BF16 R44, R180, R86, R44 ;  /* 0x00000056b42c723c */ /* 0x000ff0000004182c */
[C---:B------:R-:W-:Y:S08]  /*26a0*/  HMMA.16816.F32.BF16 R12, R188.reuse, R40, R12 ;  /* 0x00000028bc0c723c */ /* 0x040ff0000004180c */
[C---:B------:R-:W-:Y:S08]  /*26b0*/  HMMA.16816.F32.BF16 R8, R188.reuse, R42, R8 ;  /* 0x0000002abc08723c */ /* 0x040ff00000041808 */
[C---:B-1----:R-:W-:Y:S08]  /*26c0*/  HMMA.16816.F32.BF16 R80, R188.reuse, R32, R80 ;  /* 0x00000020bc50723c */ /* 0x042ff00000041850 */
[C---:B------:R-:W-:Y:S08]  /*26d0*/  HMMA.16816.F32.BF16 R76, R188.reuse, R34, R76 ;  /* 0x00000022bc4c723c */ /* 0x040ff0000004184c */
[C---:B--2---:R-:W-:Y:S08]  /*26e0*/  HMMA.16816.F32.BF16 R72, R188.reuse, R28, R72 ;  /* 0x0000001cbc48723c */ /* 0x044ff00000041848 */
[C---:B------:R-:W-:Y:S08]  /*26f0*/  HMMA.16816.F32.BF16 R68, R188.reuse, R30, R68 ;  /* 0x0000001ebc44723c */ /* 0x040ff00000041844 */
[C---:B-----5:R-:W-:Y:S08]  /*2700*/  HMMA.16816.F32.BF16 R64, R188.reuse, R24, R64 ;  /* 0x00000018bc40723c */ /* 0x060ff00000041840 */
[C---:B------:R-:W-:Y:S08]  /*2710*/  HMMA.16816.F32.BF16 R60, R188.reuse, R26, R60 ;  /* 0x0000001abc3c723c */ /* 0x040ff0000004183c */
[C---:B---3--:R-:W-:Y:S08]  /*2720*/  HMMA.16816.F32.BF16 R56, R188.reuse, R20, R56 ;  /* 0x00000014bc38723c */ /* 0x048ff00000041838 */
[C---:B------:R-:W-:Y:S08]  /*2730*/  HMMA.16816.F32.BF16 R52, R188.reuse, R22, R52 ;  /* 0x00000016bc34723c */ /* 0x040ff00000041834 */
[C---:B------:R-:W-:Y:S08]  /*2740*/  HMMA.16816.F32.BF16 R48, R188.reuse, R16, R48 ;  /* 0x00000010bc30723c */ /* 0x040ff00000041830 */
[----:B------:R-:W-:Y:S01]  /*2750*/  HMMA.16816.F32.BF16 R44, R188, R18, R44 ;  /* 0x00000012bc2c723c */ /* 0x000fe2000004182c */
[----:B------:R-:W-:Y:S06]  /*2760*/  BAR.SYNC.DEFER_BLOCKING 0x0 ;  /* 0x0000000000007b1d */ /* 0x000fec0000010000 */
[----:B------:R-:W-:Y:S10]  /*2770*/  @!P0 BRA `(.L_x_21) ;  /* 0x000001a000008947 */ /* 0x000ff40003800000 */
[----:B------:R-:W-:Y:S01]  /*2780*/  IADD3 R17, R36, -0x2, RZ ;  /* 0xfffffffe24117810 */ /* 0x000fe20007ffe0ff */
[----:B------:R-:W-:-:S02]  /*2790*/  USHF.L.U32 UR4, UR6, 0x6, URZ ;  /* 0x0000000606047899 */ /* 0x000fc4000800063f */
[----:B------:R-:W-:Y:S01]  /*27a0*/  USHF.L.U64.HI UR6, UR6, 0x6, UR7 ;  /* 0x0000000606067899 */ /* 0x000fe20008010207 */
[----:B------:R-:W-:Y:S01]  /*27b0*/  SHF.R.S32.HI R7, RZ, 0x1f, R17 ;  /* 0x0000001fff077819 */ /* 0x000fe20000011411 */
[----:B------:R-:W-:Y:S02]  /*27c0*/  IMAD R38, R38, R17, RZ ;  /* 0x0000001126267224 */ /* 0x000fe400078e02ff */
[----:B------:R-:W-:-:S04]  /*27d0*/  IMAD.WIDE.U32 R16, R17, R108, R220 ;  /* 0x0000006c11107225 */ /* 0x000fc800078e00dc */
[----:B------:R-:W-:Y:S01]  /*27e0*/  IMAD R4, R7, R108, R38 ;  /* 0x0000006c07047224 */ /* 0x000fe200078e0226 */
[----:B------:R-:W-:Y:S01]  /*27f0*/  LEA R6, P0, R16, c[0x0][0x1c8], 0x1 ;  /* 0x0000720010067a11 */ /* 0x000fe200078008ff */
[----:B------:R-:W-:Y:S02]  /*2800*/  IMAD.U32 R0, RZ, RZ, UR4 ;  /* 0x00000004ff007e24 */ /* 0x000fe4000f8e00ff */
[----:B------:R-:W-:Y:S01]  /*2810*/  IMAD.IADD R4, R17, 0x1, R4 ;  /* 0x0000000111047824 */ /* 0x000fe200078e0204 */
[----:B------:R-:W-:-:S04]  /*2820*/  IADD3 R18, P5, R6, UR4, RZ ;  /* 0x0000000406127c10 */ /* 0x000fc8000ffbe0ff */
[----:B------:R-:W-:Y:S02]  /*2830*/  LEA.HI.X R7, R16, c[0x0][0x1cc], R4, 0x1, P0 ;  /* 0x0000730010077a11 */ /* 0x000fe400000f0c04 */
[----:B------:R-:W-:Y:S02]  /*2840*/  IADD3 R16, P2, P1, R0, 0x80, R6 ;  /* 0x0000008000107810 */ /* 0x000fe4000795e006 */
[----:B------:R-:W-:Y:S01]  /*2850*/  IADD3 R20, P0, R18, UR4, RZ ;  /* 0x0000000412147c10 */ /* 0x000fe2000ff1e0ff */
[----:B------:R-:W-:Y:S01]  /*2860*/  @!PT LDS RZ, [RZ] ;  /* 0x00000000fffff984 */ /* 0x000fe20000000800 */
[----:B------:R-:W-:Y:S01]  /*2870*/  @!PT LDS RZ, [RZ] ;  /* 0x00000000fffff984 */ /* 0x000fe20000000800 */
[----:B------:R-:W-:Y:S01]  /*2880*/  @!PT LDS RZ, [RZ] ;  /* 0x00000000fffff984 */ /* 0x000fe20000000800 */
[----:B------:R1:W-:Y:S01]  /*2890*/  LDGSTS.E.BYPASS.LTC128B.128 [R216+0x8100], [R6.64], !P4 ;  /* 0x0810000006d87fae */ /* 0x0003e2000e101d4e */
[----:B------:R-:W-:Y:S02]  /*28a0*/  IADD3.X R19, R7, UR6, RZ, P5, !PT ;  /* 0x0000000607137c10 */ /* 0x000fe4000affe4ff */
[----:B------:R-:W-:Y:S01]  /*28b0*/  IADD3.X R17, RZ, UR6, R7, P2, P1 ;  /* 0x00000006ff117c10 */ /* 0x000fe200097e2407 */
[----:B------:R1:W-:Y:S01]  /*28c0*/  LDGSTS.E.BYPASS.LTC128B.128 [R216+0xb100], [R6.64+0x80], !P3 ;  /* 0x0b10008006d87fae */ /* 0x0003e2000d901d4e */
[----:B------:R-:W-:-:S03]  /*28d0*/  IADD3.X R21, R19, UR6, RZ, P0, !PT ;  /* 0x0000000613157c10 */ /* 0x000fc600087fe4ff */
[----:B------:R1:W-:Y:S04]  /*28e0*/  LDGSTS.E.BYPASS.LTC128B.128 [R216+0x9100], [R18.64], !P4 ;  /* 0x0910000012d87fae */ /* 0x0003e8000e101d4e */
[----:B------:R1:W-:Y:S04]  /*28f0*/  LDGSTS.E.BYPASS.LTC128B.128 [R216+0xc100], [R16.64], !P3 ;  /* 0x0c10000010d87fae */ /* 0x0003e8000d901d4e */
[----:B------:R1:W-:Y:S04]  /*2900*/  LDGSTS.E.BYPASS.LTC128B.128 [R216+0xa100], [R20.64], !P4 ;  /* 0x0a10000014d87fae */ /* 0x0003e8000e101d4e */
[----:B------:R1:W-:Y:S02]  /*2910*/  LDGSTS.E.BYPASS.LTC128B.128 [R216+0xd100], [R20.64+0x80], !P3 ;  /* 0x0d10008014d87fae */ /* 0x0003e4000d901d4e */
.L_x_21:
[----:B------:R-:W-:Y:S01]  /*2920*/  LEA.HI R106, R106, R39, RZ, 0x2 ;  /* 0x000000276a6a7211 */ /* 0x000fe200078f10ff */
[----:B------:R-:W-:Y:S01]  /*2930*/  FMUL.FTZ R8, R8, c[0x0][0x320] ;  /* 0x0000c80008087a20 */ /* 0x000fe20000410000 */
[----:B------:R-:W-:Y:S01]  /*2940*/  SHF.R.S32.HI R4, RZ, 0x1f, R105 ;  /* 0x0000001fff047819 */ /* 0x000fe20000011469 */
[----:B-1----:R-:W-:Y:S01]  /*2950*/  FMUL.FTZ R19, R9, c[0x0][0x320] ;  /* 0x0000c80009137a20 */ /* 0x002fe20000410000 */
[----:B------:R-:W-:Y:S01]  /*2960*/  LOP3.LUT R104, R104, 0xffffffe0, RZ, 0xc0, !PT ;  /* 0xffffffe068687812 */ /* 0x000fe200078ec0ff */
[----:B------:R1:W2:Y:S01]  /*2970*/  MUFU.TANH R21, R8 ;  /* 0x0000000800157308 */ /* 0x0002a20000002400 */
[----:B------:R-:W-:Y:S01]  /*2980*/  LOP3.LUT R106, R106, 0xfffffffc, RZ, 0xc0, !PT ;  /* 0xfffffffc6a6a7812 */ /* 0x000fe200078ec0ff */
[----:B------:R-:W-:Y:S01]  /*2990*/  FMUL.FTZ R129, R45, c[0x0][0x320] ;  /* 0x0000c8002d817a20 */ /* 0x000fe20000410000 */
[----:B------:R-:W-:Y:S01]  /*29a0*/  LEA.HI R6, R4, R105, RZ, 0x3 ;  /* 0x0000006904067211 */ /* 0x000fe200078f18ff */
[----:B------:R-:W-:Y:S01]  /*29b0*/  FMUL.FTZ R17, R80, c[0x0][0x320] ;  /* 0x0000c80050117a20 */ /* 0x000fe20000410000 */
[-C--:B------:R-:W-:Y:S01]  /*29c0*/  IADD3 R4, -R104, R39.reuse, RZ ;  /* 0x0000002768047210 */ /* 0x080fe20007ffe1ff */
[----:B------:R-:W-:Y:S01]  /*29d0*/  FMUL.FTZ R0, R81, c[0x0][0x320] ;  /* 0x0000c80051007a20 */ /* 0x000fe20000410000 */
[----:B------:R-:W-:Y:S01]  /*29e0*/  IADD3 R106, -R106, R39, RZ ;  /* 0x000000276a6a7210 */ /* 0x000fe20007ffe1ff */
[----:B------:R-:W-:Y:S01]  /*29f0*/  FMUL.FTZ R7, R76, c[0x0][0x320] ;  /* 0x0000c8004c077a20 */ /* 0x000fe20000410000 */
[----:B------:R-:W-:Y:S01]  /*2a00*/  SHF.R.S32.HI R23, RZ, 0x1f, R4 ;  /* 0x0000001fff177819 */ /* 0x000fe20000011404 */
[----:B------:R-:W-:Y:S01]  /*2a10*/  FMUL.FTZ R9, R77, c[0x0][0x320] ;  /* 0x0000c8004d097a20 */ /* 0x000fe20000410000 */
[----:B------:R-:W-:Y:S01]  /*2a20*/  LOP3.LUT R6, R6, 0xffffff8, RZ, 0xc0, !PT ;  /* 0x0ffffff806067812 */ /* 0x000fe200078ec0ff */
[----:B------:R-:W-:Y:S01]  /*2a30*/  FMUL.FTZ R33, R72, c[0x0][0x320] ;  /* 0x0000c80048217a20 */ /* 0x000fe20000410000 */
[----:B------:R-:W-:Y:S01]  /*2a40*/  LEA.HI R16, R23, R4, RZ, 0x2 ;  /* 0x0000000417107211 */ /* 0x000fe200078f10ff */
[----:B------:R-:W-:Y:S01]  /*2a50*/  FMUL.FTZ R31, R73, c[0x0][0x320] ;  /* 0x0000c800491f7a20 */ /* 0x000fe20000410000 */
[----:B------:R-:W-:Y:S01]  /*2a60*/  PLOP3.LUT P1, PT, PT, PT, UP3, 0x80, 0x0 ;  /* 0x000000000000781c */ /* 0x000fe20003f2f038 */
[----:B------:R-:W-:Y:S01]  /*2a70*/  IMAD.IADD R6, R105, 0x1, -R6 ;  /* 0x0000000169067824 */ /* 0x000fe200078e0a06 */
[----:B-1----:R-:W-:Y:S01]  /*2a80*/  LEA.HI R8, R106, R106, RZ, 0x1 ;  /* 0x0000006a6a087211 */ /* 0x002fe200078f08ff */
[----:B------:R-:W-:Y:S01]  /*2a90*/  FMUL.FTZ R29, R68, c[0x0][0x320] ;  /* 0x0000c800441d7a20 */ /* 0x000fe20000410000 */
[----:B------:R-:W-:Y:S01]  /*2aa0*/  LEA.HI.SX32 R23, R16, UR16, 0x1e ;  /* 0x0000001010177c11 */ /* 0x000fe2000f8ff2ff */
[----:B------:R-:W-:Y:S01]  /*2ab0*/  FMUL.FTZ R69, R69, c[0x0][0x320] ;  /* 0x0000c80045457a20 */ /* 0x000fe20000410000 */
[----:B------:R-:W-:Y:S01]  /*2ac0*/  LOP3.LUT R25, R8, 0x1ffffffe, RZ, 0xc0, !PT ;  /* 0x1ffffffe08197812 */ /* 0x000fe200078ec0ff */
[----:B------:R-:W-:Y:S01]  /*2ad0*/  FMUL.FTZ R64, R64, c[0x0][0x320] ;  /* 0x0000c80040407a20 */ /* 0x000fe20000410000 */
[----:B------:R-:W-:Y:S01]  /*2ae0*/  LEA R6, R6, R23, 0x4 ;  /* 0x0000001706067211 */ /* 0x000fe200078e20ff */
[----:B------:R-:W-:Y:S01]  /*2af0*/  FMUL.FTZ R65, R65, c[0x0][0x320] ;  /* 0x0000c80041417a20 */ /* 0x000fe20000410000 */
[----:B------:R-:W-:Y:S01]  /*2b00*/  PLOP3.LUT P0, PT, PT, PT, UP3, 0x80, 0x0 ;  /* 0x000000000000781c */ /* 0x000fe20003f0f038 */
[----:B------:R-:W-:Y:S01]  /*2b10*/  IMAD.IADD R25, R106, 0x1, -R25 ;  /* 0x000000016a197824 */ /* 0x000fe200078e0a19 */
[----:B------:R-:W-:Y:S01]  /*2b20*/  LOP3.LUT R23, R16, 0x7ffffffc, RZ, 0xc0, !PT ;  /* 0x7ffffffc10177812 */ /* 0x000fe200078ec0ff */
[----:B------:R-:W-:Y:S01]  /*2b30*/  FMUL.FTZ R60, R60, c[0x0][0x320] ;  /* 0x0000c8003c3c7a20 */ /* 0x000fe20000410000 */
[----:B------:R-:W-:Y:S01]  /*2b40*/  IADD3.X R45, R37, c[0x0][0x1d0], RZ, PT, !PT ;  /* 0x00007400252d7a10 */ /* 0x000fe20003ffe4ff */
[----:B------:R-:W-:Y:S01]  /*2b50*/  FMUL.FTZ R61, R61, c[0x0][0x320] ;  /* 0x0000c8003d3d7a20 */ /* 0x000fe20000410000 */
[----:B------:R-:W-:Y:S01]  /*2b60*/  LEA R217, R25, R6, 0x3 ;  /* 0x0000000619d97211 */ /* 0x000fe200078e18ff */
[----:B------:R-:W-:Y:S01]  /*2b70*/  FMUL.FTZ R56, R56, c[0x0][0x320] ;  /* 0x0000c80038387a20 */ /* 0x000fe20000410000 */
[----:B------:R-:W-:Y:S01]  /*2b80*/  IADD3 R222, R4, -R23, RZ ;  /* 0x8000001704de7210 */ /* 0x000fe20007ffe0ff */
[----:B------:R-:W-:Y:S01]  /*2b90*/  FMUL.FTZ R4, R12, c[0x0][0x320] ;  /* 0x0000c8000c047a20 */ /* 0x000fe20000410000 */
[----:B------:R-:W1:Y:S01]  /*2ba0*/  MUFU.TANH R19, R19 ;  /* 0x0000001300137308 */ /* 0x000e620000002400 */
[----:B------:R-:W-:Y:S01]  /*2bb0*/  @P1 IMAD.HI.U32 R8, R217, c[0x0][0x2c8], RZ ;  /* 0x0000b200d9081a27 */ /* 0x000fe200078e00ff */
[----:B------:R-:W-:Y:S01]  /*2bc0*/  SHF.L.U32 R222, R222, 0x1, RZ ;  /* 0x00000001dede7819 */ /* 0x000fe200000006ff */
[----:B------:R-:W-:Y:S01]  /*2bd0*/  ULDC UR6, c[0x0][0x324] ;  /* 0x0000c90000067ab9 */ /* 0x000fe20000000800 */
[----:B------:R-:W0:Y:S01]  /*2be0*/  LDGDEPBAR ;  /* 0x00000000000079af */ /* 0x000e220000000000 */
[----:B------:R-:W-:Y:S01]  /*2bf0*/  IMAD.MOV.U32 R6, RZ, RZ, R217 ;  /* 0x000000ffff067224 */ /* 0x000fe200078e00d9 */
[----:B------:R-:W-:Y:S01]  /*2c00*/  @P0 SHF.R.U32.HI R6, RZ, c[0x0][0x2cc], R8 ;  /* 0x0000b300ff060a19 */ /* 0x000fe20000011608 */
[----:B------:R-:W-:Y:S01]  /*2c10*/  FMUL.FTZ R57, R57, c[0x0][0x320] ;  /* 0x0000c80039397a20 */ /* 0x000fe20000410000 */
[----:B------:R-:W-:Y:S01]  /*2c20*/  PLOP3.LUT P0, PT, PT, PT, UP2, 0x40, 0x0 ;  /* 0x000000000000781c */ /* 0x000fe20003f0e828 */
[----:B------:R-:W-:Y:S01]  /*2c30*/  FMUL.FTZ R52, R52, c[0x0][0x320] ;  /* 0x0000c80034347a20 */ /* 0x000fe20000410000 */
[----:B------:R-:W-:Y:S01]  /*2c40*/  IADD3 R45, R45, -c[0x0][0x168], -R222 ;  /* 0x80005a002d2d7a10 */ /* 0x000fe20007ffe8de */
[----:B------:R-:W3:Y:S01]  /*2c50*/  SHFL.IDX PT, R8, R6, RZ, 0x1c1f ;  /* 0x001c1fff06087589 */ /* 0x000ee200000e0000 */
[----:B------:R-:W-:Y:S01]  /*2c60*/  FMUL.FTZ R53, R53, c[0x0][0x320] ;  /* 0x0000c80035357a20 */ /* 0x000fe20000410000 */
[----:B------:R-:W4:Y:S01]  /*2c70*/  MUFU.TANH R17, R17 ;  /* 0x0000001100117308 */ /* 0x000f220000002400 */
[----:B------:R-:W-:Y:S01]  /*2c80*/  FMUL.FTZ R49, R49, c[0x0][0x320] ;  /* 0x0000c80031317a20 */ /* 0x000fe20000410000 */
[----:B------:R-:W-:Y:S01]  /*2c90*/  ULOP3.LUT UR6, URZ, UR6, URZ, 0x33, !UPT ;  /* 0x000000063f067292 */ /* 0x000fe2000f8e333f */
[----:B------:R-:W-:Y:S01]  /*2ca0*/  FMUL.FTZ R48, R48, c[0x0][0x320] ;  /* 0x0000c80030307a20 */ /* 0x000fe20000410000 */
[----:B------:R-:W-:Y:S01]  /*2cb0*/  IADD3 R34, R37, -R222, RZ ;  /* 0x800000de25227210 */ /* 0x000fe20007ffe0ff */
[----:B------:R-:W-:-:S02]  /*2cc0*/  FMUL.FTZ R13, R13, c[0x0][0x320] ;  /* 0x0000c8000d0d7a20 */ /* 0x000fc40000410000 */
[----:B------:R-:W-:Y:S01]  /*2cd0*/  FMUL.FTZ R44, R44, c[0x0][0x320] ;  /* 0x0000c8002c2c7a20 */ /* 0x000fe20000410000 */
[----:B------:R-:W1:Y:S08]  /*2ce0*/  MUFU.TANH R0, R0 ;  /* 0x0000000000007308 */ /* 0x000e700000002400 */
        /* <DEDUP_REMOVED lines=17> */
[----:B------:R5:W1:Y:S08]  /*2e00*/  MUFU.TANH R135, R48 ;  /* 0x0000003000877308 */ /* 0x000a700000002400 */
[----:B------:R1:W1:Y:S01]  /*2e10*/  MUFU.TANH R23, R13 ;  /* 0x0000000d00177308 */ /* 0x0002620000002400 */
[----:B-----5:R-:W-:-:S07]  /*2e20*/  IADD3 R48, R45, c[0x0][0x328], RZ ;  /* 0x0000ca002d307a10 */ /* 0x020fce0007ffe0ff */
[----:B------:R5:W2:Y:S01]  /*2e30*/  MUFU.TANH R131, R44 ;  /* 0x0000002c00837308 */ /* 0x000aa20000002400 */
[----:B------:R-:W-:-:S04]  /*2e40*/  IADD3 R45, R45, UR6, RZ ;  /* 0x000000062d2d7c10 */ /* 0x000fc8000fffe0ff */
[----:B---3--:R-:W-:Y:S01]  /*2e50*/  IADD3 R28, R45, R8, RZ ;  /* 0x000000082d1c7210 */ /* 0x008fe20007ffe0ff */
[----:B-1----:R-:W-:Y:S01]  /*2e60*/  IMAD.IADD R13, R48, 0x1, R8 ;  /* 0x00000001300d7824 */ /* 0x002fe200078e0208 */
[----:B-----5:R-:W-:-:S04]  /*2e70*/  IADD3 R44, -R222, c[0x0][0x1d0], R37 ;  /* 0x00007400de2c7a10 */ /* 0x020fc80007ffe125 */
[----:B------:R-:W-:Y:S01]  /*2e80*/  IMNMX R42, R13, R44, PT ;  /* 0x0000002c0d2a7217 */ /* 0x000fe20003800200 */
[----:B------:R-:W-:Y:S05]  /*2e90*/  @P0 BRA `(.L_x_22) ;  /* 0x0000015000000947 */ /* 0x000fea0003800000 */
[----:B--2-4-:R-:W-:Y:S01]  /*2ea0*/  IADD3 R8, R8, c[0x0][0x1d0], RZ ;  /* 0x0000740008087a10 */ /* 0x014fe20007ffe0ff */
[----:B------:R-:W-:Y:S03]  /*2eb0*/  BSSY B0, `(.L_x_23) ;  /* 0x000000f000007945 */ /* 0x000fe60003800000 */
[----:B------:R-:W-:-:S04]  /*2ec0*/  IADD3 R13, R8, -c[0x0][0x168], RZ ;  /* 0x80005a00080d7a10 */ /* 0x000fc80007ffe0ff */
        /* <DEDUP_REMOVED lines=9> */
.L_x_24:
[----:B------:R-:W-:-:S04]  /*2f60*/  MOV R8, c[0x0][0x32c] ;  /* 0x0000cb0000087a02 */ /* 0x000fc80000000f00 */
[----:B------:R-:W-:-:S13]  /*2f70*/  ISETP.NE.AND P0, PT, R8, 0x1, PT ;  /* 0x000000010800780c */ /* 0x000fda0003f05270 */
[----:B------:R-:W-:-:S05]  /*2f80*/  @P0 IMAD.HI.U32 R8, R13, c[0x0][0x330], RZ ;  /* 0x0000cc000d080a27 */ /* 0x000fca00078e00ff */
[----:B------:R-:W-:Y:S02]  /*2f90*/  @P0 SHF.R.U32.HI R13, RZ, c[0x0][0x334], R8 ;  /* 0x0000cd00ff0d0a19 */ /* 0x000fe40000011608 */
.L_x_25:
[----:B------:R-:W-:Y:S05]  /*2fa0*/  BSYNC B0 ;  /* 0x0000000000007941 */ /* 0x000fea0003800000 */
.L_x_23:
[----:B------:R-:W-:-:S05]  /*2fb0*/  IMAD R25, R13, c[0x0][0x32c], R34 ;  /* 0x0000cb000d197a24 */ /* 0x000fca00078e0222 */
[----:B------:R-:W-:Y:S02]  /*2fc0*/  IADD3 R13, R25, c[0x0][0x32c], RZ ;  /* 0x0000cb00190d7a10 */ /* 0x000fe40007ffe0ff */
[----:B------:R-:W-:Y:S02]  /*2fd0*/  IMNMX R28, R28, R25, !PT ;  /* 0x000000191c1c7217 */ /* 0x000fe40007800200 */
[----:B------:R-:W-:Y:S02]  /*2fe0*/  IMNMX R42, R42, R13, PT ;  /* 0x0000000d2a2a7217 */ /* 0x000fe40003800200 */
.L_x_22:
[C---:B--2-4-:R-:W-:Y:S01]  /*2ff0*/  ISETP.GE.AND P0, PT, R37.reuse, 0x2, PT ;  /* 0x000000022500780c */ /* 0x054fe20003f06270 */
[----:B------:R-:W1:Y:S01]  /*3000*/  SHFL.IDX PT, R6, R6, 0x1, 0x1c1f ;  /* 0x003c1f0006067f89 */ /* 0x000e6200000e0000 */
[C---:B------:R-:W-:Y:S01]  /*3010*/  ISETP.GE.AND P2, PT, R37.reuse, 0xa, PT ;  /* 0x0000000a2500780c */ /* 0x040fe20003f46270 */
[----:B------:R-:W-:Y:S01]  /*3020*/  FMUL.FTZ R130, R46, c[0x0][0x320] ;  /* 0x0000c8002e827a20 */ /* 0x000fe20000410000 */
[----:B------:R-:W-:Y:S01]  /*3030*/  P2R R49, PR, RZ, 0x1 ;  /* 0x00000001ff317803 */ /* 0x000fe20000000000 */
[----:B------:R-:W-:Y:S01]  /*3040*/  FMUL.FTZ R46, R10, c[0x0][0x320] ;  /* 0x0000c8000a2e7a20 */ /* 0x000fe20000410000 */
[----:B------:R-:W-:Y:S01]  /*3050*/  ISETP.GT.AND P0, PT, R28, 0x1, !P0 ;  /* 0x000000011c00780c */ /* 0x000fe20004704270 */
[----:B------:R-:W-:Y:S01]  /*3060*/  FMUL.FTZ R52, R82, c[0x0][0x320] ;  /* 0x0000c80052347a20 */ /* 0x000fe20000410000 */
[----:B------:R-:W-:Y:S01]  /*3070*/  ISETP.GE.AND P1, PT, R37, 0x9, PT ;  /* 0x000000092500780c */ /* 0x000fe20003f26270 */
[----:B------:R-:W-:Y:S01]  /*3080*/  FMUL.FTZ R10, R11, c[0x0][0x320] ;  /* 0x0000c8000b0a7a20 */ /* 0x000fe20000410000 */
[----:B------:R-:W-:Y:S01]  /*3090*/  ISETP.LT.OR P0, PT, R42, 0x2, P0 ;  /* 0x000000022a00780c */ /* 0x000fe20000701670 */
[----:B------:R-:W-:Y:S01]  /*30a0*/  FMUL.FTZ R67, R67, c[0x0][0x320] ;  /* 0x0000c80043437a20 */ /* 0x000fe20000410000 */
[----:B------:R-:W-:Y:S01]  /*30b0*/  P2R R16, PR, RZ, 0x2 ;  /* 0x00000002ff107803 */ /* 0x000fe20000000000 */
[----:B------:R-:W-:Y:S01]  /*30c0*/  FMUL.FTZ R62, R62, c[0x0][0x320] ;  /* 0x0000c8003e3e7a20 */ /* 0x000fe20000410000 */
[----:B------:R-:W-:Y:S01]  /*30d0*/  FSEL R23, R23, -INF , !P0 ;  /* 0xff80000017177808 */ /* 0x000fe20004000000 */
[----:B------:R-:W-:Y:S01]  /*30e0*/  FMUL.FTZ R63, R63, c[0x0][0x320] ;  /* 0x0000c8003f3f7a20 */ /* 0x000fe20000410000 */
[----:B------:R-:W-:Y:S01]  /*30f0*/  ISETP.GT.AND P0, PT, R28, 0x9, !P2 ;  /* 0x000000091c00780c */ /* 0x000fe20005704270 */
[----:B------:R-:W-:Y:S01]  /*3100*/  FMUL.FTZ R58, R58, c[0x0][0x320] ;  /* 0x0000c8003a3a7a20 */ /* 0x000fe20000410000 */
[----:B------:R-:W-:Y:S01]  /*3110*/  P2R R43, PR, RZ, 0x4 ;  /* 0x00000004ff2b7803 */ /* 0x000fe20000000000 */
[----:B------:R-:W-:Y:S01]  /*3120*/  FMUL.FTZ R59, R59, c[0x0][0x320] ;  /* 0x0000c8003b3b7a20 */ /* 0x000fe20000410000 */
[----:B------:R-:W-:Y:S01]  /*3130*/  ISETP.LT.OR P0, PT, R42, 0xa, P0 ;  /* 0x0000000a2a00780c */ /* 0x000fe20000701670 */
[----:B------:R-:W-:Y:S01]  /*3140*/  FMUL.FTZ R74, R74, c[0x0][0x320] ;  /* 0x0000c8004a4a7a20 */ /* 0x000fe20000410000 */
[----:B------:R-:W-:Y:S01]  /*3150*/  ISETP.GT.AND P1, PT, R28, 0x8, !P1 ;  /* 0x000000081c00780c */ /* 0x000fe20004f24270 */
[----:B------:R-:W-:Y:S01]  /*3160*/  FMUL.FTZ R75, R75, c[0x0][0x320] ;  /* 0x0000c8004b4b7a20 */ /* 0x000fe20000410000 */
[----:B------:R-:W-:Y:S01]  /*3170*/  ISETP.GE.AND P2, PT, R37, 0x11, PT ;  /* 0x000000112500780c */ /* 0x000fe20003f46270 */
[----:B------:R-:W-:Y:S01]  /*3180*/  FMUL.FTZ R54, R54, c[0x0][0x320] ;  /* 0x0000c80036367a20 */ /* 0x000fe20000410000 */
[----:B------:R-:W-:Y:S01]  /*3190*/  FSEL R19, R19, -INF , !P0 ;  /* 0xff80000013137808 */ /* 0x000fe20004000000 */
[----:B------:R-:W-:Y:S01]  /*31a0*/  FMUL.FTZ R55, R55, c[0x0][0x320] ;  /* 0x0000c80037377a20 */ /* 0x000fe20000410000 */
[----:B------:R-:W-:Y:S01]  /*31b0*/  ISETP.LT.OR P1, PT, R42, 0x9, P1 ;  /* 0x000000092a00780c */ /* 0x000fe20000f21670 */
[----:B------:R-:W-:Y:S01]  /*31c0*/  FMUL.FTZ R50, R50, c[0x0][0x320] ;  /* 0x0000c80032327a20 */ /* 0x000fe20000410000 */
[----:B------:R-:W-:Y:S01]  /*31d0*/  ISETP.GT.AND P0, PT, R28, 0x10, !P2 ;  /* 0x000000101c00780c */ /* 0x000fe20005704270 */
[----:B------:R-:W-:Y:S01]  /*31e0*/  FMUL.FTZ R51, R51, c[0x0][0x320] ;  /* 0x0000c80033337a20 */ /* 0x000fe20000410000 */
[----:B------:R-:W-:Y:S01]  /*31f0*/  FSEL R21, R21, -INF , !P1 ;  /* 0xff80000015157808 */ /* 0x000fe20004800000 */
[----:B------:R-:W-:Y:S01]  /*3200*/  FMUL.FTZ R70, R70, c[0x0][0x320] ;  /* 0x0000c80046467a20 */ /* 0x000fe20000410000 */
[----:B------:R-:W-:Y:S01]  /*3210*/  ISETP.LT.OR P0, PT, R42, 0x11, P0 ;  /* 0x000000112a00780c */ /* 0x000fe20000701670 */
[----:B------:R-:W-:Y:S01]  /*3220*/  FMUL.FTZ R71, R71, c[0x0][0x320] ;  /* 0x0000c80047477a20 */ /* 0x000fe20000410000 */
[----:B------:R-:W-:Y:S01]  /*3230*/  ISETP.GE.AND P1, PT, R37, 0x12, PT ;  /* 0x000000122500780c */ /* 0x000fe20003f26270 */
[----:B------:R-:W-:Y:S01]  /*3240*/  FMUL.FTZ R47, R47, c[0x0][0x320] ;  /* 0x0000c8002f2f7a20 */ /* 0x000fe20000410000 */
[----:B------:R-:W-:Y:S01]  /*3250*/  FSEL R17, R17, -INF , !P0 ;  /* 0xff80000011117808 */ /* 0x000fe20004000000 */
[----:B------:R-:W-:Y:S01]  /*3260*/  FMUL.FTZ R66, R66, c[0x0][0x320] ;  /* 0x0000c80042427a20 */ /* 0x000fe20000410000 */
[----:B------:R-:W-:Y:S01]  /*3270*/  ISETP.GT.AND P0, PT, R28, 0x11, !P1 ;  /* 0x000000111c00780c */ /* 0x000fe20004f04270 */
[----:B------:R2:W3:Y:S01]  /*3280*/  MUFU.TANH R148, R67 ;  /* 0x0000004300947308 */ /* 0x0004e20000002400 */
[----:B------:R-:W-:Y:S01]  /*3290*/  P2R R12, PR, RZ, 0x2 ;  /* 0x00000002ff0c7803 */ /* 0x000fe20000000000 */
[--C-:B-1----:R-:W-:Y:S01]  /*32a0*/  IMAD.IADD R11, R48, 0x1, R6.reuse ;  /* 0x00000001300b7824 */ /* 0x102fe200078e0206 */
[----:B------:R-:W-:Y:S01]  /*32b0*/  ISETP.LT.OR P0, PT, R42, 0x12, P0 ;  /* 0x000000122a00780c */ /* 0x000fe20000701670 */
[----:B------:R-:W-:Y:S01]  /*32c0*/  IMAD.IADD R45, R45, 0x1, R6 ;  /* 0x000000012d2d7824 */ /* 0x000fe200078e0206 */
[----:B------:R-:W-:-:S02]  /*32d0*/  ISETP.GE.AND P1, PT, R37, 0x19, PT ;  /* 0x000000192500780c */ /* 0x000fc40003f26270 */
[----:B------:R-:W-:Y:S01]  /*32e0*/  FSEL R13, R0, -INF , !P0 ;  /* 0xff800000000d7808 */ /* 0x000fe20004000000 */
[----:B------:R2:W1:Y:S01]  /*32f0*/  MUFU.TANH R164, R62 ;  /* 0x0000003e00a47308 */ /* 0x0004620000002400 */
[----:B------:R-:W-:Y:S02]  /*3300*/  ISETP.GT.AND P0, PT, R28, 0x18, !P1 ;  /* 0x000000181c00780c */ /* 0x000fe40004f04270 */
[----:B------:R-:W-:Y:S02]  /*3310*/  P2R R40, PR, RZ, 0x2 ;  /* 0x00000002ff287803 */ /* 0x000fe40000000000 */
[----:B------:R-:W-:Y:S02]  /*3320*/  ISETP.LT.OR P0, PT, R42, 0x19, P0 ;  /* 0x000000192a00780c */ /* 0x000fe40000701670 */
[----:B------:R-:W-:Y:S01]  /*3330*/  ISETP.GE.AND P1, PT, R37, 0x1a, PT ;  /* 0x0000001a2500780c */ /* 0x000fe20003f26270 */
[----:B------:R2:W4:Y:S01]  /*3340*/  MUFU.TANH R158, R63 ;  /* 0x0000003f009e7308 */ /* 0x0005220000002400 */
[----:B------:R-:W-:-:S02]  /*3350*/  FSEL R7, R7, -INF , !P0 ;  /* 0xff80000007077808 */ /* 0x000fc40004000000 */
[----:B------:R-:W-:Y:S02]  /*3360*/  ISETP.GT.AND P0, PT, R28, 0x19, !P1 ;  /* 0x000000191c00780c */ /* 0x000fe40004f04270 */
[----:B------:R-:W-:Y:S02]  /*3370*/  P2R R8, PR, RZ, 0x2 ;  /* 0x00000002ff087803 */ /* 0x000fe40000000000 */
[----:B------:R-:W-:Y:S01]  /*3380*/  ISETP.LT.OR P0, PT, R42, 0x1a, P0 ;  /* 0x0000001a2a00780c */ /* 0x000fe20000701670 */
[----:B------:R2:W1:Y:S01]  /*3390*/  MUFU.TANH R162, R58 ;  /* 0x0000003a00a27308 */ /* 0x0004620000002400 */
[----:B------:R-:W-:Y:S02]  /*33a0*/  ISETP.GE.AND P1, PT, R37, 0x21, PT ;  /* 0x000000212500780c */ /* 0x000fe40003f26270 */
[----:B------:R-:W-:Y:S02]  /*33b0*/  FSEL R9, R9, -INF , !P0 ;  /* 0xff80000009097808 */ /* 0x000fe40004000000 */
[----:B------:R-:W-:-:S02]  /*33c0*/  ISETP.GT.AND P0, PT, R28, 0x20, !P1 ;  /* 0x000000201c00780c */ /* 0x000fc40004f04270 */
[----:B------:R-:W-:Y:S01]  /*33d0*/  P2R R39, PR, RZ, 0x2 ;  /* 0x00000002ff277803 */ /* 0x000fe20000000000 */
[----:B------:R2:W1:Y:S01]  /*33e0*/  MUFU.TANH R160, R59 ;  /* 0x0000003b00a07308 */ /* 0x0004620000002400 */
[----:B------:R-:W-:Y:S02]  /*33f0*/  ISETP.LT.OR P0, PT, R42, 0x21, P0 ;  /* 0x000000212a00780c */ /* 0x000fe40000701670 */
[----:B------:R-:W-:Y:S02]  /*3400*/  ISETP.GE.AND P1, PT, R37, 0x22, PT ;  /* 0x000000222500780c */ /* 0x000fe40003f26270 */
[----:B------:R-:W-:Y:S02]  /*3410*/  FSEL R33, R33, -INF , !P0 ;  /* 0xff80000021217808 */ /* 0x000fe40004000000 */
[----:B------:R-:W-:Y:S01]  /*3420*/  ISETP.GT.AND P0, PT, R28, 0x21, !P1 ;  /* 0x000000211c00780c */ /* 0x000fe20004f04270 */
[----:B------:R2:W1:Y:S01]  /*3430*/  MUFU.TANH R146, R74 ;  /* 0x0000004a00927308 */ /* 0x0004620000002400 */
[----:B------:R-:W-:-:S02]  /*3440*/  P2R R38, PR, RZ, 0x2 ;  /* 0x00000002ff267803 */ /* 0x000fc40000000000 */
[----:B------:R-:W-:Y:S02]  /*3450*/  ISETP.LT.OR P0, PT, R42, 0x22, P0 ;  /* 0x000000222a00780c */ /* 0x000fe40000701670 */
[----:B------:R-:W-:Y:S02]  /*3460*/  ISETP.GE.AND P1, PT, R37, 0x29, PT ;  /* 0x000000292500780c */ /* 0x000fe40003f26270 */
[----:B------:R-:W-:Y:S01]  /*3470*/  FSEL R31, R31, -INF , !P0 ;  /* 0xff8000001f1f7808 */ /* 0x000fe20004000000 */
[----:B------:R2:W1:Y:S01]  /*3480*/  MUFU.TANH R126, R75 ;  /* 0x0000004b007e7308 */ /* 0x0004620000002400 */
[----:B------:R-:W-:Y:S02]  /*3490*/  ISETP.GT.AND P0, PT, R28, 0x28, !P1 ;  /* 0x000000281c00780c */ /* 0x000fe40004f04270 */
[----:B------:R-:W-:Y:S02]  /*34a0*/  P2R R35, PR, RZ, 0x2 ;  /* 0x00000002ff237803 */ /* 0x000fe40000000000 */
[----:B------:R-:W-:-:S02]  /*34b0*/  ISETP.LT.OR P0, PT, R42, 0x29, P0 ;  /* 0x000000292a00780c */ /* 0x000fc40000701670 */
[----:B------:R-:W-:Y:S01]  /*34c0*/  ISETP.GE.AND P1, PT, R37, 0x2a, PT ;  /* 0x0000002a2500780c */ /* 0x000fe20003f26270 */
[----:B------:R2:W1:Y:S01]  /*34d0*/  MUFU.TANH R156, R54 ;  /* 0x00000036009c7308 */ /* 0x0004620000002400 */
[----:B------:R-:W-:Y:S02]  /*34e0*/  FSEL R29, R29, -INF , !P0 ;  /* 0xff8000001d1d7808 */ /* 0x000fe40004000000 */
[----:B------:R-:W-:Y:S02]  /*34f0*/  ISETP.GT.AND P0, PT, R28, 0x29, !P1 ;  /* 0x000000291c00780c */ /* 0x000fe40004f04270 */
[----:B------:R-:W-:Y:S02]  /*3500*/  P2R R32, PR, RZ, 0x2 ;  /* 0x00000002ff207803 */ /* 0x000fe40000000000 */
[----:B------:R-:W-:Y:S01]  /*3510*/  ISETP.LT.OR P0, PT, R42, 0x2a, P0 ;  /* 0x0000002a2a00780c */ /* 0x000fe20000701670 */
[----:B------:R2:W1:Y:S01]  /*3520*/  MUFU.TANH R150, R55 ;  /* 0x0000003700967308 */ /* 0x0004620000002400 */
[----:B------:R-:W-:-:S02]  /*3530*/  ISETP.GE.AND P1, PT, R37, 0x31, PT ;  /* 0x000000312500780c */ /* 0x000fc40003f26270 */
[----:B------:R-:W-:Y:S02]  /*3540*/  FSEL R117, R117, -INF , !P0 ;  /* 0xff80000075757808 */ /* 0x000fe40004000000 */
[----:B------:R-:W-:Y:S02]  /*3550*/  ISETP.GT.AND P0, PT, R28, 0x30, !P1 ;  /* 0x000000301c00780c */ /* 0x000fe40004f04270 */
[----:B------:R-:W-:Y:S01]  /*3560*/  P2R R30, PR, RZ, 0x2 ;  /* 0x00000002ff1e7803 */ /* 0x000fe20000000000 */
[----:B------:R-:W1:Y:S01]  /*3570*/  MUFU.TANH R52, R52 ;  /* 0x0000003400347308 */ /* 0x000e620000002400 */
[----:B------:R-:W-:Y:S02]  /*3580*/  ISETP.LT.OR P0, PT, R42, 0x31, P0 ;  /* 0x000000312a00780c */ /* 0x000fe40000701670 */
[----:B------:R-:W-:Y:S02]  /*3590*/  ISETP.GE.AND P1, PT, R37, 0x32, PT ;  /* 0x000000322500780c */ /* 0x000fe40003f26270 */
[----:B------:R-:W-:-:S02]  /*35a0*/  FSEL R137, R137, -INF , !P0 ;  /* 0xff80000089897808 */ /* 0x000fc40004000000 */
[----:B------:R-:W-:Y:S01]  /*35b0*/  ISETP.GT.AND P0, PT, R28, 0x31, !P1 ;  /* 0x000000311c00780c */ /* 0x000fe20004f04270 */
[----:B------:R2:W1:Y:S01]  /*35c0*/  MUFU.TANH R136, R50 ;  /* 0x0000003200887308 */ /* 0x0004620000002400 */
[----:B------:R-:W-:Y:S02]  /*35d0*/  P2R R27, PR, RZ, 0x2 ;  /* 0x00000002ff1b7803 */ /* 0x000fe40000000000 */
[----:B------:R-:W-:Y:S02]  /*35e0*/  ISETP.LT.OR P0, PT, R42, 0x32, P0 ;  /* 0x000000322a00780c */ /* 0x000fe40000701670 */
[----:B------:R-:W-:Y:S02]  /*35f0*/  ISETP.GE.AND P1, PT, R37, 0x39, PT ;  /* 0x000000392500780c */ /* 0x000fe40003f26270 */
[----:B------:R-:W-:Y:S01]  /*3600*/  FSEL R149, R149, -INF , !P0 ;  /* 0xff80000095957808 */ /* 0x000fe20004000000 */
[----:B------:R2:W1:Y:S01]  /*3610*/  MUFU.TANH R134, R51 ;  /* 0x0000003300867308 */ /* 0x0004620000002400 */
[----:B------:R-:W-:-:S02]  /*3620*/  ISETP.GT.AND P0, PT, R28, 0x38, !P1 ;  /* 0x000000381c00780c */ /* 0x000fc40004f04270 */
[----:B------:R-:W-:Y:S02]  /*3630*/  P2R R26, PR, RZ, 0x2 ;  /* 0x00000002ff1a7803 */ /* 0x000fe40000000000 */
[----:B------:R-:W-:Y:S02]  /*3640*/  ISETP.LT.OR P0, PT, R42, 0x39, P0 ;  /* 0x000000392a00780c */ /* 0x000fe40000701670 */
[----:B------:R-:W-:Y:S01]  /*3650*/  ISETP.GE.AND P1, PT, R37, 0x3a, PT ;  /* 0x0000003a2500780c */ /* 0x000fe20003f26270 */
[----:B------:R2:W1:Y:S01]  /*3660*/  MUFU.TANH R144, R70 ;  /* 0x0000004600907308 */ /* 0x0004620000002400 */
[----:B------:R-:W-:Y:S02]  /*3670*/  FSEL R145, R145, -INF , !P0 ;  /* 0xff80000091917808 */ /* 0x000fe40004000000 */
[----:B------:R-:W-:Y:S02]  /*3680*/  ISETP.GT.AND P0, PT, R28, 0x39, !P1 ;  /* 0x000000391c00780c */ /* 0x000fe40004f04270 */
[----:B------:R-:W-:-:S02]  /*3690*/  P2R R25, PR, RZ, 0x2 ;  /* 0x00000002ff197803 */ /* 0x000fc40000000000 */
[----:B------:R-:W-:Y:S01]  /*36a0*/  ISETP.LT.OR P0, PT, R42, 0x3a, P0 ;  /* 0x0000003a2a00780c */ /* 0x000fe20000701670 */
[----:B------:R2:W1:Y:S01]  /*36b0*/  MUFU.TANH R132, R71 ;  /* 0x0000004700847308 */ /* 0x0004620000002400 */
[----:B------:R-:W-:Y:S02]  /*36c0*/  ISETP.GE.AND P1, PT, R37, 0x41, PT ;  /* 0x000000412500780c */ /* 0x000fe40003f26270 */
[----:B------:R-:W-:Y:S02]  /*36d0*/  FSEL R139, R139, -INF , !P0 ;  /* 0xff8000008b8b7808 */ /* 0x000fe40004000000 */
[----:B------:R-:W-:Y:S02]  /*36e0*/  ISETP.GT.AND P0, PT, R28, 0x40, !P1 ;  /* 0x000000401c00780c */ /* 0x000fe40004f04270 */
[----:B------:R-:W-:Y:S01]  /*36f0*/  P2R R24, PR, RZ, 0x2 ;  /* 0x00000002ff187803 */ /* 0x000fe20000000000 */
[----:B------:R-:W1:Y:S01]  /*3700*/  MUFU.TANH R130, R130 ;  /* 0x0000008200827308 */ /* 0x000e620000002400 */
[----:B------:R-:W-:-:S02]  /*3710*/  ISETP.LT.OR P0, PT, R42, 0x41, P0 ;  /* 0x000000412a00780c */ /* 0x000fc40000701670 */
[----:B------:R-:W-:Y:S02]  /*3720*/  ISETP.GE.AND P1, PT, R37, 0x42, PT ;  /* 0x000000422500780c */ /* 0x000fe40003f26270 */
[----:B------:R-:W-:Y:S02]  /*3730*/  FSEL R159, R159, -INF , !P0 ;  /* 0xff8000009f9f7808 */ /* 0x000fe40004000000 */
[----:B------:R-:W-:Y:S01]  /*3740*/  ISETP.GT.AND P0, PT, R28, 0x41, !P1 ;  /* 0x000000411c00780c */ /* 0x000fe20004f04270 */
[----:B------:R2:W1:Y:S01]  /*3750*/  MUFU.TANH R128, R47 ;  /* 0x0000002f00807308 */ /* 0x0004620000002400 */
[----:B------:R-:W-:Y:S02]  /*3760*/  P2R R22, PR, RZ, 0x2 ;  /* 0x00000002ff167803 */ /* 0x000fe40000000000 */
[----:B------:R-:W-:Y:S02]  /*3770*/  ISETP.LT.OR P0, PT, R42, 0x42, P0 ;  /* 0x000000422a00780c */ /* 0x000fe40000701670 */
[----:B------:R-:W-:-:S02]  /*3780*/  ISETP.GE.AND P1, PT, R37, 0x49, PT ;  /* 0x000000492500780c */ /* 0x000fc40003f26270 */
[----:B------:R-:W-:Y:S01]  /*3790*/  FSEL R157, R157, -INF , !P0 ;  /* 0xff8000009d9d7808 */ /* 0x000fe20004000000 */
[----:B------:R-:W1:Y:S01]  /*37a0*/  MUFU.TANH R46, R46 ;  /* 0x0000002e002e7308 */ /* 0x000e620000002400 */
[----:B------:R-:W-:Y:S02]  /*37b0*/  ISETP.GT.AND P0, PT, R28, 0x48, !P1 ;  /* 0x000000481c00780c */ /* 0x000fe40004f04270 */
[----:B------:R-:W-:Y:S02]  /*37c0*/  P2R R20, PR, RZ, 0x2 ;  /* 0x00000002ff147803 */ /* 0x000fe40000000000 */
[----:B------:R-:W-:Y:S02]  /*37d0*/  ISETP.LT.OR P0, PT, R42, 0x49, P0 ;  /* 0x000000492a00780c */ /* 0x000fe40000701670 */
[----:B------:R-:W-:Y:S01]  /*37e0*/  ISETP.GE.AND P1, PT, R37, 0x4a, PT ;  /* 0x0000004a2500780c */ /* 0x000fe20003f26270 */
[----:B------:R-:W1:Y:S01]  /*37f0*/  MUFU.TANH R10, R10 ;  /* 0x0000000a000a7308 */ /* 0x000e620000002400 */
[----:B------:R-:W-:-:S02]  /*3800*/  FSEL R151, R151, -INF , !P0 ;  /* 0xff80000097977808 */ /* 0x000fc40004000000 */
[----:B------:R-:W-:Y:S02]  /*3810*/  ISETP.GT.AND P0, PT, R28, 0x49, !P1 ;  /* 0x000000491c00780c */ /* 0x000fe40004f04270 */
[C---:B------:R-:W-:Y:S02]  /*3820*/  ISETP.GE.AND P6, PT, R37.reuse, 0x51, PT ;  /* 0x000000512500780c */ /* 0x040fe40003fc6270 */
[----:B------:R-:W-:Y:S01]  /*3830*/  ISETP.LT.OR P0, PT, R42, 0x4a, P0 ;  /* 0x0000004a2a00780c */ /* 0x000fe20000701670 */
[----:B------:R2:W1:Y:S01]  /*3840*/  MUFU.TANH R166, R66 ;  /* 0x0000004200a67308 */ /* 0x0004620000002400 */
[----:B------:R-:W-:Y:S02]  /*3850*/  ISETP.GE.AND P5, PT, R37, 0x52, PT ;  /* 0x000000522500780c */ /* 0x000fe40003fa6270 */
[----:B------:R-:W-:Y:S02]  /*3860*/  FSEL R147, R147, -INF , !P0 ;  /* 0xff80000093937808 */ /* 0x000fe40004000000 */
[----:B------:R-:W-:-:S02]  /*3870*/  ISETP.GT.AND P0, PT, R28, 0x50, !P6 ;  /* 0x000000501c00780c */ /* 0x000fc40007704270 */
[----:B------:R-:W-:Y:S02]  /*3880*/  P2R R41, PR, RZ, 0x4 ;  /* 0x00000004ff297803 */ /* 0x000fe40000000000 */
[----:B------:R-:W-:Y:S02]  /*3890*/  ISETP.LT.OR P0, PT, R42, 0x51, P0 ;  /* 0x000000512a00780c */ /* 0x000fe40000701670 */
[----:B------:R-:W-:Y:S02]  /*38a0*/  ISETP.GE.AND P2, PT, R37, 0x59, PT ;  /* 0x000000592500780c */ /* 0x000fe40003f46270 */
[----:B------:R-:W-:Y:S02]  /*38b0*/  FSEL R135, R135, -INF , !P0 ;  /* 0xff80000087877808 */ /* 0x000fe40004000000 */
[----:B------:R-:W-:Y:S02]  /*38c0*/  ISETP.GT.AND P0, PT, R28, 0x51, !P5 ;  /* 0x000000511c00780c */ /* 0x000fe40006f04270 */
[----:B------:R-:W-:-:S02]  /*38d0*/  P2R R0, PR, RZ, 0x2 ;  /* 0x00000002ff007803 */ /* 0x000fc40000000000 */
[----:B------:R-:W-:Y:S02]  /*38e0*/  ISETP.LT.OR P0, PT, R42, 0x52, P0 ;  /* 0x000000522a00780c */ /* 0x000fe40000701670 */
[----:B------:R-:W-:Y:S02]  /*38f0*/  ISETP.GE.AND P1, PT, R37, 0x1, PT ;  /* 0x000000012500780c */ /* 0x000fe40003f26270 */
[----:B------:R-:W-:Y:S02]  /*3900*/  FSEL R133, R133, -INF , !P0 ;  /* 0xff80000085857808 */ /* 0x000fe40004000000 */
[----:B------:R-:W-:Y:S02]  /*3910*/  ISETP.GT.AND P0, PT, R28, 0x58, !P2 ;  /* 0x000000581c00780c */ /* 0x000fe40005704270 */
[----:B------:R-:W-:Y:S02]  /*3920*/  P2R R18, PR, RZ, 0x2 ;  /* 0x00000002ff127803 */ /* 0x000fe40000000000 */
[----:B------:R-:W-:-:S02]  /*3930*/  ISETP.LT.OR P0, PT, R42, 0x59, P0 ;  /* 0x000000592a00780c */ /* 0x000fc40000701670 */
[----:B------:R-:W-:Y:S02]  /*3940*/  IMNMX R44, R11, R44, PT ;  /* 0x0000002c0b2c7217 */ /* 0x000fe40003800200 */
[----:B------:R-:W-:Y:S02]  /*3950*/  FSEL R131, R131, -INF , !P0 ;  /* 0xff80000083837808 */ /* 0x000fe40004000000 */
[----:B------:R-:W-:Y:S02]  /*3960*/  ISETP.GT.AND P0, PT, R28, RZ, !P1 ;  /* 0x000000ff1c00720c */ /* 0x000fe40004f04270 */
[----:B------:R-:W-:Y:S01]  /*3970*/  ISETP.GE.AND P1, PT, R37, 0x5a, PT ;  /* 0x0000005a2500780c */ /* 0x000fe20003f26270 */
[----:B------:R-:W-:Y:S01]  /*3980*/  FMUL.FTZ R37, R79, c[0x0][0x320] ;  /* 0x0000c8004f257a20 */ /* 0x000fe20000410000 */
[----:B------:R-:W-:-:S04]  /*3990*/  ISETP.LT.OR P0, PT, R42, 0x1, P0 ;  /* 0x000000012a00780c */ /* 0x000fc80000701670 */
[----:B------:R-:W-:Y:S01]  /*39a0*/  FSEL R4, R4, -INF , !P0 ;  /* 0xff80000004047808 */ /* 0x000fe20004000000 */
[----:B------:R-:W1:Y:S01]  /*39b0*/  MUFU.TANH R37, R37 ;  /* 0x0000002500257308 */ /* 0x000e620000002400 */
[----:B------:R-:W-:Y:S01]  /*39c0*/  ISETP.GT.AND P0, PT, R28, 0x59, !P1 ;  /* 0x000000591c00780c */ /* 0x000fe20004f04270 */
[----:B------:R-:W-:Y:S02]  /*39d0*/  FMUL.FTZ R28, R14, c[0x0][0x320] ;  /* 0x0000c8000e1c7a20 */ /* 0x000fe40000410000 */
[----:B------:R-:W-:Y:S01]  /*39e0*/  FMUL.FTZ R14, R15, c[0x0][0x320] ;  /* 0x0000c8000f0e7a20 */ /* 0x000fe20000410000 */
[----:B------:R-:W-:Y:S01]  /*39f0*/  ISETP.LT.OR P0, PT, R42, 0x5a, P0 ;  /* 0x0000005a2a00780c */ /* 0x000fe20000701670 */
[----:B------:R-:W-:Y:S02]  /*3a00*/  FMUL.FTZ R42, R78, c[0x0][0x320] ;  /* 0x0000c8004e2a7a20 */ /* 0x000fe40000410000 */
[----:B------:R-:W-:Y:S01]  /*3a10*/  FMUL.FTZ R15, R83, c[0x0][0x320] ;  /* 0x0000c800530f7a20 */ /* 0x000fe20000410000 */
[----:B------:R-:W-:Y:S01]  /*3a20*/  FSEL R129, R129, -INF , !P0 ;  /* 0xff80000081817808 */ /* 0x000fe20004000000 */
[----:B------:R-:W1:Y:S01]  /*3a30*/  MUFU.TANH R28, R28 ;  /* 0x0000001c001c7308 */ /* 0x000e620000002400 */
[----:B------:R-:W-:-:S07]  /*3a40*/  PLOP3.LUT P0, PT, PT, PT, UP2, 0x40, 0x0 ;  /* 0x000000000000781c */ /* 0x000fce0003f0e828 */
[----:B------:R-:W1:Y:S08]  /*3a50*/  MUFU.TANH R42, R42 ;  /* 0x0000002a002a7308 */ /* 0x000e700000002400 */
[----:B------:R-:W1:Y:S08]  /*3a60*/  MUFU.TANH R14, R14 ;  /* 0x0000000e000e7308 */ /* 0x000e700000002400 */
[----:B------:R-:W1:Y:S01]  /*3a70*/  MUFU.TANH R15, R15 ;  /* 0x0000000f000f7308 */ /* 0x000e620000002400 */
[----:B------:R-:W-:Y:S05]  /*3a80*/  @P0 BRA `(.L_x_26) ;  /* 0x0000015000000947 */ /* 0x000fea0003800000 */
[----:B--234-:R-:W-:Y:S01]  /*3a90*/  IADD3 R6, R6, c[0x0][0x1d0], RZ ;  /* 0x0000740006067a10 */ /* 0x01cfe20007ffe0ff */
        /* <DEDUP_REMOVED lines=11> */
.L_x_28:
[----:B------:R-:W-:-:S04]  /*3b50*/  MOV R6, c[0x0][0x32c] ;  /* 0x0000cb0000067a02 */ /* 0x000fc80000000f00 */
[----:B------:R-:W-:-:S13]  /*3b60*/  ISETP.NE.AND P0, PT, R6, 0x1, PT ;  /* 0x000000010600780c */ /* 0x000fda0003f05270 */
[----:B------:R-:W-:-:S05]  /*3b70*/  @P0 IMAD.HI.U32 R6, R11, c[0x0][0x330], RZ ;  /* 0x0000cc000b060a27 */ /* 0x000fca00078e00ff */
[----:B------:R-:W-:Y:S02]  /*3b80*/  @P0 SHF.R.U32.HI R11, RZ, c[0x0][0x334], R6 ;  /* 0x0000cd00ff0b0a19 */ /* 0x000fe40000011606 */
.L_x_29:
[----:B------:R-:W-:Y:S05]  /*3b90*/  BSYNC B0 ;  /* 0x0000000000007941 */ /* 0x000fea0003800000 */
.L_x_27:
[----:B------:R-:W-:-:S05]  /*3ba0*/  IMAD R34, R11, c[0x0][0x32c], R34 ;  /* 0x0000cb000b227a24 */ /* 0x000fca00078e0222 */
[----:B------:R-:W-:Y:S02]  /*3bb0*/  IADD3 R11, R34, c[0x0][0x32c], RZ ;  /* 0x0000cb00220b7a10 */ /* 0x000fe40007ffe0ff */
[----:B------:R-:W-:Y:S02]  /*3bc0*/  IMNMX R45, R45, R34, !PT ;  /* 0x000000222d2d7217 */ /* 0x000fe40007800200 */
[----:B------:R-:W-:Y:S02]  /*3bd0*/  IMNMX R44, R44, R11, PT ;  /* 0x0000000b2c2c7217 */ /* 0x000fe40003800200 */
.L_x_26:
[----:B--234-:R-:W-:Y:S01]  /*3be0*/  ISETP.NE.AND P0, PT, R49, RZ, PT ;  /* 0x000000ff3100720c */ /* 0x01cfe20003f05270 */
[----:B------:R-:W-:Y:S01]  /*3bf0*/  IMAD.SHL.U32 R212, R2, 0x2, RZ ;  /* 0x0000000202d47824 */ /* 0x000fe200078e00ff */
[C---:B------:R-:W-:Y:S01]  /*3c00*/  ISETP.GT.AND P6, PT, R45.reuse, 0x50, !P6 ;  /* 0x000000502d00780c */ /* 0x040fe200077c4270 */
[----:B------:R-:W-:Y:S01]  /*3c10*/  ULDC.64 UR4, c[0x0][0x2c8] ;  /* 0x0000b20000047ab9 */ /* 0x000fe20000000a00 */
[----:B------:R-:W-:Y:S01]  /*3c20*/  ISETP.GT.AND P0, PT, R45, 0x1, !P0 ;  /* 0x000000012d00780c */ /* 0x000fe20004704270 */
[----:B------:R-:W-:Y:S01]  /*3c30*/  IMAD R210, R5, 0x2, R212 ;  /* 0x0000000205d27824 */ /* 0x000fe200078e02d4 */
[----:B------:R-:W-:Y:S01]  /*3c40*/  ISETP.GT.AND P5, PT, R45, 0x51, !P5 ;  /* 0x000000512d00780c */ /* 0x000fe20006fa4270 */
[----:B------:R-:W-:Y:S01]  /*3c50*/  LDSM.16.MT88.4 R76, [R212+0x3100] ;  /* 0x00310000d44c783b */ /* 0x000fe20000004200 */
[C---:B------:R-:W-:Y:S01]  /*3c60*/  ISETP.LT.OR P0, PT, R44.reuse, 0x2, P0 ;  /* 0x000000022c00780c */ /* 0x040fe20000701670 */
[C---:B------:R-:W-:Y:S01]  /*3c70*/  IMAD R208, R3.reuse, 0x2, R210 ;  /* 0x0000000203d07824 */ /* 0x040fe200078e02d2 */
[----:B------:R-:W-:Y:S01]  /*3c80*/  ISETP.LT.OR P6, PT, R44, 0x51, P6 ;  /* 0x000000512c00780c */ /* 0x000fe200037c1670 */
[----:B------:R-:W-:Y:S01]  /*3c90*/  IMAD R209, R3, 0x2, R212 ;  /* 0x0000000203d17824 */ /* 0x000fe200078e02d4 */
[----:B-1----:R-:W-:Y:S01]  /*3ca0*/  FSEL R34, R14, -INF , !P0 ;  /* 0xff8000000e227808 */ /* 0x002fe20004000000 */
[----:B------:R-:W-:Y:S01]  /*3cb0*/  LDSM.16.MT88.4 R108, [R212+0x100] ;  /* 0x00010000d46c783b */ /* 0x000fe20000004200 */
[----:B------:R-:W-:Y:S01]  /*3cc0*/  ISETP.NE.AND P0, PT, R16, RZ, PT ;  /* 0x000000ff1000720c */ /* 0x000fe20003f05270 */
[----:B------:R-:W-:Y:S01]  /*3cd0*/  UIMAD.WIDE.U32 UR18, UR16, UR4, URZ ;  /* 0x00000004101272a5 */ /* 0x000fe2000f8e003f */
[C---:B------:R-:W-:Y:S01]  /*3ce0*/  ISETP.GT.AND P2, PT, R45.reuse, 0x58, !P2 ;  /* 0x000000582d00780c */ /* 0x040fe20005744270 */
[----:B------:R-:W-:Y:S01]  /*3cf0*/  LDSM.16.MT88.4 R84, [R208+0x100] ;  /* 0x00010000d054783b */ /* 0x000fe20000004200 */
[----:B------:R-:W-:Y:S01]  /*3d00*/  ISETP.GT.AND P0, PT, R45, 0x8, !P0 ;  /* 0x000000082d00780c */ /* 0x000fe20004704270 */
[----:B------:R-:W-:Y:S01]  /*3d10*/  ULDC UR4, c[0x0][0x328] ;  /* 0x0000ca0000047ab9 */ /* 0x000fe20000000800 */
[C---:B------:R-:W-:Y:S01]  /*3d20*/  ISETP.LT.OR P5, PT, R44.reuse, 0x52, P5 ;  /* 0x000000522c00780c */ /* 0x040fe20002fa1670 */
[----:B------:R-:W-:Y:S01]  /*3d30*/  LDSM.16.MT88.4 R100, [R210+0x100] ;  /* 0x00010000d264783b */ /* 0x000fe20000004200 */
[----:B------:R-:W-:Y:S01]  /*3d40*/  ISETP.LT.OR P0, PT, R44, 0x9, P0 ;  /* 0x000000092c00780c */ /* 0x000fe20000701670 */
[----:B------:R-:W-:Y:S01]  /*3d50*/  @UP3 UMOV UR7, UR19 ;  /* 0x0000001300073c82 */ /* 0x000fe20008000000 */
[----:B------:R-:W-:Y:S01]  /*3d60*/  FSEL R136, R136, -INF , !P6 ;  /* 0xff80000088887808 */ /* 0x000fe20007000000 */
[----:B------:R-:W-:Y:S01]  /*3d70*/  LDSM.16.MT88.4 R92, [R209+0x100] ;  /* 0x00010000d15c783b */ /* 0x000fe20000004200 */
[----:B------:R-:W-:Y:S01]  /*3d80*/  FSEL R16, R46, -INF , !P0 ;  /* 0xff8000002e107808 */ /* 0x000fe20004000000 */
[----:B------:R-:W-:Y:S01]  /*3d90*/  @UP3 USHF.R.U32.HI UR16, URZ, UR5, UR7 ;  /* 0x000000053f103299 */ /* 0x000fe20008011607 */
[----:B------:R-:W-:Y:S01]  /*3da0*/  ISETP.NE.AND P0, PT, R43, RZ, PT ;  /* 0x000000ff2b00720c */ /* 0x000fe20003f05270 */
[----:B------:R-:W-:Y:S01]  /*3db0*/  LDSM.16.MT88.4 R68, [R210+0x3100] ;  /* 0x00310000d244783b */ /* 0x000fe20000004200 */
[C---:B------:R-:W-:Y:S01]  /*3dc0*/  ISETP.GT.AND P1, PT, R45.reuse, 0x59, !P1 ;  /* 0x000000592d00780c */ /* 0x040fe20004f24270 */
[----:B------:R-:W-:Y:S01]  /*3dd0*/  UIADD3 UR13, UR13, UR16, URZ ;  /* 0x000000100d0d7290 */ /* 0x000fe2000fffe03f */
[----:B------:R-:W-:Y:S01]  /*3de0*/  ISETP.GT.AND P0, PT, R45, 0x9, !P0 ;  /* 0x000000092d00780c */ /* 0x000fe20004704270 */
[----:B------:R-:W-:Y:S01]  /*3df0*/  LDSM.16.MT88.4 R56, [R209+0x3100] ;  /* 0x00310000d138783b */ /* 0x000fe20000004200 */
[C---:B------:R-:W-:Y:S01]  /*3e00*/  ISETP.LT.OR P2, PT, R44.reuse, 0x59, P2 ;  /* 0x000000592c00780c */ /* 0x040fe20001741670 */
[----:B------:R-:W-:Y:S01]  /*3e10*/  UIADD3 UR4, UR13, UR4, URZ ;  /* 0x000000040d047290 */ /* 0x000fe2000fffe03f */
[----:B------:R-:W-:-:S02]  /*3e20*/  ISETP.LT.OR P0, PT, R44, 0xa, P0 ;  /* 0x0000000a2c00780c */ /* 0x000fc40000701670 */
[----:B------:R-:W-:Y:S02]  /*3e30*/  FSEL R134, R134, -INF , !P5 ;  /* 0xff80000086867808 */ /* 0x000fe40006800000 */
[----:B------:R-:W-:Y:S02]  /*3e40*/  FSEL R6, R10, -INF , !P0 ;  /* 0xff8000000a067808 */ /* 0x000fe40004000000 */
[----:B------:R-:W-:Y:S02]  /*3e50*/  ISETP.NE.AND P0, PT, R41, RZ, PT ;  /* 0x000000ff2900720c */ /* 0x000fe40003f05270 */
[----:B------:R-:W-:Y:S02]  /*3e60*/  ISETP.LT.OR P1, PT, R44, 0x5a, P1 ;  /* 0x0000005a2c00780c */ /* 0x000fe40000f21670 */
[----:B------:R-:W-:Y:S02]  /*3e70*/  ISETP.GT.AND P0, PT, R45, 0x10, !P0 ;  /* 0x000000102d00780c */ /* 0x000fe40004704270 */
[----:B------:R-:W-:-:S02]  /*3e80*/  FSEL R130, R130, -INF , !P2 ;  /* 0xff80000082827808 */ /* 0x000fc40005000000 */
[----:B------:R-:W-:Y:S02]  /*3e90*/  ISETP.LT.OR P0, PT, R44, 0x11, P0 ;  /* 0x000000112c00780c */ /* 0x000fe40000701670 */
[----:B------:R-:W-:Y:S02]  /*3ea0*/  FSEL R128, R128, -INF , !P1 ;  /* 0xff80000080807808 */ /* 0x000fe40004800000 */
[----:B------:R-:W-:Y:S02]  /*3eb0*/  FSEL R14, R52, -INF , !P0 ;  /* 0xff800000340e7808 */ /* 0x000fe40004000000 */
[----:B------:R-:W-:Y:S02]  /*3ec0*/  ISETP.NE.AND P0, PT, R12, RZ, PT ;  /* 0x000000ff0c00720c */ /* 0x000fe40003f05270 */
[----:B------:R-:W-:Y:S02]  /*3ed0*/  IADD3 R192, R36, -0x2, RZ ;  /* 0xfffffffe24c07810 */ /* 0x000fe40007ffe0ff */
[----:B------:R-:W-:-:S04]  /*3ee0*/  ISETP.GT.AND P0, PT, R45, 0x11, !P0 ;  /* 0x000000112d00780c */ /* 0x000fc80004704270 */
[----:B------:R-:W-:-:S04]  /*3ef0*/  ISETP.LT.OR P0, PT, R44, 0x12, P0 ;  /* 0x000000122c00780c */ /* 0x000fc80000701670 */
[----:B------:R-:W-:Y:S02]  /*3f00*/  FSEL R12, R15, -INF , !P0 ;  /* 0xff8000000f0c7808 */ /* 0x000fe40004000000 */
[----:B------:R-:W-:-:S04]  /*3f10*/  ISETP.NE.AND P0, PT, R40, RZ, PT ;  /* 0x000000ff2800720c */ /* 0x000fc80003f05270 */
        /* <DEDUP_REMOVED lines=52> */
[----:B------:R-:W-:-:S04]  /*4260*/  ISETP.GT.AND P0, PT, R45, RZ, !P0 ;  /* 0x000000ff2d00720c */ /* 0x000fc80004704270 */
[----:B------:R-:W-:-:S04]  /*4270*/  ISETP.LT.OR P0, PT, R44, 0x1, P0 ;  /* 0x000000012c00780c */ /* 0x000fc80000701670 */
[----:B------:R-:W-:Y:S02]  /*4280*/  FSEL R28, R28, -INF , !P0 ;  /* 0xff8000001c1c7808 */ /* 0x000fe40004000000 */
[----:B------:R-:W-:Y:S02]  /*4290*/  ISETP.NE.AND P0, PT, R0, RZ, PT ;  /* 0x000000ff0000720c */ /* 0x000fe40003f05270 */
[----:B------:R-:W-:Y:S02]  /*42a0*/  FMNMX.FTZ R0, R4, R23, !PT ;  /* 0x0000001704007209 */ /* 0x000fe40007810000 */
[----:B------:R-:W-:Y:S02]  /*42b0*/  FMNMX.FTZ R15, R28, R34, !PT ;  /* 0x000000221c0f7209 */ /* 0x000fe40007810000 */
[----:B------:R-:W-:Y:S02]  /*42c0*/  FMNMX.FTZ R0, R21, R0, !PT ;  /* 0x0000000015007209 */ /* 0x000fe40007810000 */
[----:B------:R-:W-:-:S02]  /*42d0*/  FMNMX.FTZ R15, R16, R15, !PT ;  /* 0x0000000f100f7209 */ /* 0x000fc40007810000 */
[----:B------:R-:W-:Y:S02]  /*42e0*/  FMNMX.FTZ R0, R19, R0, !PT ;  /* 0x0000000013007209 */ /* 0x000fe40007810000 */
[----:B------:R-:W-:Y:S02]  /*42f0*/  FMNMX.FTZ R15, R6, R15, !PT ;  /* 0x0000000f060f7209 */ /* 0x000fe40007810000 */
        /* <DEDUP_REMOVED lines=25> */
[----:B------:R-:W-:Y:S02]  /*4490*/  ISETP.GT.AND P0, PT, R45, 0x49, !P0 ;  /* 0x000000492d00780c */ /* 0x000fe40004704270 */
[----:B------:R-:W-:Y:S02]  /*44a0*/  FMNMX.FTZ R0, R157, R0, !PT ;  /* 0x000000009d007209 */ /* 0x000fe40007810000 */
[----:B------:R-:W-:-:S02]  /*44b0*/  FMNMX.FTZ R15, R162, R15, !PT ;  /* 0x0000000fa20f7209 */ /* 0x000fc40007810000 */
[----:B------:R-:W-:Y:S02]  /*44c0*/  FMNMX.FTZ R0, R151, R0, !PT ;  /* 0x0000000097007209 */ /* 0x000fe40007810000 */
[----:B------:R-:W-:Y:S02]  /*44d0*/  ISETP.LT.OR P0, PT, R44, 0x4a, P0 ;  /* 0x0000004a2c00780c */ /* 0x000fe40000701670 */
[----:B------:R-:W-:Y:S02]  /*44e0*/  FMNMX.FTZ R15, R160, R15, !PT ;  /* 0x0000000fa00f7209 */ /* 0x000fe40007810000 */
[----:B------:R-:W-:Y:S02]  /*44f0*/  FMNMX.FTZ R0, R147, R0, !PT ;  /* 0x0000000093007209 */ /* 0x000fe40007810000 */
[----:B------:R-:W-:Y:S02]  /*4500*/  FSEL R150, R150, -INF , !P0 ;  /* 0xff80000096967808 */ /* 0x000fe40004000000 */
        /* <DEDUP_REMOVED lines=8> */
[----:B------:R-:W-:-:S03]  /*4590*/  FMNMX.FTZ R15, R130, R15, !PT ;  /* 0x0000000f820f7209 */ /* 0x000fc60007810000 */
[----:B------:R-:W1:Y:S01]  /*45a0*/  SHFL.BFLY PT, R11, R0, 0x2, 0x1f ;  /* 0x0c401f00000b7f89 */ /* 0x000e6200000e0000 */
[----:B------:R-:W-:-:S05]  /*45b0*/  FMNMX.FTZ R15, R128, R15, !PT ;  /* 0x0000000f800f7209 */ /* 0x000fca0007810000 */
[----:B------:R-:W2:Y:S01]  /*45c0*/  SHFL.BFLY PT, R18, R15, 0x2, 0x1f ;  /* 0x0c401f000f127f89 */ /* 0x000ea200000e0000 */
[----:B-1----:R-:W-:-:S05]  /*45d0*/  FMNMX.FTZ R25, R0, R11, !PT ;  /* 0x0000000b00197209 */ /* 0x002fca0007810000 */
[----:B------:R-:W1:Y:S01]  /*45e0*/  SHFL.BFLY PT, R0, R25, 0x1, 0x1f ;  /* 0x0c201f0019007f89 */ /* 0x000e6200000e0000 */
[----:B--2---:R-:W-:-:S05]  /*45f0*/  FMNMX.FTZ R11, R15, R18, !PT ;  /* 0x000000120f0b7209 */ /* 0x004fca0007810000 */
[----:B------:R-:W2:Y:S01]  /*4600*/  SHFL.BFLY PT, R116, R11, 0x1, 0x1f ;  /* 0x0c201f000b747f89 */ /* 0x000ea200000e0000 */
[----:B-1----:R-:W-:-:S03]  /*4610*/  FMNMX.FTZ R0, R25, R0, !PT ;  /* 0x0000000019007209 */ /* 0x002fc60007810000 */
[----:B------:R-:W-:Y:S01]  /*4620*/  LDSM.16.MT88.4 R24, [R212+0x900] ;  /* 0x00090000d418783b */ /* 0x000fe20000004200 */
[C---:B------:R-:W-:Y:S01]  /*4630*/  FSETP.NEU.FTZ.AND P0, PT, R0.reuse, -INF , PT ;  /* 0xff8000000000780b */ /* 0x040fe20003f1d000 */
[----:B------:R-:W-:Y:S01]  /*4640*/  FMUL.FTZ R138, R0, c[0x0][0x2d0] ;  /* 0x0000b400008a7a20 */ /* 0x000fe20000410000 */
[----:B--2---:R-:W-:-:S04]  /*4650*/  FMNMX.FTZ R116, R11, R116, !PT ;  /* 0x000000740b747209 */ /* 0x004fc80007810000 */
[----:B------:R-:W-:Y:S01]  /*4660*/  FSEL R138, R138, RZ, P0 ;  /* 0x000000ff8a8a7208 */ /* 0x000fe20000000000 */
[C---:B------:R-:W-:Y:S01]  /*4670*/  FMUL.FTZ R125, R116.reuse, c[0x0][0x2d0] ;  /* 0x0000b400747d7a20 */ /* 0x040fe20000410000 */
[----:B------:R-:W-:-:S03]  /*4680*/  FSETP.NEU.FTZ.AND P0, PT, R116, -INF , PT ;  /* 0xff8000007400780b */ /* 0x000fc60003f1d000 */
[--C-:B------:R-:W-:Y:S01]  /*4690*/  FFMA.FTZ R48, R4, c[0x0][0x2d0], -R138.reuse ;  /* 0x0000b40004307a23 */ /* 0x100fe2000001088a */
[----:B------:R-:W-:Y:S01]  /*46a0*/  FSEL R125, R125, RZ, P0 ;  /* 0x000000ff7d7d7208 */ /* 0x000fe20000000000 */
[--C-:B------:R-:W-:Y:S01]  /*46b0*/  FFMA.FTZ R47, R23, c[0x0][0x2d0], -R138.reuse ;  /* 0x0000b400172f7a23 */ /* 0x100fe2000001088a */
[----:B------:R-:W-:Y:S01]  /*46c0*/  PLOP3.LUT P0, PT, PT, PT, UP2, 0x40, 0x0 ;  /* 0x000000000000781c */ /* 0x000fe20003f0e828 */
[--C-:B------:R-:W-:Y:S02]  /*46d0*/  FFMA.FTZ R45, R21, c[0x0][0x2d0], -R138.reuse ;  /* 0x0000b400152d7a23 */ /* 0x100fe4000001088a */
[----:B------:R-:W-:Y:S01]  /*46e0*/  FFMA.FTZ R42, R19, c[0x0][0x2d0], -R138 ;  /* 0x0000b400132a7a23 */ /* 0x000fe2000001088a */
[----:B------:R-:W-:Y:S01]  /*46f0*/  MUFU.EX2 R48, R48 ;  /* 0x0000003000307308 */ /* 0x000fe20000000800 */
[--C-:B------:R-:W-:Y:S01]  /*4700*/  FFMA.FTZ R49, R28, c[0x0][0x2d0], -R125.reuse ;  /* 0x0000b4001c317a23 */ /* 0x100fe2000001087d */
[----:B------:R-:W-:Y:S01]  /*4710*/  LDSM.16.MT88.4 R20, [R210+0x900] ;  /* 0x00090000d214783b */ /* 0x000fe20000004200 */
[----:B------:R-:W-:-:S02]  /*4720*/  FFMA.FTZ R50, R34, c[0x0][0x2d0], -R125 ;  /* 0x0000b40022327a23 */ /* 0x000fc4000001087d */
[--C-:B------:R-:W-:Y:S02]  /*4730*/  FFMA.FTZ R44, R16, c[0x0][0x2d0], -R125.reuse ;  /* 0x0000b400102c7a23 */ /* 0x100fe4000001087d */
[--C-:B------:R-:W-:Y:S01]  /*4740*/  FFMA.FTZ R43, R6, c[0x0][0x2d0], -R125.reuse ;  /* 0x0000b400062b7a23 */ /* 0x100fe2000001087d */
[----:B------:R-:W1:Y:S01]  /*4750*/  MUFU.EX2 R47, R47 ;  /* 0x0000002f002f7308 */ /* 0x000e620000000800 */
[--C-:B------:R-:W-:Y:S02]  /*4760*/  FFMA.FTZ R40, R7, c[0x0][0x2d0], -R138.reuse ;  /* 0x0000b40007287a23 */ /* 0x100fe4000001088a */
[----:B------:R-:W2:Y:S01]  /*4770*/  LDSM.16.MT88.4 R4, [R208+0x3100] ;  /* 0x00310000d004783b */ /* 0x000ea20000004200 */
[----:B------:R-:W-:Y:S02]  /*4780*/  FFMA.FTZ R41, R13, c[0x0][0x2d0], -R138 ;  /* 0x0000b4000d297a23 */ /* 0x000fe4000001088a */
[--C-:B------:R-:W-:Y:S02]  /*4790*/  FFMA.FTZ R39, R14, c[0x0][0x2d0], -R125.reuse ;  /* 0x0000b4000e277a23 */ /* 0x100fe4000001087d */
[----:B------:R-:W-:Y:S01]  /*47a0*/  MUFU.EX2 R45, R45 ;  /* 0x0000002d002d7308 */ /* 0x000fe20000000800 */
[----:B------:R-:W-:-:S02]  /*47b0*/  FFMA.FTZ R38, R12, c[0x0][0x2d0], -R125 ;  /* 0x0000b4000c267a23 */ /* 0x000fc4000001087d */
[----:B------:R-:W3:Y:S01]  /*47c0*/  LDSM.16.MT88.4 R12, [R208+0x900] ;  /* 0x00090000d00c783b */ /* 0x000ee20000004200 */
[--C-:B------:R-:W-:Y:S02]  /*47d0*/  FFMA.FTZ R37, R9, c[0x0][0x2d0], -R138.reuse ;  /* 0x0000b40009257a23 */ /* 0x100fe4000001088a */
[--C-:B------:R-:W-:Y:S02]  /*47e0*/  FFMA.FTZ R3, R10, c[0x0][0x2d0], -R125.reuse ;  /* 0x0000b4000a037a23 */ /* 0x100fe4000001087d */
[----:B------:R-:W4:Y:S01]  /*47f0*/  MUFU.EX2 R42, R42 ;  /* 0x0000002a002a7308 */ /* 0x000f220000000800 */
[----:B------:R-:W-:Y:S01]  /*4800*/  FFMA.FTZ R2, R8, c[0x0][0x2d0], -R125 ;  /* 0x0000b40008027a23 */ /* 0x000fe2000001087d */
[----:B-1----:R-:W-:Y:S01]  /*4810*/  F2FP.BF16.PACK_AB R64, R47, R48 ;  /* 0x000000302f40723e */ /* 0x002fe200000010ff */
[----:B------:R-:W1:Y:S01]  /*4820*/  LDSM.16.MT88.4 R8, [R212+0x3900] ;  /* 0x00390000d408783b */ /* 0x000e620000004200 */
[--C-:B------:R-:W-:Y:S02]  /*4830*/  FFMA.FTZ R46, R17, c[0x0][0x2d0], -R138.reuse ;  /* 0x0000b400112e7a23 */ /* 0x100fe4000001088a */
[--C-:B------:R-:W-:Y:S01]  /*4840*/  FFMA.FTZ R118, R33, c[0x0][0x2d0], -R138.reuse ;  /* 0x0000b40021767a23 */ /* 0x100fe2000001088a */
[----:B------:R-:W5:Y:S01]  /*4850*/  LDSM.16.MT88.4 R16, [R209+0x900] ;  /* 0x00090000d110783b */ /* 0x000f620000004200 */
[----:B------:R-:W-:Y:S01]  /*4860*/  MUFU.EX2 R49, R49 ;  /* 0x0000003100317308 */ /* 0x000fe20000000800 */
[----:B------:R-:W-:-:S02]  /*4870*/  FFMA.FTZ R51, R31, c[0x0][0x2d0], -R138 ;  /* 0x0000b4001f337a23 */ /* 0x000fc4000001088a */
[--C-:B------:R-:W-:Y:S01]  /*4880*/  FFMA.FTZ R124, R29, c[0x0][0x2d0], -R138.reuse ;  /* 0x0000b4001d7c7a23 */ /* 0x100fe2000001088a */
[----:B------:R-:W1:Y:S01]  /*4890*/  LDSM.16.MT88.4 R32, [R210+0x3900] ;  /* 0x00390000d220783b */ /* 0x000e620000004200 */
[----:B------:R-:W-:Y:S02]  /*48a0*/  FFMA.FTZ R117, R117, c[0x0][0x2d0], -R138 ;  /* 0x0000b40075757a23 */ /* 0x000fe4000001088a */
[--C-:B------:R-:W-:Y:S01]  /*48b0*/  FFMA.FTZ R119, R146, c[0x0][0x2d0], -R125.reuse ;  /* 0x0000b40092777a23 */ /* 0x100fe2000001087d */
[----:B------:R-:W2:Y:S01]  /*48c0*/  MUFU.EX2 R50, R50 ;  /* 0x0000003200327308 */ /* 0x000ea20000000800 */
[----:B----4-:R-:W-:Y:S01]  /*48d0*/  F2FP.BF16.PACK_AB R66, R42, R45 ;  /* 0x0000002d2a42723e */ /* 0x010fe200000010ff */
[----:B------:R-:W4:Y:S01]  /*48e0*/  LDSM.16.MT88.4 R28, [R209+0x3900] ;  /* 0x00390000d11c783b */ /* 0x000f220000004200 */
[--C-:B------:R-:W-:Y:S02]  /*48f0*/  FFMA.FTZ R126, R126, c[0x0][0x2d0], -R125.reuse ;  /* 0x0000b4007e7e7a23 */ /* 0x100fe4000001087d */
[----:B------:R-:W-:-:S02]  /*4900*/  FFMA.FTZ R127, R144, c[0x0][0x2d0], -R125 ;  /* 0x0000b400907f7a23 */ /* 0x000fc4000001087d */
[--C-:B------:R-:W-:Y:S01]  /*4910*/  FFMA.FTZ R132, R132, c[0x0][0x2d0], -R125.reuse ;  /* 0x0000b40084847a23 */ /* 0x100fe2000001087d */
[----:B------:R-:W-:Y:S01]  /*4920*/  MUFU.EX2 R44, R44 ;  /* 0x0000002c002c7308 */ /* 0x000fe20000000800 */
[--C-:B------:R-:W-:Y:S02]  /*4930*/  FFMA.FTZ R144, R149, c[0x0][0x2d0], -R138.reuse ;  /* 0x0000b40095907a23 */ /* 0x100fe4000001088a */
[--C-:B------:R-:W-:Y:S02]  /*4940*/  FFMA.FTZ R146, R145, c[0x0][0x2d0], -R138.reuse ;  /* 0x0000b40091927a23 */ /* 0x100fe4000001088a */
[--C-:B------:R-:W-:Y:S02]  /*4950*/  FFMA.FTZ R137, R137, c[0x0][0x2d0], -R138.reuse ;  /* 0x0000b40089897a23 */ /* 0x100fe4000001088a */
[----:B------:R-:W-:Y:S01]  /*4960*/  FFMA.FTZ R139, R139, c[0x0][0x2d0], -R138 ;  /* 0x0000b4008b8b7a23 */ /* 0x000fe2000001088a */
[----:B------:R-:W3:Y:S01]  /*4970*/  MUFU.EX2 R43, R43 ;  /* 0x0000002b002b7308 */ /* 0x000ee20000000800 */
[----:B--2---:R-:W-:Y:S01]  /*4980*/  F2FP.BF16.PACK_AB R65, R50, R49 ;  /* 0x000000313241723e */ /* 0x004fe200000010ff */
[----:B------:R-:W-:-:S02]  /*4990*/  FFMA.FTZ R145, R166, c[0x0][0x2d0], -R125 ;  /* 0x0000b400a6917a23 */ /* 0x000fc4000001087d */
[--C-:B------:R-:W-:Y:S02]  /*49a0*/  FFMA.FTZ R148, R148, c[0x0][0x2d0], -R125.reuse ;  /* 0x0000b40094947a23 */ /* 0x100fe4000001087d */
[--C-:B------:R-:W-:Y:S02]  /*49b0*/  FFMA.FTZ R149, R164, c[0x0][0x2d0], -R125.reuse ;  /* 0x0000b400a4957a23 */ /* 0x100fe4000001087d */
[----:B------:R-:W-:Y:S01]  /*49c0*/  MUFU.EX2 R46, R46 ;  /* 0x0000002e002e7308 */ /* 0x000fe20000000800 */
[----:B------:R-:W-:Y:S02]  /*49d0*/  FFMA.FTZ R158, R158, c[0x0][0x2d0], -R125 ;  /* 0x0000b4009e9e7a23 */ /* 0x000fe4000001087d */
[--C-:B------:R-:W-:Y:S02]  /*49e0*/  FFMA.FTZ R164, R157, c[0x0][0x2d0], -R138.reuse ;  /* 0x0000b4009da47a23 */ /* 0x100fe4000001088a */
[--C-:B------:R-:W-:Y:S02]  /*49f0*/  FFMA.FTZ R166, R151, c[0x0][0x2d0], -R138.reuse ;  /* 0x0000b40097a67a23 */ /* 0x100fe4000001088a */
[--C-:B------:R-:W-:Y:S01]  /*4a00*/  FFMA.FTZ R159, R159, c[0x0][0x2d0], -R138.reuse ;  /* 0x0000b4009f9f7a23 */ /* 0x100fe2000001088a */
[----:B---3--:R-:W-:Y:S01]  /*4a10*/  F2FP.BF16.PACK_AB R67, R43, R44 ;  /* 0x0000002c2b43723e */ /* 0x008fe200000010ff */
[----:B------:R-:W2:Y:S01]  /*4a20*/  MUFU.EX2 R41, R41 ;  /* 0x0000002900297308 */ /* 0x000ea20000000800 */
[----:B------:R-:W-:-:S02]  /*4a30*/  FFMA.FTZ R147, R147, c[0x0][0x2d0], -R138 ;  /* 0x0000b40093937a23 */ /* 0x000fc4000001088a */
[--C-:B------:R-:W-:Y:S02]  /*4a40*/  FFMA.FTZ R151, R162, c[0x0][0x2d0], -R125.reuse ;  /* 0x0000b400a2977a23 */ /* 0x100fe4000001087d */
[--C-:B------:R-:W-:Y:S01]  /*4a50*/  FFMA.FTZ R160, R160, c[0x0][0x2d0], -R125.reuse ;  /* 0x0000b400a0a07a23 */ /* 0x100fe2000001087d */
[C---:B------:R-:W-:Y:S01]  /*4a60*/  HMMA.16816.F32.BF16 R88, R64.reuse, R84, RZ ;  /* 0x000000544058723c */ /* 0x040fe200000418ff */
[--C-:B------:R-:W-:Y:S01]  /*4a70*/  FFMA.FTZ R156, R156, c[0x0][0x2d0], -R125.reuse ;  /* 0x0000b4009c9c7a23 */ /* 0x100fe2000001087d */
[----:B------:R-:W-:Y:S01]  /*4a80*/  MUFU.EX2 R40, R40 ;  /* 0x0000002800287308 */ /* 0x000fe20000000800 */
[----:B------:R-:W-:Y:S02]  /*4a90*/  FFMA.FTZ R157, R150, c[0x0][0x2d0], -R125 ;  /* 0x0000b400969d7a23 */ /* 0x000fe4000001087d */
[--C-:B------:R-:W-:Y:S02]  /*4aa0*/  FFMA.FTZ R224, R129, c[0x0][0x2d0], -R138.reuse ;  /* 0x0000b40081e07a23 */ /* 0x100fe4000001088a */
[--C-:B------:R-:W-:Y:S01]  /*4ab0*/  FFMA.FTZ R135, R135, c[0x0][0x2d0], -R138.reuse ;  /* 0x0000b40087877a23 */ /* 0x100fe2000001088a */
[----:B------:R-:W-:Y:S01]  /*4ac0*/  HMMA.16816.F32.BF16 R84, R64, R86, RZ ;  /* 0x000000564054723c */ /* 0x000fe200000418ff */
[--C-:B------:R-:W-:Y:S01]  /*4ad0*/  FFMA.FTZ R150, R133, c[0x0][0x2d0], -R138.reuse ;  /* 0x0000b40085967a23 */ /* 0x100fe2000001088a */
[----:B------:R-:W-:Y:S01]  /*4ae0*/  MUFU.EX2 R37, R37 ;  /* 0x0000002500257308 */ /* 0x000fe20000000800 */
        /* <DEDUP_REMOVED lines=9> */
[----:B------:R-:W-:Y:S02]  /*4b80*/  HMMA.16816.F32.BF16 R76, R64, R78, RZ ;  /* 0x0000004e404c723c */ /* 0x000fe400000418ff */
[----:B------:R-:W3:Y:S01]  /*4b90*/  MUFU.EX2 R38, R38 ;  /* 0x0000002600267308 */ /* 0x000ee20000000800 */
[----:B------:R-:W-:-:S05]  /*4ba0*/  FADD.FTZ R45, R42, R45 ;  /* 0x0000002d2a2d7221 */ /* 0x000fca0000010000 */
        /* <DEDUP_REMOVED lines=24> */
[----:B---3--:R-:W-:Y:S01]  /*4d30*/  F2FP.BF16.PACK_AB R5, R38, R39 ;  /* 0x000000272605723e */ /* 0x008fe200000010ff */
[----:B------:R-:W2:Y:S01]  /*4d40*/  MUFU.EX2 R144, R144 ;  /* 0x0000009000907308 */ /* 0x000ea20000000800 */
[----:B------:R-:W-:-:S04]  /*4d50*/  FADD.FTZ R46, R46, R45 ;  /* 0x0000002d2e2e7221 */ /* 0x000fc80000010000 */
[----:B------:R-:W-:Y:S01]  /*4d60*/  F2FP.BF16.PACK_AB R6, R37, R40 ;  /* 0x000000282506723e */ /* 0x000fe200000010ff */
[----:B------:R-:W-:Y:S01]  /*4d70*/  FADD.FTZ R41, R41, R46 ;  /* 0x0000002e29297221 */ /* 0x000fe20000010000 */
[----:B-1----:R-:W-:Y:S01]  /*4d80*/  F2FP.BF16.PACK_AB R7, R2, R3 ;  /* 0x000000030207723e */ /* 0x002fe200000010ff */
[----:B------:R-:W-:Y:S02]  /*4d90*/  MUFU.EX2 R146, R146 ;  /* 0x0000009200927308 */ /* 0x000fe40000000800 */
[----:B------:R-:W-:-:S04]  /*4da0*/  FADD.FTZ R40, R40, R41 ;  /* 0x0000002928287221 */ /* 0x000fc80000010000 */
[C---:B------:R-:W-:Y:S01]  /*4db0*/  HMMA.16816.F32.BF16 R88, R4.reuse, R12, R88 ;  /* 0x0000000c0458723c */ /* 0x040fe20000041858 */
[----:B------:R-:W-:Y:S01]  /*4dc0*/  FADD.FTZ R37, R37, R40 ;  /* 0x0000002825257221 */ /* 0x000fe20000010000 */
[----:B------:R-:W1:Y:S06]  /*4dd0*/  MUFU.EX2 R139, R139 ;  /* 0x0000008b008b7308 */ /* 0x000e6c0000000800 */
[C---:B------:R-:W-:Y:S01]  /*4de0*/  HMMA.16816.F32.BF16 R84, R4.reuse, R14, R84 ;  /* 0x0000000e0454723c */ /* 0x040fe20000041854 */
[----:B------:R-:W3:Y:S01]  /*4df0*/  LDSM.16.MT88.4 R12, [R208+0x3900] ;  /* 0x00390000d00c783b */ /* 0x000ee20000004200 */
        /* <DEDUP_REMOVED lines=16> */
[C---:B-----5:R-:W-:Y:S02]  /*4f00*/  HMMA.16816.F32.BF16 R96, R4.reuse, R16, R96 ;  /* 0x000000100460723c */ /* 0x060fe40000041860 */
[----:B------:R-:W5:Y:S06]  /*4f10*/  MUFU.EX2 R147, R147 ;  /* 0x0000009300937308 */ /* 0x000f6c0000000800 */
        /* <DEDUP_REMOVED lines=8> */
[C---:B----4-:R-:W-:Y:S02]  /*4fa0*/  HMMA.16816.F32.BF16 R52, R4.reuse, R28, R52 ;  /* 0x0000001c0434723c */ /* 0x050fe40000041834 */
[----:B------:R-:W4:Y:S06]  /*4fb0*/  MUFU.EX2 R157, R157 ;  /* 0x0000009d009d7308 */ /* 0x000f2c0000000800 */
[C---:B------:R-:W-:Y:S01]  /*4fc0*/  HMMA.16816.F32.BF16 R56, R4.reuse, R30, R56 ;  /* 0x0000001e0438723c */ /* 0x040fe20000041838 */
[----:B------:R-:W-:Y:S01]  /*4fd0*/  LDSM.16.MT88.4 R28, [R209+0x4100] ;  /* 0x00410000d11c783b */ /* 0x000fe20000004200 */
[----:B------:R-:W-:Y:S06]  /*4fe0*/  MUFU.EX2 R135, R135 ;  /* 0x0000008700877308 */ /* 0x000fec0000000800 */
[C---:B---3--:R-:W-:Y:S02]  /*4ff0*/  HMMA.16816.F32.BF16 R60, R4.reuse, R12, R60 ;  /* 0x0000000c043c723c */ /* 0x048fe4000004183c */
[----:B------:R-:W3:Y:S06]  /*5000*/  MUFU.EX2 R150, R150 ;  /* 0x0000009600967308 */ /* 0x000eec0000000800 */
        /* <DEDUP_REMOVED lines=9> */
[----:B------:R-:W-:-:S03]  /*50a0*/  F2FP.BF16.PACK_AB R7, R132, R127 ;  /* 0x0000007f8407723e */ /* 0x000fc600000010ff */
[----:B------:R-:W-:Y:S02]  /*50b0*/  FADD.FTZ R124, R124, R51 ;  /* 0x000000337c7c7221 */ /* 0x000fe40000010000 */
[----:B------:R-:W-:Y:S02]  /*50c0*/  MUFU.EX2 R129, R129 ;  /* 0x0000008100817308 */ /* 0x000fe40000000800 */
[----:B-1----:R-:W-:Y:S01]  /*50d0*/  HMMA.16816.F32.BF16 R88, R4, R8, R88 ;  /* 0x000000080458723c */ /* 0x002fe20000041858 */
[----:B------:R-:W-:-:S05]  /*50e0*/  FADD.FTZ R124, R117, R124 ;  /* 0x0000007c757c7221 */ /* 0x000fca0000010000 */
[----:B------:R-:W1:Y:S02]  /*50f0*/  MUFU.EX2 R134, R134 ;  /* 0x0000008600867308 */ /* 0x000e640000000800 */
[C---:B------:R-:W-:Y:S01]  /*5100*/  HMMA.16816.F32.BF16 R84, R4.reuse, R10, R84 ;  /* 0x0000000a0454723c */ /* 0x040fe20000041854 */
[----:B------:R-:W1:Y:S05]  /*5110*/  LDSM.16.MT88.4 R8, [R208+0x4100] ;  /* 0x00410000d008783b */ /* 0x000e6a0000004200 */
[----:B------:R-:W-:Y:S02]  /*5120*/  MUFU.EX2 R225, R225 ;  /* 0x000000e100e17308 */ /* 0x000fe40000000800 */
[C---:B------:R-:W-:Y:S08]  /*5130*/  HMMA.16816.F32.BF16 R104, R4.reuse, R20, R104 ;  /* 0x000000140468723c */ /* 0x040ff00000041868 */
[C---:B--2---:R-:W-:Y:S08]  /*5140*/  HMMA.16816.F32.BF16 R80, R4.reuse, R12, R80 ;  /* 0x0000000c0450723c */ /* 0x044ff00000041850 */
[C---:B------:R-:W-:Y:S01]  /*5150*/  HMMA.16816.F32.BF16 R76, R4.reuse, R14, R76 ;  /* 0x0000000e044c723c */ /* 0x040fe2000004184c */
[----:B------:R-:W2:Y:S07]  /*5160*/  LDSM.16.MT88.4 R12, [R208+0x1900] ;  /* 0x00190000d00c783b */ /* 0x000eae0000004200 */
[C---:B------:R-:W-:Y:S01]  /*5170*/  HMMA.16816.F32.BF16 R100, R4.reuse, R22, R100 ;  /* 0x000000160464723c */ /* 0x040fe20000041864 */
[----:B------:R-:W-:Y:S07]  /*5180*/  LDSM.16.MT88.4 R20, [R210+0x1900] ;  /* 0x00190000d214783b */ /* 0x000fee0000004200 */
[C---:B------:R-:W-:Y:S08]  /*5190*/  HMMA.16816.F32.BF16 R72, R4.reuse, R32, R72 ;  /* 0x000000200448723c */ /* 0x040ff00000041848 */
[C---:B-1----:R-:W-:Y:S08]  /*51a0*/  HMMA.16816.F32.BF16 R60, R4.reuse, R8, R60 ;  /* 0x00000008043c723c */ /* 0x042ff0000004183c */
[C---:B------:R-:W-:Y:S01]  /*51b0*/  HMMA.16816.F32.BF16 R64, R4.reuse, R10, R64 ;  /* 0x0000000a0440723c */ /* 0x040fe20000041840 */
[----:B------:R-:W1:Y:S07]  /*51c0*/  LDSM.16.MT88.4 R8, [R212+0x4900] ;  /* 0x00490000d408783b */ /* 0x000e6e0000004200 */
[C---:B------:R-:W-:Y:S01]  /*51d0*/  HMMA.16816.F32.BF16 R68, R4.reuse, R34, R68 ;  /* 0x000000220444723c */ /* 0x040fe20000041844 */
[----:B------:R-:W1:Y:S07]  /*51e0*/  LDSM.16.MT88.4 R32, [R210+0x4900] ;  /* 0x00490000d220783b */ /* 0x000e6e0000004200 */
[C---:B------:R-:W-:Y:S08]  /*51f0*/  HMMA.16816.F32.BF16 R112, R4.reuse, R24, R112 ;  /* 0x000000180470723c */ /* 0x040ff00000041870 */
[C---:B------:R-:W-:Y:S01]  /*5200*/  HMMA.16816.F32.BF16 R108, R4.reuse, R26, R108 ;  /* 0x0000001a046c723c */ /* 0x040fe2000004186c */
[----:B------:R-:W1:Y:S07]  /*5210*/  LDSM.16.MT88.4 R24, [R212+0x1900] ;  /* 0x00190000d418783b */ /* 0x000e6e0000004200 */
[C---:B------:R-:W-:Y:S08]  /*5220*/  HMMA.16816.F32.BF16 R96, R4.reuse, R16, R96 ;  /* 0x000000100460723c */ /* 0x040ff00000041860 */
[C---:B------:R-:W-:Y:S01]  /*5230*/  HMMA.16816.F32.BF16 R92, R4.reuse, R18, R92 ;  /* 0x00000012045c723c */ /* 0x040fe2000004185c */
[----:B------:R-:W1:Y:S07]  /*5240*/  LDSM.16.MT88.4 R16, [R209+0x1900] ;  /* 0x00190000d110783b */ /* 0x000e6e0000004200 */
[C---:B------:R-:W-:Y:S08]  /*5250*/  HMMA.16816.F32.BF16 R52, R4.reuse, R28, R52 ;  /* 0x0000001c0434723c */ /* 0x040ff00000041834 */
[----:B------:R-:W-:Y:S01]  /*5260*/  HMMA.16816.F32.BF16 R56, R4, R30, R56 ;  /* 0x0000001e0438723c */ /* 0x000fe20000041838 */
[----:B------:R-:W3:Y:S06]  /*5270*/  LDSM.16.MT88.4 R28, [R209+0x4900] ;  /* 0x00490000d11c783b */ /* 0x000eec0000004200 */
[----:B------:R-:W-:Y:S01]  /*5280*/  F2FP.BF16.PACK_AB R4, R144, R137 ;  /* 0x000000899004723e */ /* 0x000fe200000010ff */
[----:B------:R-:W-:Y:S01]  /*5290*/  FADD.FTZ R137, R137, R124 ;  /* 0x0000007c89897221 */ /* 0x000fe20000010000 */
[----:B------:R-:W-:-:S02]  /*52a0*/  F2FP.BF16.PACK_AB R6, R139, R146 ;  /* 0x000000928b06723e */ /* 0x000fc400000010ff */
[----:B------:R-:W-:Y:S01]  /*52b0*/  F2FP.BF16.PACK_AB R5, R148, R145 ;  /* 0x000000919405723e */ /* 0x000fe200000010ff */
[----:B------:R-:W-:Y:S01]  /*52c0*/  FADD.FTZ R137, R144, R137 ;  /* 0x0000008990897221 */ /* 0x000fe20000010000 */
[----:B------:R-:W-:-:S03]  /*52d0*/  F2FP.BF16.PACK_AB R7, R158, R149 ;  /* 0x000000959e07723e */ /* 0x000fc600000010ff */
[----:B------:R-:W-:-:S04]  /*52e0*/  FADD.FTZ R146, R146, R137 ;  /* 0x0000008992927221 */ /* 0x000fc80000010000 */
[----:B--2---:R-:W-:Y:S01]  /*52f0*/  HMMA.16816.F32.BF16 R88, R4, R12, R88 ;  /* 0x0000000c0458723c */ /* 0x004fe20000041858 */
[----:B------:R-:W-:-:S07]  /*5300*/  FADD.FTZ R146, R139, R146 ;  /* 0x000000928b927221 */ /* 0x000fce0000010000 */
[C---:B------:R-:W-:Y:S01]  /*5310*/  HMMA.16816.F32.BF16 R84, R4.reuse, R14, R84 ;  /* 0x0000000e0454723c */ /* 0x040fe20000041854 */
[----:B------:R-:W2:Y:S07]  /*5320*/  LDSM.16.MT88.4 R12, [R208+0x4900] ;  /* 0x00490000d00c783b */ /* 0x000eae0000004200 */
[C---:B-1----:R-:W-:Y:S08]  /*5330*/  HMMA.16816.F32.BF16 R80, R4.reuse, R8, R80 ;  /* 0x000000080450723c */ /* 0x042ff00000041850 */
        /* <DEDUP_REMOVED lines=14> */
[C---:B---3--:R-:W-:Y:S08]  /*5420*/  HMMA.16816.F32.BF16 R52, R4.reuse, R28, R52 ;  /* 0x0000001c0434723c */ /* 0x048ff00000041834 */
[C---:B------:R-:W-:Y:S01]  /*5430*/  HMMA.16816.F32.BF16 R56, R4.reuse, R30, R56 ;  /* 0x0000001e0438723c */ /* 0x040fe20000041838 */
[----:B------:R-:W-:Y:S07]  /*5440*/  LDSM.16.MT88.4 R28, [R209+0x5100] ;  /* 0x00510000d11c783b */ /* 0x000fee0000004200 */
[C---:B--2---:R-:W-:Y:S08]  /*5450*/  HMMA.16816.F32.BF16 R60, R4.reuse, R12, R60 ;  /* 0x0000000c043c723c */ /* 0x044ff0000004183c */
[----:B------:R-:W-:Y:S01]  /*5460*/  HMMA.16816.F32.BF16 R64, R4, R14, R64 ;  /* 0x0000000e0440723c */ /* 0x000fe20000041840 */
[----:B------:R-:W2:Y:S06]  /*5470*/  LDSM.16.MT88.4 R12, [R212+0x5100] ;  /* 0x00510000d40c783b */ /* 0x000eac0000004200 */
[----:B------:R-:W-:Y:S01]  /*5480*/  F2FP.BF16.PACK_AB R4, R164, R159 ;  /* 0x0000009fa404723e */ /* 0x000fe200000010ff */
[----:B------:R-:W-:Y:S01]  /*5490*/  FADD.FTZ R159, R159, R146 ;  /* 0x000000929f9f7221 */ /* 0x000fe20000010000 */
[----:B-----5:R-:W-:-:S02]  /*54a0*/  F2FP.BF16.PACK_AB R6, R147, R166 ;  /* 0x000000a69306723e */ /* 0x020fc400000010ff */
[----:B------:R-:W-:Y:S01]  /*54b0*/  F2FP.BF16.PACK_AB R5, R160, R151 ;  /* 0x00000097a005723e */ /* 0x000fe200000010ff */
[----:B------:R-:W-:Y:S01]  /*54c0*/  FADD.FTZ R159, R164, R159 ;  /* 0x0000009fa49f7221 */ /* 0x000fe20000010000 */
[----:B----4-:R-:W-:-:S03]  /*54d0*/  F2FP.BF16.PACK_AB R7, R157, R156 ;  /* 0x0000009c9d07723e */ /* 0x010fc600000010ff */
[----:B------:R-:W-:-:S04]  /*54e0*/  FADD.FTZ R166, R166, R159 ;  /* 0x0000009fa6a67221 */ /* 0x000fc80000010000 */
[----:B-1----:R-:W-:Y:S01]  /*54f0*/  HMMA.16816.F32.BF16 R88, R4, R8, R88 ;  /* 0x000000080458723c */ /* 0x002fe20000041858 */
[----:B------:R-:W-:-:S07]  /*5500*/  FADD.FTZ R166, R147, R166 ;  /* 0x000000a693a67221 */ /* 0x000fce0000010000 */
[C---:B------:R-:W-:Y:S01]  /*5510*/  HMMA.16816.F32.BF16 R84, R4.reuse, R10, R84 ;  /* 0x0000000a0454723c */ /* 0x040fe20000041854 */
[----:B------:R-:W1:Y:S07]  /*5520*/  LDSM.16.MT88.4 R8, [R208+0x5100] ;  /* 0x00510000d008783b */ /* 0x000e6e0000004200 */
[C---:B------:R-:W-:Y:S08]  /*5530*/  HMMA.16816.F32.BF16 R104, R4.reuse, R20, R104 ;  /* 0x000000140468723c */ /* 0x040ff00000041868 */
[C---:B------:R-:W-:Y:S01]  /*5540*/  HMMA.16816.F32.BF16 R100, R4.reuse, R22, R100 ;  /* 0x000000160464723c */ /* 0x040fe20000041864 */
[----:B------:R-:W3:Y:S07]  /*5550*/  LDSM.16.MT88.4 R20, [R210+0x2900] ;  /* 0x00290000d214783b */ /* 0x000eee0000004200 */
[C---:B------:R-:W-:Y:S07]  /*5560*/  HMMA.16816.F32.BF16 R72, R4.reuse, R32, R72 ;  /* 0x000000200448723c */ /* 0x040fee0000041848 */
[----:B------:R-:W-:Y:S01]  /*5570*/  FFMA.FTZ R32, R130, c[0x0][0x2d0], -R125 ;  /* 0x0000b40082207a23 */ /* 0x000fe2000001087d */
[C---:B------:R-:W-:Y:S05]  /*5580*/  HMMA.16816.F32.BF16 R112, R4.reuse, R24, R112 ;  /* 0x000000180470723c */ /* 0x040fea0000041870 */
[----:B------:R-:W4:Y:S03]  /*5590*/  MUFU.EX2 R32, R32 ;  /* 0x0000002000207308 */ /* 0x000f260000000800 */
[C---:B------:R-:W-:Y:S01]  /*55a0*/  HMMA.16816.F32.BF16 R108, R4.reuse, R26, R108 ;  /* 0x0000001a046c723c */ /* 0x040fe2000004186c */
[----:B------:R-:W-:Y:S07]  /*55b0*/  LDSM.16.MT88.4 R24, [R212+0x2900] ;  /* 0x00290000d418783b */ /* 0x000fee0000004200 */
[C---:B------:R-:W-:Y:S08]  /*55c0*/  HMMA.16816.F32.BF16 R96, R4.reuse, R16, R96 ;  /* 0x000000100460723c */ /* 0x040ff00000041860 */
[C---:B------:R-:W-:Y:S01]  /*55d0*/  HMMA.16816.F32.BF16 R92, R4.reuse, R18, R92 ;  /* 0x00000012045c723c */ /* 0x040fe2000004185c */
[----:B------:R-:W5:Y:S07]  /*55e0*/  LDSM.16.MT88.4 R16, [R209+0x2900] ;  /* 0x00290000d110783b */ /* 0x000f6e0000004200 */
[C---:B--2---:R-:W-:Y:S08]  /*55f0*/  HMMA.16816.F32.BF16 R80, R4.reuse, R12, R80 ;  /* 0x0000000c0450723c */ /* 0x044ff00000041850 */
[C---:B------:R-:W-:Y:S01]  /*5600*/  HMMA.16816.F32.BF16 R76, R4.reuse, R14, R76 ;  /* 0x0000000e044c723c */ /* 0x040fe2000004184c */
[----:B------:R-:W2:Y:S07]  /*5610*/  LDSM.16.MT88.4 R12, [R208+0x2900] ;  /* 0x00290000d00c783b */ /* 0x000eae0000004200 */
[C---:B------:R-:W-:Y:S08]  /*5620*/  HMMA.16816.F32.BF16 R68, R4.reuse, R34, R68 ;  /* 0x000000220444723c */ /* 0x040ff00000041844 */
[C---:B------:R-:W-:Y:S08]  /*5630*/  HMMA.16816.F32.BF16 R52, R4.reuse, R28, R52 ;  /* 0x0000001c0434723c */ /* 0x040ff00000041834 */
[C---:B------:R-:W-:Y:S08]  /*5640*/  HMMA.16816.F32.BF16 R56, R4.reuse, R30, R56 ;  /* 0x0000001e0438723c */ /* 0x040ff00000041838 */
[C---:B-1----:R-:W-:Y:S08]  /*5650*/  HMMA.16816.F32.BF16 R60, R4.reuse, R8, R60 ;  /* 0x00000008043c723c */ /* 0x042ff0000004183c */
[----:B------:R-:W-:Y:S01]  /*5660*/  HMMA.16816.F32.BF16 R64, R4, R10, R64 ;  /* 0x0000000a0440723c */ /* 0x000fe20000041840 */
[----:B------:R-:W1:Y:S06]  /*5670*/  LDSM.16.MT88.4 R8, [R212+0x5900] ;  /* 0x00590000d408783b */ /* 0x000e6c0000004200 */
[----:B------:R-:W-:Y:S01]  /*5680*/  F2FP.BF16.PACK_AB R4, R150, R135 ;  /* 0x000000879604723e */ /* 0x000fe200000010ff */
[----:B------:R-:W-:Y:S01]  /*5690*/  FADD.FTZ R135, R135, R166 ;  /* 0x000000a687877221 */ /* 0x000fe20000010000 */
[----:B------:R-:W-:-:S02]  /*56a0*/  F2FP.BF16.PACK_AB R6, R224, R131 ;  /* 0x00000083e006723e */ /* 0x000fc400000010ff */
[----:B------:R-:W-:Y:S01]  /*56b0*/  F2FP.BF16.PACK_AB R5, R134, R129 ;  /* 0x000000818605723e */ /* 0x000fe200000010ff */
[----:B------:R-:W-:Y:S01]  /*56c0*/  FADD.FTZ R150, R150, R135 ;  /* 0x0000008796967221 */ /* 0x000fe20000010000 */
[----:B----4-:R-:W-:-:S03]  /*56d0*/  F2FP.BF16.PACK_AB R7, R225, R32 ;  /* 0x00000020e107723e */ /* 0x010fc600000010ff */
[----:B------:R-:W-:-:S04]  /*56e0*/  FADD.FTZ R131, R131, R150 ;  /* 0x0000009683837221 */ /* 0x000fc80000010000 */
[----:B---3--:R-:W-:Y:S01]  /*56f0*/  HMMA.16816.F32.BF16 R104, R4, R20, R104 ;  /* 0x000000140468723c */ /* 0x008fe20000041868 */
[----:B------:R-:W-:-:S06]  /*5700*/  FADD.FTZ R224, R224, R131 ;  /* 0x00000083e0e07221 */ /* 0x000fcc0000010000 */
[----:B------:R-:W-:Y:S01]  /*5710*/  FADD.FTZ R20, R44, R49 ;  /* 0x000000312c147221 */ /* 0x000fe20000010000 */
[----:B-----5:R-:W-:Y:S03]  /*5720*/  HMMA.16816.F32.BF16 R96, R4, R16, R96 ;  /* 0x000000100460723c */ /* 0x020fe60000041860 */
[----:B------:R-:W-:-:S04]  /*5730*/  FADD.FTZ R20, R43, R20 ;  /* 0x000000142b147221 */ /* 0x000fc80000010000 */
[----:B------:R-:W-:Y:S01]  /*5740*/  FADD.FTZ R39, R39, R20 ;  /* 0x0000001427277221 */ /* 0x000fe20000010000 */
[----:B------:R-:W-:Y:S01]  /*5750*/  HMMA.16816.F32.BF16 R92, R4, R18, R92 ;  /* 0x00000012045c723c */ /* 0x000fe2000004185c */
[----:B------:R-:W3:Y:S02]  /*5760*/  LDSM.16.MT88.4 R16, [R210+0x5900] ;  /* 0x00590000d210783b */ /* 0x000ee40000004200 */
[----:B------:R-:W-:-:S04]  /*5770*/  FADD.FTZ R38, R38, R39 ;  /* 0x0000002726267221 */ /* 0x000fc80000010000 */
[----:B------:R-:W-:Y:S01]  /*5780*/  FADD.FTZ R3, R3, R38 ;  /* 0x0000002603037221 */ /* 0x000fe20000010000 */
[----:B--2---:R-:W-:Y:S03]  /*5790*/  HMMA.16816.F32.BF16 R88, R4, R12, R88 ;  /* 0x0000000c0458723c */ /* 0x004fe60000041858 */
[----:B------:R-:W-:-:S04]  /*57a0*/  FADD.FTZ R2, R2, R3 ;  /* 0x0000000302027221 */ /* 0x000fc80000010000 */
[----:B------:R-:W-:Y:S01]  /*57b0*/  FADD.FTZ R119, R119, R2 ;  /* 0x0000000277777221 */ /* 0x000fe20000010000 */
[----:B------:R-:W-:Y:S01]  /*57c0*/  HMMA.16816.F32.BF16 R84, R4, R14, R84 ;  /* 0x0000000e0454723c */ /* 0x000fe20000041854 */
[----:B------:R-:W2:Y:S02]  /*57d0*/  LDSM.16.MT88.4 R12, [R209+0x5900] ;  /* 0x00590000d10c783b */ /* 0x000ea40000004200 */
[----:B------:R-:W-:-:S04]  /*57e0*/  FADD.FTZ R126, R126, R119 ;  /* 0x000000777e7e7221 */ /* 0x000fc80000010000 */
[----:B------:R-:W-:Y:S01]  /*57f0*/  FADD.FTZ R127, R127, R126 ;  /* 0x0000007e7f7f7221 */ /* 0x000fe20000010000 */
[----:B-1----:R-:W-:Y:S03]  /*5800*/  HMMA.16816.F32.BF16 R80, R4, R8, R80 ;  /* 0x000000080450723c */ /* 0x002fe60000041850 */
[----:B------:R-:W-:-:S04]  /*5810*/  FADD.FTZ R132, R132, R127 ;  /* 0x0000007f84847221 */ /* 0x000fc80000010000 */
[----:B------:R-:W-:Y:S01]  /*5820*/  FADD.FTZ R145, R145, R132 ;  /* 0x0000008491917221 */ /* 0x000fe20000010000 */
[----:B------:R-:W-:Y:S01]  /*5830*/  HMMA.16816.F32.BF16 R76, R4, R10, R76 ;  /* 0x0000000a044c723c */ /* 0x000fe2000004184c */
[----:B------:R-:W1:Y:S02]  /*5840*/  LDSM.16.MT88.4 R8, [R208+0x5900] ;  /* 0x00590000d008783b */ /* 0x000e640000004200 */
[----:B------:R-:W-:-:S04]  /*5850*/  FADD.FTZ R148, R148, R145 ;  /* 0x0000009194947221 */ /* 0x000fc80000010000 */
[----:B------:R-:W-:Y:S01]  /*5860*/  FADD.FTZ R149, R149, R148 ;  /* 0x0000009495957221 */ /* 0x000fe20000010000 */
[----:B------:R-:W-:Y:S03]  /*5870*/  HMMA.16816.F32.BF16 R112, R4, R24, R112 ;  /* 0x000000180470723c */ /* 0x000fe60000041870 */
        /* <DEDUP_REMOVED lines=8> */
[----:B---3--:R-:W-:Y:S03]  /*5900*/  HMMA.16816.F32.BF16 R72, R4, R16, R72 ;  /* 0x000000100448723c */ /* 0x008fe60000041848 */
[----:B------:R-:W-:-:S04]  /*5910*/  FADD.FTZ R129, R134, R129 ;  /* 0x0000008186817221 */ /* 0x000fc80000010000 */
[----:B------:R-:W-:Y:S01]  /*5920*/  FADD.FTZ R32, R32, R129 ;  /* 0x0000008120207221 */ /* 0x000fe20000010000 */
[----:B------:R-:W-:Y:S03]  /*5930*/  HMMA.16816.F32.BF16 R68, R4, R18, R68 ;  /* 0x000000120444723c */ /* 0x000fe60000041844 */
[----:B------:R-:W-:-:S05]  /*5940*/  FADD.FTZ R225, R225, R32 ;  /* 0x00000020e1e17221 */ /* 0x000fca0000010000 */
[C---:B--2---:R-:W-:Y:S08]  /*5950*/  HMMA.16816.F32.BF16 R52, R4.reuse, R12, R52 ;  /* 0x0000000c0434723c */ /* 0x044ff00000041834 */
[C---:B------:R-:W-:Y:S08]  /*5960*/  HMMA.16816.F32.BF16 R56, R4.reuse, R14, R56 ;  /* 0x0000000e0438723c */ /* 0x040ff00000041838 */
[C---:B-1----:R-:W-:Y:S08]  /*5970*/  HMMA.16816.F32.BF16 R60, R4.reuse, R8, R60 ;  /* 0x00000008043c723c */ /* 0x042ff0000004183c */
[----:B------:R-:W-:Y:S07]  /*5980*/  HMMA.16816.F32.BF16 R64, R4, R10, R64 ;  /* 0x0000000a0440723c */ /* 0x000fee0000041840 */
[----:B------:R-:W-:Y:S01]  /*5990*/  IMAD.U32 R5, RZ, RZ, UR4 ;  /* 0x00000004ff057e24 */ /* 0x000fe2000f8e00ff */
[----:B------:R-:W-:Y:S05]  /*59a0*/  @P0 BRA `(.L_x_30) ;  /* 0x0000010000000947 */ /* 0x000fea0003800000 */
[----:B------:R-:W-:Y:S01]  /*59b0*/  ISETP.LT.AND P0, PT, RZ, UR13, PT ;  /* 0x0000000dff007c0c */ /* 0x000fe2000bf01270 */
[----:B------:R-:W-:Y:S01]  /*59c0*/  UIADD3 UR4, UR13, -0x1, URZ ;  /* 0xffffffff0d047890 */ /* 0x000fe2000fffe03f */
[----:B------:R-:W-:-:S05]  /*59d0*/  IMAD.MOV.U32 R2, RZ, RZ, c[0x0][0x32c] ;  /* 0x0000cb00ff027624 */ /* 0x000fca00078e00ff */
[----:B------:R-:W-:-:S06]  /*59e0*/  MOV R7, UR4 ;  /* 0x0000000400077c02 */ /* 0x000fcc0008000f00 */
[----:B------:R-:W-:Y:S05]  /*59f0*/  @P0 BRA `(.L_x_31) ;  /* 0x0000006000000947 */ /* 0x000fea0003800000 */
[----:B------:R-:W-:Y:S01]  /*5a00*/  ISETP.NE.AND P0, PT, R2, 0x1, PT ;  /* 0x000000010200780c */ /* 0x000fe20003f05270 */
[----:B------:R-:W-:-:S12]  /*5a10*/  IMAD R4, RZ, RZ, -UR13 ;  /* 0x8000000dff047e24 */ /* 0x000fd8000f8e02ff */
[----:B------:R-:W-:-:S05]  /*5a20*/  @P0 IMAD.HI.U32 R3, R4, c[0x0][0x330], RZ ;  /* 0x0000cc0004030a27 */ /* 0x000fca00078e00ff */
[----:B------:R-:W-:-:S04]  /*5a30*/  @P0 SHF.R.U32.HI R4, RZ, c[0x0][0x334], R3 ;  /* 0x0000cd00ff040a19 */ /* 0x000fc80000011603 */
[----:B------:R-:W-:Y:S01]  /*5a40*/  LOP3.LUT R7, RZ, R4, RZ, 0x33, !PT ;  /* 0x00000004ff077212 */ /* 0x000fe200078e33ff */
[----:B------:R-:W-:Y:S05]  /*5a50*/  BRA `(.L_x_32) ;  /* 0x0000003000007947 */ /* 0x000fea0003800000 */
.L_x_31:
[----:B------:R-:W-:-:S13]  /*5a60*/  ISETP.NE.AND P0, PT, R2, 0x1, PT ;  /* 0x000000010200780c */ /* 0x000fda0003f05270 */
[----:B------:R-:W-:-:S05]  /*5a70*/  @P0 IMAD.HI.U32 R3, R7, c[0x0][0x330], RZ ;  /* 0x0000cc0007030a27 */ /* 0x000fca00078e00ff */
[----:B------:R-:W-:-:S05]  /*5a80*/  @P0 SHF.R.U32.HI R7, RZ, c[0x0][0x334], R3 ;  /* 0x0000cd00ff070a19 */ /* 0x000fca0000011603 */
.L_x_32:
[----:B------:R-:W-:-:S05]  /*5a90*/  IMAD R2, R7, R2, c[0x0][0x32c] ;  /* 0x0000cb0007027624 */ /* 0x000fca00078e0202 */
[----:B------:R-:W-:-:S05]  /*5aa0*/  IMNMX R5, R5, R2, PT ;  /* 0x0000000205057217 */ /* 0x000fca0003800200 */
.L_x_30:
[----:B------:R-:W-:-:S05]  /*5ab0*/  IMAD.HI R5, R5, 0x2aaaaaab, RZ ;  /* 0x2aaaaaab05057827 */ /* 0x000fca00078e02ff */
[----:B------:R-:W-:-:S04]  /*5ac0*/  SHF.R.U32.HI R2, RZ, 0x1f, R5 ;  /* 0x0000001fff027819 */ /* 0x000fc80000011605 */
[----:B------:R-:W-:-:S04]  /*5ad0*/  LEA.HI.SX32 R2, R5, R2, 0x1c ;  /* 0x0000000205027211 */ /* 0x000fc800078fe2ff */
[----:B------:R-:W-:-:S04]  /*5ae0*/  IMNMX R231, R215, R2, !PT ;  /* 0x00000002d7e77217 */ /* 0x000fc80007800200 */
[----:B------:R-:W-:-:S13]  /*5af0*/  ISETP.GE.AND P0, PT, R192, R231, PT ;  /* 0x000000e7c000720c */ /* 0x000fda0003f06270 */
[----:B------:R-:W-:Y:S05]  /*5b00*/  @!P0 BRA `(.L_x_33) ;  /* 0x000042f000008947 */ /* 0x000fea0003800000 */
[----:B------:R-:W-:Y:S01]  /*5b10*/  PLOP3.LUT P1, PT, PT, PT, UP3, 0x80, 0x0 ;  /* 0x000000000000781c */ /* 0x000fe20003f2f038 */
[----:B------:R-:W-:Y:S01]  /*5b20*/  IMAD.MOV.U32 R2, RZ, RZ, R116 ;  /* 0x000000ffff027224 */ /* 0x000fe200078e0074 */
[----:B------:R-:W-:Y:S01]  /*5b30*/  PLOP3.LUT P0, PT, PT, PT, UP3, 0x80, 0x0 ;  /* 0x000000000000781c */ /* 0x000fe20003f0f038 */
[----:B------:R-:W-:Y:S01]  /*5b40*/  IMAD.MOV.U32 R230, RZ, RZ, R192 ;  /* 0x000000ffffe67224 */ /* 0x000fe200078e00c0 */
[----:B------:R-:W-:Y:S01]  /*5b50*/  MOV R3, R0 ;  /* 0x0000000000037202 */ /* 0x000fe20000000f00 */
[----:B------:R-:W-:Y:S01]  /*5b60*/  IMAD.MOV.U32 R194, RZ, RZ, c[0x0][0x1e4] ;  /* 0x00007900ffc27624 */ /* 0x000fe200078e00ff */
[----:B------:R-:W-:-:S07]  /*5b70*/  MOV R195, c[0x0][0x1e0] ;  /* 0x0000780000c37a02 */ /* 0x000fce0000000f00 */
[----:B------:R-:W-:-:S05]  /*5b80*/  @P1 IMAD.HI.U32 R193, R217, c[0x0][0x2c8], RZ ;  /* 0x0000b200d9c11a27 */ /* 0x000fca00078e00ff */
[----:B------:R-:W-:Y:S02]  /*5b90*/  @P0 SHF.R.U32.HI R193, RZ, c[0x0][0x2cc], R193 ;  /* 0x0000b300ffc10a19 */ /* 0x000fe400000116c1 */
.L_x_42:
[----:B------:R-:W-:Y:S04]  /*5ba0*/  DEPBAR.LE SB0, 0x0 ;  /* 0x000080000000791a */ /* 0x000fe80000000000 */
[----:B------:R-:W-:Y:S01]  /*5bb0*/  BAR.SYNC.DEFER_BLOCKING 0x0 ;  /* 0x0000000000007b1d */ /* 0x000fe20000010000 */
[----:B------:R-:W-:Y:S11]  /*5bc0*/  ISETP.GT.AND P6, PT, R215, R230, PT ;  /* 0x000000e6d700720c */ /* 0x000ff60003fc4270 */
[----:B------:R-:W-:Y:S02]  /*5bd0*/  @!UPT UIADD3 URZ, URZ, URZ, URZ ;  /* 0x0000003f3f3ff290 */ /* 0x000fe4000fffe03f */
[----:B------:R-:W-:Y:S01]  /*5be0*/  @!P6 SHF.R.S32.HI R157, RZ, 0x1f, R230 ;  /* 0x0000001fff9de819 */ /* 0x000fe200000114e6 */
[C---:B------:R-:W-:Y:S01]  /*5bf0*/  @!P6 IMAD.WIDE.U32 R158, R230.reuse, c[0x0][0x208], RZ ;  /* 0x00008200e69eea25 */ /* 0x040fe200078e00ff */
[----:B------:R-:W-:Y:S03]  /*5c00*/  @!P6 MOV R156, R226 ;  /* 0x000000e2009ce202 */ /* 0x000fe60000000f00 */
[----:B------:R-:W-:Y:S04]  /*5c10*/  @!P6 IMAD R157, R157, c[0x0][0x208], RZ ;  /* 0x000082009d9dea24 */ /* 0x000fe800078e02ff */
[----:B------:R-:W-:Y:S01]  /*5c20*/  @!P6 IMAD R157, R230, c[0x0][0x20c], R157 ;  /* 0x00008300e69dea24 */ /* 0x000fe200078e029d */
[----:B------:R-:W1:Y:S04]  /*5c30*/  LDSM.16.M88.4 R116, [R214+0x8100] ;  /* 0x00810000d674783b */ /* 0x000e680000000200 */
[----:B------:R-:W-:Y:S02]  /*5c40*/  @!P6 IADD3 R0, R159, R157, RZ ;  /* 0x0000009d9f00e210 */ /* 0x000fe40007ffe0ff */
[----:B------:R-:W-:Y:S02]  /*5c50*/  @!P6 MOV R157, R229 ;  /* 0x000000e5009de202 */ /* 0x000fe40000000f00 */
[----:B------:R-:W2:Y:S01]  /*5c60*/  LDSM.16.M88.4 R124, [R214+0x8900] ;  /* 0x00890000d67c783b */ /* 0x000ea20000000200 */
[----:B------:R-:W-:Y:S02]  /*5c70*/  @!P6 IMAD R0, R0, 0x60, RZ ;  /* 0x000000600000e824 */ /* 0x000fe400078e02ff */
[----:B------:R-:W-:Y:S05]  /*5c80*/  @!P6 IMAD.WIDE.U32 R156, R158, 0x60, R156 ;  /* 0x000000609e9ce825 */ /* 0x000fea00078e009c */
[----:B------:R-:W3:Y:S01]  /*5c90*/  LDSM.16.M88.4 R128, [R214+0x9100] ;  /* 0x00910000d680783b */ /* 0x000ee20000000200 */
[----:B------:R-:W-:Y:S02]  /*5ca0*/  @!P6 IADD3 R0, R157, R0, RZ ;  /* 0x000000009d00e210 */ /* 0x000fe40007ffe0ff */
[C---:B------:R-:W-:Y:S02]  /*5cb0*/  @!P6 SHF.L.U32 R158, R156.reuse, 0x1, RZ ;  /* 0x000000019c9ee819 */ /* 0x040fe400000006ff */
[----:B------:R-:W-:Y:S02]  /*5cc0*/  @!P6 SHF.L.U64.HI R0, R156, 0x1, R0 ;  /* 0x000000019c00e819 */ /* 0x000fe40000010200 */
[C---:B------:R-:W-:Y:S01]  /*5cd0*/  @!P6 IADD3 R156, P5, R158.reuse, 0x80, RZ ;  /* 0x000000809e9ce810 */ /* 0x040fe20007fbe0ff */
[----:B------:R-:W4:Y:S01]  /*5ce0*/  LDSM.16.M88.4 R132, [R214+0x9900] ;  /* 0x00990000d684783b */ /* 0x000f220000000200 */
[----:B------:R-:W-:Y:S02]  /*5cf0*/  @!P6 IADD3 R158, P0, R158, c[0x0][0x1f8], RZ ;  /* 0x00007e009e9eea10 */ /* 0x000fe40007f1e0ff */
[----:B------:R-:W-:Y:S02]  /*5d00*/  @!P6 IADD3 R156, P2, R156, c[0x0][0x1f8], RZ ;  /* 0x00007e009c9cea10 */ /* 0x000fe40007f5e0ff */
[----:B------:R-:W-:Y:S02]  /*5d10*/  @!P6 IADD3.X R159, R0, c[0x0][0x1fc], RZ, P0, !PT ;  /* 0x00007f00009fea10 */ /* 0x000fe400007fe4ff */
[----:B------:R-:W-:Y:S01]  /*5d20*/  @!P6 IADD3.X R157, RZ, c[0x0][0x1fc], R0, P2, P5 ;  /* 0x00007f00ff9dea10 */ /* 0x000fe200017ea400 */
[----:B------:R-:W5:Y:S01]  /*5d30*/  LDSM.16.M88.4 R136, [R214+0xa100] ;  /* 0x00a10000d688783b */ /* 0x000f620000000200 */
[----:B------:R-:W-:Y:S04]  /*5d40*/  @!P6 IADD3 R160, P1, R158, UR12, RZ ;  /* 0x0000000c9ea0ec10 */ /* 0x000fe8000ff3e0ff */
[----:B------:R-:W-:Y:S02]  /*5d50*/  @!P6 IADD3.X R161, R159, UR17, RZ, P1, !PT ;  /* 0x000000119fa1ec10 */ /* 0x000fe40008ffe4ff */
[----:B------:R-:W-:Y:S01]  /*5d60*/  @!P6 IADD3 R184, P0, R160, UR12, RZ ;  /* 0x0000000ca0b8ec10 */ /* 0x000fe2000ff1e0ff */
[C---:B-1----:R-:W-:Y:S01]  /*5d70*/  HMMA.16816.F32.BF16 R4, R120.reuse, R116, RZ ;  /* 0x000000747804723c */ /* 0x042fe200000418ff */
[----:B------:R-:W-:Y:S02]  /*5d80*/  LDSM.16.M88.4 R144, [R204] ;  /* 0x00000000cc90783b */ /* 0x000fe40000000200 */
[----:B------:R-:W-:Y:S05]  /*5d90*/  @!P6 IADD3.X R185, R161, UR17, RZ, P0, !PT ;  /* 0x00000011a1b9ec10 */ /* 0x000fea00087fe4ff */
[C---:B------:R-:W-:Y:S01]  /*5da0*/  HMMA.16816.F32.BF16 R8, R120.reuse, R118, RZ ;  /* 0x000000767808723c */ /* 0x040fe200000418ff */
[----:B------:R-:W1:Y:S07]  /*5db0*/  LDSM.16.M88.4 R116, [R214+0xa900] ;  /* 0x00a90000d674783b */ /* 0x000e6e0000000200 */
[C---:B--2---:R-:W-:Y:S01]  /*5dc0*/  HMMA.16816.F32.BF16 R12, R120.reuse, R124, RZ ;  /* 0x0000007c780c723c */ /* 0x044fe200000418ff */
[----:B------:R-:W-:Y:S07]  /*5dd0*/  LDSM.16.M88.4 R148, [R203] ;  /* 0x00000000cb94783b */ /* 0x000fee0000000200 */
[C---:B------:R-:W-:Y:S01]  /*5de0*/  HMMA.16816.F32.BF16 R16, R120.reuse, R126, RZ ;  /* 0x0000007e7810723c */ /* 0x040fe200000418ff */
[----:B------:R-:W2:Y:S07]  /*5df0*/  LDSM.16.M88.4 R124, [R213] ;  /* 0x00000000d57c783b */ /* 0x000eae0000000200 */
[C---:B---3--:R-:W-:Y:S08]  /*5e00*/  HMMA.16816.F32.BF16 R20, R120.reuse, R128, RZ ;  /* 0x000000807814723c */ /* 0x048ff000000418ff */
[C---:B------:R-:W-:Y:S01]  /*5e10*/  HMMA.16816.F32.BF16 R24, R120.reuse, R130, RZ ;  /* 0x000000827818723c */ /* 0x040fe200000418ff */
[----:B------:R-:W3:Y:S07]  /*5e20*/  LDSM.16.M88.4 R128, [R207] ;  /* 0x00000000cf80783b */ /* 0x000eee0000000200 */
[C---:B----4-:R-:W-:Y:S08]  /*5e30*/  HMMA.16816.F32.BF16 R28, R120.reuse, R132, RZ ;  /* 0x00000084781c723c */ /* 0x050ff000000418ff */
[C---:B------:R-:W-:Y:S01]  /*5e40*/  HMMA.16816.F32.BF16 R32, R120.reuse, R134, RZ ;  /* 0x000000867820723c */ /* 0x040fe200000418ff */
[----:B------:R-:W4:Y:S07]  /*5e50*/  LDSM.16.M88.4 R132, [R206] ;  /* 0x00000000ce84783b */ /* 0x000f2e0000000200 */
[C---:B-----5:R-:W-:Y:S08]  /*5e60*/  HMMA.16816.F32.BF16 R36, R120.reuse, R136, RZ ;  /* 0x000000887824723c */ /* 0x060ff000000418ff */
[C---:B------:R-:W-:Y:S01]  /*5e70*/  HMMA.16816.F32.BF16 R40, R120.reuse, R138, RZ ;  /* 0x0000008a7828723c */ /* 0x040fe200000418ff */
[----:B------:R-:W5:Y:S07]  /*5e80*/  LDSM.16.M88.4 R136, [R205] ;  /* 0x00000000cd88783b */ /* 0x000f6e0000000200 */
[C---:B-1----:R-:W-:Y:S01]  /*5e90*/  HMMA.16816.F32.BF16 R44, R120.reuse, R116, RZ ;  /* 0x00000074782c723c */ /* 0x042fe200000418ff */
[----:B------:R-:W-:Y:S01]  /*5ea0*/  @!PT LDS RZ, [RZ] ;  /* 0x00000000fffff984 */ /* 0x000fe20000000800 */
[----:B------:R-:W-:Y:S01]  /*5eb0*/  @!PT LDS RZ, [RZ] ;  /* 0x00000000fffff984 */ /* 0x000fe20000000800 */
[----:B------:R-:W-:Y:S01]  /*5ec0*/  @!PT LDS RZ, [RZ] ;  /* 0x00000000fffff984 */ /* 0x000fe20000000800 */
[----:B------:R1:W-:Y:S07]  /*5ed0*/  @!P6 LDGSTS.E.BYPASS.LTC128B.128 [R216+0x100], [R158.64], !P4 ;  /* 0x001000009ed8efae */ /* 0x0003ee000e101d4e */
[----:B------:R-:W-:Y:S01]  /*5ee0*/  HMMA.16816.F32.BF16 R48, R120, R118, RZ ;  /* 0x000000767830723c */ /* 0x000fe200000418ff */
[----:B------:R1:W-:Y:S07]  /*5ef0*/  @!P6 LDGSTS.E.BYPASS.LTC128B.128 [R216+0x3100], [R156.64], !P3 ;  /* 0x031000009cd8efae */ /* 0x0003ee000d901d4e */
[C---:B--2---:R-:W-:Y:S01]  /*5f00*/  HMMA.16816.F32.BF16 R4, R140.reuse, R124, R4 ;  /* 0x0000007c8c04723c */ /* 0x044fe20000041804 */
[----:B------:R2:W-:Y:S07]  /*5f10*/  @!P6 LDGSTS.E.BYPASS.LTC128B.128 [R216+0x1100], [R160.64], !P4 ;  /* 0x01100000a0d8efae */ /* 0x0005ee000e101d4e */
[C---:B------:R-:W-:Y:S01]  /*5f20*/  HMMA.16816.F32.BF16 R8, R140.reuse, R126, R8 ;  /* 0x0000007e8c08723c */ /* 0x040fe20000041808 */
[----:B------:R2:W-:Y:S07]  /*5f30*/  @!P6 LDGSTS.E.BYPASS.LTC128B.128 [R216+0x4100], [R160.64+0x80], !P3 ;  /* 0x04100080a0d8efae */ /* 0x0005ee000d901d4e */
[C---:B---3--:R-:W-:Y:S01]  /*5f40*/  HMMA.16816.F32.BF16 R12, R140.reuse, R128, R12 ;  /* 0x000000808c0c723c */ /* 0x048fe2000004180c */
[----:B------:R3:W-:Y:S07]  /*5f50*/  @!P6 LDGSTS.E.BYPASS.LTC128B.128 [R216+0x2100], [R184.64], !P4 ;  /* 0x02100000b8d8efae */ /* 0x0007ee000e101d4e */
[C---:B------:R-:W-:Y:S01]  /*5f60*/  HMMA.16816.F32.BF16 R16, R140.reuse, R130, R16 ;  /* 0x000000828c10723c */ /* 0x040fe20000041810 */
[----:B------:R3:W-:Y:S02]  /*5f70*/  @!P6 LDGSTS.E.BYPASS.LTC128B.128 [R216+0x5100], [R184.64+0x80], !P3 ;  /* 0x05100080b8d8efae */ /* 0x0007e4000d901d4e */
[C---:B------:R-:W-:Y:S05]  /*5f80*/  ISETP.GT.AND P6, PT, R230.reuse, R215, PT ;  /* 0x000000d7e600720c */ /* 0x040fea0003fc4270 */
[C---:B----4-:R-:W-:Y:S01]  /*5f90*/  HMMA.16816.F32.BF16 R20, R140.reuse, R132, R20 ;  /* 0x000000848c14723c */ /* 0x050fe20000041814 */
[----:B------:R-:W4:Y:S07]  /*5fa0*/  LDSM.16.M88.4 R116, [R211+0x8100] ;  /* 0x00810000d374783b */ /* 0x000f2e0000000200 */
[C---:B------:R-:W-:Y:S01]  /*5fb0*/  HMMA.16816.F32.BF16 R24, R140.reuse, R134, R24 ;  /* 0x000000868c18723c */ /* 0x040fe20000041818 */
[----:B------:R-:W0:Y:S03]  /*5fc0*/  LDGDEPBAR ;  /* 0x00000000000079af */ /* 0x000e260000000000 */
[----:B------:R-:W-:Y:S04]  /*5fd0*/  @P6 IADD3 R251, R230, -0x1, RZ ;  /* 0xffffffffe6fb6810 */ /* 0x000fe80007ffe0ff */
[C---:B-----5:R-:W-:Y:S01]  /*5fe0*/  HMMA.16816.F32.BF16 R28, R140.reuse, R136, R28 ;  /* 0x000000888c1c723c */ /* 0x060fe2000004181c */
[----:B------:R-:W5:Y:S03]  /*5ff0*/  LDSM.16.M88.4 R124, [R211+0x8900] ;  /* 0x00890000d37c783b */ /* 0x000f660000000200 */
[----:B------:R-:W-:Y:S04]  /*6000*/  @P6 SHF.R.S32.HI R250, RZ, 0x1f, R251 ;  /* 0x0000001ffffa6819 */ /* 0x000fe800000114fb */
[C---:B------:R-:W-:Y:S01]  /*6010*/  HMMA.16816.F32.BF16 R32, R140.reuse, R138, R32 ;  /* 0x0000008a8c20723c */ /* 0x040fe20000041820 */
[----:B------:R-:W3:Y:S03]  /*6020*/  LDSM.16.M88.4 R128, [R211+0x9100] ;  /* 0x00910000d380783b */ /* 0x000ee60000000200 */
[----:B------:R-:W-:Y:S04]  /*6030*/  @P6 IMAD R250, R250, c[0x0][0x1e0], RZ ;  /* 0x00007800fafa6a24 */ /* 0x000fe800078e02ff */
[C---:B------:R-:W-:Y:S01]  /*6040*/  HMMA.16816.F32.BF16 R36, R140.reuse, R144, R36 ;  /* 0x000000908c24723c */ /* 0x040fe20000041824 */
[----:B-1----:R-:W1:Y:S03]  /*6050*/  LDSM.16.M88.4 R156, [R211+0x9900] ;  /* 0x00990000d39c783b */ /* 0x002e660000000200 */
[----:B------:R-:W-:Y:S04]  /*6060*/  @P6 IMAD R250, R251, c[0x0][0x1e4], R250 ;  /* 0x00007900fbfa6a24 */ /* 0x000fe800078e02fa */
[C---:B------:R-:W-:Y:S01]  /*6070*/  HMMA.16816.F32.BF16 R40, R140.reuse, R146, R40 ;  /* 0x000000928c28723c */ /* 0x040fe20000041828 */
[----:B--2---:R-:W2:Y:S07]  /*6080*/  LDSM.16.M88.4 R160, [R211+0xa100] ;  /* 0x00a10000d3a0783b */ /* 0x004eae0000000200 */
[C---:B------:R-:W-:Y:S01]  /*6090*/  HMMA.16816.F32.BF16 R44, R140.reuse, R148, R44 ;  /* 0x000000948c2c723c */ /* 0x040fe2000004182c */
[----:B------:R-:W1:Y:S07]  /*60a0*/  LDSM.16.M88.4 R164, [R211+0xa900] ;  /* 0x00a90000d3a4783b */ /* 0x000e6e0000000200 */
[----:B------:R-:W-:Y:S01]  /*60b0*/  HMMA.16816.F32.BF16 R48, R140, R150, R48 ;  /* 0x000000968c30723c */ /* 0x000fe20000041830 */
[----:B------:R-:W-:Y:S07]  /*60c0*/  LDSM.16.M88.4 R132, [R202+0x800] ;  /* 0x00080000ca84783b */ /* 0x000fee0000000200 */
[C---:B----4-:R-:W-:Y:S01]  /*60d0*/  HMMA.16816.F32.BF16 R4, R152.reuse, R116, R4 ;  /* 0x000000749804723c */ /* 0x050fe20000041804 */
[----:B------:R-:W-:Y:S07]  /*60e0*/  LDSM.16.M88.4 R136, [R202+0x1000] ;  /* 0x00100000ca88783b */ /* 0x000fee0000000200 */
[C---:B------:R-:W-:Y:S01]  /*60f0*/  HMMA.16816.F32.BF16 R8, R152.reuse, R118, R8 ;  /* 0x000000769808723c */ /* 0x040fe20000041808 */
[----:B------:R-:W4:Y:S07]  /*6100*/  LDSM.16.M88.4 R116, [R202] ;  /* 0x00000000ca74783b */ /* 0x000f2e0000000200 */
[C---:B-----5:R-:W-:Y:S01]  /*6110*/  HMMA.16816.F32.BF16 R12, R152.reuse, R124, R12 ;  /* 0x0000007c980c723c */ /* 0x060fe2000004180c */
[----:B------:R-:W5:Y:S07]  /*6120*/  LDSM.16.M88.4 R144, [R202+0x1800] ;  /* 0x00180000ca90783b */ /* 0x000f6e0000000200 */
[C---:B------:R-:W-:Y:S01]  /*6130*/  HMMA.16816.F32.BF16 R16, R152.reuse, R126, R16 ;  /* 0x0000007e9810723c */ /* 0x040fe20000041810 */
[----:B------:R-:W4:Y:S07]  /*6140*/  LDSM.16.M88.4 R148, [R202+0x2000] ;  /* 0x00200000ca94783b */ /* 0x000f2e0000000200 */
[C---:B---3--:R-:W-:Y:S01]  /*6150*/  HMMA.16816.F32.BF16 R20, R152.reuse, R128, R20 ;  /* 0x000000809814723c */ /* 0x048fe20000041814 */
[----:B------:R-:W3:Y:S07]  /*6160*/  LDSM.16.M88.4 R124, [R202+0x2800] ;  /* 0x00280000ca7c783b */ /* 0x000eee0000000200 */
[C---:B------:R-:W-:Y:S01]  /*6170*/  HMMA.16816.F32.BF16 R24, R152.reuse, R130, R24 ;  /* 0x000000829818723c */ /* 0x040fe20000041818 */
[----:B------:R-:W3:Y:S07]  /*6180*/  LDSM.16.M88.4 R128, [R214+0xb100] ;  /* 0x00b10000d680783b */ /* 0x000eee0000000200 */
[C---:B-1----:R-:W-:Y:S01]  /*6190*/  HMMA.16816.F32.BF16 R28, R152.reuse, R156, R28 ;  /* 0x0000009c981c723c */ /* 0x042fe2000004181c */
[----:B------:R-:W-:Y:S07]  /*61a0*/  LDSM.16.M88.4 R184, [R211+0xd900] ;  /* 0x00d90000d3b8783b */ /* 0x000fee0000000200 */
[C---:B------:R-:W-:Y:S01]  /*61b0*/  HMMA.16816.F32.BF16 R32, R152.reuse, R158, R32 ;  /* 0x0000009e9820723c */ /* 0x040fe20000041820 */
[----:B------:R-:W1:Y:S07]  /*61c0*/  LDSM.16.M88.4 R156, [R214+0xb900] ;  /* 0x00b90000d69c783b */ /* 0x000e6e0000000200 */
[C---:B--2---:R-:W-:Y:S08]  /*61d0*/  HMMA.16816.F32.BF16 R36, R152.reuse, R160, R36 ;  /* 0x000000a09824723c */ /* 0x044ff00000041824 */
[C---:B------:R-:W-:Y:S01]  /*61e0*/  HMMA.16816.F32.BF16 R40, R152.reuse, R162, R40 ;  /* 0x000000a29828723c */ /* 0x040fe20000041828 */
[----:B------:R-:W2:Y:S07]  /*61f0*/  LDSM.16.M88.4 R160, [R214+0xc100] ;  /* 0x00c10000d6a0783b */ /* 0x000eae0000000200 */
[C---:B------:R-:W-:Y:S08]  /*6200*/  HMMA.16816.F32.BF16 R44, R152.reuse, R164, R44 ;  /* 0x000000a4982c723c */ /* 0x040ff0000004182c */
[----:B------:R-:W-:Y:S01]  /*6210*/  HMMA.16816.F32.BF16 R48, R152, R166, R48 ;  /* 0x000000a69830723c */ /* 0x000fe20000041830 */
[----:B------:R-:W1:Y:S07]  /*6220*/  LDSM.16.M88.4 R164, [R214+0xc900] ;  /* 0x00c90000d6a4783b */ /* 0x000e6e0000000200 */
[C---:B----4-:R-:W-:Y:S08]  /*6230*/  HMMA.16816.F32.BF16 R4, R168.reuse, R116, R4 ;  /* 0x00000074a804723c */ /* 0x050ff00000041804 */
[C---:B------:R-:W-:Y:S01]  /*6240*/  HMMA.16816.F32.BF16 R8, R168.reuse, R118, R8 ;  /* 0x00000076a808723c */ /* 0x040fe20000041808 */
[----:B------:R-:W4:Y:S07]  /*6250*/  LDSM.16.M88.4 R116, [R214+0xd100] ;  /* 0x00d10000d674783b */ /* 0x000f2e0000000200 */
[C---:B------:R-:W-:Y:S08]  /*6260*/  HMMA.16816.F32.BF16 R12, R168.reuse, R132, R12 ;  /* 0x00000084a80c723c */ /* 0x040ff0000004180c */
[C---:B------:R-:W-:Y:S01]  /*6270*/  HMMA.16816.F32.BF16 R16, R168.reuse, R134, R16 ;  /* 0x00000086a810723c */ /* 0x040fe20000041810 */
[----:B------:R-:W1:Y:S07]  /*6280*/  LDSM.16.M88.4 R132, [R214+0xd900] ;  /* 0x00d90000d684783b */ /* 0x000e6e0000000200 */
[C---:B------:R-:W-:Y:S08]  /*6290*/  HMMA.16816.F32.BF16 R20, R168.reuse, R136, R20 ;  /* 0x00000088a814723c */ /* 0x040ff00000041814 */
[C---:B------:R-:W-:Y:S01]  /*62a0*/  HMMA.16816.F32.BF16 R24, R168.reuse, R138, R24 ;  /* 0x0000008aa818723c */ /* 0x040fe20000041818 */
[----:B------:R-:W1:Y:S07]  /*62b0*/  LDSM.16.M88.4 R136, [R201] ;  /* 0x00000000c988783b */ /* 0x000e6e0000000200 */
[C---:B-----5:R-:W-:Y:S08]  /*62c0*/  HMMA.16816.F32.BF16 R28, R168.reuse, R144, R28 ;  /* 0x00000090a81c723c */ /* 0x060ff0000004181c */
[C---:B------:R-:W-:Y:S01]  /*62d0*/  HMMA.16816.F32.BF16 R32, R168.reuse, R146, R32 ;  /* 0x00000092a820723c */ /* 0x040fe20000041820 */
[----:B------:R-:W5:Y:S07]  /*62e0*/  LDSM.16.M88.4 R144, [R200] ;  /* 0x00000000c890783b */ /* 0x000f6e0000000200 */
[C---:B------:R-:W-:Y:S08]  /*62f0*/  HMMA.16816.F32.BF16 R36, R168.reuse, R148, R36 ;  /* 0x00000094a824723c */ /* 0x040ff00000041824 */
[C---:B------:R-:W-:Y:S01]  /*6300*/  HMMA.16816.F32.BF16 R40, R168.reuse, R150, R40 ;  /* 0x00000096a828723c */ /* 0x040fe20000041828 */
[----:B------:R-:W-:Y:S07]  /*6310*/  LDSM.16.M88.4 R148, [R197] ;  /* 0x00000000c594783b */ /* 0x000fee0000000200 */
[C---:B---3--:R-:W-:Y:S08]  /*6320*/  HMMA.16816.F32.BF16 R44, R168.reuse, R124, R44 ;  /* 0x0000007ca82c723c */ /* 0x048ff0000004182c */
[----:B------:R-:W-:Y:S01]  /*6330*/  HMMA.16816.F32.BF16 R48, R168, R126, R48 ;  /* 0x0000007ea830723c */ /* 0x000fe20000041830 */
[----:B------:R-:W3:Y:S07]  /*6340*/  LDSM.16.M88.4 R124, [R199] ;  /* 0x00000000c77c783b */ /* 0x000eee0000000200 */
[C---:B------:R-:W-:Y:S08]  /*6350*/  HMMA.16816.F32.BF16 R4, R172.reuse, R128, R4 ;  /* 0x00000080ac04723c */ /* 0x040ff00000041804 */
[C---:B------:R-:W-:Y:S01]  /*6360*/  HMMA.16816.F32.BF16 R8, R172.reuse, R130, R8 ;  /* 0x00000082ac08723c */ /* 0x040fe20000041808 */
[----:B------:R-:W3:Y:S07]  /*6370*/  LDSM.16.M88.4 R128, [R198] ;  /* 0x00000000c680783b */ /* 0x000eee0000000200 */
[C---:B-1----:R-:W-:Y:S08]  /*6380*/  HMMA.16816.F32.BF16 R12, R172.reuse, R156, R12 ;  /* 0x0000009cac0c723c */ /* 0x042ff0000004180c */
[C---:B------:R-:W-:Y:S01]  /*6390*/  HMMA.16816.F32.BF16 R16, R172.reuse, R158, R16 ;  /* 0x0000009eac10723c */ /* 0x040fe20000041810 */
[----:B------:R-:W1:Y:S07]  /*63a0*/  LDSM.16.M88.4 R156, [R196] ;  /* 0x00000000c49c783b */ /* 0x000e6e0000000200 */
[C---:B--2---:R-:W-:Y:S08]  /*63b0*/  HMMA.16816.F32.BF16 R20, R172.reuse, R160, R20 ;  /* 0x000000a0ac14723c */ /* 0x044ff00000041814 */
[C---:B------:R-:W-:Y:S01]  /*63c0*/  HMMA.16816.F32.BF16 R24, R172.reuse, R162, R24 ;  /* 0x000000a2ac18723c */ /* 0x040fe20000041818 */
[----:B------:R-:W2:Y:S07]  /*63d0*/  LDSM.16.M88.4 R160, [R211+0xb100] ;  /* 0x00b10000d3a0783b */ /* 0x000eae0000000200 */
[C---:B------:R-:W-:Y:S08]  /*63e0*/  HMMA.16816.F32.BF16 R28, R172.reuse, R164, R28 ;  /* 0x000000a4ac1c723c */ /* 0x040ff0000004181c */
[C---:B------:R-:W-:Y:S01]  /*63f0*/  HMMA.16816.F32.BF16 R32, R172.reuse, R166, R32 ;  /* 0x000000a6ac20723c */ /* 0x040fe20000041820 */
[----:B------:R-:W-:Y:S07]  /*6400*/  LDSM.16.M88.4 R164, [R211+0xd100] ;  /* 0x00d10000d3a4783b */ /* 0x000fee0000000200 */
[C---:B----4-:R-:W-:Y:S08]  /*6410*/  HMMA.16816.F32.BF16 R36, R172.reuse, R116, R36 ;  /* 0x00000074ac24723c */ /* 0x050ff00000041824 */
[C---:B------:R-:W-:Y:S01]  /*6420*/  HMMA.16816.F32.BF16 R40, R172.reuse, R118, R40 ;  /* 0x00000076ac28723c */ /* 0x040fe20000041828 */
[----:B------:R-:W4:Y:S07]  /*6430*/  LDSM.16.M88.4 R116, [R211+0xb900] ;  /* 0x00b90000d374783b */ /* 0x000f2e0000000200 */
[C---:B------:R-:W-:Y:S08]  /*6440*/  HMMA.16816.F32.BF16 R44, R172.reuse, R132, R44 ;  /* 0x00000084ac2c723c */ /* 0x040ff0000004182c */
[----:B------:R-:W-:Y:S01]  /*6450*/  HMMA.16816.F32.BF16 R48, R172, R134, R48 ;  /* 0x00000086ac30723c */ /* 0x000fe20000041830 */
[----:B------:R-:W1:Y:S07]  /*6460*/  LDSM.16.M88.4 R132, [R211+0xc100] ;  /* 0x00c10000d384783b */ /* 0x000e6e0000000200 */
[C---:B------:R-:W-:Y:S08]  /*6470*/  HMMA.16816.F32.BF16 R4, R176.reuse, R136, R4 ;  /* 0x00000088b004723c */ /* 0x040ff00000041804 */
[C---:B------:R-:W-:Y:S01]  /*6480*/  HMMA.16816.F32.BF16 R8, R176.reuse, R138, R8 ;  /* 0x0000008ab008723c */ /* 0x040fe20000041808 */
[----:B------:R-:W1:Y:S07]  /*6490*/  LDSM.16.M88.4 R136, [R211+0xc900] ;  /* 0x00c90000d388783b */ /* 0x000e6e0000000200 */
[C---:B-----5:R-:W-:Y:S08]  /*64a0*/  HMMA.16816.F32.BF16 R12, R176.reuse, R144, R12 ;  /* 0x00000090b00c723c */ /* 0x060ff0000004180c */
[C---:B------:R-:W-:Y:S01]  /*64b0*/  HMMA.16816.F32.BF16 R16, R176.reuse, R146, R16 ;  /* 0x00000092b010723c */ /* 0x040fe20000041810 */
[----:B------:R-:W5:Y:S07]  /*64c0*/  LDSM.16.M88.4 R144, [R202+0x3000] ;  /* 0x00300000ca90783b */ /* 0x000f6e0000000200 */
[C---:B---3--:R-:W-:Y:S08]  /*64d0*/  HMMA.16816.F32.BF16 R20, R176.reuse, R124, R20 ;  /* 0x0000007cb014723c */ /* 0x048ff00000041814 */
[C---:B------:R-:W-:Y:S01]  /*64e0*/  HMMA.16816.F32.BF16 R24, R176.reuse, R126, R24 ;  /* 0x0000007eb018723c */ /* 0x040fe20000041818 */
[----:B------:R-:W-:Y:S07]  /*64f0*/  LDSM.16.M88.4 R124, [R202+0x4000] ;  /* 0x00400000ca7c783b */ /* 0x000fee0000000200 */
[C---:B------:R-:W-:Y:S08]  /*6500*/  HMMA.16816.F32.BF16 R28, R176.reuse, R128, R28 ;  /* 0x00000080b01c723c */ /* 0x040ff0000004181c */
[C---:B------:R-:W-:Y:S08]  /*6510*/  HMMA.16816.F32.BF16 R32, R176.reuse, R130, R32 ;  /* 0x00000082b020723c */ /* 0x040ff00000041820 */
[C---:B------:R-:W-:Y:S08]  /*6520*/  HMMA.16816.F32.BF16 R36, R176.reuse, R148, R36 ;  /* 0x00000094b024723c */ /* 0x040ff00000041824 */
[C---:B------:R-:W-:Y:S08]  /*6530*/  HMMA.16816.F32.BF16 R40, R176.reuse, R150, R40 ;  /* 0x00000096b028723c */ /* 0x040ff00000041828 */
[C---:B-1----:R-:W-:Y:S08]  /*6540*/  HMMA.16816.F32.BF16 R44, R176.reuse, R156, R44 ;  /* 0x0000009cb02c723c */ /* 0x042ff0000004182c */
[----:B------:R-:W-:Y:S08]  /*6550*/  HMMA.16816.F32.BF16 R48, R176, R158, R48 ;  /* 0x0000009eb030723c */ /* 0x000ff00000041830 */
[C---:B--2---:R-:W-:Y:S08]  /*6560*/  HMMA.16816.F32.BF16 R4, R180.reuse, R160, R4 ;  /* 0x000000a0b404723c */ /* 0x044ff00000041804 */
[C---:B------:R-:W-:Y:S08]  /*6570*/  HMMA.16816.F32.BF16 R8, R180.reuse, R162, R8 ;  /* 0x000000a2b408723c */ /* 0x040ff00000041808 */
[C---:B----4-:R-:W-:Y:S08]  /*6580*/  HMMA.16816.F32.BF16 R12, R180.reuse, R116, R12 ;  /* 0x00000074b40c723c */ /* 0x050ff0000004180c */
[C---:B------:R-:W-:Y:S01]  /*6590*/  HMMA.16816.F32.BF16 R16, R180.reuse, R118, R16 ;  /* 0x00000076b410723c */ /* 0x040fe20000041810 */
[----:B------:R-:W1:Y:S07]  /*65a0*/  LDSM.16.M88.4 R116, [R202+0x3800] ;  /* 0x00380000ca74783b */ /* 0x000e6e0000000200 */
[C---:B------:R-:W-:Y:S08]  /*65b0*/  HMMA.16816.F32.BF16 R20, R180.reuse, R132, R20 ;  /* 0x00000084b414723c */ /* 0x040ff00000041814 */
[C---:B------:R-:W-:Y:S08]  /*65c0*/  HMMA.16816.F32.BF16 R24, R180.reuse, R134, R24 ;  /* 0x00000086b418723c */ /* 0x040ff00000041818 */
[C---:B------:R-:W-:Y:S08]  /*65d0*/  HMMA.16816.F32.BF16 R28, R180.reuse, R136, R28 ;  /* 0x00000088b41c723c */ /* 0x040ff0000004181c */
[C---:B------:R-:W-:Y:S08]  /*65e0*/  HMMA.16816.F32.BF16 R32, R180.reuse, R138, R32 ;  /* 0x0000008ab420723c */ /* 0x040ff00000041820 */
[C---:B------:R-:W-:Y:S08]  /*65f0*/  HMMA.16816.F32.BF16 R36, R180.reuse, R164, R36 ;  /* 0x000000a4b424723c */ /* 0x040ff00000041824 */
[C---:B------:R-:W-:Y:S08]  /*6600*/  HMMA.16816.F32.BF16 R40, R180.reuse, R166, R40 ;  /* 0x000000a6b428723c */ /* 0x040ff00000041828 */
[C---:B------:R-:W-:Y:S08]  /*6610*/  HMMA.16816.F32.BF16 R44, R180.reuse, R184, R44 ;  /* 0x000000b8b42c723c */ /* 0x040ff0000004182c */
[----:B------:R-:W-:Y:S08]  /*6620*/  HMMA.16816.F32.BF16 R48, R180, R186, R48 ;  /* 0x000000bab430723c */ /* 0x000ff00000041830 */
[C---:B-----5:R-:W-:Y:S08]  /*6630*/  HMMA.16816.F32.BF16 R4, R188.reuse, R144, R4 ;  /* 0x00000090bc04723c */ /* 0x060ff00000041804 */
[C---:B------:R-:W-:Y:S08]  /*6640*/  HMMA.16816.F32.BF16 R8, R188.reuse, R146, R8 ;  /* 0x00000092bc08723c */ /* 0x040ff00000041808 */
[C---:B-1----:R-:W-:Y:S08]  /*6650*/  HMMA.16816.F32.BF16 R12, R188.reuse, R116, R12 ;  /* 0x00000074bc0c723c */ /* 0x042ff0000004180c */
[C---:B------:R-:W-:Y:S01]  /*6660*/  HMMA.16816.F32.BF16 R16, R188.reuse, R118, R16 ;  /* 0x00000076bc10723c */ /* 0x040fe20000041810 */
[----:B------:R-:W1:Y:S03]  /*6670*/  LDSM.16.M88.4 R116, [R202+0x4800] ;  /* 0x00480000ca74783b */ /* 0x000e660000000200 */
[----:B------:R-:W-:Y:S02]  /*6680*/  FMUL.FTZ R156, R4, c[0x0][0x320] ;  /* 0x0000c800049c7a20 */ /* 0x000fe40000410000 */
[----:B------:R-:W-:Y:S02]  /*6690*/  FMUL.FTZ R160, R5, c[0x0][0x320] ;  /* 0x0000c80005a07a20 */ /* 0x000fe40000410000 */
[C---:B------:R-:W-:Y:S02]  /*66a0*/  HMMA.16816.F32.BF16 R20, R188.reuse, R124, R20 ;  /* 0x0000007cbc14723c */ /* 0x040fe40000041814 */
[----:B------:R-:W2:Y:S02]  /*66b0*/  MUFU.TANH R156, R156 ;  /* 0x0000009c009c7308 */ /* 0x000ea40000002400 */
[----:B------:R-:W-:Y:S02]  /*66c0*/  FMUL.FTZ R158, R10, c[0x0][0x320] ;  /* 0x0000c8000a9e7a20 */ /* 0x000fe40000410000 */
[----:B------:R-:W-:Y:S02]  /*66d0*/  FMUL.FTZ R164, R9, c[0x0][0x320] ;  /* 0x0000c80009a47a20 */ /* 0x000fe40000410000 */
[C---:B------:R-:W-:Y:S01]  /*66e0*/  HMMA.16816.F32.BF16 R24, R188.reuse, R126, R24 ;  /* 0x0000007ebc18723c */ /* 0x040fe20000041818 */
[----:B------:R-:W3:Y:S03]  /*66f0*/  LDSM.16.M88.4 R124, [R202+0x5000] ;  /* 0x00500000ca7c783b */ /* 0x000ee60000000200 */
[----:B------:R-:W4:Y:S01]  /*6700*/  MUFU.TANH R160, R160 ;  /* 0x000000a000a07308 */ /* 0x000f220000002400 */
[----:B------:R-:W-:Y:S02]  /*6710*/  FMUL.FTZ R167, R14, c[0x0][0x320] ;  /* 0x0000c8000ea77a20 */ /* 0x000fe40000410000 */
[----:B------:R-:W-:Y:S02]  /*6720*/  FMUL.FTZ R166, R13, c[0x0][0x320] ;  /* 0x0000c8000da67a20 */ /* 0x000fe40000410000 */
[----:B------:R-:W-:Y:S03]  /*6730*/  FMUL.FTZ R165, R18, c[0x0][0x320] ;  /* 0x0000c80012a57a20 */ /* 0x000fe60000410000 */
[----:B------:R-:W-:Y:S02]  /*6740*/  FMUL.FTZ R163, R19, c[0x0][0x320] ;  /* 0x0000c80013a37a20 */ /* 0x000fe40000410000 */
[----:B------:R-:W2:Y:S01]  /*6750*/  MUFU.TANH R164, R164 ;  /* 0x000000a400a47308 */ /* 0x000ea20000002400 */
[----:B------:R-:W-:Y:S04]  /*6760*/  @P6 IMAD.WIDE.U32 R18, R251, c[0x0][0x1e0], RZ ;  /* 0x00007800fb126a25 */ /* 0x000fe800078e00ff */
[----:B------:R-:W-:Y:S01]  /*6770*/  FMUL.FTZ R237, R22, c[0x0][0x320] ;  /* 0x0000c80016ed7a20 */ /* 0x000fe20000410000 */
[----:B------:R-:W-:Y:S01]  /*6780*/  @P6 MOV R22, R218 ;  /* 0x000000da00166202 */ /* 0x000fe20000000f00 */
[----:B------:R-:W-:Y:S01]  /*6790*/  FMUL.FTZ R187, R23, c[0x0][0x320] ;  /* 0x0000c80017bb7a20 */ /* 0x000fe20000410000 */
[----:B------:R-:W-:Y:S01]  /*67a0*/  @P6 MOV R23, R221 ;  /* 0x000000dd00176202 */ /* 0x000fe20000000f00 */
[----:B------:R-:W-:Y:S01]  /*67b0*/  FMUL.FTZ R159, R11, c[0x0][0x320] ;  /* 0x0000c8000b9f7a20 */ /* 0x000fe20000410000 */
[----:B------:R-:W2:Y:S01]  /*67c0*/  MUFU.TANH R158, R158 ;  /* 0x0000009e009e7308 */ /* 0x000ea20000002400 */
[C---:B-1----:R-:W-:Y:S03]  /*67d0*/  HMMA.16816.F32.BF16 R28, R188.reuse, R116, R28 ;  /* 0x00000074bc1c723c */ /* 0x042fe6000004181c */
[----:B------:R-:W-:Y:S01]  /*67e0*/  FMUL.FTZ R235, R26, c[0x0][0x320] ;  /* 0x0000c8001aeb7a20 */ /* 0x000fe20000410000 */
[----:B------:R-:W-:Y:S01]  /*67f0*/  @P6 IADD3 R250, R19, R250, RZ ;  /* 0x000000fa13fa6210 */ /* 0x000fe20007ffe0ff */
[----:B------:R-:W-:Y:S03]  /*6800*/  @P6 IMAD.WIDE.U32 R18, R18, 0x60, R22 ;  /* 0x0000006012126825 */ /* 0x000fe600078e0016 */
[C---:B------:R-:W-:Y:S01]  /*6810*/  HMMA.16816.F32.BF16 R32, R188.reuse, R118, R32 ;  /* 0x00000076bc20723c */ /* 0x040fe20000041820 */
[----:B------:R-:W1:Y:S01]  /*6820*/  MUFU.TANH R159, R159 ;  /* 0x0000009f009f7308 */ /* 0x000e620000002400 */
[----:B------:R-:W5:Y:S01]  /*6830*/  LDSM.16.M88.4 R116, [R202+0x5800] ;  /* 0x00580000ca74783b */ /* 0x000f620000000200 */
[----:B------:R-:W-:Y:S04]  /*6840*/  DEPBAR.LE SB0, 0x0 ;  /* 0x000080000000791a */ /* 0x000fe80000000000 */
[----:B------:R-:W-:Y:S01]  /*6850*/  FMUL.FTZ R233, R27, c[0x0][0x320] ;  /* 0x0000c8001be97a20 */ /* 0x000fe20000410000 */
[C---:B---3--:R-:W-:Y:S03]  /*6860*/  HMMA.16816.F32.BF16 R36, R188.reuse, R124, R36 ;  /* 0x0000007cbc24723c */ /* 0x048fe60000041824 */
[----:B------:R-:W3:Y:S01]  /*6870*/  MUFU.TANH R166, R166 ;  /* 0x000000a600a67308 */ /* 0x000ee20000002400 */
[----:B------:R-:W-:Y:S01]  /*6880*/  BAR.SYNC.DEFER_BLOCKING 0x0 ;  /* 0x0000000000007b1d */ /* 0x000fe20000010000 */
[----:B------:R-:W-:Y:S02]  /*6890*/  @P6 IMAD R10, R250, 0x60, RZ ;  /* 0x00000060fa0a6824 */ /* 0x000fe400078e02ff */
[----:B------:R-:W-:Y:S01]  /*68a0*/  FMUL.FTZ R0, R6, c[0x0][0x320] ;  /* 0x0000c80006007a20 */ /* 0x000fe20000410000 */
[C---:B------:R-:W-:Y:S04]  /*68b0*/  HMMA.16816.F32.BF16 R40, R188.reuse, R126, R40 ;  /* 0x0000007ebc28723c */ /* 0x040fe80000041828 */
[----:B------:R-:W-:Y:S01]  /*68c0*/  FMUL.FTZ R245, R30, c[0x0][0x320] ;  /* 0x0000c8001ef57a20 */ /* 0x000fe20000410000 */
[----:B------:R-:W1:Y:S01]  /*68d0*/  MUFU.TANH R0, R0 ;  /* 0x0000000000007308 */ /* 0x000e620000002400 */
[----:B------:R-:W-:Y:S01]  /*68e0*/  FMUL.FTZ R243, R31, c[0x0][0x320] ;  /* 0x0000c8001ff37a20 */ /* 0x000fe20000410000 */
[----:B------:R-:W-:Y:S01]  /*68f0*/  @P6 IADD3 R10, R19, R10, RZ ;  /* 0x0000000a130a6210 */ /* 0x000fe20007ffe0ff */
[----:B------:R-:W-:Y:S04]  /*6900*/  FMUL.FTZ R241, R34, c[0x0][0x320] ;  /* 0x0000c80022f17a20 */ /* 0x000fe80000410000 */
[----:B------:R-:W-:Y:S01]  /*6910*/  @P6 SHF.L.U64.HI R10, R18, 0x1, R10 ;  /* 0x00000001120a6819 */ /* 0x000fe2000001020a */
[----:B------:R-:W-:Y:S02]  /*6920*/  FMUL.FTZ R239, R35, c[0x0][0x320] ;  /* 0x0000c80023ef7a20 */ /* 0x000fe40000410000 */
[----:B------:R-:W1:Y:S01]  /*6930*/  MUFU.TANH R167, R167 ;  /* 0x000000a700a77308 */ /* 0x000e620000002400 */
[----:B------:R-:W-:Y:S02]  /*6940*/  FMUL.FTZ R248, R36, c[0x0][0x320] ;  /* 0x0000c80024f87a20 */ /* 0x000fe40000410000 */
[----:B------:R-:W-:Y:S02]  /*6950*/  FMUL.FTZ R247, R37, c[0x0][0x320] ;  /* 0x0000c80025f77a20 */ /* 0x000fe40000410000 */
[----:B------:R-:W-:Y:S02]  /*6960*/  FMUL.FTZ R157, R7, c[0x0][0x320] ;  /* 0x0000c800079d7a20 */ /* 0x000fe40000410000 */
[----:B------:R-:W-:Y:S02]  /*6970*/  FMUL.FTZ R162, R8, c[0x0][0x320] ;  /* 0x0000c80008a27a20 */ /* 0x000fe40000410000 */
[----:B------:R-:W-:Y:S01]  /*6980*/  FMUL.FTZ R252, R40, c[0x0][0x320] ;  /* 0x0000c80028fc7a20 */ /* 0x000fe20000410000 */
[----:B------:R-:W1:Y:S01]  /*6990*/  MUFU.TANH R11, R248 ;  /* 0x000000f8000b7308 */ /* 0x000e620000002400 */
[C---:B-----5:R-:W-:Y:S03]  /*69a0*/  HMMA.16816.F32.BF16 R44, R188.reuse, R116, R44 ;  /* 0x00000074bc2c723c */ /* 0x060fe6000004182c */
[----:B------:R-:W-:Y:S02]  /*69b0*/  FMUL.FTZ R184, R12, c[0x0][0x320] ;  /* 0x0000c8000cb87a20 */ /* 0x000fe40000410000 */
[----:B------:R-:W-:Y:S02]  /*69c0*/  FMUL.FTZ R161, R15, c[0x0][0x320] ;  /* 0x0000c8000fa17a20 */ /* 0x000fe40000410000 */
[----:B------:R-:W-:Y:S01]  /*69d0*/  FMUL.FTZ R185, R16, c[0x0][0x320] ;  /* 0x0000c80010b97a20 */ /* 0x000fe20000410000 */
[----:B------:R-:W-:Y:S01]  /*69e0*/  HMMA.16816.F32.BF16 R48, R188, R118, R48 ;  /* 0x00000076bc30723c */ /* 0x000fe20000041830 */
[----:B------:R5:W1:Y:S03]  /*69f0*/  MUFU.TANH R13, R252 ;  /* 0x000000fc000d7308 */ /* 0x000a660000002400 */
[----:B------:R-:W-:Y:S02]  /*6a00*/  FMUL.FTZ R186, R17, c[0x0][0x320] ;  /* 0x0000c80011ba7a20 */ /* 0x000fe40000410000 */
[----:B------:R-:W-:Y:S02]  /*6a10*/  FMUL.FTZ R232, R20, c[0x0][0x320] ;  /* 0x0000c80014e87a20 */ /* 0x000fe40000410000 */
[----:B------:R-:W-:Y:S03]  /*6a20*/  FMUL.FTZ R192, R21, c[0x0][0x320] ;  /* 0x0000c80015c07a20 */ /* 0x000fe60000410000 */
[----:B------:R1:W1:Y:S01]  /*6a30*/  MUFU.TANH R9, R247 ;  /* 0x000000f700097308 */ /* 0x0002620000002400 */
[----:B------:R-:W-:Y:S02]  /*6a40*/  FMUL.FTZ R234, R24, c[0x0][0x320] ;  /* 0x0000c80018ea7a20 */ /* 0x000fe40000410000 */
[----:B------:R-:W-:Y:S02]  /*6a50*/  FMUL.FTZ R236, R25, c[0x0][0x320] ;  /* 0x0000c80019ec7a20 */ /* 0x000fe40000410000 */
[----:B------:R-:W-:Y:S02]  /*6a60*/  FMUL.FTZ R238, R28, c[0x0][0x320] ;  /* 0x0000c8001cee7a20 */ /* 0x000fe40000410000 */
[----:B------:R-:W-:Y:S02]  /*6a70*/  FMUL.FTZ R240, R29, c[0x0][0x320] ;  /* 0x0000c8001df07a20 */ /* 0x000fe40000410000 */
[----:B------:R-:W-:Y:S01]  /*6a80*/  FMUL.FTZ R246, R32, c[0x0][0x320] ;  /* 0x0000c80020f67a20 */ /* 0x000fe20000410000 */
[----:B------:R-:W2:Y:S01]  /*6a90*/  MUFU.TANH R157, R157 ;  /* 0x0000009d009d7308 */ /* 0x000ea20000002400 */
[----:B------:R-:W-:Y:S02]  /*6aa0*/  FMUL.FTZ R249, R33, c[0x0][0x320] ;  /* 0x0000c80021f97a20 */ /* 0x000fe40000410000 */
[----:B------:R-:W-:Y:S02]  /*6ab0*/  FMUL.FTZ R244, R38, c[0x0][0x320] ;  /* 0x0000c80026f47a20 */ /* 0x000fe40000410000 */
[----:B-----5:R-:W-:Y:S02]  /*6ac0*/  FMUL.FTZ R252, R45, c[0x0][0x320] ;  /* 0x0000c8002dfc7a20 */ /* 0x020fe40000410000 */
[----:B------:R-:W-:Y:S02]  /*6ad0*/  FMUL.FTZ R242, R39, c[0x0][0x320] ;  /* 0x0000c80027f27a20 */ /* 0x000fe40000410000 */
[----:B------:R-:W-:Y:S01]  /*6ae0*/  FMUL.FTZ R15, R41, c[0x0][0x320] ;  /* 0x0000c800290f7a20 */ /* 0x000fe20000410000 */
[----:B------:R5:W2:Y:S01]  /*6af0*/  MUFU.TANH R150, R252 ;  /* 0x000000fc00967308 */ /* 0x000aa20000002400 */
[----:B------:R-:W-:Y:S02]  /*6b00*/  FMUL.FTZ R248, R42, c[0x0][0x320] ;  /* 0x0000c8002af87a20 */ /* 0x000fe40000410000 */
[----:B------:R-:W-:Y:S02]  /*6b10*/  FMUL.FTZ R17, R44, c[0x0][0x320] ;  /* 0x0000c8002c117a20 */ /* 0x000fe40000410000 */
[----:B-1----:R-:W-:Y:S02]  /*6b20*/  FMUL.FTZ R247, R43, c[0x0][0x320] ;  /* 0x0000c8002bf77a20 */ /* 0x002fe40000410000 */
[----:B------:R-:W-:Y:S02]  /*6b30*/  FMUL.FTZ R251, R46, c[0x0][0x320] ;  /* 0x0000c8002efb7a20 */ /* 0x000fe40000410000 */
[----:B------:R-:W-:Y:S01]  /*6b40*/  FMUL.FTZ R250, R47, c[0x0][0x320] ;  /* 0x0000c8002ffa7a20 */ /* 0x000fe20000410000 */
[----:B------:R-:W1:Y:S01]  /*6b50*/  MUFU.TANH R162, R162 ;  /* 0x000000a200a27308 */ /* 0x000e620000002400 */
[----:B------:R-:W-:Y:S02]  /*6b60*/  FMUL.FTZ R146, R48, c[0x0][0x320] ;  /* 0x0000c80030927a20 */ /* 0x000fe40000410000 */
[----:B------:R-:W-:Y:S02]  /*6b70*/  FMUL.FTZ R21, R49, c[0x0][0x320] ;  /* 0x0000c80031157a20 */ /* 0x000fe40000410000 */
[----:B------:R-:W-:Y:S05]  /*6b80*/  IMAD R19, R230, -0x60, RZ ;  /* 0xffffffa0e6137824 */ /* 0x000fea00078e02ff */
[----:B------:R-:W1:Y:S01]  /*6b90*/  MUFU.TANH R184, R184 ;  /* 0x000000b800b87308 */ /* 0x000e620000002400 */
[----:B-----5:R-:W-:Y:S02]  /*6ba0*/  @P6 SHF.L.U32 R252, R18, 0x1, RZ ;  /* 0x0000000112fc6819 */ /* 0x020fe400000006ff */
[----:B------:R-:W-:Y:S02]  /*6bb0*/  MOV R18, R217 ;  /* 0x000000d900127202 */ /* 0x000fe40000000f00 */
[C---:B------:R-:W-:Y:S05]  /*6bc0*/  @P6 IADD3 R22, P0, R252.reuse, c[0x0][0x1c8], RZ ;  /* 0x00007200fc166a10 */ /* 0x040fea0007f1e0ff */
[----:B------:R-:W1:Y:S01]  /*6bd0*/  MUFU.TANH R161, R161 ;  /* 0x000000a100a17308 */ /* 0x000e620000002400 */
[----:B------:R-:W-:Y:S02]  /*6be0*/  @P6 IADD3 R14, P5, R252, 0x80, RZ ;  /* 0x00000080fc0e6810 */ /* 0x000fe40007fbe0ff */
[----:B------:R-:W-:Y:S02]  /*6bf0*/  @P6 IADD3.X R23, R10, c[0x0][0x1cc], RZ, P0, !PT ;  /* 0x000073000a176a10 */ /* 0x000fe400007fe4ff */
[----:B------:R-:W-:Y:S01]  /*6c00*/  @P6 IADD3 R26, P2, R14, c[0x0][0x1c8], RZ ;  /* 0x000072000e1a6a10 */ /* 0x000fe20007f5e0ff */
[----:B------:R-:W-:Y:S01]  /*6c10*/  FMUL.FTZ R14, R50, c[0x0][0x320] ;  /* 0x0000c800320e7a20 */ /* 0x000fe20000410000 */
[C---:B------:R-:W-:Y:S01]  /*6c20*/  @P6 SHF.L.U32 R252, R195.reuse, 0x6, RZ ;  /* 0x00000006c3fc6819 */ /* 0x040fe200000006ff */
[----:B------:R-:W-:Y:S01]  /*6c30*/  @!PT LDS RZ, [RZ] ;  /* 0x00000000fffff984 */ /* 0x000fe20000000800 */
[----:B------:R-:W-:Y:S01]  /*6c40*/  @!PT LDS RZ, [RZ] ;  /* 0x00000000fffff984 */ /* 0x000fe20000000800 */
[----:B------:R-:W-:Y:S01]  /*6c50*/  @!PT LDS RZ, [RZ] ;  /* 0x00000000fffff984 */ /* 0x000fe20000000800 */
[----:B------:R5:W-:Y:S01]  /*6c60*/  @P6 LDGSTS.E.BYPASS.LTC128B.128 [R216+0x8100], [R22.64], !P4 ;  /* 0x0810000016d86fae */ /* 0x000be2000e101d4e */
[----:B------:R-:W-:Y:S01]  /*6c70*/  @P6 IADD3.X R27, RZ, c[0x0][0x1cc], R10, P2, P5 ;  /* 0x00007300ff1b6a10 */ /* 0x000fe200017ea40a */
[----:B------:R-:W1:Y:S01]  /*6c80*/  MUFU.TANH R185, R185 ;  /* 0x000000b900b97308 */ /* 0x000e620000002400 */
[-C--:B------:R-:W-:Y:S02]  /*6c90*/  @P6 IADD3 R30, P1, R22, R252.reuse, RZ ;  /* 0x000000fc161e6210 */ /* 0x080fe40007f3e0ff */
[----:B------:R-:W-:Y:S02]  /*6ca0*/  @P6 SHF.L.U64.HI R10, R195, 0x6, R194 ;  /* 0x00000006c30a6819 */ /* 0x000fe400000102c2 */
[----:B------:R-:W-:Y:S01]  /*6cb0*/  @P6 IADD3 R34, P2, R30, R252, RZ ;  /* 0x000000fc1e226210 */ /* 0x000fe20007f5e0ff */
[----:B------:R1:W-:Y:S01]  /*6cc0*/  @P6 LDGSTS.E.BYPASS.LTC128B.128 [R216+0xb100], [R26.64], !P3 ;  /* 0x0b1000001ad86fae */ /* 0x0003e2000d901d4e */
[-C--:B------:R-:W-:Y:S01]  /*6cd0*/  @P6 IADD3.X R31, R23, R10.reuse, RZ, P1, !PT ;  /* 0x0000000a171f6210 */ /* 0x080fe20000ffe4ff */
[----:B------:R-:W-:Y:S01]  /*6ce0*/  FMUL.FTZ R252, R51, c[0x0][0x320] ;  /* 0x0000c80033fc7a20 */ /* 0x000fe20000410000 */
[----:B------:R-:W-:Y:S01]  /*6cf0*/  PLOP3.LUT P0, PT, PT, PT, UP3, 0x80, 0x0 ;  /* 0x000000000000781c */ /* 0x000fe20003f0f038 */
[----:B------:R-:W1:Y:S01]  /*6d00*/  MUFU.TANH R186, R186 ;  /* 0x000000ba00ba7308 */ /* 0x000e620000002400 */
[----:B------:R-:W-:Y:S03]  /*6d10*/  @P6 IADD3.X R35, R31, R10, RZ, P2, !PT ;  /* 0x0000000a1f236210 */ /* 0x000fe600017fe4ff */
[----:B------:R1:W-:Y:S06]  /*6d20*/  @P6 LDGSTS.E.BYPASS.LTC128B.128 [R216+0x9100], [R30.64], !P4 ;  /* 0x091000001ed86fae */ /* 0x0003ec000e101d4e */
[----:B------:R-:W1:Y:S02]  /*6d30*/  MUFU.TANH R165, R165 ;  /* 0x000000a500a57308 */ /* 0x000e640000002400 */
[----:B------:R1:W-:Y:S01]  /*6d40*/  @P6 LDGSTS.E.BYPASS.LTC128B.128 [R216+0xc100], [R30.64+0x80], !P3 ;  /* 0x0c1000801ed86fae */ /* 0x0003e2000d901d4e */
[----:B------:R-:W-:Y:S02]  /*6d50*/  @P0 MOV R18, R193 ;  /* 0x000000c100120202 */ /* 0x000fe40000000f00 */
[----:B-----5:R-:W-:Y:S02]  /*6d60*/  IADD3 R22, -R222, 0x1, R19 ;  /* 0x00000001de167810 */ /* 0x020fe40007ffe113 */
[----:B------:R-:W-:Y:S02]  /*6d70*/  PLOP3.LUT P0, PT, PT, PT, UP2, 0x40, 0x0 ;  /* 0x000000000000781c */ /* 0x000fe40003f0e828 */
[----:B------:R-:W-:Y:S01]  /*6d80*/  IADD3 R22, R22, c[0x0][0x1d0], RZ ;  /* 0x0000740016167a10 */ /* 0x000fe20007ffe0ff */
[----:B------:R-:W1:Y:S01]  /*6d90*/  MUFU.TANH R163, R163 ;  /* 0x000000a300a37308 */ /* 0x000e620000002400 */
[----:B------:R1:W-:Y:S02]  /*6da0*/  @P6 LDGSTS.E.BYPASS.LTC128B.128 [R216+0xa100], [R34.64], !P4 ;  /* 0x0a10000022d86fae */ /* 0x0003e4000e101d4e */
[----:B------:R-:W-:Y:S04]  /*6db0*/  IADD3 R22, R22, -c[0x0][0x168], RZ ;  /* 0x80005a0016167a10 */ /* 0x000fe80007ffe0ff */
[C---:B------:R-:W-:Y:S02]  /*6dc0*/  IADD3 R23, R22.reuse, c[0x0][0x328], RZ ;  /* 0x0000ca0016177a10 */ /* 0x040fe40007ffe0ff */
[----:B------:R1:W-:Y:S01]  /*6dd0*/  @P6 LDGSTS.E.BYPASS.LTC128B.128 [R216+0xd100], [R34.64+0x80], !P3 ;  /* 0x0d10008022d86fae */ /* 0x0003e2000d901d4e */
[----:B------:R-:W1:Y:S01]  /*6de0*/  MUFU.TANH R232, R232 ;  /* 0x000000e800e87308 */ /* 0x000e620000002400 */
[----:B------:R-:W-:Y:S06]  /*6df0*/  IADD3 R22, R22, UR6, RZ ;  /* 0x0000000616167c10 */ /* 0x000fec000fffe0ff */
[----:B------:R-:W0:Y:S03]  /*6e00*/  LDGDEPBAR ;  /* 0x00000000000079af */ /* 0x000e260000000000 */
[----:B------:R-:W1:Y:S05]  /*6e10*/  MUFU.TANH R192, R192 ;  /* 0x000000c000c07308 */ /* 0x000e6a0000002400 */
[----:B------:R-:W1:Y:S05]  /*6e20*/  SHFL.IDX PT, R10, R18, RZ, 0x1c1f ;  /* 0x001c1fff120a7589 */ /* 0x000e6a00000e0000 */
[----:B------:R-:W2:Y:S10]  /*6e30*/  MUFU.TANH R237, R237 ;  /* 0x000000ed00ed7308 */ /* 0x000eb40000002400 */
[----:B------:R-:W2:Y:S01]  /*6e40*/  MUFU.TANH R187, R187 ;  /* 0x000000bb00bb7308 */ /* 0x000ea20000002400 */
[----:B-1----:R-:W-:Y:S09]  /*6e50*/  IADD3 R26, R23, R10, RZ ;  /* 0x0000000a171a7210 */ /* 0x002ff20007ffe0ff */
[----:B------:R-:W1:Y:S01]  /*6e60*/  MUFU.TANH R234, R234 ;  /* 0x000000ea00ea7308 */ /* 0x000e620000002400 */
[----:B------:R-:W-:Y:S09]  /*6e70*/  IADD3 R25, R10, R22, RZ ;  /* 0x000000160a197210 */ /* 0x000ff20007ffe0ff */
[----:B------:R-:W1:Y:S10]  /*6e80*/  MUFU.TANH R236, R236 ;  /* 0x000000ec00ec7308 */ /* 0x000e740000002400 */
        /* <DEDUP_REMOVED lines=21> */
[----:B------:R-:W1:Y:S01]  /*6fe0*/  MUFU.TANH R252, R252 ;  /* 0x000000fc00fc7308 */ /* 0x000e620000002400 */
[----:B------:R-:W-:-:S05]  /*6ff0*/  @P0 BRA `(.L_x_34) ;  /* 0x0000019000000947 */ /* 0x000fca0003800000 */
[----:B--234-:R-:W-:Y:S01]  /*7000*/  IADD3 R5, R10, c[0x0][0x1d0], RZ ;  /* 0x000074000a057a10 */ /* 0x01cfe20007ffe0ff */
[----:B------:R-:W-:Y:S03]  /*7010*/  BSSY B0, `(.L_x_35) ;  /* 0x0000012000007945 */ /* 0x000fe60003800000 */
[----:B------:R-:W-:Y:S04]  /*7020*/  IADD3 R5, R5, -c[0x0][0x168], RZ ;  /* 0x80005a0005057a10 */ /* 0x000fe80007ffe0ff */
[----:B------:R-:W-:Y:S11]  /*7030*/  ISETP.GT.AND P0, PT, R5, -0x1, PT ;  /* 0xffffffff0500780c */ /* 0x000ff60003f04270 */
[----:B------:R-:W-:Y:S02]  /*7040*/  @!UPT UIADD3 URZ, URZ, URZ, URZ ;  /* 0x0000003f3f3ff290 */ /* 0x000fe4000fffe03f */
[----:B------:R-:W-:-:S05]  /*7050*/  @P0 BRA `(.L_x_36) ;  /* 0x0000008000000947 */ /* 0x000fca0003800000 */
[----:B------:R-:W-:Y:S01]  /*7060*/  LOP3.LUT R5, RZ, R5, RZ, 0x33, !PT ;  /* 0x00000005ff057212 */ /* 0x000fe200078e33ff */
[----:B------:R-:W-:Y:S05]  /*7070*/  IMAD.MOV.U32 R4, RZ, RZ, c[0x0][0x32c] ;  /* 0x0000cb00ff047624 */ /* 0x000fea00078e00ff */
[----:B------:R-:W-:Y:S11]  /*7080*/  ISETP.NE.AND P0, PT, R4, 0x1, PT ;  /* 0x000000010400780c */ /* 0x000ff60003f05270 */
[----:B------:R-:W-:Y:S02]  /*7090*/  @!UPT UIADD3 URZ, URZ, URZ, URZ ;  /* 0x0000003f3f3ff290 */ /* 0x000fe4000fffe03f */
[----:B------:R-:W-:Y:S05]  /*70a0*/  @P0 IMAD.HI.U32 R4, R5, c[0x0][0x330], RZ ;  /* 0x0000cc0005040a27 */ /* 0x000fea00078e00ff */
[----:B------:R-:W-:Y:S04]  /*70b0*/  @P0 SHF.R.U32.HI R5, RZ, c[0x0][0x334], R4 ;  /* 0x0000cd00ff050a19 */ /* 0x000fe80000011604 */
[----:B------:R-:W-:Y:S01]  /*70c0*/  LOP3.LUT R5, RZ, R5, RZ, 0x33, !PT ;  /* 0x00000005ff057212 */ /* 0x000fe200078e33ff */
[----:B------:R-:W-:-:S05]  /*70d0*/  BRA `(.L_x_37) ;  /* 0x0000005000007947 */ /* 0x000fca0003800000 */
.L_x_36:
[----:B------:R-:W-:Y:S04]  /*70e0*/  MOV R4, c[0x0][0x32c] ;  /* 0x0000cb0000047a02 */ /* 0x000fe80000000f00 */
[----:B------:R-:W-:Y:S11]  /*70f0*/  ISETP.NE.AND P0, PT, R4, 0x1, PT ;  /* 0x000000010400780c */ /* 0x000ff60003f05270 */
[----:B------:R-:W-:Y:S02]  /*7100*/  @!UPT UIADD3 URZ, URZ, URZ, URZ ;  /* 0x0000003f3f3ff290 */ /* 0x000fe4000fffe03f */
[----:B------:R-:W-:Y:S05]  /*7110*/  @P0 IMAD.HI.U32 R4, R5, c[0x0][0x330], RZ ;  /* 0x0000cc0005040a27 */ /* 0x000fea00078e00ff */
[----:B------:R-:W-:Y:S02]  /*7120*/  @P0 SHF.R.U32.HI R5, RZ, c[0x0][0x334], R4 ;  /* 0x0000cd00ff050a19 */ /* 0x000fe40000011604 */
.L_x_37:
[----:B------:R-:W-:Y:S05]  /*7130*/  BSYNC B0 ;  /* 0x0000000000007941 */ /* 0x000fea0003800000 */
.L_x_35:
[----:B------:R-:W-:Y:S04]  /*7140*/  IMAD.IADD R4, R19, 0x1, -R222 ;  /* 0x0000000113047824 */ /* 0x000fe800078e0ade */
[----:B------:R-:W-:Y:S05]  /*7150*/  IMAD R4, R5, c[0x0][0x32c], R4 ;  /* 0x0000cb0005047a24 */ /* 0x000fea00078e0204 */
[----:B------:R-:W-:Y:S02]  /*7160*/  IADD3 R5, R4, c[0x0][0x32c], RZ ;  /* 0x0000cb0004057a10 */ /* 0x000fe40007ffe0ff */
[----:B------:R-:W-:Y:S02]  /*7170*/  IMNMX R25, R25, R4, !PT ;  /* 0x0000000419197217 */ /* 0x000fe40007800200 */
[----:B------:R-:W-:Y:S02]  /*7180*/  IMNMX R26, R26, R5, PT ;  /* 0x000000051a1a7217 */ /* 0x000fe40003800200 */
.L_x_34:
[C---:B--234-:R-:W-:Y:S01]  /*7190*/  ISETP.GE.AND P0, PT, R19.reuse, 0x1, PT ;  /* 0x000000011300780c */ /* 0x05cfe20003f06270 */
[----:B------:R-:W2:Y:S01]  /*71a0*/  SHFL.IDX PT, R4, R18, 0x1, 0x1c1f ;  /* 0x003c1f0012047f89 */ /* 0x000ea200000e0000 */
[----:B------:R-:W-:Y:S02]  /*71b0*/  ISETP.GE.AND P1, PT, R19, 0x2, PT ;  /* 0x000000021300780c */ /* 0x000fe40003f26270 */
[----:B------:R-:W-:Y:S02]  /*71c0*/  LOP3.LUT R223, R223, 0xfff7ffff, RZ, 0xc0, !PT ;  /* 0xfff7ffffdfdf7812 */ /* 0x000fe400078ec0ff */
[C---:B------:R-:W-:Y:S02]  /*71d0*/  ISETP.GE.AND P2, PT, R19.reuse, 0x9, PT ;  /* 0x000000091300780c */ /* 0x040fe40003f46270 */
[C---:B------:R-:W-:Y:S02]  /*71e0*/  ISETP.GE.AND P6, PT, R19.reuse, 0x51, PT ;  /* 0x000000511300780c */ /* 0x040fe40003fc6270 */
[----:B------:R-:W-:Y:S03]  /*71f0*/  ISETP.GE.AND P5, PT, R19, 0x52, PT ;  /* 0x000000521300780c */ /* 0x000fe60003fa6270 */
[----:B------:R-:W-:Y:S02]  /*7200*/  @P0 LOP3.LUT R223, R223, 0x80000, RZ, 0xfc, !PT ;  /* 0x00080000dfdf0812 */ /* 0x000fe400078efcff */
[----:B------:R-:W-:Y:S02]  /*7210*/  ISETP.GT.AND P0, PT, R25, RZ, !P0 ;  /* 0x000000ff1900720c */ /* 0x000fe40004704270 */
[----:B------:R-:W-:Y:S02]  /*7220*/  LOP3.LUT R223, R223, 0xfffbffff, RZ, 0xc0, !PT ;  /* 0xfffbffffdfdf7812 */ /* 0x000fe400078ec0ff */
[----:B------:R-:W-:Y:S02]  /*7230*/  ISETP.LT.OR P0, PT, R26, 0x1, P0 ;  /* 0x000000011a00780c */ /* 0x000fe40000701670 */
[----:B------:R-:W-:Y:S02]  /*7240*/  @P1 LOP3.LUT R223, R223, 0x40000, RZ, 0xfc, !PT ;  /* 0x00040000dfdf1812 */ /* 0x000fe400078efcff */
[----:B------:R-:W-:Y:S02]  /*7250*/  ISETP.GT.AND P1, PT, R25, 0x1, !P1 ;  /* 0x000000011900780c */ /* 0x000fe40004f24270 */
[----:B------:R-:W-:Y:S01]  /*7260*/  LOP3.LUT R223, R223, 0xfffdffff, RZ, 0xc0, !PT ;  /* 0xfffdffffdfdf7812 */ /* 0x000fe200078ec0ff */
[--C-:B--2---:R-:W-:Y:S01]  /*7270*/  IMAD.IADD R23, R23, 0x1, R4.reuse ;  /* 0x0000000117177824 */ /* 0x104fe200078e0204 */
[----:B------:R-:W-:Y:S01]  /*7280*/  FSEL R12, R156, -INF , !P0 ;  /* 0xff8000009c0c7808 */ /* 0x000fe20004000000 */
[----:B------:R-:W-:Y:S01]  /*7290*/  IMAD.IADD R22, R22, 0x1, R4 ;  /* 0x0000000116167824 */ /* 0x000fe200078e0204 */
[----:B------:R-:W-:Y:S02]  /*72a0*/  @P2 LOP3.LUT R223, R223, 0x20000, RZ, 0xfc, !PT ;  /* 0x00020000dfdf2812 */ /* 0x000fe400078efcff */
[----:B------:R-:W-:Y:S02]  /*72b0*/  ISETP.GT.AND P0, PT, R25, 0x8, !P2 ;  /* 0x000000081900780c */ /* 0x000fe40005704270 */
[C---:B------:R-:W-:Y:S02]  /*72c0*/  ISETP.GE.AND P2, PT, R19.reuse, 0xa, PT ;  /* 0x0000000a1300780c */ /* 0x040fe40003f46270 */
[C---:B------:R-:W-:Y:S02]  /*72d0*/  ISETP.LT.OR P1, PT, R26.reuse, 0x2, P1 ;  /* 0x000000021a00780c */ /* 0x040fe40000f21670 */
[----:B------:R-:W-:Y:S02]  /*72e0*/  ISETP.LT.OR P0, PT, R26, 0x9, P0 ;  /* 0x000000091a00780c */ /* 0x000fe40000701670 */
[----:B------:R-:W-:Y:S02]  /*72f0*/  FSEL R10, R160, -INF , !P1 ;  /* 0xff800000a00a7808 */ /* 0x000fe40004800000 */
[----:B------:R-:W-:Y:S02]  /*7300*/  ISETP.GE.AND P1, PT, R19, 0x11, PT ;  /* 0x000000111300780c */ /* 0x000fe40003f26270 */
[----:B------:R-:W-:Y:S02]  /*7310*/  LOP3.LUT R223, R223, 0xfffeffff, RZ, 0xc0, !PT ;  /* 0xfffeffffdfdf7812 */ /* 0x000fe400078ec0ff */
[----:B------:R-:W-:Y:S02]  /*7320*/  FSEL R6, R162, -INF , !P0 ;  /* 0xff800000a2067808 */ /* 0x000fe40004000000 */
[----:B------:R-:W-:Y:S02]  /*7330*/  @P2 LOP3.LUT R223, R223, 0x10000, RZ, 0xfc, !PT ;  /* 0x00010000dfdf2812 */ /* 0x000fe400078efcff */
[----:B------:R-:W-:Y:S02]  /*7340*/  ISETP.GT.AND P0, PT, R25, 0x9, !P2 ;  /* 0x000000091900780c */ /* 0x000fe40005704270 */
[----:B------:R-:W-:Y:S02]  /*7350*/  LOP3.LUT R223, R223, 0xffff7fff, RZ, 0xc0, !PT ;  /* 0xffff7fffdfdf7812 */ /* 0x000fe400078ec0ff */
[----:B------:R-:W-:Y:S02]  /*7360*/  ISETP.LT.OR P0, PT, R26, 0xa, P0 ;  /* 0x0000000a1a00780c */ /* 0x000fe40000701670 */
[----:B------:R-:W-:Y:S02]  /*7370*/  @P1 LOP3.LUT R223, R223, 0x8000, RZ, 0xfc, !PT ;  /* 0x00008000dfdf1812 */ /* 0x000fe400078efcff */
[----:B------:R-:W-:Y:S02]  /*7380*/  FSEL R8, R164, -INF , !P0 ;  /* 0xff800000a4087808 */ /* 0x000fe40004000000 */
[----:B------:R-:W-:Y:S02]  /*7390*/  ISETP.GT.AND P0, PT, R25, 0x10, !P1 ;  /* 0x000000101900780c */ /* 0x000fe40004f04270 */
[----:B------:R-:W-:Y:S02]  /*73a0*/  ISETP.GE.AND P1, PT, R19, 0x12, PT ;  /* 0x000000121300780c */ /* 0x000fe40003f26270 */
[----:B------:R-:W-:Y:S02]  /*73b0*/  ISETP.LT.OR P0, PT, R26, 0x11, P0 ;  /* 0x000000111a00780c */ /* 0x000fe40000701670 */
[----:B------:R-:W-:Y:S02]  /*73c0*/  LOP3.LUT R223, R223, 0xffffbfff, RZ, 0xc0, !PT ;  /* 0xffffbfffdfdf7812 */ /* 0x000fe400078ec0ff */
[----:B------:R-:W-:Y:S02]  /*73d0*/  FSEL R42, R184, -INF , !P0 ;  /* 0xff800000b82a7808 */ /* 0x000fe40004000000 */
[----:B------:R-:W-:Y:S02]  /*73e0*/  ISETP.GT.AND P0, PT, R25, 0x11, !P1 ;  /* 0x000000111900780c */ /* 0x000fe40004f04270 */
[----:B------:R-:W-:Y:S02]  /*73f0*/  ISETP.GE.AND P2, PT, R19, 0x59, PT ;  /* 0x000000591300780c */ /* 0x000fe40003f46270 */
[----:B------:R-:W-:Y:S02]  /*7400*/  ISETP.LT.OR P0, PT, R26, 0x12, P0 ;  /* 0x000000121a00780c */ /* 0x000fe40000701670 */
[----:B------:R-:W-:Y:S02]  /*7410*/  @P1 LOP3.LUT R223, R223, 0x4000, RZ, 0xfc, !PT ;  /* 0x00004000dfdf1812 */ /* 0x000fe400078efcff */
[----:B------:R-:W-:Y:S02]  /*7420*/  ISETP.GE.AND P1, PT, R19, 0x19, PT ;  /* 0x000000191300780c */ /* 0x000fe40003f26270 */
[----:B------:R-:W-:Y:S02]  /*7430*/  LOP3.LUT R223, R223, 0xffffdfff, RZ, 0xc0, !PT ;  /* 0xffffdfffdfdf7812 */ /* 0x000fe400078ec0ff */
[----:B------:R-:W-:Y:S02]  /*7440*/  FSEL R40, R166, -INF , !P0 ;  /* 0xff800000a6287808 */ /* 0x000fe40004000000 */
[----:B------:R-:W-:Y:S04]  /*7450*/  ISETP.GT.AND P0, PT, R25, 0x18, !P1 ;  /* 0x000000181900780c */ /* 0x000fe80004f04270 */
[C---:B------:R-:W-:Y:S03]  /*7460*/  ISETP.LT.OR P0, PT, R26.reuse, 0x19, P0 ;  /* 0x000000191a00780c */ /* 0x040fe60000701670 */
[----:B------:R-:W-:Y:S02]  /*7470*/  @P1 LOP3.LUT R223, R223, 0x2000, RZ, 0xfc, !PT ;  /* 0x00002000dfdf1812 */ /* 0x000fe400078efcff */
[----:B------:R-:W-:Y:S02]  /*7480*/  ISETP.GE.AND P1, PT, R19, 0x1a, PT ;  /* 0x0000001a1300780c */ /* 0x000fe40003f26270 */
[----:B------:R-:W-:Y:S02]  /*7490*/  LOP3.LUT R223, R223, 0xffffefff, RZ, 0xc0, !PT ;  /* 0xffffefffdfdf7812 */ /* 0x000fe400078ec0ff */
[----:B------:R-:W-:Y:S02]  /*74a0*/  FSEL R50, R185, -INF , !P0 ;  /* 0xff800000b9327808 */ /* 0x000fe40004000000 */
[----:B------:R-:W-:Y:S04]  /*74b0*/  ISETP.GT.AND P0, PT, R25, 0x19, !P1 ;  /* 0x000000191900780c */ /* 0x000fe80004f04270 */
[----:B------:R-:W-:Y:S03]  /*74c0*/  ISETP.LT.OR P0, PT, R26, 0x1a, P0 ;  /* 0x0000001a1a00780c */ /* 0x000fe60000701670 */
        /* <DEDUP_REMOVED lines=21> */
[----:B-1----:R-:W-:Y:S02]  /*7620*/  FSEL R162, R234, -INF , !P0 ;  /* 0xff800000eaa27808 */ /* 0x002fe40004000000 */
        /* <DEDUP_REMOVED lines=40> */
[----:B------:R-:W-:Y:S02]  /*78b0*/  FSEL R192, R9, -INF , !P0 ;  /* 0xff80000009c07808 */ /* 0x000fe40004000000 */
[----:B------:R-:W-:Y:S02]  /*78c0*/  LOP3.LUT R223, R223, 0xfffffffd, RZ, 0xc0, !PT ;  /* 0xfffffffddfdf7812 */ /* 0x000fe400078ec0ff */
[----:B------:R-:W-:Y:S04]  /*78d0*/  ISETP.GT.AND P0, PT, R25, 0x48, !P1 ;  /* 0x000000481900780c */ /* 0x000fe80004f04270 */
[C---:B------:R-:W-:Y:S03]  /*78e0*/  ISETP.LT.OR P0, PT, R26.reuse, 0x49, P0 ;  /* 0x000000491a00780c */ /* 0x040fe60000701670 */
[----:B------:R-:W-:Y:S02]  /*78f0*/  @P1 LOP3.LUT R223, R223, 0x2, RZ, 0xfc, !PT ;  /* 0x00000002dfdf1812 */ /* 0x000fe400078efcff */
[----:B------:R-:W-:Y:S02]  /*7900*/  ISETP.GE.AND P1, PT, R19, 0x4a, PT ;  /* 0x0000004a1300780c */ /* 0x000fe40003f26270 */
[----:B------:R-:W-:Y:S02]  /*7910*/  FSEL R184, R13, -INF , !P0 ;  /* 0xff8000000db87808 */ /* 0x000fe40004000000 */
[----:B------:R-:W-:Y:S02]  /*7920*/  ISETP.GT.AND P0, PT, R25, 0x49, !P1 ;  /* 0x000000491900780c */ /* 0x000fe40004f04270 */
[----:B------:R-:W-:Y:S02]  /*7930*/  LOP3.LUT R223, R223, 0xfffffffe, RZ, 0xc0, !PT ;  /* 0xfffffffedfdf7812 */ /* 0x000fe400078ec0ff */
[C---:B------:R-:W-:Y:S04]  /*7940*/  ISETP.LT.OR P0, PT, R26.reuse, 0x4a, P0 ;  /* 0x0000004a1a00780c */ /* 0x040fe80000701670 */
[----:B------:R-:W-:Y:S02]  /*7950*/  FSEL R166, R15, -INF , !P0 ;  /* 0xff8000000fa67808 */ /* 0x000fe40004000000 */
[----:B------:R-:W-:Y:S02]  /*7960*/  ISETP.GT.AND P0, PT, R25, 0x50, !P6 ;  /* 0x000000501900780c */ /* 0x000fe40007704270 */
[----:B------:R-:W-:Y:S02]  /*7970*/  @P1 LOP3.LUT R223, R223, 0x1, RZ, 0xfc, !PT ;  /* 0x00000001dfdf1812 */ /* 0x000fe400078efcff */
[C---:B------:R-:W-:Y:S02]  /*7980*/  ISETP.LT.OR P0, PT, R26.reuse, 0x51, P0 ;  /* 0x000000511a00780c */ /* 0x040fe40000701670 */
[----:B------:R-:W-:Y:S02]  /*7990*/  ISETP.GE.AND P1, PT, R19, 0x5a, PT ;  /* 0x0000005a1300780c */ /* 0x000fe40003f26270 */
[----:B------:R-:W-:Y:S02]  /*79a0*/  FSEL R156, R17, -INF , !P0 ;  /* 0xff800000119c7808 */ /* 0x000fe40004000000 */
[C---:B------:R-:W-:Y:S04]  /*79b0*/  ISETP.GT.AND P0, PT, R25.reuse, 0x51, !P5 ;  /* 0x000000511900780c */ /* 0x040fe80006f04270 */
[----:B------:R-:W-:Y:S04]  /*79c0*/  ISETP.LT.OR P0, PT, R26, 0x52, P0 ;  /* 0x000000521a00780c */ /* 0x000fe80000701670 */
[----:B------:R-:W-:Y:S02]  /*79d0*/  FSEL R150, R150, -INF , !P0 ;  /* 0xff80000096967808 */ /* 0x000fe40004000000 */
[C---:B------:R-:W-:Y:S04]  /*79e0*/  ISETP.GT.AND P0, PT, R25.reuse, 0x58, !P2 ;  /* 0x000000581900780c */ /* 0x040fe80005704270 */
[----:B------:R-:W-:Y:S04]  /*79f0*/  ISETP.LT.OR P0, PT, R26, 0x59, P0 ;  /* 0x000000591a00780c */ /* 0x000fe80000701670 */
[----:B------:R-:W-:Y:S02]  /*7a00*/  FSEL R146, R146, -INF , !P0 ;  /* 0xff80000092927808 */ /* 0x000fe40004000000 */
[----:B------:R-:W-:Y:S04]  /*7a10*/  ISETP.GT.AND P0, PT, R25, 0x59, !P1 ;  /* 0x000000591900780c */ /* 0x000fe80004f04270 */
[----:B------:R-:W-:Y:S04]  /*7a20*/  ISETP.LT.OR P0, PT, R26, 0x5a, P0 ;  /* 0x0000005a1a00780c */ /* 0x000fe80000701670 */
[----:B------:R-:W-:Y:S02]  /*7a30*/  FSEL R144, R21, -INF , !P0 ;  /* 0xff80000015907808 */ /* 0x000fe40004000000 */
[----:B------:R-:W-:Y:S11]  /*7a40*/  PLOP3.LUT P0, PT, PT, PT, UP2, 0x40, 0x0 ;  /* 0x000000000000781c */ /* 0x000ff60003f0e828 */
[----:B------:R-:W-:Y:S02]  /*7a50*/  @!UPT UIADD3 URZ, URZ, URZ, URZ ;  /* 0x0000003f3f3ff290 */ /* 0x000fe4000fffe03f */
[----:B------:R-:W-:-:S05]  /*7a60*/  @P0 BRA `(.L_x_38) ;  /* 0x0000019000000947 */ /* 0x000fca0003800000 */
[----:B------:R-:W-:Y:S01]  /*7a70*/  IADD3 R4, R4, c[0x0][0x1d0], RZ ;  /* 0x0000740004047a10 */ /* 0x000fe20007ffe0ff */
        /* <DEDUP_REMOVED lines=13> */
.L_x_40:
[----:B------:R-:W-:Y:S04]  /*7b50*/  MOV R4, c[0x0][0x32c] ;  /* 0x0000cb0000047a02 */ /* 0x000fe80000000f00 */
[----:B------:R-:W-:Y:S11]  /*7b60*/  ISETP.NE.AND P0, PT, R4, 0x1, PT ;  /* 0x000000010400780c */ /* 0x000ff60003f05270 */
[----:B------:R-:W-:Y:S02]  /*7b70*/  @!UPT UIADD3 URZ, URZ, URZ, URZ ;  /* 0x0000003f3f3ff290 */ /* 0x000fe4000fffe03f */
[----:B------:R-:W-:Y:S05]  /*7b80*/  @P0 IMAD.HI.U32 R4, R5, c[0x0][0x330], RZ ;  /* 0x0000cc0005040a27 */ /* 0x000fea00078e00ff */
[----:B------:R-:W-:Y:S02]  /*7b90*/  @P0 SHF.R.U32.HI R5, RZ, c[0x0][0x334], R4 ;  /* 0x0000cd00ff050a19 */ /* 0x000fe40000011604 */
.L_x_41:
[----:B------:R-:W-:Y:S05]  /*7ba0*/  BSYNC B0 ;  /* 0x0000000000007941 */ /* 0x000fea0003800000 */
.L_x_39:
[----:B------:R-:W-:Y:S04]  /*7bb0*/  IMAD.IADD R4, R19, 0x1, -R222 ;  /* 0x0000000113047824 */ /* 0x000fe800078e0ade */
[----:B------:R-:W-:Y:S05]  /*7bc0*/  IMAD R4, R5, c[0x0][0x32c], R4 ;  /* 0x0000cb0005047a24 */ /* 0x000fea00078e0204 */
[----:B------:R-:W-:Y:S02]  /*7bd0*/  IADD3 R16, R4, c[0x0][0x32c], RZ ;  /* 0x0000cb0004107a10 */ /* 0x000fe40007ffe0ff */
[----:B------:R-:W-:Y:S02]  /*7be0*/  IMNMX R22, R22, R4, !PT ;  /* 0x0000000416167217 */ /* 0x000fe40007800200 */
[----:B------:R-:W-:Y:S02]  /*7bf0*/  IMNMX R23, R23, R16, PT ;  /* 0x0000001017177217 */ /* 0x000fe40003800200 */
.L_x_38:
[----:B------:R-:W-:Y:S01]  /*7c00*/  LOP3.LUT P0, RZ, R223, 0x80000, RZ, 0xc0, !PT ;  /* 0x00080000dfff7812 */ /* 0x000fe2000780c0ff */
[----:B------:R-:W-:Y:S01]  /*7c10*/  LDSM.16.MT88.4 R28, [R209+0x100] ;  /* 0x00010000d11c783b */ /* 0x000fe20000004200 */
[----:B------:R-:W-:Y:S02]  /*7c20*/  FMNMX.FTZ R7, R12, R3, !PT ;  /* 0x000000030c077209 */ /* 0x000fe40007810000 */
[----:B------:R-:W-:Y:S02]  /*7c30*/  ISETP.GT.AND P0, PT, R22, RZ, !P0 ;  /* 0x000000ff1600720c */ /* 0x000fe40004704270 */
[----:B------:R-:W-:Y:S02]  /*7c40*/  FMNMX.FTZ R7, R10, R7, !PT ;  /* 0x000000070a077209 */ /* 0x000fe40007810000 */
[----:B------:R-:W-:Y:S01]  /*7c50*/  ISETP.LT.OR P0, PT, R23, 0x1, P0 ;  /* 0x000000011700780c */ /* 0x000fe20000701670 */
[----:B------:R-:W-:Y:S01]  /*7c60*/  LDSM.16.MT88.4 R36, [R208+0x100] ;  /* 0x00010000d024783b */ /* 0x000fe20000004200 */
[----:B------:R-:W-:Y:S02]  /*7c70*/  FMNMX.FTZ R7, R6, R7, !PT ;  /* 0x0000000706077209 */ /* 0x000fe40007810000 */
[----:B------:R-:W-:Y:S02]  /*7c80*/  FSEL R15, R0, -INF , !P0 ;  /* 0xff800000000f7808 */ /* 0x000fe40004000000 */
[----:B------:R-:W-:Y:S02]  /*7c90*/  LOP3.LUT P0, RZ, R223, 0x40000, RZ, 0xc0, !PT ;  /* 0x00040000dfff7812 */ /* 0x000fe4000780c0ff */
[----:B------:R-:W-:Y:S01]  /*7ca0*/  FMNMX.FTZ R7, R8, R7, !PT ;  /* 0x0000000708077209 */ /* 0x000fe20007810000 */
[----:B------:R-:W-:Y:S01]  /*7cb0*/  LDSM.16.MT88.4 R44, [R212+0x3100] ;  /* 0x00310000d42c783b */ /* 0x000fe20000004200 */
[----:B------:R-:W-:Y:S02]  /*7cc0*/  ISETP.GT.AND P0, PT, R22, 0x1, !P0 ;  /* 0x000000011600780c */ /* 0x000fe40004704270 */
[----:B------:R-:W-:Y:S02]  /*7cd0*/  FMNMX.FTZ R7, R42, R7, !PT ;  /* 0x000000072a077209 */ /* 0x000fe40007810000 */
[----:B------:R-:W-:Y:S02]  /*7ce0*/  ISETP.LT.OR P0, PT, R23, 0x2, P0 ;  /* 0x000000021700780c */ /* 0x000fe40000701670 */
[----:B------:R-:W-:Y:S02]  /*7cf0*/  FMNMX.FTZ R7, R40, R7, !PT ;  /* 0x0000000728077209 */ /* 0x000fe40007810000 */
[----:B------:R-:W-:Y:S02]  /*7d00*/  FSEL R13, R157, -INF , !P0 ;  /* 0xff8000009d0d7808 */ /* 0x000fe40004000000 */
[----:B------:R-:W-:Y:S02]  /*7d10*/  LOP3.LUT P0, RZ, R223, 0x20000, RZ, 0xc0, !PT ;  /* 0x00020000dfff7812 */ /* 0x000fe4000780c0ff */
[----:B------:R-:W-:Y:S02]  /*7d20*/  FMNMX.FTZ R7, R50, R7, !PT ;  /* 0x0000000732077209 */ /* 0x000fe40007810000 */
        /* <DEDUP_REMOVED lines=66> */
[C---:B------:R-:W-:Y:S01]  /*8150*/  ISETP.GT.AND P6, PT, R22.reuse, 0x50, !P6 ;  /* 0x000000501600780c */ /* 0x040fe200077c4270 */
[----:B------:R-:W1:Y:S01]  /*8160*/  SHFL.BFLY PT, R0, R5, 0x2, 0x1f ;  /* 0x0c401f0005007f89 */ /* 0x000e6200000e0000 */
[----:B------:R-:W-:Y:S02]  /*8170*/  FSEL R233, R233, -INF , !P0 ;  /* 0xff800000e9e97808 */ /* 0x000fe40004000000 */
[----:B------:R-:W-:Y:S02]  /*8180*/  LOP3.LUT P0, RZ, R223, 0x80, RZ, 0xc0, !PT ;  /* 0x00000080dfff7812 */ /* 0x000fe4000780c0ff */
[----:B------:R-:W-:Y:S02]  /*8190*/  FMNMX.FTZ R4, R233, R4, !PT ;  /* 0x00000004e9047209 */ /* 0x000fe40007810000 */
[C---:B------:R-:W-:Y:S02]  /*81a0*/  ISETP.GT.AND P0, PT, R22.reuse, 0x30, !P0 ;  /* 0x000000301600780c */ /* 0x040fe40004704270 */
[C---:B------:R-:W-:Y:S02]  /*81b0*/  ISETP.GT.AND P5, PT, R22.reuse, 0x51, !P5 ;  /* 0x000000511600780c */ /* 0x040fe40006fa4270 */
[C---:B------:R-:W-:Y:S02]  /*81c0*/  ISETP.LT.OR P0, PT, R23.reuse, 0x31, P0 ;  /* 0x000000311700780c */ /* 0x040fe40000701670 */
[----:B------:R-:W-:Y:S02]  /*81d0*/  ISETP.LT.OR P6, PT, R23, 0x51, P6 ;  /* 0x000000511700780c */ /* 0x000fe400037c1670 */
        /* <DEDUP_REMOVED lines=11> */
[----:B------:R-:W-:Y:S02]  /*8290*/  FSEL R147, R251, -INF , !P6 ;  /* 0xff800000fb937808 */ /* 0x000fe40007000000 */
[----:B------:R-:W-:Y:S02]  /*82a0*/  ISETP.LT.OR P0, PT, R23, 0x39, P0 ;  /* 0x000000391700780c */ /* 0x000fe40000701670 */
[C---:B------:R-:W-:Y:S02]  /*82b0*/  ISETP.GT.AND P1, PT, R22.reuse, 0x59, !P1 ;  /* 0x000000591600780c */ /* 0x040fe40004f24270 */
[----:B------:R-:W-:Y:S02]  /*82c0*/  FSEL R241, R241, -INF , !P0 ;  /* 0xff800000f1f17808 */ /* 0x000fe40004000000 */
[----:B------:R-:W-:Y:S02]  /*82d0*/  LOP3.LUT P0, RZ, R223, 0x10, RZ, 0xc0, !PT ;  /* 0x00000010dfff7812 */ /* 0x000fe4000780c0ff */
[----:B------:R-:W-:Y:S02]  /*82e0*/  FMNMX.FTZ R4, R241, R4, !PT ;  /* 0x00000004f1047209 */ /* 0x000fe40007810000 */
[----:B------:R-:W-:Y:S02]  /*82f0*/  ISETP.GT.AND P0, PT, R22, 0x39, !P0 ;  /* 0x000000391600780c */ /* 0x000fe40004704270 */
[C---:B------:R-:W-:Y:S02]  /*8300*/  ISETP.LT.OR P2, PT, R23.reuse, 0x59, P2 ;  /* 0x000000591700780c */ /* 0x040fe40001741670 */
[----:B------:R-:W-:Y:S02]  /*8310*/  ISETP.LT.OR P0, PT, R23, 0x3a, P0 ;  /* 0x0000003a1700780c */ /* 0x000fe40000701670 */
[----:B------:R-:W-:Y:S02]  /*8320*/  FSEL R139, R250, -INF , !P5 ;  /* 0xff800000fa8b7808 */ /* 0x000fe40006800000 */
        /* <DEDUP_REMOVED lines=11> */
[----:B-1----:R-:W-:Y:S02]  /*83e0*/  FMNMX.FTZ R16, R5, R0, !PT ;  /* 0x0000000005107209 */ /* 0x002fe40007810000 */
[----:B------:R-:W-:Y:S02]  /*83f0*/  ISETP.LT.OR P0, PT, R23, 0x42, P0 ;  /* 0x000000421700780c */ /* 0x000fe40000701670 */
[----:B------:R-:W-:Y:S01]  /*8400*/  FSEL R117, R252, -INF , !P1 ;  /* 0xff800000fc757808 */ /* 0x000fe20004800000 */
[----:B------:R-:W1:Y:S01]  /*8410*/  SHFL.BFLY PT, R17, R16, 0x1, 0x1f ;  /* 0x0c201f0010117f89 */ /* 0x000e6200000e0000 */
[----:B------:R-:W-:Y:S02]  /*8420*/  FSEL R165, R242, -INF , !P0 ;  /* 0xff800000f2a57808 */ /* 0x000fe40004000000 */
[----:B------:R-:W-:Y:S02]  /*8430*/  LOP3.LUT P0, RZ, R223, 0x2, RZ, 0xc0, !PT ;  /* 0x00000002dfff7812 */ /* 0x000fe4000780c0ff */
[----:B------:R-:W-:Y:S02]  /*8440*/  FMNMX.FTZ R4, R165, R4, !PT ;  /* 0x00000004a5047209 */ /* 0x000fe40007810000 */
[----:B------:R-:W-:Y:S04]  /*8450*/  ISETP.GT.AND P0, PT, R22, 0x48, !P0 ;  /* 0x000000481600780c */ /* 0x000fe80004704270 */
[----:B------:R-:W-:Y:S04]  /*8460*/  ISETP.LT.OR P0, PT, R23, 0x49, P0 ;  /* 0x000000491700780c */ /* 0x000fe80000701670 */
[----:B------:R-:W-:Y:S02]  /*8470*/  FSEL R161, R248, -INF , !P0 ;  /* 0xff800000f8a17808 */ /* 0x000fe40004000000 */
[----:B------:R-:W-:Y:S02]  /*8480*/  LOP3.LUT P0, RZ, R223, 0x1, RZ, 0xc0, !PT ;  /* 0x00000001dfff7812 */ /* 0x000fe4000780c0ff */
[----:B------:R-:W-:Y:S02]  /*8490*/  FMNMX.FTZ R4, R161, R4, !PT ;  /* 0x00000004a1047209 */ /* 0x000fe40007810000 */
[----:B------:R-:W-:Y:S04]  /*84a0*/  ISETP.GT.AND P0, PT, R22, 0x49, !P0 ;  /* 0x000000491600780c */ /* 0x000fe80004704270 */
[----:B------:R-:W-:Y:S02]  /*84b0*/  ISETP.LT.OR P0, PT, R23, 0x4a, P0 ;  /* 0x0000004a1700780c */ /* 0x000fe40000701670 */
[----:B------:R-:W-:Y:S02]  /*84c0*/  LDSM.16.MT88.4 R20, [R210+0x100] ;  /* 0x00010000d214783b */ /* 0x000fe40000004200 */
[----:B------:R-:W-:Y:S04]  /*84d0*/  FSEL R159, R247, -INF , !P0 ;  /* 0xff800000f79f7808 */ /* 0x000fe80004000000 */
[----:B------:R-:W-:Y:S04]  /*84e0*/  FMNMX.FTZ R4, R159, R4, !PT ;  /* 0x000000049f047209 */ /* 0x000fe80007810000 */
[----:B------:R-:W-:Y:S04]  /*84f0*/  FMNMX.FTZ R4, R147, R4, !PT ;  /* 0x0000000493047209 */ /* 0x000fe80007810000 */
[----:B------:R-:W-:Y:S04]  /*8500*/  FMNMX.FTZ R0, R139, R4, !PT ;  /* 0x000000048b007209 */ /* 0x000fe80007810000 */
[----:B------:R-:W-:Y:S04]  /*8510*/  FMNMX.FTZ R0, R135, R0, !PT ;  /* 0x0000000087007209 */ /* 0x000fe80007810000 */
[----:B------:R-:W-:Y:S02]  /*8520*/  FMNMX.FTZ R7, R117, R0, !PT ;  /* 0x0000000075077209 */ /* 0x000fe40007810000 */
[----:B-1----:R-:W-:Y:S03]  /*8530*/  FMNMX.FTZ R0, R16, R17, !PT ;  /* 0x0000001110007209 */ /* 0x002fe60007810000 */
[----:B------:R-:W1:Y:S01]  /*8540*/  SHFL.BFLY PT, R4, R7, 0x2, 0x1f ;  /* 0x0c401f0007047f89 */ /* 0x000e6200000e0000 */
[C---:B------:R-:W-:Y:S01]  /*8550*/  FSETP.NEU.FTZ.AND P0, PT, R0.reuse, -INF , PT ;  /* 0xff8000000000780b */ /* 0x040fe20003f1d000 */
[----:B------:R-:W-:Y:S05]  /*8560*/  FMUL.FTZ R149, R0, c[0x0][0x2d0] ;  /* 0x0000b40000957a20 */ /* 0x000fea0000410000 */
[----:B------:R-:W-:Y:S05]  /*8570*/  FSEL R149, R149, RZ, P0 ;  /* 0x000000ff95957208 */ /* 0x000fea0000000000 */
[--C-:B------:R-:W-:Y:S01]  /*8580*/  FFMA.FTZ R118, R6, c[0x0][0x2d0], -R149.reuse ;  /* 0x0000b40006767a23 */ /* 0x100fe20000010895 */
[----:B------:R-:W-:Y:S01]  /*8590*/  FSEL R6, R0, RZ, P0 ;  /* 0x000000ff00067208 */ /* 0x000fe20000000000 */
[--C-:B------:R-:W-:Y:S02]  /*85a0*/  FFMA.FTZ R128, R12, c[0x0][0x2d0], -R149.reuse ;  /* 0x0000b4000c807a23 */ /* 0x100fe40000010895 */
[----:B------:R-:W-:Y:S02]  /*85b0*/  FFMA.FTZ R119, R10, c[0x0][0x2d0], -R149 ;  /* 0x0000b4000a777a23 */ /* 0x000fe40000010895 */
[----:B------:R-:W-:Y:S01]  /*85c0*/  FADD.FTZ R3, -R6, R3 ;  /* 0x0000000306037221 */ /* 0x000fe20000010100 */
[----:B------:R-:W-:Y:S01]  /*85d0*/  MUFU.EX2 R118, R118 ;  /* 0x0000007600767308 */ /* 0x000fe20000000800 */
[--C-:B------:R-:W-:Y:S02]  /*85e0*/  FFMA.FTZ R129, R8, c[0x0][0x2d0], -R149.reuse ;  /* 0x0000b40008817a23 */ /* 0x100fe40000010895 */
[--C-:B------:R-:W-:Y:S01]  /*85f0*/  FFMA.FTZ R136, R42, c[0x0][0x2d0], -R149.reuse ;  /* 0x0000b4002a887a23 */ /* 0x100fe20000010895 */
[----:B-1----:R-:W-:Y:S01]  /*8600*/  FMNMX.FTZ R5, R7, R4, !PT ;  /* 0x0000000407057209 */ /* 0x002fe20007810000 */
[--C-:B------:R-:W-:Y:S02]  /*8610*/  FFMA.FTZ R137, R40, c[0x0][0x2d0], -R149.reuse ;  /* 0x0000b40028897a23 */ /* 0x100fe40000010895 */
[--C-:B------:R-:W-:Y:S02]  /*8620*/  FFMA.FTZ R138, R50, c[0x0][0x2d0], -R149.reuse ;  /* 0x0000b400328a7a23 */ /* 0x100fe40000010895 */
[----:B------:R-:W1:Y:S01]  /*8630*/  SHFL.BFLY PT, R4, R5, 0x1, 0x1f ;  /* 0x0c201f0005047f89 */ /* 0x000e6200000e0000 */
[----:B------:R-:W-:Y:S01]  /*8640*/  MUFU.EX2 R128, R128 ;  /* 0x0000008000807308 */ /* 0x000fe20000000800 */
[--C-:B------:R-:W-:Y:S02]  /*8650*/  FFMA.FTZ R145, R48, c[0x0][0x2d0], -R149.reuse ;  /* 0x0000b40030917a23 */ /* 0x100fe40000010895 */
[--C-:B------:R-:W-:Y:S02]  /*8660*/  FFMA.FTZ R232, R232, c[0x0][0x2d0], -R149.reuse ;  /* 0x0000b400e8e87a23 */ /* 0x100fe40000010895 */
[--C-:B------:R-:W-:Y:S02]  /*8670*/  FFMA.FTZ R184, R184, c[0x0][0x2d0], -R149.reuse ;  /* 0x0000b400b8b87a23 */ /* 0x100fe40000010895 */
[--C-:B------:R-:W-:Y:S02]  /*8680*/  FFMA.FTZ R160, R160, c[0x0][0x2d0], -R149.reuse ;  /* 0x0000b400a0a07a23 */ /* 0x100fe40000010895 */
[--C-:B------:R-:W-:Y:S01]  /*8690*/  FFMA.FTZ R162, R162, c[0x0][0x2d0], -R149.reuse ;  /* 0x0000b400a2a27a23 */ /* 0x100fe20000010895 */
[----:B------:R-:W2:Y:S01]  /*86a0*/  MUFU.EX2 R119, R119 ;  /* 0x0000007700777308 */ /* 0x000ea20000000800 */
[--C-:B------:R-:W-:Y:S02]  /*86b0*/  FFMA.FTZ R234, R234, c[0x0][0x2d0], -R149.reuse ;  /* 0x0000b400eaea7a23 */ /* 0x100fe40000010895 */
[--C-:B------:R-:W-:Y:S02]  /*86c0*/  FFMA.FTZ R236, R236, c[0x0][0x2d0], -R149.reuse ;  /* 0x0000b400ecec7a23 */ /* 0x100fe40000010895 */
[--C-:B------:R-:W-:Y:S02]  /*86d0*/  FFMA.FTZ R156, R156, c[0x0][0x2d0], -R149.reuse ;  /* 0x0000b4009c9c7a23 */ /* 0x100fe40000010895 */
[--C-:B------:R-:W-:Y:S03]  /*86e0*/  FFMA.FTZ R146, R146, c[0x0][0x2d0], -R149.reuse ;  /* 0x0000b40092927a23 */ /* 0x100fe60000010895 */
[----:B------:R-:W3:Y:S01]  /*86f0*/  MUFU.EX2 R129, R129 ;  /* 0x0000008100817308 */ /* 0x000ee20000000800 */
[----:B-1----:R-:W-:Y:S01]  /*8700*/  FMNMX.FTZ R116, R5, R4, !PT ;  /* 0x0000000405747209 */ /* 0x002fe20007810000 */
[----:B------:R-:W-:Y:S03]  /*8710*/  FMUL.FTZ R4, R3, c[0x0][0x2d0] ;  /* 0x0000b40003047a20 */ /* 0x000fe60000410000 */
[C---:B------:R-:W-:Y:S01]  /*8720*/  FSETP.NEU.FTZ.AND P0, PT, R116.reuse, -INF , PT ;  /* 0xff8000007400780b */ /* 0x040fe20003f1d000 */
[C---:B------:R-:W-:Y:S04]  /*8730*/  FMUL.FTZ R134, R116.reuse, c[0x0][0x2d0] ;  /* 0x0000b40074867a20 */ /* 0x040fe80000410000 */
[----:B------:R-:W1:Y:S01]  /*8740*/  MUFU.EX2 R3, R4 ;  /* 0x0000000400037308 */ /* 0x000e620000000800 */
[----:B------:R-:W-:Y:S02]  /*8750*/  FSEL R5, R116, RZ, P0 ;  /* 0x000000ff74057208 */ /* 0x000fe40000000000 */
[----:B------:R-:W-:Y:S02]  /*8760*/  FSEL R134, R134, RZ, P0 ;  /* 0x000000ff86867208 */ /* 0x000fe40000000000 */
[----:B--2---:R-:W-:Y:S01]  /*8770*/  F2FP.BF16.PACK_AB R124, R119, R128 ;  /* 0x00000080777c723e */ /* 0x004fe200000010ff */
[----:B------:R-:W-:Y:S01]  /*8780*/  FADD.FTZ R5, -R5, R2 ;  /* 0x0000000205057221 */ /* 0x000fe20000010100 */
[----:B------:R-:W-:Y:S01]  /*8790*/  ISETP.GT.AND P0, PT, R230, R231, PT ;  /* 0x000000e7e600720c */ /* 0x000fe20003f04270 */
[--C-:B------:R-:W-:Y:S02]  /*87a0*/  FFMA.FTZ R133, R15, c[0x0][0x2d0], -R134.reuse ;  /* 0x0000b4000f857a23 */ /* 0x100fe40000010886 */
[--C-:B------:R-:W-:Y:S01]  /*87b0*/  FFMA.FTZ R132, R13, c[0x0][0x2d0], -R134.reuse ;  /* 0x0000b4000d847a23 */ /* 0x100fe20000010886 */
[----:B------:R-:W-:Y:S01]  /*87c0*/  MUFU.EX2 R232, R232 ;  /* 0x000000e800e87308 */ /* 0x000fe20000000800 */
[----:B------:R-:W2:Y:S01]  /*87d0*/  LDSM.16.MT88.4 R12, [R212+0x100] ;  /* 0x00010000d40c783b */ /* 0x000ea20000004200 */
[--C-:B------:R-:W-:Y:S01]  /*87e0*/  FFMA.FTZ R131, R11, c[0x0][0x2d0], -R134.reuse ;  /* 0x0000b4000b837a23 */ /* 0x100fe20000010886 */
[----:B---3--:R-:W-:Y:S01]  /*87f0*/  F2FP.BF16.PACK_AB R126, R129, R118 ;  /* 0x00000076817e723e */ /* 0x008fe200000010ff */
[--C-:B------:R-:W-:Y:S02]  /*8800*/  FFMA.FTZ R130, R9, c[0x0][0x2d0], -R134.reuse ;  /* 0x0000b40009827a23 */ /* 0x100fe40000010886 */
[----:B------:R-:W-:Y:S02]  /*8810*/  FMUL.FTZ R2, R5, c[0x0][0x2d0] ;  /* 0x0000b40005027a20 */ /* 0x000fe40000410000 */
[--C-:B------:R-:W-:Y:S02]  /*8820*/  FFMA.FTZ R165, R165, c[0x0][0x2d0], -R134.reuse ;  /* 0x0000b400a5a57a23 */ /* 0x100fe40000010886 */
[----:B------:R-:W-:Y:S01]  /*8830*/  MUFU.EX2 R133, R133 ;  /* 0x0000008500857308 */ /* 0x000fe20000000800 */
[--C-:B------:R-:W-:Y:S02]  /*8840*/  FFMA.FTZ R161, R161, c[0x0][0x2d0], -R134.reuse ;  /* 0x0000b400a1a17a23 */ /* 0x100fe40000010886 */
[C---:B-1----:R-:W-:Y:S02]  /*8850*/  FMUL.FTZ R4, R3.reuse, R112 ;  /* 0x0000007003047220 */ /* 0x042fe40000410000 */
[C---:B------:R-:W-:Y:S02]  /*8860*/  FMUL.FTZ R5, R3.reuse, R113 ;  /* 0x0000007103057220 */ /* 0x040fe40000410000 */
[C---:B------:R-:W-:Y:S02]  /*8870*/  FMUL.FTZ R8, R3.reuse, R108 ;  /* 0x0000006c03087220 */ /* 0x040fe40000410000 */
[C---:B------:R-:W-:Y:S01]  /*8880*/  FMUL.FTZ R9, R3.reuse, R109 ;  /* 0x0000006d03097220 */ /* 0x040fe20000410000 */
[----:B------:R-:W1:Y:S01]  /*8890*/  MUFU.EX2 R2, R2 ;  /* 0x0000000200027308 */ /* 0x000e620000000800 */
[C---:B------:R-:W-:Y:S02]  /*88a0*/  FMUL.FTZ R16, R3.reuse, R100 ;  /* 0x0000006403107220 */ /* 0x040fe40000410000 */
[C---:B------:R-:W-:Y:S02]  /*88b0*/  FMUL.FTZ R17, R3.reuse, R101 ;  /* 0x0000006503117220 */ /* 0x040fe40000410000 */
[C---:B------:R-:W-:Y:S02]  /*88c0*/  FMUL.FTZ R24, R3.reuse, R92 ;  /* 0x0000005c03187220 */ /* 0x040fe40000410000 */
[C---:B------:R-:W-:Y:S02]  /*88d0*/  FMUL.FTZ R25, R3.reuse, R93 ;  /* 0x0000005d03197220 */ /* 0x040fe40000410000 */
[C---:B------:R-:W-:Y:S01]  /*88e0*/  FMUL.FTZ R32, R3.reuse, R84 ;  /* 0x0000005403207220 */ /* 0x040fe20000410000 */
[----:B------:R-:W3:Y:S01]  /*88f0*/  MUFU.EX2 R132, R132 ;  /* 0x0000008400847308 */ /* 0x000ee20000000800 */
[C---:B------:R-:W-:Y:S02]  /*8900*/  FMUL.FTZ R33, R3.reuse, R85 ;  /* 0x0000005503217220 */ /* 0x040fe40000410000 */
[C---:B------:R-:W-:Y:S02]  /*8910*/  FMUL.FTZ R40, R3.reuse, R76 ;  /* 0x0000004c03287220 */ /* 0x040fe40000410000 */
[C---:B------:R-:W-:Y:S02]  /*8920*/  FMUL.FTZ R41, R3.reuse, R77 ;  /* 0x0000004d03297220 */ /* 0x040fe40000410000 */
[C---:B------:R-:W-:Y:S02]  /*8930*/  FMUL.FTZ R48, R3.reuse, R68 ;  /* 0x0000004403307220 */ /* 0x040fe40000410000 */
[C---:B------:R-:W-:Y:S01]  /*8940*/  FMUL.FTZ R49, R3.reuse, R69 ;  /* 0x0000004503317220 */ /* 0x040fe20000410000 */
[----:B------:R-:W-:Y:S01]  /*8950*/  MUFU.EX2 R131, R131 ;  /* 0x0000008300837308 */ /* 0x000fe20000000800 */
[C---:B------:R-:W-:Y:S02]  /*8960*/  FMUL.FTZ R52, R3.reuse, R52 ;  /* 0x0000003403347220 */ /* 0x040fe40000410000 */
[C---:B------:R-:W-:Y:S02]  /*8970*/  FMUL.FTZ R53, R3.reuse, R53 ;  /* 0x0000003503357220 */ /* 0x040fe40000410000 */
[C---:B-1----:R-:W-:Y:S02]  /*8980*/  FMUL.FTZ R6, R2.reuse, R114 ;  /* 0x0000007202067220 */ /* 0x042fe40000410000 */
[C---:B------:R-:W-:Y:S02]  /*8990*/  FMUL.FTZ R7, R2.reuse, R115 ;  /* 0x0000007302077220 */ /* 0x040fe40000410000 */
[C---:B------:R-:W-:Y:S01]  /*89a0*/  FMUL.FTZ R10, R2.reuse, R110 ;  /* 0x0000006e020a7220 */ /* 0x040fe20000410000 */
[----:B------:R-:W1:Y:S01]  /*89b0*/  MUFU.EX2 R130, R130 ;  /* 0x0000008200827308 */ /* 0x000e620000000800 */
[C---:B------:R-:W-:Y:S02]  /*89c0*/  FMUL.FTZ R11, R2.reuse, R111 ;  /* 0x0000006f020b7220 */ /* 0x040fe40000410000 */
[----:B------:R-:W-:Y:S01]  /*89d0*/  FMUL.FTZ R18, R2, R102 ;  /* 0x0000006602127220 */ /* 0x000fe20000410000 */
[----:B---3--:R-:W-:Y:S01]  /*89e0*/  F2FP.BF16.PACK_AB R125, R132, R133 ;  /* 0x00000085847d723e */ /* 0x008fe200000010ff */
[C---:B------:R-:W-:Y:S01]  /*89f0*/  FMUL.FTZ R19, R2.reuse, R103 ;  /* 0x0000006702137220 */ /* 0x040fe20000410000 */
[----:B------:R-:W-:Y:S01]  /*8a00*/  LDSM.16.MT88.4 R108, [R212+0x2900] ;  /* 0x00290000d46c783b */ /* 0x000fe20000004200 */
[C---:B------:R-:W-:Y:S02]  /*8a10*/  FMUL.FTZ R26, R2.reuse, R94 ;  /* 0x0000005e021a7220 */ /* 0x040fe40000410000 */
[C---:B------:R-:W-:Y:S01]  /*8a20*/  FMUL.FTZ R27, R2.reuse, R95 ;  /* 0x0000005f021b7220 */ /* 0x040fe20000410000 */
[----:B------:R-:W-:Y:S01]  /*8a30*/  MUFU.EX2 R184, R184 ;  /* 0x000000b800b87308 */ /* 0x000fe20000000800 */
[C---:B------:R-:W-:Y:S02]  /*8a40*/  FMUL.FTZ R34, R2.reuse, R86 ;  /* 0x0000005602227220 */ /* 0x040fe40000410000 */
[C---:B------:R-:W-:Y:S01]  /*8a50*/  FMUL.FTZ R35, R2.reuse, R87 ;  /* 0x0000005702237220 */ /* 0x040fe20000410000 */
[----:B------:R-:W-:Y:S01]  /*8a60*/  LDSM.16.MT88.4 R92, [R208+0x4900] ;  /* 0x00490000d05c783b */ /* 0x000fe20000004200 */
[C---:B------:R-:W-:Y:S02]  /*8a70*/  FMUL.FTZ R42, R2.reuse, R78 ;  /* 0x0000004e022a7220 */ /* 0x040fe40000410000 */
[C---:B------:R-:W-:Y:S02]  /*8a80*/  FMUL.FTZ R43, R2.reuse, R79 ;  /* 0x0000004f022b7220 */ /* 0x040fe40000410000 */
[C---:B------:R-:W-:Y:S01]  /*8a90*/  FMUL.FTZ R50, R2.reuse, R70 ;  /* 0x0000004602327220 */ /* 0x040fe20000410000 */
[----:B------:R-:W-:Y:S01]  /*8aa0*/  MUFU.EX2 R165, R165 ;  /* 0x000000a500a57308 */ /* 0x000fe20000000800 */
[C---:B------:R-:W-:Y:S01]  /*8ab0*/  FMUL.FTZ R51, R2.reuse, R71 ;  /* 0x0000004702337220 */ /* 0x040fe20000410000 */
[----:B------:R-:W3:Y:S01]  /*8ac0*/  LDSM.16.MT88.4 R84, [R210+0x3100] ;  /* 0x00310000d254783b */ /* 0x000ee20000004200 */
[----:B------:R-:W-:Y:S01]  /*8ad0*/  FMUL.FTZ R54, R2, R54 ;  /* 0x0000003602367220 */ /* 0x000fe20000410000 */
[----:B-1----:R-:W-:Y:S01]  /*8ae0*/  F2FP.BF16.PACK_AB R127, R130, R131 ;  /* 0x00000083827f723e */ /* 0x002fe200000010ff */
[C---:B------:R-:W-:Y:S02]  /*8af0*/  FMUL.FTZ R55, R2.reuse, R55 ;  /* 0x0000003702377220 */ /* 0x040fe40000410000 */
[C---:B------:R-:W-:Y:S02]  /*8b00*/  FMUL.FTZ R56, R3.reuse, R56 ;  /* 0x0000003803387220 */ /* 0x040fe40000410000 */
[C---:B------:R-:W-:Y:S01]  /*8b10*/  FMUL.FTZ R57, R3.reuse, R57 ;  /* 0x0000003903397220 */ /* 0x040fe20000410000 */
[----:B------:R-:W1:Y:S01]  /*8b20*/  LDSM.16.MT88.4 R76, [R209+0x3100] ;  /* 0x00310000d14c783b */ /* 0x000e620000004200 */
[C---:B--2---:R-:W-:Y:S01]  /*8b30*/  HMMA.16816.F32.BF16 R4, R124.reuse, R12, R4 ;  /* 0x0000000c7c04723c */ /* 0x044fe20000041804 */
[----:B------:R-:W-:Y:S04]  /*8b40*/  MUFU.EX2 R161, R161 ;  /* 0x000000a100a17308 */ /* 0x000fe80000000800 */
[C---:B------:R-:W-:Y:S02]  /*8b50*/  FMUL.FTZ R58, R2.reuse, R58 ;  /* 0x0000003a023a7220 */ /* 0x040fe40000410000 */
[----:B------:R-:W2:Y:S01]  /*8b60*/  LDSM.16.MT88.4 R68, [R208+0x3100] ;  /* 0x00310000d044783b */ /* 0x000ea20000004200 */
[C---:B------:R-:W-:Y:S03]  /*8b70*/  HMMA.16816.F32.BF16 R8, R124.reuse, R14, R8 ;  /* 0x0000000e7c08723c */ /* 0x040fe60000041808 */
[----:B------:R-:W-:Y:S01]  /*8b80*/  MUFU.EX2 R136, R136 ;  /* 0x0000008800887308 */ /* 0x000fe20000000800 */
[C---:B------:R-:W-:Y:S02]  /*8b90*/  FMUL.FTZ R12, R3.reuse, R104 ;  /* 0x00000068030c7220 */ /* 0x040fe40000410000 */
[C---:B------:R-:W-:Y:S01]  /*8ba0*/  FMUL.FTZ R13, R3.reuse, R105 ;  /* 0x00000069030d7220 */ /* 0x040fe20000410000 */
[----:B------:R-:W-:Y:S01]  /*8bb0*/  LDSM.16.MT88.4 R100, [R210+0x2900] ;  /* 0x00290000d264783b */ /* 0x000fe20000004200 */
[C---:B------:R-:W-:Y:S04]  /*8bc0*/  FMUL.FTZ R14, R2.reuse, R106 ;  /* 0x0000006a020e7220 */ /* 0x040fe80000410000 */
[C---:B------:R-:W-:Y:S01]  /*8bd0*/  FMUL.FTZ R15, R2.reuse, R107 ;  /* 0x0000006b020f7220 */ /* 0x040fe20000410000 */
[----:B------:R-:W4:Y:S01]  /*8be0*/  MUFU.EX2 R137, R137 ;  /* 0x0000008900897308 */ /* 0x000f220000000800 */
[C---:B------:R-:W-:Y:S02]  /*8bf0*/  FMUL.FTZ R59, R2.reuse, R59 ;  /* 0x0000003b023b7220 */ /* 0x040fe40000410000 */
[C---:B------:R-:W-:Y:S02]  /*8c00*/  FMUL.FTZ R60, R3.reuse, R60 ;  /* 0x0000003c033c7220 */ /* 0x040fe40000410000 */
[C---:B------:R-:W-:Y:S01]  /*8c10*/  FMUL.FTZ R61, R3.reuse, R61 ;  /* 0x0000003d033d7220 */ /* 0x040fe20000410000 */
[C---:B------:R-:W-:Y:S03]  /*8c20*/  HMMA.16816.F32.BF16 R12, R124.reuse, R20, R12 ;  /* 0x000000147c0c723c */ /* 0x040fe6000004180c */
[C---:B------:R-:W-:Y:S01]  /*8c30*/  FMUL.FTZ R62, R2.reuse, R62 ;  /* 0x0000003e023e7220 */ /* 0x040fe20000410000 */
[----:B------:R-:W-:Y:S01]  /*8c40*/  MUFU.EX2 R138, R138 ;  /* 0x0000008a008a7308 */ /* 0x000fe20000000800 */
[C---:B------:R-:W-:Y:S02]  /*8c50*/  FMUL.FTZ R63, R2.reuse, R63 ;  /* 0x0000003f023f7220 */ /* 0x040fe40000410000 */
[C---:B------:R-:W-:Y:S01]  /*8c60*/  FMUL.FTZ R20, R3.reuse, R96 ;  /* 0x0000006003147220 */ /* 0x040fe20000410000 */
[C---:B------:R-:W-:Y:S04]  /*8c70*/  HMMA.16816.F32.BF16 R16, R124.reuse, R22, R16 ;  /* 0x000000167c10723c */ /* 0x040fe80000041810 */
[C---:B------:R-:W-:Y:S02]  /*8c80*/  FMUL.FTZ R21, R3.reuse, R97 ;  /* 0x0000006103157220 */ /* 0x040fe40000410000 */
[----:B------:R-:W-:Y:S01]  /*8c90*/  MUFU.EX2 R145, R145 ;  /* 0x0000009100917308 */ /* 0x000fe20000000800 */
[C---:B------:R-:W-:Y:S02]  /*8ca0*/  FMUL.FTZ R22, R2.reuse, R98 ;  /* 0x0000006202167220 */ /* 0x040fe40000410000 */
[C---:B------:R-:W-:Y:S03]  /*8cb0*/  FMUL.FTZ R23, R2.reuse, R99 ;  /* 0x0000006302177220 */ /* 0x040fe60000410000 */
[C---:B------:R-:W-:Y:S02]  /*8cc0*/  FMUL.FTZ R64, R3.reuse, R64 ;  /* 0x0000004003407220 */ /* 0x040fe40000410000 */
[C---:B------:R-:W-:Y:S02]  /*8cd0*/  FMUL.FTZ R65, R3.reuse, R65 ;  /* 0x0000004103417220 */ /* 0x040fe40000410000 */
[C---:B------:R-:W-:Y:S01]  /*8ce0*/  HMMA.16816.F32.BF16 R20, R124.reuse, R28, R20 ;  /* 0x0000001c7c14723c */ /* 0x040fe20000041814 */
[----:B------:R-:W-:Y:S02]  /*8cf0*/  MUFU.EX2 R160, R160 ;  /* 0x000000a000a07308 */ /* 0x000fe40000000800 */
[C---:B------:R-:W-:Y:S02]  /*8d00*/  FMUL.FTZ R66, R2.reuse, R66 ;  /* 0x0000004202427220 */ /* 0x040fe40000410000 */
[C---:B------:R-:W-:Y:S02]  /*8d10*/  FMUL.FTZ R67, R2.reuse, R67 ;  /* 0x0000004302437220 */ /* 0x040fe40000410000 */
[C---:B------:R-:W-:Y:S01]  /*8d20*/  FMUL.FTZ R28, R3.reuse, R88 ;  /* 0x00000058031c7220 */ /* 0x040fe20000410000 */
[C---:B------:R-:W-:Y:S03]  /*8d30*/  HMMA.16816.F32.BF16 R24, R124.reuse, R30, R24 ;  /* 0x0000001e7c18723c */ /* 0x040fe60000041818 */
[----:B------:R-:W-:Y:S01]  /*8d40*/  MUFU.EX2 R162, R162 ;  /* 0x000000a200a27308 */ /* 0x000fe20000000800 */
[----:B------:R-:W-:Y:S02]  /*8d50*/  FMUL.FTZ R29, R3, R89 ;  /* 0x00000059031d7220 */ /* 0x000fe40000410000 */
[--C-:B------:R-:W-:Y:S02]  /*8d60*/  FFMA.FTZ R148, R167, c[0x0][0x2d0], -R134.reuse ;  /* 0x0000b400a7947a23 */ /* 0x100fe40000010886 */
[C---:B------:R-:W-:Y:S04]  /*8d70*/  FMUL.FTZ R30, R2.reuse, R90 ;  /* 0x0000005a021e7220 */ /* 0x040fe80000410000 */
[----:B------:R-:W-:Y:S01]  /*8d80*/  FMUL.FTZ R31, R2, R91 ;  /* 0x0000005b021f7220 */ /* 0x000fe20000410000 */
[----:B------:R-:W-:Y:S01]  /*8d90*/  MUFU.EX2 R148, R148 ;  /* 0x0000009400947308 */ /* 0x000fe20000000800 */
[----:B------:R-:W-:Y:S01]  /*8da0*/  LDSM.16.MT88.4 R88, [R212+0x3900] ;  /* 0x00390000d458783b */ /* 0x000fe20000004200 */
[--C-:B------:R-:W-:Y:S02]  /*8db0*/  FFMA.FTZ R151, R151, c[0x0][0x2d0], -R134.reuse ;  /* 0x0000b40097977a23 */ /* 0x100fe40000010886 */
[--C-:B------:R-:W-:Y:S02]  /*8dc0*/  FFMA.FTZ R157, R157, c[0x0][0x2d0], -R134.reuse ;  /* 0x0000b4009d9d7a23 */ /* 0x100fe40000010886 */
[C---:B------:R-:W-:Y:S03]  /*8dd0*/  HMMA.16816.F32.BF16 R28, R124.reuse, R36, R28 ;  /* 0x000000247c1c723c */ /* 0x040fe6000004181c */
[--C-:B------:R-:W-:Y:S01]  /*8de0*/  FFMA.FTZ R158, R163, c[0x0][0x2d0], -R134.reuse ;  /* 0x0000b400a39e7a23 */ /* 0x100fe20000010886 */
[----:B------:R-:W5:Y:S01]  /*8df0*/  MUFU.EX2 R151, R151 ;  /* 0x0000009700977308 */ /* 0x000f620000000800 */
[--C-:B------:R-:W-:Y:S02]  /*8e00*/  FFMA.FTZ R163, R186, c[0x0][0x2d0], -R149.reuse ;  /* 0x0000b400baa37a23 */ /* 0x100fe40000010895 */
[C---:B------:R-:W-:Y:S01]  /*8e10*/  FMUL.FTZ R36, R3.reuse, R80 ;  /* 0x0000005003247220 */ /* 0x040fe20000410000 */
[C---:B------:R-:W-:Y:S04]  /*8e20*/  HMMA.16816.F32.BF16 R32, R124.reuse, R38, R32 ;  /* 0x000000267c20723c */ /* 0x040fe80000041820 */
[----:B------:R-:W-:Y:S02]  /*8e30*/  FMUL.FTZ R37, R3, R81 ;  /* 0x0000005103257220 */ /* 0x000fe40000410000 */
[----:B------:R-:W-:Y:S01]  /*8e40*/  MUFU.EX2 R157, R157 ;  /* 0x0000009d009d7308 */ /* 0x000fe20000000800 */
[C---:B------:R-:W-:Y:S02]  /*8e50*/  FMUL.FTZ R38, R2.reuse, R82 ;  /* 0x0000005202267220 */ /* 0x040fe40000410000 */
[----:B------:R-:W-:Y:S02]  /*8e60*/  FMUL.FTZ R39, R2, R83 ;  /* 0x0000005302277220 */ /* 0x000fe40000410000 */
[----:B------:R-:W-:Y:S01]  /*8e70*/  LDSM.16.MT88.4 R80, [R209+0x900] ;  /* 0x00090000d150783b */ /* 0x000fe20000004200 */
[--C-:B------:R-:W-:Y:S02]  /*8e80*/  FFMA.FTZ R167, R164, c[0x0][0x2d0], -R149.reuse ;  /* 0x0000b400a4a77a23 */ /* 0x100fe40000010895 */
[--C-:B------:R-:W-:Y:S02]  /*8e90*/  FFMA.FTZ R164, R237, c[0x0][0x2d0], -R134.reuse ;  /* 0x0000b400eda47a23 */ /* 0x100fe40000010886 */
[C---:B------:R-:W-:Y:S01]  /*8ea0*/  HMMA.16816.F32.BF16 R36, R124.reuse, R44, R36 ;  /* 0x0000002c7c24723c */ /* 0x040fe20000041824 */
[----:B------:R-:W1:Y:S02]  /*8eb0*/  MUFU.EX2 R158, R158 ;  /* 0x0000009e009e7308 */ /* 0x000e640000000800 */
[--C-:B------:R-:W-:Y:S02]  /*8ec0*/  FFMA.FTZ R187, R187, c[0x0][0x2d0], -R134.reuse ;  /* 0x0000b400bbbb7a23 */ /* 0x100fe40000010886 */
[--C-:B------:R-:W-:Y:S02]  /*8ed0*/  FFMA.FTZ R186, R235, c[0x0][0x2d0], -R134.reuse ;  /* 0x0000b400ebba7a23 */ /* 0x100fe40000010886 */
[C---:B------:R-:W-:Y:S01]  /*8ee0*/  FMUL.FTZ R44, R3.reuse, R72 ;  /* 0x00000048032c7220 */ /* 0x040fe20000410000 */
[C---:B------:R-:W-:Y:S03]  /*8ef0*/  HMMA.16816.F32.BF16 R40, R124.reuse, R46, R40 ;  /* 0x0000002e7c28723c */ /* 0x040fe60000041828 */
[----:B------:R-:W1:Y:S01]  /*8f00*/  MUFU.EX2 R163, R163 ;  /* 0x000000a300a37308 */ /* 0x000e620000000800 */
[----:B------:R-:W-:Y:S02]  /*8f10*/  FMUL.FTZ R45, R3, R73 ;  /* 0x00000049032d7220 */ /* 0x000fe40000410000 */
[--C-:B------:R-:W-:Y:S02]  /*8f20*/  FFMA.FTZ R233, R233, c[0x0][0x2d0], -R134.reuse ;  /* 0x0000b400e9e97a23 */ /* 0x100fe40000010886 */
[C---:B------:R-:W-:Y:S04]  /*8f30*/  FMUL.FTZ R46, R2.reuse, R74 ;  /* 0x0000004a022e7220 */ /* 0x040fe80000410000 */
[----:B------:R-:W-:Y:S01]  /*8f40*/  FMUL.FTZ R47, R2, R75 ;  /* 0x0000004b022f7220 */ /* 0x000fe20000410000 */
[----:B------:R-:W2:Y:S01]  /*8f50*/  MUFU.EX2 R167, R167 ;  /* 0x000000a700a77308 */ /* 0x000ea20000000800 */
[----:B------:R-:W4:Y:S01]  /*8f60*/  LDSM.16.MT88.4 R72, [R212+0x900] ;  /* 0x00090000d448783b */ /* 0x000f220000004200 */
[--C-:B------:R-:W-:Y:S02]  /*8f70*/  FFMA.FTZ R235, R240, c[0x0][0x2d0], -R149.reuse ;  /* 0x0000b400f0eb7a23 */ /* 0x100fe40000010895 */
[--C-:B------:R-:W-:Y:S02]  /*8f80*/  FFMA.FTZ R237, R238, c[0x0][0x2d0], -R149.reuse ;  /* 0x0000b400eeed7a23 */ /* 0x100fe40000010895 */
[C---:B---3--:R-:W-:Y:S03]  /*8f90*/  HMMA.16816.F32.BF16 R44, R124.reuse, R84, R44 ;  /* 0x000000547c2c723c */ /* 0x048fe6000004182c */
[--C-:B------:R-:W-:Y:S01]  /*8fa0*/  FFMA.FTZ R238, R245, c[0x0][0x2d0], -R134.reuse ;  /* 0x0000b400f5ee7a23 */ /* 0x100fe20000010886 */
[----:B------:R-:W-:Y:S01]  /*8fb0*/  MUFU.EX2 R164, R164 ;  /* 0x000000a400a47308 */ /* 0x000fe20000000800 */
[--C-:B------:R-:W-:Y:S02]  /*8fc0*/  FFMA.FTZ R245, R166, c[0x0][0x2d0], -R149.reuse ;  /* 0x0000b400a6f57a23 */ /* 0x100fe40000010895 */
[--C-:B------:R-:W-:Y:S01]  /*8fd0*/  FFMA.FTZ R166, R185, c[0x0][0x2d0], -R134.reuse ;  /* 0x0000b400b9a67a23 */ /* 0x100fe20000010886 */
[C---:B------:R-:W-:Y:S01]  /*8fe0*/  HMMA.16816.F32.BF16 R48, R124.reuse, R86, R48 ;  /* 0x000000567c30723c */ /* 0x040fe20000041830 */
[----:B------:R-:W-:Y:S03]  /*8ff0*/  LDSM.16.MT88.4 R84, [R208+0x900] ;  /* 0x00090000d054783b */ /* 0x000fe60000004200 */
[--C-:B------:R-:W-:Y:S02]  /*9000*/  FFMA.FTZ R243, R243, c[0x0][0x2d0], -R134.reuse ;  /* 0x0000b400f3f37a23 */ /* 0x100fe40000010886 */
[----:B------:R-:W-:Y:S01]  /*9010*/  MUFU.EX2 R245, R245 ;  /* 0x000000f500f57308 */ /* 0x000fe20000000800 */
[--C-:B------:R-:W-:Y:S01]  /*9020*/  FFMA.FTZ R240, R241, c[0x0][0x2d0], -R134.reuse ;  /* 0x0000b400f1f07a23 */ /* 0x100fe20000010886 */
[C---:B-1----:R-:W-:Y:S04]  /*9030*/  HMMA.16816.F32.BF16 R52, R124.reuse, R76, R52 ;  /* 0x0000004c7c34723c */ /* 0x042fe80000041834 */
[--C-:B------:R-:W-:Y:S02]  /*9040*/  FFMA.FTZ R241, R192, c[0x0][0x2d0], -R149.reuse ;  /* 0x0000b400c0f17a23 */ /* 0x100fe40000010895 */
[--C-:B------:R-:W-:Y:S02]  /*9050*/  FFMA.FTZ R192, R159, c[0x0][0x2d0], -R134.reuse ;  /* 0x0000b4009fc07a23 */ /* 0x100fe40000010886 */
[C---:B------:R-:W-:Y:S01]  /*9060*/  HMMA.16816.F32.BF16 R56, R124.reuse, R78, R56 ;  /* 0x0000004e7c38723c */ /* 0x040fe20000041838 */
[----:B------:R-:W1:Y:S01]  /*9070*/  LDSM.16.MT88.4 R76, [R210+0x900] ;  /* 0x00090000d24c783b */ /* 0x000e620000004200 */
[----:B------:R-:W-:Y:S02]  /*9080*/  MUFU.EX2 R241, R241 ;  /* 0x000000f100f17308 */ /* 0x000fe40000000800 */
[--C-:B------:R-:W-:Y:S02]  /*9090*/  FFMA.FTZ R239, R239, c[0x0][0x2d0], -R134.reuse ;  /* 0x0000b400efef7a23 */ /* 0x100fe40000010886 */
[--C-:B------:R-:W-:Y:S02]  /*90a0*/  FFMA.FTZ R159, R150, c[0x0][0x2d0], -R149.reuse ;  /* 0x0000b400969f7a23 */ /* 0x100fe40000010895 */
[C---:B--2---:R-:W-:Y:S04]  /*90b0*/  HMMA.16816.F32.BF16 R60, R124.reuse, R68, R60 ;  /* 0x000000447c3c723c */ /* 0x044fe8000004183c */
[----:B------:R-:W-:Y:S01]  /*90c0*/  MUFU.EX2 R166, R166 ;  /* 0x000000a600a67308 */ /* 0x000fe20000000800 */
[----:B------:R-:W-:Y:S02]  /*90d0*/  FFMA.FTZ R149, R144, c[0x0][0x2d0], -R149 ;  /* 0x0000b40090957a23 */ /* 0x000fe40000010895 */
[----:B----4-:R-:W-:Y:S01]  /*90e0*/  F2FP.BF16.PACK_AB R68, R137, R136 ;  /* 0x000000888944723e */ /* 0x010fe200000010ff */
[----:B------:R-:W-:Y:S04]  /*90f0*/  HMMA.16816.F32.BF16 R64, R124, R70, R64 ;  /* 0x000000467c40723c */ /* 0x000fe80000041840 */
[----:B-----5:R-:W-:Y:S01]  /*9100*/  F2FP.BF16.PACK_AB R69, R151, R148 ;  /* 0x000000949745723e */ /* 0x020fe200000010ff */
[--C-:B------:R-:W-:Y:S01]  /*9110*/  FFMA.FTZ R144, R147, c[0x0][0x2d0], -R134.reuse ;  /* 0x0000b40093907a23 */ /* 0x100fe20000010886 */
[----:B------:R-:W-:Y:S01]  /*9120*/  MUFU.EX2 R192, R192 ;  /* 0x000000c000c07308 */ /* 0x000fe20000000800 */
[----:B------:R-:W-:Y:S01]  /*9130*/  F2FP.BF16.PACK_AB R70, R145, R138 ;  /* 0x0000008a9146723e */ /* 0x000fe200000010ff */
[--C-:B------:R-:W-:Y:S01]  /*9140*/  FFMA.FTZ R139, R139, c[0x0][0x2d0], -R134.reuse ;  /* 0x0000b4008b8b7a23 */ /* 0x100fe20000010886 */
[----:B------:R-:W-:Y:S03]  /*9150*/  F2FP.BF16.PACK_AB R71, R158, R157 ;  /* 0x0000009d9e47723e */ /* 0x000fe600000010ff */
[--C-:B------:R-:W-:Y:S02]  /*9160*/  FFMA.FTZ R135, R135, c[0x0][0x2d0], -R134.reuse ;  /* 0x0000b40087877a23 */ /* 0x100fe40000010886 */
[----:B------:R-:W-:Y:S02]  /*9170*/  FFMA.FTZ R134, R117, c[0x0][0x2d0], -R134 ;  /* 0x0000b40075867a23 */ /* 0x000fe40000010886 */
[C---:B------:R-:W-:Y:S01]  /*9180*/  HMMA.16816.F32.BF16 R4, R68.reuse, R72, R4 ;  /* 0x000000484404723c */ /* 0x040fe20000041804 */
[----:B------:R-:W2:Y:S04]  /*9190*/  MUFU.EX2 R187, R187 ;  /* 0x000000bb00bb7308 */ /* 0x000ea80000000800 */
[----:B------:R-:W-:Y:S02]  /*91a0*/  FFMA.FTZ R128, R3, R224, R128 ;  /* 0x000000e003807223 */ /* 0x000fe40000010080 */
[----:B------:R-:W-:Y:S01]  /*91b0*/  FFMA.FTZ R133, R2, R225, R133 ;  /* 0x000000e102857223 */ /* 0x000fe20000010085 */
[C---:B------:R-:W-:Y:S01]  /*91c0*/  HMMA.16816.F32.BF16 R8, R68.reuse, R74, R8 ;  /* 0x0000004a4408723c */ /* 0x040fe20000041808 */
[----:B------:R-:W3:Y:S02]  /*91d0*/  LDSM.16.MT88.4 R72, [R210+0x3900] ;  /* 0x00390000d248783b */ /* 0x000ee40000004200 */
[----:B------:R-:W-:Y:S01]  /*91e0*/  MUFU.EX2 R186, R186 ;  /* 0x000000ba00ba7308 */ /* 0x000fe20000000800 */
[----:B------:R-:W-:Y:S02]  /*91f0*/  FADD.FTZ R119, R119, R128 ;  /* 0x0000008077777221 */ /* 0x000fe40000010000 */
[----:B------:R-:W-:Y:S02]  /*9200*/  FADD.FTZ R132, R132, R133 ;  /* 0x0000008584847221 */ /* 0x000fe40000010000 */
[C---:B-1----:R-:W-:Y:S04]  /*9210*/  HMMA.16816.F32.BF16 R12, R68.reuse, R76, R12 ;  /* 0x0000004c440c723c */ /* 0x042fe8000004180c */
[----:B------:R-:W-:Y:S01]  /*9220*/  FADD.FTZ R118, R118, R119 ;  /* 0x0000007776767221 */ /* 0x000fe20000010000 */
[----:B------:R-:W1:Y:S01]  /*9230*/  MUFU.EX2 R233, R233 ;  /* 0x000000e900e97308 */ /* 0x000e620000000800 */
[----:B------:R-:W-:Y:S02]  /*9240*/  FADD.FTZ R3, R131, R132 ;  /* 0x0000008483037221 */ /* 0x000fe40000010000 */
[C---:B------:R-:W-:Y:S01]  /*9250*/  HMMA.16816.F32.BF16 R16, R68.reuse, R78, R16 ;  /* 0x0000004e4410723c */ /* 0x040fe20000041810 */
[----:B------:R-:W4:Y:S03]  /*9260*/  LDSM.16.MT88.4 R76, [R209+0x3900] ;  /* 0x00390000d14c783b */ /* 0x000f260000004200 */
[----:B------:R-:W-:Y:S02]  /*9270*/  FADD.FTZ R129, R129, R118 ;  /* 0x0000007681817221 */ /* 0x000fe40000010000 */
[----:B------:R-:W-:Y:S01]  /*9280*/  FADD.FTZ R3, R130, R3 ;  /* 0x0000000382037221 */ /* 0x000fe20000010000 */
[----:B------:R-:W-:Y:S01]  /*9290*/  MUFU.EX2 R234, R234 ;  /* 0x000000ea00ea7308 */ /* 0x000fe20000000800 */
[C---:B------:R-:W-:Y:S04]  /*92a0*/  HMMA.16816.F32.BF16 R20, R68.reuse, R80, R20 ;  /* 0x000000504414723c */ /* 0x040fe80000041814 */
[----:B------:R-:W-:Y:S02]  /*92b0*/  FADD.FTZ R136, R136, R129 ;  /* 0x0000008188887221 */ /* 0x000fe40000010000 */
[----:B------:R-:W-:Y:S02]  /*92c0*/  FADD.FTZ R2, R148, R3 ;  /* 0x0000000394027221 */ /* 0x000fe40000010000 */
[C---:B------:R-:W-:Y:S01]  /*92d0*/  HMMA.16816.F32.BF16 R24, R68.reuse, R82, R24 ;  /* 0x000000524418723c */ /* 0x040fe20000041818 */
[----:B------:R-:W5:Y:S01]  /*92e0*/  LDSM.16.MT88.4 R80, [R208+0x3900] ;  /* 0x00390000d050783b */ /* 0x000f620000004200 */
[----:B------:R-:W-:Y:S02]  /*92f0*/  MUFU.EX2 R235, R235 ;  /* 0x000000eb00eb7308 */ /* 0x000fe40000000800 */
[----:B------:R-:W-:Y:S02]  /*9300*/  FADD.FTZ R137, R137, R136 ;  /* 0x0000008889897221 */ /* 0x000fe40000010000 */
[----:B------:R-:W-:Y:S02]  /*9310*/  FADD.FTZ R2, R151, R2 ;  /* 0x0000000297027221 */ /* 0x000fe40000010000 */
[C---:B------:R-:W-:Y:S04]  /*9320*/  HMMA.16816.F32.BF16 R28, R68.reuse, R84, R28 ;  /* 0x00000054441c723c */ /* 0x040fe8000004181c */
[----:B------:R-:W-:Y:S01]  /*9330*/  MUFU.EX2 R236, R236 ;  /* 0x000000ec00ec7308 */ /* 0x000fe20000000800 */
[----:B------:R-:W-:Y:S02]  /*9340*/  FADD.FTZ R138, R138, R137 ;  /* 0x000000898a8a7221 */ /* 0x000fe40000010000 */
[----:B------:R-:W-:Y:S01]  /*9350*/  FADD.FTZ R3, R157, R2 ;  /* 0x000000029d037221 */ /* 0x000fe20000010000 */
[C---:B------:R-:W-:Y:S01]  /*9360*/  HMMA.16816.F32.BF16 R32, R68.reuse, R86, R32 ;  /* 0x000000564420723c */ /* 0x040fe20000041820 */
[----:B------:R-:W-:Y:S03]  /*9370*/  LDSM.16.MT88.4 R84, [R210+0x1100] ;  /* 0x00110000d254783b */ /* 0x000fe60000004200 */
[----:B------:R-:W-:Y:S02]  /*9380*/  FADD.FTZ R138, R145, R138 ;  /* 0x0000008a918a7221 */ /* 0x000fe40000010000 */
[----:B------:R-:W-:Y:S01]  /*9390*/  MUFU.EX2 R237, R237 ;  /* 0x000000ed00ed7308 */ /* 0x000fe20000000800 */
[----:B------:R-:W-:Y:S01]  /*93a0*/  FADD.FTZ R3, R158, R3 ;  /* 0x000000039e037221 */ /* 0x000fe20000010000 */
[C---:B------:R-:W-:Y:S08]  /*93b0*/  HMMA.16816.F32.BF16 R36, R68.reuse, R88, R36 ;  /* 0x000000584424723c */ /* 0x040ff00000041824 */
[C---:B------:R-:W-:Y:S01]  /*93c0*/  HMMA.16816.F32.BF16 R40, R68.reuse, R90, R40 ;  /* 0x0000005a4428723c */ /* 0x040fe20000041828 */
[----:B------:R-:W-:Y:S01]  /*93d0*/  LDSM.16.MT88.4 R88, [R208+0x4100] ;  /* 0x00410000d058783b */ /* 0x000fe20000004200 */
[----:B------:R-:W-:Y:S06]  /*93e0*/  MUFU.EX2 R238, R238 ;  /* 0x000000ee00ee7308 */ /* 0x000fec0000000800 */
[C---:B---3--:R-:W-:Y:S04]  /*93f0*/  HMMA.16816.F32.BF16 R44, R68.reuse, R72, R44 ;  /* 0x00000048442c723c */ /* 0x048fe8000004182c */
[----:B------:R-:W-:Y:S04]  /*9400*/  MUFU.EX2 R243, R243 ;  /* 0x000000f300f37308 */ /* 0x000fe80000000800 */
[C---:B------:R-:W-:Y:S01]  /*9410*/  HMMA.16816.F32.BF16 R48, R68.reuse, R74, R48 ;  /* 0x0000004a4430723c */ /* 0x040fe20000041830 */
[----:B------:R-:W3:Y:S05]  /*9420*/  LDSM.16.MT88.4 R72, [R212+0x1100] ;  /* 0x00110000d448783b */ /* 0x000eea0000004200 */
[----:B------:R-:W-:Y:S02]  /*9430*/  MUFU.EX2 R240, R240 ;  /* 0x000000f000f07308 */ /* 0x000fe40000000800 */
[C---:B----4-:R-:W-:Y:S08]  /*9440*/  HMMA.16816.F32.BF16 R52, R68.reuse, R76, R52 ;  /* 0x0000004c4434723c */ /* 0x050ff00000041834 */
[C---:B------:R-:W-:Y:S01]  /*9450*/  HMMA.16816.F32.BF16 R56, R68.reuse, R78, R56 ;  /* 0x0000004e4438723c */ /* 0x040fe20000041838 */
[----:B------:R-:W4:Y:S01]  /*9460*/  LDSM.16.MT88.4 R76, [R209+0x1100] ;  /* 0x00110000d14c783b */ /* 0x000f220000004200 */
[----:B------:R-:W-:Y:S06]  /*9470*/  MUFU.EX2 R239, R239 ;  /* 0x000000ef00ef7308 */ /* 0x000fec0000000800 */
[C---:B-----5:R-:W-:Y:S04]  /*9480*/  HMMA.16816.F32.BF16 R60, R68.reuse, R80, R60 ;  /* 0x00000050443c723c */ /* 0x060fe8000004183c */
[----:B------:R-:W-:Y:S04]  /*9490*/  MUFU.EX2 R156, R156 ;  /* 0x0000009c009c7308 */ /* 0x000fe80000000800 */
[----:B------:R-:W-:Y:S01]  /*94a0*/  HMMA.16816.F32.BF16 R64, R68, R82, R64 ;  /* 0x000000524440723c */ /* 0x000fe20000041840 */
[----:B------:R-:W5:Y:S05]  /*94b0*/  LDSM.16.MT88.4 R80, [R208+0x1100] ;  /* 0x00110000d050783b */ /* 0x000f6a0000004200 */
[----:B------:R-:W4:Y:S01]  /*94c0*/  MUFU.EX2 R159, R159 ;  /* 0x0000009f009f7308 */ /* 0x000f220000000800 */
[----:B------:R-:W-:Y:S01]  /*94d0*/  F2FP.BF16.PACK_AB R68, R160, R163 ;  /* 0x000000a3a044723e */ /* 0x000fe200000010ff */
[----:B------:R-:W-:Y:S01]  /*94e0*/  FADD.FTZ R163, R163, R138 ;  /* 0x0000008aa3a37221 */ /* 0x000fe20000010000 */
[----:B------:R-:W-:Y:S03]  /*94f0*/  F2FP.BF16.PACK_AB R70, R167, R162 ;  /* 0x000000a2a746723e */ /* 0x000fe600000010ff */
[----:B--2---:R-:W-:Y:S01]  /*9500*/  F2FP.BF16.PACK_AB R69, R187, R164 ;  /* 0x000000a4bb45723e */ /* 0x004fe200000010ff */
[----:B------:R-:W-:Y:S01]  /*9510*/  FADD.FTZ R164, R164, R3 ;  /* 0x00000003a4a47221 */ /* 0x000fe20000010000 */
[----:B-1----:R-:W-:Y:S01]  /*9520*/  F2FP.BF16.PACK_AB R71, R233, R186 ;  /* 0x000000bae947723e */ /* 0x002fe200000010ff */
[----:B------:R-:W-:Y:S01]  /*9530*/  FADD.FTZ R163, R160, R163 ;  /* 0x000000a3a0a37221 */ /* 0x000fe20000010000 */
[----:B------:R-:W-:Y:S01]  /*9540*/  MUFU.EX2 R146, R146 ;  /* 0x0000009200927308 */ /* 0x000fe20000000800 */
[----:B------:R-:W-:Y:S02]  /*9550*/  FADD.FTZ R187, R187, R164 ;  /* 0x000000a4bbbb7221 */ /* 0x000fe40000010000 */
[----:B------:R-:W-:Y:S02]  /*9560*/  FADD.FTZ R162, R162, R163 ;  /* 0x000000a3a2a27221 */ /* 0x000fe40000010000 */
[C---:B---3--:R-:W-:Y:S03]  /*9570*/  HMMA.16816.F32.BF16 R4, R68.reuse, R72, R4 ;  /* 0x000000484404723c */ /* 0x048fe60000041804 */
[----:B------:R-:W-:Y:S02]  /*9580*/  FADD.FTZ R186, R186, R187 ;  /* 0x000000bbbaba7221 */ /* 0x000fe40000010000 */
[----:B------:R-:W1:Y:S01]  /*9590*/  MUFU.EX2 R149, R149 ;  /* 0x0000009500957308 */ /* 0x000e620000000800 */
[----:B------:R-:W-:Y:S02]  /*95a0*/  FADD.FTZ R167, R167, R162 ;  /* 0x000000a2a7a77221 */ /* 0x000fe40000010000 */
[C---:B------:R-:W-:Y:S01]  /*95b0*/  HMMA.16816.F32.BF16 R8, R68.reuse, R74, R8 ;  /* 0x0000004a4408723c */ /* 0x040fe20000041808 */
[----:B------:R-:W2:Y:S03]  /*95c0*/  LDSM.16.MT88.4 R72, [R212+0x4100] ;  /* 0x00410000d448783b */ /* 0x000ea60000004200 */
[----:B----4-:R-:W-:Y:S01]  /*95d0*/  F2FP.BF16.PACK_AB R124, R159, R156 ;  /* 0x0000009c9f7c723e */ /* 0x010fe200000010ff */
[----:B------:R-:W-:Y:S02]  /*95e0*/  FADD.FTZ R233, R233, R186 ;  /* 0x000000bae9e97221 */ /* 0x000fe40000010000 */
[----:B------:R-:W-:Y:S01]  /*95f0*/  MUFU.EX2 R144, R144 ;  /* 0x0000009000907308 */ /* 0x000fe20000000800 */
[C---:B------:R-:W-:Y:S08]  /*9600*/  HMMA.16816.F32.BF16 R12, R68.reuse, R84, R12 ;  /* 0x00000054440c723c */ /* 0x040ff0000004180c */
[C---:B------:R-:W-:Y:S01]  /*9610*/  HMMA.16816.F32.BF16 R16, R68.reuse, R86, R16 ;  /* 0x000000564410723c */ /* 0x040fe20000041810 */
[----:B------:R-:W3:Y:S01]  /*9620*/  LDSM.16.MT88.4 R84, [R210+0x4100] ;  /* 0x00410000d254783b */ /* 0x000ee20000004200 */
[----:B------:R-:W4:Y:S02]  /*9630*/  MUFU.EX2 R139, R139 ;  /* 0x0000008b008b7308 */ /* 0x000f240000000800 */
[----:B-1----:R-:W-:Y:S04]  /*9640*/  F2FP.BF16.PACK_AB R126, R149, R146 ;  /* 0x00000092957e723e */ /* 0x002fe800000010ff */
[C---:B------:R-:W-:Y:S04]  /*9650*/  HMMA.16816.F32.BF16 R20, R68.reuse, R76, R20 ;  /* 0x0000004c4414723c */ /* 0x040fe80000041814 */
[----:B------:R-:W-:Y:S04]  /*9660*/  MUFU.EX2 R135, R135 ;  /* 0x0000008700877308 */ /* 0x000fe80000000800 */
[C---:B------:R-:W-:Y:S01]  /*9670*/  HMMA.16816.F32.BF16 R24, R68.reuse, R78, R24 ;  /* 0x0000004e4418723c */ /* 0x040fe20000041818 */
[----:B------:R-:W1:Y:S05]  /*9680*/  LDSM.16.MT88.4 R76, [R209+0x4100] ;  /* 0x00410000d14c783b */ /* 0x000e6a0000004200 */
[----:B------:R-:W3:Y:S02]  /*9690*/  MUFU.EX2 R134, R134 ;  /* 0x0000008600867308 */ /* 0x000ee40000000800 */
[C---:B-----5:R-:W-:Y:S04]  /*96a0*/  HMMA.16816.F32.BF16 R28, R68.reuse, R80, R28 ;  /* 0x00000050441c723c */ /* 0x060fe8000004181c */
[----:B----4-:R-:W-:Y:S04]  /*96b0*/  F2FP.BF16.PACK_AB R125, R139, R144 ;  /* 0x000000908b7d723e */ /* 0x010fe800000010ff */
[C---:B------:R-:W-:Y:S01]  /*96c0*/  HMMA.16816.F32.BF16 R32, R68.reuse, R82, R32 ;  /* 0x000000524420723c */ /* 0x040fe20000041820 */
[----:B------:R-:W4:Y:S07]  /*96d0*/  LDSM.16.MT88.4 R80, [R212+0x1900] ;  /* 0x00190000d450783b */ /* 0x000f2e0000004200 */
[C---:B--2---:R-:W-:Y:S04]  /*96e0*/  HMMA.16816.F32.BF16 R36, R68.reuse, R72, R36 ;  /* 0x000000484424723c */ /* 0x044fe80000041824 */
[----:B---3--:R-:W-:Y:S04]  /*96f0*/  F2FP.BF16.PACK_AB R127, R134, R135 ;  /* 0x00000087867f723e */ /* 0x008fe800000010ff */
[C---:B------:R-:W-:Y:S01]  /*9700*/  HMMA.16816.F32.BF16 R40, R68.reuse, R74, R40 ;  /* 0x0000004a4428723c */ /* 0x040fe20000041828 */
[----:B------:R-:W2:Y:S07]  /*9710*/  LDSM.16.MT88.4 R72, [R210+0x1900] ;  /* 0x00190000d248783b */ /* 0x000eae0000004200 */
[C---:B------:R-:W-:Y:S08]  /*9720*/  HMMA.16816.F32.BF16 R44, R68.reuse, R84, R44 ;  /* 0x00000054442c723c */ /* 0x040ff0000004182c */
[C---:B------:R-:W-:Y:S01]  /*9730*/  HMMA.16816.F32.BF16 R48, R68.reuse, R86, R48 ;  /* 0x000000564430723c */ /* 0x040fe20000041830 */
[----:B------:R-:W-:Y:S07]  /*9740*/  LDSM.16.MT88.4 R84, [R208+0x1900] ;  /* 0x00190000d054783b */ /* 0x000fee0000004200 */
[C---:B-1----:R-:W-:Y:S08]  /*9750*/  HMMA.16816.F32.BF16 R52, R68.reuse, R76, R52 ;  /* 0x0000004c4434723c */ /* 0x042ff00000041834 */
[C---:B------:R-:W-:Y:S01]  /*9760*/  HMMA.16816.F32.BF16 R56, R68.reuse, R78, R56 ;  /* 0x0000004e4438723c */ /* 0x040fe20000041838 */
[----:B------:R-:W1:Y:S07]  /*9770*/  LDSM.16.MT88.4 R76, [R209+0x1900] ;  /* 0x00190000d14c783b */ /* 0x000e6e0000004200 */
[C---:B------:R-:W-:Y:S08]  /*9780*/  HMMA.16816.F32.BF16 R60, R68.reuse, R88, R60 ;  /* 0x00000058443c723c */ /* 0x040ff0000004183c */
[----:B------:R-:W-:Y:S01]  /*9790*/  HMMA.16816.F32.BF16 R64, R68, R90, R64 ;  /* 0x0000005a4440723c */ /* 0x000fe20000041840 */
[----:B------:R-:W-:Y:S06]  /*97a0*/  LDSM.16.MT88.4 R88, [R209+0x4900] ;  /* 0x00490000d158783b */ /* 0x000fec0000004200 */
[----:B------:R-:W-:Y:S01]  /*97b0*/  F2FP.BF16.PACK_AB R68, R235, R234 ;  /* 0x000000eaeb44723e */ /* 0x000fe200000010ff */
[----:B------:R-:W-:Y:S01]  /*97c0*/  FADD.FTZ R234, R234, R167 ;  /* 0x000000a7eaea7221 */ /* 0x000fe20000010000 */
[----:B------:R-:W-:Y:S03]  /*97d0*/  F2FP.BF16.PACK_AB R70, R237, R236 ;  /* 0x000000eced46723e */ /* 0x000fe600000010ff */
[----:B------:R-:W-:Y:S01]  /*97e0*/  F2FP.BF16.PACK_AB R69, R243, R238 ;  /* 0x000000eef345723e */ /* 0x000fe200000010ff */
[----:B------:R-:W-:Y:S01]  /*97f0*/  FADD.FTZ R238, R238, R233 ;  /* 0x000000e9eeee7221 */ /* 0x000fe20000010000 */
[----:B------:R-:W-:Y:S01]  /*9800*/  F2FP.BF16.PACK_AB R71, R239, R240 ;  /* 0x000000f0ef47723e */ /* 0x000fe200000010ff */
[----:B------:R-:W-:Y:S02]  /*9810*/  FADD.FTZ R235, R235, R234 ;  /* 0x000000eaebeb7221 */ /* 0x000fe40000010000 */
[----:B------:R-:W-:Y:S02]  /*9820*/  FADD.FTZ R243, R243, R238 ;  /* 0x000000eef3f37221 */ /* 0x000fe40000010000 */
[----:B------:R-:W-:Y:S02]  /*9830*/  FADD.FTZ R236, R236, R235 ;  /* 0x000000ebecec7221 */ /* 0x000fe40000010000 */
[C---:B----4-:R-:W-:Y:S03]  /*9840*/  HMMA.16816.F32.BF16 R4, R68.reuse, R80, R4 ;  /* 0x000000504404723c */ /* 0x050fe60000041804 */
[----:B------:R-:W-:Y:S02]  /*9850*/  FADD.FTZ R240, R240, R243 ;  /* 0x000000f3f0f07221 */ /* 0x000fe40000010000 */
[----:B------:R-:W-:Y:S02]  /*9860*/  FADD.FTZ R237, R237, R236 ;  /* 0x000000eceded7221 */ /* 0x000fe40000010000 */
[----:B------:R-:W-:Y:S01]  /*9870*/  FADD.FTZ R239, R239, R240 ;  /* 0x000000f0efef7221 */ /* 0x000fe20000010000 */
[C---:B------:R-:W-:Y:S01]  /*9880*/  HMMA.16816.F32.BF16 R8, R68.reuse, R82, R8 ;  /* 0x000000524408723c */ /* 0x040fe20000041808 */
[----:B------:R-:W3:Y:S03]  /*9890*/  LDSM.16.MT88.4 R80, [R212+0x4900] ;  /* 0x00490000d450783b */ /* 0x000ee60000004200 */
[----:B------:R-:W-:Y:S04]  /*98a0*/  FADD.FTZ R2, R166, R239 ;  /* 0x000000efa6027221 */ /* 0x000fe80000010000 */
[C---:B--2---:R-:W-:Y:S04]  /*98b0*/  HMMA.16816.F32.BF16 R12, R68.reuse, R72, R12 ;  /* 0x00000048440c723c */ /* 0x044fe8000004180c */
[----:B------:R-:W-:Y:S04]  /*98c0*/  FADD.FTZ R2, R165, R2 ;  /* 0x00000002a5027221 */ /* 0x000fe80000010000 */
[C---:B------:R-:W-:Y:S01]  /*98d0*/  HMMA.16816.F32.BF16 R16, R68.reuse, R74, R16 ;  /* 0x0000004a4410723c */ /* 0x040fe20000041810 */
[----:B------:R-:W2:Y:S03]  /*98e0*/  LDSM.16.MT88.4 R72, [R210+0x4900] ;  /* 0x00490000d248783b */ /* 0x000ea60000004200 */
[----:B------:R-:W-:Y:S02]  /*98f0*/  FADD.FTZ R3, R161, R2 ;  /* 0x00000002a1037221 */ /* 0x000fe40000010000 */
[----:B------:R-:W-:Y:S02]  /*9900*/  IMAD.MOV.U32 R2, RZ, RZ, R116 ;  /* 0x000000ffff027224 */ /* 0x000fe400078e0074 */
[C---:B-1----:R-:W-:Y:S04]  /*9910*/  HMMA.16816.F32.BF16 R20, R68.reuse, R76, R20 ;  /* 0x0000004c4414723c */ /* 0x042fe80000041814 */
[----:B------:R-:W-:Y:S04]  /*9920*/  FADD.FTZ R3, R192, R3 ;  /* 0x00000003c0037221 */ /* 0x000fe80000010000 */
[C---:B------:R-:W-:Y:S01]  /*9930*/  HMMA.16816.F32.BF16 R24, R68.reuse, R78, R24 ;  /* 0x0000004e4418723c */ /* 0x040fe20000041818 */
[----:B------:R-:W1:Y:S03]  /*9940*/  LDSM.16.MT88.4 R76, [R212+0x2100] ;  /* 0x00210000d44c783b */ /* 0x000e660000004200 */
[----:B------:R-:W-:Y:S02]  /*9950*/  FADD.FTZ R144, R144, R3 ;  /* 0x0000000390907221 */ /* 0x000fe40000010000 */
[----:B------:R-:W-:Y:S02]  /*9960*/  IMAD.MOV.U32 R3, RZ, RZ, R0 ;  /* 0x000000ffff037224 */ /* 0x000fe400078e0000 */
[C---:B------:R-:W-:Y:S04]  /*9970*/  HMMA.16816.F32.BF16 R28, R68.reuse, R84, R28 ;  /* 0x00000054441c723c */ /* 0x040fe8000004181c */
[----:B------:R-:W-:Y:S04]  /*9980*/  FADD.FTZ R144, R139, R144 ;  /* 0x000000908b907221 */ /* 0x000fe80000010000 */
[C---:B------:R-:W-:Y:S01]  /*9990*/  HMMA.16816.F32.BF16 R32, R68.reuse, R86, R32 ;  /* 0x000000564420723c */ /* 0x040fe20000041820 */
[----:B------:R-:W-:Y:S03]  /*99a0*/  LDSM.16.MT88.4 R84, [R208+0x2100] ;  /* 0x00210000d054783b */ /* 0x000fe60000004200 */
[----:B------:R-:W-:Y:S04]  /*99b0*/  FADD.FTZ R135, R135, R144 ;  /* 0x0000009087877221 */ /* 0x000fe80000010000 */
[C---:B---3--:R-:W-:Y:S04]  /*99c0*/  HMMA.16816.F32.BF16 R36, R68.reuse, R80, R36 ;  /* 0x000000504424723c */ /* 0x048fe80000041824 */
[----:B------:R-:W-:Y:S04]  /*99d0*/  FADD.FTZ R225, R134, R135 ;  /* 0x0000008786e17221 */ /* 0x000fe80000010000 */
[C---:B------:R-:W-:Y:S01]  /*99e0*/  HMMA.16816.F32.BF16 R40, R68.reuse, R82, R40 ;  /* 0x000000524428723c */ /* 0x040fe20000041828 */
[----:B------:R-:W3:Y:S07]  /*99f0*/  LDSM.16.MT88.4 R80, [R210+0x2100] ;  /* 0x00210000d250783b */ /* 0x000eee0000004200 */
[C---:B--2---:R-:W-:Y:S08]  /*9a00*/  HMMA.16816.F32.BF16 R44, R68.reuse, R72, R44 ;  /* 0x00000048442c723c */ /* 0x044ff0000004182c */
[C---:B------:R-:W-:Y:S01]  /*9a10*/  HMMA.16816.F32.BF16 R48, R68.reuse, R74, R48 ;  /* 0x0000004a4430723c */ /* 0x040fe20000041830 */
[----:B------:R-:W2:Y:S07]  /*9a20*/  LDSM.16.MT88.4 R72, [R209+0x2100] ;  /* 0x00210000d148783b */ /* 0x000eae0000004200 */
        /* <DEDUP_REMOVED lines=11> */
[----:B------:R-:W-:Y:S02]  /*9ae0*/  F2FP.BF16.PACK_AB R71, R192, R161 ;  /* 0x000000a1c047723e */ /* 0x000fe400000010ff */
[----:B------:R-:W-:Y:S01]  /*9af0*/  IADD3 R192, R230, -0x1, RZ ;  /* 0xffffffffe6c07810 */ /* 0x000fe20007ffe0ff */
[----:B------:R-:W-:Y:S04]  /*9b00*/  FADD.FTZ R184, R184, R241 ;  /* 0x000000f1b8b87221 */ /* 0x000fe80000010000 */
[C---:B-1----:R-:W-:Y:S03]  /*9b10*/  HMMA.16816.F32.BF16 R4, R68.reuse, R76, R4 ;  /* 0x0000004c4404723c */ /* 0x042fe60000041804 */
[----:B------:R-:W-:Y:S02]  /*9b20*/  FADD.FTZ R245, R245, R184 ;  /* 0x000000b8f5f57221 */ /* 0x000fe40000010000 */
[----:B------:R-:W-:Y:S02]  /*9b30*/  IMAD.MOV.U32 R230, RZ, RZ, R192 ;  /* 0x000000ffffe67224 */ /* 0x000fe400078e00c0 */
[----:B------:R-:W-:Y:S01]  /*9b40*/  FADD.FTZ R156, R156, R245 ;  /* 0x000000f59c9c7221 */ /* 0x000fe20000010000 */
[C---:B------:R-:W-:Y:S01]  /*9b50*/  HMMA.16816.F32.BF16 R8, R68.reuse, R78, R8 ;  /* 0x0000004e4408723c */ /* 0x040fe20000041808 */
[----:B------:R-:W1:Y:S03]  /*9b60*/  LDSM.16.MT88.4 R76, [R212+0x5100] ;  /* 0x00510000d44c783b */ /* 0x000e660000004200 */
[----:B------:R-:W-:Y:S04]  /*9b70*/  FADD.FTZ R159, R159, R156 ;  /* 0x0000009c9f9f7221 */ /* 0x000fe80000010000 */
[C---:B---3--:R-:W-:Y:S04]  /*9b80*/  HMMA.16816.F32.BF16 R12, R68.reuse, R80, R12 ;  /* 0x00000050440c723c */ /* 0x048fe8000004180c */
[----:B------:R-:W-:Y:S04]  /*9b90*/  FADD.FTZ R146, R146, R159 ;  /* 0x0000009f92927221 */ /* 0x000fe80000010000 */
[C---:B------:R-:W-:Y:S01]  /*9ba0*/  HMMA.16816.F32.BF16 R16, R68.reuse, R82, R16 ;  /* 0x000000524410723c */ /* 0x040fe20000041810 */
[----:B------:R-:W3:Y:S03]  /*9bb0*/  LDSM.16.MT88.4 R80, [R210+0x5100] ;  /* 0x00510000d250783b */ /* 0x000ee60000004200 */
[----:B------:R-:W-:Y:S04]  /*9bc0*/  FADD.FTZ R224, R149, R146 ;  /* 0x0000009295e07221 */ /* 0x000fe80000010000 */
[C---:B--2---:R-:W-:Y:S08]  /*9bd0*/  HMMA.16816.F32.BF16 R20, R68.reuse, R72, R20 ;  /* 0x000000484414723c */ /* 0x044ff00000041814 */
[C---:B------:R-:W-:Y:S01]  /*9be0*/  HMMA.16816.F32.BF16 R24, R68.reuse, R74, R24 ;  /* 0x0000004a4418723c */ /* 0x040fe20000041818 */
[----:B------:R-:W2:Y:S07]  /*9bf0*/  LDSM.16.MT88.4 R72, [R208+0x5100] ;  /* 0x00510000d048783b */ /* 0x000eae0000004200 */
[C---:B------:R-:W-:Y:S08]  /*9c00*/  HMMA.16816.F32.BF16 R28, R68.reuse, R84, R28 ;  /* 0x00000054441c723c */ /* 0x040ff0000004181c */
[C---:B------:R-:W-:Y:S01]  /*9c10*/  HMMA.16816.F32.BF16 R32, R68.reuse, R86, R32 ;  /* 0x000000564420723c */ /* 0x040fe20000041820 */
[----:B------:R-:W4:Y:S07]  /*9c20*/  LDSM.16.MT88.4 R84, [R208+0x2900] ;  /* 0x00290000d054783b */ /* 0x000f2e0000004200 */
[C---:B-1----:R-:W-:Y:S08]  /*9c30*/  HMMA.16816.F32.BF16 R36, R68.reuse, R76, R36 ;  /* 0x0000004c4424723c */ /* 0x042ff00000041824 */
[C---:B------:R-:W-:Y:S01]  /*9c40*/  HMMA.16816.F32.BF16 R40, R68.reuse, R78, R40 ;  /* 0x0000004e4428723c */ /* 0x040fe20000041828 */
[----:B------:R-:W1:Y:S07]  /*9c50*/  LDSM.16.MT88.4 R76, [R212+0x5900] ;  /* 0x00590000d44c783b */ /* 0x000e6e0000004200 */
[C---:B---3--:R-:W-:Y:S08]  /*9c60*/  HMMA.16816.F32.BF16 R44, R68.reuse, R80, R44 ;  /* 0x00000050442c723c */ /* 0x048ff0000004182c */
[C---:B------:R-:W-:Y:S08]  /*9c70*/  HMMA.16816.F32.BF16 R48, R68.reuse, R82, R48 ;  /* 0x000000524430723c */ /* 0x040ff00000041830 */
[C---:B------:R-:W-:Y:S08]  /*9c80*/  HMMA.16816.F32.BF16 R52, R68.reuse, R88, R52 ;  /* 0x000000584434723c */ /* 0x040ff00000041834 */
[C---:B------:R-:W-:Y:S08]  /*9c90*/  HMMA.16816.F32.BF16 R56, R68.reuse, R90, R56 ;  /* 0x0000005a4438723c */ /* 0x040ff00000041838 */
[C---:B--2---:R-:W-:Y:S08]  /*9ca0*/  HMMA.16816.F32.BF16 R60, R68.reuse, R72, R60 ;  /* 0x00000048443c723c */ /* 0x044ff0000004183c */
[----:B------:R-:W-:Y:S01]  /*9cb0*/  HMMA.16816.F32.BF16 R64, R68, R74, R64 ;  /* 0x0000004a4440723c */ /* 0x000fe20000041840 */
[----:B------:R-:W2:Y:S07]  /*9cc0*/  LDSM.16.MT88.4 R68, [R210+0x5900] ;  /* 0x00590000d244783b */ /* 0x000eae0000004200 */
[C---:B------:R-:W-:Y:S01]  /*9cd0*/  HMMA.16816.F32.BF16 R112, R124.reuse, R108, R4 ;  /* 0x0000006c7c70723c */ /* 0x040fe20000041804 */
[----:B------:R-:W3:Y:S07]  /*9ce0*/  LDSM.16.MT88.4 R4, [R209+0x5900] ;  /* 0x00590000d104783b */ /* 0x000eee0000004200 */
[C---:B------:R-:W-:Y:S01]  /*9cf0*/  HMMA.16816.F32.BF16 R108, R124.reuse, R110, R8 ;  /* 0x0000006e7c6c723c */ /* 0x040fe20000041808 */
[----:B------:R-:W5:Y:S07]  /*9d00*/  LDSM.16.MT88.4 R8, [R208+0x5900] ;  /* 0x00590000d008783b */ /* 0x000f6e0000004200 */
[C---:B------:R-:W-:Y:S08]  /*9d10*/  HMMA.16816.F32.BF16 R104, R124.reuse, R100, R12 ;  /* 0x000000647c68723c */ /* 0x040ff0000004180c */
[C---:B------:R-:W-:Y:S08]  /*9d20*/  HMMA.16816.F32.BF16 R100, R124.reuse, R102, R16 ;  /* 0x000000667c64723c */ /* 0x040ff00000041810 */
[C---:B------:R-:W-:Y:S08]  /*9d30*/  HMMA.16816.F32.BF16 R96, R124.reuse, R92, R20 ;  /* 0x0000005c7c60723c */ /* 0x040ff00000041814 */
[C---:B------:R-:W-:Y:S08]  /*9d40*/  HMMA.16816.F32.BF16 R92, R124.reuse, R94, R24 ;  /* 0x0000005e7c5c723c */ /* 0x040ff00000041818 */
[C---:B----4-:R-:W-:Y:S08]  /*9d50*/  HMMA.16816.F32.BF16 R88, R124.reuse, R84, R28 ;  /* 0x000000547c58723c */ /* 0x050ff0000004181c */
[C---:B------:R-:W-:Y:S08]  /*9d60*/  HMMA.16816.F32.BF16 R84, R124.reuse, R86, R32 ;  /* 0x000000567c54723c */ /* 0x040ff00000041820 */
[C---:B-1----:R-:W-:Y:S08]  /*9d70*/  HMMA.16816.F32.BF16 R80, R124.reuse, R76, R36 ;  /* 0x0000004c7c50723c */ /* 0x042ff00000041824 */
[C---:B------:R-:W-:Y:S08]  /*9d80*/  HMMA.16816.F32.BF16 R76, R124.reuse, R78, R40 ;  /* 0x0000004e7c4c723c */ /* 0x040ff00000041828 */
[C---:B--2---:R-:W-:Y:S08]  /*9d90*/  HMMA.16816.F32.BF16 R72, R124.reuse, R68, R44 ;  /* 0x000000447c48723c */ /* 0x044ff0000004182c */
[C---:B------:R-:W-:Y:S08]  /*9da0*/  HMMA.16816.F32.BF16 R68, R124.reuse, R70, R48 ;  /* 0x000000467c44723c */ /* 0x040ff00000041830 */
[C---:B---3--:R-:W-:Y:S08]  /*9db0*/  HMMA.16816.F32.BF16 R52, R124.reuse, R4, R52 ;  /* 0x000000047c34723c */ /* 0x048ff00000041834 */
[C---:B------:R-:W-:Y:S08]  /*9dc0*/  HMMA.16816.F32.BF16 R56, R124.reuse, R6, R56 ;  /* 0x000000067c38723c */ /* 0x040ff00000041838 */
[C---:B-----5:R-:W-:Y:S08]  /*9dd0*/  HMMA.16816.F32.BF16 R60, R124.reuse, R8, R60 ;  /* 0x000000087c3c723c */ /* 0x060ff0000004183c */
[----:B------:R-:W-:Y:S01]  /*9de0*/  HMMA.16816.F32.BF16 R64, R124, R10, R64 ;  /* 0x0000000a7c40723c */ /* 0x000fe20000041840 */
[----:B------:R-:W-:-:S07]  /*9df0*/  @P0 BRA `(.L_x_42) ;  /* 0xffffbda000000947 */ /* 0x000fce000383ffff */
.L_x_33:
[----:B------:R-:W1:Y:S01]  /*9e00*/  S2UR UR7, SR_CTAID.X ;  /* 0x00000000000779c3 */ /* 0x000e620000002500 */
[----:B------:R-:W-:Y:S01]  /*9e10*/  ULDC.64 UR4, c[0x0][0x2c8] ;  /* 0x0000b20000047ab9 */ /* 0x000fe20000000a00 */
[----:B------:R-:W-:Y:S01]  /*9e20*/  PLOP3.LUT P0, PT, PT, PT, UP2, 0x40, 0x0 ;  /* 0x000000000000781c */ /* 0x000fe20003f0e828 */
[----:B-1----:R-:W-:-:S04]  /*9e30*/  ULEA UR7, UR7, 0x7f, 0x7 ;  /* 0x0000007f07077891 */ /* 0x002fc8000f8e383f */
[----:B------:R-:W-:-:S03]  /*9e40*/  UIMAD.WIDE.U32 UR18, UR7, UR4, URZ ;  /* 0x00000004071272a5 */ /* 0x000fc6000f8e003f */
[----:B------:R-:W-:Y:S02]  /*9e50*/  ULDC UR4, c[0x0][0x168] ;  /* 0x00005a0000047ab9 */ /* 0x000fe40000000800 */
[----:B------:R-:W-:Y:S02]  /*9e60*/  UIADD3 UR4, -UR4, 0x1, URZ ;  /* 0x0000000104047890 */ /* 0x000fe4000fffe13f */
[----:B------:R-:W-:-:S03]  /*9e70*/  @UP3 USHF.R.U32.HI UR7, URZ, UR5, UR19 ;  /* 0x000000053f073299 */ /* 0x000fc60008011613 */
[----:B------:R-:W-:Y:S02]  /*9e80*/  ULDC UR5, c[0x0][0x1d0] ;  /* 0x0000740000057ab9 */ /* 0x000fe40000000800 */
[----:B------:R-:W-:-:S03]  /*9e90*/  UIADD3 UR5, UR7, UR5, UR4 ;  /* 0x0000000507057290 */ /* 0x000fc6000fffe004 */
[----:B------:R-:W-:Y:S02]  /*9ea0*/  ULDC UR4, c[0x0][0x324] ;  /* 0x0000c90000047ab9 */ /* 0x000fe40000000800 */
[----:B------:R-:W-:-:S06]  /*9eb0*/  UIADD3 UR4, UR5, -UR4, URZ ;  /* 0x8000000405047290 */ /* 0x000fcc000fffe03f */
        /* <DEDUP_REMOVED lines=12> */
.L_x_44:
[----:B------:R-:W-:-:S04]  /*9f80*/  MOV R2, c[0x0][0x32c] ;  /* 0x0000cb0000027a02 */ /* 0x000fc80000000f00 */
[----:B------:R-:W-:-:S13]  /*9f90*/  ISETP.NE.AND P0, PT, R2, 0x1, PT ;  /* 0x000000010200780c */ /* 0x000fda0003f05270 */
[----:B------:R-:W-:-:S05]  /*9fa0*/  @P0 IMAD.HI.U32 R2, R4, c[0x0][0x330], RZ ;  /* 0x0000cc0004020a27 */ /* 0x000fca00078e00ff */
[----:B------:R-:W-:-:S05]  /*9fb0*/  @P0 SHF.R.U32.HI R4, RZ, c[0x0][0x334], R2 ;  /* 0x0000cd00ff040a19 */ /* 0x000fca0000011602 */
.L_x_45:
[----:B------:R-:W-:-:S05]  /*9fc0*/  IMAD R4, R4, c[0x0][0x32c], RZ ;  /* 0x0000cb0004047a24 */ /* 0x000fca00078e02ff */
[----:B------:R-:W-:-:S04]  /*9fd0*/  IMNMX R3, R3, R4, !PT ;  /* 0x0000000403037217 */ /* 0x000fc80007800200 */
.L_x_43:
[----:B------:R-:W-:-:S05]  /*9fe0*/  IADD3 R3, R3, 0x5f, RZ ;  /* 0x0000005f03037810 */ /* 0x000fca0007ffe0ff */
[----:B------:R-:W-:-:S05]  /*9ff0*/  IMAD.HI R3, R3, 0x2aaaaaab, RZ ;  /* 0x2aaaaaab03037827 */ /* 0x000fca00078e02ff */
[----:B------:R-:W-:-:S04]  /*a000*/  SHF.R.U32.HI R2, RZ, 0x1f, R3 ;  /* 0x0000001fff027819 */ /* 0x000fc80000011603 */
[----:B------:R-:W-:-:S04]  /*a010*/  LEA.HI.SX32 R2, R3, R2, 0x1c ;  /* 0x0000000203027211 */ /* 0x000fc800078fe2ff */
[----:B------:R-:W-:-:S04]  /*a020*/  IMNMX R233, R215, R2, !PT ;  /* 0x00000002d7e97217 */ /* 0x000fc80007800200 */
[----:B------:R-:W-:-:S13]  /*a030*/  ISETP.GE.AND P0, PT, R192, R233, PT ;  /* 0x000000e9c000720c */ /* 0x000fda0003f06270 */
[----:B------:R-:W-:Y:S05]  /*a040*/  @!P0 BRA `(.L_x_46) ;  /* 0x00002f7000008947 */ /* 0x000fea0003800000 */
[----:B------:R-:W-:Y:S01]  /*a050*/  MOV R119, R116 ;  /* 0x0000007400777202 */ /* 0x000fe20000000f00 */
[----:B------:R-:W-:Y:S01]  /*a060*/  IMAD.MOV.U32 R232, RZ, RZ, R192 ;  /* 0x000000ffffe87224 */ /* 0x000fe200078e00c0 */
[----:B------:R-:W-:Y:S01]  /*a070*/  MOV R3, R0 ;  /* 0x0000000000037202 */ /* 0x000fe20000000f00 */
[----:B------:R-:W-:Y:S01]  /*a080*/  IMAD.MOV.U32 R230, RZ, RZ, c[0x0][0x1e4] ;  /* 0x00007900ffe67624 */ /* 0x000fe200078e00ff */
[----:B------:R-:W-:Y:S02]  /*a090*/  MOV R231, c[0x0][0x1e0] ;  /* 0x0000780000e77a02 */ /* 0x000fe40000000f00 */
.L_x_47:
[----:B------:R-:W-:Y:S04]  /*a0a0*/  DEPBAR.LE SB0, 0x0 ;  /* 0x000080000000791a */ /* 0x000fe80000000000 */
[----:B------:R-:W-:Y:S01]  /*a0b0*/  BAR.SYNC.DEFER_BLOCKING 0x0 ;  /* 0x0000000000007b1d */ /* 0x000fe20000010000 */
[----:B------:R-:W-:Y:S11]  /*a0c0*/  ISETP.GT.AND P6, PT, R215, R232, PT ;  /* 0x000000e8d700720c */ /* 0x000ff60003fc4270 */
[----:B------:R-:W-:Y:S02]  /*a0d0*/  @!UPT UIADD3 URZ, URZ, URZ, URZ ;  /* 0x0000003f3f3ff290 */ /* 0x000fe4000fffe03f */
[----:B------:R-:W-:Y:S01]  /*a0e0*/  @!P6 SHF.R.S32.HI R39, RZ, 0x1f, R232 ;  /* 0x0000001fff27e819 */ /* 0x000fe200000114e8 */
[C---:B------:R-:W-:Y:S01]  /*a0f0*/  @!P6 IMAD.WIDE.U32 R36, R232.reuse, c[0x0][0x208], RZ ;  /* 0x00008200e824ea25 */ /* 0x040fe200078e00ff */
[----:B------:R-:W-:Y:S02]  /*a100*/  @!P6 MOV R44, R226 ;  /* 0x000000e2002ce202 */ /* 0x000fe40000000f00 */
[----:B------:R-:W-:Y:S01]  /*a110*/  @!P6 MOV R45, R229 ;  /* 0x000000e5002de202 */ /* 0x000fe20000000f00 */
[----:B------:R-:W-:Y:S04]  /*a120*/  @!P6 IMAD R39, R39, c[0x0][0x208], RZ ;  /* 0x000082002727ea24 */ /* 0x000fe800078e02ff */
[----:B------:R-:W-:Y:S01]  /*a130*/  @!P6 IMAD R39, R232, c[0x0][0x20c], R39 ;  /* 0x00008300e827ea24 */ /* 0x000fe200078e0227 */
[----:B------:R-:W1:Y:S01]  /*a140*/  LDSM.16.M88.4 R8, [R214+0x8100] ;  /* 0x00810000d608783b */ /* 0x000e620000000200 */
[----:B------:R-:W-:Y:S03]  /*a150*/  @!P6 IMAD.WIDE.U32 R44, R36, 0x60, R44 ;  /* 0x00000060242ce825 */ /* 0x000fe600078e002c */
[----:B------:R-:W-:Y:S02]  /*a160*/  @!P6 IADD3 R0, R37, R39, RZ ;  /* 0x000000272500e210 */ /* 0x000fe40007ffe0ff */
[----:B------:R-:W-:Y:S02]  /*a170*/  @!P6 SHF.L.U32 R162, R44, 0x1, RZ ;  /* 0x000000012ca2e819 */ /* 0x000fe400000006ff */
[----:B------:R-:W2:Y:S01]  /*a180*/  LDSM.16.M88.4 R16, [R214+0x8900] ;  /* 0x00890000d610783b */ /* 0x000ea20000000200 */
[----:B------:R-:W-:Y:S01]  /*a190*/  @!P6 IMAD R0, R0, 0x60, RZ ;  /* 0x000000600000e824 */ /* 0x000fe200078e02ff */
[C---:B------:R-:W-:Y:S02]  /*a1a0*/  @!P6 IADD3 R160, P5, R162.reuse, 0x80, RZ ;  /* 0x00000080a2a0e810 */ /* 0x040fe40007fbe0ff */
[----:B------:R-:W-:Y:S02]  /*a1b0*/  @!P6 IADD3 R162, P0, R162, c[0x0][0x1f8], RZ ;  /* 0x00007e00a2a2ea10 */ /* 0x000fe40007f1e0ff */
[----:B------:R-:W-:Y:S02]  /*a1c0*/  @!P6 IADD3 R160, P2, R160, c[0x0][0x1f8], RZ ;  /* 0x00007e00a0a0ea10 */ /* 0x000fe40007f5e0ff */
[----:B------:R-:W3:Y:S01]  /*a1d0*/  LDSM.16.M88.4 R24, [R214+0x9100] ;  /* 0x00910000d618783b */ /* 0x000ee20000000200 */
[----:B------:R-:W-:Y:S02]  /*a1e0*/  @!P6 IADD3 R164, P1, R162, UR12, RZ ;  /* 0x0000000ca2a4ec10 */ /* 0x000fe4000ff3e0ff */
[----:B------:R-:W-:Y:S04]  /*a1f0*/  @!P6 IADD3 R0, R45, R0, RZ ;  /* 0x000000002d00e210 */ /* 0x000fe80007ffe0ff */
[----:B------:R-:W-:Y:S01]  /*a200*/  @!P6 SHF.L.U64.HI R0, R44, 0x1, R0 ;  /* 0x000000012c00e819 */ /* 0x000fe20000010200 */
[----:B------:R-:W4:Y:S03]  /*a210*/  LDSM.16.M88.4 R32, [R214+0x9900] ;  /* 0x00990000d620783b */ /* 0x000f260000000200 */
[----:B------:R-:W-:Y:S02]  /*a220*/  @!P6 IADD3.X R163, R0, c[0x0][0x1fc], RZ, P0, !PT ;  /* 0x00007f0000a3ea10 */ /* 0x000fe400007fe4ff */
[----:B------:R-:W-:Y:S02]  /*a230*/  @!P6 IADD3.X R161, RZ, c[0x0][0x1fc], R0, P2, P5 ;  /* 0x00007f00ffa1ea10 */ /* 0x000fe400017ea400 */
[----:B------:R-:W-:Y:S01]  /*a240*/  @!P6 IADD3.X R165, R163, UR17, RZ, P1, !PT ;  /* 0x00000011a3a5ec10 */ /* 0x000fe20008ffe4ff */
[----:B------:R-:W5:Y:S01]  /*a250*/  LDSM.16.M88.4 R40, [R214+0xa100] ;  /* 0x00a10000d628783b */ /* 0x000f620000000200 */
[----:B------:R-:W-:Y:S02]  /*a260*/  @!P6 IADD3 R116, P0, R164, UR12, RZ ;  /* 0x0000000ca474ec10 */ /* 0x000fe4000ff1e0ff */
[C---:B------:R-:W-:Y:S02]  /*a270*/  ISETP.GT.AND P5, PT, R232.reuse, R215, PT ;  /* 0x000000d7e800720c */ /* 0x040fe40003fa4270 */
[----:B------:R-:W-:Y:S01]  /*a280*/  @!P6 IADD3.X R117, R165, UR17, RZ, P0, !PT ;  /* 0x00000011a575ec10 */ /* 0x000fe200087fe4ff */
[C---:B-1----:R-:W-:Y:S02]  /*a290*/  HMMA.16816.F32.BF16 R4, R120.reuse, R8, RZ ;  /* 0x000000087804723c */ /* 0x042fe400000418ff */
[----:B------:R-:W1:Y:S06]  /*a2a0*/  LDSM.16.M88.4 R48, [R214+0xa900] ;  /* 0x00a90000d630783b */ /* 0x000e6c0000000200 */
[C---:B------:R-:W-:Y:S02]  /*a2b0*/  HMMA.16816.F32.BF16 R8, R120.reuse, R10, RZ ;  /* 0x0000000a7808723c */ /* 0x040fe400000418ff */
[----:B------:R-:W1:Y:S06]  /*a2c0*/  LDSM.16.M88.4 R124, [R213] ;  /* 0x00000000d57c783b */ /* 0x000e6c0000000200 */
[C---:B--2---:R-:W-:Y:S02]  /*a2d0*/  HMMA.16816.F32.BF16 R12, R120.reuse, R16, RZ ;  /* 0x00000010780c723c */ /* 0x044fe400000418ff */
[----:B------:R-:W2:Y:S06]  /*a2e0*/  LDSM.16.M88.4 R128, [R207] ;  /* 0x00000000cf80783b */ /* 0x000eac0000000200 */
[C---:B------:R-:W-:Y:S02]  /*a2f0*/  HMMA.16816.F32.BF16 R16, R120.reuse, R18, RZ ;  /* 0x000000127810723c */ /* 0x040fe400000418ff */
[----:B------:R-:W1:Y:S06]  /*a300*/  LDSM.16.M88.4 R132, [R206] ;  /* 0x00000000ce84783b */ /* 0x000e6c0000000200 */
[C---:B---3--:R-:W-:Y:S02]  /*a310*/  HMMA.16816.F32.BF16 R20, R120.reuse, R24, RZ ;  /* 0x000000187814723c */ /* 0x048fe400000418ff */
[----:B------:R-:W3:Y:S06]  /*a320*/  LDSM.16.M88.4 R136, [R205] ;  /* 0x00000000cd88783b */ /* 0x000eec0000000200 */
[C---:B------:R-:W-:Y:S02]  /*a330*/  HMMA.16816.F32.BF16 R24, R120.reuse, R26, RZ ;  /* 0x0000001a7818723c */ /* 0x040fe400000418ff */
[----:B------:R-:W2:Y:S06]  /*a340*/  LDSM.16.M88.4 R144, [R204] ;  /* 0x00000000cc90783b */ /* 0x000eac0000000200 */
[C---:B----4-:R-:W-:Y:S02]  /*a350*/  HMMA.16816.F32.BF16 R28, R120.reuse, R32, RZ ;  /* 0x00000020781c723c */ /* 0x050fe400000418ff */
[----:B------:R-:W4:Y:S06]  /*a360*/  LDSM.16.M88.4 R148, [R203] ;  /* 0x00000000cb94783b */ /* 0x000f2c0000000200 */
[C---:B------:R-:W-:Y:S02]  /*a370*/  HMMA.16816.F32.BF16 R32, R120.reuse, R34, RZ ;  /* 0x000000227820723c */ /* 0x040fe400000418ff */
[----:B------:R-:W-:Y:S01]  /*a380*/  @!PT LDS RZ, [RZ] ;  /* 0x00000000fffff984 */ /* 0x000fe20000000800 */
[----:B------:R-:W-:Y:S01]  /*a390*/  @!PT LDS RZ, [RZ] ;  /* 0x00000000fffff984 */ /* 0x000fe20000000800 */
[----:B------:R-:W-:Y:S01]  /*a3a0*/  @!PT LDS RZ, [RZ] ;  /* 0x00000000fffff984 */ /* 0x000fe20000000800 */
[----:B------:R2:W-:Y:S06]  /*a3b0*/  @!P6 LDGSTS.E.BYPASS.LTC128B.128 [R216+0x100], [R162.64], !P4 ;  /* 0x00100000a2d8efae */ /* 0x0005ec000e101d4e */
[C---:B-----5:R-:W-:Y:S02]  /*a3c0*/  HMMA.16816.F32.BF16 R36, R120.reuse, R40, RZ ;  /* 0x000000287824723c */ /* 0x060fe400000418ff */
[----:B------:R5:W-:Y:S06]  /*a3d0*/  @!P6 LDGSTS.E.BYPASS.LTC128B.128 [R216+0x3100], [R160.64], !P3 ;  /* 0x03100000a0d8efae */ /* 0x000bec000d901d4e */
[C---:B------:R-:W-:Y:S02]  /*a3e0*/  HMMA.16816.F32.BF16 R40, R120.reuse, R42, RZ ;  /* 0x0000002a7828723c */ /* 0x040fe400000418ff */
[----:B------:R2:W-:Y:S06]  /*a3f0*/  @!P6 LDGSTS.E.BYPASS.LTC128B.128 [R216+0x1100], [R164.64], !P4 ;  /* 0x01100000a4d8efae */ /* 0x0005ec000e101d4e */
[C---:B-1----:R-:W-:Y:S02]  /*a400*/  HMMA.16816.F32.BF16 R44, R120.reuse, R48, RZ ;  /* 0x00000030782c723c */ /* 0x042fe400000418ff */
[----:B------:R1:W-:Y:S06]  /*a410*/  @!P6 LDGSTS.E.BYPASS.LTC128B.128 [R216+0x4100], [R164.64+0x80], !P3 ;  /* 0x04100080a4d8efae */ /* 0x0003ec000d901d4e */
[----:B------:R-:W-:Y:S02]  /*a420*/  HMMA.16816.F32.BF16 R48, R120, R50, RZ ;  /* 0x000000327830723c */ /* 0x000fe400000418ff */
[----:B------:R1:W-:Y:S06]  /*a430*/  @!P6 LDGSTS.E.BYPASS.LTC128B.128 [R216+0x2100], [R116.64], !P4 ;  /* 0x0210000074d8efae */ /* 0x0003ec000e101d4e */
[C---:B------:R-:W-:Y:S02]  /*a440*/  HMMA.16816.F32.BF16 R4, R140.reuse, R124, R4 ;  /* 0x0000007c8c04723c */ /* 0x040fe40000041804 */
[----:B------:R1:W-:Y:S06]  /*a450*/  @!P6 LDGSTS.E.BYPASS.LTC128B.128 [R216+0x5100], [R116.64+0x80], !P3 ;  /* 0x0510008074d8efae */ /* 0x0003ec000d901d4e */
[C---:B------:R-:W-:Y:S02]  /*a460*/  HMMA.16816.F32.BF16 R8, R140.reuse, R126, R8 ;  /* 0x0000007e8c08723c */ /* 0x040fe40000041808 */
[----:B------:R-:W1:Y:S06]  /*a470*/  LDSM.16.M88.4 R156, [R211+0x8100] ;  /* 0x00810000d39c783b */ /* 0x000e6c0000000200 */
[C---:B--2---:R-:W-:Y:S02]  /*a480*/  HMMA.16816.F32.BF16 R12, R140.reuse, R128, R12 ;  /* 0x000000808c0c723c */ /* 0x044fe4000004180c */
[----:B------:R-:W0:Y:S06]  /*a490*/  LDGDEPBAR ;  /* 0x00000000000079af */ /* 0x000e2c0000000000 */
[C---:B------:R-:W-:Y:S02]  /*a4a0*/  HMMA.16816.F32.BF16 R16, R140.reuse, R130, R16 ;  /* 0x000000828c10723c */ /* 0x040fe40000041810 */
[----:B------:R-:W2:Y:S06]  /*a4b0*/  LDSM.16.M88.4 R124, [R211+0x8900] ;  /* 0x00890000d37c783b */ /* 0x000eac0000000200 */
[C---:B------:R-:W-:Y:S02]  /*a4c0*/  HMMA.16816.F32.BF16 R20, R140.reuse, R132, R20 ;  /* 0x000000848c14723c */ /* 0x040fe40000041814 */
[----:B------:R-:W2:Y:S06]  /*a4d0*/  LDSM.16.M88.4 R128, [R211+0x9100] ;  /* 0x00910000d380783b */ /* 0x000eac0000000200 */
[C---:B------:R-:W-:Y:S02]  /*a4e0*/  HMMA.16816.F32.BF16 R24, R140.reuse, R134, R24 ;  /* 0x000000868c18723c */ /* 0x040fe40000041818 */
[----:B-----5:R-:W5:Y:S06]  /*a4f0*/  LDSM.16.M88.4 R160, [R211+0x9900] ;  /* 0x00990000d3a0783b */ /* 0x020f6c0000000200 */
[C---:B---3--:R-:W-:Y:S02]  /*a500*/  HMMA.16816.F32.BF16 R28, R140.reuse, R136, R28 ;  /* 0x000000888c1c723c */ /* 0x048fe4000004181c */
[----:B-1----:R-:W1:Y:S06]  /*a510*/  LDSM.16.M88.4 R164, [R211+0xa100] ;  /* 0x00a10000d3a4783b */ /* 0x002e6c0000000200 */
[C---:B------:R-:W-:Y:S02]  /*a520*/  HMMA.16816.F32.BF16 R32, R140.reuse, R138, R32 ;  /* 0x0000008a8c20723c */ /* 0x040fe40000041820 */
[----:B------:R-:W3:Y:S06]  /*a530*/  LDSM.16.M88.4 R184, [R211+0xa900] ;  /* 0x00a90000d3b8783b */ /* 0x000eec0000000200 */
[C---:B------:R-:W-:Y:S02]  /*a540*/  HMMA.16816.F32.BF16 R36, R140.reuse, R144, R36 ;  /* 0x000000908c24723c */ /* 0x040fe40000041824 */
[----:B------:R-:W1:Y:S06]  /*a550*/  LDSM.16.M88.4 R132, [R202] ;  /* 0x00000000ca84783b */ /* 0x000e6c0000000200 */
[C---:B------:R-:W-:Y:S02]  /*a560*/  HMMA.16816.F32.BF16 R40, R140.reuse, R146, R40 ;  /* 0x000000928c28723c */ /* 0x040fe40000041828 */
[----:B------:R-:W1:Y:S06]  /*a570*/  LDSM.16.M88.4 R136, [R202+0x800] ;  /* 0x00080000ca88783b */ /* 0x000e6c0000000200 */
[C---:B----4-:R-:W-:Y:S02]  /*a580*/  HMMA.16816.F32.BF16 R44, R140.reuse, R148, R44 ;  /* 0x000000948c2c723c */ /* 0x050fe4000004182c */
[----:B------:R-:W4:Y:S06]  /*a590*/  LDSM.16.M88.4 R144, [R202+0x1000] ;  /* 0x00100000ca90783b */ /* 0x000f2c0000000200 */
[----:B------:R-:W-:Y:S02]  /*a5a0*/  HMMA.16816.F32.BF16 R48, R140, R150, R48 ;  /* 0x000000968c30723c */ /* 0x000fe40000041830 */
[----:B------:R-:W1:Y:S06]  /*a5b0*/  LDSM.16.M88.4 R148, [R202+0x1800] ;  /* 0x00180000ca94783b */ /* 0x000e6c0000000200 */
[C---:B------:R-:W-:Y:S02]  /*a5c0*/  HMMA.16816.F32.BF16 R4, R152.reuse, R156, R4 ;  /* 0x0000009c9804723c */ /* 0x040fe40000041804 */
[----:B------:R-:W-:Y:S06]  /*a5d0*/  LDSM.16.M88.4 R192, [R211+0xd900] ;  /* 0x00d90000d3c0783b */ /* 0x000fec0000000200 */
[C---:B------:R-:W-:Y:S02]  /*a5e0*/  HMMA.16816.F32.BF16 R8, R152.reuse, R158, R8 ;  /* 0x0000009e9808723c */ /* 0x040fe40000041808 */
[----:B------:R-:W1:Y:S06]  /*a5f0*/  LDSM.16.M88.4 R156, [R202+0x2000] ;  /* 0x00200000ca9c783b */ /* 0x000e6c0000000200 */
[C---:B--2---:R-:W-:Y:S08]  /*a600*/  HMMA.16816.F32.BF16 R12, R152.reuse, R124, R12 ;  /* 0x0000007c980c723c */ /* 0x044ff0000004180c */
[C---:B------:R-:W-:Y:S01]  /*a610*/  HMMA.16816.F32.BF16 R16, R152.reuse, R126, R16 ;  /* 0x0000007e9810723c */ /* 0x040fe20000041810 */
[----:B------:R-:W2:Y:S07]  /*a620*/  LDSM.16.M88.4 R124, [R202+0x2800] ;  /* 0x00280000ca7c783b */ /* 0x000eae0000000200 */
[C---:B------:R-:W-:Y:S08]  /*a630*/  HMMA.16816.F32.BF16 R20, R152.reuse, R128, R20 ;  /* 0x000000809814723c */ /* 0x040ff00000041814 */
[C---:B------:R-:W-:Y:S01]  /*a640*/  HMMA.16816.F32.BF16 R24, R152.reuse, R130, R24 ;  /* 0x000000829818723c */ /* 0x040fe20000041818 */
[----:B------:R-:W2:Y:S07]  /*a650*/  LDSM.16.M88.4 R128, [R214+0xb100] ;  /* 0x00b10000d680783b */ /* 0x000eae0000000200 */
[C---:B-----5:R-:W-:Y:S08]  /*a660*/  HMMA.16816.F32.BF16 R28, R152.reuse, R160, R28 ;  /* 0x000000a0981c723c */ /* 0x060ff0000004181c */
[C---:B------:R-:W-:Y:S01]  /*a670*/  HMMA.16816.F32.BF16 R32, R152.reuse, R162, R32 ;  /* 0x000000a29820723c */ /* 0x040fe20000041820 */
[----:B------:R-:W5:Y:S07]  /*a680*/  LDSM.16.M88.4 R160, [R214+0xb900] ;  /* 0x00b90000d6a0783b */ /* 0x000f6e0000000200 */
[C---:B-1----:R-:W-:Y:S08]  /*a690*/  HMMA.16816.F32.BF16 R36, R152.reuse, R164, R36 ;  /* 0x000000a49824723c */ /* 0x042ff00000041824 */
[C---:B------:R-:W-:Y:S01]  /*a6a0*/  HMMA.16816.F32.BF16 R40, R152.reuse, R166, R40 ;  /* 0x000000a69828723c */ /* 0x040fe20000041828 */
[----:B------:R-:W1:Y:S07]  /*a6b0*/  LDSM.16.M88.4 R164, [R214+0xc100] ;  /* 0x00c10000d6a4783b */ /* 0x000e6e0000000200 */
[C---:B---3--:R-:W-:Y:S08]  /*a6c0*/  HMMA.16816.F32.BF16 R44, R152.reuse, R184, R44 ;  /* 0x000000b8982c723c */ /* 0x048ff0000004182c */
[----:B------:R-:W-:Y:S01]  /*a6d0*/  HMMA.16816.F32.BF16 R48, R152, R186, R48 ;  /* 0x000000ba9830723c */ /* 0x000fe20000041830 */
[----:B------:R-:W3:Y:S07]  /*a6e0*/  LDSM.16.M88.4 R184, [R214+0xc900] ;  /* 0x00c90000d6b8783b */ /* 0x000eee0000000200 */
[C---:B------:R-:W-:Y:S08]  /*a6f0*/  HMMA.16816.F32.BF16 R4, R168.reuse, R132, R4 ;  /* 0x00000084a804723c */ /* 0x040ff00000041804 */
[C---:B------:R-:W-:Y:S01]  /*a700*/  HMMA.16816.F32.BF16 R8, R168.reuse, R134, R8 ;  /* 0x00000086a808723c */ /* 0x040fe20000041808 */
[----:B------:R-:W1:Y:S07]  /*a710*/  LDSM.16.M88.4 R132, [R214+0xd100] ;  /* 0x00d10000d684783b */ /* 0x000e6e0000000200 */
[C---:B------:R-:W-:Y:S08]  /*a720*/  HMMA.16816.F32.BF16 R12, R168.reuse, R136, R12 ;  /* 0x00000088a80c723c */ /* 0x040ff0000004180c */
[C---:B------:R-:W-:Y:S01]  /*a730*/  HMMA.16816.F32.BF16 R16, R168.reuse, R138, R16 ;  /* 0x0000008aa810723c */ /* 0x040fe20000041810 */
[----:B------:R-:W1:Y:S07]  /*a740*/  LDSM.16.M88.4 R136, [R214+0xd900] ;  /* 0x00d90000d688783b */ /* 0x000e6e0000000200 */
[C---:B----4-:R-:W-:Y:S08]  /*a750*/  HMMA.16816.F32.BF16 R20, R168.reuse, R144, R20 ;  /* 0x00000090a814723c */ /* 0x050ff00000041814 */
[C---:B------:R-:W-:Y:S01]  /*a760*/  HMMA.16816.F32.BF16 R24, R168.reuse, R146, R24 ;  /* 0x00000092a818723c */ /* 0x040fe20000041818 */
[----:B------:R-:W4:Y:S07]  /*a770*/  LDSM.16.M88.4 R144, [R201] ;  /* 0x00000000c990783b */ /* 0x000f2e0000000200 */
[C---:B------:R-:W-:Y:S08]  /*a780*/  HMMA.16816.F32.BF16 R28, R168.reuse, R148, R28 ;  /* 0x00000094a81c723c */ /* 0x040ff0000004181c */
[C---:B------:R-:W-:Y:S01]  /*a790*/  HMMA.16816.F32.BF16 R32, R168.reuse, R150, R32 ;  /* 0x00000096a820723c */ /* 0x040fe20000041820 */
[----:B------:R-:W1:Y:S07]  /*a7a0*/  LDSM.16.M88.4 R148, [R200] ;  /* 0x00000000c894783b */ /* 0x000e6e0000000200 */
[C---:B------:R-:W-:Y:S08]  /*a7b0*/  HMMA.16816.F32.BF16 R36, R168.reuse, R156, R36 ;  /* 0x0000009ca824723c */ /* 0x040ff00000041824 */
[C---:B------:R-:W-:Y:S01]  /*a7c0*/  HMMA.16816.F32.BF16 R40, R168.reuse, R158, R40 ;  /* 0x0000009ea828723c */ /* 0x040fe20000041828 */
[----:B------:R-:W-:Y:S07]  /*a7d0*/  LDSM.16.M88.4 R156, [R197] ;  /* 0x00000000c59c783b */ /* 0x000fee0000000200 */
[C---:B--2---:R-:W-:Y:S08]  /*a7e0*/  HMMA.16816.F32.BF16 R44, R168.reuse, R124, R44 ;  /* 0x0000007ca82c723c */ /* 0x044ff0000004182c */
[----:B------:R-:W-:Y:S01]  /*a7f0*/  HMMA.16816.F32.BF16 R48, R168, R126, R48 ;  /* 0x0000007ea830723c */ /* 0x000fe20000041830 */
[----:B------:R-:W2:Y:S07]  /*a800*/  LDSM.16.M88.4 R124, [R199] ;  /* 0x00000000c77c783b */ /* 0x000eae0000000200 */
[C---:B------:R-:W-:Y:S08]  /*a810*/  HMMA.16816.F32.BF16 R4, R172.reuse, R128, R4 ;  /* 0x00000080ac04723c */ /* 0x040ff00000041804 */
[C---:B------:R-:W-:Y:S01]  /*a820*/  HMMA.16816.F32.BF16 R8, R172.reuse, R130, R8 ;  /* 0x00000082ac08723c */ /* 0x040fe20000041808 */
[----:B------:R-:W2:Y:S07]  /*a830*/  LDSM.16.M88.4 R128, [R198] ;  /* 0x00000000c680783b */ /* 0x000eae0000000200 */
[C---:B-----5:R-:W-:Y:S08]  /*a840*/  HMMA.16816.F32.BF16 R12, R172.reuse, R160, R12 ;  /* 0x000000a0ac0c723c */ /* 0x060ff0000004180c */
[C---:B------:R-:W-:Y:S01]  /*a850*/  HMMA.16816.F32.BF16 R16, R172.reuse, R162, R16 ;  /* 0x000000a2ac10723c */ /* 0x040fe20000041810 */
[----:B------:R-:W5:Y:S07]  /*a860*/  LDSM.16.M88.4 R160, [R196] ;  /* 0x00000000c4a0783b */ /* 0x000f6e0000000200 */
[C---:B-1----:R-:W-:Y:S08]  /*a870*/  HMMA.16816.F32.BF16 R20, R172.reuse, R164, R20 ;  /* 0x000000a4ac14723c */ /* 0x042ff00000041814 */
[C---:B------:R-:W-:Y:S01]  /*a880*/  HMMA.16816.F32.BF16 R24, R172.reuse, R166, R24 ;  /* 0x000000a6ac18723c */ /* 0x040fe20000041818 */
[----:B------:R-:W1:Y:S07]  /*a890*/  LDSM.16.M88.4 R164, [R211+0xb100] ;  /* 0x00b10000d3a4783b */ /* 0x000e6e0000000200 */
[C---:B---3--:R-:W-:Y:S08]  /*a8a0*/  HMMA.16816.F32.BF16 R28, R172.reuse, R184, R28 ;  /* 0x000000b8ac1c723c */ /* 0x048ff0000004181c */
[C---:B------:R-:W-:Y:S01]  /*a8b0*/  HMMA.16816.F32.BF16 R32, R172.reuse, R186, R32 ;  /* 0x000000baac20723c */ /* 0x040fe20000041820 */
[----:B------:R-:W-:Y:S07]  /*a8c0*/  LDSM.16.M88.4 R184, [R211+0xd100] ;  /* 0x00d10000d3b8783b */ /* 0x000fee0000000200 */
[C---:B------:R-:W-:Y:S08]  /*a8d0*/  HMMA.16816.F32.BF16 R36, R172.reuse, R132, R36 ;  /* 0x00000084ac24723c */ /* 0x040ff00000041824 */
[C---:B------:R-:W-:Y:S01]  /*a8e0*/  HMMA.16816.F32.BF16 R40, R172.reuse, R134, R40 ;  /* 0x00000086ac28723c */ /* 0x040fe20000041828 */
[----:B------:R-:W3:Y:S07]  /*a8f0*/  LDSM.16.M88.4 R132, [R211+0xb900] ;  /* 0x00b90000d384783b */ /* 0x000eee0000000200 */
        /* <DEDUP_REMOVED lines=9> */
[C---:B--2---:R-:W-:Y:S08]  /*a990*/  HMMA.16816.F32.BF16 R20, R176.reuse, R124, R20 ;  /* 0x0000007cb014723c */ /* 0x044ff00000041814 */
[C---:B------:R-:W-:Y:S01]  /*a9a0*/  HMMA.16816.F32.BF16 R24, R176.reuse, R126, R24 ;  /* 0x0000007eb018723c */ /* 0x040fe20000041818 */
[----:B------:R-:W2:Y:S07]  /*a9b0*/  LDSM.16.M88.4 R124, [R202+0x3800] ;  /* 0x00380000ca7c783b */ /* 0x000eae0000000200 */
[C---:B------:R-:W-:Y:S08]  /*a9c0*/  HMMA.16816.F32.BF16 R28, R176.reuse, R128, R28 ;  /* 0x00000080b01c723c */ /* 0x040ff0000004181c */
[C---:B------:R-:W-:Y:S08]  /*a9d0*/  HMMA.16816.F32.BF16 R32, R176.reuse, R130, R32 ;  /* 0x00000082b020723c */ /* 0x040ff00000041820 */
[C---:B------:R-:W-:Y:S08]  /*a9e0*/  HMMA.16816.F32.BF16 R36, R176.reuse, R156, R36 ;  /* 0x0000009cb024723c */ /* 0x040ff00000041824 */
[C---:B------:R-:W-:Y:S08]  /*a9f0*/  HMMA.16816.F32.BF16 R40, R176.reuse, R158, R40 ;  /* 0x0000009eb028723c */ /* 0x040ff00000041828 */
[C---:B-----5:R-:W-:Y:S08]  /*aa00*/  HMMA.16816.F32.BF16 R44, R176.reuse, R160, R44 ;  /* 0x000000a0b02c723c */ /* 0x060ff0000004182c */
[----:B------:R-:W-:Y:S08]  /*aa10*/  HMMA.16816.F32.BF16 R48, R176, R162, R48 ;  /* 0x000000a2b030723c */ /* 0x000ff00000041830 */
[C---:B-1----:R-:W-:Y:S08]  /*aa20*/  HMMA.16816.F32.BF16 R4, R180.reuse, R164, R4 ;  /* 0x000000a4b404723c */ /* 0x042ff00000041804 */
[C---:B------:R-:W-:Y:S08]  /*aa30*/  HMMA.16816.F32.BF16 R8, R180.reuse, R166, R8 ;  /* 0x000000a6b408723c */ /* 0x040ff00000041808 */
[C---:B---3--:R-:W-:Y:S08]  /*aa40*/  HMMA.16816.F32.BF16 R12, R180.reuse, R132, R12 ;  /* 0x00000084b40c723c */ /* 0x048ff0000004180c */
[C---:B------:R-:W-:Y:S08]  /*aa50*/  HMMA.16816.F32.BF16 R16, R180.reuse, R134, R16 ;  /* 0x00000086b410723c */ /* 0x040ff00000041810 */
[C---:B------:R-:W-:Y:S08]  /*aa60*/  HMMA.16816.F32.BF16 R20, R180.reuse, R136, R20 ;  /* 0x00000088b414723c */ /* 0x040ff00000041814 */
[C---:B------:R-:W-:Y:S08]  /*aa70*/  HMMA.16816.F32.BF16 R24, R180.reuse, R138, R24 ;  /* 0x0000008ab418723c */ /* 0x040ff00000041818 */
[C---:B----4-:R-:W-:Y:S08]  /*aa80*/  HMMA.16816.F32.BF16 R28, R180.reuse, R144, R28 ;  /* 0x00000090b41c723c */ /* 0x050ff0000004181c */
[C---:B------:R-:W-:Y:S08]  /*aa90*/  HMMA.16816.F32.BF16 R32, R180.reuse, R146, R32 ;  /* 0x00000092b420723c */ /* 0x040ff00000041820 */
[C---:B------:R-:W-:Y:S08]  /*aaa0*/  HMMA.16816.F32.BF16 R36, R180.reuse, R184, R36 ;  /* 0x000000b8b424723c */ /* 0x040ff00000041824 */
[C---:B------:R-:W-:Y:S08]  /*aab0*/  HMMA.16816.F32.BF16 R40, R180.reuse, R186, R40 ;  /* 0x000000bab428723c */ /* 0x040ff00000041828 */
[C---:B------:R-:W-:Y:S07]  /*aac0*/  HMMA.16816.F32.BF16 R44, R180.reuse, R192, R44 ;  /* 0x000000c0b42c723c */ /* 0x040fee000004182c */
[----:B------:R-:W-:Y:S01]  /*aad0*/  IADD3 R192, R232, -0x1, RZ ;  /* 0xffffffffe8c07810 */ /* 0x000fe20007ffe0ff */
[----:B------:R-:W-:Y:S08]  /*aae0*/  HMMA.16816.F32.BF16 R48, R180, R194, R48 ;  /* 0x000000c2b430723c */ /* 0x000ff00000041830 */
[C---:B------:R-:W-:Y:S08]  /*aaf0*/  HMMA.16816.F32.BF16 R4, R188.reuse, R148, R4 ;  /* 0x00000094bc04723c */ /* 0x040ff00000041804 */
[C---:B------:R-:W-:Y:S08]  /*ab00*/  HMMA.16816.F32.BF16 R8, R188.reuse, R150, R8 ;  /* 0x00000096bc08723c */ /* 0x040ff00000041808 */
[C---:B--2---:R-:W-:Y:S08]  /*ab10*/  HMMA.16816.F32.BF16 R12, R188.reuse, R124, R12 ;  /* 0x0000007cbc0c723c */ /* 0x044ff0000004180c */
[----:B------:R-:W-:Y:S01]  /*ab20*/  FMUL.FTZ R130, R4, c[0x0][0x320] ;  /* 0x0000c80004827a20 */ /* 0x000fe20000410000 */
[C---:B------:R-:W-:Y:S03]  /*ab30*/  HMMA.16816.F32.BF16 R16, R188.reuse, R126, R16 ;  /* 0x0000007ebc10723c */ /* 0x040fe60000041810 */
[----:B------:R-:W-:Y:S02]  /*ab40*/  FMUL.FTZ R131, R5, c[0x0][0x320] ;  /* 0x0000c80005837a20 */ /* 0x000fe40000410000 */
[----:B------:R-:W1:Y:S01]  /*ab50*/  MUFU.TANH R130, R130 ;  /* 0x0000008200827308 */ /* 0x000e620000002400 */
[----:B------:R-:W-:Y:S02]  /*ab60*/  FMUL.FTZ R128, R6, c[0x0][0x320] ;  /* 0x0000c80006807a20 */ /* 0x000fe40000410000 */
[----:B------:R-:W-:Y:S02]  /*ab70*/  FMUL.FTZ R129, R7, c[0x0][0x320] ;  /* 0x0000c80007817a20 */ /* 0x000fe40000410000 */
[----:B------:R-:W2:Y:S02]  /*ab80*/  LDSM.16.M88.4 R4, [R202+0x4000] ;  /* 0x00400000ca04783b */ /* 0x000ea40000000200 */
[----:B------:R-:W-:Y:S02]  /*ab90*/  FMUL.FTZ R9, R9, c[0x0][0x320] ;  /* 0x0000c80009097a20 */ /* 0x000fe40000410000 */
[----:B------:R-:W-:Y:S01]  /*aba0*/  FMUL.FTZ R10, R10, c[0x0][0x320] ;  /* 0x0000c8000a0a7a20 */ /* 0x000fe20000410000 */
[----:B------:R-:W3:Y:S01]  /*abb0*/  MUFU.TANH R131, R131 ;  /* 0x0000008300837308 */ /* 0x000ee20000002400 */
[----:B------:R-:W-:Y:S02]  /*abc0*/  FMUL.FTZ R11, R11, c[0x0][0x320] ;  /* 0x0000c8000b0b7a20 */ /* 0x000fe40000410000 */
[----:B------:R-:W-:Y:S02]  /*abd0*/  FMUL.FTZ R134, R8, c[0x0][0x320] ;  /* 0x0000c80008867a20 */ /* 0x000fe40000410000 */
[----:B------:R-:W-:Y:S02]  /*abe0*/  FMUL.FTZ R14, R14, c[0x0][0x320] ;  /* 0x0000c8000e0e7a20 */ /* 0x000fe40000410000 */
[----:B------:R-:W-:Y:S02]  /*abf0*/  FMUL.FTZ R15, R15, c[0x0][0x320] ;  /* 0x0000c8000f0f7a20 */ /* 0x000fe40000410000 */
[----:B------:R-:W-:Y:S01]  /*ac00*/  FMUL.FTZ R137, R16, c[0x0][0x320] ;  /* 0x0000c80010897a20 */ /* 0x000fe20000410000 */
[----:B------:R-:W-:Y:S01]  /*ac10*/  MUFU.TANH R124, R9 ;  /* 0x00000009007c7308 */ /* 0x000fe20000002400 */
[----:B------:R-:W-:Y:S02]  /*ac20*/  FMUL.FTZ R18, R18, c[0x0][0x320] ;  /* 0x0000c80012127a20 */ /* 0x000fe40000410000 */
[----:B------:R-:W-:Y:S01]  /*ac30*/  FMUL.FTZ R17, R17, c[0x0][0x320] ;  /* 0x0000c80011117a20 */ /* 0x000fe20000410000 */
[----:B-1----:R-:W-:Y:S01]  /*ac40*/  FMNMX.FTZ R0, R130, R3, !PT ;  /* 0x0000000382007209 */ /* 0x002fe20007810000 */
[----:B------:R-:W-:Y:S02]  /*ac50*/  FMUL.FTZ R19, R19, c[0x0][0x320] ;  /* 0x0000c80013137a20 */ /* 0x000fe40000410000 */
[----:B------:R-:W-:Y:S02]  /*ac60*/  FMUL.FTZ R135, R12, c[0x0][0x320] ;  /* 0x0000c8000c877a20 */ /* 0x000fe40000410000 */
[----:B------:R-:W-:Y:S01]  /*ac70*/  FMUL.FTZ R13, R13, c[0x0][0x320] ;  /* 0x0000c8000d0d7a20 */ /* 0x000fe20000410000 */
[----:B------:R-:W-:Y:S10]  /*ac80*/  MUFU.TANH R138, R17 ;  /* 0x00000011008a7308 */ /* 0x000ff40000002400 */
[----:B------:R-:W-:Y:S01]  /*ac90*/  MUFU.TANH R166, R10 ;  /* 0x0000000a00a67308 */ /* 0x000fe20000002400 */
[C---:B--2---:R-:W-:Y:S09]  /*aca0*/  HMMA.16816.F32.BF16 R20, R188.reuse, R4, R20 ;  /* 0x00000004bc14723c */ /* 0x044ff20000041814 */
[----:B------:R-:W-:Y:S01]  /*acb0*/  MUFU.TANH R136, R13 ;  /* 0x0000000d00887308 */ /* 0x000fe20000002400 */
[C---:B------:R-:W-:Y:S01]  /*acc0*/  HMMA.16816.F32.BF16 R24, R188.reuse, R6, R24 ;  /* 0x00000006bc18723c */ /* 0x040fe20000041818 */
[----:B------:R-:W-:Y:S08]  /*acd0*/  LDSM.16.M88.4 R4, [R202+0x5000] ;  /* 0x00500000ca04783b */ /* 0x000ff00000000200 */
[----:B------:R1:W-:Y:S05]  /*ace0*/  MUFU.TANH R158, R11 ;  /* 0x0000000b009e7308 */ /* 0x0003ea0000002400 */
[----:B------:R-:W-:Y:S05]  /*acf0*/  FMUL.FTZ R187, R20, c[0x0][0x320] ;  /* 0x0000c80014bb7a20 */ /* 0x000fea0000410000 */
[----:B------:R-:W2:Y:S01]  /*ad00*/  MUFU.TANH R128, R128 ;  /* 0x0000008000807308 */ /* 0x000ea20000002400 */
        /* <DEDUP_REMOVED lines=8> */
[----:B-1----:R-:W1:Y:S06]  /*ad90*/  LDSM.16.M88.4 R8, [R202+0x4800] ;  /* 0x00480000ca08783b */ /* 0x002e6c0000000200 */
[----:B------:R-:W4:Y:S10]  /*ada0*/  MUFU.TANH R134, R134 ;  /* 0x0000008600867308 */ /* 0x000f340000002400 */
[----:B------:R-:W5:Y:S10]  /*adb0*/  MUFU.TANH R135, R135 ;  /* 0x0000008700877308 */ /* 0x000f740000002400 */
[----:B------:R-:W2:Y:S10]  /*adc0*/  MUFU.TANH R146, R14 ;  /* 0x0000000e00927308 */ /* 0x000eb40000002400 */
[----:B------:R-:W-:Y:S01]  /*add0*/  MUFU.TANH R147, R15 ;  /* 0x0000000f00937308 */ /* 0x000fe20000002400 */
[C---:B-1----:R-:W-:Y:S09]  /*ade0*/  HMMA.16816.F32.BF16 R28, R188.reuse, R8, R28 ;  /* 0x00000008bc1c723c */ /* 0x042ff2000004181c */
[----:B------:R-:W1:Y:S01]  /*adf0*/  MUFU.TANH R137, R137 ;  /* 0x0000008900897308 */ /* 0x000e620000002400 */
[C---:B------:R-:W-:Y:S01]  /*ae00*/  HMMA.16816.F32.BF16 R32, R188.reuse, R10, R32 ;  /* 0x0000000abc20723c */ /* 0x040fe20000041820 */
[----:B------:R-:W1:Y:S01]  /*ae10*/  LDSM.16.M88.4 R8, [R202+0x5800] ;  /* 0x00580000ca08783b */ /* 0x000e620000000200 */
[----:B------:R-:W-:Y:S07]  /*ae20*/  DEPBAR.LE SB0, 0x0 ;  /* 0x000080000000791a */ /* 0x000fee0000000000 */
[----:B------:R-:W1:Y:S01]  /*ae30*/  MUFU.TANH R149, R18 ;  /* 0x0000001200957308 */ /* 0x000e620000002400 */
[C---:B------:R-:W-:Y:S01]  /*ae40*/  HMMA.16816.F32.BF16 R36, R188.reuse, R4, R36 ;  /* 0x00000004bc24723c */ /* 0x040fe20000041824 */
[----:B------:R-:W-:Y:S04]  /*ae50*/  BAR.SYNC.DEFER_BLOCKING 0x0 ;  /* 0x0000000000007b1d */ /* 0x000fe80000010000 */
[----:B------:R-:W-:Y:S03]  /*ae60*/  FMUL.FTZ R251, R28, c[0x0][0x320] ;  /* 0x0000c8001cfb7a20 */ /* 0x000fe60000410000 */
[C---:B------:R-:W-:Y:S01]  /*ae70*/  HMMA.16816.F32.BF16 R40, R188.reuse, R6, R40 ;  /* 0x00000006bc28723c */ /* 0x040fe20000041828 */
[----:B------:R-:W-:Y:S03]  /*ae80*/  MUFU.TANH R150, R19 ;  /* 0x0000001300967308 */ /* 0x000fe60000002400 */
[----:B------:R-:W-:Y:S02]  /*ae90*/  FMUL.FTZ R29, R29, c[0x0][0x320] ;  /* 0x0000c8001d1d7a20 */ /* 0x000fe40000410000 */
[----:B------:R-:W-:Y:S01]  /*aea0*/  FMUL.FTZ R30, R30, c[0x0][0x320] ;  /* 0x0000c8001e1e7a20 */ /* 0x000fe20000410000 */
[----:B---3--:R-:W-:Y:S01]  /*aeb0*/  FMNMX.FTZ R7, R131, R0, !PT ;  /* 0x0000000083077209 */ /* 0x008fe20007810000 */
[----:B------:R-:W-:Y:S01]  /*aec0*/  FMUL.FTZ R31, R31, c[0x0][0x320] ;  /* 0x0000c8001f1f7a20 */ /* 0x000fe20000410000 */
[----:B--2---:R-:W-:Y:S02]  /*aed0*/  FMNMX.FTZ R0, R128, R119, !PT ;  /* 0x0000007780007209 */ /* 0x004fe40007810000 */
[----:B------:R-:W2:Y:S01]  /*aee0*/  MUFU.TANH R187, R187 ;  /* 0x000000bb00bb7308 */ /* 0x000ea20000002400 */
[----:B----4-:R-:W-:Y:S01]  /*aef0*/  FMNMX.FTZ R7, R134, R7, !PT ;  /* 0x0000000786077209 */ /* 0x010fe20007810000 */
[----:B------:R-:W-:Y:S01]  /*af00*/  FMUL.FTZ R32, R32, c[0x0][0x320] ;  /* 0x0000c80020207a20 */ /* 0x000fe20000410000 */
[----:B------:R-:W-:Y:S01]  /*af10*/  FMNMX.FTZ R5, R129, R0, !PT ;  /* 0x0000000081057209 */ /* 0x000fe20007810000 */
[----:B------:R-:W-:Y:S01]  /*af20*/  FMUL.FTZ R33, R33, c[0x0][0x320] ;  /* 0x0000c80021217a20 */ /* 0x000fe20000410000 */
[----:B------:R-:W-:Y:S01]  /*af30*/  FMNMX.FTZ R0, R124, R7, !PT ;  /* 0x000000077c007209 */ /* 0x000fe20007810000 */
[----:B------:R-:W-:Y:S01]  /*af40*/  FMUL.FTZ R36, R36, c[0x0][0x320] ;  /* 0x0000c80024247a20 */ /* 0x000fe20000410000 */
[----:B------:R-:W-:Y:S01]  /*af50*/  FMNMX.FTZ R5, R166, R5, !PT ;  /* 0x00000005a6057209 */ /* 0x000fe20007810000 */
[----:B------:R-:W-:Y:S01]  /*af60*/  FMUL.FTZ R37, R37, c[0x0][0x320] ;  /* 0x0000c80025257a20 */ /* 0x000fe20000410000 */
[----:B-----5:R-:W-:Y:S01]  /*af70*/  FMNMX.FTZ R7, R135, R0, !PT ;  /* 0x0000000087077209 */ /* 0x020fe20007810000 */
[----:B------:R-:W3:Y:S01]  /*af80*/  MUFU.TANH R156, R21 ;  /* 0x00000015009c7308 */ /* 0x000ee20000002400 */
[----:B------:R-:W-:Y:S01]  /*af90*/  FMUL.FTZ R38, R38, c[0x0][0x320] ;  /* 0x0000c80026267a20 */ /* 0x000fe20000410000 */
[----:B------:R-:W-:Y:S01]  /*afa0*/  FMNMX.FTZ R5, R158, R5, !PT ;  /* 0x000000059e057209 */ /* 0x000fe20007810000 */
[----:B------:R-:W-:Y:S01]  /*afb0*/  FMUL.FTZ R39, R39, c[0x0][0x320] ;  /* 0x0000c80027277a20 */ /* 0x000fe20000410000 */
[C---:B-1----:R-:W-:Y:S03]  /*afc0*/  HMMA.16816.F32.BF16 R44, R188.reuse, R8, R44 ;  /* 0x00000008bc2c723c */ /* 0x042fe6000004182c */
[----:B------:R-:W-:Y:S01]  /*afd0*/  FMUL.FTZ R34, R34, c[0x0][0x320] ;  /* 0x0000c80022227a20 */ /* 0x000fe20000410000 */
[----:B------:R-:W-:Y:S01]  /*afe0*/  FMNMX.FTZ R0, R136, R7, !PT ;  /* 0x0000000788007209 */ /* 0x000fe20007810000 */
[----:B------:R-:W-:Y:S01]  /*aff0*/  FMUL.FTZ R35, R35, c[0x0][0x320] ;  /* 0x0000c80023237a20 */ /* 0x000fe20000410000 */
[----:B------:R-:W1:Y:S01]  /*b000*/  MUFU.TANH R195, R22 ;  /* 0x0000001600c37308 */ /* 0x000e620000002400 */
[----:B------:R-:W-:Y:S01]  /*b010*/  FMUL.FTZ R40, R40, c[0x0][0x320] ;  /* 0x0000c80028287a20 */ /* 0x000fe20000410000 */
[----:B------:R-:W-:Y:S04]  /*b020*/  HMMA.16816.F32.BF16 R48, R188, R10, R48 ;  /* 0x0000000abc30723c */ /* 0x000fe80000041830 */
[----:B------:R-:W-:Y:S01]  /*b030*/  FMUL.FTZ R41, R41, c[0x0][0x320] ;  /* 0x0000c80029297a20 */ /* 0x000fe20000410000 */
[----:B------:R-:W-:Y:S01]  /*b040*/  FMNMX.FTZ R2, R146, R5, !PT ;  /* 0x0000000592027209 */ /* 0x000fe20007810000 */
[----:B------:R-:W-:Y:S01]  /*b050*/  FMUL.FTZ R42, R42, c[0x0][0x320] ;  /* 0x0000c8002a2a7a20 */ /* 0x000fe20000410000 */
[----:B------:R-:W-:Y:S01]  /*b060*/  FMNMX.FTZ R5, R137, R0, !PT ;  /* 0x0000000089057209 */ /* 0x000fe20007810000 */
[----:B------:R-:W4:Y:S01]  /*b070*/  MUFU.TANH R160, R23 ;  /* 0x0000001700a07308 */ /* 0x000f220000002400 */
[----:B------:R-:W-:Y:S03]  /*b080*/  FMUL.FTZ R43, R43, c[0x0][0x320] ;  /* 0x0000c8002b2b7a20 */ /* 0x000fe60000410000 */
[----:B------:R-:W-:Y:S02]  /*b090*/  FMNMX.FTZ R2, R147, R2, !PT ;  /* 0x0000000293027209 */ /* 0x000fe40007810000 */
[----:B------:R-:W-:Y:S02]  /*b0a0*/  FMNMX.FTZ R0, R138, R5, !PT ;  /* 0x000000058a007209 */ /* 0x000fe40007810000 */
[----:B------:R-:W-:Y:S01]  /*b0b0*/  FMUL.FTZ R44, R44, c[0x0][0x320] ;  /* 0x0000c8002c2c7a20 */ /* 0x000fe20000410000 */
[----:B------:R-:W-:Y:S01]  /*b0c0*/  FMNMX.FTZ R5, R149, R2, !PT ;  /* 0x0000000295057209 */ /* 0x000fe20007810000 */
[----:B------:R-:W5:Y:S01]  /*b0d0*/  MUFU.TANH R193, R193 ;  /* 0x000000c100c17308 */ /* 0x000f620000002400 */
[----:B------:R-:W-:Y:S01]  /*b0e0*/  FMUL.FTZ R45, R45, c[0x0][0x320] ;  /* 0x0000c8002d2d7a20 */ /* 0x000fe20000410000 */
[----:B--2---:R-:W-:Y:S01]  /*b0f0*/  FMNMX.FTZ R7, R187, R0, !PT ;  /* 0x00000000bb077209 */ /* 0x004fe20007810000 */
[----:B------:R-:W-:Y:S01]  /*b100*/  FMUL.FTZ R46, R46, c[0x0][0x320] ;  /* 0x0000c8002e2e7a20 */ /* 0x000fe20000410000 */
[----:B------:R-:W-:Y:S01]  /*b110*/  FMNMX.FTZ R0, R150, R5, !PT ;  /* 0x0000000596007209 */ /* 0x000fe20007810000 */
[----:B------:R-:W-:Y:S01]  /*b120*/  FMUL.FTZ R47, R47, c[0x0][0x320] ;  /* 0x0000c8002f2f7a20 */ /* 0x000fe20000410000 */
[----:B---3--:R-:W-:Y:S01]  /*b130*/  FMNMX.FTZ R2, R156, R7, !PT ;  /* 0x000000079c027209 */ /* 0x008fe20007810000 */
[----:B------:R-:W-:Y:S01]  /*b140*/  FMUL.FTZ R48, R48, c[0x0][0x320] ;  /* 0x0000c80030307a20 */ /* 0x000fe20000410000 */
[----:B-1----:R-:W-:Y:S01]  /*b150*/  FMNMX.FTZ R5, R195, R0, !PT ;  /* 0x00000000c3057209 */ /* 0x002fe20007810000 */
[----:B------:R-:W-:Y:S01]  /*b160*/  FMUL.FTZ R49, R49, c[0x0][0x320] ;  /* 0x0000c80031317a20 */ /* 0x000fe20000410000 */
[----:B------:R-:W1:Y:S01]  /*b170*/  MUFU.TANH R164, R25 ;  /* 0x0000001900a47308 */ /* 0x000e620000002400 */
[----:B------:R-:W-:Y:S01]  /*b180*/  FMUL.FTZ R50, R50, c[0x0][0x320] ;  /* 0x0000c80032327a20 */ /* 0x000fe20000410000 */
[----:B----4-:R-:W-:Y:S08]  /*b190*/  FMNMX.FTZ R5, R160, R5, !PT ;  /* 0x00000005a0057209 */ /* 0x010ff00007810000 */
[----:B------:R-:W2:Y:S01]  /*b1a0*/  MUFU.TANH R162, R26 ;  /* 0x0000001a00a27308 */ /* 0x000ea20000002400 */
[----:B-----5:R-:W-:Y:S09]  /*b1b0*/  FMNMX.FTZ R7, R193, R2, !PT ;  /* 0x00000002c1077209 */ /* 0x020ff20007810000 */
[----:B------:R-:W3:Y:S01]  /*b1c0*/  MUFU.TANH R235, R27 ;  /* 0x0000001b00eb7308 */ /* 0x000ee20000002400 */
[----:B-1----:R-:W-:Y:S09]  /*b1d0*/  FMNMX.FTZ R0, R164, R7, !PT ;  /* 0x00000007a4007209 */ /* 0x002ff20007810000 */
[----:B------:R-:W1:Y:S01]  /*b1e0*/  MUFU.TANH R251, R251 ;  /* 0x000000fb00fb7308 */ /* 0x000e620000002400 */
[----:B--2---:R-:W-:Y:S09]  /*b1f0*/  FMNMX.FTZ R2, R162, R5, !PT ;  /* 0x00000005a2027209 */ /* 0x004ff20007810000 */
[----:B------:R-:W2:Y:S01]  /*b200*/  MUFU.TANH R237, R29 ;  /* 0x0000001d00ed7308 */ /* 0x000ea20000002400 */
[----:B---3--:R-:W-:Y:S09]  /*b210*/  FMNMX.FTZ R2, R235, R2, !PT ;  /* 0x00000002eb027209 */ /* 0x008ff20007810000 */
        /* <DEDUP_REMOVED lines=9> */
[----:B--2---:R-:W-:Y:S01]  /*b2b0*/  FMNMX.FTZ R4, R249, R0, !PT ;  /* 0x00000000f9047209 */ /* 0x004fe20007810000 */
[----:B------:R-:W-:Y:S08]  /*b2c0*/  FMUL.FTZ R0, R51, c[0x0][0x320] ;  /* 0x0000c80033007a20 */ /* 0x000ff00000410000 */
        /* <DEDUP_REMOVED lines=38> */
[----:B-1----:R-:W-:Y:S01]  /*b530*/  FMNMX.FTZ R11, R6, R9, !PT ;  /* 0x00000009060b7209 */ /* 0x002fe20007810000 */
[C---:B------:R-:W-:Y:S06]  /*b540*/  @P5 IMAD.WIDE.U32 R8, R192.reuse, c[0x0][0x1e0], RZ ;  /* 0x00007800c0085a25 */ /* 0x040fec00078e00ff */
[----:B------:R-:W1:Y:S01]  /*b550*/  SHFL.BFLY PT, R2, R11, 0x1, 0x1f ;  /* 0x0c201f000b027f89 */ /* 0x000e6200000e0000 */
[----:B--2---:R-:W-:Y:S02]  /*b560*/  FMNMX.FTZ R5, R7, R0, !PT ;  /* 0x0000000007057209 */ /* 0x004fe40007810000 */
[----:B------:R-:W-:Y:S05]  /*b570*/  @P5 SHF.R.S32.HI R7, RZ, 0x1f, R192 ;  /* 0x0000001fff075819 */ /* 0x000fea00000114c0 */
[----:B------:R-:W2:Y:S01]  /*b580*/  SHFL.BFLY PT, R4, R5, 0x1, 0x1f ;  /* 0x0c201f0005047f89 */ /* 0x000ea200000e0000 */
[----:B------:R-:W-:Y:S04]  /*b590*/  @P5 IMAD R7, R7, c[0x0][0x1e0], RZ ;  /* 0x0000780007075a24 */ /* 0x000fe800078e02ff */
[----:B------:R-:W-:Y:S05]  /*b5a0*/  @P5 IMAD R7, R192, c[0x0][0x1e4], R7 ;  /* 0x00007900c0075a24 */ /* 0x000fea00078e0207 */
[----:B------:R-:W-:Y:S02]  /*b5b0*/  @P5 IADD3 R7, R9, R7, RZ ;  /* 0x0000000709075210 */ /* 0x000fe40007ffe0ff */
[----:B-1----:R-:W-:Y:S05]  /*b5c0*/  FMNMX.FTZ R0, R11, R2, !PT ;  /* 0x000000020b007209 */ /* 0x002fea0007810000 */
[C---:B------:R-:W-:Y:S02]  /*b5d0*/  FADD.FTZ R2, -R0.reuse, R3 ;  /* 0x0000000300027221 */ /* 0x040fe40000010100 */
[----:B------:R-:W-:Y:S01]  /*b5e0*/  FMUL.FTZ R148, R0, c[0x0][0x2d0] ;  /* 0x0000b40000947a20 */ /* 0x000fe20000410000 */
[----:B--2---:R-:W-:Y:S01]  /*b5f0*/  FMNMX.FTZ R116, R5, R4, !PT ;  /* 0x0000000405747209 */ /* 0x004fe20007810000 */
[----:B------:R-:W-:Y:S01]  /*b600*/  FMUL.FTZ R3, R2, c[0x0][0x2d0] ;  /* 0x0000b40002037a20 */ /* 0x000fe20000410000 */
[----:B------:R-:W-:Y:S01]  /*b610*/  @P5 MOV R4, R218 ;  /* 0x000000da00045202 */ /* 0x000fe20000000f00 */
[--C-:B------:R-:W-:Y:S01]  /*b620*/  FFMA.FTZ R133, R130, c[0x0][0x2d0], -R148.reuse ;  /* 0x0000b40082857a23 */ /* 0x100fe20000010894 */
[----:B------:R-:W-:Y:S01]  /*b630*/  @P5 MOV R5, R221 ;  /* 0x000000dd00055202 */ /* 0x000fe20000000f00 */
[----:B------:R-:W-:Y:S02]  /*b640*/  FADD.FTZ R2, -R116, R119 ;  /* 0x0000007774027221 */ /* 0x000fe40000010100 */
[----:B------:R-:W-:Y:S01]  /*b650*/  FFMA.FTZ R130, R124, c[0x0][0x2d0], -R148 ;  /* 0x0000b4007c827a23 */ /* 0x000fe20000010894 */
[----:B------:R-:W1:Y:S01]  /*b660*/  MUFU.EX2 R3, R3 ;  /* 0x0000000300037308 */ /* 0x000e620000000800 */
[----:B------:R-:W-:Y:S02]  /*b670*/  FMUL.FTZ R6, R2, c[0x0][0x2d0] ;  /* 0x0000b40002067a20 */ /* 0x000fe40000410000 */
[----:B------:R-:W-:Y:S04]  /*b680*/  @P5 IMAD.WIDE.U32 R4, R8, 0x60, R4 ;  /* 0x0000006008045825 */ /* 0x000fe800078e0004 */
[----:B------:R-:W-:Y:S01]  /*b690*/  FMUL.FTZ R124, R116, c[0x0][0x2d0] ;  /* 0x0000b400747c7a20 */ /* 0x000fe20000410000 */
[----:B------:R-:W-:Y:S01]  /*b6a0*/  @P5 SHF.L.U32 R12, R4, 0x1, RZ ;  /* 0x00000001040c5819 */ /* 0x000fe200000006ff */
[--C-:B------:R-:W-:Y:S01]  /*b6b0*/  FFMA.FTZ R132, R131, c[0x0][0x2d0], -R148.reuse ;  /* 0x0000b40083847a23 */ /* 0x100fe20000010894 */
[----:B------:R2:W3:Y:S01]  /*b6c0*/  MUFU.EX2 R2, R6 ;  /* 0x0000000600027308 */ /* 0x0004e20000000800 */
[----:B------:R-:W-:Y:S01]  /*b6d0*/  FFMA.FTZ R131, R134, c[0x0][0x2d0], -R148 ;  /* 0x0000b40086837a23 */ /* 0x000fe20000010894 */
[----:B------:R-:W-:Y:S01]  /*b6e0*/  @P5 IADD3 R8, P2, R12, 0x80, RZ ;  /* 0x000000800c085810 */ /* 0x000fe20007f5e0ff */
[--C-:B------:R-:W-:Y:S01]  /*b6f0*/  FFMA.FTZ R134, R128, c[0x0][0x2d0], -R124.reuse ;  /* 0x0000b40080867a23 */ /* 0x100fe2000001087c */
[----:B------:R-:W-:Y:S01]  /*b700*/  @P5 IADD3 R12, P0, R12, c[0x0][0x1c8], RZ ;  /* 0x000072000c0c5a10 */ /* 0x000fe20007f1e0ff */
[--C-:B------:R-:W-:Y:S01]  /*b710*/  FFMA.FTZ R129, R129, c[0x0][0x2d0], -R124.reuse ;  /* 0x0000b40081817a23 */ /* 0x100fe2000001087c */
[----:B------:R-:W-:Y:S01]  /*b720*/  @P5 IADD3 R8, P1, R8, c[0x0][0x1c8], RZ ;  /* 0x0000720008085a10 */ /* 0x000fe20007f3e0ff */
[--C-:B------:R-:W-:Y:S02]  /*b730*/  FFMA.FTZ R128, R166, c[0x0][0x2d0], -R124.reuse ;  /* 0x0000b400a6807a23 */ /* 0x100fe4000001087c */
[----:B------:R-:W-:Y:S01]  /*b740*/  FFMA.FTZ R119, R158, c[0x0][0x2d0], -R124 ;  /* 0x0000b4009e777a23 */ /* 0x000fe2000001087c */
[----:B------:R-:W-:Y:S01]  /*b750*/  MUFU.EX2 R133, R133 ;  /* 0x0000008500857308 */ /* 0x000fe20000000800 */
[--C-:B------:R-:W-:Y:S02]  /*b760*/  FFMA.FTZ R185, R185, c[0x0][0x2d0], -R148.reuse ;  /* 0x0000b400b9b97a23 */ /* 0x100fe40000010894 */
[----:B------:R-:W-:Y:S02]  /*b770*/  FFMA.FTZ R194, R165, c[0x0][0x2d0], -R148 ;  /* 0x0000b400a5c27a23 */ /* 0x000fe40000010894 */
[C---:B-1----:R-:W-:Y:S02]  /*b780*/  FMUL.FTZ R24, R3.reuse, R92 ;  /* 0x0000005c03187220 */ /* 0x042fe40000410000 */
[C---:B------:R-:W-:Y:S02]  /*b790*/  FMUL.FTZ R25, R3.reuse, R93 ;  /* 0x0000005d03197220 */ /* 0x040fe40000410000 */
[C---:B------:R-:W-:Y:S01]  /*b7a0*/  FMUL.FTZ R32, R3.reuse, R84 ;  /* 0x0000005403207220 */ /* 0x040fe20000410000 */
[----:B------:R-:W1:Y:S01]  /*b7b0*/  MUFU.EX2 R132, R132 ;  /* 0x0000008400847308 */ /* 0x000e620000000800 */
[C---:B------:R-:W-:Y:S02]  /*b7c0*/  FMUL.FTZ R33, R3.reuse, R85 ;  /* 0x0000005503217220 */ /* 0x040fe40000410000 */
[----:B------:R-:W-:Y:S02]  /*b7d0*/  FMUL.FTZ R40, R3, R76 ;  /* 0x0000004c03287220 */ /* 0x000fe40000410000 */
[----:B--2---:R-:W-:Y:S02]  /*b7e0*/  @P5 IMAD R6, R7, 0x60, RZ ;  /* 0x0000006007065824 */ /* 0x004fe400078e02ff */
[C---:B---3--:R-:W-:Y:S02]  /*b7f0*/  FMUL.FTZ R7, R2.reuse, R115 ;  /* 0x0000007302077220 */ /* 0x048fe40000410000 */
[C---:B------:R-:W-:Y:S01]  /*b800*/  FMUL.FTZ R18, R2.reuse, R102 ;  /* 0x0000006602127220 */ /* 0x040fe20000410000 */
[----:B------:R-:W-:Y:S01]  /*b810*/  @P5 IADD3 R6, R5, R6, RZ ;  /* 0x0000000605065210 */ /* 0x000fe20007ffe0ff */
[----:B------:R-:W-:Y:S01]  /*b820*/  MUFU.EX2 R131, R131 ;  /* 0x0000008300837308 */ /* 0x000fe20000000800 */
[C---:B------:R-:W-:Y:S01]  /*b830*/  @P5 SHF.L.U32 R5, R231.reuse, 0x6, RZ ;  /* 0x00000006e7055819 */ /* 0x040fe200000006ff */
[----:B------:R-:W-:Y:S01]  /*b840*/  FMUL.FTZ R19, R2, R103 ;  /* 0x0000006702137220 */ /* 0x000fe20000410000 */
[----:B------:R-:W-:Y:S01]  /*b850*/  @P5 SHF.L.U64.HI R6, R4, 0x1, R6 ;  /* 0x0000000104065819 */ /* 0x000fe20000010206 */
[C---:B------:R-:W-:Y:S01]  /*b860*/  FMUL.FTZ R26, R2.reuse, R94 ;  /* 0x0000005e021a7220 */ /* 0x040fe20000410000 */
[----:B------:R-:W-:Y:S01]  /*b870*/  @P5 SHF.L.U64.HI R4, R231, 0x6, R230 ;  /* 0x00000006e7045819 */ /* 0x000fe200000102e6 */
[----:B------:R-:W-:Y:S01]  /*b880*/  FMUL.FTZ R27, R2, R95 ;  /* 0x0000005f021b7220 */ /* 0x000fe20000410000 */
[----:B------:R-:W-:Y:S01]  /*b890*/  @P5 IADD3.X R13, R6, c[0x0][0x1cc], RZ, P0, !PT ;  /* 0x00007300060d5a10 */ /* 0x000fe200007fe4ff */
[----:B------:R-:W-:Y:S01]  /*b8a0*/  FMUL.FTZ R34, R2, R86 ;  /* 0x0000005602227220 */ /* 0x000fe20000410000 */
[----:B------:R-:W-:Y:S01]  /*b8b0*/  @P5 IADD3.X R9, RZ, c[0x0][0x1cc], R6, P1, P2 ;  /* 0x00007300ff095a10 */ /* 0x000fe20000fe4406 */
[----:B------:R-:W2:Y:S01]  /*b8c0*/  MUFU.EX2 R130, R130 ;  /* 0x0000008200827308 */ /* 0x000ea20000000800 */
[----:B------:R-:W-:Y:S01]  /*b8d0*/  @P5 IADD3 R10, P0, R12, R5, RZ ;  /* 0x000000050c0a5210 */ /* 0x000fe20007f1e0ff */
[----:B------:R3:W-:Y:S01]  /*b8e0*/  @P5 LDGSTS.E.BYPASS.LTC128B.128 [R216+0x8100], [R12.64], !P4 ;  /* 0x081000000cd85fae */ /* 0x0007e2000e101d4e */
[C---:B------:R-:W-:Y:S02]  /*b8f0*/  FMUL.FTZ R6, R2.reuse, R114 ;  /* 0x0000007202067220 */ /* 0x040fe40000410000 */
[-C--:B------:R-:W-:Y:S01]  /*b900*/  @P5 IADD3.X R11, R13, R4.reuse, RZ, P0, !PT ;  /* 0x000000040d0b5210 */ /* 0x080fe200007fe4ff */
[----:B------:R-:W-:Y:S01]  /*b910*/  FMUL.FTZ R35, R2, R87 ;  /* 0x0000005702237220 */ /* 0x000fe20000410000 */
[----:B------:R-:W-:Y:S01]  /*b920*/  @P5 IADD3 R16, P1, R10, R5, RZ ;  /* 0x000000050a105210 */ /* 0x000fe20007f3e0ff */
[----:B------:R-:W-:Y:S01]  /*b930*/  FMUL.FTZ R5, R3, R113 ;  /* 0x0000007103057220 */ /* 0x000fe20000410000 */
[----:B------:R-:W-:Y:S01]  /*b940*/  ISETP.GT.AND P0, PT, R232, R233, PT ;  /* 0x000000e9e800720c */ /* 0x000fe20003f04270 */
[----:B------:R4:W-:Y:S01]  /*b950*/  @P5 LDGSTS.E.BYPASS.LTC128B.128 [R216+0xb100], [R8.64], !P3 ;  /* 0x0b10000008d85fae */ /* 0x0009e2000d901d4e */
[----:B------:R-:W-:Y:S01]  /*b960*/  @P5 IADD3.X R17, R11, R4, RZ, P1, !PT ;  /* 0x000000040b115210 */ /* 0x000fe20000ffe4ff */
[----:B------:R-:W-:Y:S01]  /*b970*/  MUFU.EX2 R134, R134 ;  /* 0x0000008600867308 */ /* 0x000fe20000000800 */
[C---:B------:R-:W-:Y:S01]  /*b980*/  FMUL.FTZ R4, R3.reuse, R112 ;  /* 0x0000007003047220 */ /* 0x040fe20000410000 */
[----:B-1----:R-:W-:Y:S01]  /*b990*/  F2FP.BF16.PACK_AB R112, R132, R133 ;  /* 0x000000858470723e */ /* 0x002fe200000010ff */
[C---:B------:R-:W-:Y:S01]  /*b9a0*/  FMUL.FTZ R41, R3.reuse, R77 ;  /* 0x0000004d03297220 */ /* 0x040fe20000410000 */
[----:B------:R-:W-:Y:S01]  /*b9b0*/  MOV R232, R192 ;  /* 0x000000c000e87202 */ /* 0x000fe20000000f00 */
[C---:B------:R-:W-:Y:S01]  /*b9c0*/  FMUL.FTZ R42, R2.reuse, R78 ;  /* 0x0000004e022a7220 */ /* 0x040fe20000410000 */
[----:B------:R1:W-:Y:S01]  /*b9d0*/  @P5 LDGSTS.E.BYPASS.LTC128B.128 [R216+0x9100], [R10.64], !P4 ;  /* 0x091000000ad85fae */ /* 0x0003e2000e101d4e */
[----:B------:R-:W-:Y:S02]  /*b9e0*/  FMUL.FTZ R43, R2, R79 ;  /* 0x0000004f022b7220 */ /* 0x000fe40000410000 */
[C---:B------:R-:W-:Y:S01]  /*b9f0*/  FMUL.FTZ R48, R3.reuse, R68 ;  /* 0x0000004403307220 */ /* 0x040fe20000410000 */
[----:B------:R-:W5:Y:S01]  /*ba00*/  MUFU.EX2 R129, R129 ;  /* 0x0000008100817308 */ /* 0x000f620000000800 */
[C---:B------:R-:W-:Y:S01]  /*ba10*/  FMUL.FTZ R49, R3.reuse, R69 ;  /* 0x0000004503317220 */ /* 0x040fe20000410000 */
[----:B--2---:R-:W-:Y:S01]  /*ba20*/  F2FP.BF16.PACK_AB R114, R130, R131 ;  /* 0x000000838272723e */ /* 0x004fe200000010ff */
[C---:B------:R-:W-:Y:S01]  /*ba30*/  FMUL.FTZ R50, R2.reuse, R70 ;  /* 0x0000004602327220 */ /* 0x040fe20000410000 */
[----:B------:R1:W-:Y:S01]  /*ba40*/  @P5 LDGSTS.E.BYPASS.LTC128B.128 [R216+0xc100], [R10.64+0x80], !P3 ;  /* 0x0c1000800ad85fae */ /* 0x0003e2000d901d4e */
[C---:B------:R-:W-:Y:S02]  /*ba50*/  FMUL.FTZ R51, R2.reuse, R71 ;  /* 0x0000004702337220 */ /* 0x040fe40000410000 */
[C---:B------:R-:W-:Y:S02]  /*ba60*/  FMUL.FTZ R52, R3.reuse, R52 ;  /* 0x0000003403347220 */ /* 0x040fe40000410000 */
[C---:B------:R-:W-:Y:S01]  /*ba70*/  FMUL.FTZ R53, R3.reuse, R53 ;  /* 0x0000003503357220 */ /* 0x040fe20000410000 */
[----:B------:R-:W-:Y:S01]  /*ba80*/  MUFU.EX2 R128, R128 ;  /* 0x0000008000807308 */ /* 0x000fe20000000800 */
[C---:B------:R-:W-:Y:S01]  /*ba90*/  FMUL.FTZ R54, R2.reuse, R54 ;  /* 0x0000003602367220 */ /* 0x040fe20000410000 */
[----:B------:R2:W-:Y:S01]  /*baa0*/  @P5 LDGSTS.E.BYPASS.LTC128B.128 [R216+0xa100], [R16.64], !P4 ;  /* 0x0a10000010d85fae */ /* 0x0005e2000e101d4e */
[C---:B------:R-:W-:Y:S02]  /*bab0*/  FMUL.FTZ R55, R2.reuse, R55 ;  /* 0x0000003702377220 */ /* 0x040fe40000410000 */
[C---:B----4-:R-:W-:Y:S02]  /*bac0*/  FMUL.FTZ R8, R3.reuse, R108 ;  /* 0x0000006c03087220 */ /* 0x050fe40000410000 */
[C---:B------:R-:W-:Y:S02]  /*bad0*/  FMUL.FTZ R9, R3.reuse, R109 ;  /* 0x0000006d03097220 */ /* 0x040fe40000410000 */
[C---:B------:R-:W-:Y:S01]  /*bae0*/  FMUL.FTZ R56, R3.reuse, R56 ;  /* 0x0000003803387220 */ /* 0x040fe20000410000 */
[----:B------:R2:W-:Y:S01]  /*baf0*/  @P5 LDGSTS.E.BYPASS.LTC128B.128 [R216+0xd100], [R16.64+0x80], !P3 ;  /* 0x0d10008010d85fae */ /* 0x0005e2000d901d4e */
[----:B------:R-:W4:Y:S01]  /*bb00*/  MUFU.EX2 R119, R119 ;  /* 0x0000007700777308 */ /* 0x000f220000000800 */
[----:B------:R-:W-:Y:S01]  /*bb10*/  FMUL.FTZ R57, R3, R57 ;  /* 0x0000003903397220 */ /* 0x000fe20000410000 */
[----:B-----5:R-:W-:Y:S01]  /*bb20*/  F2FP.BF16.PACK_AB R113, R129, R134 ;  /* 0x000000868171723e */ /* 0x020fe200000010ff */
[C---:B------:R-:W-:Y:S02]  /*bb30*/  FMUL.FTZ R58, R2.reuse, R58 ;  /* 0x0000003a023a7220 */ /* 0x040fe40000410000 */
[C---:B------:R-:W-:Y:S02]  /*bb40*/  FMUL.FTZ R59, R2.reuse, R59 ;  /* 0x0000003b023b7220 */ /* 0x040fe40000410000 */
[----:B---3--:R-:W3:Y:S01]  /*bb50*/  LDSM.16.MT88.4 R12, [R212+0x100] ;  /* 0x00010000d40c783b */ /* 0x008ee20000004200 */
[C---:B------:R-:W-:Y:S02]  /*bb60*/  FMUL.FTZ R60, R3.reuse, R60 ;  /* 0x0000003c033c7220 */ /* 0x040fe40000410000 */
[C---:B-1----:R-:W-:Y:S01]  /*bb70*/  FMUL.FTZ R10, R2.reuse, R110 ;  /* 0x0000006e020a7220 */ /* 0x042fe20000410000 */
[----:B------:R-:W-:Y:S01]  /*bb80*/  MUFU.EX2 R185, R185 ;  /* 0x000000b900b97308 */ /* 0x000fe20000000800 */
[C---:B------:R-:W-:Y:S02]  /*bb90*/  FMUL.FTZ R11, R2.reuse, R111 ;  /* 0x0000006f020b7220 */ /* 0x040fe40000410000 */
[C---:B------:R-:W-:Y:S01]  /*bba0*/  FMUL.FTZ R61, R3.reuse, R61 ;  /* 0x0000003d033d7220 */ /* 0x040fe20000410000 */
[----:B------:R-:W1:Y:S01]  /*bbb0*/  LDSM.16.MT88.4 R20, [R210+0x100] ;  /* 0x00010000d214783b */ /* 0x000e620000004200 */
[C---:B------:R-:W-:Y:S02]  /*bbc0*/  FMUL.FTZ R62, R2.reuse, R62 ;  /* 0x0000003e023e7220 */ /* 0x040fe40000410000 */
[C---:B------:R-:W-:Y:S02]  /*bbd0*/  FMUL.FTZ R63, R2.reuse, R63 ;  /* 0x0000003f023f7220 */ /* 0x040fe40000410000 */
[C---:B------:R-:W-:Y:S01]  /*bbe0*/  FMUL.FTZ R64, R3.reuse, R64 ;  /* 0x0000004003407220 */ /* 0x040fe20000410000 */
[----:B------:R-:W-:Y:S01]  /*bbf0*/  MUFU.EX2 R194, R194 ;  /* 0x000000c200c27308 */ /* 0x000fe20000000800 */
[----:B------:R-:W-:Y:S01]  /*bc00*/  FMUL.FTZ R65, R3, R65 ;  /* 0x0000004103417220 */ /* 0x000fe20000410000 */
[----:B------:R-:W5:Y:S01]  /*bc10*/  LDSM.16.MT88.4 R28, [R209+0x100] ;  /* 0x00010000d11c783b */ /* 0x000f620000004200 */
[----:B----4-:R-:W-:Y:S01]  /*bc20*/  F2FP.BF16.PACK_AB R115, R119, R128 ;  /* 0x000000807773723e */ /* 0x010fe200000010ff */
[C---:B------:R-:W-:Y:S02]  /*bc30*/  FMUL.FTZ R66, R2.reuse, R66 ;  /* 0x0000004202427220 */ /* 0x040fe40000410000 */
[C---:B--2---:R-:W-:Y:S02]  /*bc40*/  FMUL.FTZ R16, R3.reuse, R100 ;  /* 0x0000006403107220 */ /* 0x044fe40000410000 */
[----:B------:R-:W-:Y:S02]  /*bc50*/  FMUL.FTZ R17, R3, R101 ;  /* 0x0000006503117220 */ /* 0x000fe40000410000 */
[----:B------:R-:W2:Y:S01]  /*bc60*/  LDSM.16.MT88.4 R36, [R208+0x100] ;  /* 0x00010000d024783b */ /* 0x000ea20000004200 */
[C---:B------:R-:W-:Y:S02]  /*bc70*/  FMUL.FTZ R67, R2.reuse, R67 ;  /* 0x0000004302437220 */ /* 0x040fe40000410000 */
[--C-:B------:R-:W-:Y:S02]  /*bc80*/  FFMA.FTZ R165, R167, c[0x0][0x2d0], -R148.reuse ;  /* 0x0000b400a7a57a23 */ /* 0x100fe40000010894 */
[----:B------:R-:W-:Y:S02]  /*bc90*/  FFMA.FTZ R234, R163, c[0x0][0x2d0], -R148 ;  /* 0x0000b400a3ea7a23 */ /* 0x000fe40000010894 */
[--C-:B------:R-:W-:Y:S01]  /*bca0*/  FFMA.FTZ R159, R159, c[0x0][0x2d0], -R124.reuse ;  /* 0x0000b4009f9f7a23 */ /* 0x100fe2000001087c */
[----:B------:R-:W4:Y:S01]  /*bcb0*/  LDSM.16.MT88.4 R44, [R212+0x3100] ;  /* 0x00310000d42c783b */ /* 0x000f220000004200 */
[----:B------:R-:W-:Y:S01]  /*bcc0*/  MUFU.EX2 R165, R165 ;  /* 0x000000a500a57308 */ /* 0x000fe20000000800 */
[--C-:B------:R-:W-:Y:S02]  /*bcd0*/  FFMA.FTZ R236, R157, c[0x0][0x2d0], -R124.reuse ;  /* 0x0000b4009dec7a23 */ /* 0x100fe4000001087c */
[--C-:B------:R-:W-:Y:S02]  /*bce0*/  FFMA.FTZ R157, R161, c[0x0][0x2d0], -R124.reuse ;  /* 0x0000b400a19d7a23 */ /* 0x100fe4000001087c */
[--C-:B------:R-:W-:Y:S01]  /*bcf0*/  FFMA.FTZ R238, R151, c[0x0][0x2d0], -R124.reuse ;  /* 0x0000b40097ee7a23 */ /* 0x100fe2000001087c */
[C---:B---3--:R-:W-:Y:S01]  /*bd00*/  HMMA.16816.F32.BF16 R4, R112.reuse, R12, R4 ;  /* 0x0000000c7004723c */ /* 0x048fe20000041804 */
[----:B------:R-:W3:Y:S03]  /*bd10*/  LDSM.16.MT88.4 R84, [R210+0x3100] ;  /* 0x00310000d254783b */ /* 0x000ee60000004200 */
[----:B------:R-:W-:Y:S01]  /*bd20*/  MUFU.EX2 R234, R234 ;  /* 0x000000ea00ea7308 */ /* 0x000fe20000000800 */
[--C-:B------:R-:W-:Y:S02]  /*bd30*/  FFMA.FTZ R151, R127, c[0x0][0x2d0], -R124.reuse ;  /* 0x0000b4007f977a23 */ /* 0x100fe4000001087c */
[C---:B------:R-:W-:Y:S01]  /*bd40*/  FMUL.FTZ R12, R3.reuse, R104 ;  /* 0x00000068030c7220 */ /* 0x040fe20000410000 */
[C---:B------:R-:W-:Y:S01]  /*bd50*/  HMMA.16816.F32.BF16 R8, R112.reuse, R14, R8 ;  /* 0x0000000e7008723c */ /* 0x040fe20000041808 */
[----:B------:R-:W2:Y:S03]  /*bd60*/  LDSM.16.MT88.4 R76, [R209+0x3100] ;  /* 0x00310000d14c783b */ /* 0x000ea60000004200 */
[----:B------:R-:W-:Y:S02]  /*bd70*/  FMUL.FTZ R13, R3, R105 ;  /* 0x00000069030d7220 */ /* 0x000fe40000410000 */
[----:B------:R-:W-:Y:S01]  /*bd80*/  MUFU.EX2 R159, R159 ;  /* 0x0000009f009f7308 */ /* 0x000fe20000000800 */
[----:B------:R-:W-:Y:S02]  /*bd90*/  FFMA.FTZ R240, R125, c[0x0][0x2d0], -R124 ;  /* 0x0000b4007df07a23 */ /* 0x000fe4000001087c */
[C---:B------:R-:W-:Y:S01]  /*bda0*/  FMUL.FTZ R14, R2.reuse, R106 ;  /* 0x0000006a020e7220 */ /* 0x040fe20000410000 */
[----:B------:R-:W2:Y:S02]  /*bdb0*/  LDSM.16.MT88.4 R68, [R208+0x3100] ;  /* 0x00310000d044783b */ /* 0x000ea40000004200 */
[----:B------:R-:W-:Y:S02]  /*bdc0*/  FMUL.FTZ R15, R2, R107 ;  /* 0x0000006b020f7220 */ /* 0x000fe40000410000 */
[--C-:B------:R-:W-:Y:S02]  /*bdd0*/  FFMA.FTZ R135, R135, c[0x0][0x2d0], -R148.reuse ;  /* 0x0000b40087877a23 */ /* 0x100fe40000010894 */
[----:B------:R-:W-:Y:S01]  /*bde0*/  MUFU.EX2 R236, R236 ;  /* 0x000000ec00ec7308 */ /* 0x000fe20000000800 */
[--C-:B------:R-:W-:Y:S01]  /*bdf0*/  FFMA.FTZ R136, R136, c[0x0][0x2d0], -R148.reuse ;  /* 0x0000b40088887a23 */ /* 0x100fe20000010894 */
[----:B------:R-:W-:Y:S01]  /*be00*/  LDSM.16.MT88.4 R92, [R209+0x4100] ;  /* 0x00410000d15c783b */ /* 0x000fe20000004200 */
[--C-:B------:R-:W-:Y:S01]  /*be10*/  FFMA.FTZ R137, R137, c[0x0][0x2d0], -R148.reuse ;  /* 0x0000b40089897a23 */ /* 0x100fe20000010894 */
[C---:B-1----:R-:W-:Y:S03]  /*be20*/  HMMA.16816.F32.BF16 R12, R112.reuse, R20, R12 ;  /* 0x00000014700c723c */ /* 0x042fe6000004180c */
[----:B------:R-:W-:Y:S02]  /*be30*/  FFMA.FTZ R138, R138, c[0x0][0x2d0], -R148 ;  /* 0x0000b4008a8a7a23 */ /* 0x000fe40000010894 */
[--C-:B------:R-:W-:Y:S01]  /*be40*/  FFMA.FTZ R146, R146, c[0x0][0x2d0], -R124.reuse ;  /* 0x0000b40092927a23 */ /* 0x100fe2000001087c */
[----:B------:R-:W-:Y:S01]  /*be50*/  LDSM.16.MT88.4 R100, [R210+0x1900] ;  /* 0x00190000d264783b */ /* 0x000fe20000004200 */
[C---:B------:R-:W-:Y:S01]  /*be60*/  FMUL.FTZ R20, R3.reuse, R96 ;  /* 0x0000006003147220 */ /* 0x040fe20000410000 */
[C---:B------:R-:W-:Y:S01]  /*be70*/  HMMA.16816.F32.BF16 R16, R112.reuse, R22, R16 ;  /* 0x000000167010723c */ /* 0x040fe20000041810 */
[----:B------:R-:W-:Y:S03]  /*be80*/  MUFU.EX2 R157, R157 ;  /* 0x0000009d009d7308 */ /* 0x000fe60000000800 */
[----:B------:R-:W-:Y:S02]  /*be90*/  FMUL.FTZ R21, R3, R97 ;  /* 0x0000006103157220 */ /* 0x000fe40000410000 */
[----:B------:R-:W-:Y:S01]  /*bea0*/  LDSM.16.MT88.4 R108, [R212+0x2900] ;  /* 0x00290000d46c783b */ /* 0x000fe20000004200 */
[C---:B------:R-:W-:Y:S02]  /*beb0*/  FMUL.FTZ R22, R2.reuse, R98 ;  /* 0x0000006202167220 */ /* 0x040fe40000410000 */
[----:B------:R-:W-:Y:S02]  /*bec0*/  FMUL.FTZ R23, R2, R99 ;  /* 0x0000006302177220 */ /* 0x000fe40000410000 */
[----:B------:R-:W-:Y:S01]  /*bed0*/  MUFU.EX2 R238, R238 ;  /* 0x000000ee00ee7308 */ /* 0x000fe20000000800 */
[--C-:B------:R-:W-:Y:S02]  /*bee0*/  FFMA.FTZ R147, R147, c[0x0][0x2d0], -R124.reuse ;  /* 0x0000b40093937a23 */ /* 0x100fe4000001087c */
[----:B------:R-:W-:Y:S01]  /*bef0*/  LDSM.16.MT88.4 R96, [R208+0x4100] ;  /* 0x00410000d060783b */ /* 0x000fe20000004200 */
[--C-:B------:R-:W-:Y:S01]  /*bf00*/  FFMA.FTZ R149, R149, c[0x0][0x2d0], -R124.reuse ;  /* 0x0000b40095957a23 */ /* 0x100fe2000001087c */
[C---:B-----5:R-:W-:Y:S03]  /*bf10*/  HMMA.16816.F32.BF16 R20, R112.reuse, R28, R20 ;  /* 0x0000001c7014723c */ /* 0x060fe60000041814 */
[----:B------:R-:W-:Y:S02]  /*bf20*/  FFMA.FTZ R150, R150, c[0x0][0x2d0], -R124 ;  /* 0x0000b40096967a23 */ /* 0x000fe4000001087c */
[----:B------:R-:W-:Y:S01]  /*bf30*/  MUFU.EX2 R135, R135 ;  /* 0x0000008700877308 */ /* 0x000fe20000000800 */
[----:B------:R-:W0:Y:S01]  /*bf40*/  LDGDEPBAR ;  /* 0x00000000000079af */ /* 0x000e220000000000 */
[C---:B------:R-:W-:Y:S01]  /*bf50*/  FMUL.FTZ R28, R3.reuse, R88 ;  /* 0x00000058031c7220 */ /* 0x040fe20000410000 */
[C---:B------:R-:W-:Y:S04]  /*bf60*/  HMMA.16816.F32.BF16 R24, R112.reuse, R30, R24 ;  /* 0x0000001e7018723c */ /* 0x040fe80000041818 */
[----:B------:R-:W-:Y:S02]  /*bf70*/  FMUL.FTZ R29, R3, R89 ;  /* 0x00000059031d7220 */ /* 0x000fe40000410000 */
[--C-:B------:R-:W-:Y:S01]  /*bf80*/  FFMA.FTZ R187, R187, c[0x0][0x2d0], -R148.reuse ;  /* 0x0000b400bbbb7a23 */ /* 0x100fe20000010894 */
[----:B------:R-:W1:Y:S01]  /*bf90*/  MUFU.EX2 R136, R136 ;  /* 0x0000008800887308 */ /* 0x000e620000000800 */
[C---:B------:R-:W-:Y:S04]  /*bfa0*/  FMUL.FTZ R30, R2.reuse, R90 ;  /* 0x0000005a021e7220 */ /* 0x040fe80000410000 */
[----:B------:R-:W-:Y:S02]  /*bfb0*/  FMUL.FTZ R31, R2, R91 ;  /* 0x0000005b021f7220 */ /* 0x000fe40000410000 */
[----:B------:R-:W-:Y:S01]  /*bfc0*/  LDSM.16.MT88.4 R88, [R212+0x3900] ;  /* 0x00390000d458783b */ /* 0x000fe20000004200 */
[--C-:B------:R-:W-:Y:S02]  /*bfd0*/  FFMA.FTZ R156, R156, c[0x0][0x2d0], -R148.reuse ;  /* 0x0000b4009c9c7a23 */ /* 0x100fe40000010894 */
[----:B------:R-:W-:Y:S01]  /*bfe0*/  MUFU.EX2 R137, R137 ;  /* 0x0000008900897308 */ /* 0x000fe20000000800 */
[--C-:B------:R-:W-:Y:S01]  /*bff0*/  FFMA.FTZ R158, R193, c[0x0][0x2d0], -R148.reuse ;  /* 0x0000b400c19e7a23 */ /* 0x100fe20000010894 */
[C---:B--2---:R-:W-:Y:S03]  /*c000*/  HMMA.16816.F32.BF16 R28, R112.reuse, R36, R28 ;  /* 0x00000024701c723c */ /* 0x044fe6000004181c */
[----:B------:R-:W-:Y:S02]  /*c010*/  FFMA.FTZ R193, R164, c[0x0][0x2d0], -R148 ;  /* 0x0000b400a4c17a23 */ /* 0x000fe40000010894 */
[--C-:B------:R-:W-:Y:S02]  /*c020*/  FFMA.FTZ R195, R195, c[0x0][0x2d0], -R124.reuse ;  /* 0x0000b400c3c37a23 */ /* 0x100fe4000001087c */
[C---:B------:R-:W-:Y:S01]  /*c030*/  FMUL.FTZ R36, R3.reuse, R80 ;  /* 0x0000005003247220 */ /* 0x040fe20000410000 */
[C---:B------:R-:W-:Y:S01]  /*c040*/  HMMA.16816.F32.BF16 R32, R112.reuse, R38, R32 ;  /* 0x000000267020723c */ /* 0x040fe20000041820 */
[----:B------:R-:W-:Y:S03]  /*c050*/  MUFU.EX2 R138, R138 ;  /* 0x0000008a008a7308 */ /* 0x000fe60000000800 */
[----:B------:R-:W-:Y:S02]  /*c060*/  FMUL.FTZ R37, R3, R81 ;  /* 0x0000005103257220 */ /* 0x000fe40000410000 */
[--C-:B------:R-:W-:Y:S02]  /*c070*/  FFMA.FTZ R160, R160, c[0x0][0x2d0], -R124.reuse ;  /* 0x0000b400a0a07a23 */ /* 0x100fe4000001087c */
[C---:B------:R-:W-:Y:S03]  /*c080*/  FMUL.FTZ R38, R2.reuse, R82 ;  /* 0x0000005202267220 */ /* 0x040fe60000410000 */
[----:B------:R-:W-:Y:S01]  /*c090*/  MUFU.EX2 R146, R146 ;  /* 0x0000009200927308 */ /* 0x000fe20000000800 */
[----:B------:R-:W-:Y:S02]  /*c0a0*/  FMUL.FTZ R39, R2, R83 ;  /* 0x0000005302277220 */ /* 0x000fe40000410000 */
[----:B------:R-:W-:Y:S01]  /*c0b0*/  LDSM.16.MT88.4 R80, [R209+0x900] ;  /* 0x00090000d150783b */ /* 0x000fe20000004200 */
[--C-:B------:R-:W-:Y:S02]  /*c0c0*/  FFMA.FTZ R162, R162, c[0x0][0x2d0], -R124.reuse ;  /* 0x0000b400a2a27a23 */ /* 0x100fe4000001087c */
[----:B------:R-:W-:Y:S02]  /*c0d0*/  FFMA.FTZ R235, R235, c[0x0][0x2d0], -R124 ;  /* 0x0000b400ebeb7a23 */ /* 0x000fe4000001087c */
[C---:B----4-:R-:W-:Y:S02]  /*c0e0*/  HMMA.16816.F32.BF16 R36, R112.reuse, R44, R36 ;  /* 0x0000002c7024723c */ /* 0x050fe40000041824 */
[----:B------:R-:W2:Y:S01]  /*c0f0*/  MUFU.EX2 R147, R147 ;  /* 0x0000009300937308 */ /* 0x000ea20000000800 */
[--C-:B------:R-:W-:Y:S02]  /*c100*/  FFMA.FTZ R164, R251, c[0x0][0x2d0], -R148.reuse ;  /* 0x0000b400fba47a23 */ /* 0x100fe40000010894 */
[--C-:B------:R-:W-:Y:S02]  /*c110*/  FFMA.FTZ R237, R237, c[0x0][0x2d0], -R148.reuse ;  /* 0x0000b400eded7a23 */ /* 0x100fe40000010894 */
[C---:B------:R-:W-:Y:S01]  /*c120*/  FMUL.FTZ R44, R3.reuse, R72 ;  /* 0x00000048032c7220 */ /* 0x040fe20000410000 */
[C---:B------:R-:W-:Y:S04]  /*c130*/  HMMA.16816.F32.BF16 R40, R112.reuse, R46, R40 ;  /* 0x0000002e7028723c */ /* 0x040fe80000041828 */
[----:B------:R-:W-:Y:S01]  /*c140*/  FMUL.FTZ R45, R3, R73 ;  /* 0x00000049032d7220 */ /* 0x000fe20000410000 */
[----:B------:R-:W-:Y:S01]  /*c150*/  MUFU.EX2 R149, R149 ;  /* 0x0000009500957308 */ /* 0x000fe20000000800 */
[--C-:B------:R-:W-:Y:S02]  /*c160*/  FFMA.FTZ R166, R249, c[0x0][0x2d0], -R148.reuse ;  /* 0x0000b400f9a67a23 */ /* 0x100fe40000010894 */
[C---:B------:R-:W-:Y:S04]  /*c170*/  FMUL.FTZ R46, R2.reuse, R74 ;  /* 0x0000004a022e7220 */ /* 0x040fe80000410000 */
[----:B------:R-:W-:Y:S02]  /*c180*/  FMUL.FTZ R47, R2, R75 ;  /* 0x0000004b022f7220 */ /* 0x000fe40000410000 */
[----:B------:R-:W4:Y:S01]  /*c190*/  LDSM.16.MT88.4 R72, [R212+0x900] ;  /* 0x00090000d448783b */ /* 0x000f220000004200 */
[----:B------:R-:W5:Y:S01]  /*c1a0*/  MUFU.EX2 R150, R150 ;  /* 0x0000009600967308 */ /* 0x000f620000000800 */
[----:B------:R-:W-:Y:S02]  /*c1b0*/  FFMA.FTZ R239, R239, c[0x0][0x2d0], -R148 ;  /* 0x0000b400efef7a23 */ /* 0x000fe40000010894 */
[--C-:B------:R-:W-:Y:S01]  /*c1c0*/  FFMA.FTZ R184, R247, c[0x0][0x2d0], -R124.reuse ;  /* 0x0000b400f7b87a23 */ /* 0x100fe2000001087c */
[C---:B---3--:R-:W-:Y:S03]  /*c1d0*/  HMMA.16816.F32.BF16 R44, R112.reuse, R84, R44 ;  /* 0x00000054702c723c */ /* 0x048fe6000004182c */
[--C-:B------:R-:W-:Y:S02]  /*c1e0*/  FFMA.FTZ R243, R243, c[0x0][0x2d0], -R124.reuse ;  /* 0x0000b400f3f37a23 */ /* 0x100fe4000001087c */
[--C-:B------:R-:W-:Y:S01]  /*c1f0*/  FFMA.FTZ R186, R245, c[0x0][0x2d0], -R124.reuse ;  /* 0x0000b400f5ba7a23 */ /* 0x100fe2000001087c */
[----:B------:R-:W-:Y:S01]  /*c200*/  MUFU.EX2 R187, R187 ;  /* 0x000000bb00bb7308 */ /* 0x000fe20000000800 */
[----:B------:R-:W-:Y:S01]  /*c210*/  FFMA.FTZ R241, R241, c[0x0][0x2d0], -R124 ;  /* 0x0000b400f1f17a23 */ /* 0x000fe2000001087c */
[C---:B------:R-:W-:Y:S01]  /*c220*/  HMMA.16816.F32.BF16 R48, R112.reuse, R86, R48 ;  /* 0x000000567030723c */ /* 0x040fe20000041830 */
[----:B------:R-:W-:Y:S03]  /*c230*/  LDSM.16.MT88.4 R84, [R208+0x900] ;  /* 0x00090000d054783b */ /* 0x000fe60000004200 */
[--C-:B------:R-:W-:Y:S02]  /*c240*/  FFMA.FTZ R145, R145, c[0x0][0x2d0], -R148.reuse ;  /* 0x0000b40091917a23 */ /* 0x100fe40000010894 */
[--C-:B------:R-:W-:Y:S02]  /*c250*/  FFMA.FTZ R144, R144, c[0x0][0x2d0], -R148.reuse ;  /* 0x0000b40090907a23 */ /* 0x100fe40000010894 */
[C---:B------:R-:W-:Y:S01]  /*c260*/  HMMA.16816.F32.BF16 R52, R112.reuse, R76, R52 ;  /* 0x0000004c7034723c */ /* 0x040fe20000041834 */
[----:B------:R-:W3:Y:S03]  /*c270*/  MUFU.EX2 R156, R156 ;  /* 0x0000009c009c7308 */ /* 0x000ee60000000800 */
[--C-:B------:R-:W-:Y:S02]  /*c280*/  FFMA.FTZ R139, R139, c[0x0][0x2d0], -R148.reuse ;  /* 0x0000b4008b8b7a23 */ /* 0x100fe40000010894 */
[----:B------:R-:W-:Y:S02]  /*c290*/  FFMA.FTZ R148, R126, c[0x0][0x2d0], -R148 ;  /* 0x0000b4007e947a23 */ /* 0x000fe40000010894 */
[C---:B------:R-:W-:Y:S01]  /*c2a0*/  HMMA.16816.F32.BF16 R56, R112.reuse, R78, R56 ;  /* 0x0000004e7038723c */ /* 0x040fe20000041838 */
[----:B------:R-:W3:Y:S02]  /*c2b0*/  LDSM.16.MT88.4 R76, [R210+0x900] ;  /* 0x00090000d24c783b */ /* 0x000ee40000004200 */
[----:B------:R-:W-:Y:S01]  /*c2c0*/  MUFU.EX2 R158, R158 ;  /* 0x0000009e009e7308 */ /* 0x000fe20000000800 */
[--C-:B------:R-:W-:Y:S02]  /*c2d0*/  FFMA.FTZ R118, R118, c[0x0][0x2d0], -R124.reuse ;  /* 0x0000b40076767a23 */ /* 0x100fe4000001087c */
[----:B------:R-:W-:Y:S02]  /*c2e0*/  FFMA.FTZ R124, R117, c[0x0][0x2d0], -R124 ;  /* 0x0000b400757c7a23 */ /* 0x000fe4000001087c */
[C---:B------:R-:W-:Y:S04]  /*c2f0*/  HMMA.16816.F32.BF16 R60, R112.reuse, R68, R60 ;  /* 0x00000044703c723c */ /* 0x040fe8000004183c */
[----:B------:R-:W-:Y:S01]  /*c300*/  FFMA.FTZ R133, R3, R224, R133 ;  /* 0x000000e003857223 */ /* 0x000fe20000010085 */
[----:B------:R-:W3:Y:S01]  /*c310*/  MUFU.EX2 R193, R193 ;  /* 0x000000c100c17308 */ /* 0x000ee20000000800 */
[----:B------:R-:W-:Y:S01]  /*c320*/  MOV R3, R0 ;  /* 0x0000000000037202 */ /* 0x000fe20000000f00 */
[----:B------:R-:W-:Y:S01]  /*c330*/  FFMA.FTZ R134, R2, R225, R134 ;  /* 0x000000e102867223 */ /* 0x000fe20000010086 */
[----:B------:R-:W-:Y:S04]  /*c340*/  HMMA.16816.F32.BF16 R64, R112, R70, R64 ;  /* 0x000000467040723c */ /* 0x000fe80000041840 */
[----:B-1----:R-:W-:Y:S01]  /*c350*/  F2FP.BF16.PACK_AB R68, R136, R135 ;  /* 0x000000878844723e */ /* 0x002fe200000010ff */
[----:B------:R-:W-:Y:S01]  /*c360*/  FADD.FTZ R132, R132, R133 ;  /* 0x0000008584847221 */ /* 0x000fe20000010000 */
[----:B--2---:R-:W-:Y:S01]  /*c370*/  F2FP.BF16.PACK_AB R69, R147, R146 ;  /* 0x000000929345723e */ /* 0x004fe200000010ff */
[----:B------:R-:W-:Y:S01]  /*c380*/  MUFU.EX2 R195, R195 ;  /* 0x000000c300c37308 */ /* 0x000fe20000000800 */
[----:B------:R-:W-:Y:S01]  /*c390*/  F2FP.BF16.PACK_AB R70, R138, R137 ;  /* 0x000000898a46723e */ /* 0x000fe200000010ff */
[----:B------:R-:W-:Y:S03]  /*c3a0*/  FADD.FTZ R129, R129, R134 ;  /* 0x0000008681817221 */ /* 0x000fe60000010000 */
[----:B-----5:R-:W-:Y:S01]  /*c3b0*/  F2FP.BF16.PACK_AB R71, R150, R149 ;  /* 0x000000959647723e */ /* 0x020fe200000010ff */
[----:B------:R-:W-:Y:S02]  /*c3c0*/  FADD.FTZ R131, R131, R132 ;  /* 0x0000008483837221 */ /* 0x000fe40000010000 */
[----:B------:R-:W-:Y:S02]  /*c3d0*/  FADD.FTZ R128, R128, R129 ;  /* 0x0000008180807221 */ /* 0x000fe40000010000 */
[----:B------:R-:W1:Y:S01]  /*c3e0*/  MUFU.EX2 R160, R160 ;  /* 0x000000a000a07308 */ /* 0x000e620000000800 */
[----:B------:R-:W-:Y:S01]  /*c3f0*/  FADD.FTZ R130, R130, R131 ;  /* 0x0000008382827221 */ /* 0x000fe20000010000 */
[C---:B----4-:R-:W-:Y:S05]  /*c400*/  HMMA.16816.F32.BF16 R4, R68.reuse, R72, R4 ;  /* 0x000000484404723c */ /* 0x050fea0000041804 */
[----:B------:R-:W-:Y:S02]  /*c410*/  FADD.FTZ R119, R119, R128 ;  /* 0x0000008077777221 */ /* 0x000fe40000010000 */
[----:B------:R-:W-:Y:S01]  /*c420*/  FADD.FTZ R135, R135, R130 ;  /* 0x0000008287877221 */ /* 0x000fe20000010000 */
[C---:B------:R-:W-:Y:S01]  /*c430*/  HMMA.16816.F32.BF16 R8, R68.reuse, R74, R8 ;  /* 0x0000004a4408723c */ /* 0x040fe20000041808 */
[----:B------:R-:W2:Y:S01]  /*c440*/  LDSM.16.MT88.4 R72, [R210+0x3900] ;  /* 0x00390000d248783b */ /* 0x000ea20000004200 */
[----:B------:R-:W-:Y:S02]  /*c450*/  MUFU.EX2 R162, R162 ;  /* 0x000000a200a27308 */ /* 0x000fe40000000800 */
[----:B------:R-:W-:Y:S01]  /*c460*/  FADD.FTZ R146, R146, R119 ;  /* 0x0000007792927221 */ /* 0x000fe20000010000 */
[----:B------:R-:W-:Y:S01]  /*c470*/  MOV R119, R116 ;  /* 0x0000007400777202 */ /* 0x000fe20000000f00 */
[----:B------:R-:W-:Y:S02]  /*c480*/  FADD.FTZ R136, R136, R135 ;  /* 0x0000008788887221 */ /* 0x000fe40000010000 */
[C---:B---3--:R-:W-:Y:S04]  /*c490*/  HMMA.16816.F32.BF16 R12, R68.reuse, R76, R12 ;  /* 0x0000004c440c723c */ /* 0x048fe8000004180c */
[----:B------:R-:W3:Y:S01]  /*c4a0*/  MUFU.EX2 R235, R235 ;  /* 0x000000eb00eb7308 */ /* 0x000ee20000000800 */
[----:B------:R-:W-:Y:S02]  /*c4b0*/  FADD.FTZ R146, R147, R146 ;  /* 0x0000009293927221 */ /* 0x000fe40000010000 */
[----:B------:R-:W-:Y:S01]  /*c4c0*/  FADD.FTZ R137, R137, R136 ;  /* 0x0000008889897221 */ /* 0x000fe20000010000 */
[C---:B------:R-:W-:Y:S01]  /*c4d0*/  HMMA.16816.F32.BF16 R16, R68.reuse, R78, R16 ;  /* 0x0000004e4410723c */ /* 0x040fe20000041810 */
[----:B------:R-:W4:Y:S03]  /*c4e0*/  LDSM.16.MT88.4 R76, [R209+0x3900] ;  /* 0x00390000d14c783b */ /* 0x000f260000004200 */
[----:B------:R-:W-:Y:S02]  /*c4f0*/  FADD.FTZ R149, R149, R146 ;  /* 0x0000009295957221 */ /* 0x000fe40000010000 */
[----:B------:R-:W-:Y:S01]  /*c500*/  MUFU.EX2 R164, R164 ;  /* 0x000000a400a47308 */ /* 0x000fe20000000800 */
[----:B------:R-:W-:Y:S01]  /*c510*/  FADD.FTZ R138, R138, R137 ;  /* 0x000000898a8a7221 */ /* 0x000fe20000010000 */
[C---:B------:R-:W-:Y:S04]  /*c520*/  HMMA.16816.F32.BF16 R20, R68.reuse, R80, R20 ;  /* 0x000000504414723c */ /* 0x040fe80000041814 */
[----:B------:R-:W-:Y:S04]  /*c530*/  FADD.FTZ R150, R150, R149 ;  /* 0x0000009596967221 */ /* 0x000fe80000010000 */
[C---:B------:R-:W-:Y:S01]  /*c540*/  HMMA.16816.F32.BF16 R24, R68.reuse, R82, R24 ;  /* 0x000000524418723c */ /* 0x040fe20000041818 */
[----:B------:R-:W5:Y:S01]  /*c550*/  LDSM.16.MT88.4 R80, [R208+0x3900] ;  /* 0x00390000d050783b */ /* 0x000f620000004200 */
[----:B------:R-:W-:Y:S06]  /*c560*/  MUFU.EX2 R237, R237 ;  /* 0x000000ed00ed7308 */ /* 0x000fec0000000800 */
[C---:B------:R-:W-:Y:S04]  /*c570*/  HMMA.16816.F32.BF16 R28, R68.reuse, R84, R28 ;  /* 0x00000054441c723c */ /* 0x040fe8000004181c */
[----:B------:R-:W-:Y:S04]  /*c580*/  MUFU.EX2 R166, R166 ;  /* 0x000000a600a67308 */ /* 0x000fe80000000800 */
[C---:B------:R-:W-:Y:S01]  /*c590*/  HMMA.16816.F32.BF16 R32, R68.reuse, R86, R32 ;  /* 0x000000564420723c */ /* 0x040fe20000041820 */
[----:B------:R-:W-:Y:S05]  /*c5a0*/  LDSM.16.MT88.4 R84, [R208+0x1100] ;  /* 0x00110000d054783b */ /* 0x000fea0000004200 */
[----:B------:R-:W-:Y:S02]  /*c5b0*/  MUFU.EX2 R239, R239 ;  /* 0x000000ef00ef7308 */ /* 0x000fe40000000800 */
[C---:B------:R-:W-:Y:S08]  /*c5c0*/  HMMA.16816.F32.BF16 R36, R68.reuse, R88, R36 ;  /* 0x000000584424723c */ /* 0x040ff00000041824 */
[C---:B------:R-:W-:Y:S01]  /*c5d0*/  HMMA.16816.F32.BF16 R40, R68.reuse, R90, R40 ;  /* 0x0000005a4428723c */ /* 0x040fe20000041828 */
[----:B------:R-:W-:Y:S01]  /*c5e0*/  LDSM.16.MT88.4 R88, [R210+0x4100] ;  /* 0x00410000d258783b */ /* 0x000fe20000004200 */
[----:B------:R-:W-:Y:S06]  /*c5f0*/  MUFU.EX2 R184, R184 ;  /* 0x000000b800b87308 */ /* 0x000fec0000000800 */
[C---:B--2---:R-:W-:Y:S04]  /*c600*/  HMMA.16816.F32.BF16 R44, R68.reuse, R72, R44 ;  /* 0x00000048442c723c */ /* 0x044fe8000004182c */
[----:B------:R-:W-:Y:S04]  /*c610*/  MUFU.EX2 R243, R243 ;  /* 0x000000f300f37308 */ /* 0x000fe80000000800 */
[C---:B------:R-:W-:Y:S01]  /*c620*/  HMMA.16816.F32.BF16 R48, R68.reuse, R74, R48 ;  /* 0x0000004a4430723c */ /* 0x040fe20000041830 */
[----:B------:R-:W2:Y:S05]  /*c630*/  LDSM.16.MT88.4 R72, [R212+0x1100] ;  /* 0x00110000d448783b */ /* 0x000eaa0000004200 */
        /* <DEDUP_REMOVED lines=9> */
[----:B------:R-:W-:Y:S01]  /*c6d0*/  MUFU.EX2 R144, R144 ;  /* 0x0000009000907308 */ /* 0x000fe20000000800 */
[----:B------:R-:W-:Y:S01]  /*c6e0*/  F2FP.BF16.PACK_AB R68, R156, R187 ;  /* 0x000000bb9c44723e */ /* 0x000fe200000010ff */
[----:B------:R-:W-:Y:S01]  /*c6f0*/  FADD.FTZ R187, R187, R138 ;  /* 0x0000008abbbb7221 */ /* 0x000fe20000010000 */
[----:B------:R-:W-:Y:S03]  /*c700*/  F2FP.BF16.PACK_AB R70, R193, R158 ;  /* 0x0000009ec146723e */ /* 0x000fe600000010ff */
[----:B-1----:R-:W-:Y:S01]  /*c710*/  F2FP.BF16.PACK_AB R69, R160, R195 ;  /* 0x000000c3a045723e */ /* 0x002fe200000010ff */
[----:B------:R-:W-:Y:S01]  /*c720*/  FADD.FTZ R195, R195, R150 ;  /* 0x00000096c3c37221 */ /* 0x000fe20000010000 */
[----:B---3--:R-:W-:Y:S01]  /*c730*/  F2FP.BF16.PACK_AB R71, R235, R162 ;  /* 0x000000a2eb47723e */ /* 0x008fe200000010ff */
[----:B------:R-:W-:Y:S01]  /*c740*/  FADD.FTZ R187, R156, R187 ;  /* 0x000000bb9cbb7221 */ /* 0x000fe20000010000 */
[----:B------:R-:W-:Y:S01]  /*c750*/  MUFU.EX2 R139, R139 ;  /* 0x0000008b008b7308 */ /* 0x000fe20000000800 */
[----:B------:R-:W-:Y:S02]  /*c760*/  FADD.FTZ R195, R160, R195 ;  /* 0x000000c3a0c37221 */ /* 0x000fe40000010000 */
[----:B------:R-:W-:Y:S02]  /*c770*/  FADD.FTZ R158, R158, R187 ;  /* 0x000000bb9e9e7221 */ /* 0x000fe40000010000 */
[C---:B--2---:R-:W-:Y:S03]  /*c780*/  HMMA.16816.F32.BF16 R4, R68.reuse, R72, R4 ;  /* 0x000000484404723c */ /* 0x044fe60000041804 */
[----:B------:R-:W-:Y:S02]  /*c790*/  FADD.FTZ R162, R162, R195 ;  /* 0x000000c3a2a27221 */ /* 0x000fe40000010000 */
[----:B------:R-:W1:Y:S01]  /*c7a0*/  MUFU.EX2 R148, R148 ;  /* 0x0000009400947308 */ /* 0x000e620000000800 */
[----:B------:R-:W-:Y:S02]  /*c7b0*/  FADD.FTZ R193, R193, R158 ;  /* 0x0000009ec1c17221 */ /* 0x000fe40000010000 */
[C---:B------:R-:W-:Y:S01]  /*c7c0*/  HMMA.16816.F32.BF16 R8, R68.reuse, R74, R8 ;  /* 0x0000004a4408723c */ /* 0x040fe20000041808 */
[----:B------:R-:W2:Y:S03]  /*c7d0*/  LDSM.16.MT88.4 R72, [R212+0x4100] ;  /* 0x00410000d448783b */ /* 0x000ea60000004200 */
[----:B------:R-:W-:Y:S03]  /*c7e0*/  FADD.FTZ R235, R235, R162 ;  /* 0x000000a2ebeb7221 */ /* 0x000fe60000010000 */
[----:B------:R-:W-:Y:S01]  /*c7f0*/  MUFU.EX2 R151, R151 ;  /* 0x0000009700977308 */ /* 0x000fe20000000800 */
[C---:B----4-:R-:W-:Y:S08]  /*c800*/  HMMA.16816.F32.BF16 R12, R68.reuse, R76, R12 ;  /* 0x0000004c440c723c */ /* 0x050ff0000004180c */
[C---:B------:R-:W-:Y:S01]  /*c810*/  HMMA.16816.F32.BF16 R16, R68.reuse, R78, R16 ;  /* 0x0000004e4410723c */ /* 0x040fe20000041810 */
[----:B------:R-:W3:Y:S01]  /*c820*/  LDSM.16.MT88.4 R76, [R212+0x1900] ;  /* 0x00190000d44c783b */ /* 0x000ee20000004200 */
[----:B------:R-:W4:Y:S02]  /*c830*/  MUFU.EX2 R240, R240 ;  /* 0x000000f000f07308 */ /* 0x000f240000000800 */
[----:B-1----:R-:W-:Y:S04]  /*c840*/  F2FP.BF16.PACK_AB R126, R148, R139 ;  /* 0x0000008b947e723e */ /* 0x002fe800000010ff */
[C---:B-----5:R-:W-:Y:S04]  /*c850*/  HMMA.16816.F32.BF16 R20, R68.reuse, R80, R20 ;  /* 0x000000504414723c */ /* 0x060fe80000041814 */
[----:B------:R-:W-:Y:S04]  /*c860*/  MUFU.EX2 R118, R118 ;  /* 0x0000007600767308 */ /* 0x000fe80000000800 */
[C---:B------:R-:W-:Y:S01]  /*c870*/  HMMA.16816.F32.BF16 R24, R68.reuse, R82, R24 ;  /* 0x000000524418723c */ /* 0x040fe20000041818 */
[----:B------:R-:W1:Y:S05]  /*c880*/  LDSM.16.MT88.4 R80, [R209+0x1900] ;  /* 0x00190000d150783b */ /* 0x000e6a0000004200 */
[----:B------:R5:W3:Y:S02]  /*c890*/  MUFU.EX2 R117, R124 ;  /* 0x0000007c00757308 */ /* 0x000ae40000000800 */
[C---:B------:R-:W-:Y:S04]  /*c8a0*/  HMMA.16816.F32.BF16 R28, R68.reuse, R84, R28 ;  /* 0x00000054441c723c */ /* 0x040fe8000004181c */
[----:B----4-:R-:W-:Y:S04]  /*c8b0*/  F2FP.BF16.PACK_AB R125, R240, R151 ;  /* 0x00000097f07d723e */ /* 0x010fe800000010ff */
[C---:B------:R-:W-:Y:S01]  /*c8c0*/  HMMA.16816.F32.BF16 R32, R68.reuse, R86, R32 ;  /* 0x000000564420723c */ /* 0x040fe20000041820 */
[----:B------:R-:W-:Y:S07]  /*c8d0*/  LDSM.16.MT88.4 R84, [R210+0x4900] ;  /* 0x00490000d254783b */ /* 0x000fee0000004200 */
[C---:B--2---:R-:W-:Y:S04]  /*c8e0*/  HMMA.16816.F32.BF16 R36, R68.reuse, R72, R36 ;  /* 0x000000484424723c */ /* 0x044fe80000041824 */
[----:B-----5:R-:W-:Y:S04]  /*c8f0*/  F2FP.BF16.PACK_AB R124, R144, R145 ;  /* 0x00000091907c723e */ /* 0x020fe800000010ff */
[C---:B------:R-:W-:Y:S01]  /*c900*/  HMMA.16816.F32.BF16 R40, R68.reuse, R74, R40 ;  /* 0x0000004a4428723c */ /* 0x040fe20000041828 */
[----:B------:R-:W2:Y:S03]  /*c910*/  LDSM.16.MT88.4 R72, [R208+0x1900] ;  /* 0x00190000d048783b */ /* 0x000ea60000004200 */
[----:B---3--:R-:W-:Y:S04]  /*c920*/  F2FP.BF16.PACK_AB R127, R117, R118 ;  /* 0x00000076757f723e */ /* 0x008fe800000010ff */
[C---:B------:R-:W-:Y:S08]  /*c930*/  HMMA.16816.F32.BF16 R44, R68.reuse, R88, R44 ;  /* 0x00000058442c723c */ /* 0x040ff0000004182c */
[C---:B------:R-:W-:Y:S01]  /*c940*/  HMMA.16816.F32.BF16 R48, R68.reuse, R90, R48 ;  /* 0x0000005a4430723c */ /* 0x040fe20000041830 */
[----:B------:R-:W-:Y:S07]  /*c950*/  LDSM.16.MT88.4 R88, [R208+0x5100] ;  /* 0x00510000d058783b */ /* 0x000fee0000004200 */
[C---:B------:R-:W-:Y:S08]  /*c960*/  HMMA.16816.F32.BF16 R52, R68.reuse, R92, R52 ;  /* 0x0000005c4434723c */ /* 0x040ff00000041834 */
[C---:B------:R-:W-:Y:S01]  /*c970*/  HMMA.16816.F32.BF16 R56, R68.reuse, R94, R56 ;  /* 0x0000005e4438723c */ /* 0x040fe20000041838 */
[----:B------:R-:W-:Y:S07]  /*c980*/  LDSM.16.MT88.4 R92, [R209+0x2900] ;  /* 0x00290000d15c783b */ /* 0x000fee0000004200 */
[C---:B------:R-:W-:Y:S08]  /*c990*/  HMMA.16816.F32.BF16 R60, R68.reuse, R96, R60 ;  /* 0x00000060443c723c */ /* 0x040ff0000004183c */
[----:B------:R-:W-:Y:S07]  /*c9a0*/  HMMA.16816.F32.BF16 R64, R68, R98, R64 ;  /* 0x000000624440723c */ /* 0x000fee0000041840 */
        /* <DEDUP_REMOVED lines=9> */
[C---:B------:R-:W-:Y:S03]  /*ca40*/  HMMA.16816.F32.BF16 R4, R68.reuse, R76, R4 ;  /* 0x0000004c4404723c */ /* 0x040fe60000041804 */
[----:B------:R-:W-:Y:S02]  /*ca50*/  FADD.FTZ R186, R186, R243 ;  /* 0x000000f3baba7221 */ /* 0x000fe40000010000 */
[----:B------:R-:W-:Y:S02]  /*ca60*/  FADD.FTZ R166, R239, R166 ;  /* 0x000000a6efa67221 */ /* 0x000fe40000010000 */
[----:B------:R-:W-:Y:S01]  /*ca70*/  FADD.FTZ R186, R241, R186 ;  /* 0x000000baf1ba7221 */ /* 0x000fe20000010000 */
[C---:B------:R-:W-:Y:S01]  /*ca80*/  HMMA.16816.F32.BF16 R8, R68.reuse, R78, R8 ;  /* 0x0000004e4408723c */ /* 0x040fe20000041808 */
[----:B------:R-:W3:Y:S07]  /*ca90*/  LDSM.16.MT88.4 R76, [R212+0x4900] ;  /* 0x00490000d44c783b */ /* 0x000eee0000004200 */
[C---:B------:R-:W-:Y:S08]  /*caa0*/  HMMA.16816.F32.BF16 R12, R68.reuse, R100, R12 ;  /* 0x00000064440c723c */ /* 0x040ff0000004180c */
[C---:B------:R-:W-:Y:S01]  /*cab0*/  HMMA.16816.F32.BF16 R16, R68.reuse, R102, R16 ;  /* 0x000000664410723c */ /* 0x040fe20000041810 */
[----:B------:R-:W-:Y:S07]  /*cac0*/  LDSM.16.MT88.4 R100, [R210+0x2900] ;  /* 0x00290000d264783b */ /* 0x000fee0000004200 */
[C---:B-1----:R-:W-:Y:S08]  /*cad0*/  HMMA.16816.F32.BF16 R20, R68.reuse, R80, R20 ;  /* 0x000000504414723c */ /* 0x042ff00000041814 */
        /* <DEDUP_REMOVED lines=14> */
[C---:B--2---:R-:W-:Y:S08]  /*cbc0*/  HMMA.16816.F32.BF16 R60, R68.reuse, R72, R60 ;  /* 0x00000048443c723c */ /* 0x044ff0000004183c */
[----:B------:R-:W-:Y:S01]  /*cbd0*/  HMMA.16816.F32.BF16 R64, R68, R74, R64 ;  /* 0x0000004a4440723c */ /* 0x000fe20000041840 */
[----:B------:R-:W2:Y:S06]  /*cbe0*/  LDSM.16.MT88.4 R72, [R208+0x2100] ;  /* 0x00210000d048783b */ /* 0x000eac0000004200 */
        /* <DEDUP_REMOVED lines=9> */
[C---:B---3--:R-:W-:Y:S03]  /*cc80*/  HMMA.16816.F32.BF16 R4, R68.reuse, R76, R4 ;  /* 0x0000004c4404723c */ /* 0x048fe60000041804 */
[----:B------:R-:W-:Y:S02]  /*cc90*/  FADD.FTZ R157, R157, R236 ;  /* 0x000000ec9d9d7221 */ /* 0x000fe40000010000 */
[----:B------:R-:W-:Y:S02]  /*cca0*/  FADD.FTZ R234, R234, R165 ;  /* 0x000000a5eaea7221 */ /* 0x000fe40000010000 */
[----:B------:R-:W-:Y:S01]  /*ccb0*/  FADD.FTZ R238, R238, R157 ;  /* 0x0000009deeee7221 */ /* 0x000fe20000010000 */
[C---:B------:R-:W-:Y:S01]  /*ccc0*/  HMMA.16816.F32.BF16 R8, R68.reuse, R78, R8 ;  /* 0x0000004e4408723c */ /* 0x040fe20000041808 */
[----:B------:R-:W3:Y:S03]  /*ccd0*/  LDSM.16.MT88.4 R76, [R212+0x5100] ;  /* 0x00510000d44c783b */ /* 0x000ee60000004200 */
[----:B------:R-:W-:Y:S02]  /*cce0*/  FADD.FTZ R145, R145, R234 ;  /* 0x000000ea91917221 */ /* 0x000fe40000010000 */
[----:B------:R-:W-:Y:S02]  /*ccf0*/  FADD.FTZ R151, R151, R238 ;  /* 0x000000ee97977221 */ /* 0x000fe40000010000 */
[C---:B----4-:R-:W-:Y:S04]  /*cd00*/  HMMA.16816.F32.BF16 R12, R68.reuse, R84, R12 ;  /* 0x00000054440c723c */ /* 0x050fe8000004180c */
[----:B------:R-:W-:Y:S02]  /*cd10*/  FADD.FTZ R144, R144, R145 ;  /* 0x0000009190907221 */ /* 0x000fe40000010000 */
[----:B------:R-:W-:Y:S02]  /*cd20*/  FADD.FTZ R151, R240, R151 ;  /* 0x00000097f0977221 */ /* 0x000fe40000010000 */
[C---:B------:R-:W-:Y:S01]  /*cd30*/  HMMA.16816.F32.BF16 R16, R68.reuse, R86, R16 ;  /* 0x000000564410723c */ /* 0x040fe20000041810 */
[----:B------:R-:W4:Y:S03]  /*cd40*/  LDSM.16.MT88.4 R84, [R210+0x5100] ;  /* 0x00510000d254783b */ /* 0x000f260000004200 */
[----:B------:R-:W-:Y:S02]  /*cd50*/  FADD.FTZ R139, R139, R144 ;  /* 0x000000908b8b7221 */ /* 0x000fe40000010000 */
[----:B------:R-:W-:Y:S02]  /*cd60*/  FADD.FTZ R118, R118, R151 ;  /* 0x0000009776767221 */ /* 0x000fe40000010000 */
[C---:B-1----:R-:W-:Y:S04]  /*cd70*/  HMMA.16816.F32.BF16 R20, R68.reuse, R80, R20 ;  /* 0x000000504414723c */ /* 0x042fe80000041814 */
[----:B------:R-:W-:Y:S02]  /*cd80*/  FADD.FTZ R224, R148, R139 ;  /* 0x0000008b94e07221 */ /* 0x000fe40000010000 */
[----:B------:R-:W-:Y:S02]  /*cd90*/  FADD.FTZ R225, R117, R118 ;  /* 0x0000007675e17221 */ /* 0x000fe40000010000 */
        /* <DEDUP_REMOVED lines=8> */
[C---:B----4-:R-:W-:Y:S08]  /*ce20*/  HMMA.16816.F32.BF16 R44, R68.reuse, R84, R44 ;  /* 0x00000054442c723c */ /* 0x050ff0000004182c */
[C---:B------:R-:W-:Y:S08]  /*ce30*/  HMMA.16816.F32.BF16 R48, R68.reuse, R86, R48 ;  /* 0x000000564430723c */ /* 0x040ff00000041830 */
[C---:B-1----:R-:W-:Y:S08]  /*ce40*/  HMMA.16816.F32.BF16 R52, R68.reuse, R80, R52 ;  /* 0x000000504434723c */ /* 0x042ff00000041834 */
[C---:B------:R-:W-:Y:S08]  /*ce50*/  HMMA.16816.F32.BF16 R56, R68.reuse, R82, R56 ;  /* 0x000000524438723c */ /* 0x040ff00000041838 */
[C---:B------:R-:W-:Y:S08]  /*ce60*/  HMMA.16816.F32.BF16 R60, R68.reuse, R88, R60 ;  /* 0x00000058443c723c */ /* 0x040ff0000004183c */
[----:B------:R-:W-:Y:S01]  /*ce70*/  HMMA.16816.F32.BF16 R64, R68, R90, R64 ;  /* 0x0000005a4440723c */ /* 0x000fe20000041840 */
[----:B------:R-:W1:Y:S07]  /*ce80*/  LDSM.16.MT88.4 R68, [R210+0x5900] ;  /* 0x00590000d244783b */ /* 0x000e6e0000004200 */
[C---:B------:R-:W-:Y:S01]  /*ce90*/  HMMA.16816.F32.BF16 R112, R124.reuse, R108, R4 ;  /* 0x0000006c7c70723c */ /* 0x040fe20000041804 */
[----:B------:R-:W4:Y:S07]  /*cea0*/  LDSM.16.MT88.4 R4, [R209+0x5900] ;  /* 0x00590000d104783b */ /* 0x000f2e0000004200 */
[C---:B------:R-:W-:Y:S01]  /*ceb0*/  HMMA.16816.F32.BF16 R108, R124.reuse, R110, R8 ;  /* 0x0000006e7c6c723c */ /* 0x040fe20000041808 */
[----:B------:R-:W5:Y:S07]  /*cec0*/  LDSM.16.MT88.4 R8, [R208+0x5900] ;  /* 0x00590000d008783b */ /* 0x000f6e0000004200 */
[C---:B------:R-:W-:Y:S08]  /*ced0*/  HMMA.16816.F32.BF16 R104, R124.reuse, R100, R12 ;  /* 0x000000647c68723c */ /* 0x040ff0000004180c */
[C---:B------:R-:W-:Y:S08]  /*cee0*/  HMMA.16816.F32.BF16 R100, R124.reuse, R102, R16 ;  /* 0x000000667c64723c */ /* 0x040ff00000041810 */
[C---:B------:R-:W-:Y:S08]  /*cef0*/  HMMA.16816.F32.BF16 R96, R124.reuse, R92, R20 ;  /* 0x0000005c7c60723c */ /* 0x040ff00000041814 */
[C---:B------:R-:W-:Y:S08]  /*cf00*/  HMMA.16816.F32.BF16 R92, R124.reuse, R94, R24 ;  /* 0x0000005e7c5c723c */ /* 0x040ff00000041818 */
[C---:B--2---:R-:W-:Y:S08]  /*cf10*/  HMMA.16816.F32.BF16 R88, R124.reuse, R72, R28 ;  /* 0x000000487c58723c */ /* 0x044ff0000004181c */
[C---:B------:R-:W-:Y:S08]  /*cf20*/  HMMA.16816.F32.BF16 R84, R124.reuse, R74, R32 ;  /* 0x0000004a7c54723c */ /* 0x040ff00000041820 */
[C---:B---3--:R-:W-:Y:S08]  /*cf30*/  HMMA.16816.F32.BF16 R80, R124.reuse, R76, R36 ;  /* 0x0000004c7c50723c */ /* 0x048ff00000041824 */
[C---:B------:R-:W-:Y:S08]  /*cf40*/  HMMA.16816.F32.BF16 R76, R124.reuse, R78, R40 ;  /* 0x0000004e7c4c723c */ /* 0x040ff00000041828 */
[C---:B-1----:R-:W-:Y:S08]  /*cf50*/  HMMA.16816.F32.BF16 R72, R124.reuse, R68, R44 ;  /* 0x000000447c48723c */ /* 0x042ff0000004182c */
[C---:B------:R-:W-:Y:S08]  /*cf60*/  HMMA.16816.F32.BF16 R68, R124.reuse, R70, R48 ;  /* 0x000000467c44723c */ /* 0x040ff00000041830 */
[C---:B----4-:R-:W-:Y:S08]  /*cf70*/  HMMA.16816.F32.BF16 R52, R124.reuse, R4, R52 ;  /* 0x000000047c34723c */ /* 0x050ff00000041834 */
[C---:B------:R-:W-:Y:S08]  /*cf80*/  HMMA.16816.F32.BF16 R56, R124.reuse, R6, R56 ;  /* 0x000000067c38723c */ /* 0x040ff00000041838 */
[C---:B-----5:R-:W-:Y:S08]  /*cf90*/  HMMA.16816.F32.BF16 R60, R124.reuse, R8, R60 ;  /* 0x000000087c3c723c */ /* 0x060ff0000004183c */
[----:B------:R-:W-:Y:S01]  /*cfa0*/  HMMA.16816.F32.BF16 R64, R124, R10, R64 ;  /* 0x0000000a7c40723c */ /* 0x000fe20000041840 */
[----:B------:R-:W-:-:S07]  /*cfb0*/  @P0 BRA `(.L_x_47) ;  /* 0xffffd0e000000947 */ /* 0x000fce000383ffff */
.L_x_46:
[----:B------:R-:W-:-:S13]  /*cfc0*/  ISETP.GE.AND P0, PT, R192, R215, PT ;  /* 0x000000d7c000720c */ /* 0x000fda0003f06270 */
[----:B------:R-:W-:Y:S05]  /*cfd0*/  @!P0 BRA `(.L_x_48) ;  /* 0x0000432000008947 */ /* 0x000fea0003800000 */
[----:B------:R-:W-:Y:S01]  /*cfe0*/  ULDC.64 UR4, c[0x0][0x1e0] ;  /* 0x0000780000047ab9 */ /* 0x000fe20000000a00 */
[----:B------:R-:W-:Y:S01]  /*cff0*/  IADD3 R194, P0, R226, 0x40, RZ ;  /* 0x00000040e2c27810 */ /* 0x000fe20007f1e0ff */
[----:B------:R-:W-:Y:S01]  /*d000*/  USHF.L.U64.HI UR7, UR4, 0x6, UR5 ;  /* 0x0000000604077899 */ /* 0x000fe20008010205 */
[----:B------:R-:W-:Y:S01]  /*d010*/  IMAD.MOV.U32 R2, RZ, RZ, R116 ;  /* 0x000000ffff027224 */ /* 0x000fe200078e0074 */
[----:B------:R-:W-:Y:S01]  /*d020*/  USHF.L.U32 UR13, UR4, 0x6, URZ ;  /* 0x00000006040d7899 */ /* 0x000fe2000800063f */
[----:B------:R-:W-:Y:S01]  /*d030*/  IMAD.MOV.U32 R3, RZ, RZ, R0 ;  /* 0x000000ffff037224 */ /* 0x000fe200078e0000 */
[----:B------:R-:W-:Y:S01]  /*d040*/  UMOV UR11, 0x60 ;  /* 0x00000060000b7882 */ /* 0x000fe20000000000 */
[-C--:B------:R-:W-:Y:S01]  /*d050*/  IADD3.X R195, RZ, R229.reuse, RZ, P0, !PT ;  /* 0x000000e5ffc37210 */ /* 0x080fe200007fe4ff */
[----:B------:R-:W-:Y:S01]  /*d060*/  ULDC.64 UR4, c[0x0][0x208] ;  /* 0x0000820000047ab9 */ /* 0x000fe20000000a00 */
[----:B------:R-:W-:Y:S01]  /*d070*/  MOV R227, R229 ;  /* 0x000000e500e37202 */ /* 0x000fe20000000f00 */
[----:B------:R-:W-:-:S02]  /*d080*/  UIADD3 UR10, UP1, UR10, 0x80, URZ ;  /* 0x000000800a0a7890 */ /* 0x000fc4000ff3e03f */
[----:B------:R-:W-:Y:S02]  /*d090*/  UIADD3 UR16, UP0, UR12, 0x80, URZ ;  /* 0x000000800c107890 */ /* 0x000fe4000ff1e03f */
[----:B------:R-:W-:Y:S02]  /*d0a0*/  UIMAD.WIDE.U32 UR18, UR11, UR4, URZ ;  /* 0x000000040b1272a5 */ /* 0x000fe4000f8e003f */
[----:B------:R-:W-:Y:S02]  /*d0b0*/  UIMAD UR5, UR11, UR5, URZ ;  /* 0x000000050b0572a4 */ /* 0x000fe4000f8e023f */
[----:B------:R-:W-:Y:S02]  /*d0c0*/  UIADD3.X UR8, URZ, UR8, URZ, UP1, !UPT ;  /* 0x000000083f087290 */ /* 0x000fe40008ffe43f */
[----:B------:R-:W-:Y:S02]  /*d0d0*/  UIADD3.X UR4, URZ, UR17, URZ, UP0, !UPT ;  /* 0x000000113f047290 */ /* 0x000fe400087fe43f */
[----:B------:R-:W-:-:S02]  /*d0e0*/  UIADD3 UR5, UR19, UR5, URZ ;  /* 0x0000000513057290 */ /* 0x000fc4000fffe03f */
.L_x_57:
[----:B------:R-:W-:Y:S04]  /*d0f0*/  DEPBAR.LE SB0, 0x0 ;  /* 0x000080000000791a */ /* 0x000fe80000000000 */
[----:B------:R-:W-:Y:S01]  /*d100*/  BAR.SYNC.DEFER_BLOCKING 0x0 ;  /* 0x0000000000007b1d */ /* 0x000fe20000010000 */
[----:B------:R-:W-:Y:S01]  /*d110*/  SHF.R.S32.HI R29, RZ, 0x1f, R192 ;  /* 0x0000001fff1d7819 */ /* 0x000fe200000114c0 */
[C---:B------:R-:W-:Y:S01]  /*d120*/  IMAD R0, R192.reuse, UR5, RZ ;  /* 0x00000005c0007c24 */ /* 0x040fe2000f8e02ff */
[C---:B------:R-:W-:Y:S01]  /*d130*/  ISETP.GT.AND P6, PT, R192.reuse, R215, PT ;  /* 0x000000d7c000720c */ /* 0x040fe20003fc4270 */
[----:B------:R-:W-:Y:S04]  /*d140*/  IMAD.WIDE.U32 R38, R192, UR18, R226 ;  /* 0x00000012c0267c25 */ /* 0x000fe8000f8e00e2 */
[----:B------:R-:W-:Y:S01]  /*d150*/  IMAD R0, R29, UR18, R0 ;  /* 0x000000121d007c24 */ /* 0x000fe2000f8e0200 */
[----:B------:R-:W-:Y:S01]  /*d160*/  LEA R44, P1, R38, c[0x0][0x1f8], 0x1 ;  /* 0x00007e00262c7a11 */ /* 0x000fe200078208ff */
[----:B------:R-:W-:Y:S03]  /*d170*/  IMAD.WIDE.U32 R46, R192, UR18, R194 ;  /* 0x00000012c02e7c25 */ /* 0x000fe6000f8e00c2 */
[----:B------:R-:W-:Y:S02]  /*d180*/  IADD3 R36, R39, R0, RZ ;  /* 0x0000000027247210 */ /* 0x000fe40007ffe0ff */
[----:B------:R-:W-:Y:S02]  /*d190*/  LEA R156, P0, R46, c[0x0][0x1f8], 0x1 ;  /* 0x00007e002e9c7a11 */ /* 0x000fe400078008ff */
[----:B------:R-:W-:Y:S02]  /*d1a0*/  LEA.HI.X R45, R38, c[0x0][0x1fc], R36, 0x1, P1 ;  /* 0x00007f00262d7a11 */ /* 0x000fe400008f0c24 */
[----:B------:R-:W-:Y:S04]  /*d1b0*/  IADD3 R0, R0, R47, RZ ;  /* 0x0000002f00007210 */ /* 0x000fe80007ffe0ff */
[----:B------:R-:W-:Y:S01]  /*d1c0*/  LEA.HI.X R157, R46, c[0x0][0x1fc], R0, 0x1, P0 ;  /* 0x00007f002e9d7a11 */ /* 0x000fe200000f0c00 */
[----:B------:R-:W1:Y:S01]  /*d1d0*/  LDSM.16.M88.4 R8, [R214+0x8100] ;  /* 0x00810000d608783b */ /* 0x000e620000000200 */
[----:B------:R-:W-:Y:S04]  /*d1e0*/  IADD3 R160, P0, R44, UR12, RZ ;  /* 0x0000000c2ca07c10 */ /* 0x000fe8000ff1e0ff */
[----:B------:R-:W-:Y:S02]  /*d1f0*/  IADD3.X R161, R45, UR17, RZ, P0, !PT ;  /* 0x000000112da17c10 */ /* 0x000fe400087fe4ff */
[C---:B------:R-:W-:Y:S01]  /*d200*/  IADD3 R164, P1, R160.reuse, UR12, RZ ;  /* 0x0000000ca0a47c10 */ /* 0x040fe2000ff3e0ff */
[----:B------:R-:W2:Y:S01]  /*d210*/  LDSM.16.M88.4 R16, [R214+0x8900] ;  /* 0x00890000d610783b */ /* 0x000ea20000000200 */
[----:B------:R-:W-:Y:S02]  /*d220*/  IADD3 R162, P0, R160, UR16, RZ ;  /* 0x00000010a0a27c10 */ /* 0x000fe4000ff1e0ff */
[C---:B------:R-:W-:Y:S02]  /*d230*/  IADD3.X R165, R161.reuse, UR17, RZ, P1, !PT ;  /* 0x00000011a1a57c10 */ /* 0x040fe40008ffe4ff */
[----:B------:R-:W-:Y:S02]  /*d240*/  IADD3.X R163, R161, UR4, RZ, P0, !PT ;  /* 0x00000004a1a37c10 */ /* 0x000fe400087fe4ff */
[----:B------:R-:W-:Y:S01]  /*d250*/  PLOP3.LUT P1, PT, PT, PT, UP3, 0x80, 0x0 ;  /* 0x000000000000781c */ /* 0x000fe20003f2f038 */
[----:B------:R-:W3:Y:S01]  /*d260*/  LDSM.16.M88.4 R24, [R214+0x9100] ;  /* 0x00910000d618783b */ /* 0x000ee20000000200 */
[----:B------:R-:W-:Y:S07]  /*d270*/  PLOP3.LUT P0, PT, PT, PT, UP3, 0x80, 0x0 ;  /* 0x000000000000781c */ /* 0x000fee0003f0f038 */
[----:B------:R-:W4:Y:S08]  /*d280*/  LDSM.16.M88.4 R32, [R214+0x9900] ;  /* 0x00990000d620783b */ /* 0x000f300000000200 */
[----:B------:R-:W5:Y:S01]  /*d290*/  LDSM.16.M88.4 R40, [R214+0xa100] ;  /* 0x00a10000d628783b */ /* 0x000f620000000200 */
[C---:B-1----:R-:W-:Y:S07]  /*d2a0*/  HMMA.16816.F32.BF16 R4, R120.reuse, R8, RZ ;  /* 0x000000087804723c */ /* 0x042fee00000418ff */
[----:B------:R-:W1:Y:S01]  /*d2b0*/  LDSM.16.M88.4 R48, [R214+0xa900] ;  /* 0x00a90000d630783b */ /* 0x000e620000000200 */
[C---:B------:R-:W-:Y:S07]  /*d2c0*/  HMMA.16816.F32.BF16 R8, R120.reuse, R10, RZ ;  /* 0x0000000a7808723c */ /* 0x040fee00000418ff */
[----:B------:R-:W1:Y:S01]  /*d2d0*/  LDSM.16.M88.4 R116, [R213] ;  /* 0x00000000d574783b */ /* 0x000e620000000200 */
[C---:B--2---:R-:W-:Y:S07]  /*d2e0*/  HMMA.16816.F32.BF16 R12, R120.reuse, R16, RZ ;  /* 0x00000010780c723c */ /* 0x044fee00000418ff */
[----:B------:R-:W2:Y:S01]  /*d2f0*/  LDSM.16.M88.4 R124, [R207] ;  /* 0x00000000cf7c783b */ /* 0x000ea20000000200 */
[C---:B------:R-:W-:Y:S07]  /*d300*/  HMMA.16816.F32.BF16 R16, R120.reuse, R18, RZ ;  /* 0x000000127810723c */ /* 0x040fee00000418ff */
[----:B------:R-:W1:Y:S01]  /*d310*/  LDSM.16.M88.4 R128, [R206] ;  /* 0x00000000ce80783b */ /* 0x000e620000000200 */
[C---:B---3--:R-:W-:Y:S07]  /*d320*/  HMMA.16816.F32.BF16 R20, R120.reuse, R24, RZ ;  /* 0x000000187814723c */ /* 0x048fee00000418ff */
[----:B------:R-:W3:Y:S01]  /*d330*/  LDSM.16.M88.4 R132, [R205] ;  /* 0x00000000cd84783b */ /* 0x000ee20000000200 */
[C---:B------:R-:W-:Y:S07]  /*d340*/  HMMA.16816.F32.BF16 R24, R120.reuse, R26, RZ ;  /* 0x0000001a7818723c */ /* 0x040fee00000418ff */
[----:B------:R-:W1:Y:S01]  /*d350*/  LDSM.16.M88.4 R136, [R204] ;  /* 0x00000000cc88783b */ /* 0x000e620000000200 */
[C---:B----4-:R-:W-:Y:S07]  /*d360*/  HMMA.16816.F32.BF16 R28, R120.reuse, R32, RZ ;  /* 0x00000020781c723c */ /* 0x050fee00000418ff */
[----:B------:R-:W4:Y:S01]  /*d370*/  LDSM.16.M88.4 R144, [R203] ;  /* 0x00000000cb90783b */ /* 0x000f220000000200 */
[C---:B------:R-:W-:Y:S07]  /*d380*/  HMMA.16816.F32.BF16 R32, R120.reuse, R34, RZ ;  /* 0x000000227820723c */ /* 0x040fee00000418ff */
[----:B------:R-:W-:Y:S01]  /*d390*/  @!PT LDS RZ, [RZ] ;  /* 0x00000000fffff984 */ /* 0x000fe20000000800 */
[----:B------:R-:W-:Y:S01]  /*d3a0*/  @!PT LDS RZ, [RZ] ;  /* 0x00000000fffff984 */ /* 0x000fe20000000800 */
[----:B------:R-:W-:Y:S01]  /*d3b0*/  @!PT LDS RZ, [RZ] ;  /* 0x00000000fffff984 */ /* 0x000fe20000000800 */
[----:B------:R1:W-:Y:S01]  /*d3c0*/  LDGSTS.E.BYPASS.LTC128B.128 [R216+0x100], [R44.64], !P4 ;  /* 0x001000002cd87fae */ /* 0x0003e2000e101d4e */
[C---:B-----5:R-:W-:Y:S07]  /*d3d0*/  HMMA.16816.F32.BF16 R36, R120.reuse, R40, RZ ;  /* 0x000000287824723c */ /* 0x060fee00000418ff */
[----:B------:R5:W-:Y:S01]  /*d3e0*/  LDGSTS.E.BYPASS.LTC128B.128 [R216+0x3100], [R156.64], !P3 ;  /* 0x031000009cd87fae */ /* 0x000be2000d901d4e */
[C---:B------:R-:W-:Y:S07]  /*d3f0*/  HMMA.16816.F32.BF16 R40, R120.reuse, R42, RZ ;  /* 0x0000002a7828723c */ /* 0x040fee00000418ff */
[----:B------:R2:W-:Y:S08]  /*d400*/  LDGSTS.E.BYPASS.LTC128B.128 [R216+0x1100], [R160.64], !P4 ;  /* 0x01100000a0d87fae */ /* 0x0005f0000e101d4e */
[----:B------:R2:W-:Y:S01]  /*d410*/  LDGSTS.E.BYPASS.LTC128B.128 [R216+0x4100], [R160.64+0x80], !P3 ;  /* 0x04100080a0d87fae */ /* 0x0005e2000d901d4e */
[C---:B-1----:R-:W-:Y:S07]  /*d420*/  HMMA.16816.F32.BF16 R44, R120.reuse, R48, RZ ;  /* 0x00000030782c723c */ /* 0x042fee00000418ff */
[----:B------:R1:W-:Y:S01]  /*d430*/  LDGSTS.E.BYPASS.LTC128B.128 [R216+0x2100], [R164.64], !P4 ;  /* 0x02100000a4d87fae */ /* 0x0003e2000e101d4e */
[----:B------:R-:W-:Y:S07]  /*d440*/  HMMA.16816.F32.BF16 R48, R120, R50, RZ ;  /* 0x000000327830723c */ /* 0x000fee00000418ff */
[----:B------:R1:W-:Y:S01]  /*d450*/  LDGSTS.E.BYPASS.LTC128B.128 [R216+0x5100], [R162.64], !P3 ;  /* 0x05100000a2d87fae */ /* 0x0003e2000d901d4e */
[C---:B------:R-:W-:Y:S07]  /*d460*/  HMMA.16816.F32.BF16 R4, R140.reuse, R116, R4 ;  /* 0x000000748c04723c */ /* 0x040fee0000041804 */
[----:B------:R-:W1:Y:S01]  /*d470*/  LDSM.16.M88.4 R148, [R211+0x8100] ;  /* 0x00810000d394783b */ /* 0x000e620000000200 */
[C---:B------:R-:W-:Y:S07]  /*d480*/  HMMA.16816.F32.BF16 R8, R140.reuse, R118, R8 ;  /* 0x000000768c08723c */ /* 0x040fee0000041808 */
[----:B------:R-:W0:Y:S01]  /*d490*/  LDGDEPBAR ;  /* 0x00000000000079af */ /* 0x000e220000000000 */
[C---:B--2---:R-:W-:Y:S07]  /*d4a0*/  HMMA.16816.F32.BF16 R12, R140.reuse, R124, R12 ;  /* 0x0000007c8c0c723c */ /* 0x044fee000004180c */
[----:B-----5:R-:W2:Y:S01]  /*d4b0*/  LDSM.16.M88.4 R156, [R211+0x8900] ;  /* 0x00890000d39c783b */ /* 0x020ea20000000200 */
[C---:B------:R-:W-:Y:S07]  /*d4c0*/  HMMA.16816.F32.BF16 R16, R140.reuse, R126, R16 ;  /* 0x0000007e8c10723c */ /* 0x040fee0000041810 */
[----:B------:R-:W5:Y:S01]  /*d4d0*/  LDSM.16.M88.4 R116, [R211+0x9100] ;  /* 0x00910000d374783b */ /* 0x000f620000000200 */
[C---:B------:R-:W-:Y:S07]  /*d4e0*/  HMMA.16816.F32.BF16 R20, R140.reuse, R128, R20 ;  /* 0x000000808c14723c */ /* 0x040fee0000041814 */
[----:B------:R-:W2:Y:S01]  /*d4f0*/  LDSM.16.M88.4 R124, [R211+0x9900] ;  /* 0x00990000d37c783b */ /* 0x000ea20000000200 */
[C---:B------:R-:W-:Y:S07]  /*d500*/  HMMA.16816.F32.BF16 R24, R140.reuse, R130, R24 ;  /* 0x000000828c18723c */ /* 0x040fee0000041818 */
[----:B-1----:R-:W1:Y:S01]  /*d510*/  LDSM.16.M88.4 R160, [R211+0xa100] ;  /* 0x00a10000d3a0783b */ /* 0x002e620000000200 */
[C---:B---3--:R-:W-:Y:S07]  /*d520*/  HMMA.16816.F32.BF16 R28, R140.reuse, R132, R28 ;  /* 0x000000848c1c723c */ /* 0x048fee000004181c */
[----:B------:R-:W3:Y:S01]  /*d530*/  LDSM.16.M88.4 R164, [R211+0xa900] ;  /* 0x00a90000d3a4783b */ /* 0x000ee20000000200 */
[C---:B------:R-:W-:Y:S07]  /*d540*/  HMMA.16816.F32.BF16 R32, R140.reuse, R134, R32 ;  /* 0x000000868c20723c */ /* 0x040fee0000041820 */
[----:B------:R-:W1:Y:S01]  /*d550*/  LDSM.16.M88.4 R128, [R202] ;  /* 0x00000000ca80783b */ /* 0x000e620000000200 */
[C---:B------:R-:W-:Y:S07]  /*d560*/  HMMA.16816.F32.BF16 R36, R140.reuse, R136, R36 ;  /* 0x000000888c24723c */ /* 0x040fee0000041824 */
[----:B------:R-:W1:Y:S01]  /*d570*/  LDSM.16.M88.4 R132, [R202+0x800] ;  /* 0x00080000ca84783b */ /* 0x000e620000000200 */
[C---:B------:R-:W-:Y:S07]  /*d580*/  HMMA.16816.F32.BF16 R40, R140.reuse, R138, R40 ;  /* 0x0000008a8c28723c */ /* 0x040fee0000041828 */
[----:B------:R-:W1:Y:S01]  /*d590*/  LDSM.16.M88.4 R136, [R202+0x1000] ;  /* 0x00100000ca88783b */ /* 0x000e620000000200 */
[C---:B----4-:R-:W-:Y:S07]  /*d5a0*/  HMMA.16816.F32.BF16 R44, R140.reuse, R144, R44 ;  /* 0x000000908c2c723c */ /* 0x050fee000004182c */
[----:B------:R-:W-:Y:S01]  /*d5b0*/  LDSM.16.M88.4 R184, [R211+0xd900] ;  /* 0x00d90000d3b8783b */ /* 0x000fe20000000200 */
[----:B------:R-:W-:Y:S07]  /*d5c0*/  HMMA.16816.F32.BF16 R48, R140, R146, R48 ;  /* 0x000000928c30723c */ /* 0x000fee0000041830 */
[----:B------:R-:W4:Y:S01]  /*d5d0*/  LDSM.16.M88.4 R144, [R202+0x1800] ;  /* 0x00180000ca90783b */ /* 0x000f220000000200 */
[C---:B------:R-:W-:Y:S08]  /*d5e0*/  HMMA.16816.F32.BF16 R4, R152.reuse, R148, R4 ;  /* 0x000000949804723c */ /* 0x040ff00000041804 */
[C---:B------:R-:W-:Y:S01]  /*d5f0*/  HMMA.16816.F32.BF16 R8, R152.reuse, R150, R8 ;  /* 0x000000969808723c */ /* 0x040fe20000041808 */
[----:B------:R-:W1:Y:S07]  /*d600*/  LDSM.16.M88.4 R148, [R202+0x2000] ;  /* 0x00200000ca94783b */ /* 0x000e6e0000000200 */
[C---:B--2---:R-:W-:Y:S08]  /*d610*/  HMMA.16816.F32.BF16 R12, R152.reuse, R156, R12 ;  /* 0x0000009c980c723c */ /* 0x044ff0000004180c */
[C---:B------:R-:W-:Y:S01]  /*d620*/  HMMA.16816.F32.BF16 R16, R152.reuse, R158, R16 ;  /* 0x0000009e9810723c */ /* 0x040fe20000041810 */
[----:B------:R-:W-:Y:S07]  /*d630*/  LDSM.16.M88.4 R156, [R214+0xb900] ;  /* 0x00b90000d69c783b */ /* 0x000fee0000000200 */
[C---:B-----5:R-:W-:Y:S08]  /*d640*/  HMMA.16816.F32.BF16 R20, R152.reuse, R116, R20 ;  /* 0x000000749814723c */ /* 0x060ff00000041814 */
[C---:B------:R-:W-:Y:S01]  /*d650*/  HMMA.16816.F32.BF16 R24, R152.reuse, R118, R24 ;  /* 0x000000769818723c */ /* 0x040fe20000041818 */
[----:B------:R-:W2:Y:S07]  /*d660*/  LDSM.16.M88.4 R116, [R202+0x2800] ;  /* 0x00280000ca74783b */ /* 0x000eae0000000200 */
[C---:B------:R-:W-:Y:S08]  /*d670*/  HMMA.16816.F32.BF16 R28, R152.reuse, R124, R28 ;  /* 0x0000007c981c723c */ /* 0x040ff0000004181c */
        /* <DEDUP_REMOVED lines=15> */
[C---:B------:R-:W-:Y:S01]  /*d770*/  HMMA.16816.F32.BF16 R24, R168.reuse, R138, R24 ;  /* 0x0000008aa818723c */ /* 0x040fe20000041818 */
[----:B------:R-:W1:Y:S07]  /*d780*/  LDSM.16.M88.4 R136, [R201] ;  /* 0x00000000c988783b */ /* 0x000e6e0000000200 */
[C---:B----4-:R-:W-:Y:S08]  /*d790*/  HMMA.16816.F32.BF16 R28, R168.reuse, R144, R28 ;  /* 0x00000090a81c723c */ /* 0x050ff0000004181c */
[C---:B------:R-:W-:Y:S01]  /*d7a0*/  HMMA.16816.F32.BF16 R32, R168.reuse, R146, R32 ;  /* 0x00000092a820723c */ /* 0x040fe20000041820 */
[----:B------:R-:W4:Y:S07]  /*d7b0*/  LDSM.16.M88.4 R144, [R200] ;  /* 0x00000000c890783b */ /* 0x000f2e0000000200 */
[C---:B------:R-:W-:Y:S08]  /*d7c0*/  HMMA.16816.F32.BF16 R36, R168.reuse, R148, R36 ;  /* 0x00000094a824723c */ /* 0x040ff00000041824 */
[C---:B------:R-:W-:Y:S01]  /*d7d0*/  HMMA.16816.F32.BF16 R40, R168.reuse, R150, R40 ;  /* 0x00000096a828723c */ /* 0x040fe20000041828 */
[----:B------:R-:W-:Y:S07]  /*d7e0*/  LDSM.16.M88.4 R148, [R197] ;  /* 0x00000000c594783b */ /* 0x000fee0000000200 */
[C---:B--2---:R-:W-:Y:S08]  /*d7f0*/  HMMA.16816.F32.BF16 R44, R168.reuse, R116, R44 ;  /* 0x00000074a82c723c */ /* 0x044ff0000004182c */
[----:B------:R-:W-:Y:S01]  /*d800*/  HMMA.16816.F32.BF16 R48, R168, R118, R48 ;  /* 0x00000076a830723c */ /* 0x000fe20000041830 */
[----:B------:R-:W2:Y:S07]  /*d810*/  LDSM.16.M88.4 R116, [R199] ;  /* 0x00000000c774783b */ /* 0x000eae0000000200 */
[C---:B-----5:R-:W-:Y:S08]  /*d820*/  HMMA.16816.F32.BF16 R4, R172.reuse, R124, R4 ;  /* 0x0000007cac04723c */ /* 0x060ff00000041804 */
[C---:B------:R-:W-:Y:S01]  /*d830*/  HMMA.16816.F32.BF16 R8, R172.reuse, R126, R8 ;  /* 0x0000007eac08723c */ /* 0x040fe20000041808 */
[----:B------:R-:W5:Y:S07]  /*d840*/  LDSM.16.M88.4 R124, [R198] ;  /* 0x00000000c67c783b */ /* 0x000f6e0000000200 */
[C---:B------:R-:W-:Y:S08]  /*d850*/  HMMA.16816.F32.BF16 R12, R172.reuse, R156, R12 ;  /* 0x0000009cac0c723c */ /* 0x040ff0000004180c */
[C---:B------:R-:W-:Y:S01]  /*d860*/  HMMA.16816.F32.BF16 R16, R172.reuse, R158, R16 ;  /* 0x0000009eac10723c */ /* 0x040fe20000041810 */
[----:B------:R-:W2:Y:S07]  /*d870*/  LDSM.16.M88.4 R156, [R196] ;  /* 0x00000000c49c783b */ /* 0x000eae0000000200 */
        /* <DEDUP_REMOVED lines=15> */
[C---:B----4-:R-:W-:Y:S08]  /*d970*/  HMMA.16816.F32.BF16 R12, R176.reuse, R144, R12 ;  /* 0x00000090b00c723c */ /* 0x050ff0000004180c */
[C---:B------:R-:W-:Y:S01]  /*d980*/  HMMA.16816.F32.BF16 R16, R176.reuse, R146, R16 ;  /* 0x00000092b010723c */ /* 0x040fe20000041810 */
[----:B------:R-:W4:Y:S07]  /*d990*/  LDSM.16.M88.4 R144, [R202+0x3000] ;  /* 0x00300000ca90783b */ /* 0x000f2e0000000200 */
[C---:B--2---:R-:W-:Y:S08]  /*d9a0*/  HMMA.16816.F32.BF16 R20, R176.reuse, R116, R20 ;  /* 0x00000074b014723c */ /* 0x044ff00000041814 */
[C---:B------:R-:W-:Y:S01]  /*d9b0*/  HMMA.16816.F32.BF16 R24, R176.reuse, R118, R24 ;  /* 0x00000076b018723c */ /* 0x040fe20000041818 */
[----:B------:R-:W2:Y:S07]  /*d9c0*/  LDSM.16.M88.4 R116, [R202+0x3800] ;  /* 0x00380000ca74783b */ /* 0x000eae0000000200 */
[C---:B-----5:R-:W-:Y:S08]  /*d9d0*/  HMMA.16816.F32.BF16 R28, R176.reuse, R124, R28 ;  /* 0x0000007cb01c723c */ /* 0x060ff0000004181c */
[C---:B------:R-:W-:Y:S08]  /*d9e0*/  HMMA.16816.F32.BF16 R32, R176.reuse, R126, R32 ;  /* 0x0000007eb020723c */ /* 0x040ff00000041820 */
[C---:B------:R-:W-:Y:S08]  /*d9f0*/  HMMA.16816.F32.BF16 R36, R176.reuse, R148, R36 ;  /* 0x00000094b024723c */ /* 0x040ff00000041824 */
[C---:B------:R-:W-:Y:S08]  /*da00*/  HMMA.16816.F32.BF16 R40, R176.reuse, R150, R40 ;  /* 0x00000096b028723c */ /* 0x040ff00000041828 */
[C---:B------:R-:W-:Y:S08]  /*da10*/  HMMA.16816.F32.BF16 R44, R176.reuse, R156, R44 ;  /* 0x0000009cb02c723c */ /* 0x040ff0000004182c */
[----:B------:R-:W-:Y:S08]  /*da20*/  HMMA.16816.F32.BF16 R48, R176, R158, R48 ;  /* 0x0000009eb030723c */ /* 0x000ff00000041830 */
[C---:B-1----:R-:W-:Y:S08]  /*da30*/  HMMA.16816.F32.BF16 R4, R180.reuse, R160, R4 ;  /* 0x000000a0b404723c */ /* 0x042ff00000041804 */
[C---:B------:R-:W-:Y:S08]  /*da40*/  HMMA.16816.F32.BF16 R8, R180.reuse, R162, R8 ;  /* 0x000000a2b408723c */ /* 0x040ff00000041808 */
[C---:B---3--:R-:W-:Y:S08]  /*da50*/  HMMA.16816.F32.BF16 R12, R180.reuse, R128, R12 ;  /* 0x00000080b40c723c */ /* 0x048ff0000004180c */
        /* <DEDUP_REMOVED lines=9> */
[C---:B----4-:R-:W-:Y:S08]  /*daf0*/  HMMA.16816.F32.BF16 R4, R188.reuse, R144, R4 ;  /* 0x00000090bc04723c */ /* 0x050ff00000041804 */
        /* <DEDUP_REMOVED lines=17> */
[----:B------:R-:W4:Y:S01]  /*dc10*/  MUFU.TANH R128, R9 ;  /* 0x0000000900807308 */ /* 0x000f220000002400 */
[----:B------:R-:W-:Y:S02]  /*dc20*/  FMUL.FTZ R18, R18, c[0x0][0x320] ;  /* 0x0000c80012127a20 */ /* 0x000fe40000410000 */
[----:B------:R-:W-:Y:S02]  /*dc30*/  FMUL.FTZ R19, R19, c[0x0][0x320] ;  /* 0x0000c80013137a20 */ /* 0x000fe40000410000 */
[----:B------:R-:W-:Y:S02]  /*dc40*/  FMUL.FTZ R12, R13, c[0x0][0x320] ;  /* 0x0000c8000d0c7a20 */ /* 0x000fe40000410000 */
[----:B------:R-:W-:Y:S02]  /*dc50*/  FMUL.FTZ R13, R16, c[0x0][0x320] ;  /* 0x0000c800100d7a20 */ /* 0x000fe40000410000 */
[----:B------:R-:W-:Y:S01]  /*dc60*/  FMUL.FTZ R15, R15, c[0x0][0x320] ;  /* 0x0000c8000f0f7a20 */ /* 0x000fe20000410000 */
[----:B------:R-:W1:Y:S10]  /*dc70*/  MUFU.TANH R116, R10 ;  /* 0x0000000a00747308 */ /* 0x000e740000002400 */
[----:B------:R5:W1:Y:S01]  /*dc80*/  MUFU.TANH R117, R11 ;  /* 0x0000000b00757308 */ /* 0x000a620000002400 */
[C---:B--2---:R-:W-:Y:S09]  /*dc90*/  HMMA.16816.F32.BF16 R20, R188.reuse, R4, R20 ;  /* 0x00000004bc14723c */ /* 0x044ff20000041814 */
[----:B------:R-:W2:Y:S01]  /*dca0*/  MUFU.TANH R157, R18 ;  /* 0x00000012009d7308 */ /* 0x000ea20000002400 */
[C---:B------:R-:W-:Y:S01]  /*dcb0*/  HMMA.16816.F32.BF16 R24, R188.reuse, R6, R24 ;  /* 0x00000006bc18723c */ /* 0x040fe20000041818 */
[----:B------:R-:W-:Y:S08]  /*dcc0*/  LDSM.16.M88.4 R4, [R202+0x5000] ;  /* 0x00500000ca04783b */ /* 0x000ff00000000200 */
[----:B------:R-:W1:Y:S01]  /*dcd0*/  MUFU.TANH R163, R19 ;  /* 0x0000001300a37308 */ /* 0x000e620000002400 */
[----:B-----5:R-:W5:Y:S04]  /*dce0*/  LDSM.16.M88.4 R8, [R202+0x4800] ;  /* 0x00480000ca08783b */ /* 0x020f680000000200 */
[----:B------:R-:W-:Y:S05]  /*dcf0*/  FMUL.FTZ R21, R21, c[0x0][0x320] ;  /* 0x0000c80015157a20 */ /* 0x000fea0000410000 */
[----:B------:R1:W1:Y:S01]  /*dd00*/  MUFU.TANH R151, R15 ;  /* 0x0000000f00977308 */ /* 0x0002620000002400 */
[----:B------:R-:W-:Y:S02]  /*dd10*/  FMUL.FTZ R186, R20, c[0x0][0x320] ;  /* 0x0000c80014ba7a20 */ /* 0x000fe40000410000 */
[----:B------:R-:W-:Y:S02]  /*dd20*/  FMUL.FTZ R22, R22, c[0x0][0x320] ;  /* 0x0000c80016167a20 */ /* 0x000fe40000410000 */
[----:B------:R-:W-:Y:S02]  /*dd30*/  FMUL.FTZ R23, R23, c[0x0][0x320] ;  /* 0x0000c80017177a20 */ /* 0x000fe40000410000 */
[----:B------:R-:W-:Y:S02]  /*dd40*/  FMUL.FTZ R162, R24, c[0x0][0x320] ;  /* 0x0000c80018a27a20 */ /* 0x000fe40000410000 */
[----:B------:R-:W-:Y:S01]  /*dd50*/  FMUL.FTZ R25, R25, c[0x0][0x320] ;  /* 0x0000c80019197a20 */ /* 0x000fe20000410000 */
[----:B------:R2:W2:Y:S01]  /*dd60*/  MUFU.TANH R160, R21 ;  /* 0x0000001500a07308 */ /* 0x0004a20000002400 */
[----:B------:R-:W-:Y:S02]  /*dd70*/  FMUL.FTZ R26, R26, c[0x0][0x320] ;  /* 0x0000c8001a1a7a20 */ /* 0x000fe40000410000 */
[----:B------:R-:W-:Y:S07]  /*dd80*/  FMUL.FTZ R27, R27, c[0x0][0x320] ;  /* 0x0000c8001b1b7a20 */ /* 0x000fee0000410000 */
[----:B------:R-:W2:Y:S01]  /*dd90*/  MUFU.TANH R124, R124 ;  /* 0x0000007c007c7308 */ /* 0x000ea20000002400 */
[----:B-1----:R-:W-:Y:S09]  /*dda0*/  IMAD R15, R192, -0x60, RZ ;  /* 0xffffffa0c00f7824 */ /* 0x002ff200078e02ff */
[----:B------:R-:W1:Y:S01]  /*ddb0*/  MUFU.TANH R125, R125 ;  /* 0x0000007d007d7308 */ /* 0x000e620000002400 */
[C---:B-----5:R-:W-:Y:S09]  /*ddc0*/  HMMA.16816.F32.BF16 R28, R188.reuse, R8, R28 ;  /* 0x00000008bc1c723c */ /* 0x060ff2000004181c */
[----:B------:R-:W1:Y:S01]  /*ddd0*/  MUFU.TANH R127, R127 ;  /* 0x0000007f007f7308 */ /* 0x000e620000002400 */
[C---:B------:R-:W-:Y:S01]  /*dde0*/  HMMA.16816.F32.BF16 R32, R188.reuse, R10, R32 ;  /* 0x0000000abc20723c */ /* 0x040fe20000041820 */
[----:B------:R-:W5:Y:S01]  /*ddf0*/  LDSM.16.M88.4 R8, [R202+0x5800] ;  /* 0x00580000ca08783b */ /* 0x000f620000000200 */
[----:B------:R-:W-:Y:S07]  /*de00*/  DEPBAR.LE SB0, 0x0 ;  /* 0x000080000000791a */ /* 0x000fee0000000000 */
[----:B------:R-:W1:Y:S01]  /*de10*/  MUFU.TANH R118, R118 ;  /* 0x0000007600767308 */ /* 0x000e620000002400 */
[----:B------:R-:W-:Y:S01]  /*de20*/  BAR.SYNC.DEFER_BLOCKING 0x0 ;  /* 0x0000000000007b1d */ /* 0x000fe20000010000 */
[C---:B------:R-:W-:Y:S05]  /*de30*/  HMMA.16816.F32.BF16 R36, R188.reuse, R4, R36 ;  /* 0x00000004bc24723c */ /* 0x040fea0000041824 */
[----:B------:R-:W-:Y:S03]  /*de40*/  FMUL.FTZ R238, R28, c[0x0][0x320] ;  /* 0x0000c8001cee7a20 */ /* 0x000fe60000410000 */
[----:B------:R-:W1:Y:S01]  /*de50*/  MUFU.TANH R12, R12 ;  /* 0x0000000c000c7308 */ /* 0x000e620000002400 */
[C---:B------:R-:W-:Y:S03]  /*de60*/  HMMA.16816.F32.BF16 R40, R188.reuse, R6, R40 ;  /* 0x00000006bc28723c */ /* 0x040fe60000041828 */
[----:B------:R-:W-:Y:S02]  /*de70*/  FMUL.FTZ R29, R29, c[0x0][0x320] ;  /* 0x0000c8001d1d7a20 */ /* 0x000fe40000410000 */
[----:B------:R-:W-:Y:S02]  /*de80*/  FMUL.FTZ R236, R32, c[0x0][0x320] ;  /* 0x0000c80020ec7a20 */ /* 0x000fe40000410000 */
[----:B------:R-:W-:Y:S01]  /*de90*/  @P6 IADD3 R6, R192, -0x1, RZ ;  /* 0xffffffffc0066810 */ /* 0x000fe20007ffe0ff */
[----:B------:R-:W-:Y:S01]  /*dea0*/  FMUL.FTZ R30, R30, c[0x0][0x320] ;  /* 0x0000c8001e1e7a20 */ /* 0x000fe20000410000 */
[----:B------:R-:W1:Y:S03]  /*deb0*/  MUFU.TANH R167, R167 ;  /* 0x000000a700a77308 */ /* 0x000e660000002400 */
[----:B------:R-:W-:Y:S01]  /*dec0*/  @P6 SHF.R.S32.HI R5, RZ, 0x1f, R6 ;  /* 0x0000001fff056819 */ /* 0x000fe20000011406 */
[----:B------:R-:W-:Y:S02]  /*ded0*/  FMUL.FTZ R31, R31, c[0x0][0x320] ;  /* 0x0000c8001f1f7a20 */ /* 0x000fe40000410000 */
[----:B------:R-:W-:Y:S02]  /*dee0*/  FMUL.FTZ R230, R36, c[0x0][0x320] ;  /* 0x0000c80024e67a20 */ /* 0x000fe40000410000 */
[----:B------:R-:W-:Y:S02]  /*def0*/  @P6 IMAD R5, R5, c[0x0][0x1e0], RZ ;  /* 0x0000780005056a24 */ /* 0x000fe400078e02ff */
[----:B------:R-:W1:Y:S01]  /*df00*/  MUFU.TANH R13, R13 ;  /* 0x0000000d000d7308 */ /* 0x000e620000002400 */
[----:B------:R-:W-:Y:S01]  /*df10*/  FMUL.FTZ R33, R33, c[0x0][0x320] ;  /* 0x0000c80021217a20 */ /* 0x000fe20000410000 */
[C---:B-----5:R-:W-:Y:S03]  /*df20*/  HMMA.16816.F32.BF16 R44, R188.reuse, R8, R44 ;  /* 0x00000008bc2c723c */ /* 0x060fe6000004182c */
[C---:B------:R-:W-:Y:S02]  /*df30*/  @P6 IMAD R5, R6.reuse, c[0x0][0x1e4], R5 ;  /* 0x0000790006056a24 */ /* 0x040fe400078e0205 */
[----:B------:R-:W-:Y:S03]  /*df40*/  @P6 IMAD.WIDE.U32 R6, R6, c[0x0][0x1e0], RZ ;  /* 0x0000780006066a25 */ /* 0x000fe600078e00ff */
[----:B------:R-:W1:Y:S01]  /*df50*/  MUFU.TANH R14, R14 ;  /* 0x0000000e000e7308 */ /* 0x000e620000002400 */
[----:B------:R-:W-:Y:S01]  /*df60*/  @P6 MOV R8, R218 ;  /* 0x000000da00086202 */ /* 0x000fe20000000f00 */
[----:B------:R-:W-:Y:S03]  /*df70*/  HMMA.16816.F32.BF16 R48, R188, R10, R48 ;  /* 0x0000000abc30723c */ /* 0x000fe60000041830 */
[----:B------:R-:W-:Y:S01]  /*df80*/  @P6 MOV R9, R221 ;  /* 0x000000dd00096202 */ /* 0x000fe20000000f00 */
[----:B------:R-:W-:Y:S01]  /*df90*/  FMUL.FTZ R184, R40, c[0x0][0x320] ;  /* 0x0000c80028b87a20 */ /* 0x000fe20000410000 */
[----:B------:R-:W-:Y:S01]  /*dfa0*/  @P6 IADD3 R4, R7, R5, RZ ;  /* 0x0000000507046210 */ /* 0x000fe20007ffe0ff */
[----:B------:R-:W-:Y:S01]  /*dfb0*/  FMUL.FTZ R34, R34, c[0x0][0x320] ;  /* 0x0000c80022227a20 */ /* 0x000fe20000410000 */
[----:B------:R-:W-:Y:S01]  /*dfc0*/  MOV R5, R217 ;  /* 0x000000d900057202 */ /* 0x000fe20000000f00 */
[----:B------:R-:W1:Y:S01]  /*dfd0*/  MUFU.TANH R186, R186 ;  /* 0x000000ba00ba7308 */ /* 0x000e620000002400 */
[----:B------:R-:W-:Y:S04]  /*dfe0*/  @P6 IMAD.WIDE.U32 R6, R6, 0x60, R8 ;  /* 0x0000006006066825 */ /* 0x000fe800078e0008 */
[----:B------:R-:W-:Y:S01]  /*dff0*/  @P6 IMAD R4, R4, 0x60, RZ ;  /* 0x0000006004046824 */ /* 0x000fe200078e02ff */
[----:B------:R-:W-:Y:S01]  /*e000*/  @P6 SHF.L.U32 R16, R6, 0x1, RZ ;  /* 0x0000000106106819 */ /* 0x000fe200000006ff */
[----:B------:R-:W-:Y:S02]  /*e010*/  FMUL.FTZ R35, R35, c[0x0][0x320] ;  /* 0x0000c80023237a20 */ /* 0x000fe40000410000 */
[----:B------:R-:W-:Y:S01]  /*e020*/  FMUL.FTZ R37, R37, c[0x0][0x320] ;  /* 0x0000c80025257a20 */ /* 0x000fe20000410000 */
[----:B------:R1:W1:Y:S01]  /*e030*/  MUFU.TANH R231, R22 ;  /* 0x0000001600e77308 */ /* 0x0002620000002400 */
[----:B------:R-:W-:Y:S01]  /*e040*/  @P6 IADD3 R10, P2, R16, 0x80, RZ ;  /* 0x00000080100a6810 */ /* 0x000fe20007f5e0ff */
[----:B------:R-:W-:Y:S01]  /*e050*/  FMUL.FTZ R38, R38, c[0x0][0x320] ;  /* 0x0000c80026267a20 */ /* 0x000fe20000410000 */
[----:B------:R-:W-:Y:S01]  /*e060*/  @P6 IADD3 R16, P5, R16, c[0x0][0x1c8], RZ ;  /* 0x0000720010106a10 */ /* 0x000fe20007fbe0ff */
[----:B------:R-:W-:Y:S01]  /*e070*/  FMUL.FTZ R39, R39, c[0x0][0x320] ;  /* 0x0000c80027277a20 */ /* 0x000fe20000410000 */
[----:B------:R-:W-:Y:S01]  /*e080*/  @P6 IADD3 R4, R7, R4, RZ ;  /* 0x0000000407046210 */ /* 0x000fe20007ffe0ff */
[----:B------:R-:W-:Y:S01]  /*e090*/  FMUL.FTZ R41, R41, c[0x0][0x320] ;  /* 0x0000c80029297a20 */ /* 0x000fe20000410000 */
[----:B------:R-:W-:Y:S01]  /*e0a0*/  IADD3 R7, -R222, R15, RZ ;  /* 0x0000000fde077210 */ /* 0x000fe20007ffe1ff */
[----:B------:R-:W-:Y:S01]  /*e0b0*/  FMUL.FTZ R42, R42, c[0x0][0x320] ;  /* 0x0000c8002a2a7a20 */ /* 0x000fe20000410000 */
[----:B------:R-:W-:Y:S01]  /*e0c0*/  @P6 SHF.L.U64.HI R4, R6, 0x1, R4 ;  /* 0x0000000106046819 */ /* 0x000fe20000010204 */
[----:B------:R1:W1:Y:S01]  /*e0d0*/  MUFU.TANH R187, R23 ;  /* 0x0000001700bb7308 */ /* 0x0002620000002400 */
[----:B------:R-:W-:Y:S01]  /*e0e0*/  @P1 IMAD.HI.U32 R6, R217, c[0x0][0x2c8], RZ ;  /* 0x0000b200d9061a27 */ /* 0x000fe200078e00ff */
[----:B------:R-:W-:Y:S02]  /*e0f0*/  @P6 IADD3 R10, P1, R10, c[0x0][0x1c8], RZ ;  /* 0x000072000a0a6a10 */ /* 0x000fe40007f3e0ff */
[----:B------:R-:W-:Y:S01]  /*e100*/  @P6 IADD3.X R17, R4, c[0x0][0x1cc], RZ, P5, !PT ;  /* 0x0000730004116a10 */ /* 0x000fe20002ffe4ff */
[----:B------:R-:W-:Y:S01]  /*e110*/  FMUL.FTZ R43, R43, c[0x0][0x320] ;  /* 0x0000c8002b2b7a20 */ /* 0x000fe20000410000 */
[----:B------:R-:W-:Y:S01]  /*e120*/  @P6 IADD3.X R11, RZ, c[0x0][0x1cc], R4, P1, P2 ;  /* 0x00007300ff0b6a10 */ /* 0x000fe20000fe4404 */
[----:B------:R-:W-:Y:S01]  /*e130*/  FMUL.FTZ R4, R51, c[0x0][0x320] ;  /* 0x0000c80033047a20 */ /* 0x000fe20000410000 */
[----:B------:R-:W-:Y:S01]  /*e140*/  @P0 SHF.R.U32.HI R5, RZ, c[0x0][0x2cc], R6 ;  /* 0x0000b300ff050a19 */ /* 0x000fe20000011606 */
[----:B------:R-:W-:Y:S01]  /*e150*/  @!PT LDS RZ, [RZ] ;  /* 0x00000000fffff984 */ /* 0x000fe20000000800 */
[----:B------:R-:W-:Y:S01]  /*e160*/  @!PT LDS RZ, [RZ] ;  /* 0x00000000fffff984 */ /* 0x000fe20000000800 */
[----:B------:R-:W-:Y:S01]  /*e170*/  @!PT LDS RZ, [RZ] ;  /* 0x00000000fffff984 */ /* 0x000fe20000000800 */
[----:B------:R5:W-:Y:S01]  /*e180*/  @P6 LDGSTS.E.BYPASS.LTC128B.128 [R216+0x8100], [R16.64], !P4 ;  /* 0x0810000010d86fae */ /* 0x000be2000e101d4e */
[----:B------:R-:W1:Y:S01]  /*e190*/  MUFU.TANH R162, R162 ;  /* 0x000000a200a27308 */ /* 0x000e620000002400 */
[----:B------:R-:W-:Y:S01]  /*e1a0*/  @P6 IADD3 R8, P0, R16, UR13, RZ ;  /* 0x0000000d10086c10 */ /* 0x000fe2000ff1e0ff */
[----:B------:R-:W-:Y:S02]  /*e1b0*/  FMUL.FTZ R44, R44, c[0x0][0x320] ;  /* 0x0000c8002c2c7a20 */ /* 0x000fe40000410000 */
[----:B------:R-:W-:Y:S01]  /*e1c0*/  FMUL.FTZ R45, R45, c[0x0][0x320] ;  /* 0x0000c8002d2d7a20 */ /* 0x000fe20000410000 */
[----:B------:R-:W-:Y:S01]  /*e1d0*/  @P6 IADD3.X R9, R17, UR7, RZ, P0, !PT ;  /* 0x0000000711096c10 */ /* 0x000fe200087fe4ff */
[----:B------:R-:W-:Y:S01]  /*e1e0*/  FMUL.FTZ R46, R46, c[0x0][0x320] ;  /* 0x0000c8002e2e7a20 */ /* 0x000fe20000410000 */
[----:B------:R1:W-:Y:S01]  /*e1f0*/  @P6 LDGSTS.E.BYPASS.LTC128B.128 [R216+0xb100], [R10.64], !P3 ;  /* 0x0b1000000ad86fae */ /* 0x0003e2000d901d4e */
[C---:B------:R-:W-:Y:S01]  /*e200*/  @P6 IADD3 R18, P1, R8.reuse, UR13, RZ ;  /* 0x0000000d08126c10 */ /* 0x040fe2000ff3e0ff */
[----:B------:R-:W-:Y:S01]  /*e210*/  FMUL.FTZ R47, R47, c[0x0][0x320] ;  /* 0x0000c8002f2f7a20 */ /* 0x000fe20000410000 */
[----:B------:R1:W1:Y:S01]  /*e220*/  MUFU.TANH R164, R25 ;  /* 0x0000001900a47308 */ /* 0x0002620000002400 */
[----:B------:R-:W-:Y:S01]  /*e230*/  @P6 IADD3 R20, P0, R8, UR10, RZ ;  /* 0x0000000a08146c10 */ /* 0x000fe2000ff1e0ff */
[----:B------:R-:W-:Y:S01]  /*e240*/  FMUL.FTZ R48, R48, c[0x0][0x320] ;  /* 0x0000c80030307a20 */ /* 0x000fe20000410000 */
[----:B------:R-:W-:Y:S01]  /*e250*/  @P6 IADD3.X R19, R9, UR7, RZ, P1, !PT ;  /* 0x0000000709136c10 */ /* 0x000fe20008ffe4ff */
[----:B------:R-:W-:Y:S01]  /*e260*/  FMUL.FTZ R49, R49, c[0x0][0x320] ;  /* 0x0000c80031317a20 */ /* 0x000fe20000410000 */
[----:B------:R1:W-:Y:S01]  /*e270*/  @P6 LDGSTS.E.BYPASS.LTC128B.128 [R216+0x9100], [R8.64], !P4 ;  /* 0x0910000008d86fae */ /* 0x0003e2000e101d4e */
[----:B--2---:R-:W-:Y:S01]  /*e280*/  @P6 IADD3.X R21, R9, UR8, RZ, P0, !PT ;  /* 0x0000000809156c10 */ /* 0x004fe200087fe4ff */
[----:B------:R-:W-:Y:S01]  /*e290*/  FMUL.FTZ R50, R50, c[0x0][0x320] ;  /* 0x0000c80032327a20 */ /* 0x000fe20000410000 */
[----:B------:R-:W-:Y:S02]  /*e2a0*/  PLOP3.LUT P0, PT, PT, PT, UP2, 0x40, 0x0 ;  /* 0x000000000000781c */ /* 0x000fe40003f0e828 */
[----:B------:R2:W1:Y:S03]  /*e2b0*/  MUFU.TANH R229, R26 ;  /* 0x0000001a00e57308 */ /* 0x0004660000002400 */
[----:B------:R1:W-:Y:S07]  /*e2c0*/  @P6 LDGSTS.E.BYPASS.LTC128B.128 [R216+0xc100], [R8.64+0x80], !P3 ;  /* 0x0c10008008d86fae */ /* 0x0003ee000d901d4e */
[----:B------:R2:W2:Y:S01]  /*e2d0*/  MUFU.TANH R193, R27 ;  /* 0x0000001b00c17308 */ /* 0x0004a20000002400 */
[----:B------:R2:W-:Y:S08]  /*e2e0*/  @P6 LDGSTS.E.BYPASS.LTC128B.128 [R216+0xa100], [R18.64], !P4 ;  /* 0x0a10000012d86fae */ /* 0x0005f0000e101d4e */
[----:B------:R2:W-:Y:S01]  /*e2f0*/  @P6 LDGSTS.E.BYPASS.LTC128B.128 [R216+0xd100], [R20.64], !P3 ;  /* 0x0d10000014d86fae */ /* 0x0005e2000d901d4e */
[----:B------:R-:W2:Y:S07]  /*e300*/  MUFU.TANH R238, R238 ;  /* 0x000000ee00ee7308 */ /* 0x000eae0000002400 */
[----:B------:R-:W0:Y:S03]  /*e310*/  LDGDEPBAR ;  /* 0x00000000000079af */ /* 0x000e260000000000 */
[----:B------:R2:W2:Y:S01]  /*e320*/  MUFU.TANH R232, R29 ;  /* 0x0000001d00e87308 */ /* 0x0004a20000002400 */
[----:B-1----:R-:W-:Y:S04]  /*e330*/  IADD3 R9, -R222, 0x1, R15 ;  /* 0x00000001de097810 */ /* 0x002fe80007ffe10f */
[----:B------:R-:W5:Y:S01]  /*e340*/  SHFL.IDX PT, R6, R5, RZ, 0x1c1f ;  /* 0x001c1fff05067589 */ /* 0x000f6200000e0000 */
[----:B------:R-:W-:Y:S04]  /*e350*/  IADD3 R9, R9, c[0x0][0x1d0], RZ ;  /* 0x0000740009097a10 */ /* 0x000fe80007ffe0ff */
[----:B------:R1:W1:Y:S01]  /*e360*/  MUFU.TANH R235, R30 ;  /* 0x0000001e00eb7308 */ /* 0x0002620000002400 */
[----:B------:R-:W-:Y:S04]  /*e370*/  IADD3 R9, R9, -c[0x0][0x168], RZ ;  /* 0x80005a0009097a10 */ /* 0x000fe80007ffe0ff */
[C---:B------:R-:W-:Y:S02]  /*e380*/  IADD3 R11, R9.reuse, c[0x0][0x328], RZ ;  /* 0x0000ca00090b7a10 */ /* 0x040fe40007ffe0ff */
[----:B------:R-:W-:Y:S03]  /*e390*/  IADD3 R9, R9, UR6, RZ ;  /* 0x0000000609097c10 */ /* 0x000fe6000fffe0ff */
[----:B------:R1:W1:Y:S01]  /*e3a0*/  MUFU.TANH R239, R31 ;  /* 0x0000001f00ef7308 */ /* 0x0002620000002400 */
[-C--:B-----5:R-:W-:Y:S09]  /*e3b0*/  IADD3 R17, R11, R6.reuse, RZ ;  /* 0x000000060b117210 */ /* 0x0a0ff20007ffe0ff */
[----:B------:R-:W1:Y:S01]  /*e3c0*/  MUFU.TANH R236, R236 ;  /* 0x000000ec00ec7308 */ /* 0x000e620000002400 */
[----:B------:R-:W-:Y:S09]  /*e3d0*/  IADD3 R16, R9, R6, RZ ;  /* 0x0000000609107210 */ /* 0x000ff20007ffe0ff */
[----:B------:R1:W1:Y:S10]  /*e3e0*/  MUFU.TANH R234, R33 ;  /* 0x0000002100ea7308 */ /* 0x0002740000002400 */
[----:B------:R1:W1:Y:S10]  /*e3f0*/  MUFU.TANH R237, R34 ;  /* 0x0000002200ed7308 */ /* 0x0002740000002400 */
[----:B------:R1:W1:Y:S10]  /*e400*/  MUFU.TANH R233, R35 ;  /* 0x0000002300e97308 */ /* 0x0002740000002400 */
[----:B------:R-:W1:Y:S10]  /*e410*/  MUFU.TANH R230, R230 ;  /* 0x000000e600e67308 */ /* 0x000e740000002400 */
[----:B------:R1:W1:Y:S10]  /*e420*/  MUFU.TANH R228, R37 ;  /* 0x0000002500e47308 */ /* 0x0002740000002400 */
[----:B------:R1:W1:Y:S10]  /*e430*/  MUFU.TANH R185, R38 ;  /* 0x0000002600b97308 */ /* 0x0002740000002400 */
[----:B------:R1:W1:Y:S10]  /*e440*/  MUFU.TANH R165, R39 ;  /* 0x0000002700a57308 */ /* 0x0002740000002400 */
[----:B------:R-:W1:Y:S10]  /*e450*/  MUFU.TANH R184, R184 ;  /* 0x000000b800b87308 */ /* 0x000e740000002400 */
[----:B------:R1:W1:Y:S10]  /*e460*/  MUFU.TANH R166, R41 ;  /* 0x0000002900a67308 */ /* 0x0002740000002400 */
        /* <DEDUP_REMOVED lines=25> */
.L_x_51:
[----:B------:R-:W-:Y:S04]  /*e600*/  MOV R6, c[0x0][0x32c] ;  /* 0x0000cb0000067a02 */ /* 0x000fe80000000f00 */
[----:B------:R-:W-:Y:S11]  /*e610*/  ISETP.NE.AND P0, PT, R6, 0x1, PT ;  /* 0x000000010600780c */ /* 0x000ff60003f05270 */
[----:B------:R-:W-:Y:S02]  /*e620*/  @!UPT UIADD3 URZ, URZ, URZ, URZ ;  /* 0x0000003f3f3ff290 */ /* 0x000fe4000fffe03f */
[----:B------:R-:W-:Y:S05]  /*e630*/  @P0 IMAD.HI.U32 R6, R8, c[0x0][0x330], RZ ;  /* 0x0000cc0008060a27 */ /* 0x000fea00078e00ff */
[----:B------:R-:W-:Y:S02]  /*e640*/  @P0 SHF.R.U32.HI R8, RZ, c[0x0][0x334], R6 ;  /* 0x0000cd00ff080a19 */ /* 0x000fe40000011606 */
.L_x_52:
[----:B------:R-:W-:Y:S05]  /*e650*/  BSYNC B0 ;  /* 0x0000000000007941 */ /* 0x000fea0003800000 */
.L_x_50:
[----:B------:R-:W-:Y:S05]  /*e660*/  IMAD R19, R8, c[0x0][0x32c], R7 ;  /* 0x0000cb0008137a24 */ /* 0x000fea00078e0207 */
[----:B------:R-:W-:Y:S02]  /*e670*/  IADD3 R6, R19, c[0x0][0x32c], RZ ;  /* 0x0000cb0013067a10 */ /* 0x000fe40007ffe0ff */
[----:B------:R-:W-:Y:S02]  /*e680*/  IMNMX R16, R16, R19, !PT ;  /* 0x0000001310107217 */ /* 0x000fe40007800200 */
[----:B------:R-:W-:Y:S02]  /*e690*/  IMNMX R17, R17, R6, PT ;  /* 0x0000000611117217 */ /* 0x000fe40003800200 */
.L_x_49:
[C---:B--234-:R-:W-:Y:S02]  /*e6a0*/  ISETP.GE.AND P0, PT, R15.reuse, 0x2, PT ;  /* 0x000000020f00780c */ /* 0x05cfe40003f06270 */
[----:B------:R-:W-:Y:S02]  /*e6b0*/  ISETP.GE.AND P1, PT, R15, 0x9, PT ;  /* 0x000000090f00780c */ /* 0x000fe40003f26270 */
[----:B------:R-:W-:Y:S02]  /*e6c0*/  LOP3.LUT R223, R223, 0xfffbffff, RZ, 0xc0, !PT ;  /* 0xfffbffffdfdf7812 */ /* 0x000fe400078ec0ff */
[C---:B------:R-:W-:Y:S02]  /*e6d0*/  ISETP.GE.AND P2, PT, R15.reuse, 0xa, PT ;  /* 0x0000000a0f00780c */ /* 0x040fe40003f46270 */
[C---:B------:R-:W-:Y:S02]  /*e6e0*/  ISETP.GE.AND P6, PT, R15.reuse, 0x51, PT ;  /* 0x000000510f00780c */ /* 0x040fe40003fc6270 */
[----:B------:R-:W-:Y:S03]  /*e6f0*/  ISETP.GE.AND P5, PT, R15, 0x52, PT ;  /* 0x000000520f00780c */ /* 0x000fe60003fa6270 */
[----:B------:R-:W-:Y:S02]  /*e700*/  @P0 LOP3.LUT R223, R223, 0x40000, RZ, 0xfc, !PT ;  /* 0x00040000dfdf0812 */ /* 0x000fe400078efcff */
[C---:B------:R-:W-:Y:S02]  /*e710*/  ISETP.GT.AND P0, PT, R16.reuse, 0x1, !P0 ;  /* 0x000000011000780c */ /* 0x040fe40004704270 */
[----:B------:R-:W-:Y:S02]  /*e720*/  LOP3.LUT R223, R223, 0xfffdffff, RZ, 0xc0, !PT ;  /* 0xfffdffffdfdf7812 */ /* 0x000fe400078ec0ff */
[----:B------:R-:W-:Y:S02]  /*e730*/  ISETP.LT.OR P0, PT, R17, 0x2, P0 ;  /* 0x000000021100780c */ /* 0x000fe40000701670 */
[----:B------:R-:W-:Y:S02]  /*e740*/  @P1 LOP3.LUT R223, R223, 0x20000, RZ, 0xfc, !PT ;  /* 0x00020000dfdf1812 */ /* 0x000fe400078efcff */
[----:B------:R-:W-:Y:S02]  /*e750*/  ISETP.GT.AND P1, PT, R16, 0x8, !P1 ;  /* 0x000000081000780c */ /* 0x000fe40004f24270 */
[----:B------:R-:W-:Y:S02]  /*e760*/  LOP3.LUT R223, R223, 0xfffeffff, RZ, 0xc0, !PT ;  /* 0xfffeffffdfdf7812 */ /* 0x000fe400078ec0ff */
[----:B------:R-:W-:Y:S02]  /*e770*/  FSEL R126, R126, -INF , !P0 ;  /* 0xff8000007e7e7808 */ /* 0x000fe40004000000 */
[----:B------:R-:W-:Y:S02]  /*e780*/  @P2 LOP3.LUT R223, R223, 0x10000, RZ, 0xfc, !PT ;  /* 0x00010000dfdf2812 */ /* 0x000fe400078efcff */
[----:B------:R-:W-:Y:S02]  /*e790*/  ISETP.GT.AND P0, PT, R16, 0x9, !P2 ;  /* 0x000000091000780c */ /* 0x000fe40005704270 */
[----:B------:R-:W-:Y:S02]  /*e7a0*/  ISETP.GE.AND P2, PT, R15, 0x11, PT ;  /* 0x000000110f00780c */ /* 0x000fe40003f46270 */
        /* <DEDUP_REMOVED lines=11> */
[----:B-1----:R-:W-:Y:S02]  /*e860*/  FSEL R42, R118, -INF , !P0 ;  /* 0xff800000762a7808 */ /* 0x002fe40004000000 */
[----:B------:R-:W-:Y:S02]  /*e870*/  ISETP.GT.AND P0, PT, R16, 0x11, !P1 ;  /* 0x000000111000780c */ /* 0x000fe40004f04270 */
[----:B------:R-:W-:Y:S02]  /*e880*/  ISETP.GE.AND P1, PT, R15, 0x19, PT ;  /* 0x000000190f00780c */ /* 0x000fe40003f26270 */
[----:B------:R-:W-:Y:S02]  /*e890*/  ISETP.LT.OR P0, PT, R17, 0x12, P0 ;  /* 0x000000121100780c */ /* 0x000fe40000701670 */
[----:B------:R-:W-:Y:S02]  /*e8a0*/  LOP3.LUT R223, R223, 0xffffdfff, RZ, 0xc0, !PT ;  /* 0xffffdfffdfdf7812 */ /* 0x000fe400078ec0ff */
[----:B------:R-:W-:Y:S02]  /*e8b0*/  FSEL R40, R12, -INF , !P0 ;  /* 0xff8000000c287808 */ /* 0x000fe40004000000 */
[C---:B------:R-:W-:Y:S02]  /*e8c0*/  ISETP.GT.AND P0, PT, R16.reuse, 0x18, !P1 ;  /* 0x000000181000780c */ /* 0x040fe40004f04270 */
[----:B------:R-:W-:Y:S02]  /*e8d0*/  ISETP.GE.AND P2, PT, R15, 0x59, PT ;  /* 0x000000590f00780c */ /* 0x000fe40003f46270 */
[----:B------:R-:W-:Y:S02]  /*e8e0*/  ISETP.LT.OR P0, PT, R17, 0x19, P0 ;  /* 0x000000191100780c */ /* 0x000fe40000701670 */
        /* <DEDUP_REMOVED lines=10> */
[----:B------:R-:W-:Y:S01]  /*e990*/  ISETP.GT.AND P0, PT, R16, 0x20, !P1 ;  /* 0x000000201000780c */ /* 0x000fe20004f04270 */
[----:B------:R-:W1:Y:S03]  /*e9a0*/  SHFL.IDX PT, R14, R5, 0x1, 0x1c1f ;  /* 0x003c1f00050e7f89 */ /* 0x000e6600000e0000 */
        /* <DEDUP_REMOVED lines=8> */
[----:B------:R-:W-:Y:S01]  /*ea30*/  ISETP.GE.AND P1, PT, R15, 0x29, PT ;  /* 0x000000290f00780c */ /* 0x000fe20003f26270 */
[--C-:B-1----:R-:W-:Y:S01]  /*ea40*/  IMAD.IADD R12, R9, 0x1, R14.reuse ;  /* 0x00000001090c7824 */ /* 0x102fe200078e020e */
        /* <DEDUP_REMOVED lines=48> */
[----:B------:R-:W-:Y:S02]  /*ed50*/  FSEL R228, R228, -INF , !P0 ;  /* 0xff800000e4e47808 */ /* 0x000fe40004000000 */
[----:B------:R-:W-:Y:S02]  /*ed60*/  LOP3.LUT R223, R223, 0xfffffffd, RZ, 0xc0, !PT ;  /* 0xfffffffddfdf7812 */ /* 0x000fe400078ec0ff */
[----:B------:R-:W-:Y:S04]  /*ed70*/  ISETP.GT.AND P0, PT, R16, 0x48, !P1 ;  /* 0x000000481000780c */ /* 0x000fe80004f04270 */
[----:B------:R-:W-:Y:S03]  /*ed80*/  ISETP.LT.OR P0, PT, R17, 0x49, P0 ;  /* 0x000000491100780c */ /* 0x000fe60000701670 */
[----:B------:R-:W-:Y:S02]  /*ed90*/  @P1 LOP3.LUT R223, R223, 0x2, RZ, 0xfc, !PT ;  /* 0x00000002dfdf1812 */ /* 0x000fe400078efcff */
[----:B------:R-:W-:Y:S02]  /*eda0*/  ISETP.GE.AND P1, PT, R15, 0x4a, PT ;  /* 0x0000004a0f00780c */ /* 0x000fe40003f26270 */
[----:B------:R-:W-:Y:S02]  /*edb0*/  FSEL R184, R184, -INF , !P0 ;  /* 0xff800000b8b87808 */ /* 0x000fe40004000000 */
[----:B------:R-:W-:Y:S02]  /*edc0*/  ISETP.GT.AND P0, PT, R16, 0x49, !P1 ;  /* 0x000000491000780c */ /* 0x000fe40004f04270 */
[----:B------:R-:W-:Y:S02]  /*edd0*/  LOP3.LUT R223, R223, 0xfffffffe, RZ, 0xc0, !PT ;  /* 0xfffffffedfdf7812 */ /* 0x000fe400078ec0ff */
[----:B------:R-:W-:Y:S04]  /*ede0*/  ISETP.LT.OR P0, PT, R17, 0x4a, P0 ;  /* 0x0000004a1100780c */ /* 0x000fe80000701670 */
[----:B------:R-:W-:Y:S02]  /*edf0*/  FSEL R166, R166, -INF , !P0 ;  /* 0xff800000a6a67808 */ /* 0x000fe40004000000 */
[----:B------:R-:W-:Y:S02]  /*ee00*/  ISETP.GT.AND P0, PT, R16, 0x50, !P6 ;  /* 0x000000501000780c */ /* 0x000fe40007704270 */
[----:B------:R-:W-:Y:S02]  /*ee10*/  @P1 LOP3.LUT R223, R223, 0x1, RZ, 0xfc, !PT ;  /* 0x00000001dfdf1812 */ /* 0x000fe400078efcff */
[----:B------:R-:W-:Y:S02]  /*ee20*/  ISETP.LT.OR P0, PT, R17, 0x51, P0 ;  /* 0x000000511100780c */ /* 0x000fe40000701670 */
        /* <DEDUP_REMOVED lines=8> */
[----:B------:R-:W-:Y:S04]  /*eeb0*/  ISETP.LT.OR P0, PT, R17, 0x59, P0 ;  /* 0x000000591100780c */ /* 0x000fe80000701670 */
[----:B------:R-:W-:Y:S02]  /*eec0*/  FSEL R146, R146, -INF , !P0 ;  /* 0xff80000092927808 */ /* 0x000fe40004000000 */
[----:B------:R-:W-:Y:S02]  /*eed0*/  ISETP.GT.AND P0, PT, R16, RZ, !P1 ;  /* 0x000000ff1000720c */ /* 0x000fe40004f04270 */
[----:B------:R-:W-:Y:S02]  /*eee0*/  ISETP.GE.AND P1, PT, R15, 0x5a, PT ;  /* 0x0000005a0f00780c */ /* 0x000fe40003f26270 */
[----:B------:R-:W-:Y:S04]  /*eef0*/  ISETP.LT.OR P0, PT, R17, 0x1, P0 ;  /* 0x000000011100780c */ /* 0x000fe80000701670 */
[----:B------:R-:W-:Y:S01]  /*ef00*/  FSEL R10, R0, -INF , !P0 ;  /* 0xff800000000a7808 */ /* 0x000fe20004000000 */
[----:B------:R-:W-:Y:S01]  /*ef10*/  IMAD.IADD R0, R11, 0x1, R14 ;  /* 0x000000010b007824 */ /* 0x000fe200078e020e */
        /* <DEDUP_REMOVED lines=20> */
.L_x_55:
[----:B------:R-:W-:Y:S04]  /*f060*/  MOV R5, c[0x0][0x32c] ;  /* 0x0000cb0000057a02 */ /* 0x000fe80000000f00 */
[----:B------:R-:W-:Y:S11]  /*f070*/  ISETP.NE.AND P0, PT, R5, 0x1, PT ;  /* 0x000000010500780c */ /* 0x000ff60003f05270 */
[----:B------:R-:W-:Y:S02]  /*f080*/  @!UPT UIADD3 URZ, URZ, URZ, URZ ;  /* 0x0000003f3f3ff290 */ /* 0x000fe4000fffe03f */
[----:B------:R-:W-:Y:S05]  /*f090*/  @P0 IMAD.HI.U32 R5, R14, c[0x0][0x330], RZ ;  /* 0x0000cc000e050a27 */ /* 0x000fea00078e00ff */
[----:B------:R-:W-:Y:S02]  /*f0a0*/  @P0 SHF.R.U32.HI R14, RZ, c[0x0][0x334], R5 ;  /* 0x0000cd00ff0e0a19 */ /* 0x000fe40000011605 */
.L_x_56:
[----:B------:R-:W-:Y:S05]  /*f0b0*/  BSYNC B0 ;  /* 0x0000000000007941 */ /* 0x000fea0003800000 */
.L_x_54:
[----:B------:R-:W-:Y:S05]  /*f0c0*/  IMAD R7, R14, c[0x0][0x32c], R7 ;  /* 0x0000cb000e077a24 */ /* 0x000fea00078e0207 */
[----:B------:R-:W-:Y:S02]  /*f0d0*/  IADD3 R5, R7, c[0x0][0x32c], RZ ;  /* 0x0000cb0007057a10 */ /* 0x000fe40007ffe0ff */
[----:B------:R-:W-:Y:S02]  /*f0e0*/  IMNMX R12, R12, R7, !PT ;  /* 0x000000070c0c7217 */ /* 0x000fe40007800200 */
[----:B------:R-:W-:Y:S02]  /*f0f0*/  IMNMX R0, R0, R5, PT ;  /* 0x0000000500007217 */ /* 0x000fe40003800200 */
.L_x_53:
[C---:B------:R-:W-:Y:S01]  /*f100*/  LOP3.LUT P0, RZ, R223.reuse, 0x80000, RZ, 0xc0, !PT ;  /* 0x00080000dfff7812 */ /* 0x040fe2000780c0ff */
        /* <DEDUP_REMOVED lines=14> */
[----:B------:R-:W-:Y:S01]  /*f1f0*/  FMNMX.FTZ R5, R42, R5, !PT ;  /* 0x000000052a057209 */ /* 0x000fe20007810000 */
[----:B------:R-:W-:Y:S01]  /*f200*/  LDSM.16.MT88.4 R44, [R212+0x3100] ;  /* 0x00310000d42c783b */ /* 0x000fe20000004200 */
        /* <DEDUP_REMOVED lines=55> */
[C---:B------:R-:W-:Y:S02]  /*f580*/  ISETP.GT.AND P6, PT, R12.reuse, 0x50, !P6 ;  /* 0x000000500c00780c */ /* 0x040fe400077c4270 */
        /* <DEDUP_REMOVED lines=13> */
[----:B------:R-:W-:Y:S02]  /*f660*/  FMNMX.FTZ R5, R150, R5, !PT ;  /* 0x0000000596057209 */ /* 0x000fe40007810000 */
[----:B------:R-:W-:Y:S02]  /*f670*/  FSEL R193, R193, -INF , !P0 ;  /* 0xff800000c1c17808 */ /* 0x000fe40004000000 */
[----:B------:R-:W-:Y:S02]  /*f680*/  LOP3.LUT P0, RZ, R223, 0x80, RZ, 0xc0, !PT ;  /* 0x00000080dfff7812 */ /* 0x000fe4000780c0ff */
[----:B------:R-:W-:Y:S02]  /*f690*/  FMNMX.FTZ R16, R193, R16, !PT ;  /* 0x00000010c1107209 */ /* 0x000fe40007810000 */
[C---:B------:R-:W-:Y:S02]  /*f6a0*/  ISETP.GT.AND P0, PT, R12.reuse, 0x30, !P0 ;  /* 0x000000300c00780c */ /* 0x040fe40004704270 */
[----:B------:R-:W-:Y:S02]  /*f6b0*/  ISETP.GT.AND P2, PT, R12, 0x58, !P2 ;  /* 0x000000580c00780c */ /* 0x000fe40005744270 */
[C---:B------:R-:W-:Y:S02]  /*f6c0*/  ISETP.LT.OR P0, PT, R0.reuse, 0x31, P0 ;  /* 0x000000310000780c */ /* 0x040fe40000701670 */
[----:B------:R-:W-:Y:S02]  /*f6d0*/  ISETP.LT.OR P5, PT, R0, 0x52, P5 ;  /* 0x000000520000780c */ /* 0x000fe40002fa1670 */
[----:B------:R-:W-:Y:S02]  /*f6e0*/  FSEL R235, R235, -INF , !P0 ;  /* 0xff800000ebeb7808 */ /* 0x000fe40004000000 */
[----:B------:R-:W-:Y:S02]  /*f6f0*/  LOP3.LUT P0, RZ, R223, 0x40, RZ, 0xc0, !PT ;  /* 0x00000040dfff7812 */ /* 0x000fe4000780c0ff */
[----:B------:R-:W-:Y:S02]  /*f700*/  FMNMX.FTZ R16, R235, R16, !PT ;  /* 0x00000010eb107209 */ /* 0x000fe40007810000 */
[----:B------:R-:W-:Y:S02]  /*f710*/  ISETP.GT.AND P0, PT, R12, 0x31, !P0 ;  /* 0x000000310c00780c */ /* 0x000fe40004704270 */
[----:B------:R-:W-:Y:S02]  /*f720*/  FSEL R147, R147, -INF , !P6 ;  /* 0xff80000093937808 */ /* 0x000fe40007000000 */
        /* <DEDUP_REMOVED lines=17> */
[----:B------:R-:W-:Y:S01]  /*f840*/  LOP3.LUT P0, RZ, R223, 0x8, RZ, 0xc0, !PT ;  /* 0x00000008dfff7812 */ /* 0x000fe2000780c0ff */
[----:B------:R-:W1:Y:S01]  /*f850*/  SHFL.BFLY PT, R5, R14, 0x2, 0x1f ;  /* 0x0c401f000e057f89 */ /* 0x000e6200000e0000 */
        /* <DEDUP_REMOVED lines=9> */
[----:B------:R-:W-:Y:S02]  /*f8f0*/  FSEL R117, R4, -INF , !P1 ;  /* 0xff80000004757808 */ /* 0x000fe40004800000 */
[----:B------:R-:W-:Y:S02]  /*f900*/  ISETP.LT.OR P0, PT, R0, 0x42, P0 ;  /* 0x000000420000780c */ /* 0x000fe40000701670 */
[----:B-1----:R-:W-:Y:S02]  /*f910*/  FMNMX.FTZ R14, R14, R5, !PT ;  /* 0x000000050e0e7209 */ /* 0x002fe40007810000 */
[----:B------:R-:W-:Y:S02]  /*f920*/  FSEL R165, R165, -INF , !P0 ;  /* 0xff800000a5a57808 */ /* 0x000fe40004000000 */
[----:B------:R-:W-:Y:S01]  /*f930*/  LOP3.LUT P0, RZ, R223, 0x2, RZ, 0xc0, !PT ;  /* 0x00000002dfff7812 */ /* 0x000fe2000780c0ff */
[----:B------:R-:W1:Y:S01]  /*f940*/  SHFL.BFLY PT, R15, R14, 0x1, 0x1f ;  /* 0x0c201f000e0f7f89 */ /* 0x000e6200000e0000 */
[----:B------:R-:W-:Y:S02]  /*f950*/  FMNMX.FTZ R16, R165, R16, !PT ;  /* 0x00000010a5107209 */ /* 0x000fe40007810000 */
[----:B------:R-:W-:Y:S04]  /*f960*/  ISETP.GT.AND P0, PT, R12, 0x48, !P0 ;  /* 0x000000480c00780c */ /* 0x000fe80004704270 */
[----:B------:R-:W-:Y:S04]  /*f970*/  ISETP.LT.OR P0, PT, R0, 0x49, P0 ;  /* 0x000000490000780c */ /* 0x000fe80000701670 */
[----:B------:R-:W-:Y:S02]  /*f980*/  FSEL R161, R161, -INF , !P0 ;  /* 0xff800000a1a17808 */ /* 0x000fe40004000000 */
[----:B------:R-:W-:Y:S02]  /*f990*/  LOP3.LUT P0, RZ, R223, 0x1, RZ, 0xc0, !PT ;  /* 0x00000001dfff7812 */ /* 0x000fe4000780c0ff */
[----:B------:R-:W-:Y:S02]  /*f9a0*/  FMNMX.FTZ R16, R161, R16, !PT ;  /* 0x00000010a1107209 */ /* 0x000fe40007810000 */
[----:B------:R-:W-:Y:S04]  /*f9b0*/  ISETP.GT.AND P0, PT, R12, 0x49, !P0 ;  /* 0x000000490c00780c */ /* 0x000fe80004704270 */
[----:B------:R-:W-:Y:S04]  /*f9c0*/  ISETP.LT.OR P0, PT, R0, 0x4a, P0 ;  /* 0x0000004a0000780c */ /* 0x000fe80000701670 */
        /* <DEDUP_REMOVED lines=46> */
[----:B------:R-:W2:Y:S01]  /*fcb0*/  LDSM.16.MT88.4 R12, [R212+0x100] ;  /* 0x00010000d40c783b */ /* 0x000ea20000004200 */
[--C-:B------:R-:W-:Y:S01]  /*fcc0*/  FFMA.FTZ R131, R11, c[0x0][0x2d0], -R134.reuse ;  /* 0x0000b4000b837a23 */ /* 0x100fe20000010886 */
[----:B------:R-:W-:Y:S01]  /*fcd0*/  MUFU.EX2 R230, R230 ;  /* 0x000000e600e67308 */ /* 0x000fe20000000800 */
[--C-:B------:R-:W-:Y:S01]  /*fce0*/  FFMA.FTZ R130, R9, c[0x0][0x2d0], -R134.reuse ;  /* 0x0000b40009827a23 */ /* 0x100fe20000010886 */
[----:B---3--:R-:W-:Y:S01]  /*fcf0*/  F2FP.BF16.PACK_AB R126, R129, R118 ;  /* 0x00000076817e723e */ /* 0x008fe200000010ff */
[--C-:B------:R-:W-:Y:S02]  /*fd00*/  FFMA.FTZ R132, R125, c[0x0][0x2d0], -R134.reuse ;  /* 0x0000b4007d847a23 */ /* 0x100fe40000010886 */
[----:B------:R-:W-:Y:S02]  /*fd10*/  FMUL.FTZ R2, R5, c[0x0][0x2d0] ;  /* 0x0000b40005027a20 */ /* 0x000fe40000410000 */
[--C-:B------:R-:W-:Y:S02]  /*fd20*/  FFMA.FTZ R165, R165, c[0x0][0x2d0], -R134.reuse ;  /* 0x0000b400a5a57a23 */ /* 0x100fe40000010886 */
[--C-:B------:R-:W-:Y:S01]  /*fd30*/  FFMA.FTZ R161, R161, c[0x0][0x2d0], -R134.reuse ;  /* 0x0000b400a1a17a23 */ /* 0x100fe20000010886 */
        /* <DEDUP_REMOVED lines=86> */
[----:B------:R-:W5:Y:S01]  /*102a0*/  MUFU.EX2 R151, R151 ;  /* 0x0000009700977308 */ /* 0x000f620000000800 */
[----:B------:R-:W-:Y:S01]  /*102b0*/  LDSM.16.MT88.4 R88, [R212+0x3900] ;  /* 0x00390000d458783b */ /* 0x000fe20000004200 */
[--C-:B------:R-:W-:Y:S02]  /*102c0*/  FFMA.FTZ R157, R157, c[0x0][0x2d0], -R134.reuse ;  /* 0x0000b4009d9d7a23 */ /* 0x100fe40000010886 */
[--C-:B------:R-:W-:Y:S02]  /*102d0*/  FFMA.FTZ R158, R163, c[0x0][0x2d0], -R134.reuse ;  /* 0x0000b400a39e7a23 */ /* 0x100fe40000010886 */
[C---:B------:R-:W-:Y:S03]  /*102e0*/  HMMA.16816.F32.BF16 R28, R124.reuse, R36, R28 ;  /* 0x000000247c1c723c */ /* 0x040fe6000004181c */
[--C-:B------:R-:W-:Y:S01]  /*102f0*/  FFMA.FTZ R163, R186, c[0x0][0x2d0], -R149.reuse ;  /* 0x0000b400baa37a23 */ /* 0x100fe20000010895 */
[----:B------:R-:W-:Y:S01]  /*10300*/  MUFU.EX2 R157, R157 ;  /* 0x0000009d009d7308 */ /* 0x000fe20000000800 */
[--C-:B------:R-:W-:Y:S02]  /*10310*/  FFMA.FTZ R167, R164, c[0x0][0x2d0], -R149.reuse ;  /* 0x0000b400a4a77a23 */ /* 0x100fe40000010895 */
[C---:B------:R-:W-:Y:S01]  /*10320*/  FMUL.FTZ R36, R3.reuse, R80 ;  /* 0x0000005003247220 */ /* 0x040fe20000410000 */
[C---:B------:R-:W-:Y:S04]  /*10330*/  HMMA.16816.F32.BF16 R32, R124.reuse, R38, R32 ;  /* 0x000000267c20723c */ /* 0x040fe80000041820 */
[----:B------:R-:W-:Y:S02]  /*10340*/  FMUL.FTZ R37, R3, R81 ;  /* 0x0000005103257220 */ /* 0x000fe40000410000 */
[----:B------:R-:W1:Y:S01]  /*10350*/  MUFU.EX2 R158, R158 ;  /* 0x0000009e009e7308 */ /* 0x000e620000000800 */
        /* <DEDUP_REMOVED lines=11> */
[----:B------:R-:W-:Y:S01]  /*10410*/  MUFU.EX2 R162, R162 ;  /* 0x000000a200a27308 */ /* 0x000fe20000000800 */
        /* <DEDUP_REMOVED lines=25> */
[----:B------:R-:W-:Y:S02]  /*105b0*/  FFMA.FTZ R149, R144, c[0x0][0x2d0], -R149 ;  /* 0x0000b40090957a23 */ /* 0x000fe40000010895 */
[C---:B--2---:R-:W-:Y:S04]  /*105c0*/  HMMA.16816.F32.BF16 R60, R124.reuse, R68, R60 ;  /* 0x000000447c3c723c */ /* 0x044fe8000004183c */
[----:B------:R-:W-:Y:S01]  /*105d0*/  MUFU.EX2 R166, R166 ;  /* 0x000000a600a67308 */ /* 0x000fe20000000800 */
[--C-:B------:R-:W-:Y:S02]  /*105e0*/  FFMA.FTZ R144, R147, c[0x0][0x2d0], -R134.reuse ;  /* 0x0000b40093907a23 */ /* 0x100fe40000010886 */
        /* <DEDUP_REMOVED lines=8> */
[----:B------:R-:W-:Y:S02]  /*10670*/  FFMA.FTZ R134, R117, c[0x0][0x2d0], -R134 ;  /* 0x0000b40075867a23 */ /* 0x000fe40000010886 */
[----:B------:R-:W-:Y:S02]  /*10680*/  FFMA.FTZ R128, R3, R224, R128 ;  /* 0x000000e003807223 */ /* 0x000fe40000010080 */
[C---:B------:R-:W-:Y:S01]  /*10690*/  HMMA.16816.F32.BF16 R4, R68.reuse, R72, R4 ;  /* 0x000000484404723c */ /* 0x040fe20000041804 */
[----:B------:R-:W2:Y:S04]  /*106a0*/  MUFU.EX2 R187, R187 ;  /* 0x000000bb00bb7308 */ /* 0x000ea80000000800 */
[----:B------:R-:W-:Y:S02]  /*106b0*/  FFMA.FTZ R133, R2, R225, R133 ;  /* 0x000000e102857223 */ /* 0x000fe40000010085 */
[----:B------:R-:W-:Y:S01]  /*106c0*/  FADD.FTZ R119, R119, R128 ;  /* 0x0000008077777221 */ /* 0x000fe20000010000 */
        /* <DEDUP_REMOVED lines=29> */
[----:B------:R-:W-:Y:S02]  /*108a0*/  MUFU.EX2 R234, R234 ;  /* 0x000000ea00ea7308 */ /* 0x000fe40000000800 */
        /* <DEDUP_REMOVED lines=84> */
[----:B------:R-:W-:Y:S01]  /*10df0*/  FADD.FTZ R3, R161, R2 ;  /* 0x00000002a1037221 */ /* 0x000fe20000010000 */
[----:B------:R-:W-:Y:S03]  /*10e00*/  IADD3 R2, R192, -0x1, RZ ;  /* 0xffffffffc0027810 */ /* 0x000fe60007ffe0ff */
[C---:B-1----:R-:W-:Y:S04]  /*10e10*/  HMMA.16816.F32.BF16 R20, R68.reuse, R76, R20 ;  /* 0x0000004c4414723c */ /* 0x042fe80000041814 */
[----:B------:R-:W-:Y:S02]  /*10e20*/  FADD.FTZ R3, R228, R3 ;  /* 0x00000003e4037221 */ /* 0x000fe40000010000 */
[----:B------:R-:W-:Y:S02]  /*10e30*/  IMAD.MOV.U32 R192, RZ, RZ, R2 ;  /* 0x000000ffffc07224 */ /* 0x000fe400078e0002 */
[C---:B------:R-:W-:Y:S01]  /*10e40*/  HMMA.16816.F32.BF16 R24, R68.reuse, R78, R24 ;  /* 0x0000004e4418723c */ /* 0x040fe20000041818 */
[----:B------:R-:W1:Y:S03]  /*10e50*/  LDSM.16.MT88.4 R76, [R212+0x2100] ;  /* 0x00210000d44c783b */ /* 0x000e660000004200 */
[----:B------:R-:W-:Y:S02]  /*10e60*/  FADD.FTZ R144, R144, R3 ;  /* 0x0000000390907221 */ /* 0x000fe40000010000 */
[----:B------:R-:W-:Y:S02]  /*10e70*/  IMAD.MOV.U32 R3, RZ, RZ, R0 ;  /* 0x000000ffff037224 */ /* 0x000fe400078e0000 */
[C---:B------:R-:W-:Y:S04]  /*10e80*/  HMMA.16816.F32.BF16 R28, R68.reuse, R84, R28 ;  /* 0x00000054441c723c */ /* 0x040fe8000004181c */
[----:B------:R-:W-:Y:S02]  /*10e90*/  FADD.FTZ R144, R139, R144 ;  /* 0x000000908b907221 */ /* 0x000fe40000010000 */
[----:B------:R-:W-:Y:S02]  /*10ea0*/  IMAD.MOV.U32 R2, RZ, RZ, R116 ;  /* 0x000000ffff027224 */ /* 0x000fe400078e0074 */
        /* <DEDUP_REMOVED lines=21> */
[----:B------:R-:W-:Y:S03]  /*11000*/  F2FP.BF16.PACK_AB R71, R228, R161 ;  /* 0x000000a1e447723e */ /* 0x000fe600000010ff */
[----:B------:R-:W-:Y:S04]  /*11010*/  FADD.FTZ R184, R184, R233 ;  /* 0x000000e9b8b87221 */ /* 0x000fe80000010000 */
[C---:B-1----:R-:W-:Y:S03]  /*11020*/  HMMA.16816.F32.BF16 R4, R68.reuse, R76, R4 ;  /* 0x0000004c4404723c */ /* 0x042fe60000041804 */
[----:B------:R-:W-:Y:S04]  /*11030*/  FADD.FTZ R239, R239, R184 ;  /* 0x000000b8efef7221 */ /* 0x000fe80000010000 */
        /* <DEDUP_REMOVED lines=44> */
.L_x_48:
[----:B------:R-:W1:Y:S01]  /*11300*/  SHFL.BFLY PT, R7, R224, 0x2, 0x1f ;  /* 0x0c401f00e0077f89 */ /* 0x000e6200000e0000 */
[----:B------:R-:W-:-:S02]  /*11310*/  MOV R5, RZ ;  /* 0x000000ff00057202 */ /* 0x000fc40000000f00 */
[----:B------:R-:W-:Y:S01]  /*11320*/  MOV R2, RZ ;  /* 0x000000ff00027202 */ /* 0x000fe20000000f00 */
[----:B------:R-:W2:Y:S01]  /*11330*/  SHFL.BFLY PT, R6, R225, 0x2, 0x1f ;  /* 0x0c401f00e1067f89 */ /* 0x000ea200000e0000 */
[----:B------:R-:W-:Y:S01]  /*11340*/  PLOP3.LUT P2, PT, PT, PT, PT, 0x8, 0x0 ;  /* 0x000000000000781c */ /* 0x000fe20003f4e170 */
        /* <DEDUP_REMOVED lines=11> */
[----:B------:R-:W2:Y:S01]  /*11400*/  @P1 MUFU.LG2 R4, R4 ;  /* 0x0000000400041308 */ /* 0x000ea20000000c00 */
[----:B------:R-:W-:-:S07]  /*11410*/  @P0 FMUL.FTZ R9, R9, c[0x0][0x2d0] ;  /* 0x0000b40009090a20 */ /* 0x000fce0000410000 */
[----:B------:R-:W3:Y:S01]  /*11420*/  @P0 MUFU.LG2 R6, R3 ;  /* 0x0000000300060308 */ /* 0x000ee20000000c00 */
[C---:B-1----:R-:W-:Y:S02]  /*11430*/  FMUL.FTZ R112, R5.reuse, R112 ;  /* 0x0000007005707220 */ /* 0x042fe40000410000 */
[C---:B------:R-:W-:Y:S02]  /*11440*/  FMUL.FTZ R113, R5.reuse, R113 ;  /* 0x0000007105717220 */ /* 0x040fe40000410000 */
[C---:B------:R-:W-:Y:S02]  /*11450*/  FMUL.FTZ R108, R5.reuse, R108 ;  /* 0x0000006c056c7220 */ /* 0x040fe40000410000 */
[----:B------:R-:W-:Y:S01]  /*11460*/  FMUL.FTZ R109, R5, R109 ;  /* 0x0000006d056d7220 */ /* 0x000fe20000410000 */
[----:B------:R1:W4:Y:S01]  /*11470*/  @P0 MUFU.RCP R2, R3 ;  /* 0x0000000300020308 */ /* 0x0003220000001000 */
[----:B--2---:R-:W-:Y:S02]  /*11480*/  @P1 FMUL.FTZ R7, R4, 0.69314718246459960938 ;  /* 0x3f31721804071820 */ /* 0x004fe40000410000 */
[----:B------:R-:W-:-:S02]  /*11490*/  @P1 FMUL.FTZ R4, R8, c[0x0][0x2d0] ;  /* 0x0000b40008041a20 */ /* 0x000fc40000410000 */
[C---:B------:R-:W-:Y:S02]  /*114a0*/  FMUL.FTZ R104, R5.reuse, R104 ;  /* 0x0000006805687220 */ /* 0x040fe40000410000 */
[C---:B------:R-:W-:Y:S02]  /*114b0*/  FMUL.FTZ R105, R5.reuse, R105 ;  /* 0x0000006905697220 */ /* 0x040fe40000410000 */
[----:B---3--:R-:W-:Y:S02]  /*114c0*/  @P0 FMUL.FTZ R6, R6, 0.69314718246459960938 ;  /* 0x3f31721806060820 */ /* 0x008fe40000410000 */
[C---:B------:R-:W-:Y:S02]  /*114d0*/  FMUL.FTZ R100, R5.reuse, R100 ;  /* 0x0000006405647220 */ /* 0x040fe40000410000 */
[C---:B------:R-:W-:Y:S02]  /*114e0*/  FMUL.FTZ R101, R5.reuse, R101 ;  /* 0x0000006505657220 */ /* 0x040fe40000410000 */
[C---:B------:R-:W-:Y:S01]  /*114f0*/  FMUL.FTZ R96, R5.reuse, R96 ;  /* 0x0000006005607220 */ /* 0x040fe20000410000 */
[----:B-1----:R-:W-:Y:S01]  /*11500*/  MOV R3, 0xff800000 ;  /* 0xff80000000037802 */ /* 0x002fe20000000f00 */
        /* <DEDUP_REMOVED lines=58> */
.L_x_20:
[----:B------:R-:W-:Y:S05]  /*118b0*/  @P2 BRA `(.L_x_58) ;  /* 0x0000137000002947 */ /* 0x000fea0003800000 */
[----:B------:R-:W1:Y:S01]  /*118c0*/  S2R R7, SR_CTAID.Y ;  /* 0x0000000000077919 */ /* 0x000e620000002600 */
[----:B------:R-:W-:Y:S01]  /*118d0*/  IMAD R6, RZ, RZ, -UR9 ;  /* 0x80000009ff067e24 */ /* 0x000fe2000f8e02ff */
[----:B------:R-:W-:Y:S01]  /*118e0*/  USHF.R.S32.HI UR6, URZ, 0x1f, UR9 ;  /* 0x0000001f3f067899 */ /* 0x000fe20008011409 */
[----:B------:R-:W-:Y:S01]  /*118f0*/  BSSY B0, `(.L_x_59) ;  /* 0x00000d1000007945 */ /* 0x000fe20003800000 */
[----:B------:R-:W2:Y:S01]  /*11900*/  S2R R2, SR_TID.X ;  /* 0x0000000000027919 */ /* 0x000ea20000002100 */
[----:B------:R-:W-:Y:S02]  /*11910*/  ULDC.64 UR4, c[0x0][0x4d0] ;  /* 0x0001340000047ab9 */ /* 0x000fe40000000a00 */
[----:B------:R-:W-:Y:S01]  /*11920*/  UIMAD UR7, UR6, UR4, URZ ;  /* 0x00000004060772a4 */ /* 0x000fe2000f8e023f */
[----:B------:R-:W3:Y:S01]  /*11930*/  S2R R9, SR_CTAID.Z ;  /* 0x0000000000097919 */ /* 0x000ee20000002700 */
[----:B------:R-:W-:-:S02]  /*11940*/  UIMAD.WIDE.U32 UR10, UR9, UR4, URZ ;  /* 0x00000004090a72a5 */ /* 0x000fc4000f8e003f */
[----:B------:R-:W-:Y:S01]  /*11950*/  UIMAD UR7, UR9, UR5, UR7 ;  /* 0x00000005090772a4 */ /* 0x000fe2000f8e0207 */
[----:B------:R-:W4:Y:S02]  /*11960*/  S2R R10, SR_CTAID.X ;  /* 0x00000000000a7919 */ /* 0x000f240000002500 */
[----:B------:R-:W-:Y:S01]  /*11970*/  ULDC.64 UR4, c[0x0][0x438] ;  /* 0x00010e0000047ab9 */ /* 0x000fe20000000a00 */
[----:B------:R-:W-:Y:S01]  /*11980*/  MOV R17, UR11 ;  /* 0x0000000b00117c02 */ /* 0x000fe20008000f00 */
[----:B------:R-:W-:Y:S01]  /*11990*/  UIMAD.WIDE.U32 UR12, UR9, UR4, URZ ;  /* 0x00000004090c72a5 */ /* 0x000fe2000f8e003f */
[----:B------:R-:W-:Y:S01]  /*119a0*/  IMAD.U32 R16, RZ, RZ, UR10 ;  /* 0x0000000aff107e24 */ /* 0x000fe2000f8e00ff */
[----:B------:R-:W-:Y:S02]  /*119b0*/  UIMAD UR4, UR6, UR4, URZ ;  /* 0x00000004060472a4 */ /* 0x000fe4000f8e023f */
[----:B------:R-:W-:Y:S02]  /*119c0*/  UIADD3 UR7, UR11, UR7, URZ ;  /* 0x000000070b077290 */ /* 0x000fe4000fffe03f */
[----:B------:R-:W-:Y:S01]  /*119d0*/  UIMAD UR4, UR9, UR5, UR4 ;  /* 0x00000005090472a4 */ /* 0x000fe2000f8e0204 */
[----:B------:R-:W-:Y:S01]  /*119e0*/  MOV R14, UR12 ;  /* 0x0000000c000e7c02 */ /* 0x000fe20008000f00 */
[----:B-1----:R-:W-:-:S02]  /*119f0*/  IMAD R6, R6, c[0x0][0x550], R7 ;  /* 0x0001540006067a24 */ /* 0x002fc400078e0207 */
[----:B------:R-:W-:Y:S01]  /*11a00*/  UIADD3 UR4, UR13, UR4, URZ ;  /* 0x000000040d047290 */ /* 0x000fe2000fffe03f */
[----:B------:R-:W-:Y:S01]  /*11a10*/  IMAD.U32 R15, RZ, RZ, UR13 ;  /* 0x0000000dff0f7e24 */ /* 0x000fe2000f8e00ff */
[----:B--2---:R-:W-:Y:S01]  /*11a20*/  SHF.R.S32.HI R7, RZ, 0x1f, R2 ;  /* 0x0000001fff077819 */ /* 0x004fe20000011402 */
[----:B------:R-:W-:-:S03]  /*11a30*/  IMAD.U32 R17, RZ, RZ, UR7 ;  /* 0x00000007ff117e24 */ /* 0x000fc6000f8e00ff */
[CC--:B------:R-:W-:Y:S01]  /*11a40*/  LEA.HI R0, R7.reuse, R2.reuse, RZ, 0x5 ;  /* 0x0000000207007211 */ /* 0x0c0fe200078f28ff */
[----:B------:R-:W-:Y:S01]  /*11a50*/  IMAD.U32 R15, RZ, RZ, UR4 ;  /* 0x00000004ff0f7e24 */ /* 0x000fe2000f8e00ff */
[-C--:B------:R-:W-:Y:S01]  /*11a60*/  LEA.HI R7, R7, R2.reuse, RZ, 0x2 ;  /* 0x0000000207077211 */ /* 0x080fe200078f10ff */
[C---:B---3--:R-:W-:Y:S01]  /*11a70*/  IMAD.WIDE.U32 R16, R9.reuse, c[0x0][0x4d8], R16 ;  /* 0x0001360009107a25 */ /* 0x048fe200078e0010 */
[----:B------:R-:W-:Y:S02]  /*11a80*/  LOP3.LUT R11, R0, 0xffffffe0, RZ, 0xc0, !PT ;  /* 0xffffffe0000b7812 */ /* 0x000fe400078ec0ff */
[----:B------:R-:W-:Y:S01]  /*11a90*/  SHF.R.S32.HI R13, RZ, 0x5, R0 ;  /* 0x00000005ff0d7819 */ /* 0x000fe20000011400 */
[----:B------:R-:W-:Y:S01]  /*11aa0*/  IMAD.WIDE.U32 R14, R9, c[0x0][0x440], R14 ;  /* 0x00011000090e7a25 */ /* 0x000fe200078e000e */
[----:B------:R-:W-:Y:S02]  /*11ab0*/  SHF.R.S32.HI R0, RZ, 0x1f, R0 ;  /* 0x0000001fff007819 */ /* 0x000fe40000011400 */
[----:B------:R-:W-:Y:S01]  /*11ac0*/  LOP3.LUT R7, R7, 0xfffffffc, RZ, 0xc0, !PT ;  /* 0xfffffffc07077812 */ /* 0x000fe200078ec0ff */
[----:B------:R-:W-:Y:S01]  /*11ad0*/  IMAD.IADD R4, R2, 0x1, -R11 ;  /* 0x0000000102047824 */ /* 0x000fe200078e0a0b */
[----:B------:R-:W-:Y:S01]  /*11ae0*/  LEA.HI R0, R0, R13, RZ, 0x3 ;  /* 0x0000000d00007211 */ /* 0x000fe200078f18ff */
[----:B------:R-:W-:Y:S01]  /*11af0*/  IMAD.MOV.U32 R18, RZ, RZ, R16 ;  /* 0x000000ffff127224 */ /* 0x000fe200078e0010 */
[----:B------:R-:W-:-:S02]  /*11b00*/  IADD3 R7, -R7, R2, RZ ;  /* 0x0000000207077210 */ /* 0x000fc40007ffe1ff */
[----:B------:R-:W-:Y:S02]  /*11b10*/  LOP3.LUT R0, R0, 0xffffff8, RZ, 0xc0, !PT ;  /* 0x0ffffff800007812 */ /* 0x000fe400078ec0ff */
[----:B------:R-:W-:Y:S02]  /*11b20*/  SHF.R.S32.HI R11, RZ, 0x1f, R4 ;  /* 0x0000001fff0b7819 */ /* 0x000fe40000011404 */
[----:B------:R-:W-:Y:S01]  /*11b30*/  SHF.R.S32.HI R8, RZ, 0x1f, R9 ;  /* 0x0000001fff087819 */ /* 0x000fe20000011409 */
[----:B------:R-:W-:Y:S01]  /*11b40*/  IMAD.IADD R13, R13, 0x1, -R0 ;  /* 0x000000010d0d7824 */ /* 0x000fe200078e0a00 */
[----:B------:R-:W-:Y:S02]  /*11b50*/  LEA.HI R0, R7, R7, RZ, 0x1 ;  /* 0x0000000707007211 */ /* 0x000fe400078f08ff */
[----:B------:R-:W-:Y:S01]  /*11b60*/  LEA.HI R2, R11, R4, RZ, 0x2 ;  /* 0x000000040b027211 */ /* 0x000fe200078f10ff */
[----:B------:R-:W-:Y:S01]  /*11b70*/  IMAD.MOV.U32 R11, RZ, RZ, c[0x0][0x4e8] ;  /* 0x00013a00ff0b7624 */ /* 0x000fe200078e00ff */
[----:B------:R-:W-:-:S02]  /*11b80*/  LOP3.LUT R0, R0, 0x1ffffffe, RZ, 0xc0, !PT ;  /* 0x1ffffffe00007812 */ /* 0x000fc400078ec0ff */
[----:B------:R-:W-:Y:S02]  /*11b90*/  SHF.R.S32.HI R12, RZ, 0x2, R2 ;  /* 0x00000002ff0c7819 */ /* 0x000fe40000011402 */
[----:B------:R-:W-:Y:S01]  /*11ba0*/  IADD3 R0, R7, -R0, RZ ;  /* 0x8000000007007210 */ /* 0x000fe20007ffe0ff */
[----:B------:R-:W-:Y:S01]  /*11bb0*/  BAR.SYNC.DEFER_BLOCKING 0x1, 0x100 ;  /* 0x0044000000007b1d */ /* 0x000fe20000010000 */
[----:B------:R-:W-:Y:S01]  /*11bc0*/  ISETP.NE.AND P1, PT, R11, 0x1, PT ;  /* 0x000000010b00780c */ /* 0x000fe20003f25270 */
[----:B------:R-:W-:Y:S01]  /*11bd0*/  IMAD R13, R13, 0x10, R12 ;  /* 0x000000100d0d7824 */ /* 0x000fe200078e020c */
[----:B------:R-:W-:Y:S01]  /*11be0*/  MOV R20, R14 ;  /* 0x0000000e00147202 */ /* 0x000fe20000000f00 */
[----:B------:R-:W-:Y:S02]  /*11bf0*/  IMAD R12, R8, c[0x0][0x4d8], RZ ;  /* 0x00013600080c7a24 */ /* 0x000fe400078e02ff */
[----:B------:R-:W-:Y:S01]  /*11c00*/  IMAD R7, R0, 0x8, R13 ;  /* 0x0000000800077824 */ /* 0x000fe200078e020d */
[----:B------:R-:W-:Y:S01]  /*11c10*/  SHF.R.S32.HI R0, RZ, 0x1f, R6 ;  /* 0x0000001fff007819 */ /* 0x000fe20000011406 */
[----:B------:R-:W-:-:S02]  /*11c20*/  IMAD R8, R8, c[0x0][0x440], RZ ;  /* 0x0001100008087a24 */ /* 0x000fc400078e02ff */
[C---:B------:R-:W-:Y:S01]  /*11c30*/  IMAD R12, R9.reuse, c[0x0][0x4dc], R12 ;  /* 0x00013700090c7a24 */ /* 0x040fe200078e020c */
[C---:B----4-:R-:W-:Y:S01]  /*11c40*/  LEA R7, R10.reuse, R7, 0x7 ;  /* 0x000000070a077211 */ /* 0x050fe200078e38ff */
[----:B------:R-:W-:Y:S01]  /*11c50*/  IMAD R8, R9, c[0x0][0x444], R8 ;  /* 0x0001110009087a24 */ /* 0x000fe200078e0208 */
[----:B------:R-:W-:Y:S01]  /*11c60*/  LEA R10, R10, R13, 0x7 ;  /* 0x0000000d0a0a7211 */ /* 0x000fe200078e38ff */
[----:B------:R-:W-:Y:S01]  /*11c70*/  IMAD.IADD R19, R17, 0x1, R12 ;  /* 0x0000000111137824 */ /* 0x000fe200078e020c */
[----:B------:R-:W-:Y:S01]  /*11c80*/  MOV R9, R7 ;  /* 0x0000000700097202 */ /* 0x000fe20000000f00 */
[----:B------:R-:W-:Y:S02]  /*11c90*/  IMAD.IADD R21, R15, 0x1, R8 ;  /* 0x000000010f157824 */ /* 0x000fe400078e0208 */
[----:B------:R-:W-:-:S04]  /*11ca0*/  @P1 IMAD.HI.U32 R8, R7, c[0x0][0x4ec], RZ ;  /* 0x00013b0007081a27 */ /* 0x000fc800078e00ff */
        /* <DEDUP_REMOVED lines=11> */
[----:B------:R-:W-:-:S03]  /*11d60*/  IADD3 R14, P0, R9, R18, RZ ;  /* 0x00000012090e7210 */ /* 0x000fc60007f1e0ff */
[----:B------:R-:W-:Y:S01]  /*11d70*/  IMAD R0, R0, c[0x0][0x4e8], R7 ;  /* 0x00013a0000007a24 */ /* 0x000fe200078e0207 */
[----:B------:R-:W-:Y:S01]  /*11d80*/  @P1 SHF.R.U32.HI R8, RZ, c[0x0][0x4f0], R6 ;  /* 0x00013c00ff081a19 */ /* 0x000fe20000011606 */
[----:B------:R-:W-:Y:S01]  /*11d90*/  IMAD.IADD R21, R21, 0x1, R17 ;  /* 0x0000000115157824 */ /* 0x000fe200078e0211 */
[----:B------:R-:W-:Y:S01]  /*11da0*/  IADD3.X R15, R12, R19, R15, P0, !PT ;  /* 0x000000130c0f7210 */ /* 0x000fe200007fe40f */
[----:B------:R-:W-:Y:S01]  /*11db0*/  IMAD R11, R11, c[0x0][0x388], RZ ;  /* 0x0000e2000b0b7a24 */ /* 0x000fe200078e02ff */
[----:B------:R-:W-:Y:S01]  /*11dc0*/  SHF.R.S32.HI R6, RZ, 0x1f, R0 ;  /* 0x0000001fff067819 */ /* 0x000fe20000011400 */
[C---:B------:R-:W-:Y:S01]  /*11dd0*/  IMAD.WIDE.U32 R20, R8.reuse, c[0x0][0x430], R20 ;  /* 0x00010c0008147a25 */ /* 0x040fe200078e0014 */
[----:B------:R-:W-:Y:S02]  /*11de0*/  IADD3 R12, -R8, RZ, RZ ;  /* 0x000000ff080c7210 */ /* 0x000fe40007ffe1ff */
        /* <DEDUP_REMOVED lines=10> */
[----:B------:R-:W-:Y:S01]  /*11e90*/  SHFL.IDX PT, R16, R0, 0x1, 0x1c1f ;  /* 0x003c1f0000107f89 */ /* 0x000fe200000e0000 */
[----:B------:R-:W-:Y:S02]  /*11ea0*/  SHF.R.S32.HI R6, RZ, 0x1f, R12 ;  /* 0x0000001fff067819 */ /* 0x000fe4000001140c */
[----:B------:R-:W-:Y:S01]  /*11eb0*/  LEA.HI.X R9, R14, c[0x0][0x4ac], R9, 0x2, P0 ;  /* 0x00012b000e097a11 */ /* 0x000fe200000f1409 */
[----:B------:R-:W-:Y:S01]  /*11ec0*/  IMAD R7, R8, c[0x0][0x434], R7 ;  /* 0x00010d0008077a24 */ /* 0x000fe200078e0207 */
[----:B------:R-:W-:Y:S03]  /*11ed0*/  SHFL.IDX PT, R14, R0, RZ, 0x1c1f ;  /* 0x001c1fff000e7589 */ /* 0x000fe600000e0000 */
[----:B------:R-:W-:Y:S01]  /*11ee0*/  IMAD.IADD R21, R21, 0x1, R7 ;  /* 0x0000000115157824 */ /* 0x000fe200078e0207 */
[----:B------:R-:W1:Y:S01]  /*11ef0*/  SHFL.IDX PT, R15, R9, RZ, 0x1c1f ;  /* 0x001c1fff090f7589 */ /* 0x000e6200000e0000 */
[----:B------:R-:W-:Y:S01]  /*11f00*/  IMAD R7, R6, c[0x0][0x428], RZ ;  /* 0x00010a0006077a24 */ /* 0x000fe200078e02ff */
[----:B------:R-:W-:-:S02]  /*11f10*/  IADD3 R6, R10, 0x8, RZ ;  /* 0x000000080a067810 */ /* 0x000fc40007ffe0ff */
[----:B------:R2:W3:Y:S01]  /*11f20*/  SHFL.IDX PT, R17, R9, 0x1, 0x1c1f ;  /* 0x003c1f0009117f89 */ /* 0x0004e200000e0000 */
[----:B------:R-:W-:Y:S01]  /*11f30*/  IMAD R7, R12, c[0x0][0x42c], R7 ;  /* 0x00010b000c077a24 */ /* 0x000fe200078e0207 */
[----:B------:R-:W-:Y:S01]  /*11f40*/  ISETP.GE.OR P1, PT, R6, R11, P1 ;  /* 0x0000000b0600720c */ /* 0x000fe20000f26670 */
[----:B------:R-:W-:-:S05]  /*11f50*/  IMAD.WIDE.U32 R12, R12, c[0x0][0x428], R20 ;  /* 0x00010a000c0c7a25 */ /* 0x000fca00078e0014 */
[----:B------:R-:W-:Y:S02]  /*11f60*/  IADD3 R8, R13, R7, RZ ;  /* 0x000000070d087210 */ /* 0x000fe40007ffe0ff */
[----:B------:R-:W-:-:S04]  /*11f70*/  LEA R7, P0, R12, c[0x0][0x400], 0x2 ;  /* 0x000100000c077a11 */ /* 0x000fc800078010ff */
[----:B------:R-:W-:Y:S02]  /*11f80*/  LEA.HI.X R8, R12, c[0x0][0x404], R8, 0x2, P0 ;  /* 0x000101000c087a11 */ /* 0x000fe400000f1408 */
[----:B------:R4:W4:Y:S01]  /*11f90*/  SHFL.IDX PT, R12, R7, RZ, 0x1c1f ;  /* 0x001c1fff070c7589 */ /* 0x00092200000e0000 */
[----:B------:R-:W-:-:S03]  /*11fa0*/  ISETP.GE.AND P0, PT, R6, R11, PT ;  /* 0x0000000b0600720c */ /* 0x000fc60003f06270 */
[----:B-1----:R1:W-:Y:S01]  /*11fb0*/  @!P2 ST.E [R14.64], R3 ;  /* 0x000000030e00a985 */ /* 0x0023e2000c10190e */
[----:B--2---:R-:W-:-:S03]  /*11fc0*/  LOP3.LUT R9, R2, 0x7ffffffc, RZ, 0xc0, !PT ;  /* 0x7ffffffc02097812 */ /* 0x004fc600078ec0ff */
[----:B---3--:R1:W-:Y:S01]  /*11fd0*/  @!P1 ST.E [R16.64], R5 ;  /* 0x0000000510009985 */ /* 0x0083e2000c10190e */
[----:B------:R-:W-:Y:S01]  /*11fe0*/  ISETP.GE.AND P1, PT, R10, R11, PT ;  /* 0x0000000b0a00720c */ /* 0x000fe20003f26270 */
[----:B------:R-:W-:Y:S02]  /*11ff0*/  IMAD.IADD R9, R4, 0x1, -R9 ;  /* 0x0000000104097824 */ /* 0x000fe400078e0a09 */
[----:B------:R1:W2:Y:S03]  /*12000*/  SHFL.IDX PT, R13, R8, RZ, 0x1c1f ;  /* 0x001c1fff080d7589 */ /* 0x0002a600000e0000 */
[----:B------:R-:W-:-:S07]  /*12010*/  SHF.L.U32 R9, R9, 0x1, RZ ;  /* 0x0000000109097819 */ /* 0x000fce00000006ff */
[----:B------:R-:W-:Y:S05]  /*12020*/  @P1 BRA `(.L_x_60) ;  /* 0x000005d000001947 */ /* 0x000fea0003800000 */
[C---:B-1----:R-:W-:Y:S02]  /*12030*/  IADD3 R5, R9.reuse, 0x8, RZ ;  /* 0x0000000809057810 */ /* 0x042fe40007ffe0ff */
[C---:B------:R-:W-:Y:S02]  /*12040*/  IADD3 R3, R9.reuse, 0x10, RZ ;  /* 0x0000001009037810 */ /* 0x040fe40007ffe0ff */
[----:B------:R-:W-:Y:S02]  /*12050*/  IADD3 R2, R9, 0x18, RZ ;  /* 0x0000001809027810 */ /* 0x000fe40007ffe0ff */
[----:B------:R-:W-:Y:S02]  /*12060*/  ISETP.GE.AND P3, PT, R5, c[0x0][0x3c8], PT ;  /* 0x0000f20005007a0c */ /* 0x000fe40003f66270 */
[----:B------:R-:W-:Y:S02]  /*12070*/  ISETP.GE.AND P2, PT, R3, c[0x0][0x3c8], PT ;  /* 0x0000f20003007a0c */ /* 0x000fe40003f46270 */
[----:B------:R-:W-:-:S02]  /*12080*/  ISETP.GE.AND P1, PT, R2, c[0x0][0x3c8], PT ;  /* 0x0000f20002007a0c */ /* 0x000fc40003f26270 */
[C---:B------:R-:W-:Y:S02]  /*12090*/  ISETP.GE.AND P4, PT, R9.reuse, c[0x0][0x3c8], PT ;  /* 0x0000f20009007a0c */ /* 0x040fe40003f86270 */
[C---:B------:R-:W-:Y:S02]  /*120a0*/  IADD3 R0, R9.reuse, 0x20, RZ ;  /* 0x0000002009007810 */ /* 0x040fe40007ffe0ff */
[----:B------:R-:W-:Y:S02]  /*120b0*/  IADD3 R16, R9, 0x28, RZ ;  /* 0x0000002809107810 */ /* 0x000fe40007ffe0ff */
[----:B------:R-:W-:Y:S02]  /*120c0*/  ISETP.GE.AND P6, PT, R0, c[0x0][0x3c8], PT ;  /* 0x0000f20000007a0c */ /* 0x000fe40003fc6270 */
[----:B------:R-:W-:Y:S02]  /*120d0*/  @!P3 LEA.HI R5, R5, R5, RZ, 0x1 ;  /* 0x000000050505b211 */ /* 0x000fe400078f08ff */
[----:B------:R-:W-:-:S02]  /*120e0*/  @!P2 LEA.HI R3, R3, R3, RZ, 0x1 ;  /* 0x000000030303a211 */ /* 0x000fc400078f08ff */
[----:B------:R-:W-:Y:S01]  /*120f0*/  @!P1 LEA.HI R2, R2, R2, RZ, 0x1 ;  /* 0x0000000202029211 */ /* 0x000fe200078f08ff */
[--C-:B--2-4-:R-:W-:Y:S01]  /*12100*/  @!P4 IMAD.WIDE R10, R9, 0x4, R12.reuse ;  /* 0x00000004090ac825 */ /* 0x114fe200078e020c */
[----:B------:R-:W-:Y:S02]  /*12110*/  @!P3 LOP3.LUT R5, R5, 0xfffffffe, RZ, 0xc0, !PT ;  /* 0xfffffffe0505b812 */ /* 0x000fe400078ec0ff */
        /* <DEDUP_REMOVED lines=28> */
[--C-:B------:R-:W-:Y:S01]  /*122e0*/  @!P6 IMAD.WIDE R4, R5, 0x4, R12.reuse ;  /* 0x000000040504e825 */ /* 0x100fe200078e020c */
[----:B------:R-:W-:Y:S02]  /*122f0*/  @!P2 LOP3.LUT R17, R17, 0xfffffffe, RZ, 0xc0, !PT ;  /* 0xfffffffe1111a812 */ /* 0x000fe400078ec0ff */
[----:B------:R-:W-:Y:S02]  /*12300*/  IADD3 R0, R9, 0x50, RZ ;  /* 0x0000005009007810 */ /* 0x000fe40007ffe0ff */
[----:B------:R2:W-:Y:S01]  /*12310*/  @!P6 ST.E.64 [R4.64], R96 ;  /* 0x000000600400e985 */ /* 0x0005e2000c101b0e */
[----:B------:R-:W-:Y:S01]  /*12320*/  @!P1 LEA.HI R2, R2, R2, RZ, 0x1 ;  /* 0x0000000202029211 */ /* 0x000fe200078f08ff */
[----:B------:R-:W-:Y:S01]  /*12330*/  @!P2 IMAD.WIDE R16, R17, 0x4, R12 ;  /* 0x000000041110a825 */ /* 0x000fe200078e020c */
[----:B------:R-:W-:-:S02]  /*12340*/  IADD3 R6, R9, 0x58, RZ ;  /* 0x0000005809067810 */ /* 0x000fc40007ffe0ff */
[----:B------:R-:W-:Y:S01]  /*12350*/  ISETP.GE.AND P6, PT, R0, c[0x0][0x3c8], PT ;  /* 0x0000f20000007a0c */ /* 0x000fe20003fc6270 */
[----:B-1----:R-:W-:-:S12]  /*12360*/  @!P5 IMAD.WIDE R10, R15, 0x4, R12 ;  /* 0x000000040f0ad825 */ /* 0x002fd800078e020c */
[----:B------:R-:W-:Y:S01]  /*12370*/  @!P6 LEA.HI R0, R0, R0, RZ, 0x1 ;  /* 0x000000000000e211 */ /* 0x000fe200078f08ff */
[----:B------:R-:W-:Y:S01]  /*12380*/  @!P4 IMAD.WIDE R14, R19, 0x4, R12 ;  /* 0x00000004130ec825 */ /* 0x000fe200078e020c */
[----:B------:R-:W-:Y:S01]  /*12390*/  IADD3 R19, R9, 0x60, RZ ;  /* 0x0000006009137810 */ /* 0x000fe20007ffe0ff */
[----:B------:R1:W-:Y:S01]  /*123a0*/  @!P5 ST.E.64 [R10.64], R92 ;  /* 0x0000005c0a00d985 */ /* 0x0003e2000c101b0e */
[----:B------:R-:W-:-:S03]  /*123b0*/  ISETP.GE.AND P5, PT, R6, c[0x0][0x3c8], PT ;  /* 0x0000f20006007a0c */ /* 0x000fc60003fa6270 */
[----:B------:R3:W-:Y:S01]  /*123c0*/  @!P4 ST.E.64 [R14.64], R88 ;  /* 0x000000580e00c985 */ /* 0x0007e2000c101b0e */
[----:B------:R-:W-:Y:S02]  /*123d0*/  ISETP.GE.AND P4, PT, R19, c[0x0][0x3c8], PT ;  /* 0x0000f20013007a0c */ /* 0x000fe40003f86270 */
[----:B--2---:R-:W-:Y:S01]  /*123e0*/  @!P1 LOP3.LUT R5, R2, 0xfffffffe, RZ, 0xc0, !PT ;  /* 0xfffffffe02059812 */ /* 0x004fe200078ec0ff */
[----:B------:R-:W-:-:S04]  /*123f0*/  @!P3 IMAD.WIDE R2, R3, 0x4, R12 ;  /* 0x000000040302b825 */ /* 0x000fc800078e020c */
[----:B------:R-:W-:Y:S01]  /*12400*/  @!P1 IMAD.WIDE R4, R5, 0x4, R12 ;  /* 0x0000000405049825 */ /* 0x000fe200078e020c */
[----:B------:R2:W-:Y:S01]  /*12410*/  @!P3 ST.E.64 [R2.64], R84 ;  /* 0x000000540200b985 */ /* 0x0005e2000c101b0e */
[----:B------:R-:W-:Y:S02]  /*12420*/  ISETP.GE.AND P3, PT, R18, c[0x0][0x3c8], PT ;  /* 0x0000f20012007a0c */ /* 0x000fe40003f66270 */
[----:B------:R-:W-:Y:S01]  /*12430*/  @!P5 LEA.HI R6, R6, R6, RZ, 0x1 ;  /* 0x000000060606d211 */ /* 0x000fe200078f08ff */
[----:B------:R-:W-:Y:S01]  /*12440*/  @!P2 ST.E.64 [R16.64], R80 ;  /* 0x000000501000a985 */ /* 0x000fe2000c101b0e */
[----:B------:R-:W-:-:S03]  /*12450*/  @!P4 LEA.HI R19, R19, R19, RZ, 0x1 ;  /* 0x000000131313c211 */ /* 0x000fc600078f08ff */
[----:B------:R4:W-:Y:S01]  /*12460*/  @!P1 ST.E.64 [R4.64], R76 ;  /* 0x0000004c04009985 */ /* 0x0009e2000c101b0e */
[----:B------:R-:W-:-:S05]  /*12470*/  @!P4 LOP3.LUT R19, R19, 0xfffffffe, RZ, 0xc0, !PT ;  /* 0xfffffffe1313c812 */ /* 0x000fca00078ec0ff */
[----:B------:R-:W-:Y:S02]  /*12480*/  @!P3 LEA.HI R18, R18, R18, RZ, 0x1 ;  /* 0x000000121212b211 */ /* 0x000fe400078f08ff */
[C---:B-1----:R-:W-:Y:S02]  /*12490*/  IADD3 R11, R9.reuse, 0x70, RZ ;  /* 0x00000070090b7810 */ /* 0x042fe40007ffe0ff */
[----:B------:R-:W-:Y:S02]  /*124a0*/  IADD3 R10, R9, 0x78, RZ ;  /* 0x00000078090a7810 */ /* 0x000fe40007ffe0ff */
[----:B------:R-:W-:Y:S02]  /*124b0*/  ISETP.GE.AND P2, PT, R11, c[0x0][0x3c8], PT ;  /* 0x0000f2000b007a0c */ /* 0x000fe40003f46270 */
[----:B------:R-:W-:Y:S02]  /*124c0*/  ISETP.GE.AND P1, PT, R10, c[0x0][0x3c8], PT ;  /* 0x0000f2000a007a0c */ /* 0x000fe40003f26270 */
[----:B---3--:R-:W-:Y:S01]  /*124d0*/  @!P3 LOP3.LUT R15, R18, 0xfffffffe, RZ, 0xc0, !PT ;  /* 0xfffffffe120fb812 */ /* 0x008fe200078ec0ff */
[----:B------:R-:W-:Y:S01]  /*124e0*/  @!P4 IMAD.WIDE R18, R19, 0x4, R12 ;  /* 0x000000041312c825 */ /* 0x000fe200078e020c */
[----:B--2---:R-:W-:-:S03]  /*124f0*/  @!P6 LOP3.LUT R3, R0, 0xfffffffe, RZ, 0xc0, !PT ;  /* 0xfffffffe0003e812 */ /* 0x004fc600078ec0ff */
[----:B------:R-:W-:-:S04]  /*12500*/  @!P3 IMAD.WIDE R14, R15, 0x4, R12 ;  /* 0x000000040f0eb825 */ /* 0x000fc800078e020c */
[----:B------:R-:W-:Y:S01]  /*12510*/  @!P2 LEA.HI R11, R11, R11, RZ, 0x1 ;  /* 0x0000000b0b0ba211 */ /* 0x000fe200078f08ff */
[--C-:B------:R-:W-:Y:S01]  /*12520*/  @!P6 IMAD.WIDE R2, R3, 0x4, R12.reuse ;  /* 0x000000040302e825 */ /* 0x100fe200078e020c */
[----:B------:R-:W-:Y:S02]  /*12530*/  @!P1 LEA.HI R10, R10, R10, RZ, 0x1 ;  /* 0x0000000a0a0a9211 */ /* 0x000fe400078f08ff */
[----:B----4-:R-:W-:Y:S02]  /*12540*/  @!P5 LOP3.LUT R5, R6, 0xfffffffe, RZ, 0xc0, !PT ;  /* 0xfffffffe0605d812 */ /* 0x010fe400078ec0ff */
[----:B------:R-:W-:Y:S01]  /*12550*/  @!P2 LOP3.LUT R11, R11, 0xfffffffe, RZ, 0xc0, !PT ;  /* 0xfffffffe0b0ba812 */ /* 0x000fe200078ec0ff */
[----:B------:R1:W-:Y:S01]  /*12560*/  @!P6 ST.E.64 [R2.64], R72 ;  /* 0x000000480200e985 */ /* 0x0003e2000c101b0e */
[----:B------:R-:W-:Y:S01]  /*12570*/  @!P1 LOP3.LUT R17, R10, 0xfffffffe, RZ, 0xc0, !PT ;  /* 0xfffffffe0a119812 */ /* 0x000fe200078ec0ff */
[----:B------:R-:W-:-:S04]  /*12580*/  @!P5 IMAD.WIDE R4, R5, 0x4, R12 ;  /* 0x000000040504d825 */ /* 0x000fc800078e020c */
[--C-:B------:R-:W-:Y:S01]  /*12590*/  @!P2 IMAD.WIDE R10, R11, 0x4, R12.reuse ;  /* 0x000000040b0aa825 */ /* 0x100fe200078e020c */
[----:B------:R1:W-:Y:S03]  /*125a0*/  @!P5 ST.E.64 [R4.64], R68 ;  /* 0x000000440400d985 */ /* 0x0003e6000c101b0e */
[----:B------:R-:W-:Y:S01]  /*125b0*/  @!P1 IMAD.WIDE R12, R17, 0x4, R12 ;  /* 0x00000004110c9825 */ /* 0x000fe200078e020c */
[----:B------:R1:W-:Y:S04]  /*125c0*/  @!P4 ST.E.64 [R18.64], R52 ;  /* 0x000000341200c985 */ /* 0x0003e8000c101b0e */
[----:B------:R1:W-:Y:S04]  /*125d0*/  @!P3 ST.E.64 [R14.64], R56 ;  /* 0x000000380e00b985 */ /* 0x0003e8000c101b0e */
[----:B------:R1:W-:Y:S04]  /*125e0*/  @!P2 ST.E.64 [R10.64], R60 ;  /* 0x0000003c0a00a985 */ /* 0x0003e8000c101b0e */
[----:B------:R1:W-:Y:S02]  /*125f0*/  @!P1 ST.E.64 [R12.64], R64 ;  /* 0x000000400c009985 */ /* 0x0003e4000c101b0e */
.L_x_60:
[----:B------:R-:W-:Y:S05]  /*12600*/  BSYNC B0 ;  /* 0x0000000000007941 */ /* 0x000fea0003800000 */
.L_x_59:
[----:B-1----:R1:W3:Y:S04]  /*12610*/  SHFL.IDX PT, R5, R8, 0x1, 0x1c1f ;  /* 0x003c1f0008057f89 */ /* 0x0022e800000e0000 */
[----:B------:R1:W4:Y:S01]  /*12620*/  SHFL.IDX PT, R4, R7, 0x1, 0x1c1f ;  /* 0x003c1f0007047f89 */ /* 0x00032200000e0000 */
[----:B------:R-:W-:Y:S05]  /*12630*/  @P0 EXIT ;  /* 0x000000000000094d */ /* 0x000fea0003800000 */
[C---:B------:R-:W-:Y:S02]  /*12640*/  ISETP.GE.AND P0, PT, R9.reuse, c[0x0][0x3c8], PT ;  /* 0x0000f20009007a0c */ /* 0x040fe40003f06270 */
[----:B------:R-:W-:-:S02]  /*12650*/  IADD3 R2, R9, 0x8, RZ ;  /* 0x0000000809027810 */ /* 0x000fc40007ffe0ff */
[C---:B------:R-:W-:Y:S02]  /*12660*/  IADD3 R0, R9.reuse, 0x10, RZ ;  /* 0x0000001009007810 */ /* 0x040fe40007ffe0ff */
[----:B------:R-:W-:Y:S02]  /*12670*/  ISETP.GE.AND P6, PT, R2, c[0x0][0x3c8], PT ;  /* 0x0000f20002007a0c */ /* 0x000fe40003fc6270 */
[----:B------:R-:W-:Y:S02]  /*12680*/  ISETP.GE.AND P5, PT, R0, c[0x0][0x3c8], PT ;  /* 0x0000f20000007a0c */ /* 0x000fe40003fa6270 */
[C---:B------:R-:W-:Y:S02]  /*12690*/  IADD3 R10, R9.reuse, 0x18, RZ ;  /* 0x00000018090a7810 */ /* 0x040fe40007ffe0ff */
[C---:B-1----:R-:W-:Y:S01]  /*126a0*/  IADD3 R8, R9.reuse, 0x20, RZ ;  /* 0x0000002009087810 */ /* 0x042fe20007ffe0ff */
[C---:B--234-:R-:W-:Y:S01]  /*126b0*/  @!P0 IMAD.WIDE R12, R9.reuse, 0x4, R4 ;  /* 0x00000004090c8825 */ /* 0x05cfe200078e0204 */
        /* <DEDUP_REMOVED lines=8> */
[----:B------:R-:W-:Y:S02]  /*12740*/  @!P6 LEA.HI R2, R2, R2, RZ, 0x1 ;  /* 0x000000020202e211 */ /* 0x000fe400078f08ff */
[----:B------:R-:W-:Y:S02]  /*12750*/  ISETP.GE.AND P0, PT, R3, c[0x0][0x3c8], PT ;  /* 0x0000f20003007a0c */ /* 0x000fe40003f06270 */
        /* <DEDUP_REMOVED lines=11> */
[----:B------:R-:W-:Y:S01]  /*12810*/  IADD3 R2, R9, 0x40, RZ ;  /* 0x0000004009027810 */ /* 0x000fe20007ffe0ff */
[----:B------:R-:W-:Y:S01]  /*12820*/  @!P4 IMAD.WIDE R10, R11, 0x4, R4 ;  /* 0x000000040b0ac825 */ /* 0x000fe200078e0204 */
[----:B------:R-:W-:-:S02]  /*12830*/  @!P3 LOP3.LUT R17, R8, 0xfffffffe, RZ, 0xc0, !PT ;  /* 0xfffffffe0811b812 */ /* 0x000fc400078ec0ff */
[----:B------:R-:W-:Y:S01]  /*12840*/  IADD3 R0, R9, 0x48, RZ ;  /* 0x0000004809007810 */ /* 0x000fe20007ffe0ff */
[----:B------:R-:W-:Y:S01]  /*12850*/  @!P5 IMAD.WIDE R12, R13, 0x4, R4 ;  /* 0x000000040d0cd825 */ /* 0x000fe200078e0204 */
[----:B------:R-:W-:Y:S02]  /*12860*/  @!P2 LOP3.LUT R7, R7, 0xfffffffe, RZ, 0xc0, !PT ;  /* 0xfffffffe0707a812 */ /* 0x000fe400078ec0ff */
[----:B------:R-:W-:Y:S02]  /*12870*/  @!P0 LOP3.LUT R3, R3, 0xfffffffe, RZ, 0xc0, !PT ;  /* 0xfffffffe03038812 */ /* 0x000fe400078ec0ff */
[----:B------:R1:W-:Y:S01]  /*12880*/  @!P5 ST.E.64 [R12.64], R106 ;  /* 0x0000006a0c00d985 */ /* 0x0003e2000c101b0e */
[----:B------:R-:W-:Y:S02]  /*12890*/  ISETP.GE.AND P6, PT, R2, c[0x0][0x3c8], PT ;  /* 0x0000f20002007a0c */ /* 0x000fe40003fc6270 */
[----:B------:R-:W-:Y:S01]  /*128a0*/  ISETP.GE.AND P5, PT, R0, c[0x0][0x3c8], PT ;  /* 0x0000f20000007a0c */ /* 0x000fe20003fa6270 */
[----:B------:R3:W-:Y:S01]  /*128b0*/  @!P4 ST.E.64 [R10.64], R102 ;  /* 0x000000660a00c985 */ /* 0x0007e2000c101b0e */
[----:B------:R-:W-:-:S02]  /*128c0*/  IADD3 R20, R9, 0x50, RZ ;  /* 0x0000005009147810 */ /* 0x000fc40007ffe0ff */
[C---:B------:R-:W-:Y:S02]  /*128d0*/  IADD3 R19, R9.reuse, 0x58, RZ ;  /* 0x0000005809137810 */ /* 0x040fe40007ffe0ff */
[C---:B------:R-:W-:Y:S02]  /*128e0*/  IADD3 R18, R9.reuse, 0x60, RZ ;  /* 0x0000006009127810 */ /* 0x040fe40007ffe0ff */
[----:B------:R-:W-:Y:S02]  /*128f0*/  IADD3 R8, R9, 0x68, RZ ;  /* 0x0000006809087810 */ /* 0x000fe40007ffe0ff */
[----:B------:R-:W-:Y:S01]  /*12900*/  ISETP.GE.AND P4, PT, R20, c[0x0][0x3c8], PT ;  /* 0x0000f20014007a0c */ /* 0x000fe20003f86270 */
[--C-:B--2---:R-:W-:Y:S01]  /*12910*/  @!P3 IMAD.WIDE R14, R17, 0x4, R4.reuse ;  /* 0x00000004110eb825 */ /* 0x104fe200078e0204 */
[----:B------:R-:W-:Y:S02]  /*12920*/  @!P6 LEA.HI R2, R2, R2, RZ, 0x1 ;  /* 0x000000020202e211 */ /* 0x000fe400078f08ff */
[----:B------:R-:W-:Y:S01]  /*12930*/  @!P5 LEA.HI R0, R0, R0, RZ, 0x1 ;  /* 0x000000000000d211 */ /* 0x000fe200078f08ff */
[----:B------:R-:W-:Y:S01]  /*12940*/  @!P0 IMAD.WIDE R16, R3, 0x4, R4 ;  /* 0x0000000403108825 */ /* 0x000fe200078e0204 */
[----:B------:R2:W-:Y:S01]  /*12950*/  @!P3 ST.E.64 [R14.64], R98 ;  /* 0x000000620e00b985 */ /* 0x0005e2000c101b0e */
[----:B------:R-:W-:-:S02]  /*12960*/  IADD3 R3, R9, 0x70, RZ ;  /* 0x0000007009037810 */ /* 0x000fc40007ffe0ff */
[----:B------:R-:W-:Y:S02]  /*12970*/  ISETP.GE.AND P3, PT, R19, c[0x0][0x3c8], PT ;  /* 0x0000f20013007a0c */ /* 0x000fe40003f66270 */
[----:B------:R-:W-:Y:S02]  /*12980*/  IADD3 R9, R9, 0x78, RZ ;  /* 0x0000007809097810 */ /* 0x000fe40007ffe0ff */
[----:B------:R-:W-:Y:S02]  /*12990*/  @!P4 LEA.HI R20, R20, R20, RZ, 0x1 ;  /* 0x000000141414c211 */ /* 0x000fe400078f08ff */
[----:B-1----:R-:W-:Y:S01]  /*129a0*/  @!P1 LOP3.LUT R13, R6, 0xfffffffe, RZ, 0xc0, !PT ;  /* 0xfffffffe060d9812 */ /* 0x002fe200078ec0ff */
[----:B------:R-:W-:Y:S01]  /*129b0*/  @!P2 IMAD.WIDE R6, R7, 0x4, R4 ;  /* 0x000000040706a825 */ /* 0x000fe200078e0204 */
[----:B---3--:R-:W-:-:S03]  /*129c0*/  @!P5 LOP3.LUT R11, R0, 0xfffffffe, RZ, 0xc0, !PT ;  /* 0xfffffffe000bd812 */ /* 0x008fc600078ec0ff */
[--C-:B------:R-:W-:Y:S01]  /*129d0*/  @!P1 IMAD.WIDE R12, R13, 0x4, R4.reuse ;  /* 0x000000040d0c9825 */ /* 0x100fe200078e0204 */
[----:B------:R1:W-:Y:S01]  /*129e0*/  @!P2 ST.E.64 [R6.64], R94 ;  /* 0x0000005e0600a985 */ /* 0x0003e2000c101b0e */
[----:B------:R-:W-:Y:S02]  /*129f0*/  ISETP.GE.AND P2, PT, R18, c[0x0][0x3c8], PT ;  /* 0x0000f20012007a0c */ /* 0x000fe40003f46270 */
[----:B------:R-:W-:Y:S01]  /*12a00*/  @!P3 LEA.HI R19, R19, R19, RZ, 0x1 ;  /* 0x000000131313b211 */ /* 0x000fe200078f08ff */
[----:B------:R3:W-:Y:S01]  /*12a10*/  @!P1 ST.E.64 [R12.64], R90 ;  /* 0x0000005a0c009985 */ /* 0x0007e2000c101b0e */
[----:B------:R-:W-:Y:S01]  /*12a20*/  ISETP.GE.AND P1, PT, R8, c[0x0][0x3c8], PT ;  /* 0x0000f20008007a0c */ /* 0x000fe20003f26270 */
[----:B------:R-:W-:Y:S01]  /*12a30*/  @!P5 IMAD.WIDE R10, R11, 0x4, R4 ;  /* 0x000000040b0ad825 */ /* 0x000fe200078e0204 */
[----:B------:R-:W-:Y:S01]  /*12a40*/  @!P3 LOP3.LUT R19, R19, 0xfffffffe, RZ, 0xc0, !PT ;  /* 0xfffffffe1313b812 */ /* 0x000fe200078ec0ff */
[----:B------:R4:W-:Y:S01]  /*12a50*/  @!P0 ST.E.64 [R16.64], R86 ;  /* 0x0000005610008985 */ /* 0x0009e2000c101b0e */
[----:B------:R-:W-:-:S05]  /*12a60*/  ISETP.GE.AND P0, PT, R3, c[0x0][0x3c8], PT ;  /* 0x0000f20003007a0c */ /* 0x000fca0003f06270 */
[----:B------:R-:W-:-:S04]  /*12a70*/  @!P2 LEA.HI R18, R18, R18, RZ, 0x1 ;  /* 0x000000121212a211 */ /* 0x000fc800078f08ff */
[----:B------:R-:W-:Y:S02]  /*12a80*/  @!P1 LEA.HI R8, R8, R8, RZ, 0x1 ;  /* 0x0000000808089211 */ /* 0x000fe400078f08ff */
[----:B--2---:R-:W-:Y:S02]  /*12a90*/  @!P2 LOP3.LUT R15, R18, 0xfffffffe, RZ, 0xc0, !PT ;  /* 0xfffffffe120fa812 */ /* 0x004fe400078ec0ff */
[----:B------:R-:W-:-:S04]  /*12aa0*/  @!P0 LEA.HI R3, R3, R3, RZ, 0x1 ;  /* 0x0000000303038211 */ /* 0x000fc800078f08ff */
[----:B------:R-:W-:Y:S02]  /*12ab0*/  @!P0 LOP3.LUT R3, R3, 0xfffffffe, RZ, 0xc0, !PT ;  /* 0xfffffffe03038812 */ /* 0x000fe400078ec0ff */
[----:B-1----:R-:W-:-:S03]  /*12ac0*/  @!P6 LOP3.LUT R7, R2, 0xfffffffe, RZ, 0xc0, !PT ;  /* 0xfffffffe0207e812 */ /* 0x002fc600078ec0ff */
        /* <DEDUP_REMOVED lines=22> */
.L_x_58:
        /* <DEDUP_REMOVED lines=50> */
.L_x_61:
        /* <DEDUP_REMOVED lines=11> */
.L_x_2673:


//--------------------- .text._ZN7cutlass13device_kernelIN5flash19enable_sm80_to_sm89INS1_16FlashAttnFwdSm80INS1_25CollectiveMainloopFwdSm80ILi8ELi1ELb1EN4cute5tupleIJNS5_1CILi128EEES8_S8_EEELi128ENS_10bfloat16_tEfNS_4arch4Sm80ELb1ELb0ELb1ELb0ELb0ELb0ELb1ELb1EEENS1_21CollectiveEpilogueFwdIS9_NS6_IJNS7_ILi1EEESF_SF_EEESA_SC_Li256ELb0ELb1ELb1ELb0EEENS1_30DynamicPersistentTileSchedulerILi256ELi256ELb1ELb1ELb0EEEEEEEEEvNT_6ParamsE --------------------------
	.section	.text._ZN7cutlass13device_kernelIN5flash19enable_sm80_to_sm89INS1_16FlashAttnFwdSm80INS1_25CollectiveMainloopFwdSm80ILi8ELi1ELb1EN4cute5tupleIJNS5_1CILi128EEES8_S8_EEELi128ENS_10bfloat16_tEfNS_4arch4Sm80ELb1ELb0ELb1ELb0ELb0ELb0ELb1ELb1EEENS1_21CollectiveEpilogueFwdIS9_NS6_IJNS7_ILi1EEESF_SF_EEESA_SC_Li256ELb0ELb1ELb1ELb0EEENS1_30DynamicPersistentTileSchedulerILi256ELi256ELb1ELb1ELb0EEEEEEEEEvNT_6ParamsE,"ax",@progbits
	.sectioninfo	@"SHI_REGISTERS=255"
	.align	128
.text._ZN7cutlass13device_kernelIN5flash19enable_sm80_to_sm89INS1_16FlashAttnFwdSm80INS1_25CollectiveMainloopFwdSm80ILi8ELi1ELb1EN4cute5tupleIJNS5_1CILi128EEES8_S8_EEELi128ENS_10bfloat16_tEfNS_4arch4Sm80ELb1ELb0ELb1ELb0ELb0ELb0ELb1ELb1EEENS1_21CollectiveEpilogueFwdIS9_NS6_IJNS7_ILi1EEESF_SF_EEESA_SC_Li256ELb0ELb1ELb1ELb0EEENS1_30DynamicPersistentTileSchedulerILi256ELi256ELb1ELb1ELb0EEEEEEEEEvNT_6ParamsE:
        .type           _ZN7cutlass13device_kernelIN5flash19enable_sm80_to_sm89INS1_16FlashAttnFwdSm80INS1_25CollectiveMainloopFwdSm80ILi8ELi1ELb1EN4cute5tupleIJNS5_1CILi128EEES8_S8_EEELi128ENS_10bfloat16_tEfNS_4arch4Sm80ELb1ELb0ELb1ELb0ELb0ELb0ELb1ELb1EEENS1_21CollectiveEpilogueFwdIS9_NS6_IJNS7_ILi1EEESF_SF_EEESA_SC_Li256ELb0ELb1ELb1ELb0EEENS1_30DynamicPersistentTileSchedulerILi256ELi256ELb1ELb1ELb0EEEEEEEEEvNT_6ParamsE,@function
        .size           _ZN7cutlass13device_kernelIN5flash19enable_sm80_to_sm89INS1_16FlashAttnFwdSm80INS1_25CollectiveMainloopFwdSm80ILi8ELi1ELb1EN4cute5tupleIJNS5_1CILi128EEES8_S8_EEELi128ENS_10bfloat16_tEfNS_4arch4Sm80ELb1ELb0ELb1ELb0ELb0ELb0ELb1ELb1EEENS1_21CollectiveEpilogueFwdIS9_NS6_IJNS7_ILi1EEESF_SF_EEESA_SC_Li256ELb0ELb1ELb1ELb0EEENS1_30DynamicPersistentTileSchedulerILi256ELi256ELb1ELb1ELb0EEEEEEEEEvNT_6ParamsE,(.L_x_2674 - _ZN7cutlass13device_kernelIN5flash19enable_sm80_to_sm89INS1_16FlashAttnFwdSm80INS1_25CollectiveMainloopFwdSm80ILi8ELi1ELb1EN4cute5tupleIJNS5_1CILi128EEES8_S8_EEELi128ENS_10bfloat16_tEfNS_4arch4Sm80ELb1ELb0ELb1ELb0ELb0ELb0ELb1ELb1EEENS1_21CollectiveEpilogueFwdIS9_NS6_IJNS7_ILi1EEESF_SF_EEESA_SC_Li256ELb0ELb1ELb1ELb0EEENS1_30DynamicPersistentTileSchedulerILi256ELi256ELb1ELb1ELb0EEEEEEEEEvNT_6ParamsE)
        .other          _ZN7cutlass13device_kernelIN5flash19enable_sm80_to_sm89INS1_16FlashAttnFwdSm80INS1_25CollectiveMainloopFwdSm80ILi8ELi1ELb1EN4cute5tupleIJNS5_1CILi128EEES8_S8_EEELi128ENS_10bfloat16_tEfNS_4arch4Sm80ELb1ELb0ELb1ELb0ELb0ELb0ELb1ELb1EEENS1_21CollectiveEpilogueFwdIS9_NS6_IJNS7_ILi1EEESF_SF_EEESA_SC_Li256ELb0ELb1ELb1ELb0EEENS1_30DynamicPersistentTileSchedulerILi256ELi256ELb1ELb1ELb0EEEEEEEEEvNT_6ParamsE,@"STO_CUDA_ENTRY STV_DEFAULT"
_ZN7cutlass13device_kernelIN5flash19enable_sm80_to_sm89INS1_16FlashAttnFwdSm80INS1_25CollectiveMainloopFwdSm80ILi8ELi1ELb1EN4cute5tupleIJNS5_1CILi128EEES8_S8_EEELi128ENS_10bfloat16_tEfNS_4arch4Sm80ELb1ELb0ELb1ELb0ELb0ELb0ELb1ELb1EEENS1_21CollectiveEpilogueFwdIS9_NS6_IJNS7_ILi1EEESF_SF_EEESA_SC_Li256ELb0ELb1ELb1ELb0EEENS1_30DynamicPersistentTileSchedulerILi256ELi256ELb1ELb1ELb0EEEEEEEEEvNT_6ParamsE:
[----:B------:R-:W-:-:S03]  /*0000*/  MOV R1, c[0x0][0x28] ;  /* 0x00000a0000017a02 */ /* 0x000fc60000000f00 */
[----:B------:R-:W1:Y:S01]  /*0010*/  S2R R17, SR_TID.X ;  /* 0x0000000000117919 */ /* 0x000e620000002100 */
[----:B------:R-:W-:-:S03]  /*0020*/  IADD3 R1, R1, -0x68, RZ ;  /* 0xffffff9801017810 */ /* 0x000fc60007ffe0ff */
[----:B------:R-:W2:Y:S01]  /*0030*/  S2R R13, SR_CTAID.X ;  /* 0x00000000000d7919 */ /* 0x000ea20000002500 */
[----:B-1----:R-:W-:-:S05]  /*0040*/  SHF.R.U32.HI R2, RZ, 0x5, R17 ;  /* 0x00000005ff027819 */ /* 0x002fca0000011611 */
[----:B------:R-:W1:Y:S02]  /*0050*/  SHFL.IDX PT, R0, R2, RZ, 0x1f ;  /* 0x00001fff02007589 */ /* 0x000e6400000e0000 */
[----:B-1----:R-:W-:Y:S02]  /*0060*/  ISETP.GE.AND P0, PT, R0, 0x1, PT ;  /* 0x000000010000780c */ /* 0x002fe40003f06270 */
[----:B------:R1:W-:Y:S11]  /*0070*/  STL [R1+0x58], R0 ;  /* 0x0000580001007387 */ /* 0x0003f60000100800 */
[----:B------:R-:W-:Y:S06]  /*0080*/  @P0 BAR.ARV 0x4, 0x100 ;  /* 0x0104000000000b1d */ /* 0x000fec0000002000 */
[----:B--2---:R-:W-:-:S13]  /*0090*/  ISETP.GE.AND P0, PT, R13, c[0x0][0x538], PT ;  /* 0x00014e000d007a0c */ /* 0x004fda0003f06270 */
[----:B------:R-:W-:Y:S05]  /*00a0*/  @P0 EXIT ;  /* 0x000000000000094d */ /* 0x000fea0003800000 */
[----:B-1----:R-:W-:Y:S01]  /*00b0*/  SHF.R.S32.HI R11, RZ, 0x1f, R17 ;  /* 0x0000001fff0b7819 */ /* 0x002fe20000011411 */
[----:B------:R-:W-:Y:S01]  /*00c0*/  IMAD.MOV.U32 R206, RZ, RZ, 0x20 ;  /* 0x00000020ffce7424 */ /* 0x000fe200078e00ff */
[----:B------:R-:W-:Y:S01]  /*00d0*/  ULDC.64 UR6, c[0x0][0x118] ;  /* 0x0000460000067ab9 */ /* 0x000fe20000000a00 */
[----:B------:R-:W-:Y:S01]  /*00e0*/  IMAD.MOV.U32 R223, RZ, RZ, 0x10 ;  /* 0x00000010ffdf7424 */ /* 0x000fe200078e00ff */
[CC--:B------:R-:W-:Y:S02]  /*00f0*/  LEA.HI R2, R11.reuse, R17.reuse, RZ, 0x4 ;  /* 0x000000110b027211 */ /* 0x0c0fe400078f20ff */
[CC--:B------:R-:W-:Y:S02]  /*0100*/  LEA.HI R0, R11.reuse, R17.reuse, RZ, 0x2 ;  /* 0x000000110b007211 */ /* 0x0c0fe400078f10ff */
[----:B------:R-:W-:Y:S02]  /*0110*/  SHF.R.S32.HI R3, RZ, 0x4, R2 ;  /* 0x00000004ff037819 */ /* 0x000fe40000011402 */
[----:B------:R-:W-:-:S02]  /*0120*/  LEA.HI R10, R11, R17, RZ, 0x3 ;  /* 0x000000110b0a7211 */ /* 0x000fc400078f18ff */
[----:B------:R-:W-:Y:S02]  /*0130*/  LOP3.LUT R4, R0, 0xfffffffc, RZ, 0xc0, !PT ;  /* 0xfffffffc00047812 */ /* 0x000fe400078ec0ff */
[C---:B------:R-:W-:Y:S02]  /*0140*/  LOP3.LUT R0, R2.reuse, 0xfffffff0, RZ, 0xc0, !PT ;  /* 0xfffffff002007812 */ /* 0x040fe400078ec0ff */
[----:B------:R-:W-:Y:S01]  /*0150*/  LEA.HI R2, R2, R3, RZ, 0x1 ;  /* 0x0000000302027211 */ /* 0x000fe200078f08ff */
[C---:B------:R-:W-:Y:S01]  /*0160*/  IMAD.IADD R4, R17.reuse, 0x1, -R4 ;  /* 0x0000000111047824 */ /* 0x040fe200078e0a04 */
[----:B------:R-:W-:Y:S01]  /*0170*/  SHF.R.S32.HI R16, RZ, 0x3, R10 ;  /* 0x00000003ff107819 */ /* 0x000fe2000001140a */
[----:B------:R-:W-:Y:S01]  /*0180*/  IMAD.IADD R5, R17, 0x1, -R0 ;  /* 0x0000000111057824 */ /* 0x000fe200078e0a00 */
[----:B------:R-:W-:Y:S02]  /*0190*/  LOP3.LUT R6, R10, 0xfffffff8, RZ, 0xc0, !PT ;  /* 0xfffffff80a067812 */ /* 0x000fe400078ec0ff */
[----:B------:R-:W-:Y:S01]  /*01a0*/  LOP3.LUT R0, R2, 0xfffffffe, RZ, 0xc0, !PT ;  /* 0xfffffffe02007812 */ /* 0x000fe200078ec0ff */
[----:B------:R-:W-:-:S02]  /*01b0*/  IMAD.SHL.U32 R7, R16, 0x40, RZ ;  /* 0x0000004010077824 */ /* 0x000fc400078e00ff */
[----:B------:R-:W-:Y:S02]  /*01c0*/  IMAD.IADD R6, R17, 0x1, -R6 ;  /* 0x0000000111067824 */ /* 0x000fe400078e0a06 */
[----:B------:R-:W-:Y:S01]  /*01d0*/  IMAD.IADD R9, R3, 0x1, -R0 ;  /* 0x0000000103097824 */ /* 0x000fe200078e0a00 */
[----:B------:R-:W-:Y:S01]  /*01e0*/  LEA.HI R0, R4, R4, RZ, 0x1 ;  /* 0x0000000404007211 */ /* 0x000fe200078f08ff */
[C---:B------:R-:W-:Y:S01]  /*01f0*/  IMAD.SHL.U32 R14, R6.reuse, 0x8, RZ ;  /* 0x00000008060e7824 */ /* 0x040fe200078e00ff */
[----:B------:R-:W-:Y:S01]  /*0200*/  LOP3.LUT R2, R7, 0x1c0, RZ, 0xc0, !PT ;  /* 0x000001c007027812 */ /* 0x000fe200078ec0ff */
[----:B------:R-:W-:Y:S01]  /*0210*/  IMAD.SHL.U32 R8, R6, 0x40, RZ ;  /* 0x0000004006087824 */ /* 0x000fe200078e00ff */
[----:B------:R-:W-:Y:S02]  /*0220*/  SHF.R.S32.HI R7, RZ, 0x1f, R5 ;  /* 0x0000001fff077819 */ /* 0x000fe40000011405 */
[----:B------:R-:W-:Y:S01]  /*0230*/  LOP3.LUT R0, R0, 0x1ffffffe, RZ, 0xc0, !PT ;  /* 0x1ffffffe00007812 */ /* 0x000fe200078ec0ff */
[----:B------:R-:W-:Y:S01]  /*0240*/  STL [R1+0x40], R14 ;  /* 0x0000400e01007387 */ /* 0x000fe20000100800 */
[----:B------:R-:W-:-:S02]  /*0250*/  LOP3.LUT R3, R2, 0x38, R14, 0xf8, !PT ;  /* 0x0000003802037812 */ /* 0x000fc400078ef80e */
[----:B------:R-:W-:Y:S01]  /*0260*/  SHF.R.U32.HI R2, RZ, 0x3, R2 ;  /* 0x00000003ff027819 */ /* 0x000fe20000011602 */
[----:B------:R-:W-:Y:S01]  /*0270*/  IMAD.IADD R12, R4, 0x1, -R0 ;  /* 0x00000001040c7824 */ /* 0x000fe200078e0a00 */
[----:B------:R-:W-:Y:S02]  /*0280*/  LEA.HI R200, R7, R5, RZ, 0x3 ;  /* 0x0000000507c87211 */ /* 0x000fe400078f18ff */
[----:B------:R-:W-:Y:S02]  /*0290*/  LOP3.LUT R7, R3, R2, RZ, 0x3c, !PT ;  /* 0x0000000203077212 */ /* 0x000fe400078e3cff */
[C---:B------:R-:W-:Y:S01]  /*02a0*/  LOP3.LUT R0, R200.reuse, 0xfffffff8, RZ, 0xc0, !PT ;  /* 0xfffffff8c8007812 */ /* 0x040fe200078ec0ff */
[----:B------:R-:W-:Y:S01]  /*02b0*/  IMAD.SHL.U32 R200, R200, 0x40, RZ ;  /* 0x00000040c8c87824 */ /* 0x000fe200078e00ff */
[----:B------:R-:W-:Y:S02]  /*02c0*/  LOP3.LUT R2, R8, 0x1c0, RZ, 0xc0, !PT ;  /* 0x000001c008027812 */ /* 0x000fe400078ec0ff */
[----:B------:R-:W-:Y:S01]  /*02d0*/  LEA.HI R4, R11, R17, RZ, 0x6 ;  /* 0x000000110b047211 */ /* 0x000fe200078f30ff */
[----:B------:R-:W-:Y:S01]  /*02e0*/  IMAD.IADD R5, R5, 0x1, -R0 ;  /* 0x0000000105057824 */ /* 0x000fe200078e0a00 */
[----:B------:R-:W-:-:S02]  /*02f0*/  LOP3.LUT R3, R2, 0x8, R10, 0xf8, !PT ;  /* 0x0000000802037812 */ /* 0x000fc400078ef80a */
[----:B------:R-:W-:Y:S01]  /*0300*/  SHF.R.U32.HI R2, RZ, 0x3, R2 ;  /* 0x00000003ff027819 */ /* 0x000fe20000011602 */
[----:B------:R-:W-:Y:S01]  /*0310*/  IMAD.SHL.U32 R0, R4, 0x8, RZ ;  /* 0x0000000804007824 */ /* 0x000fe200078e00ff */
[----:B------:R-:W-:Y:S01]  /*0320*/  LEA.HI R8, R11, R17, RZ, 0x5 ;  /* 0x000000110b087211 */ /* 0x000fe200078f28ff */
[----:B------:R-:W-:Y:S01]  /*0330*/  IMAD.SHL.U32 R4, R5, 0x40, RZ ;  /* 0x0000004005047824 */ /* 0x000fe200078e00ff */
[----:B------:R-:W-:Y:S01]  /*0340*/  LOP3.LUT R201, R3, R2, RZ, 0x3c, !PT ;  /* 0x0000000203c97212 */ /* 0x000fe200078e3cff */
[----:B------:R-:W-:Y:S01]  /*0350*/  IMAD.SHL.U32 R3, R9, 0x8, RZ ;  /* 0x0000000809037824 */ /* 0x000fe200078e00ff */
[----:B------:R-:W-:Y:S02]  /*0360*/  LOP3.LUT R2, R8, 0xffffffe0, RZ, 0xc0, !PT ;  /* 0xffffffe008027812 */ /* 0x000fe400078ec0ff */
[----:B------:R-:W-:Y:S01]  /*0370*/  LOP3.LUT R228, R7, 0x7ffffe00, R0, 0xf8, !PT ;  /* 0x7ffffe0007e47812 */ /* 0x000fe200078ef800 */
[----:B------:R-:W-:Y:S01]  /*0380*/  IMAD R201, R9, 0x200, R201 ;  /* 0x0000020009c97824 */ /* 0x000fe200078e02c9 */
[----:B------:R-:W-:Y:S01]  /*0390*/  LOP3.LUT R0, R4, 0x1c0, RZ, 0xc0, !PT ;  /* 0x000001c004007812 */ /* 0x000fe200078ec0ff */
[----:B------:R-:W-:Y:S01]  /*03a0*/  IMAD.IADD R10, R17, 0x1, -R2 ;  /* 0x00000001110a7824 */ /* 0x000fe200078e0a02 */
[--C-:B------:R-:W-:Y:S01]  /*03b0*/  SHF.R.S32.HI R224, RZ, 0x5, R8.reuse ;  /* 0x00000005ffe07819 */ /* 0x100fe20000011408 */
[----:B------:R-:W-:Y:S01]  /*03c0*/  IMAD.SHL.U32 R228, R228, 0x2, RZ ;  /* 0x00000002e4e47824 */ /* 0x000fe200078e00ff */
[----:B------:R-:W-:-:S02]  /*03d0*/  SHF.R.S32.HI R4, RZ, 0x1f, R8 ;  /* 0x0000001fff047819 */ /* 0x000fc40000011408 */
[----:B------:R-:W-:Y:S02]  /*03e0*/  LOP3.LUT R3, R0, 0x8, R3, 0xf8, !PT ;  /* 0x0000000800037812 */ /* 0x000fe400078ef803 */
[----:B------:R-:W-:Y:S02]  /*03f0*/  SHF.R.U32.HI R2, RZ, 0x3, R0 ;  /* 0x00000003ff027819 */ /* 0x000fe40000011600 */
[----:B------:R-:W-:Y:S02]  /*0400*/  LEA.HI R0, R4, R224, RZ, 0x3 ;  /* 0x000000e004007211 */ /* 0x000fe400078f18ff */
[----:B------:R-:W-:Y:S02]  /*0410*/  SHF.R.S32.HI R7, RZ, 0x1f, R10 ;  /* 0x0000001fff077819 */ /* 0x000fe4000001140a */
[----:B------:R-:W-:Y:S02]  /*0420*/  LOP3.LUT R0, R0, 0xffffff8, RZ, 0xc0, !PT ;  /* 0x0ffffff800007812 */ /* 0x000fe400078ec0ff */
[----:B------:R-:W-:-:S02]  /*0430*/  LOP3.LUT R4, R3, R2, RZ, 0x3c, !PT ;  /* 0x0000000203047212 */ /* 0x000fc400078e3cff */
[----:B------:R-:W-:Y:S01]  /*0440*/  LEA.HI R3, R7, R10, RZ, 0x2 ;  /* 0x0000000a07037211 */ /* 0x000fe200078f10ff */
[----:B------:R-:W-:Y:S01]  /*0450*/  IMAD.IADD R2, R224, 0x1, -R0 ;  /* 0x00000001e0027824 */ /* 0x000fe200078e0a00 */
[----:B------:R-:W-:Y:S02]  /*0460*/  R2P PR, R5, 0x6 ;  /* 0x0000000605007804 */ /* 0x000fe40000000000 */
[----:B------:R-:W-:Y:S02]  /*0470*/  SHF.R.S32.HI R0, RZ, 0x2, R3 ;  /* 0x00000002ff007819 */ /* 0x000fe40000011403 */
[----:B------:R-:W-:Y:S02]  /*0480*/  LOP3.LUT R3, R3, 0x7ffffffc, RZ, 0xc0, !PT ;  /* 0x7ffffffc03037812 */ /* 0x000fe400078ec0ff */
[----:B------:R-:W-:Y:S01]  /*0490*/  LOP3.LUT R200, R4, 0x7ffffe00, R200, 0xf8, !PT ;  /* 0x7ffffe0004c87812 */ /* 0x000fe200078ef8c8 */
[----:B------:R-:W-:Y:S01]  /*04a0*/  IMAD R8, R2, 0x10, R0 ;  /* 0x0000001002087824 */ /* 0x000fe200078e0200 */
[----:B------:R-:W-:Y:S01]  /*04b0*/  IADD3 R0, R14, 0x40, RZ ;  /* 0x000000400e007810 */ /* 0x000fe20007ffe0ff */
[C---:B------:R-:W-:Y:S01]  /*04c0*/  IMAD R4, R6.reuse, 0x20, R16 ;  /* 0x0000002006047824 */ /* 0x040fe200078e0210 */
[----:B------:R-:W-:Y:S01]  /*04d0*/  LOP3.LUT P3, RZ, R6, 0x2, RZ, 0xc0, !PT ;  /* 0x0000000206ff7812 */ /* 0x000fe2000786c0ff */
[----:B------:R-:W-:Y:S01]  /*04e0*/  IMAD.IADD R3, R10, 0x1, -R3 ;  /* 0x000000010a037824 */ /* 0x000fe200078e0a03 */
[----:B------:R-:W-:Y:S01]  /*04f0*/  SHF.R.S32.HI R0, RZ, 0x1f, R0 ;  /* 0x0000001fff007819 */ /* 0x000fe20000011400 */
[----:B------:R-:W-:Y:S01]  /*0500*/  STL [R1+0x5c], R8 ;  /* 0x00005c0801007387 */ /* 0x000fe20000100800 */
[----:B------:R-:W-:Y:S01]  /*0510*/  LEA R200, R200, 0x100, 0x1 ;  /* 0x00000100c8c87811 */ /* 0x000fe200078e08ff */
[----:B------:R-:W-:Y:S01]  /*0520*/  IMAD.SHL.U32 R3, R3, 0x2, RZ ;  /* 0x0000000203037824 */ /* 0x000fe200078e00ff */
[----:B------:R-:W-:Y:S01]  /*0530*/  SEL R5, R206, 0xffffffe0, !P2 ;  /* 0xffffffe0ce057807 */ /* 0x000fe20005000000 */
[----:B------:R-:W-:Y:S01]  /*0540*/  STL [R1+0x4c], R13 ;  /* 0x00004c0d01007387 */ /* 0x000fe20000100800 */
[----:B------:R-:W-:Y:S01]  /*0550*/  IMAD.MOV.U32 R2, RZ, RZ, 0x40 ;  /* 0x00000040ff027424 */ /* 0x000fe200078e00ff */
[----:B------:R-:W-:Y:S01]  /*0560*/  LOP3.LUT P0, RZ, R6, 0x4, RZ, 0xc0, !PT ;  /* 0x0000000406ff7812 */ /* 0x000fe2000780c0ff */
[----:B------:R-:W-:Y:S01]  /*0570*/  IMAD R224, R224, 0x800, R200 ;  /* 0x00000800e0e07824 */ /* 0x000fe200078e02c8 */
[----:B------:R-:W-:Y:S01]  /*0580*/  STL [R1+0x60], R4 ;  /* 0x0000600401007387 */ /* 0x000fe20000100800 */
[----:B------:R-:W-:-:S02]  /*0590*/  LEA R201, R201, 0x8100, 0x1 ;  /* 0x00008100c9c97811 */ /* 0x000fc400078e08ff */
[----:B------:R-:W-:Y:S01]  /*05a0*/  SEL R223, R223, 0xfffffff0, !P1 ;  /* 0xfffffff0dfdf7807 */ /* 0x000fe20004800000 */
[----:B------:R1:W-:Y:S01]  /*05b0*/  STL [R1+0x50], R0 ;  /* 0x0000500001007387 */ /* 0x0003e20000100800 */
[----:B------:R-:W-:Y:S02]  /*05c0*/  SEL R206, R206, 0xffffffe0, !P1 ;  /* 0xffffffe0cece7807 */ /* 0x000fe40004800000 */
[----:B------:R-:W-:Y:S01]  /*05d0*/  SEL R202, R2, 0xffffffc0, !P0 ;  /* 0xffffffc002ca7807 */ /* 0x000fe20004000000 */
[----:B------:R-:W-:Y:S01]  /*05e0*/  STL [R1+0x30], R3 ;  /* 0x0000300301007387 */ /* 0x000fe20000100800 */
[----:B------:R-:W-:Y:S01]  /*05f0*/  IADD3 R207, R201, 0x20, RZ ;  /* 0x00000020c9cf7810 */ /* 0x000fe20007ffe0ff */
[----:B------:R-:W-:Y:S01]  /*0600*/  IMAD.IADD R223, R223, 0x1, R5 ;  /* 0x00000001dfdf7824 */ /* 0x000fe200078e0205 */
[C---:B------:R-:W-:Y:S01]  /*0610*/  @P3 IADD3 R207, R201.reuse, -0x20, RZ ;  /* 0xffffffe0c9cf3810 */ /* 0x040fe20007ffe0ff */
[----:B------:R-:W-:Y:S02]  /*0620*/  IMAD.IADD R225, R206, 0x1, R224 ;  /* 0x00000001cee17824 */ /* 0x000fe400078e02e0 */
[----:B------:R-:W-:Y:S01]  /*0630*/  IMAD.IADD R205, R201, 0x1, R202 ;  /* 0x00000001c9cd7824 */ /* 0x000fe200078e02ca */
[C---:B------:R-:W-:Y:S01]  /*0640*/  IADD3 R222, R207.reuse, 0x800, RZ ;  /* 0x00000800cfde7810 */ /* 0x040fe20007ffe0ff */
[----:B------:R-:W-:Y:S01]  /*0650*/  IMAD.IADD R204, R200, 0x1, R206 ;  /* 0x00000001c8cc7824 */ /* 0x000fe200078e02ce */
[C---:B------:R-:W-:Y:S01]  /*0660*/  IADD3 R221, R207.reuse, 0x1000, RZ ;  /* 0x00001000cfdd7810 */ /* 0x040fe20007ffe0ff */
[----:B------:R-:W-:Y:S01]  /*0670*/  IMAD.IADD R202, R202, 0x1, R207 ;  /* 0x00000001caca7824 */ /* 0x000fe200078e02cf */
[----:B------:R-:W-:Y:S01]  /*0680*/  IADD3 R220, R207, 0x1800, RZ ;  /* 0x00001800cfdc7810 */ /* 0x000fe20007ffe0ff */
[----:B------:R-:W-:Y:S01]  /*0690*/  IMAD R223, R223, 0x2, R200 ;  /* 0x00000002dfdf7824 */ /* 0x000fe200078e02c8 */
[----:B------:R-:W-:-:S02]  /*06a0*/  IADD3 R219, R207, 0x2000, RZ ;  /* 0x00002000cfdb7810 */ /* 0x000fc40007ffe0ff */
[C---:B------:R-:W-:Y:S02]  /*06b0*/  IADD3 R218, R207.reuse, 0x2800, RZ ;  /* 0x00002800cfda7810 */ /* 0x040fe40007ffe0ff */
[C---:B------:R-:W-:Y:S02]  /*06c0*/  IADD3 R217, R207.reuse, 0x3000, RZ ;  /* 0x00003000cfd97810 */ /* 0x040fe40007ffe0ff */
[C---:B------:R-:W-:Y:S01]  /*06d0*/  IADD3 R216, R207.reuse, 0x3800, RZ ;  /* 0x00003800cfd87810 */ /* 0x040fe20007ffe0ff */
[----:B-1----:R-:W-:Y:S01]  /*06e0*/  IMAD R0, R12, 0x8, R8 ;  /* 0x000000080c007824 */ /* 0x002fe200078e0208 */
[C---:B------:R-:W-:Y:S02]  /*06f0*/  IADD3 R215, R207.reuse, 0x4000, RZ ;  /* 0x00004000cfd77810 */ /* 0x040fe40007ffe0ff */
[C---:B------:R-:W-:Y:S02]  /*0700*/  IADD3 R214, R207.reuse, 0x4800, RZ ;  /* 0x00004800cfd67810 */ /* 0x040fe40007ffe0ff */
[----:B------:R1:W-:Y:S01]  /*0710*/  STL [R1+0x54], R0 ;  /* 0x0000540001007387 */ /* 0x0003e20000100800 */
[----:B------:R-:W-:-:S02]  /*0720*/  IADD3 R213, R207, 0x5000, RZ ;  /* 0x00005000cfd57810 */ /* 0x000fc40007ffe0ff */
[C---:B------:R-:W-:Y:S02]  /*0730*/  IADD3 R212, R207.reuse, 0x5800, RZ ;  /* 0x00005800cfd47810 */ /* 0x040fe40007ffe0ff */
[C---:B------:R-:W-:Y:S02]  /*0740*/  IADD3 R211, R207.reuse, 0x6000, RZ ;  /* 0x00006000cfd37810 */ /* 0x040fe40007ffe0ff */
[C---:B------:R-:W-:Y:S02]  /*0750*/  IADD3 R210, R207.reuse, 0x6800, RZ ;  /* 0x00006800cfd27810 */ /* 0x040fe40007ffe0ff */
[C---:B------:R-:W-:Y:S02]  /*0760*/  IADD3 R209, R207.reuse, 0x7000, RZ ;  /* 0x00007000cfd17810 */ /* 0x040fe40007ffe0ff */
[----:B------:R-:W-:Y:S02]  /*0770*/  IADD3 R208, R207, 0x7800, RZ ;  /* 0x00007800cfd07810 */ /* 0x000fe40007ffe0ff */
[----:B-1----:R-:W-:-:S04]  /*0780*/  SEL R0, R2, 0xffffffc0, !P2 ;  /* 0xffffffc002007807 */ /* 0x002fc80005000000 */
[----:B------:R-:W-:Y:S01]  /*0790*/  IADD3 R206, R0, R200, R206 ;  /* 0x000000c800ce7210 */ /* 0x000fe20007ffe0ce */
[----:B------:R-:W-:Y:S02]  /*07a0*/  IMAD.IADD R203, R200, 0x1, R0 ;  /* 0x00000001c8cb7824 */ /* 0x000fe400078e0200 */
[C---:B------:R-:W-:Y:S02]  /*07b0*/  IMAD.IADD R227, R0.reuse, 0x1, R224 ;  /* 0x0000000100e37824 */ /* 0x040fe400078e02e0 */
[----:B------:R-:W-:Y:S02]  /*07c0*/  IMAD.IADD R226, R0, 0x1, R225 ;  /* 0x0000000100e27824 */ /* 0x000fe400078e02e1 */
.L_x_87:
[----:B------:R-:W2:Y:S01]  /*07d0*/  LDL R4, [R1+0x4c] ;  /* 0x00004c0001047983 */ /* 0x000ea20000100800 */
[----:B------:R-:W-:Y:S01]  /*07e0*/  IMAD.MOV.U32 R0, RZ, RZ, c[0x0][0x560] ;  /* 0x00015800ff007624 */ /* 0x000fe200078e00ff */
[----:B------:R-:W-:Y:S01]  /*07f0*/  YIELD ;  /* 0x0000000000007946 */ /* 0x000fe20003800000 */
[----:B------:R-:W-:Y:S03]  /*0800*/  BSSY B0, `(.L_x_62) ;  /* 0x0000016000007945 */ /* 0x000fe60003800000 */
[----:B------:R-:W-:-:S13]  /*0810*/  ISETP.NE.AND P0, PT, R0, 0x1, PT ;  /* 0x000000010000780c */ /* 0x000fda0003f05270 */
[----:B--2---:R-:W-:Y:S01]  /*0820*/  @P0 IMAD.HI.U32 R0, R4, c[0x0][0x564], RZ ;  /* 0x0001590004000a27 */ /* 0x004fe200078e00ff */
[----:B------:R-:W-:-:S04]  /*0830*/  MOV R3, R4 ;  /* 0x0000000400037202 */ /* 0x000fc80000000f00 */
[----:B------:R-:W-:-:S04]  /*0840*/  @P0 SHF.R.U32.HI R3, RZ, c[0x0][0x568], R0 ;  /* 0x00015a00ff030a19 */ /* 0x000fc80000011600 */
[----:B------:R-:W-:Y:S01]  /*0850*/  ISETP.GE.AND P0, PT, R3, c[0x0][0x578], PT ;  /* 0x00015e0003007a0c */ /* 0x000fe20003f06270 */
[----:B------:R-:W-:-:S04]  /*0860*/  IMAD.MOV R2, RZ, RZ, -R3 ;  /* 0x000000ffff027224 */ /* 0x000fc800078e0a03 */
[----:B------:R-:W-:-:S08]  /*0870*/  IMAD R2, R2, c[0x0][0x560], R4 ;  /* 0x0001580002027a24 */ /* 0x000fd000078e0204 */
[----:B------:R-:W-:Y:S05]  /*0880*/  @!P0 BRA `(.L_x_63) ;  /* 0x0000007000008947 */ /* 0x000fea0003800000 */
[----:B------:R-:W-:-:S04]  /*0890*/  MOV R0, c[0x0][0x56c] ;  /* 0x00015b0000007a02 */ /* 0x000fc80000000f00 */
[----:B------:R-:W-:Y:S02]  /*08a0*/  ISETP.NE.AND P0, PT, R0, 0x1, PT ;  /* 0x000000010000780c */ /* 0x000fe40003f05270 */
[----:B------:R-:W-:-:S11]  /*08b0*/  MOV R0, R2 ;  /* 0x0000000200007202 */ /* 0x000fd60000000f00 */
[----:B------:R-:W-:-:S05]  /*08c0*/  @P0 IMAD.HI.U32 R4, R2, c[0x0][0x570], RZ ;  /* 0x00015c0002040a27 */ /* 0x000fca00078e00ff */
[----:B------:R-:W-:-:S05]  /*08d0*/  @P0 SHF.R.U32.HI R0, RZ, c[0x0][0x574], R4 ;  /* 0x00015d00ff000a19 */ /* 0x000fca0000011604 */
[----:B------:R-:W-:Y:S01]  /*08e0*/  IMAD R4, R0, c[0x0][0x56c], RZ ;  /* 0x00015b0000047a24 */ /* 0x000fe200078e02ff */
[----:B------:R-:W-:Y:S05]  /*08f0*/  BRA `(.L_x_64) ;  /* 0x0000006000007947 */ /* 0x000fea0003800000 */
.L_x_63:
[----:B------:R-:W-:-:S04]  /*0900*/  MOV R0, c[0x0][0x554] ;  /* 0x0001550000007a02 */ /* 0x000fc80000000f00 */
[----:B------:R-:W-:Y:S02]  /*0910*/  ISETP.NE.AND P0, PT, R0, 0x1, PT ;  /* 0x000000010000780c */ /* 0x000fe40003f05270 */
[----:B------:R-:W-:-:S11]  /*0920*/  MOV R0, R2 ;  /* 0x0000000200007202 */ /* 0x000fd60000000f00 */
[----:B------:R-:W-:-:S05]  /*0930*/  @P0 IMAD.HI.U32 R4, R2, c[0x0][0x558], RZ ;  /* 0x0001560002040a27 */ /* 0x000fca00078e00ff */
[----:B------:R-:W-:-:S05]  /*0940*/  @P0 SHF.R.U32.HI R0, RZ, c[0x0][0x55c], R4 ;  /* 0x00015700ff000a19 */ /* 0x000fca0000011604 */
[----:B------:R-:W-:Y:S02]  /*0950*/  IMAD R4, R0, c[0x0][0x554], RZ ;  /* 0x0001550000047a24 */ /* 0x000fe400078e02ff */
.L_x_64:
[----:B------:R-:W-:Y:S05]  /*0960*/  BSYNC B0 ;  /* 0x0000000000007941 */ /* 0x000fea0003800000 */
.L_x_62:
[----:B------:R-:W-:Y:S01]  /*0970*/  IMAD.MOV.U32 R5, RZ, RZ, c[0x0][0x53c] ;  /* 0x00014f00ff057624 */ /* 0x000fe200078e00ff */
[----:B------:R-:W-:Y:S01]  /*0980*/  ULDC UR5, c[0x0][0x1d0] ;  /* 0x0000740000057ab9 */ /* 0x000fe20000000800 */
[----:B------:R-:W-:Y:S01]  /*0990*/  IMAD.MOV.U32 R11, RZ, RZ, R0 ;  /* 0x000000ffff0b7224 */ /* 0x000fe200078e0000 */
[----:B------:R-:W-:Y:S01]  /*09a0*/  UIADD3 UR5, UR5, 0x7f, URZ ;  /* 0x0000007f05057890 */ /* 0x000fe2000fffe03f */
[----:B------:R-:W-:Y:S01]  /*09b0*/  IMAD.MOV.U32 R17, RZ, RZ, c[0x0][0x2c4] ;  /* 0x0000b100ff117624 */ /* 0x000fe200078e00ff */
[----:B------:R-:W-:Y:S01]  /*09c0*/  ISETP.NE.AND P0, PT, R5, 0x1, PT ;  /* 0x000000010500780c */ /* 0x000fe20003f05270 */
[----:B------:R-:W-:Y:S01]  /*09d0*/  IMAD.MOV.U32 R7, RZ, RZ, c[0x0][0x548] ;  /* 0x00015200ff077624 */ /* 0x000fe200078e00ff */
[----:B------:R-:W-:Y:S01]  /*09e0*/  LOP3.LUT R5, RZ, R0, RZ, 0x33, !PT ;  /* 0x00000000ff057212 */ /* 0x000fe200078e33ff */
[----:B------:R-:W-:Y:S01]  /*09f0*/  IMAD.IADD R4, R2, 0x1, -R4 ;  /* 0x0000000102047824 */ /* 0x000fe200078e0a04 */
[----:B------:R-:W-:Y:S01]  /*0a00*/  ISETP.NE.AND P3, PT, R17, 0x1, PT ;  /* 0x000000011100780c */ /* 0x000fe20003f65270 */
[----:B------:R-:W-:Y:S01]  /*0a10*/  USHF.R.S32.HI UR4, URZ, 0x1f, UR5 ;  /* 0x0000001f3f047899 */ /* 0x000fe20008011405 */
[----:B------:R-:W-:Y:S01]  /*0a20*/  BSSY B0, `(.L_x_65) ;  /* 0x000003f000007945 */ /* 0x000fe20003800000 */
[----:B------:R-:W-:-:S02]  /*0a30*/  IMAD R3, R3, c[0x0][0x554], R4 ;  /* 0x0001550003037a24 */ /* 0x000fc400078e0204 */
[----:B------:R-:W-:Y:S01]  /*0a40*/  ULEA.HI UR4, UR4, UR5, URZ, 0x7 ;  /* 0x0000000504047291 */ /* 0x000fe2000f8f383f */
[----:B------:R-:W-:Y:S02]  /*0a50*/  IMAD.MOV.U32 R2, RZ, RZ, RZ ;  /* 0x000000ffff027224 */ /* 0x000fe400078e00ff */
[----:B------:R-:W-:Y:S01]  /*0a60*/  IMAD.MOV.U32 R20, RZ, RZ, R3 ;  /* 0x000000ffff147224 */ /* 0x000fe200078e0003 */
[----:B------:R-:W-:Y:S01]  /*0a70*/  USHF.R.S32.HI UR4, URZ, 0x7, UR4 ;  /* 0x000000073f047899 */ /* 0x000fe20008011404 */
[----:B------:R-:W-:Y:S01]  /*0a80*/  @P0 IMAD.HI.U32 R6, R0, c[0x0][0x540], RZ ;  /* 0x0001500000060a27 */ /* 0x000fe200078e00ff */
[----:B------:R-:W-:-:S04]  /*0a90*/  IADD3 R0, R5, c[0x0][0x53c], RZ ;  /* 0x00014f0005007a10 */ /* 0x000fc80007ffe0ff */
[----:B------:R-:W-:Y:S01]  /*0aa0*/  @P0 SHF.R.U32.HI R11, RZ, c[0x0][0x544], R6 ;  /* 0x00015100ff0b0a19 */ /* 0x000fe20000011606 */
[----:B------:R-:W-:Y:S01]  /*0ab0*/  IMAD.MOV.U32 R6, RZ, RZ, 0x80 ;  /* 0x00000080ff067424 */ /* 0x000fe200078e00ff */
[----:B------:R-:W-:-:S03]  /*0ac0*/  ISETP.NE.AND P0, PT, R7, 0x1, PT ;  /* 0x000000010700780c */ /* 0x000fc60003f05270 */
[----:B------:R-:W-:Y:S01]  /*0ad0*/  IMAD R0, R11, c[0x0][0x53c], R0 ;  /* 0x00014f000b007a24 */ /* 0x000fe200078e0200 */
[----:B------:R1:W-:Y:S03]  /*0ae0*/  STL [R1+0x3c], R11 ;  /* 0x00003c0b01007387 */ /* 0x0003e60000100800 */
[----:B------:R-:W-:-:S05]  /*0af0*/  IMAD.SHL.U32 R155, R0, 0x80, RZ ;  /* 0x00000080009b7824 */ /* 0x000fca00078e00ff */
[----:B------:R-:W-:Y:S01]  /*0b00*/  IADD3 R0, R155, 0x7f, RZ ;  /* 0x0000007f9b007810 */ /* 0x000fe20007ffe0ff */
[----:B------:R1:W-:Y:S04]  /*0b10*/  STL [R1+0x48], R155 ;  /* 0x0000489b01007387 */ /* 0x0003e80000100800 */
[----:B------:R-:W-:-:S05]  /*0b20*/  @P3 IMAD.HI.U32 R5, R0, c[0x0][0x2c8], RZ ;  /* 0x0000b20000053a27 */ /* 0x000fca00078e00ff */
[----:B------:R-:W-:Y:S02]  /*0b30*/  @P3 SHF.R.U32.HI R0, RZ, c[0x0][0x2cc], R5 ;  /* 0x0000b300ff003a19 */ /* 0x000fe40000011605 */
[----:B------:R-:W-:-:S04]  /*0b40*/  IADD3 R5, R6, -c[0x0][0x168], RZ ;  /* 0x80005a0006057a10 */ /* 0x000fc80007ffe0ff */
[----:B------:R-:W-:-:S04]  /*0b50*/  IADD3 R0, R0, c[0x0][0x1d0], R5 ;  /* 0x0000740000007a10 */ /* 0x000fc80007ffe005 */
[----:B------:R-:W-:-:S04]  /*0b60*/  SHF.R.S32.HI R6, RZ, 0x1f, R0 ;  /* 0x0000001fff067819 */ /* 0x000fc80000011400 */
[----:B------:R-:W-:Y:S01]  /*0b70*/  LEA.HI R6, R6, R0, RZ, 0x7 ;  /* 0x0000000006067211 */ /* 0x000fe200078f38ff */
[----:B------:R-:W-:-:S03]  /*0b80*/  @P0 IMAD.HI.U32 R0, R3, c[0x0][0x54c], RZ ;  /* 0x0001530003000a27 */ /* 0x000fc600078e00ff */
[----:B------:R-:W-:Y:S02]  /*0b90*/  SHF.R.S32.HI R6, RZ, 0x7, R6 ;  /* 0x00000007ff067819 */ /* 0x000fe40000011406 */
[----:B------:R-:W-:Y:S02]  /*0ba0*/  @P0 SHF.R.U32.HI R20, RZ, c[0x0][0x550], R0 ;  /* 0x00015400ff140a19 */ /* 0x000fe40000011600 */
[----:B------:R-:W-:-:S03]  /*0bb0*/  IMNMX R6, R6, UR4, PT ;  /* 0x0000000406067c17 */ /* 0x000fc6000b800200 */
[----:B------:R-:W-:Y:S01]  /*0bc0*/  IMAD.MOV R0, RZ, RZ, -R20 ;  /* 0x000000ffff007224 */ /* 0x000fe200078e0a14 */
[----:B------:R1:W-:Y:S01]  /*0bd0*/  STL [R1+0x38], R20 ;  /* 0x0000381401007387 */ /* 0x0003e20000100800 */
[----:B------:R-:W-:Y:S02]  /*0be0*/  ISETP.GE.AND P0, PT, R6, 0x1, PT ;  /* 0x000000010600780c */ /* 0x000fe40003f06270 */
[----:B------:R-:W-:-:S05]  /*0bf0*/  IMAD R12, R0, c[0x0][0x548], R3 ;  /* 0x00015200000c7a24 */ /* 0x000fca00078e0203 */
[----:B------:R1:W-:Y:S06]  /*0c00*/  STL [R1+0x34], R12 ;  /* 0x0000340c01007387 */ /* 0x0003ec0000100800 */
[----:B------:R-:W-:Y:S05]  /*0c10*/  @!P0 BRA `(.L_x_66) ;  /* 0x000001f000008947 */ /* 0x000fea0003800000 */
[----:B------:R-:W-:-:S04]  /*0c20*/  SHF.R.U32.HI R0, RZ, 0x10, R11 ;  /* 0x00000010ff007819 */ /* 0x000fc8000001160b */
[----:B------:R-:W-:-:S04]  /*0c30*/  ISETP.NE.AND P0, PT, R0, RZ, PT ;  /* 0x000000ff0000720c */ /* 0x000fc80003f05270 */
[----:B------:R-:W-:-:S04]  /*0c40*/  SEL R0, R0, c[0x0][0x338], P0 ;  /* 0x0000ce0000007a07 */ /* 0x000fc80000000000 */
[-C--:B------:R-:W-:Y:S02]  /*0c50*/  IABS R3, R0.reuse ;  /* 0x0000000000037213 */ /* 0x080fe40000000000 */
[----:B------:R-:W-:Y:S02]  /*0c60*/  IADD3 R7, R0, -0x1, R6 ;  /* 0xffffffff00077810 */ /* 0x000fe40007ffe006 */
[----:B------:R-:W2:Y:S02]  /*0c70*/  I2F.RP R4, R3 ;  /* 0x0000000300047306 */ /* 0x000ea40000209400 */
[----:B------:R-:W-:Y:S02]  /*0c80*/  IABS R10, R7 ;  /* 0x00000007000a7213 */ /* 0x000fe40000000000 */
[----:B------:R-:W-:-:S04]  /*0c90*/  LOP3.LUT R7, R7, R0, RZ, 0x3c, !PT ;  /* 0x0000000007077212 */ /* 0x000fc800078e3cff */
[----:B------:R-:W-:Y:S01]  /*0ca0*/  ISETP.GE.AND P0, PT, R7, RZ, PT ;  /* 0x000000ff0700720c */ /* 0x000fe20003f06270 */
[----:B--2---:R-:W2:Y:S02]  /*0cb0*/  MUFU.RCP R4, R4 ;  /* 0x0000000400047308 */ /* 0x004ea40000001000 */
[----:B--2---:R-:W-:-:S06]  /*0cc0*/  IADD3 R4, R4, 0xffffffe, RZ ;  /* 0x0ffffffe04047810 */ /* 0x004fcc0007ffe0ff */
[----:B------:R-:W2:Y:S02]  /*0cd0*/  F2I.FTZ.U32.TRUNC.NTZ R5, R4 ;  /* 0x0000000400057305 */ /* 0x000ea4000021f000 */
[----:B--2---:R-:W-:Y:S02]  /*0ce0*/  IMAD.MOV R2, RZ, RZ, -R5 ;  /* 0x000000ffff027224 */ /* 0x004fe400078e0a05 */
[----:B------:R-:W-:Y:S02]  /*0cf0*/  IMAD.MOV.U32 R4, RZ, RZ, RZ ;  /* 0x000000ffff047224 */ /* 0x000fe400078e00ff */
[----:B------:R-:W-:Y:S01]  /*0d00*/  IMAD.MOV.U32 R8, RZ, RZ, R2 ;  /* 0x000000ffff087224 */ /* 0x000fe200078e0002 */
[----:B------:R-:W-:-:S03]  /*0d10*/  IABS R2, R0 ;  /* 0x0000000000027213 */ /* 0x000fc60000000000 */
[----:B------:R-:W-:Y:S02]  /*0d20*/  IMAD R8, R8, R3, RZ ;  /* 0x0000000308087224 */ /* 0x000fe400078e02ff */
[----:B------:R-:W-:Y:S02]  /*0d30*/  IMAD.MOV R9, RZ, RZ, -R2 ;  /* 0x000000ffff097224 */ /* 0x000fe400078e0a02 */
[----:B------:R-:W-:-:S04]  /*0d40*/  IMAD.HI.U32 R2, R5, R8, R4 ;  /* 0x0000000805027227 */ /* 0x000fc800078e0004 */
[----:B------:R-:W-:Y:S02]  /*0d50*/  IMAD.MOV.U32 R4, RZ, RZ, R10 ;  /* 0x000000ffff047224 */ /* 0x000fe400078e000a */
[----:B------:R-:W-:Y:S02]  /*0d60*/  IMAD.MOV.U32 R5, RZ, RZ, R9 ;  /* 0x000000ffff057224 */ /* 0x000fe400078e0009 */
[----:B------:R-:W-:-:S04]  /*0d70*/  IMAD.HI.U32 R2, R2, R4, RZ ;  /* 0x0000000402027227 */ /* 0x000fc800078e00ff */
[----:B------:R-:W-:-:S05]  /*0d80*/  IMAD R4, R2, R5, R4 ;  /* 0x0000000502047224 */ /* 0x000fca00078e0204 */
[----:B------:R-:W-:-:S13]  /*0d90*/  ISETP.GT.U32.AND P1, PT, R3, R4, PT ;  /* 0x000000040300720c */ /* 0x000fda0003f24070 */
[----:B------:R-:W-:Y:S01]  /*0da0*/  @!P1 IMAD.IADD R4, R4, 0x1, -R3 ;  /* 0x0000000104049824 */ /* 0x000fe200078e0a03 */
[----:B------:R-:W-:Y:S02]  /*0db0*/  @!P1 IADD3 R2, R2, 0x1, RZ ;  /* 0x0000000102029810 */ /* 0x000fe40007ffe0ff */
[----:B------:R-:W-:Y:S02]  /*0dc0*/  ISETP.NE.AND P1, PT, R0, RZ, PT ;  /* 0x000000ff0000720c */ /* 0x000fe40003f25270 */
[----:B------:R-:W-:-:S13]  /*0dd0*/  ISETP.GE.U32.AND P2, PT, R4, R3, PT ;  /* 0x000000030400720c */ /* 0x000fda0003f46070 */
[----:B------:R-:W-:-:S05]  /*0de0*/  @P2 IADD3 R2, R2, 0x1, RZ ;  /* 0x0000000102022810 */ /* 0x000fca0007ffe0ff */
[----:B------:R-:W-:Y:S01]  /*0df0*/  @!P0 IMAD.MOV R2, RZ, RZ, -R2 ;  /* 0x000000ffff028224 */ /* 0x000fe200078e0a02 */
[----:B------:R-:W-:Y:S02]  /*0e00*/  @!P1 LOP3.LUT R2, RZ, R0, RZ, 0x33, !PT ;  /* 0x00000000ff029212 */ /* 0x000fe400078e33ff */
.L_x_66:
[----:B------:R-:W-:Y:S05]  /*0e10*/  BSYNC B0 ;  /* 0x0000000000007941 */ /* 0x000fea0003800000 */
.L_x_65:
[----:B------:R-:W-:Y:S01]  /*0e20*/  LOP3.LUT R0, R11, 0xffff, RZ, 0xc0, !PT ;  /* 0x0000ffff0b007812 */ /* 0x000fe200078ec0ff */
[----:B------:R-:W-:Y:S01]  /*0e30*/  IMAD.MOV.U32 R15, RZ, RZ, RZ ;  /* 0x000000ffff0f7224 */ /* 0x000fe200078e00ff */
[----:B------:R-:W-:Y:S01]  /*0e40*/  CS2R R134, SRZ ;  /* 0x0000000000867805 */ /* 0x000fe2000001ff00 */
[----:B------:R-:W-:Y:S01]  /*0e50*/  IMAD.MOV.U32 R16, RZ, RZ, RZ ;  /* 0x000000ffff107224 */ /* 0x000fe200078e00ff */
[----:B------:R-:W-:Y:S01]  /*0e60*/  CS2R R132, SRZ ;  /* 0x0000000000847805 */ /* 0x000fe2000001ff00 */
[----:B------:R-:W-:Y:S01]  /*0e70*/  IMAD R161, R0, R2, RZ ;  /* 0x0000000200a17224 */ /* 0x000fe200078e02ff */
[----:B------:R-:W-:Y:S01]  /*0e80*/  PRMT R0, RZ, 0x7610, R0 ;  /* 0x00007610ff007816 */ /* 0x000fe20000000000 */
[----:B------:R-:W-:Y:S01]  /*0e90*/  CS2R R130, SRZ ;  /* 0x0000000000827805 */ /* 0x000fe2000001ff00 */
[----:B------:R-:W-:Y:S01]  /*0ea0*/  CS2R R128, SRZ ;  /* 0x0000000000807805 */ /* 0x000fe2000001ff00 */
[----:B------:R-:W-:Y:S01]  /*0eb0*/  IMAD.IADD R2, R161, 0x1, R2 ;  /* 0x00000001a1027824 */ /* 0x000fe200078e0202 */
[----:B------:R2:W-:Y:S01]  /*0ec0*/  STL [R1+0x8], R161 ;  /* 0x000008a101007387 */ /* 0x0005e20000100800 */
[----:B------:R-:W-:Y:S01]  /*0ed0*/  CS2R R126, SRZ ;  /* 0x00000000007e7805 */ /* 0x000fe2000001ff00 */
[----:B------:R-:W-:Y:S01]  /*0ee0*/  CS2R R124, SRZ ;  /* 0x00000000007c7805 */ /* 0x000fe2000001ff00 */
[----:B------:R-:W-:Y:S01]  /*0ef0*/  CS2R R122, SRZ ;  /* 0x00000000007a7805 */ /* 0x000fe2000001ff00 */
[----:B------:R-:W-:Y:S01]  /*0f00*/  IMNMX R160, R6, R2, PT ;  /* 0x0000000206a07217 */ /* 0x000fe20003800200 */
        /* <DEDUP_REMOVED lines=27> */
[----:B--2---:R-:W2:Y:S01]  /*10c0*/  S2R R3, SR_TID.X ;  /* 0x0000000000037919 */ /* 0x004ea20000002100 */
[----:B------:R-:W-:-:S03]  /*10d0*/  ISETP.NE.U32.AND P0, PT, RZ, c[0x0][0x340], PT ;  /* 0x0000d000ff007a0c */ /* 0x000fc60003f05070 */
[----:B------:R-:W3:Y:S01]  /*10e0*/  LDL.64 R4, [R1+0x40] ;  /* 0x0000400001047983 */ /* 0x000ee20000100a00 */
[----:B------:R-:W-:-:S03]  /*10f0*/  ISETP.NE.AND.EX P0, PT, RZ, c[0x0][0x344], PT, P0 ;  /* 0x0000d100ff007a0c */ /* 0x000fc60003f05300 */
[----:B------:R4:W3:Y:S10]  /*1100*/  LDL.64 R18, [R1+0x40] ;  /* 0x0000400001127983 */ /* 0x0008f40000100a00 */
[----:B------:R-:W-:-:S02]  /*1110*/  @P0 MOV R2, 0x4 ;  /* 0x0000000400020802 */ /* 0x000fc40000000f00 */
[----:B--2---:R-:W-:-:S04]  /*1120*/  SHF.R.S32.HI R41, RZ, 0x1f, R3 ;  /* 0x0000001fff297819 */ /* 0x004fc80000011403 */
[----:B------:R-:W-:Y:S01]  /*1130*/  LEA.HI R41, R41, R3, RZ, 0x3 ;  /* 0x0000000329297211 */ /* 0x000fe200078f18ff */
[----:B------:R-:W-:-:S03]  /*1140*/  @P0 IMAD.WIDE R2, R20, R2, c[0x0][0x340] ;  /* 0x0000d00014020625 */ /* 0x000fc600078e0202 */
[----:B------:R-:W-:Y:S02]  /*1150*/  SHF.R.S32.HI R41, RZ, 0x3, R41 ;  /* 0x00000003ff297819 */ /* 0x000fe40000011429 */
[----:B-1----:R1:W2:Y:S01]  /*1160*/  @P0 LDG.E R11, [R2.64] ;  /* 0x00000006020b0981 */ /* 0x0022a2000c1e1900 */
[----:B------:R-:W-:Y:S01]  /*1170*/  SHF.R.S32.HI R10, RZ, 0x1f, R20 ;  /* 0x0000001fff0a7819 */ /* 0x000fe20000011414 */
[----:B------:R-:W-:Y:S01]  /*1180*/  WARPSYNC 0xffffffff ;  /* 0xffffffff00007948 */ /* 0x000fe20003800000 */
[----:B------:R-:W-:Y:S02]  /*1190*/  SHF.R.S32.HI R0, RZ, 0x1f, R41 ;  /* 0x0000001fff007819 */ /* 0x000fe40000011429 */
[----:B------:R-:W-:-:S03]  /*11a0*/  IADD3 R64, R160, -0x1, RZ ;  /* 0xffffffffa0407810 */ /* 0x000fc60007ffe0ff */
[C---:B-1----:R-:W-:Y:S02]  /*11b0*/  IMAD R2, R0.reuse, c[0x0][0x1e0], RZ ;  /* 0x0000780000027a24 */ /* 0x042fe400078e02ff */
[----:B------:R-:W-:Y:S02]  /*11c0*/  IMAD R0, R0, c[0x0][0x208], RZ ;  /* 0x0000820000007a24 */ /* 0x000fe400078e02ff */
[C---:B------:R-:W-:Y:S02]  /*11d0*/  IMAD R6, R41.reuse, c[0x0][0x1e4], R2 ;  /* 0x0000790029067a24 */ /* 0x040fe400078e0202 */
[----:B------:R-:W-:Y:S01]  /*11e0*/  IMAD R7, R41, c[0x0][0x20c], R0 ;  /* 0x0000830029077a24 */ /* 0x000fe200078e0200 */
[----:B------:R-:W-:-:S05]  /*11f0*/  SHF.R.S32.HI R0, RZ, 0x1f, R12 ;  /* 0x0000001fff007819 */ /* 0x000fca000001140c */
[C---:B------:R-:W-:Y:S02]  /*1200*/  IMAD R8, R0.reuse, c[0x0][0x210], RZ ;  /* 0x0000840000087a24 */ /* 0x040fe400078e02ff */
[----:B------:R-:W-:Y:S02]  /*1210*/  IMAD R13, R0, c[0x0][0x1b8], RZ ;  /* 0x00006e00000d7a24 */ /* 0x000fe400078e02ff */
[C---:B------:R-:W-:Y:S02]  /*1220*/  IMAD R8, R12.reuse, c[0x0][0x214], R8 ;  /* 0x000085000c087a24 */ /* 0x040fe400078e0208 */
[----:B------:R-:W-:Y:S01]  /*1230*/  IMAD R13, R12, c[0x0][0x1bc], R13 ;  /* 0x00006f000c0d7a24 */ /* 0x000fe200078e020d */
[----:B---3--:R-:W-:-:S04]  /*1240*/  MOV R18, R4 ;  /* 0x0000000400127202 */ /* 0x008fc80000000f00 */
[--C-:B------:R-:W-:Y:S02]  /*1250*/  SHF.R.S32.HI R19, RZ, 0x1f, R18.reuse ;  /* 0x0000001fff137819 */ /* 0x100fe40000011412 */
[C---:B------:R-:W-:Y:S02]  /*1260*/  IADD3 R15, R18.reuse, 0x40, RZ ;  /* 0x00000040120f7810 */ /* 0x040fe40007ffe0ff */
[----:B------:R-:W-:Y:S01]  /*1270*/  ISETP.GE.AND P6, PT, R18, c[0x0][0x1d4], PT ;  /* 0x0000750012007a0c */ /* 0x000fe20003fc6270 */
[--C-:B------:R-:W-:Y:S01]  /*1280*/  IMAD.WIDE.U32 R2, R41, c[0x0][0x208], R18.reuse ;  /* 0x0000820029027a25 */ /* 0x100fe200078e0012 */
[----:B------:R-:W-:Y:S01]  /*1290*/  ISETP.GE.AND P5, PT, R15, c[0x0][0x1d4], PT ;  /* 0x000075000f007a0c */ /* 0x000fe20003fa6270 */
[----:B------:R4:W-:Y:S01]  /*12a0*/  STL [R1+0x44], R19 ;  /* 0x0000441301007387 */ /* 0x0009e20000100800 */
[----:B------:R-:W-:Y:S01]  /*12b0*/  SEL R14, RZ, 0x1, P6 ;  /* 0x00000001ff0e7807 */ /* 0x000fe20003000000 */
[----:B------:R-:W-:Y:S01]  /*12c0*/  IMAD.WIDE.U32 R4, R41, c[0x0][0x1e0], R18 ;  /* 0x0000780029047a25 */ /* 0x000fe200078e0012 */
[----:B------:R-:W-:-:S03]  /*12d0*/  IADD3 R3, R3, R7, RZ ;  /* 0x0000000703037210 */ /* 0x000fc60007ffe0ff */
[----:B------:R-:W-:Y:S02]  /*12e0*/  IMAD.IADD R5, R5, 0x1, R6 ;  /* 0x0000000105057824 */ /* 0x000fe400078e0206 */
[----:B------:R-:W-:Y:S01]  /*12f0*/  IMAD R6, R0, c[0x0][0x1e8], RZ ;  /* 0x00007a0000067a24 */ /* 0x000fe200078e02ff */
[----:B------:R-:W-:Y:S01]  /*1300*/  SEL R0, RZ, 0xffffffff, P5 ;  /* 0xffffffffff007807 */ /* 0x000fe20002800000 */
[----:B------:R-:W-:-:S04]  /*1310*/  IMAD.WIDE.U32 R4, R12, c[0x0][0x1e8], R4 ;  /* 0x00007a000c047a25 */ /* 0x000fc800078e0004 */
[C---:B------:R-:W-:Y:S02]  /*1320*/  IMAD R6, R12.reuse, c[0x0][0x1ec], R6 ;  /* 0x00007b000c067a24 */ /* 0x040fe400078e0206 */
[----:B------:R-:W-:-:S04]  /*1330*/  IMAD.WIDE.U32 R2, R12, c[0x0][0x210], R2 ;  /* 0x000084000c027a25 */ /* 0x000fc800078e0002 */
[----:B------:R-:W-:Y:S01]  /*1340*/  IMAD.IADD R7, R5, 0x1, R6 ;  /* 0x0000000105077824 */ /* 0x000fe200078e0206 */
[----:B------:R-:W-:Y:S01]  /*1350*/  IADD3 R5, R3, R8, RZ ;  /* 0x0000000803057210 */ /* 0x000fe20007ffe0ff */
[----:B------:R-:W-:Y:S01]  /*1360*/  IMAD.MOV.U32 R6, RZ, RZ, R4 ;  /* 0x000000ffff067224 */ /* 0x000fe200078e0004 */
[--C-:B--2---:R-:W-:Y:S01]  /*1370*/  @P0 SHF.R.S32.HI R3, RZ, 0x1f, R11.reuse ;  /* 0x0000001fff030819 */ /* 0x104fe2000001140b */
[----:B------:R-:W-:Y:S01]  /*1380*/  IMAD.WIDE.U32 R8, R12, c[0x0][0x1b8], RZ ;  /* 0x00006e000c087a25 */ /* 0x000fe200078e00ff */
[----:B------:R-:W-:Y:S02]  /*1390*/  @!P0 MOV R3, R10 ;  /* 0x0000000a00038202 */ /* 0x000fe40000000f00 */
[----:B------:R-:W-:Y:S01]  /*13a0*/  MOV R4, R2 ;  /* 0x0000000200047202 */ /* 0x000fe20000000f00 */
[----:B------:R-:W-:Y:S01]  /*13b0*/  @P0 IMAD.MOV.U32 R2, RZ, RZ, R11 ;  /* 0x000000ffff020224 */ /* 0x000fe200078e000b */
[----:B------:R-:W-:Y:S01]  /*13c0*/  SHF.L.U32 R12, R0, 0x1, RZ ;  /* 0x00000001000c7819 */ /* 0x000fe200000006ff */
[C---:B------:R-:W-:Y:S01]  /*13d0*/  IMAD R0, R3.reuse, c[0x0][0x1f0], RZ ;  /* 0x00007c0003007a24 */ /* 0x040fe200078e02ff */
[----:B------:R-:W-:Y:S01]  /*13e0*/  @!P0 MOV R2, R20 ;  /* 0x0000001400028202 */ /* 0x000fe20000000f00 */
[----:B------:R-:W-:Y:S01]  /*13f0*/  IMAD R3, R3, c[0x0][0x218], RZ ;  /* 0x0000860003037a24 */ /* 0x000fe200078e02ff */
[----:B------:R-:W-:-:S03]  /*1400*/  LOP3.LUT R40, R12, 0x2, R14, 0xe2, !PT ;  /* 0x000000020c287812 */ /* 0x000fc600078ee20e */
[----:B------:R-:W-:-:S04]  /*1410*/  IMAD.WIDE.U32 R136, R2, c[0x0][0x1f0], R6 ;  /* 0x00007c0002887a25 */ /* 0x000fc800078e0006 */
[C---:B------:R-:W-:Y:S01]  /*1420*/  IMAD.WIDE.U32 R30, R2.reuse, c[0x0][0x218], R4 ;  /* 0x00008600021e7a25 */ /* 0x040fe200078e0004 */
[----:B------:R4:W-:Y:S03]  /*1430*/  STL.64 [R1+0x18], R136 ;  /* 0x0000188801007387 */ /* 0x0009e60000100a00 */
[C---:B------:R-:W-:Y:S01]  /*1440*/  IMAD R0, R2.reuse, c[0x0][0x1f4], R0 ;  /* 0x00007d0002007a24 */ /* 0x040fe200078e0200 */
[----:B------:R4:W-:Y:S01]  /*1450*/  STL.64 [R1+0x20], R30 ;  /* 0x0000201e01007387 */ /* 0x0009e20000100a00 */
[----:B------:R-:W-:Y:S02]  /*1460*/  IMAD R2, R2, c[0x0][0x21c], R3 ;  /* 0x0000870002027a24 */ /* 0x000fe400078e0203 */
[----:B------:R-:W-:Y:S01]  /*1470*/  IMAD.IADD R6, R9, 0x1, R13 ;  /* 0x0000000109067824 */ /* 0x000fe200078e020d */
[----:B------:R-:W-:Y:S02]  /*1480*/  IADD3 R134, R137, R0, RZ ;  /* 0x0000000089867210 */ /* 0x000fe40007ffe0ff */
[----:B------:R-:W-:-:S03]  /*1490*/  IADD3 R28, R31, R2, RZ ;  /* 0x000000021f1c7210 */ /* 0x000fc60007ffe0ff */
[----:B------:R4:W-:Y:S04]  /*14a0*/  STL [R1+0x28], R134 ;  /* 0x0000288601007387 */ /* 0x0009e80000100800 */
[----:B------:R4:W-:Y:S02]  /*14b0*/  STL [R1+0x2c], R28 ;  /* 0x00002c1c01007387 */ /* 0x0009e40000100800 */
[----:B------:R-:W2:Y:S04]  /*14c0*/  LDL R16, [R1+0x60] ;  /* 0x0000600001107983 */ /* 0x000ea80000100800 */
[----:B------:R-:W3:Y:S01]  /*14d0*/  LDL R13, [R1+0x50] ;  /* 0x00005000010d7983 */ /* 0x000ee20000100800 */
[----:B------:R-:W-:Y:S01]  /*14e0*/  MOV R7, R6 ;  /* 0x0000000600077202 */ /* 0x000fe20000000f00 */
[----:B------:R-:W-:Y:S01]  /*14f0*/  IMAD R3, R10, c[0x0][0x1c0], RZ ;  /* 0x000070000a037a24 */ /* 0x000fe200078e02ff */
[----:B------:R-:W-:-:S03]  /*1500*/  MOV R6, R8 ;  /* 0x0000000800067202 */ /* 0x000fc60000000f00 */
[C---:B------:R-:W-:Y:S02]  /*1510*/  IMAD R3, R20.reuse, c[0x0][0x1c4], R3 ;  /* 0x0000710014037a24 */ /* 0x040fe400078e0203 */
[----:B------:R-:W-:-:S05]  /*1520*/  IMAD.WIDE.U32 R6, R20, c[0x0][0x1c0], R6 ;  /* 0x0000700014067a25 */ /* 0x000fca00078e0006 */
[----:B------:R-:W-:Y:S01]  /*1530*/  IADD3 R3, R7, R3, RZ ;  /* 0x0000000307037210 */ /* 0x000fe20007ffe0ff */
[----:B------:R-:W-:Y:S01]  /*1540*/  IMAD R12, R17, c[0x0][0x168], RZ ;  /* 0x00005a00110c7a24 */ /* 0x000fe200078e02ff */
[----:B------:R-:W-:-:S04]  /*1550*/  IADD3 R9, R41, R155, RZ ;  /* 0x0000009b29097210 */ /* 0x000fc80007ffe0ff */
[----:B------:R-:W-:Y:S01]  /*1560*/  ISETP.GE.AND P1, PT, R9, R12, PT ;  /* 0x0000000c0900720c */ /* 0x000fe20003f26270 */
[----:B------:R-:W-:Y:S01]  /*1570*/  BAR.SYNC.DEFER_BLOCKING 0x0 ;  /* 0x0000000000007b1d */ /* 0x000fe20000010000 */
[----:B------:R-:W-:Y:S02]  /*1580*/  ISETP.GE.AND P4, PT, R18, c[0x0][0x198], PT ;  /* 0x0000660012007a0c */ /* 0x000fe40003f86270 */
[----:B------:R-:W-:Y:S02]  /*1590*/  ISETP.GE.AND P2, PT, R15, c[0x0][0x198], PT ;  /* 0x000066000f007a0c */ /* 0x000fe40003f46270 */
[----:B------:R-:W-:Y:S02]  /*15a0*/  MOV R131, c[0x0][0x1e0] ;  /* 0x0000780000837a02 */ /* 0x000fe40000000f00 */
[----:B------:R-:W-:Y:S02]  /*15b0*/  MOV R132, c[0x0][0x1e4] ;  /* 0x0000790000847a02 */ /* 0x000fe40000000f00 */
[----:B--2---:R-:W-:-:S05]  /*15c0*/  IADD3 R2, R16, R155, RZ ;  /* 0x0000009b10027210 */ /* 0x004fca0007ffe0ff */
[----:B------:R-:W-:Y:S01]  /*15d0*/  @P3 IMAD.HI.U32 R4, R2, c[0x0][0x2c8], RZ ;  /* 0x0000b20002043a27 */ /* 0x000fe200078e00ff */
[----:B------:R-:W-:-:S04]  /*15e0*/  MOV R0, R2 ;  /* 0x0000000200007202 */ /* 0x000fc80000000f00 */
[----:B------:R-:W-:-:S04]  /*15f0*/  @P3 SHF.R.U32.HI R0, RZ, c[0x0][0x2cc], R4 ;  /* 0x0000b300ff003a19 */ /* 0x000fc80000011604 */
[----:B------:R-:W-:Y:S02]  /*1600*/  IADD3 R4, -R0, RZ, RZ ;  /* 0x000000ff00047210 */ /* 0x000fe40007ffe1ff */
[----:B------:R-:W-:-:S03]  /*1610*/  SHF.R.S32.HI R5, RZ, 0x1f, R0 ;  /* 0x0000001fff057819 */ /* 0x000fc60000011400 */
[----:B------:R-:W-:Y:S01]  /*1620*/  IMAD R4, R4, c[0x0][0x2c4], R2 ;  /* 0x0000b10004047a24 */ /* 0x000fe200078e0202 */
[----:B------:R-:W-:Y:S01]  /*1630*/  MOV R2, R6 ;  /* 0x0000000600027202 */ /* 0x000fe20000000f00 */
[----:B------:R-:W-:-:S04]  /*1640*/  IMAD R5, R5, c[0x0][0x1b0], RZ ;  /* 0x00006c0005057a24 */ /* 0x000fc800078e02ff */
[----:B------:R-:W-:-:S04]  /*1650*/  IMAD.WIDE.U32 R2, R0, c[0x0][0x1b0], R2 ;  /* 0x00006c0000027a25 */ /* 0x000fc800078e0002 */
[----:B------:R-:W-:Y:S01]  /*1660*/  IMAD R0, R0, c[0x0][0x1b4], R5 ;  /* 0x00006d0000007a24 */ /* 0x000fe200078e0205 */
[----:B------:R-:W-:-:S04]  /*1670*/  SHF.R.S32.HI R5, RZ, 0x1f, R4 ;  /* 0x0000001fff057819 */ /* 0x000fc80000011404 */
[----:B------:R-:W-:Y:S01]  /*1680*/  IADD3 R3, R3, R0, RZ ;  /* 0x0000000003037210 */ /* 0x000fe20007ffe0ff */
[----:B------:R-:W-:-:S04]  /*1690*/  IMAD R0, R5, c[0x0][0x1a8], RZ ;  /* 0x00006a0005007a24 */ /* 0x000fc800078e02ff */
[C---:B------:R-:W-:Y:S02]  /*16a0*/  IMAD R0, R4.reuse, c[0x0][0x1ac], R0 ;  /* 0x00006b0004007a24 */ /* 0x040fe400078e0200 */
[----:B------:R-:W-:-:S05]  /*16b0*/  IMAD.WIDE.U32 R2, R4, c[0x0][0x1a8], R2 ;  /* 0x00006a0004027a25 */ /* 0x000fca00078e0002 */
[----:B------:R-:W-:Y:S02]  /*16c0*/  IADD3 R0, R3, R0, RZ ;  /* 0x0000000003007210 */ /* 0x000fe40007ffe0ff */
[----:B------:R-:W-:-:S04]  /*16d0*/  LEA R8, P0, R2, c[0x0][0x160], 0x1 ;  /* 0x0000580002087a11 */ /* 0x000fc800078008ff */
[----:B------:R-:W-:Y:S02]  /*16e0*/  LEA.HI.X R0, R2, c[0x0][0x164], R0, 0x1, P0 ;  /* 0x0000590002007a11 */ /* 0x000fe400000f0c00 */
[----:B------:R-:W1:Y:S04]  /*16f0*/  SHFL.IDX PT, R2, R8, RZ, 0x181f ;  /* 0x00181fff08027589 */ /* 0x000e6800000e0000 */
[----:B------:R-:W3:Y:S04]  /*1700*/  SHFL.IDX PT, R3, R0, RZ, 0x181f ;  /* 0x00181fff00037589 */ /* 0x000ee800000e0000 */
[----:B------:R-:W2:Y:S01]  /*1710*/  SHFL.IDX PT, R6, R8, 0x1, 0x181f ;  /* 0x00381f0008067f89 */ /* 0x000ea200000e0000 */
[----:B------:R-:W-:-:S03]  /*1720*/  IADD3 R4, R9, 0x20, RZ ;  /* 0x0000002009047810 */ /* 0x000fc60007ffe0ff */
[----:B------:R-:W5:Y:S01]  /*1730*/  SHFL.IDX PT, R7, R0, 0x1, 0x181f ;  /* 0x00381f0000077f89 */ /* 0x000f6200000e0000 */
[----:B-1----:R-:W-:-:S04]  /*1740*/  @!P1 LEA R10, P0, R15, R2, 0x1 ;  /* 0x000000020f0a9211 */ /* 0x002fc800078008ff */
[----:B---3--:R-:W-:Y:S02]  /*1750*/  @!P1 LEA.HI.X R11, R15, R3, R13, 0x1, P0 ;  /* 0x000000030f0b9211 */ /* 0x008fe400000f0c0d */
[----:B------:R-:W-:Y:S01]  /*1760*/  ISETP.GE.AND P0, PT, R4, R12, PT ;  /* 0x0000000c0400720c */ /* 0x000fe20003f06270 */
[----:B------:R-:W-:Y:S01]  /*1770*/  @!P1 IMAD.WIDE R2, R18, 0x2, R2 ;  /* 0x0000000212029825 */ /* 0x000fe200078e0202 */
[----:B------:R-:W1:Y:S04]  /*1780*/  SHFL.IDX PT, R4, R8, 0x2, 0x181f ;  /* 0x00581f0008047f89 */ /* 0x000e6800000e0000 */
[----:B------:R3:W-:Y:S04]  /*1790*/  @!P1 LDGSTS.E.BYPASS.LTC128B.128 [R228+0x100], [R2.64], !P4 ;  /* 0x0010000002e49fae */ /* 0x0007e8000e101d46 */
[----:B------:R-:W4:Y:S04]  /*17a0*/  SHFL.IDX PT, R5, R0, 0x2, 0x181f ;  /* 0x00581f0000057f89 */ /* 0x000f2800000e0000 */
[----:B------:R2:W-:Y:S01]  /*17b0*/  @!P1 LDGSTS.E.BYPASS.LTC128B.128 [R228+0x4100], [R10.64], !P2 ;  /* 0x041000000ae49fae */ /* 0x0005e2000d101d46 */
[----:B---3--:R-:W-:-:S02]  /*17c0*/  IADD3 R2, R9, 0x40, RZ ;  /* 0x0000004009027810 */ /* 0x008fc40007ffe0ff */
[----:B--2---:R-:W-:-:S04]  /*17d0*/  @!P0 LEA R10, P1, R15, R6, 0x1 ;  /* 0x000000060f0a8211 */ /* 0x004fc800078208ff */
[----:B-----5:R-:W-:Y:S02]  /*17e0*/  @!P0 LEA.HI.X R11, R15, R7, R13, 0x1, P1 ;  /* 0x000000070f0b8211 */ /* 0x020fe400008f0c0d */
[----:B------:R-:W-:Y:S01]  /*17f0*/  ISETP.GE.AND P1, PT, R2, R12, PT ;  /* 0x0000000c0200720c */ /* 0x000fe20003f26270 */
[----:B------:R-:W-:Y:S01]  /*1800*/  @!P0 IMAD.WIDE R6, R18, 0x2, R6 ;  /* 0x0000000212068825 */ /* 0x000fe200078e0206 */
[----:B------:R-:W-:Y:S04]  /*1810*/  SHFL.IDX PT, R2, R8, 0x3, 0x181f ;  /* 0x00781f0008027f89 */ /* 0x000fe800000e0000 */
[----:B------:R2:W3:Y:S01]  /*1820*/  SHFL.IDX PT, R3, R0, 0x3, 0x181f ;  /* 0x00781f0000037f89 */ /* 0x0004e200000e0000 */
[----:B------:R-:W-:-:S03]  /*1830*/  IADD3 R9, R9, 0x60, RZ ;  /* 0x0000006009097810 */ /* 0x000fc60007ffe0ff */
[----:B------:R1:W-:Y:S04]  /*1840*/  @!P0 LDGSTS.E.BYPASS.LTC128B.128 [R228+0x1100], [R6.64], !P4 ;  /* 0x0110000006e48fae */ /* 0x0003e8000e101d46 */
[----:B------:R5:W-:Y:S01]  /*1850*/  @!P0 LDGSTS.E.BYPASS.LTC128B.128 [R228+0x5100], [R10.64], !P2 ;  /* 0x051000000ae48fae */ /* 0x000be2000d101d46 */
[----:B-1----:R-:W-:-:S04]  /*1860*/  @!P1 LEA R6, P0, R15, R4, 0x1 ;  /* 0x000000040f069211 */ /* 0x002fc800078008ff */
[----:B----4-:R-:W-:Y:S02]  /*1870*/  @!P1 LEA.HI.X R7, R15, R5, R13, 0x1, P0 ;  /* 0x000000050f079211 */ /* 0x010fe400000f0c0d */
[----:B------:R-:W-:Y:S01]  /*1880*/  ISETP.GE.AND P0, PT, R9, R12, PT ;  /* 0x0000000c0900720c */ /* 0x000fe20003f06270 */
[----:B------:R-:W-:Y:S01]  /*1890*/  @!P1 IMAD.WIDE R4, R18, 0x2, R4 ;  /* 0x0000000212049825 */ /* 0x000fe200078e0204 */
[----:B--2---:R-:W-:Y:S02]  /*18a0*/  IADD3 R0, -R41, c[0x0][0x1d0], RZ ;  /* 0x0000740029007a10 */ /* 0x004fe40007ffe1ff */
[----:B-----5:R-:W-:Y:S02]  /*18b0*/  SHF.R.S32.HI R10, RZ, 0x1f, R64 ;  /* 0x0000001fff0a7819 */ /* 0x020fe40000011440 */
[----:B------:R3:W-:Y:S01]  /*18c0*/  @!P1 LDGSTS.E.BYPASS.LTC128B.128 [R228+0x2100], [R4.64], !P4 ;  /* 0x0210000004e49fae */ /* 0x0007e2000e101d46 */
[----:B------:R-:W-:Y:S02]  /*18d0*/  IMAD R0, R64, -0x80, R0 ;  /* 0xffffff8040007824 */ /* 0x000fe400078e0200 */
[----:B------:R-:W-:Y:S01]  /*18e0*/  IMAD R8, R10, c[0x0][0x1e0], RZ ;  /* 0x000078000a087a24 */ /* 0x000fe200078e02ff */
[----:B------:R1:W-:Y:S02]  /*18f0*/  @!P1 LDGSTS.E.BYPASS.LTC128B.128 [R228+0x6100], [R6.64], !P2 ;  /* 0x0610000006e49fae */ /* 0x0003e4000d101d46 */
[----:B------:R-:W-:Y:S01]  /*1900*/  ISETP.GE.AND P1, PT, R0, 0x1, PT ;  /* 0x000000010000780c */ /* 0x000fe20003f26270 */
[----:B------:R-:W-:-:S02]  /*1910*/  IMAD R8, R64, c[0x0][0x1e4], R8 ;  /* 0x0000790040087a24 */ /* 0x000fc400078e0208 */
[----:B---3--:R-:W-:-:S05]  /*1920*/  @!P0 IMAD.WIDE R4, R18, 0x2, R2 ;  /* 0x0000000212048825 */ /* 0x008fca00078e0202 */
[----:B------:R2:W-:Y:S01]  /*1930*/  @!P0 LDGSTS.E.BYPASS.LTC128B.128 [R228+0x3100], [R4.64], !P4 ;  /* 0x0310000004e48fae */ /* 0x0005e2000e101d46 */
[----:B-1----:R-:W-:-:S04]  /*1940*/  @!P0 LEA R6, P4, R15, R2, 0x1 ;  /* 0x000000020f068211 */ /* 0x002fc800078808ff */
[----:B------:R-:W-:-:S05]  /*1950*/  @!P0 LEA.HI.X R7, R15, R3, R13, 0x1, P4 ;  /* 0x000000030f078211 */ /* 0x000fca00020f0c0d */
[----:B------:R1:W-:Y:S01]  /*1960*/  @!P0 LDGSTS.E.BYPASS.LTC128B.128 [R228+0x7100], [R6.64], !P2 ;  /* 0x0710000006e48fae */ /* 0x0003e2000d101d46 */
[----:B--2---:R-:W-:Y:S01]  /*1970*/  IMAD.WIDE.U32 R4, R64, c[0x0][0x1e0], RZ ;  /* 0x0000780040047a25 */ /* 0x004fe200078e00ff */
[----:B------:R-:W-:Y:S02]  /*1980*/  ISETP.GE.AND P2, PT, R0, 0x41, PT ;  /* 0x000000410000780c */ /* 0x000fe40003f46270 */
[----:B------:R-:W0:Y:S02]  /*1990*/  LDGDEPBAR ;  /* 0x00000000000079af */ /* 0x000e240000000000 */
[----:B------:R-:W-:Y:S02]  /*19a0*/  LEA R2, P4, R4, R136, 0x7 ;  /* 0x0000008804027211 */ /* 0x000fe400078838ff */
[----:B------:R-:W-:-:S04]  /*19b0*/  IADD3 R8, R5, R8, RZ ;  /* 0x0000000805087210 */ /* 0x000fc80007ffe0ff */
[----:B------:R-:W-:Y:S02]  /*19c0*/  LEA.HI.X R3, R4, R134, R8, 0x7, P4 ;  /* 0x0000008604037211 */ /* 0x000fe400020f3c08 */
[----:B------:R-:W-:-:S04]  /*19d0*/  @P1 LEA R4, P4, R2, c[0x0][0x1c8], 0x1 ;  /* 0x0000720002041a11 */ /* 0x000fc800078808ff */
[----:B------:R-:W-:Y:S02]  /*19e0*/  @P1 LEA.HI.X R5, R2, c[0x0][0x1cc], R3, 0x1, P4 ;  /* 0x0000730002051a11 */ /* 0x000fe400020f0c03 */
[----:B------:R-:W-:-:S03]  /*19f0*/  ISETP.GE.AND P4, PT, R0, 0x21, PT ;  /* 0x000000210000780c */ /* 0x000fc60003f86270 */
[----:B------:R2:W-:Y:S04]  /*1a00*/  @P1 LDGSTS.E.BYPASS.LTC128B.128 [R228+0x8100], [R4.64], !P6 ;  /* 0x0810000004e41fae */ /* 0x0005e8000f101d46 */
[----:B------:R2:W-:Y:S01]  /*1a10*/  @P1 LDGSTS.E.BYPASS.LTC128B.128 [R228+0xc100], [R4.64+0x80], !P5 ;  /* 0x0c10008004e41fae */ /* 0x0005e2000e901d46 */
[----:B------:R-:W-:-:S05]  /*1a20*/  ISETP.GE.AND P1, PT, R0, 0x61, PT ;  /* 0x000000610000780c */ /* 0x000fca0003f26270 */
[----:B-1----:R-:W-:-:S04]  /*1a30*/  @P4 LEA R6, P0, R131, R2, 0x5 ;  /* 0x0000000283064211 */ /* 0x002fc800078028ff */
[----:B------:R-:W-:Y:S02]  /*1a40*/  @P4 LEA.HI.X R0, R131, R3, R132, 0x5, P0 ;  /* 0x0000000383004211 */ /* 0x000fe400000f2c84 */
[----:B------:R-:W-:-:S04]  /*1a50*/  @P4 LEA R8, P0, R6, c[0x0][0x1c8], 0x1 ;  /* 0x0000720006084a11 */ /* 0x000fc800078008ff */
[----:B------:R-:W-:Y:S02]  /*1a60*/  @P4 LEA.HI.X R9, R6, c[0x0][0x1cc], R0, 0x1, P0 ;  /* 0x0000730006094a11 */ /* 0x000fe400000f0c00 */
[----:B------:R-:W-:-:S03]  /*1a70*/  SHF.L.U32 R6, R132, 0x6, RZ ;  /* 0x0000000684067819 */ /* 0x000fc600000006ff */
[----:B------:R1:W-:Y:S04]  /*1a80*/  @P4 LDGSTS.E.BYPASS.LTC128B.128 [R228+0x9100], [R8.64], !P6 ;  /* 0x0910000008e44fae */ /* 0x0003e8000f101d46 */
[----:B------:R1:W-:Y:S01]  /*1a90*/  @P4 LDGSTS.E.BYPASS.LTC128B.128 [R228+0xd100], [R8.64+0x80], !P5 ;  /* 0x0d10008008e44fae */ /* 0x0003e2000e901d46 */
[----:B--2---:R-:W-:-:S05]  /*1aa0*/  IMAD.WIDE.U32 R4, R131, 0x40, RZ ;  /* 0x0000004083047825 */ /* 0x004fca00078e00ff */
[----:B------:R-:W-:Y:S01]  /*1ab0*/  @P2 IADD3 R0, P0, R2, R4, RZ ;  /* 0x0000000402002210 */ /* 0x000fe20007f1e0ff */
[----:B------:R-:W-:-:S03]  /*1ac0*/  @P1 IMAD R4, R132, 0x60, RZ ;  /* 0x0000006084041824 */ /* 0x000fc600078e02ff */
[----:B------:R-:W-:Y:S01]  /*1ad0*/  @P2 IADD3.X R5, R3, R5, R6, P0, !PT ;  /* 0x0000000503052210 */ /* 0x000fe200007fe406 */
[----:B------:R-:W-:Y:S01]  /*1ae0*/  @P1 IMAD.WIDE.U32 R2, R131, 0x60, R2 ;  /* 0x0000006083021825 */ /* 0x000fe200078e0002 */
[----:B------:R-:W-:-:S04]  /*1af0*/  @P2 LEA R6, P0, R0, c[0x0][0x1c8], 0x1 ;  /* 0x0000720000062a11 */ /* 0x000fc800078008ff */
[----:B------:R-:W-:Y:S02]  /*1b00*/  @P2 LEA.HI.X R7, R0, c[0x0][0x1cc], R5, 0x1, P0 ;  /* 0x0000730000072a11 */ /* 0x000fe400000f0c05 */
[----:B------:R-:W-:Y:S02]  /*1b10*/  @P1 IADD3 R0, R3, R4, RZ ;  /* 0x0000000403001210 */ /* 0x000fe40007ffe0ff */
[C---:B------:R-:W-:Y:S01]  /*1b20*/  @P1 LEA R4, P0, R2.reuse, c[0x0][0x1c8], 0x1 ;  /* 0x0000720002041a11 */ /* 0x040fe200078008ff */
[----:B------:R2:W-:Y:S03]  /*1b30*/  @P2 LDGSTS.E.BYPASS.LTC128B.128 [R228+0xa100], [R6.64], !P6 ;  /* 0x0a10000006e42fae */ /* 0x0005e6000f101d46 */
[----:B------:R-:W-:Y:S01]  /*1b40*/  @P1 LEA.HI.X R5, R2, c[0x0][0x1cc], R0, 0x1, P0 ;  /* 0x0000730002051a11 */ /* 0x000fe200000f0c00 */
[----:B------:R2:W-:Y:S04]  /*1b50*/  @P2 LDGSTS.E.BYPASS.LTC128B.128 [R228+0xe100], [R6.64+0x80], !P5 ;  /* 0x0e10008006e42fae */ /* 0x0005e8000e901d46 */
[----:B------:R2:W-:Y:S04]  /*1b60*/  @P1 LDGSTS.E.BYPASS.LTC128B.128 [R228+0xb100], [R4.64], !P6 ;  /* 0x0b10000004e41fae */ /* 0x0005e8000f101d46 */
[----:B------:R2:W-:Y:S04]  /*1b70*/  @P1 LDGSTS.E.BYPASS.LTC128B.128 [R228+0xf100], [R4.64+0x80], !P5 ;  /* 0x0f10008004e41fae */ /* 0x0005e8000e901d46 */
[----:B------:R-:W0:Y:S01]  /*1b80*/  LDGDEPBAR ;  /* 0x00000000000079af */ /* 0x000e220000000000 */
[----:B------:R-:W-:-:S04]  /*1b90*/  DEPBAR.LE SB0, 0x1 ;  /* 0x000080400000791a */ /* 0x000fc80000000000 */
[----:B------:R-:W-:Y:S06]  /*1ba0*/  BAR.SYNC.DEFER_BLOCKING 0x0 ;  /* 0x0000000000007b1d */ /* 0x000fec0000010000 */
[----:B------:R-:W-:Y:S04]  /*1bb0*/  LDSM.16.M88.4 R140, [R224] ;  /* 0x00000000e08c783b */ /* 0x000fe80000000200 */
[----:B------:R-:W-:Y:S04]  /*1bc0*/  LDSM.16.M88.4 R144, [R225] ;  /* 0x00000000e190783b */ /* 0x000fe80000000200 */
[----:B------:R-:W-:Y:S04]  /*1bd0*/  LDSM.16.M88.4 R168, [R227] ;  /* 0x00000000e3a8783b */ /* 0x000fe80000000200 */
[----:B------:R-:W-:Y:S04]  /*1be0*/  LDSM.16.M88.4 R172, [R226] ;  /* 0x00000000e2ac783b */ /* 0x000fe80000000200 */
[----:B------:R-:W-:Y:S04]  /*1bf0*/  LDSM.16.M88.4 R176, [R224+0x4000] ;  /* 0x00400000e0b0783b */ /* 0x000fe80000000200 */
[----:B------:R-:W-:Y:S04]  /*1c00*/  LDSM.16.M88.4 R184, [R225+0x4000] ;  /* 0x00400000e1b8783b */ /* 0x000fe80000000200 */
[----:B------:R-:W-:Y:S04]  /*1c10*/  LDSM.16.M88.4 R192, [R227+0x4000] ;  /* 0x00400000e3c0783b */ /* 0x000fe80000000200 */
[----:B------:R-:W-:Y:S04]  /*1c20*/  LDSM.16.M88.4 R196, [R226+0x4000] ;  /* 0x00400000e2c4783b */ /* 0x000fe80000000200 */
[----:B------:R-:W-:Y:S06]  /*1c30*/  BAR.SYNC.DEFER_BLOCKING 0x0 ;  /* 0x0000000000007b1d */ /* 0x000fec0000010000 */
[----:B------:R-:W-:-:S04]  /*1c40*/  DEPBAR.LE SB0, 0x0 ;  /* 0x000080000000791a */ /* 0x000fc80000000000 */
[----:B------:R-:W-:Y:S06]  /*1c50*/  BAR.SYNC.DEFER_BLOCKING 0x0 ;  /* 0x0000000000007b1d */ /* 0x000fec0000010000 */
[----:B------:R-:W2:Y:S04]  /*1c60*/  LDSM.16.M88.4 R12, [R201] ;  /* 0x00000000c90c783b */ /* 0x000ea80000000200 */
[----:B------:R-:W3:Y:S04]  /*1c70*/  LDSM.16.M88.4 R16, [R207] ;  /* 0x00000000cf10783b */ /* 0x000ee80000000200 */
[----:B------:R-:W4:Y:S04]  /*1c80*/  LDSM.16.M88.4 R24, [R201+0x800] ;  /* 0x00080000c918783b */ /* 0x000f280000000200 */
[----:B------:R-:W5:Y:S01]  /*1c90*/  LDSM.16.M88.4 R32, [R201+0x1000] ;  /* 0x00100000c920783b */ /* 0x000f620000000200 */
[----:B------:R-:W-:-:S03]  /*1ca0*/  IMAD R0, R10, c[0x0][0x208], RZ ;  /* 0x000082000a007a24 */ /* 0x000fc600078e02ff */
[----:B------:R-:W1:Y:S01]  /*1cb0*/  LDSM.16.M88.4 R36, [R222] ;  /* 0x00000000de24783b */ /* 0x000e620000000200 */
[----:B------:R-:W-:Y:S01]  /*1cc0*/  IMAD.WIDE.U32 R2, R64, c[0x0][0x208], RZ ;  /* 0x0000820040027a25 */ /* 0x000fe200078e00ff */
[----:B------:R-:W-:Y:S02]  /*1cd0*/  MOV R11, c[0x0][0x208] ;  /* 0x00008200000b7a02 */ /* 0x000fe40000000f00 */
[----:B------:R-:W-:Y:S01]  /*1ce0*/  MOV R133, 0xffffff80 ;  /* 0xffffff8000857802 */ /* 0x000fe20000000f00 */
[----:B------:R-:W-:Y:S04]  /*1cf0*/  LDSM.16.M88.4 R52, [R201+0x3000] ;  /* 0x00300000c934783b */ /* 0x000fe80000000200 */
[----:B------:R-:W-:Y:S04]  /*1d00*/  LDSM.16.M88.4 R48, [R201+0x2800] ;  /* 0x00280000c930783b */ /* 0x000fe80000000200 */
[----:B------:R-:W-:Y:S04]  /*1d10*/  LDSM.16.M88.4 R56, [R201+0x3800] ;  /* 0x00380000c938783b */ /* 0x000fe80000000200 */
[----:B------:R-:W-:Y:S04]  /*1d20*/  LDSM.16.M88.4 R76, [R220] ;  /* 0x00000000dc4c783b */ /* 0x000fe80000000200 */
[----:B------:R-:W-:Y:S01]  /*1d30*/  LDSM.16.M88.4 R60, [R219] ;  /* 0x00000000db3c783b */ /* 0x000fe20000000200 */
[C---:B--2---:R-:W-:Y:S03]  /*1d40*/  HMMA.16816.F32.BF16 R4, R140.reuse, R12, RZ ;  /* 0x0000000c8c04723c */ /* 0x044fe600000418ff */
[----:B------:R-:W-:Y:S04]  /*1d50*/  LDSM.16.M88.4 R80, [R218] ;  /* 0x00000000da50783b */ /* 0x000fe80000000200 */
[----:B------:R-:W-:Y:S01]  /*1d60*/  LDSM.16.M88.4 R96, [R217] ;  /* 0x00000000d960783b */ /* 0x000fe20000000200 */
[----:B------:R-:W-:Y:S01]  /*1d70*/  HMMA.16816.F32.BF16 R12, R140, R14, RZ ;  /* 0x0000000e8c0c723c */ /* 0x000fe200000418ff */
[----:B------:R-:W-:-:S02]  /*1d80*/  MOV R10, 0x6 ;  /* 0x00000006000a7802 */ /* 0x000fc40000000f00 */
[----:B------:R-:W-:Y:S02]  /*1d90*/  LDSM.16.M88.4 R100, [R216] ;  /* 0x00000000d864783b */ /* 0x000fe40000000200 */
[----:B------:R-:W-:-:S11]  /*1da0*/  SHF.L.U64.HI R10, R11, R10, c[0x0][0x20c] ;  /* 0x000083000b0a7619 */ /* 0x000fd6000001020a */
[----:B---3--:R-:W-:Y:S07]  /*1db0*/  HMMA.16816.F32.BF16 R124, R144, R16, R4 ;  /* 0x00000010907c723c */ /* 0x008fee0000041804 */
[----:B------:R-:W-:Y:S01]  /*1dc0*/  IMAD R4, R64, c[0x0][0x20c], R0 ;  /* 0x0000830040047a24 */ /* 0x000fe200078e0200 */
[----:B------:R-:W-:-:S04]  /*1dd0*/  LEA R0, P0, R2, R30, 0x7 ;  /* 0x0000001e02007211 */ /* 0x000fc800078038ff */
[----:B------:R-:W-:Y:S01]  /*1de0*/  IADD3 R3, R3, R4, RZ ;  /* 0x0000000403037210 */ /* 0x000fe20007ffe0ff */
[----:B----4-:R-:W-:Y:S01]  /*1df0*/  HMMA.16816.F32.BF16 R20, R140, R24, RZ ;  /* 0x000000188c14723c */ /* 0x010fe200000418ff */
[----:B------:R-:W-:Y:S02]  /*1e00*/  SHF.L.U32 R11, R11, 0x6, RZ ;  /* 0x000000060b0b7819 */ /* 0x000fe400000006ff */
[----:B------:R-:W-:Y:S02]  /*1e10*/  LEA.HI.X R3, R2, R28, R3, 0x7, P0 ;  /* 0x0000001c02037211 */ /* 0x000fe400000f3c03 */
[----:B------:R-:W-:Y:S01]  /*1e20*/  LEA R2, P0, R0, c[0x0][0x1f8], 0x1 ;  /* 0x00007e0000027a11 */ /* 0x000fe200078008ff */
[----:B------:R-:W-:Y:S01]  /*1e30*/  IMAD R130, R64, R133, c[0x0][0x1d0] ;  /* 0x0000740040827624 */ /* 0x000fe200078e0285 */
[----:B------:R-:W2:Y:S01]  /*1e40*/  LDSM.16.M88.4 R28, [R221] ;  /* 0x00000000dd1c783b */ /* 0x000ea20000000200 */
[----:B------:R-:W-:Y:S01]  /*1e50*/  HMMA.16816.F32.BF16 R120, R144, R18, R12 ;  /* 0x000000129078723c */ /* 0x000fe2000004180c */
[----:B------:R-:W-:-:S02]  /*1e60*/  LEA.HI.X R3, R0, c[0x0][0x1fc], R3, 0x1, P0 ;  /* 0x00007f0000037a11 */ /* 0x000fc400000f0c03 */
[----:B-1----:R-:W-:Y:S02]  /*1e70*/  IADD3 R8, P1, P0, R11, 0x80, R2 ;  /* 0x000000800b087810 */ /* 0x002fe4000783e002 */
[----:B------:R-:W-:-:S03]  /*1e80*/  LOP3.LUT R4, R40, 0x1, RZ, 0xc0, !PT ;  /* 0x0000000128047812 */ /* 0x000fc600078ec0ff */
[----:B------:R-:W-:Y:S01]  /*1e90*/  HMMA.16816.F32.BF16 R16, R140, R26, RZ ;  /* 0x0000001a8c10723c */ /* 0x000fe200000418ff */
[----:B------:R-:W1:Y:S01]  /*1ea0*/  LDSM.16.M88.4 R24, [R201+0x1800] ;  /* 0x00180000c918783b */ /* 0x000e620000000200 */
[----:B------:R-:W-:Y:S02]  /*1eb0*/  IADD3 R6, P4, R11, R2, RZ ;  /* 0x000000020b067210 */ /* 0x000fe40007f9e0ff */
[----:B------:R-:W-:Y:S02]  /*1ec0*/  IADD3.X R9, R10, RZ, R3, P1, P0 ;  /* 0x000000ff0a097210 */ /* 0x000fe40000fe0403 */
[----:B------:R-:W-:Y:S02]  /*1ed0*/  IADD3 R0, -R41, R130, RZ ;  /* 0x0000008229007210 */ /* 0x000fe40007ffe1ff */
[----:B------:R-:W-:Y:S02]  /*1ee0*/  LOP3.LUT P1, RZ, R40, 0x2, RZ, 0xc0, !PT ;  /* 0x0000000228ff7812 */ /* 0x000fe4000782c0ff */
[----:B------:R-:W-:Y:S01]  /*1ef0*/  ISETP.NE.U32.AND P2, PT, R4, 0x1, PT ;  /* 0x000000010400780c */ /* 0x000fe20003f45070 */
[----:B------:R-:W3:Y:S01]  /*1f00*/  LDSM.16.M88.4 R40, [R201+0x2000] ;  /* 0x00200000c928783b */ /* 0x000ee20000000200 */
[----:B------:R-:W-:-:S02]  /*1f10*/  IADD3.X R7, R10, R3, RZ, P4, !PT ;  /* 0x000000030a077210 */ /* 0x000fc400027fe4ff */
[----:B------:R-:W-:Y:S02]  /*1f20*/  IADD3 R4, P4, R6, R11, RZ ;  /* 0x0000000b06047210 */ /* 0x000fe40007f9e0ff */
[C---:B------:R-:W-:Y:S02]  /*1f30*/  ISETP.LT.OR P0, PT, R0.reuse, 0x1, P2 ;  /* 0x000000010000780c */ /* 0x040fe40001701670 */
[----:B------:R-:W-:Y:S02]  /*1f40*/  IADD3.X R5, R7, R10, RZ, P4, !PT ;  /* 0x0000000a07057210 */ /* 0x000fe400027fe4ff */
[C---:B------:R-:W-:Y:S01]  /*1f50*/  ISETP.LT.OR P4, PT, R0.reuse, 0x1, !P1 ;  /* 0x000000010000780c */ /* 0x040fe20004f81670 */
[----:B-----5:R-:W-:Y:S08]  /*1f60*/  HMMA.16816.F32.BF16 R12, R140, R32, RZ ;  /* 0x000000208c0c723c */ /* 0x020ff000000418ff */
[----:B------:R-:W-:Y:S01]  /*1f70*/  HMMA.16816.F32.BF16 R116, R144, R36, R20 ;  /* 0x000000249074723c */ /* 0x000fe20000041814 */
[----:B------:R-:W-:Y:S01]  /*1f80*/  @!PT LDS RZ, [RZ] ;  /* 0x00000000fffff984 */ /* 0x000fe20000000800 */
[----:B------:R-:W-:Y:S01]  /*1f90*/  @!PT LDS RZ, [RZ] ;  /* 0x00000000fffff984 */ /* 0x000fe20000000800 */
[----:B------:R-:W-:Y:S01]  /*1fa0*/  @!PT LDS RZ, [RZ] ;  /* 0x00000000fffff984 */ /* 0x000fe20000000800 */
[----:B------:R4:W-:Y:S01]  /*1fb0*/  LDGSTS.E.BYPASS.LTC128B.128 [R228+0x100], [R2.64], !P0 ;  /* 0x0010000002e47fae */ /* 0x0009e2000c101d46 */
[----:B------:R-:W-:-:S03]  /*1fc0*/  ISETP.LT.OR P0, PT, R0, 0x21, P2 ;  /* 0x000000210000780c */ /* 0x000fc60001701670 */
[----:B------:R4:W-:Y:S03]  /*1fd0*/  LDGSTS.E.BYPASS.LTC128B.128 [R228+0x4100], [R2.64+0x80], !P4 ;  /* 0x0410008002e47fae */ /* 0x0009e6000e101d46 */
[----:B------:R-:W-:Y:S01]  /*1fe0*/  HMMA.16816.F32.BF16 R20, R140, R34, RZ ;  /* 0x000000228c14723c */ /* 0x000fe200000418ff */
[----:B------:R-:W-:-:S06]  /*1ff0*/  ISETP.LT.OR P4, PT, R0, 0x21, !P1 ;  /* 0x000000210000780c */ /* 0x000fcc0004f81670 */
[----:B------:R5:W-:Y:S01]  /*2000*/  LDGSTS.E.BYPASS.LTC128B.128 [R228+0x1100], [R6.64], !P0 ;  /* 0x0110000006e47fae */ /* 0x000be2000c101d46 */
[----:B--2---:R-:W-:Y:S06]  /*2010*/  HMMA.16816.F32.BF16 R108, R144, R28, R12 ;  /* 0x0000001c906c723c */ /* 0x004fec000004180c */
[----:B------:R2:W-:Y:S02]  /*2020*/  LDGSTS.E.BYPASS.LTC128B.128 [R228+0x5100], [R8.64], !P4 ;  /* 0x0510000008e47fae */ /* 0x0005e4000e101d46 */
[----:B-1----:R-:W-:Y:S01]  /*2030*/  HMMA.16816.F32.BF16 R44, R140, R24, RZ ;  /* 0x000000188c2c723c */ /* 0x002fe200000418ff */
[----:B------:R-:W-:-:S02]  /*2040*/  ISETP.LT.OR P4, PT, R0, 0x41, P2 ;  /* 0x000000410000780c */ /* 0x000fc40001781670 */
[----:B----4-:R-:W-:-:S05]  /*2050*/  IADD3 R2, P0, R4, R11, RZ ;  /* 0x0000000b04027210 */ /* 0x010fca0007f1e0ff */
[----:B------:R-:W-:Y:S01]  /*2060*/  HMMA.16816.F32.BF16 R12, R140, R54, RZ ;  /* 0x000000368c0c723c */ /* 0x000fe200000418ff */
[C---:B------:R-:W-:Y:S02]  /*2070*/  ISETP.LT.OR P2, PT, R0.reuse, 0x61, P2 ;  /* 0x000000610000780c */ /* 0x040fe40001741670 */
[----:B------:R-:W-:Y:S02]  /*2080*/  IADD3.X R3, R5, R10, RZ, P0, !PT ;  /* 0x0000000a05037210 */ /* 0x000fe400007fe4ff */
[C---:B------:R-:W-:Y:S01]  /*2090*/  ISETP.LT.OR P0, PT, R0.reuse, 0x41, !P1 ;  /* 0x000000410000780c */ /* 0x040fe20004f01670 */
[----:B------:R5:W-:Y:S01]  /*20a0*/  LDGSTS.E.BYPASS.LTC128B.128 [R228+0x2100], [R4.64], !P4 ;  /* 0x0210000004e47fae */ /* 0x000be2000e101d46 */
[----:B------:R-:W-:Y:S01]  /*20b0*/  ISETP.LT.OR P1, PT, R0, 0x61, !P1 ;  /* 0x000000610000780c */ /* 0x000fe20004f21670 */
[----:B------:R-:W-:Y:S08]  /*20c0*/  HMMA.16816.F32.BF16 R104, R144, R38, R16 ;  /* 0x000000269068723c */ /* 0x000ff00000041810 */
[----:B------:R-:W-:Y:S02]  /*20d0*/  HMMA.16816.F32.BF16 R36, R140, R26, RZ ;  /* 0x0000001a8c24723c */ /* 0x000fe400000418ff */
[----:B------:R5:W-:Y:S04]  /*20e0*/  LDGSTS.E.BYPASS.LTC128B.128 [R228+0x6100], [R4.64+0x80], !P0 ;  /* 0x0610008004e47fae */ /* 0x000be8000c101d46 */
[----:B------:R1:W-:Y:S02]  /*20f0*/  LDGSTS.E.BYPASS.LTC128B.128 [R228+0x3100], [R2.64], !P2 ;  /* 0x0310000002e47fae */ /* 0x0003e4000d101d46 */
[----:B------:R-:W-:Y:S02]  /*2100*/  HMMA.16816.F32.BF16 R112, R144, R30, R20 ;  /* 0x0000001e9070723c */ /* 0x000fe40000041814 */
[----:B------:R1:W-:Y:S04]  /*2110*/  LDGSTS.E.BYPASS.LTC128B.128 [R228+0x7100], [R2.64+0x80], !P1 ;  /* 0x0710008002e47fae */ /* 0x0003e8000c901d46 */
[----:B------:R-:W4:Y:S02]  /*2120*/  LDSM.16.M88.4 R72, [R205] ;  /* 0x00000000cd48783b */ /* 0x000f240000000200 */
[C---:B---3--:R-:W-:Y:S02]  /*2130*/  HMMA.16816.F32.BF16 R32, R140.reuse, R40, RZ ;  /* 0x000000288c20723c */ /* 0x048fe400000418ff */
[----:B------:R-:W-:Y:S04]  /*2140*/  LDSM.16.M88.4 R68, [R205+0x800] ;  /* 0x00080000cd44783b */ /* 0x000fe80000000200 */
[----:B------:R-:W-:Y:S02]  /*2150*/  LDSM.16.M88.4 R88, [R205+0x1000] ;  /* 0x00100000cd58783b */ /* 0x000fe40000000200 */
[C---:B------:R-:W-:Y:S02]  /*2160*/  HMMA.16816.F32.BF16 R28, R140.reuse, R42, RZ ;  /* 0x0000002a8c1c723c */ /* 0x040fe400000418ff */
[----:B------:R-:W0:Y:S06]  /*2170*/  LDGDEPBAR ;  /* 0x00000000000079af */ /* 0x000e2c0000000000 */
[C---:B------:R-:W-:Y:S08]  /*2180*/  HMMA.16816.F32.BF16 R24, R140.reuse, R48, RZ ;  /* 0x000000308c18723c */ /* 0x040ff000000418ff */
[C---:B------:R-:W-:Y:S08]  /*2190*/  HMMA.16816.F32.BF16 R16, R140.reuse, R52, RZ ;  /* 0x000000348c10723c */ /* 0x040ff000000418ff */
[C---:B--2---:R-:W-:Y:S08]  /*21a0*/  HMMA.16816.F32.BF16 R8, R140.reuse, R56, RZ ;  /* 0x000000388c08723c */ /* 0x044ff000000418ff */
[----:B-----5:R-:W-:Y:S08]  /*21b0*/  HMMA.16816.F32.BF16 R4, R140, R58, RZ ;  /* 0x0000003a8c04723c */ /* 0x020ff000000418ff */
[----:B------:R-:W-:Y:S08]  /*21c0*/  HMMA.16816.F32.BF16 R92, R144, R76, R44 ;  /* 0x0000004c905c723c */ /* 0x000ff0000004182c */
[----:B------:R-:W-:Y:S08]  /*21d0*/  HMMA.16816.F32.BF16 R20, R140, R50, RZ ;  /* 0x000000328c14723c */ /* 0x000ff000000418ff */
[C---:B------:R-:W-:Y:S01]  /*21e0*/  HMMA.16816.F32.BF16 R44, R144.reuse, R98, R12 ;  /* 0x00000062902c723c */ /* 0x040fe2000004180c */
[----:B------:R-:W2:Y:S07]  /*21f0*/  LDSM.16.M88.4 R12, [R205+0x3800] ;  /* 0x00380000cd0c783b */ /* 0x000eae0000000200 */
[C---:B------:R-:W-:Y:S08]  /*2200*/  HMMA.16816.F32.BF16 R84, R144.reuse, R78, R36 ;  /* 0x0000004e9054723c */ /* 0x040ff00000041824 */
[C---:B------:R-:W-:Y:S01]  /*2210*/  HMMA.16816.F32.BF16 R76, R144.reuse, R60, R32 ;  /* 0x0000003c904c723c */ /* 0x040fe20000041820 */
[----:B------:R-:W-:Y:S07]  /*2220*/  LDSM.16.M88.4 R32, [R202] ;  /* 0x00000000ca20783b */ /* 0x000fee0000000200 */
[C---:B------:R-:W-:Y:S01]  /*2230*/  HMMA.16816.F32.BF16 R60, R144.reuse, R62, R28 ;  /* 0x0000003e903c723c */ /* 0x040fe2000004181c */
[----:B------:R-:W3:Y:S07]  /*2240*/  LDSM.16.M88.4 R28, [R205+0x1800] ;  /* 0x00180000cd1c783b */ /* 0x000eee0000000200 */
[C---:B------:R-:W-:Y:S01]  /*2250*/  HMMA.16816.F32.BF16 R56, R144.reuse, R80, R24 ;  /* 0x000000509038723c */ /* 0x040fe20000041818 */
[----:B------:R-:W5:Y:S07]  /*2260*/  LDSM.16.M88.4 R24, [R205+0x2000] ;  /* 0x00200000cd18783b */ /* 0x000f6e0000000200 */
[C---:B------:R-:W-:Y:S01]  /*2270*/  HMMA.16816.F32.BF16 R48, R144.reuse, R96, R16 ;  /* 0x000000609030723c */ /* 0x040fe20000041810 */
[----:B------:R-:W1:Y:S07]  /*2280*/  LDSM.16.M88.4 R16, [R205+0x3000] ;  /* 0x00300000cd10783b */ /* 0x000e6e0000000200 */
[C---:B------:R-:W-:Y:S08]  /*2290*/  HMMA.16816.F32.BF16 R40, R144.reuse, R100, R8 ;  /* 0x000000649028723c */ /* 0x040ff00000041808 */
[C---:B------:R-:W-:Y:S08]  /*22a0*/  HMMA.16816.F32.BF16 R8, R144.reuse, R102, R4 ;  /* 0x000000669008723c */ /* 0x040ff00000041804 */
[----:B------:R-:W-:Y:S01]  /*22b0*/  HMMA.16816.F32.BF16 R52, R144, R82, R20 ;  /* 0x000000529034723c */ /* 0x000fe20000041814 */
[----:B------:R-:W1:Y:S04]  /*22c0*/  LDSM.16.M88.4 R20, [R205+0x2800] ;  /* 0x00280000cd14783b */ /* 0x000e680000000200 */
[----:B------:R-:W-:Y:S03]  /*22d0*/  LDSM.16.M88.4 R80, [R202+0x1000] ;  /* 0x00100000ca50783b */ /* 0x000fe60000000200 */
[C---:B----4-:R-:W-:Y:S08]  /*22e0*/  HMMA.16816.F32.BF16 R4, R168.reuse, R72, R124 ;  /* 0x00000048a804723c */ /* 0x050ff0000004187c */
[C---:B------:R-:W-:Y:S08]  /*22f0*/  HMMA.16816.F32.BF16 R36, R168.reuse, R74, R120 ;  /* 0x0000004aa824723c */ /* 0x040ff00000041878 */
[C---:B--2---:R-:W-:Y:S01]  /*2300*/  HMMA.16816.F32.BF16 R120, R168.reuse, R14, R8 ;  /* 0x0000000ea878723c */ /* 0x044fe20000041808 */
[----:B------:R-:W2:Y:S07]  /*2310*/  LDSM.16.M88.4 R8, [R201+0x4000] ;  /* 0x00400000c908783b */ /* 0x000eae0000000200 */
[C---:B------:R-:W-:Y:S08]  /*2320*/  HMMA.16816.F32.BF16 R100, R168.reuse, R70, R104 ;  /* 0x00000046a864723c */ /* 0x040ff00000041868 */
[C---:B---3--:R-:W-:Y:S01]  /*2330*/  HMMA.16816.F32.BF16 R104, R168.reuse, R28, R92 ;  /* 0x0000001ca868723c */ /* 0x048fe2000004185c */
[----:B------:R-:W3:Y:S07]  /*2340*/  LDSM.16.M88.4 R92, [R202+0x1800] ;  /* 0x00180000ca5c783b */ /* 0x000eee0000000200 */
[C---:B-----5:R-:W-:Y:S08]  /*2350*/  HMMA.16816.F32.BF16 R76, R168.reuse, R24, R76 ;  /* 0x00000018a84c723c */ /* 0x060ff0000004184c */
[C---:B------:R-:W-:Y:S08]  /*2360*/  HMMA.16816.F32.BF16 R60, R168.reuse, R26, R60 ;  /* 0x0000001aa83c723c */ /* 0x040ff0000004183c */
[C---:B-1----:R-:W-:Y:S08]  /*2370*/  HMMA.16816.F32.BF16 R48, R168.reuse, R16, R48 ;  /* 0x00000010a830723c */ /* 0x042ff00000041830 */
[----:B------:R-:W-:Y:S01]  /*2380*/  HMMA.16816.F32.BF16 R24, R168, R18, R44 ;  /* 0x00000012a818723c */ /* 0x000fe2000004182c */
[----:B------:R-:W1:Y:S07]  /*2390*/  LDSM.16.M88.4 R16, [R202+0x3000] ;  /* 0x00300000ca10783b */ /* 0x000e6e0000000200 */
[----:B------:R-:W-:Y:S08]  /*23a0*/  HMMA.16816.F32.BF16 R4, R172, R32, R4 ;  /* 0x00000020ac04723c */ /* 0x000ff00000041804 */
[C---:B------:R-:W-:Y:S08]  /*23b0*/  HMMA.16816.F32.BF16 R96, R168.reuse, R30, R84 ;  /* 0x0000001ea860723c */ /* 0x040ff00000041854 */
[C---:B------:R-:W-:Y:S08]  /*23c0*/  HMMA.16816.F32.BF16 R56, R168.reuse, R20, R56 ;  /* 0x00000014a838723c */ /* 0x040ff00000041838 */
[C---:B------:R-:W-:Y:S01]  /*23d0*/  HMMA.16816.F32.BF16 R28, R168.reuse, R22, R52 ;  /* 0x00000016a81c723c */ /* 0x040fe20000041834 */
[----:B------:R-:W4:Y:S07]  /*23e0*/  LDSM.16.M88.4 R20, [R215] ;  /* 0x00000000d714783b */ /* 0x000f2e0000000200 */
[C---:B------:R-:W-:Y:S01]  /*23f0*/  HMMA.16816.F32.BF16 R44, R168.reuse, R12, R40 ;  /* 0x0000000ca82c723c */ /* 0x040fe20000041828 */
[----:B------:R-:W-:Y:S07]  /*2400*/  LDSM.16.M88.4 R40, [R202+0x3800] ;  /* 0x00380000ca28783b */ /* 0x000fee0000000200 */
[----:B------:R-:W-:Y:S01]  /*2410*/  HMMA.16816.F32.BF16 R72, R168, R68, R116 ;  /* 0x00000044a848723c */ /* 0x000fe20000041874 */
[----:B------:R-:W5:Y:S04]  /*2420*/  LDSM.16.M88.4 R68, [R202+0x800] ;  /* 0x00080000ca44783b */ /* 0x000f680000000200 */
[----:B------:R-:W-:Y:S03]  /*2430*/  LDSM.16.M88.4 R116, [R202+0x2000] ;  /* 0x00200000ca74783b */ /* 0x000fe60000000200 */
[----:B------:R-:W-:Y:S01]  /*2440*/  HMMA.16816.F32.BF16 R12, R172, R34, R36 ;  /* 0x00000022ac0c723c */ /* 0x000fe20000041824 */
[----:B------:R-:W-:Y:S04]  /*2450*/  LDSM.16.M88.4 R36, [R214] ;  /* 0x00000000d624783b */ /* 0x000fe80000000200 */
[----:B------:R-:W-:Y:S03]  /*2460*/  LDSM.16.M88.4 R32, [R201+0x5800] ;  /* 0x00580000c920783b */ /* 0x000fe60000000200 */
[----:B--2---:R-:W-:Y:S08]  /*2470*/  HMMA.16816.F32.BF16 R4, R176, R8, R4 ;  /* 0x00000008b004723c */ /* 0x004ff00000041804 */
[C---:B------:R-:W-:Y:S08]  /*2480*/  HMMA.16816.F32.BF16 R108, R168.reuse, R88, R108 ;  /* 0x00000058a86c723c */ /* 0x040ff0000004186c */
[----:B------:R-:W-:Y:S01]  /*2490*/  HMMA.16816.F32.BF16 R112, R168, R90, R112 ;  /* 0x0000005aa870723c */ /* 0x000fe20000041870 */
[----:B------:R-:W2:Y:S07]  /*24a0*/  LDSM.16.M88.4 R88, [R202+0x2800] ;  /* 0x00280000ca58783b */ /* 0x000eae0000000200 */
[C---:B---3--:R-:W-:Y:S08]  /*24b0*/  HMMA.16816.F32.BF16 R84, R172.reuse, R92, R104 ;  /* 0x0000005cac54723c */ /* 0x048ff00000041868 */
[----:B-1----:R-:W-:Y:S01]  /*24c0*/  HMMA.16816.F32.BF16 R104, R172, R18, R24 ;  /* 0x00000012ac68723c */ /* 0x002fe20000041818 */
[----:B------:R-:W1:Y:S07]  /*24d0*/  LDSM.16.M88.4 R24, [R205+0x4000] ;  /* 0x00400000cd18783b */ /* 0x000e6e0000000200 */
[----:B------:R-:W-:Y:S01]  /*24e0*/  HMMA.16816.F32.BF16 R8, R176, R10, R12 ;  /* 0x0000000ab008723c */ /* 0x000fe2000004180c */
[----:B------:R-:W3:Y:S07]  /*24f0*/  LDSM.16.M88.4 R12, [R201+0x4800] ;  /* 0x00480000c90c783b */ /* 0x000eee0000000200 */
[----:B----4-:R-:W-:Y:S08]  /*2500*/  HMMA.16816.F32.BF16 R4, R184, R20, R4 ;  /* 0x00000014b804723c */ /* 0x010ff00000041804 */
[C---:B-----5:R-:W-:Y:S08]  /*2510*/  HMMA.16816.F32.BF16 R52, R172.reuse, R68, R72 ;  /* 0x00000044ac34723c */ /* 0x060ff00000041848 */
[C---:B------:R-:W-:Y:S08]  /*2520*/  HMMA.16816.F32.BF16 R72, R172.reuse, R80, R108 ;  /* 0x00000050ac48723c */ /* 0x040ff0000004186c */
[C---:B------:R-:W-:Y:S01]  /*2530*/  HMMA.16816.F32.BF16 R108, R172.reuse, R40, R44 ;  /* 0x00000028ac6c723c */ /* 0x040fe2000004182c */
[----:B------:R-:W4:Y:S07]  /*2540*/  LDSM.16.M88.4 R44, [R202+0x4000] ;  /* 0x00400000ca2c783b */ /* 0x000f2e0000000200 */
[----:B------:R-:W-:Y:S08]  /*2550*/  HMMA.16816.F32.BF16 R68, R172, R70, R100 ;  /* 0x00000046ac44723c */ /* 0x000ff00000041864 */
[----:B------:R-:W-:Y:S08]  /*2560*/  HMMA.16816.F32.BF16 R8, R184, R22, R8 ;  /* 0x00000016b808723c */ /* 0x000ff00000041808 */
[C---:B------:R-:W-:Y:S08]  /*2570*/  HMMA.16816.F32.BF16 R96, R172.reuse, R94, R96 ;  /* 0x0000005eac60723c */ /* 0x040ff00000041860 */
[C---:B--2---:R-:W-:Y:S01]  /*2580*/  HMMA.16816.F32.BF16 R92, R172.reuse, R88, R56 ;  /* 0x00000058ac5c723c */ /* 0x044fe20000041838 */
[----:B------:R-:W-:Y:S07]  /*2590*/  LDSM.16.M88.4 R56, [R201+0x6000] ;  /* 0x00600000c938783b */ /* 0x000fee0000000200 */
[C---:B------:R-:W-:Y:S01]  /*25a0*/  HMMA.16816.F32.BF16 R88, R172.reuse, R90, R28 ;  /* 0x0000005aac58723c */ /* 0x040fe2000004181c */
[----:B------:R-:W2:Y:S07]  /*25b0*/  LDSM.16.M88.4 R28, [R201+0x5000] ;  /* 0x00500000c91c783b */ /* 0x000eae0000000200 */
[----:B------:R-:W-:Y:S01]  /*25c0*/  HMMA.16816.F32.BF16 R100, R172, R16, R48 ;  /* 0x00000010ac64723c */ /* 0x000fe20000041830 */
[----:B------:R-:W-:Y:S07]  /*25d0*/  LDSM.16.M88.4 R48, [R205+0x5000] ;  /* 0x00500000cd30783b */ /* 0x000fee0000000200 */
[----:B-1----:R-:W-:Y:S08]  /*25e0*/  HMMA.16816.F32.BF16 R4, R192, R24, R4 ;  /* 0x00000018c004723c */ /* 0x002ff00000041804 */
[C---:B---3--:R-:W-:Y:S08]  /*25f0*/  HMMA.16816.F32.BF16 R16, R176.reuse, R12, R52 ;  /* 0x0000000cb010723c */ /* 0x048ff00000041834 */
[----:B------:R-:W-:Y:S08]  /*2600*/  HMMA.16816.F32.BF16 R20, R176, R14, R68 ;  /* 0x0000000eb014723c */ /* 0x000ff00000041844 */
[----:B------:R-:W-:Y:S01]  /*2610*/  HMMA.16816.F32.BF16 R8, R192, R26, R8 ;  /* 0x0000001ac008723c */ /* 0x000fe20000041808 */
[----:B------:R-:W1:Y:S07]  /*2620*/  LDSM.16.M88.4 R24, [R205+0x4800] ;  /* 0x00480000cd18783b */ /* 0x000e6e0000000200 */
[----:B------:R-:W-:Y:S01]  /*2630*/  HMMA.16816.F32.BF16 R120, R172, R42, R120 ;  /* 0x0000002aac78723c */ /* 0x000fe20000041878 */
[----:B------:R-:W3:Y:S07]  /*2640*/  LDSM.16.M88.4 R40, [R213] ;  /* 0x00000000d528783b */ /* 0x000eee0000000200 */
[----:B----4-:R-:W-:Y:S08]  /*2650*/  HMMA.16816.F32.BF16 R12, R196, R44, R4 ;  /* 0x0000002cc40c723c */ /* 0x010ff00000041804 */
[----:B------:R-:W-:Y:S08]  /*2660*/  HMMA.16816.F32.BF16 R4, R184, R36, R16 ;  /* 0x00000024b804723c */ /* 0x000ff00000041810 */
[----:B------:R-:W-:Y:S08]  /*2670*/  HMMA.16816.F32.BF16 R80, R172, R82, R112 ;  /* 0x00000052ac50723c */ /* 0x000ff00000041870 */
[----:B------:R-:W-:Y:S01]  /*2680*/  HMMA.16816.F32.BF16 R16, R184, R38, R20 ;  /* 0x00000026b810723c */ /* 0x000fe20000041814 */
[----:B------:R-:W4:Y:S07]  /*2690*/  LDSM.16.M88.4 R36, [R202+0x4800] ;  /* 0x00480000ca24783b */ /* 0x000f2e0000000200 */
[----:B--2---:R-:W-:Y:S01]  /*26a0*/  HMMA.16816.F32.BF16 R52, R176, R28, R72 ;  /* 0x0000001cb034723c */ /* 0x004fe20000041848 */
[----:B------:R-:W-:Y:S01]  /*26b0*/  FMUL.FTZ R0, R12, c[0x0][0x320] ;  /* 0x0000c8000c007a20 */ /* 0x000fe20000410000 */
[----:B------:R-:W2:Y:S06]  /*26c0*/  LDSM.16.M88.4 R20, [R212] ;  /* 0x00000000d414783b */ /* 0x000eac0000000200 */
[----:B-1----:R-:W-:Y:S08]  /*26d0*/  HMMA.16816.F32.BF16 R4, R192, R24, R4 ;  /* 0x00000018c004723c */ /* 0x002ff00000041804 */
[C---:B------:R-:W-:Y:S01]  /*26e0*/  HMMA.16816.F32.BF16 R76, R172.reuse, R116, R76 ;  /* 0x00000074ac4c723c */ /* 0x040fe2000004184c */
[----:B------:R1:W1:Y:S07]  /*26f0*/  MUFU.TANH R127, R0 ;  /* 0x00000000007f7308 */ /* 0x00026e0000002400 */
[----:B------:R-:W-:Y:S08]  /*2700*/  HMMA.16816.F32.BF16 R116, R172, R118, R60 ;  /* 0x00000076ac74723c */ /* 0x000ff0000004183c */
[----:B------:R-:W-:Y:S01]  /*2710*/  HMMA.16816.F32.BF16 R60, R176, R30, R80 ;  /* 0x0000001eb03c723c */ /* 0x000fe20000041850 */
[----:B-1----:R-:W-:-:S07]  /*2720*/  FMUL.FTZ R0, R13, c[0x0][0x320] ;  /* 0x0000c8000d007a20 */ /* 0x002fce0000410000 */
[----:B------:R-:W-:Y:S01]  /*2730*/  HMMA.16816.F32.BF16 R28, R196, R46, R8 ;  /* 0x0000002ec41c723c */ /* 0x000fe20000041808 */
[----:B------:R1:W1:Y:S01]  /*2740*/  MUFU.TANH R126, R0 ;  /* 0x00000000007e7308 */ /* 0x0002620000002400 */
[----:B------:R-:W-:Y:S06]  /*2750*/  LDSM.16.M88.4 R44, [R201+0x6800] ;  /* 0x00680000c92c783b */ /* 0x000fec0000000200 */
[----:B---3--:R-:W-:Y:S01]  /*2760*/  HMMA.16816.F32.BF16 R8, R184, R40, R52 ;  /* 0x00000028b808723c */ /* 0x008fe20000041834 */
[----:B------:R-:W-:Y:S01]  /*2770*/  LDSM.16.M88.4 R52, [R205+0x5800] ;  /* 0x00580000cd34783b */ /* 0x000fe20000000200 */
[----:B-1----:R-:W-:-:S04]  /*2780*/  FMUL.FTZ R0, R14, c[0x0][0x320] ;  /* 0x0000c8000e007a20 */ /* 0x002fc80000410000 */
[----:B------:R1:W3:Y:S02]  /*2790*/  MUFU.TANH R129, R0 ;  /* 0x0000000000817308 */ /* 0x0002e40000002400 */
[C---:B------:R-:W-:Y:S08]  /*27a0*/  HMMA.16816.F32.BF16 R84, R176.reuse, R32, R84 ;  /* 0x00000020b054723c */ /* 0x040ff00000041854 */
[----:B------:R-:W-:Y:S01]  /*27b0*/  HMMA.16816.F32.BF16 R68, R176, R34, R96 ;  /* 0x00000022b044723c */ /* 0x000fe20000041860 */
[----:B------:R-:W5:Y:S01]  /*27c0*/  LDSM.16.M88.4 R32, [R202+0x5000] ;  /* 0x00500000ca20783b */ /* 0x000f620000000200 */
[----:B-1----:R-:W-:-:S06]  /*27d0*/  FMUL.FTZ R0, R15, c[0x0][0x320] ;  /* 0x0000c8000f007a20 */ /* 0x002fcc0000410000 */
[----:B------:R-:W-:Y:S01]  /*27e0*/  HMMA.16816.F32.BF16 R12, R192, R26, R16 ;  /* 0x0000001ac00c723c */ /* 0x000fe20000041810 */
[----:B------:R1:W1:Y:S07]  /*27f0*/  MUFU.TANH R128, R0 ;  /* 0x0000000000807308 */ /* 0x00026e0000002400 */
[----:B----4-:R-:W-:Y:S01]  /*2800*/  HMMA.16816.F32.BF16 R16, R196, R36, R4 ;  /* 0x00000024c410723c */ /* 0x010fe20000041804 */
[----:B-1----:R-:W-:-:S04]  /*2810*/  FMUL.FTZ R0, R28, c[0x0][0x320] ;  /* 0x0000c8001c007a20 */ /* 0x002fc80000410000 */
[----:B------:R1:W4:Y:S03]  /*2820*/  MUFU.TANH R115, R0 ;  /* 0x0000000000737308 */ /* 0x0003260000002400 */
[----:B------:R-:W-:Y:S01]  /*2830*/  HMMA.16816.F32.BF16 R4, R192, R48, R8 ;  /* 0x00000030c004723c */ /* 0x000fe20000041808 */
[----:B-1----:R-:W-:-:S04]  /*2840*/  FMUL.FTZ R0, R29, c[0x0][0x320] ;  /* 0x0000c8001d007a20 */ /* 0x002fc80000410000 */
[----:B------:R1:W1:Y:S03]  /*2850*/  MUFU.TANH R114, R0 ;  /* 0x0000000000727308 */ /* 0x0002660000002400 */
[----:B------:R-:W-:Y:S01]  /*2860*/  HMMA.16816.F32.BF16 R24, R184, R42, R60 ;  /* 0x0000002ab818723c */ /* 0x000fe2000004183c */
[----:B------:R-:W-:Y:S07]  /*2870*/  LDSM.16.M88.4 R40, [R202+0x5800] ;  /* 0x00580000ca28783b */ /* 0x000fee0000000200 */
[----:B------:R-:W-:Y:S01]  /*2880*/  HMMA.16816.F32.BF16 R8, R196, R38, R12 ;  /* 0x00000026c408723c */ /* 0x000fe2000004180c */
[----:B------:R-:W-:Y:S01]  /*2890*/  LDSM.16.M88.4 R36, [R210] ;  /* 0x00000000d224783b */ /* 0x000fe20000000200 */
[----:B-1----:R-:W-:-:S04]  /*28a0*/  FMUL.FTZ R0, R30, c[0x0][0x320] ;  /* 0x0000c8001e007a20 */ /* 0x002fc80000410000 */
[----:B------:R1:W1:Y:S02]  /*28b0*/  MUFU.TANH R125, R0 ;  /* 0x00000000007d7308 */ /* 0x0002640000002400 */
[----:B-1----:R-:W-:Y:S01]  /*28c0*/  FMUL.FTZ R0, R31, c[0x0][0x320] ;  /* 0x0000c8001f007a20 */ /* 0x002fe20000410000 */
[----:B--2---:R-:W-:Y:S01]  /*28d0*/  HMMA.16816.F32.BF16 R12, R184, R20, R84 ;  /* 0x00000014b80c723c */ /* 0x004fe20000041854 */
[----:B------:R-:W1:Y:S04]  /*28e0*/  LDSM.16.M88.4 R28, [R211] ;  /* 0x00000000d31c783b */ /* 0x000e680000000200 */
[----:B------:R2:W1:Y:S02]  /*28f0*/  MUFU.TANH R124, R0 ;  /* 0x00000000007c7308 */ /* 0x0004640000002400 */
[----:B--2---:R-:W-:-:S06]  /*2900*/  FMUL.FTZ R0, R16, c[0x0][0x320] ;  /* 0x0000c80010007a20 */ /* 0x004fcc0000410000 */
[----:B------:R2:W1:Y:S02]  /*2910*/  MUFU.TANH R99, R0 ;  /* 0x0000000000637308 */ /* 0x0004640000002400 */
[----:B--2---:R-:W-:-:S06]  /*2920*/  FMUL.FTZ R0, R17, c[0x0][0x320] ;  /* 0x0000c80011007a20 */ /* 0x004fcc0000410000 */
[----:B------:R2:W1:Y:S02]  /*2930*/  MUFU.TANH R98, R0 ;  /* 0x0000000000627308 */ /* 0x0004640000002400 */
[----:B--2---:R-:W-:-:S06]  /*2940*/  FMUL.FTZ R0, R18, c[0x0][0x320] ;  /* 0x0000c80012007a20 */ /* 0x004fcc0000410000 */
[----:B------:R2:W1:Y:S02]  /*2950*/  MUFU.TANH R113, R0 ;  /* 0x0000000000717308 */ /* 0x0004640000002400 */
[----:B--2---:R-:W-:Y:S02]  /*2960*/  FMUL.FTZ R0, R19, c[0x0][0x320] ;  /* 0x0000c80013007a20 */ /* 0x004fe40000410000 */
[----:B-----5:R-:W-:Y:S04]  /*2970*/  HMMA.16816.F32.BF16 R16, R196, R32, R4 ;  /* 0x00000020c410723c */ /* 0x020fe80000041804 */
[----:B------:R2:W1:Y:S04]  /*2980*/  MUFU.TANH R112, R0 ;  /* 0x0000000000707308 */ /* 0x0004680000002400 */
[----:B------:R-:W-:Y:S01]  /*2990*/  HMMA.16816.F32.BF16 R4, R192, R50, R24 ;  /* 0x00000032c004723c */ /* 0x000fe20000041818 */
[----:B------:R-:W-:Y:S01]  /*29a0*/  LDSM.16.M88.4 R48, [R202+0x6000] ;  /* 0x00600000ca30783b */ /* 0x000fe20000000200 */
[----:B--2---:R-:W-:-:S04]  /*29b0*/  FMUL.FTZ R0, R8, c[0x0][0x320] ;  /* 0x0000c80008007a20 */ /* 0x004fc80000410000 */
[----:B------:R2:W1:Y:S02]  /*29c0*/  MUFU.TANH R97, R0 ;  /* 0x0000000000617308 */ /* 0x0004640000002400 */
[----:B------:R-:W-:Y:S01]  /*29d0*/  HMMA.16816.F32.BF16 R76, R176, R56, R76 ;  /* 0x00000038b04c723c */ /* 0x000fe2000004184c */
[----:B--2---:R-:W-:-:S05]  /*29e0*/  FMUL.FTZ R0, R9, c[0x0][0x320] ;  /* 0x0000c80009007a20 */ /* 0x004fca0000410000 */
[----:B------:R2:W1:Y:S02]  /*29f0*/  MUFU.TANH R96, R0 ;  /* 0x0000000000607308 */ /* 0x0004640000002400 */
[----:B------:R-:W-:Y:S08]  /*2a00*/  HMMA.16816.F32.BF16 R60, R176, R44, R92 ;  /* 0x0000002cb03c723c */ /* 0x000ff0000004185c */
[----:B------:R-:W-:Y:S01]  /*2a10*/  HMMA.16816.F32.BF16 R20, R184, R22, R68 ;  /* 0x00000016b814723c */ /* 0x000fe20000041844 */
[----:B--2---:R-:W-:-:S04]  /*2a20*/  FMUL.FTZ R0, R10, c[0x0][0x320] ;  /* 0x0000c8000a007a20 */ /* 0x004fc80000410000 */
[----:B------:R2:W1:Y:S03]  /*2a30*/  MUFU.TANH R93, R0 ;  /* 0x00000000005d7308 */ /* 0x0004660000002400 */
[----:B------:R-:W-:Y:S01]  /*2a40*/  HMMA.16816.F32.BF16 R4, R196, R34, R4 ;  /* 0x00000022c404723c */ /* 0x000fe20000041804 */
[----:B------:R-:W5:Y:S01]  /*2a50*/  LDSM.16.M88.4 R32, [R205+0x6000] ;  /* 0x00600000cd20783b */ /* 0x000f620000000200 */
[----:B--2---:R-:W-:-:S06]  /*2a60*/  FMUL.FTZ R0, R11, c[0x0][0x320] ;  /* 0x0000c8000b007a20 */ /* 0x004fcc0000410000 */
[----:B------:R-:W-:Y:S01]  /*2a70*/  HMMA.16816.F32.BF16 R8, R192, R52, R12 ;  /* 0x00000034c008723c */ /* 0x000fe2000004180c */
[----:B------:R2:W1:Y:S07]  /*2a80*/  MUFU.TANH R92, R0 ;  /* 0x00000000005c7308 */ /* 0x00046e0000002400 */
[----:B------:R-:W-:Y:S01]  /*2a90*/  HMMA.16816.F32.BF16 R72, R176, R58, R116 ;  /* 0x0000003ab048723c */ /* 0x000fe20000041874 */
[----:B------:R-:W3:Y:S01]  /*2aa0*/  LDSM.16.M88.4 R56, [R201+0x7000] ;  /* 0x00700000c938783b */ /* 0x000ee20000000200 */
[----:B--2---:R-:W-:-:S04]  /*2ab0*/  FMUL.FTZ R0, R16, c[0x0][0x320] ;  /* 0x0000c80010007a20 */ /* 0x004fc80000410000 */
[----:B------:R2:W2:Y:S02]  /*2ac0*/  MUFU.TANH R85, R0 ;  /* 0x0000000000557308 */ /* 0x0004a40000002400 */
[----:B-1----:R-:W-:Y:S08]  /*2ad0*/  HMMA.16816.F32.BF16 R12, R184, R28, R76 ;  /* 0x0000001cb80c723c */ /* 0x002ff0000004184c */
[----:B------:R-:W-:Y:S01]  /*2ae0*/  HMMA.16816.F32.BF16 R24, R196, R40, R8 ;  /* 0x00000028c418723c */ /* 0x000fe20000041808 */
[----:B--2---:R-:W-:-:S07]  /*2af0*/  FMUL.FTZ R0, R17, c[0x0][0x320] ;  /* 0x0000c80011007a20 */ /* 0x004fce0000410000 */
[----:B------:R-:W-:Y:S01]  /*2b00*/  HMMA.16816.F32.BF16 R8, R192, R54, R20 ;  /* 0x00000036c008723c */ /* 0x000fe20000041814 */
[----:B------:R1:W2:Y:S02]  /*2b10*/  MUFU.TANH R83, R0 ;  /* 0x0000000000537308 */ /* 0x0002a40000002400 */
[----:B-1----:R-:W-:-:S06]  /*2b20*/  FMUL.FTZ R0, R18, c[0x0][0x320] ;  /* 0x0000c80012007a20 */ /* 0x002fcc0000410000 */
[----:B------:R1:W1:Y:S01]  /*2b30*/  MUFU.TANH R87, R0 ;  /* 0x0000000000577308 */ /* 0x0002620000002400 */
[----:B------:R-:W-:Y:S01]  /*2b40*/  HMMA.16816.F32.BF16 R20, R184, R30, R72 ;  /* 0x0000001eb814723c */ /* 0x000fe20000041848 */
[----:B------:R-:W-:Y:S01]  /*2b50*/  LDSM.16.M88.4 R28, [R209] ;  /* 0x00000000d11c783b */ /* 0x000fe20000000200 */
[----:B-1----:R-:W-:-:S05]  /*2b60*/  FMUL.FTZ R0, R19, c[0x0][0x320] ;  /* 0x0000c80013007a20 */ /* 0x002fca0000410000 */
[----:B------:R1:W1:Y:S01]  /*2b70*/  MUFU.TANH R86, R0 ;  /* 0x0000000000567308 */ /* 0x0002620000002400 */
[----:B-----5:R-:W-:Y:S01]  /*2b80*/  HMMA.16816.F32.BF16 R16, R192, R32, R12 ;  /* 0x00000020c010723c */ /* 0x020fe2000004180c */
[----:B-1----:R-:W-:-:S06]  /*2b90*/  FMUL.FTZ R0, R4, c[0x0][0x320] ;  /* 0x0000c80004007a20 */ /* 0x002fcc0000410000 */
[----:B------:R1:W1:Y:S02]  /*2ba0*/  MUFU.TANH R81, R0 ;  /* 0x0000000000517308 */ /* 0x0002640000002400 */
[----:B-1----:R-:W-:-:S06]  /*2bb0*/  FMUL.FTZ R0, R5, c[0x0][0x320] ;  /* 0x0000c80005007a20 */ /* 0x002fcc0000410000 */
[----:B------:R1:W1:Y:S02]  /*2bc0*/  MUFU.TANH R80, R0 ;  /* 0x0000000000507308 */ /* 0x0002640000002400 */
[----:B-1----:R-:W-:-:S06]  /*2bd0*/  FMUL.FTZ R0, R6, c[0x0][0x320] ;  /* 0x0000c80006007a20 */ /* 0x002fcc0000410000 */
[----:B------:R1:W1:Y:S02]  /*2be0*/  MUFU.TANH R84, R0 ;  /* 0x0000000000547308 */ /* 0x0002640000002400 */
[----:B-1----:R-:W-:Y:S02]  /*2bf0*/  FMUL.FTZ R0, R7, c[0x0][0x320] ;  /* 0x0000c80007007a20 */ /* 0x002fe40000410000 */
[----:B------:R-:W-:Y:S04]  /*2c00*/  HMMA.16816.F32.BF16 R4, R196, R42, R8 ;  /* 0x0000002ac404723c */ /* 0x000fe80000041808 */
[----:B------:R1:W1:Y:S02]  /*2c10*/  MUFU.TANH R82, R0 ;  /* 0x0000000000527308 */ /* 0x0002640000002400 */
[----:B-1----:R-:W-:-:S06]  /*2c20*/  FMUL.FTZ R0, R24, c[0x0][0x320] ;  /* 0x0000c80018007a20 */ /* 0x002fcc0000410000 */
[----:B------:R1:W1:Y:S01]  /*2c30*/  MUFU.TANH R72, R0 ;  /* 0x0000000000487308 */ /* 0x0002620000002400 */
[----:B------:R-:W-:Y:S01]  /*2c40*/  HMMA.16816.F32.BF16 R68, R176, R46, R88 ;  /* 0x0000002eb044723c */ /* 0x000fe20000041858 */
[----:B------:R-:W-:Y:S07]  /*2c50*/  LDSM.16.M88.4 R44, [R205+0x6800] ;  /* 0x00680000cd2c783b */ /* 0x000fee0000000200 */
[----:B------:R-:W-:Y:S01]  /*2c60*/  HMMA.16816.F32.BF16 R12, R184, R36, R60 ;  /* 0x00000024b80c723c */ /* 0x000fe2000004183c */
[----:B------:R-:W5:Y:S01]  /*2c70*/  LDSM.16.M88.4 R60, [R201+0x7800] ;  /* 0x00780000c93c783b */ /* 0x000f620000000200 */
[----:B-1----:R-:W-:-:S06]  /*2c80*/  FMUL.FTZ R0, R25, c[0x0][0x320] ;  /* 0x0000c80019007a20 */ /* 0x002fcc0000410000 */
[----:B------:R-:W-:Y:S01]  /*2c90*/  HMMA.16816.F32.BF16 R8, R192, R34, R20 ;  /* 0x00000022c008723c */ /* 0x000fe20000041814 */
[----:B------:R-:W1:Y:S01]  /*2ca0*/  LDSM.16.M88.4 R32, [R202+0x6800] ;  /* 0x00680000ca20783b */ /* 0x000e620000000200 */
[----:B------:R2:W1:Y:S02]  /*2cb0*/  MUFU.TANH R67, R0 ;  /* 0x0000000000437308 */ /* 0x0004640000002400 */
[----:B--2---:R-:W-:-:S06]  /*2cc0*/  FMUL.FTZ R0, R26, c[0x0][0x320] ;  /* 0x0000c8001a007a20 */ /* 0x004fcc0000410000 */
[----:B------:R2:W1:Y:S02]  /*2cd0*/  MUFU.TANH R75, R0 ;  /* 0x00000000004b7308 */ /* 0x0004640000002400 */
[----:B--2---:R-:W-:Y:S02]  /*2ce0*/  FMUL.FTZ R0, R27, c[0x0][0x320] ;  /* 0x0000c8001b007a20 */ /* 0x004fe40000410000 */
[----:B------:R-:W-:Y:S04]  /*2cf0*/  HMMA.16816.F32.BF16 R24, R196, R48, R16 ;  /* 0x00000030c418723c */ /* 0x000fe80000041810 */
[----:B------:R2:W1:Y:S02]  /*2d00*/  MUFU.TANH R74, R0 ;  /* 0x00000000004a7308 */ /* 0x0004640000002400 */
[----:B--2---:R-:W-:-:S06]  /*2d10*/  FMUL.FTZ R0, R4, c[0x0][0x320] ;  /* 0x0000c80004007a20 */ /* 0x004fcc0000410000 */
[----:B------:R2:W1:Y:S01]  /*2d20*/  MUFU.TANH R66, R0 ;  /* 0x0000000000427308 */ /* 0x0004620000002400 */
[----:B------:R-:W-:Y:S01]  /*2d30*/  HMMA.16816.F32.BF16 R20, R184, R38, R68 ;  /* 0x00000026b814723c */ /* 0x000fe20000041844 */
[----:B------:R-:W-:Y:S01]  /*2d40*/  LDSM.16.M88.4 R36, [R202+0x7000] ;  /* 0x00700000ca24783b */ /* 0x000fe20000000200 */
[----:B--2---:R-:W-:-:S05]  /*2d50*/  FMUL.FTZ R0, R5, c[0x0][0x320] ;  /* 0x0000c80005007a20 */ /* 0x004fca0000410000 */
[----:B------:R2:W1:Y:S01]  /*2d60*/  MUFU.TANH R65, R0 ;  /* 0x0000000000417308 */ /* 0x0004620000002400 */
[----:B---3--:R-:W-:Y:S01]  /*2d70*/  HMMA.16816.F32.BF16 R40, R176, R58, R104 ;  /* 0x0000003ab028723c */ /* 0x008fe20000041868 */
[----:B--2---:R-:W-:-:S06]  /*2d80*/  FMUL.FTZ R0, R6, c[0x0][0x320] ;  /* 0x0000c80006007a20 */ /* 0x004fcc0000410000 */
[----:B------:R2:W3:Y:S01]  /*2d90*/  MUFU.TANH R73, R0 ;  /* 0x0000000000497308 */ /* 0x0004e20000002400 */
[----:B------:R-:W-:Y:S01]  /*2da0*/  HMMA.16816.F32.BF16 R76, R176, R56, R100 ;  /* 0x00000038b04c723c */ /* 0x000fe20000041864 */
[----:B--2---:R-:W-:-:S07]  /*2db0*/  FMUL.FTZ R0, R7, c[0x0][0x320] ;  /* 0x0000c80007007a20 */ /* 0x004fce0000410000 */
[----:B------:R-:W-:Y:S01]  /*2dc0*/  HMMA.16816.F32.BF16 R4, R196, R50, R8 ;  /* 0x00000032c404723c */ /* 0x000fe20000041808 */
[----:B------:R-:W2:Y:S01]  /*2dd0*/  LDSM.16.M88.4 R48, [R205+0x7000] ;  /* 0x00700000cd30783b */ /* 0x000ea20000000200 */
[----:B------:R1:W1:Y:S02]  /*2de0*/  MUFU.TANH R68, R0 ;  /* 0x0000000000447308 */ /* 0x0002640000002400 */
[----:B-1----:R-:W-:-:S06]  /*2df0*/  FMUL.FTZ R0, R24, c[0x0][0x320] ;  /* 0x0000c80018007a20 */ /* 0x002fcc0000410000 */
[----:B------:R1:W1:Y:S01]  /*2e00*/  MUFU.TANH R58, R0 ;  /* 0x00000000003a7308 */ /* 0x0002620000002400 */
[----:B-----5:R-:W-:Y:S01]  /*2e10*/  HMMA.16816.F32.BF16 R52, R176, R60, R108 ;  /* 0x0000003cb034723c */ /* 0x020fe2000004186c */
[----:B-1----:R-:W-:-:S06]  /*2e20*/  FMUL.FTZ R0, R25, c[0x0][0x320] ;  /* 0x0000c80019007a20 */ /* 0x002fcc0000410000 */
[----:B------:R1:W1:Y:S01]  /*2e30*/  MUFU.TANH R57, R0 ;  /* 0x0000000000397308 */ /* 0x0002620000002400 */
[----:B------:R-:W-:Y:S01]  /*2e40*/  HMMA.16816.F32.BF16 R16, R192, R44, R12 ;  /* 0x0000002cc010723c */ /* 0x000fe2000004180c */
[----:B-1----:R-:W-:-:S06]  /*2e50*/  FMUL.FTZ R0, R26, c[0x0][0x320] ;  /* 0x0000c8001a007a20 */ /* 0x002fcc0000410000 */
[----:B------:R1:W1:Y:S01]  /*2e60*/  MUFU.TANH R61, R0 ;  /* 0x00000000003d7308 */ /* 0x0002620000002400 */
[----:B------:R-:W-:Y:S01]  /*2e70*/  HMMA.16816.F32.BF16 R8, R192, R46, R20 ;  /* 0x0000002ec008723c */ /* 0x000fe20000041814 */
[----:B------:R-:W5:Y:S01]  /*2e80*/  LDSM.16.M88.4 R44, [R208] ;  /* 0x00000000d02c783b */ /* 0x000f620000000200 */
[----:B-1----:R-:W-:-:S05]  /*2e90*/  FMUL.FTZ R0, R27, c[0x0][0x320] ;  /* 0x0000c8001b007a20 */ /* 0x002fca0000410000 */
[----:B------:R1:W1:Y:S01]  /*2ea0*/  MUFU.TANH R60, R0 ;  /* 0x00000000003c7308 */ /* 0x0002620000002400 */
[----:B------:R-:W-:Y:S01]  /*2eb0*/  HMMA.16816.F32.BF16 R24, R184, R30, R40 ;  /* 0x0000001eb818723c */ /* 0x000fe20000041828 */
[----:B-1----:R-:W-:-:S06]  /*2ec0*/  FMUL.FTZ R0, R4, c[0x0][0x320] ;  /* 0x0000c80004007a20 */ /* 0x002fcc0000410000 */
[----:B------:R1:W1:Y:S01]  /*2ed0*/  MUFU.TANH R56, R0 ;  /* 0x0000000000387308 */ /* 0x0002620000002400 */
[----:B------:R-:W-:Y:S01]  /*2ee0*/  HMMA.16816.F32.BF16 R12, R184, R28, R76 ;  /* 0x0000001cb80c723c */ /* 0x000fe2000004184c */
[----:B------:R-:W-:Y:S01]  /*2ef0*/  LDSM.16.M88.4 R28, [R202+0x7800] ;  /* 0x00780000ca1c783b */ /* 0x000fe20000000200 */
[----:B-1----:R-:W-:-:S05]  /*2f00*/  FMUL.FTZ R0, R5, c[0x0][0x320] ;  /* 0x0000c80005007a20 */ /* 0x002fca0000410000 */
[----:B------:R1:W1:Y:S01]  /*2f10*/  MUFU.TANH R43, R0 ;  /* 0x00000000002b7308 */ /* 0x0002620000002400 */
[----:B------:R-:W-:Y:S01]  /*2f20*/  HMMA.16816.F32.BF16 R20, R196, R32, R16 ;  /* 0x00000020c414723c */ /* 0x000fe20000041810 */
[----:B-1----:R-:W-:-:S06]  /*2f30*/  FMUL.FTZ R0, R6, c[0x0][0x320] ;  /* 0x0000c80006007a20 */ /* 0x002fcc0000410000 */
[----:B------:R1:W1:Y:S01]  /*2f40*/  MUFU.TANH R59, R0 ;  /* 0x00000000003b7308 */ /* 0x0002620000002400 */
[----:B------:R-:W-:Y:S01]  /*2f50*/  HMMA.16816.F32.BF16 R8, R196, R34, R8 ;  /* 0x00000022c408723c */ /* 0x000fe20000041808 */
[----:B------:R-:W3:Y:S01]  /*2f60*/  LDSM.16.M88.4 R32, [R205+0x7800] ;  /* 0x00780000cd20783b */ /* 0x000ee20000000200 */
[----:B------:R-:W-:Y:S01]  /*2f70*/  ISETP.GT.AND P0, PT, R64, R161, PT ;  /* 0x000000a14000720c */ /* 0x000fe20003f04270 */
[----:B------:R-:W-:-:S04]  /*2f80*/  DEPBAR.LE SB0, 0x0 ;  /* 0x000080000000791a */ /* 0x000fc80000000000 */
[----:B-1----:R-:W-:Y:S02]  /*2f90*/  FMUL.FTZ R0, R7, c[0x0][0x320] ;  /* 0x0000c80007007a20 */ /* 0x002fe40000410000 */
[----:B------:R-:W-:Y:S08]  /*2fa0*/  HMMA.16816.F32.BF16 R4, R176, R62, R120 ;  /* 0x0000003eb004723c */ /* 0x000ff00000041878 */
[----:B--2---:R-:W-:Y:S08]  /*2fb0*/  HMMA.16816.F32.BF16 R16, R192, R48, R12 ;  /* 0x00000030c010723c */ /* 0x004ff0000004180c */
[C---:B-----5:R-:W-:Y:S08]  /*2fc0*/  HMMA.16816.F32.BF16 R12, R184.reuse, R44, R52 ;  /* 0x0000002cb80c723c */ /* 0x060ff00000041834 */
[----:B------:R-:W-:Y:S08]  /*2fd0*/  HMMA.16816.F32.BF16 R4, R184, R46, R4 ;  /* 0x0000002eb804723c */ /* 0x000ff00000041804 */
[C---:B------:R-:W-:Y:S08]  /*2fe0*/  HMMA.16816.F32.BF16 R24, R192.reuse, R50, R24 ;  /* 0x00000032c018723c */ /* 0x040ff00000041818 */
[C---:B---3--:R-:W-:Y:S08]  /*2ff0*/  HMMA.16816.F32.BF16 R12, R192.reuse, R32, R12 ;  /* 0x00000020c00c723c */ /* 0x048ff0000004180c */
[----:B------:R-:W-:Y:S01]  /*3000*/  HMMA.16816.F32.BF16 R4, R192, R34, R4 ;  /* 0x00000022c004723c */ /* 0x000fe20000041804 */
[----:B------:R-:W-:-:S02]  /*3010*/  FMUL.FTZ R21, R21, c[0x0][0x320] ;  /* 0x0000c80015157a20 */ /* 0x000fc40000410000 */
[----:B------:R-:W-:Y:S02]  /*3020*/  FMUL.FTZ R22, R22, c[0x0][0x320] ;  /* 0x0000c80016167a20 */ /* 0x000fe40000410000 */
[----:B------:R-:W-:Y:S01]  /*3030*/  FMUL.FTZ R23, R23, c[0x0][0x320] ;  /* 0x0000c80017177a20 */ /* 0x000fe20000410000 */
[----:B------:R1:W2:Y:S01]  /*3040*/  MUFU.TANH R49, R0 ;  /* 0x0000000000317308 */ /* 0x0002a20000002400 */
[----:B------:R-:W-:Y:S02]  /*3050*/  FMUL.FTZ R8, R8, c[0x0][0x320] ;  /* 0x0000c80008087a20 */ /* 0x000fe40000410000 */
[----:B------:R-:W-:Y:S02]  /*3060*/  FMUL.FTZ R9, R9, c[0x0][0x320] ;  /* 0x0000c80009097a20 */ /* 0x000fe40000410000 */
[----:B------:R-:W-:Y:S02]  /*3070*/  FMUL.FTZ R10, R10, c[0x0][0x320] ;  /* 0x0000c8000a0a7a20 */ /* 0x000fe40000410000 */
[----:B------:R-:W-:Y:S01]  /*3080*/  FMUL.FTZ R11, R11, c[0x0][0x320] ;  /* 0x0000c8000b0b7a20 */ /* 0x000fe20000410000 */
[----:B------:R-:W3:Y:S01]  /*3090*/  MUFU.TANH R40, R21 ;  /* 0x0000001500287308 */ /* 0x000ee20000002400 */
[----:B-1----:R-:W-:-:S07]  /*30a0*/  FMUL.FTZ R0, R20, c[0x0][0x320] ;  /* 0x0000c80014007a20 */ /* 0x002fce0000410000 */
[----:B------:R-:W1:Y:S02]  /*30b0*/  MUFU.TANH R48, R22 ;  /* 0x0000001600307308 */ /* 0x000e640000002400 */
[C---:B------:R-:W-:Y:S06]  /*30c0*/  HMMA.16816.F32.BF16 R4, R196.reuse, R30, R4 ;  /* 0x0000001ec404723c */ /* 0x040fec0000041804 */
[----:B------:R5:W1:Y:S08]  /*30d0*/  MUFU.TANH R45, R23 ;  /* 0x00000017002d7308 */ /* 0x000a700000002400 */
[----:B------:R-:W1:Y:S01]  /*30e0*/  MUFU.TANH R44, R10 ;  /* 0x0000000a002c7308 */ /* 0x000e620000002400 */
[C---:B-----5:R-:W-:Y:S07]  /*30f0*/  HMMA.16816.F32.BF16 R20, R196.reuse, R36, R16 ;  /* 0x00000024c414723c */ /* 0x060fee0000041810 */
[----:B------:R-:W1:Y:S01]  /*3100*/  MUFU.TANH R37, R8 ;  /* 0x0000000800257308 */ /* 0x000e620000002400 */
[C---:B------:R-:W-:Y:S07]  /*3110*/  HMMA.16816.F32.BF16 R16, R196.reuse, R38, R24 ;  /* 0x00000026c410723c */ /* 0x040fee0000041818 */
[----:B------:R-:W1:Y:S08]  /*3120*/  MUFU.TANH R36, R9 ;  /* 0x0000000900247308 */ /* 0x000e700000002400 */
[----:B------:R5:W1:Y:S02]  /*3130*/  MUFU.TANH R42, R11 ;  /* 0x0000000b002a7308 */ /* 0x000a640000002400 */
[----:B-----5:R-:W-:Y:S01]  /*3140*/  HMMA.16816.F32.BF16 R8, R196, R28, R12 ;  /* 0x0000001cc408723c */ /* 0x020fe2000004180c */
[----:B------:R-:W-:-:S02]  /*3150*/  FMUL.FTZ R20, R20, c[0x0][0x320] ;  /* 0x0000c80014147a20 */ /* 0x000fc40000410000 */
[----:B------:R-:W-:Y:S02]  /*3160*/  FMUL.FTZ R21, R21, c[0x0][0x320] ;  /* 0x0000c80015157a20 */ /* 0x000fe40000410000 */
[----:B------:R-:W-:Y:S02]  /*3170*/  FMUL.FTZ R22, R22, c[0x0][0x320] ;  /* 0x0000c80016167a20 */ /* 0x000fe40000410000 */
[----:B------:R-:W-:Y:S02]  /*3180*/  FMUL.FTZ R23, R23, c[0x0][0x320] ;  /* 0x0000c80017177a20 */ /* 0x000fe40000410000 */
[----:B------:R-:W-:Y:S02]  /*3190*/  FMUL.FTZ R16, R16, c[0x0][0x320] ;  /* 0x0000c80010107a20 */ /* 0x000fe40000410000 */
[----:B------:R-:W-:Y:S02]  /*31a0*/  FMUL.FTZ R15, R17, c[0x0][0x320] ;  /* 0x0000c800110f7a20 */ /* 0x000fe40000410000 */
        /* <DEDUP_REMOVED lines=9> */
[----:B------:R-:W-:Y:S01]  /*3240*/  FMUL.FTZ R11, R11, c[0x0][0x320] ;  /* 0x0000c8000b0b7a20 */ /* 0x000fe20000410000 */
[----:B------:R1:W1:Y:S08]  /*3250*/  MUFU.TANH R27, R22 ;  /* 0x00000016001b7308 */ /* 0x0002700000002400 */
[----:B------:R1:W1:Y:S08]  /*3260*/  MUFU.TANH R26, R23 ;  /* 0x00000017001a7308 */ /* 0x0002700000002400 */
[----:B------:R1:W1:Y:S08]  /*3270*/  MUFU.TANH R25, R18 ;  /* 0x0000001200197308 */ /* 0x0002700000002400 */
[----:B------:R1:W1:Y:S08]  /*3280*/  MUFU.TANH R24, R19 ;  /* 0x0000001300187308 */ /* 0x0002700000002400 */
[----:B------:R1:W1:Y:S08]  /*3290*/  MUFU.TANH R41, R0 ;  /* 0x0000000000297308 */ /* 0x0002700000002400 */
[----:B------:R-:W1:Y:S08]  /*32a0*/  MUFU.TANH R20, R20 ;  /* 0x0000001400147308 */ /* 0x000e700000002400 */
[----:B------:R-:W1:Y:S08]  /*32b0*/  MUFU.TANH R21, R21 ;  /* 0x0000001500157308 */ /* 0x000e700000002400 */
[----:B------:R-:W1:Y:S08]  /*32c0*/  MUFU.TANH R16, R16 ;  /* 0x0000001000107308 */ /* 0x000e700000002400 */
[----:B------:R-:W1:Y:S08]  /*32d0*/  MUFU.TANH R15, R15 ;  /* 0x0000000f000f7308 */ /* 0x000e700000002400 */
[----:B------:R1:W1:Y:S08]  /*32e0*/  MUFU.TANH R14, R8 ;  /* 0x00000008000e7308 */ /* 0x0002700000002400 */
[----:B------:R1:W1:Y:S08]  /*32f0*/  MUFU.TANH R13, R9 ;  /* 0x00000009000d7308 */ /* 0x0002700000002400 */
[----:B------:R1:W1:Y:S08]  /*3300*/  MUFU.TANH R23, R10 ;  /* 0x0000000a00177308 */ /* 0x0002700000002400 */
[----:B------:R1:W1:Y:S08]  /*3310*/  MUFU.TANH R22, R11 ;  /* 0x0000000b00167308 */ /* 0x0002700000002400 */
[----:B------:R1:W1:Y:S08]  /*3320*/  MUFU.TANH R12, R4 ;  /* 0x00000004000c7308 */ /* 0x0002700000002400 */
[----:B------:R1:W1:Y:S08]  /*3330*/  MUFU.TANH R17, R5 ;  /* 0x0000000500117308 */ /* 0x0002700000002400 */
[----:B------:R1:W1:Y:S08]  /*3340*/  MUFU.TANH R19, R6 ;  /* 0x0000000600137308 */ /* 0x0002700000002400 */
[----:B------:R1:W1:Y:S01]  /*3350*/  MUFU.TANH R18, R7 ;  /* 0x0000000700127308 */ /* 0x0002620000002400 */
[----:B------:R-:W-:Y:S01]  /*3360*/  BSSY B0, `(.L_x_68) ;  /* 0x0000022000007945 */ /* 0x000fe20003800000 */
[----:B------:R-:W-:Y:S06]  /*3370*/  BAR.SYNC.DEFER_BLOCKING 0x0 ;  /* 0x0000000000007b1d */ /* 0x000fec0000010000 */
[----:B------:R-:W-:Y:S05]  /*3380*/  @!P0 BRA `(.L_x_69) ;  /* 0x000001f000008947 */ /* 0x000fea0003800000 */
[----:B-1234-:R-:W-:Y:S01]  /*3390*/  IADD3 R0, R160, -0x2, RZ ;  /* 0xfffffffea0007810 */ /* 0x01efe20007ffe0ff */
[C---:B------:R-:W-:Y:S01]  /*33a0*/  IMAD.SHL.U32 R8, R131.reuse, 0x40, RZ ;  /* 0x0000004083087824 */ /* 0x040fe200078e00ff */
[----:B------:R-:W-:-:S02]  /*33b0*/  SHF.L.U64.HI R9, R131, 0x6, R132 ;  /* 0x0000000683097819 */ /* 0x000fc40000010284 */
[----:B------:R-:W-:Y:S01]  /*33c0*/  SHF.R.S32.HI R2, RZ, 0x1f, R0 ;  /* 0x0000001fff027819 */ /* 0x000fe20000011400 */
[----:B------:R-:W-:-:S04]  /*33d0*/  IMAD.WIDE.U32 R4, R0, c[0x0][0x1e0], RZ ;  /* 0x0000780000047a25 */ /* 0x000fc800078e00ff */
[----:B------:R-:W-:-:S04]  /*33e0*/  IMAD R2, R2, c[0x0][0x1e0], RZ ;  /* 0x0000780002027a24 */ /* 0x000fc800078e02ff */
[----:B------:R-:W-:Y:S01]  /*33f0*/  IMAD R2, R0, c[0x0][0x1e4], R2 ;  /* 0x0000790000027a24 */ /* 0x000fe200078e0202 */
[----:B------:R-:W-:-:S03]  /*3400*/  LEA R0, P1, R4, R136, 0x7 ;  /* 0x0000008804007211 */ /* 0x000fc600078238ff */
[----:B------:R-:W-:Y:S01]  /*3410*/  IMAD.IADD R3, R5, 0x1, R2 ;  /* 0x0000000105037824 */ /* 0x000fe200078e0202 */
[----:B------:R-:W-:-:S04]  /*3420*/  LEA R2, P0, R0, c[0x0][0x1c8], 0x1 ;  /* 0x0000720000027a11 */ /* 0x000fc800078008ff */
[----:B------:R-:W-:Y:S02]  /*3430*/  LEA.HI.X R3, R4, R134, R3, 0x7, P1 ;  /* 0x0000008604037211 */ /* 0x000fe400008f3c03 */
[----:B------:R-:W-:Y:S02]  /*3440*/  IADD3 R6, P4, R8, R2, RZ ;  /* 0x0000000208067210 */ /* 0x000fe40007f9e0ff */
[----:B------:R-:W-:Y:S02]  /*3450*/  LEA.HI.X R3, R0, c[0x0][0x1cc], R3, 0x1, P0 ;  /* 0x0000730000037a11 */ /* 0x000fe400000f0c03 */
[----:B------:R-:W-:Y:S02]  /*3460*/  IADD3 R10, P2, P1, R8, 0x80, R2 ;  /* 0x00000080080a7810 */ /* 0x000fe4000795e002 */
[-C--:B------:R-:W-:Y:S01]  /*3470*/  IADD3 R4, P0, R6, R8.reuse, RZ ;  /* 0x0000000806047210 */ /* 0x080fe20007f1e0ff */
[C-C-:B------:R-:W-:Y:S01]  /*3480*/  IMAD.X R7, R9.reuse, 0x1, R3.reuse, P4 ;  /* 0x0000000109077824 */ /* 0x140fe200020e0603 */
[----:B------:R-:W-:Y:S01]  /*3490*/  IADD3.X R11, R9, RZ, R3, P2, P1 ;  /* 0x000000ff090b7210 */ /* 0x000fe200017e2403 */
[----:B------:R-:W-:Y:S01]  /*34a0*/  @!PT LDS RZ, [RZ] ;  /* 0x00000000fffff984 */ /* 0x000fe20000000800 */
[----:B------:R-:W-:Y:S01]  /*34b0*/  @!PT LDS RZ, [RZ] ;  /* 0x00000000fffff984 */ /* 0x000fe20000000800 */
[----:B------:R-:W-:Y:S01]  /*34c0*/  @!PT LDS RZ, [RZ] ;  /* 0x00000000fffff984 */ /* 0x000fe20000000800 */
[----:B------:R1:W-:Y:S01]  /*34d0*/  LDGSTS.E.BYPASS.LTC128B.128 [R228+0x8100], [R2.64], !P6 ;  /* 0x0810000002e47fae */ /* 0x0003e2000f101d46 */
[----:B------:R-:W-:Y:S01]  /*34e0*/  IADD3 R8, P1, R4, R8, RZ ;  /* 0x0000000804087210 */ /* 0x000fe20007f3e0ff */
[----:B------:R-:W-:-:S02]  /*34f0*/  IMAD.X R5, R7, 0x1, R9, P0 ;  /* 0x0000000107057824 */ /* 0x000fc400000e0609 */
[----:B------:R1:W-:Y:S02]  /*3500*/  LDGSTS.E.BYPASS.LTC128B.128 [R228+0xc100], [R2.64+0x80], !P5 ;  /* 0x0c10008002e47fae */ /* 0x0003e4000e901d46 */
[----:B------:R-:W-:Y:S02]  /*3510*/  IMAD.X R9, R5, 0x1, R9, P1 ;  /* 0x0000000105097824 */ /* 0x000fe400008e0609 */
[----:B------:R1:W-:Y:S04]  /*3520*/  LDGSTS.E.BYPASS.LTC128B.128 [R228+0x9100], [R6.64], !P6 ;  /* 0x0910000006e47fae */ /* 0x0003e8000f101d46 */
[----:B------:R1:W-:Y:S04]  /*3530*/  LDGSTS.E.BYPASS.LTC128B.128 [R228+0xd100], [R10.64], !P5 ;  /* 0x0d1000000ae47fae */ /* 0x0003e8000e901d46 */
[----:B------:R1:W-:Y:S04]  /*3540*/  LDGSTS.E.BYPASS.LTC128B.128 [R228+0xa100], [R4.64], !P6 ;  /* 0x0a10000004e47fae */ /* 0x0003e8000f101d46 */
[----:B------:R1:W-:Y:S04]  /*3550*/  LDGSTS.E.BYPASS.LTC128B.128 [R228+0xe100], [R4.64+0x80], !P5 ;  /* 0x0e10008004e47fae */ /* 0x0003e8000e901d46 */
[----:B------:R1:W-:Y:S04]  /*3560*/  LDGSTS.E.BYPASS.LTC128B.128 [R228+0xb100], [R8.64], !P6 ;  /* 0x0b10000008e47fae */ /* 0x0003e8000f101d46 */
[----:B------:R1:W-:Y:S02]  /*3570*/  LDGSTS.E.BYPASS.LTC128B.128 [R228+0xf100], [R8.64+0x80], !P5 ;  /* 0x0f10008008e47fae */ /* 0x0003e4000e901d46 */
.L_x_69:
[----:B--234-:R-:W-:Y:S05]  /*3580*/  BSYNC B0 ;  /* 0x0000000000007941 */ /* 0x01cfea0003800000 */
.L_x_68:
[----:B-1----:R-:W2:Y:S04]  /*3590*/  LDL R0, [R1+0x54] ;  /* 0x0000540001007983 */ /* 0x002ea80000100800 */
[----:B------:R-:W3:Y:S04]  /*35a0*/  LDL R3, [R1+0x30] ;  /* 0x0000300001037983 */ /* 0x000ee80000100800 */
[----:B------:R-:W0:Y:S01]  /*35b0*/  LDGDEPBAR ;  /* 0x00000000000079af */ /* 0x000e220000000000 */
[----:B--2---:R-:W-:-:S04]  /*35c0*/  IMAD.IADD R0, R0, 0x1, R155 ;  /* 0x0000000100007824 */ /* 0x004fc800078e029b */
[----:B------:R-:W-:Y:S01]  /*35d0*/  @P3 IMAD.HI.U32 R2, R0, c[0x0][0x2c8], RZ ;  /* 0x0000b20000023a27 */ /* 0x000fe200078e00ff */
[----:B------:R1:W-:Y:S04]  /*35e0*/  STL [R1], R0 ;  /* 0x0000000001007387 */ /* 0x0003e80000100800 */
[----:B-1----:R-:W-:-:S05]  /*35f0*/  @P3 SHF.R.U32.HI R0, RZ, c[0x0][0x2cc], R2 ;  /* 0x0000b300ff003a19 */ /* 0x002fca0000011602 */
[----:B------:R-:W1:Y:S04]  /*3600*/  SHFL.IDX PT, R2, R0, RZ, 0x1c1f ;  /* 0x001c1fff00027589 */ /* 0x000e6800000e0000 */
[----:B------:R2:W4:Y:S02]  /*3610*/  SHFL.IDX PT, R4, R0, 0x1, 0x1c1f ;  /* 0x003c1f0000047f89 */ /* 0x00052400000e0000 */
[----:B--2---:R-:W-:-:S05]  /*3620*/  IMAD R0, R64, R133, 0x1 ;  /* 0x0000000140007424 */ /* 0x004fca00078e0285 */
[----:B---3--:R-:W-:Y:S01]  /*3630*/  IADD3 R0, -R3, c[0x0][0x1d0], R0 ;  /* 0x0000740003007a10 */ /* 0x008fe20007ffe100 */
[----:B------:R-:W-:-:S03]  /*3640*/  IMAD.IADD R3, R130, 0x1, -R3 ;  /* 0x0000000182037824 */ /* 0x000fc600078e0a03 */
[----:B------:R-:W-:-:S05]  /*3650*/  IADD3 R0, R0, -c[0x0][0x168], RZ ;  /* 0x80005a0000007a10 */ /* 0x000fca0007ffe0ff */
[C---:B-1----:R-:W-:Y:S02]  /*3660*/  IMAD.IADD R2, R0.reuse, 0x1, R2 ;  /* 0x0000000100027824 */ /* 0x042fe400078e0202 */
[----:B----4-:R-:W-:-:S03]  /*3670*/  IMAD.IADD R0, R0, 0x1, R4 ;  /* 0x0000000100007824 */ /* 0x010fc600078e0204 */
[C---:B------:R-:W-:Y:S02]  /*3680*/  IMNMX R2, R3.reuse, R2, PT ;  /* 0x0000000203027217 */ /* 0x040fe40003800200 */
[----:B------:R-:W-:Y:S02]  /*3690*/  IMNMX R0, R3, R0, PT ;  /* 0x0000000003007217 */ /* 0x000fe40003800200 */
[C---:B------:R-:W-:Y:S02]  /*36a0*/  ISETP.GT.AND P0, PT, R2.reuse, RZ, PT ;  /* 0x000000ff0200720c */ /* 0x040fe40003f04270 */
[C---:B------:R-:W-:Y:S02]  /*36b0*/  ISETP.GT.AND P2, PT, R2.reuse, 0x1, PT ;  /* 0x000000010200780c */ /* 0x040fe40003f44270 */
[----:B------:R-:W-:Y:S02]  /*36c0*/  ISETP.GT.AND P1, PT, R2, 0x8, PT ;  /* 0x000000080200780c */ /* 0x000fe40003f24270 */
[----:B------:R-:W-:-:S02]  /*36d0*/  FSEL R4, R127, -INF , P0 ;  /* 0xff8000007f047808 */ /* 0x000fc40000000000 */
[----:B------:R-:W-:Y:S02]  /*36e0*/  FSEL R5, R126, -INF , P2 ;  /* 0xff8000007e057808 */ /* 0x000fe40001000000 */
[C---:B------:R-:W-:Y:S02]  /*36f0*/  ISETP.GT.AND P0, PT, R2.reuse, 0x10, PT ;  /* 0x000000100200780c */ /* 0x040fe40003f04270 */
[C---:B------:R-:W-:Y:S02]  /*3700*/  ISETP.GT.AND P2, PT, R2.reuse, 0x11, PT ;  /* 0x000000110200780c */ /* 0x040fe40003f44270 */
[----:B------:R-:W-:Y:S02]  /*3710*/  FSEL R7, R115, -INF , P1 ;  /* 0xff80000073077808 */ /* 0x000fe40000800000 */
[----:B------:R-:W-:Y:S02]  /*3720*/  ISETP.GT.AND P1, PT, R2, 0x18, PT ;  /* 0x000000180200780c */ /* 0x000fe40003f24270 */
[----:B------:R-:W-:-:S02]  /*3730*/  FSEL R28, R99, -INF , P0 ;  /* 0xff800000631c7808 */ /* 0x000fc40000000000 */
[----:B------:R-:W-:Y:S02]  /*3740*/  FSEL R33, R98, -INF , P2 ;  /* 0xff80000062217808 */ /* 0x000fe40001000000 */
[C---:B------:R-:W-:Y:S02]  /*3750*/  ISETP.GT.AND P0, PT, R2.reuse, 0x20, PT ;  /* 0x000000200200780c */ /* 0x040fe40003f04270 */
[C---:B------:R-:W-:Y:S02]  /*3760*/  ISETP.GT.AND P2, PT, R2.reuse, 0x21, PT ;  /* 0x000000210200780c */ /* 0x040fe40003f44270 */
[C---:B------:R-:W-:Y:S02]  /*3770*/  ISETP.GT.AND P4, PT, R2.reuse, 0x9, PT ;  /* 0x000000090200780c */ /* 0x040fe40003f84270 */
[----:B------:R-:W-:Y:S02]  /*3780*/  FSEL R34, R97, -INF , P1 ;  /* 0xff80000061227808 */ /* 0x000fe40000800000 */
[----:B------:R-:W-:-:S02]  /*3790*/  ISETP.GT.AND P1, PT, R2, 0x28, PT ;  /* 0x000000280200780c */ /* 0x000fc40003f24270 */
[----:B------:R-:W-:Y:S02]  /*37a0*/  FSEL R71, R85, -INF , P0 ;  /* 0xff80000055477808 */ /* 0x000fe40000000000 */
[----:B------:R-:W-:Y:S02]  /*37b0*/  FSEL R99, R83, -INF , P2 ;  /* 0xff80000053637808 */ /* 0x000fe40001000000 */
[C---:B------:R-:W-:Y:S02]  /*37c0*/  ISETP.GT.AND P0, PT, R2.reuse, 0x30, PT ;  /* 0x000000300200780c */ /* 0x040fe40003f04270 */
[----:B------:R-:W-:Y:S02]  /*37d0*/  ISETP.GT.AND P2, PT, R2, 0x31, PT ;  /* 0x000000310200780c */ /* 0x000fe40003f44270 */
[----:B------:R-:W-:Y:S02]  /*37e0*/  FSEL R8, R114, -INF , P4 ;  /* 0xff80000072087808 */ /* 0x000fe40002000000 */
[----:B------:R-:W-:-:S02]  /*37f0*/  ISETP.GT.AND P4, PT, R2, 0x19, PT ;  /* 0x000000190200780c */ /* 0x000fc40003f84270 */
[----:B------:R-:W-:Y:S02]  /*3800*/  FSEL R104, R81, -INF , P1 ;  /* 0xff80000051687808 */ /* 0x000fe40000800000 */
[----:B------:R-:W-:Y:S02]  /*3810*/  ISETP.GT.AND P1, PT, R2, 0x38, PT ;  /* 0x000000380200780c */ /* 0x000fe40003f24270 */
[----:B------:R-:W-:Y:S02]  /*3820*/  FSEL R132, R72, -INF , P0 ;  /* 0xff80000048847808 */ /* 0x000fe40000000000 */
[----:B------:R-:W-:Y:S02]  /*3830*/  FSEL R134, R67, -INF , P2 ;  /* 0xff80000043867808 */ /* 0x000fe40001000000 */
[C---:B------:R-:W-:Y:S02]  /*3840*/  ISETP.GT.AND P0, PT, R2.reuse, 0x40, PT ;  /* 0x000000400200780c */ /* 0x040fe40003f04270 */
[----:B------:R-:W-:-:S02]  /*3850*/  ISETP.GT.AND P2, PT, R2, 0x41, PT ;  /* 0x000000410200780c */ /* 0x000fc40003f44270 */
[----:B------:R-:W-:Y:S02]  /*3860*/  FSEL R35, R96, -INF , P4 ;  /* 0xff80000060237808 */ /* 0x000fe40002000000 */
[----:B------:R-:W-:Y:S02]  /*3870*/  ISETP.GT.AND P4, PT, R2, 0x29, PT ;  /* 0x000000290200780c */ /* 0x000fe40003f84270 */
[----:B------:R-:W-:Y:S02]  /*3880*/  FSEL R133, R66, -INF , P1 ;  /* 0xff80000042857808 */ /* 0x000fe40000800000 */
[----:B------:R-:W-:Y:S02]  /*3890*/  ISETP.GT.AND P1, PT, R2, 0x48, PT ;  /* 0x000000480200780c */ /* 0x000fe40003f24270 */
[----:B------:R-:W-:Y:S02]  /*38a0*/  FSEL R148, R58, -INF , P0 ;  /* 0xff8000003a947808 */ /* 0x000fe40000000000 */
[----:B------:R-:W-:-:S02]  /*38b0*/  FSEL R150, R57, -INF , P2 ;  /* 0xff80000039967808 */ /* 0x000fc40001000000 */
[C---:B------:R-:W-:Y:S02]  /*38c0*/  ISETP.GT.AND P0, PT, R2.reuse, 0x50, PT ;  /* 0x000000500200780c */ /* 0x040fe40003f04270 */
[----:B------:R-:W-:Y:S02]  /*38d0*/  ISETP.GT.AND P2, PT, R2, 0x51, PT ;  /* 0x000000510200780c */ /* 0x000fe40003f44270 */
[----:B------:R-:W-:Y:S02]  /*38e0*/  FSEL R105, R80, -INF , P4 ;  /* 0xff80000050697808 */ /* 0x000fe40002000000 */
[----:B------:R-:W-:Y:S02]  /*38f0*/  ISETP.GT.AND P4, PT, R2, 0x39, PT ;  /* 0x000000390200780c */ /* 0x000fe40003f84270 */
[----:B------:R-:W-:Y:S02]  /*3900*/  FSEL R149, R56, -INF , P1 ;  /* 0xff80000038957808 */ /* 0x000fe40000800000 */
[----:B------:R-:W-:-:S02]  /*3910*/  ISETP.GT.AND P1, PT, R2, 0x58, PT ;  /* 0x000000580200780c */ /* 0x000fc40003f24270 */
[----:B------:R-:W-:Y:S02]  /*3920*/  FSEL R162, R41, -INF , P0 ;  /* 0xff80000029a27808 */ /* 0x000fe40000000000 */
[----:B------:R-:W-:Y:S02]  /*3930*/  FSEL R164, R40, -INF , P2 ;  /* 0xff80000028a47808 */ /* 0x000fe40001000000 */
[C---:B------:R-:W-:Y:S02]  /*3940*/  ISETP.GT.AND P0, PT, R2.reuse, 0x60, PT ;  /* 0x000000600200780c */ /* 0x040fe40003f04270 */
[C---:B------:R-:W-:Y:S02]  /*3950*/  ISETP.GT.AND P2, PT, R2.reuse, 0x61, PT ;  /* 0x000000610200780c */ /* 0x040fe40003f44270 */
[----:B------:R-:W-:Y:S02]  /*3960*/  FSEL R135, R65, -INF , P4 ;  /* 0xff80000041877808 */ /* 0x000fe40002000000 */
[----:B------:R-:W-:-:S02]  /*3970*/  ISETP.GT.AND P4, PT, R2, 0x49, PT ;  /* 0x000000490200780c */ /* 0x000fc40003f84270 */
[----:B------:R-:W-:Y:S02]  /*3980*/  FSEL R165, R37, -INF , P1 ;  /* 0xff80000025a57808 */ /* 0x000fe40000800000 */
[----:B------:R-:W-:Y:S02]  /*3990*/  ISETP.GT.AND P1, PT, R2, 0x68, PT ;  /* 0x000000680200780c */ /* 0x000fe40003f24270 */
[----:B------:R-:W-:Y:S02]  /*39a0*/  FSEL R234, R20, -INF , P0 ;  /* 0xff80000014ea7808 */ /* 0x000fe40000000000 */
[----:B------:R-:W-:Y:S02]  /*39b0*/  FSEL R236, R21, -INF , P2 ;  /* 0xff80000015ec7808 */ /* 0x000fe40001000000 */
[----:B------:R-:W-:Y:S02]  /*39c0*/  FMNMX.FTZ R69, R4, R5, !PT ;  /* 0x0000000504457209 */ /* 0x000fe40007810000 */
[----:B------:R-:W-:-:S02]  /*39d0*/  ISETP.GT.AND P0, PT, R2, 0x70, PT ;  /* 0x000000700200780c */ /* 0x000fc40003f04270 */
[C---:B------:R-:W-:Y:S02]  /*39e0*/  ISETP.GT.AND P2, PT, R2.reuse, 0x71, PT ;  /* 0x000000710200780c */ /* 0x040fe40003f44270 */
[----:B------:R-:W-:Y:S02]  /*39f0*/  FSEL R151, R43, -INF , P4 ;  /* 0xff8000002b977808 */ /* 0x000fe40002000000 */
[----:B------:R-:W-:Y:S02]  /*3a00*/  ISETP.GT.AND P4, PT, R2, 0x59, PT ;  /* 0x000000590200780c */ /* 0x000fe40003f84270 */
[----:B------:R-:W-:Y:S02]  /*3a10*/  FSEL R239, R16, -INF , P1 ;  /* 0xff80000010ef7808 */ /* 0x000fe40000800000 */
[----:B------:R-:W-:Y:S02]  /*3a20*/  FMNMX.FTZ R69, R7, R69, !PT ;  /* 0x0000004507457209 */ /* 0x000fe40007810000 */
[----:B------:R-:W-:-:S02]  /*3a30*/  ISETP.GT.AND P1, PT, R2, 0x78, PT ;  /* 0x000000780200780c */ /* 0x000fc40003f24270 */
[----:B------:R-:W-:Y:S02]  /*3a40*/  FSEL R152, R14, -INF , P0 ;  /* 0xff8000000e987808 */ /* 0x000fe40000000000 */
[----:B------:R-:W-:Y:S02]  /*3a50*/  FSEL R153, R13, -INF , P2 ;  /* 0xff8000000d997808 */ /* 0x000fe40001000000 */
[C---:B------:R-:W-:Y:S02]  /*3a60*/  ISETP.GT.AND P0, PT, R0.reuse, RZ, PT ;  /* 0x000000ff0000720c */ /* 0x040fe40003f04270 */
[----:B------:R-:W-:Y:S02]  /*3a70*/  ISETP.GT.AND P2, PT, R0, 0x1, PT ;  /* 0x000000010000780c */ /* 0x000fe40003f44270 */
[----:B------:R-:W-:Y:S02]  /*3a80*/  FSEL R167, R36, -INF , P4 ;  /* 0xff80000024a77808 */ /* 0x000fe40002000000 */
[----:B------:R-:W-:-:S02]  /*3a90*/  ISETP.GT.AND P4, PT, R2, 0x69, PT ;  /* 0x000000690200780c */ /* 0x000fc40003f84270 */
[----:B------:R-:W-:Y:S02]  /*3aa0*/  FMNMX.FTZ R69, R8, R69, !PT ;  /* 0x0000004508457209 */ /* 0x000fe40007810000 */
[----:B------:R-:W-:Y:S02]  /*3ab0*/  FSEL R154, R12, -INF , P1 ;  /* 0xff8000000c9a7808 */ /* 0x000fe40000800000 */
[----:B------:R-:W-:Y:S02]  /*3ac0*/  ISETP.GT.AND P1, PT, R0, 0x8, PT ;  /* 0x000000080000780c */ /* 0x000fe40003f24270 */
[----:B------:R-:W-:Y:S02]  /*3ad0*/  FSEL R6, R129, -INF , P0 ;  /* 0xff80000081067808 */ /* 0x000fe40000000000 */
[----:B------:R-:W-:Y:S02]  /*3ae0*/  FSEL R9, R128, -INF , P2 ;  /* 0xff80000080097808 */ /* 0x000fe40001000000 */
[----:B------:R-:W-:-:S02]  /*3af0*/  FSEL R240, R15, -INF , P4 ;  /* 0xff8000000ff07808 */ /* 0x000fc40002000000 */
[----:B------:R-:W-:Y:S01]  /*3b00*/  FMNMX.FTZ R69, R28, R69, !PT ;  /* 0x000000451c457209 */ /* 0x000fe20007810000 */
[----:B------:R-:W-:Y:S01]  /*3b10*/  LDSM.16.MT88.4 R12, [R204] ;  /* 0x00000000cc0c783b */ /* 0x000fe20000004200 */
[----:B------:R-:W-:Y:S02]  /*3b20*/  ISETP.GT.AND P4, PT, R2, 0x79, PT ;  /* 0x000000790200780c */ /* 0x000fe40003f84270 */
[----:B------:R-:W-:Y:S02]  /*3b30*/  ISETP.GT.AND P0, PT, R0, 0x9, PT ;  /* 0x000000090000780c */ /* 0x000fe40003f04270 */
[----:B------:R-:W-:Y:S02]  /*3b40*/  FSEL R21, R125, -INF , P1 ;  /* 0xff8000007d157808 */ /* 0x000fe40000800000 */
[----:B------:R-:W-:Y:S02]  /*3b50*/  FMNMX.FTZ R2, R6, R9, !PT ;  /* 0x0000000906027209 */ /* 0x000fe40007810000 */
[----:B------:R-:W-:-:S02]  /*3b60*/  FMNMX.FTZ R69, R33, R69, !PT ;  /* 0x0000004521457209 */ /* 0x000fc40007810000 */
[----:B------:R-:W-:Y:S02]  /*3b70*/  ISETP.GT.AND P2, PT, R0, 0x10, PT ;  /* 0x000000100000780c */ /* 0x000fe40003f44270 */
[----:B------:R-:W-:Y:S02]  /*3b80*/  FSEL R20, R124, -INF , P0 ;  /* 0xff8000007c147808 */ /* 0x000fe40000000000 */
[----:B------:R-:W-:Y:S02]  /*3b90*/  FMNMX.FTZ R2, R21, R2, !PT ;  /* 0x0000000215027209 */ /* 0x000fe40007810000 */
[----:B------:R-:W-:Y:S02]  /*3ba0*/  FMNMX.FTZ R69, R34, R69, !PT ;  /* 0x0000004522457209 */ /* 0x000fe40007810000 */
[----:B------:R-:W-:Y:S02]  /*3bb0*/  ISETP.GT.AND P1, PT, R0, 0x11, PT ;  /* 0x000000110000780c */ /* 0x000fe40003f24270 */
[----:B------:R-:W-:-:S02]  /*3bc0*/  FSEL R29, R113, -INF , P2 ;  /* 0xff800000711d7808 */ /* 0x000fc40001000000 */
[----:B------:R-:W-:Y:S02]  /*3bd0*/  FMNMX.FTZ R2, R20, R2, !PT ;  /* 0x0000000214027209 */ /* 0x000fe40007810000 */
[----:B------:R-:W-:Y:S02]  /*3be0*/  FMNMX.FTZ R69, R35, R69, !PT ;  /* 0x0000004523457209 */ /* 0x000fe40007810000 */
        /* <DEDUP_REMOVED lines=28> */
[C---:B------:R-:W-:Y:S02]  /*3db0*/  ISETP.GT.AND P2, PT, R0.reuse, 0x31, PT ;  /* 0x000000310000780c */ /* 0x040fe40003f44270 */
        /* <DEDUP_REMOVED lines=61> */
[----:B------:R-:W-:Y:S01]  /*4190*/  FMNMX.FTZ R2, R191, R2, !PT ;  /* 0x00000002bf027209 */ /* 0x000fe20007810000 */
[----:B------:R-:W-:Y:S01]  /*41a0*/  LDSM.16.MT88.4 R24, [R200+0x4000] ;  /* 0x00400000c818783b */ /* 0x000fe20000004200 */
[----:B------:R-:W-:Y:S02]  /*41b0*/  FSEL R242, R17, -INF , P4 ;  /* 0xff80000011f27808 */ /* 0x000fe40002000000 */
[----:B------:R-:W-:Y:S02]  /*41c0*/  FMNMX.FTZ R69, R154, R69, !PT ;  /* 0x000000459a457209 */ /* 0x000fe40007810000 */
[----:B------:R-:W-:-:S02]  /*41d0*/  ISETP.GT.AND P0, PT, R0, 0x71, PT ;  /* 0x000000710000780c */ /* 0x000fc40003f04270 */
[----:B------:R-:W-:Y:S02]  /*41e0*/  FSEL R241, R23, -INF , P1 ;  /* 0xff80000017f17808 */ /* 0x000fe40000800000 */
[----:B------:R-:W-:Y:S02]  /*41f0*/  FMNMX.FTZ R2, R190, R2, !PT ;  /* 0x00000002be027209 */ /* 0x000fe40007810000 */
[----:B------:R-:W-:Y:S02]  /*4200*/  FMNMX.FTZ R69, R242, R69, !PT ;  /* 0x00000045f2457209 */ /* 0x000fe40007810000 */
[----:B------:R-:W-:Y:S02]  /*4210*/  ISETP.GT.AND P1, PT, R0, 0x78, PT ;  /* 0x000000780000780c */ /* 0x000fe40003f24270 */
[----:B------:R-:W-:Y:S01]  /*4220*/  FSEL R244, R22, -INF , P0 ;  /* 0xff80000016f47808 */ /* 0x000fe20000000000 */
[----:B------:R-:W1:Y:S01]  /*4230*/  SHFL.BFLY PT, R3, R69, 0x2, 0x1f ;  /* 0x0c401f0045037f89 */ /* 0x000e6200000e0000 */
[----:B------:R-:W-:-:S02]  /*4240*/  FMNMX.FTZ R2, R241, R2, !PT ;  /* 0x00000002f1027209 */ /* 0x000fc40007810000 */
[----:B------:R-:W-:Y:S02]  /*4250*/  ISETP.GT.AND P0, PT, R0, 0x79, PT ;  /* 0x000000790000780c */ /* 0x000fe40003f04270 */
[----:B------:R-:W-:Y:S02]  /*4260*/  FSEL R243, R19, -INF , P1 ;  /* 0xff80000013f37808 */ /* 0x000fe40000800000 */
[----:B------:R-:W-:Y:S02]  /*4270*/  FMNMX.FTZ R0, R244, R2, !PT ;  /* 0x00000002f4007209 */ /* 0x000fe40007810000 */
[----:B------:R-:W-:Y:S02]  /*4280*/  FSEL R248, R18, -INF , P0 ;  /* 0xff80000012f87808 */ /* 0x000fe40000000000 */
[----:B------:R-:W-:Y:S01]  /*4290*/  FMNMX.FTZ R0, R243, R0, !PT ;  /* 0x00000000f3007209 */ /* 0x000fe20007810000 */
[----:B------:R-:W-:Y:S03]  /*42a0*/  LDSM.16.MT88.4 R16, [R200] ;  /* 0x00000000c810783b */ /* 0x000fe60000004200 */
[----:B------:R-:W-:-:S05]  /*42b0*/  FMNMX.FTZ R0, R248, R0, !PT ;  /* 0x00000000f8007209 */ /* 0x000fca0007810000 */
[----:B------:R-:W2:Y:S01]  /*42c0*/  SHFL.BFLY PT, R2, R0, 0x2, 0x1f ;  /* 0x0c401f0000027f89 */ /* 0x000ea200000e0000 */
[----:B-1----:R-:W-:-:S05]  /*42d0*/  FMNMX.FTZ R69, R69, R3, !PT ;  /* 0x0000000345457209 */ /* 0x002fca0007810000 */
[----:B------:R-:W1:Y:S01]  /*42e0*/  SHFL.BFLY PT, R3, R69, 0x1, 0x1f ;  /* 0x0c201f0045037f89 */ /* 0x000e6200000e0000 */
[----:B--2---:R-:W-:-:S05]  /*42f0*/  FMNMX.FTZ R0, R0, R2, !PT ;  /* 0x0000000200007209 */ /* 0x004fca0007810000 */
[----:B------:R-:W2:Y:S01]  /*4300*/  SHFL.BFLY PT, R68, R0, 0x1, 0x1f ;  /* 0x0c201f0000447f89 */ /* 0x000ea200000e0000 */
[----:B-1----:R-:W-:-:S04]  /*4310*/  FMNMX.FTZ R69, R69, R3, !PT ;  /* 0x0000000345457209 */ /* 0x002fc80007810000 */
[C---:B------:R-:W-:Y:S01]  /*4320*/  FSETP.NEU.FTZ.AND P0, PT, R69.reuse, -INF , PT ;  /* 0xff8000004500780b */ /* 0x040fe20003f1d000 */
[----:B------:R-:W-:-:S05]  /*4330*/  FMUL.FTZ R2, R69, c[0x0][0x2d0] ;  /* 0x0000b40045027a20 */ /* 0x000fca0000410000 */
[----:B------:R-:W-:-:S05]  /*4340*/  FSEL R2, R2, RZ, P0 ;  /* 0x000000ff02027208 */ /* 0x000fca0000000000 */
[----:B------:R-:W-:-:S04]  /*4350*/  FFMA.FTZ R3, R4, c[0x0][0x2d0], -R2 ;  /* 0x0000b40004037a23 */ /* 0x000fc80000010802 */
[----:B------:R1:W-:Y:S01]  /*4360*/  MUFU.EX2 R183, R3 ;  /* 0x0000000300b77308 */ /* 0x0003e20000000800 */
[----:B--2---:R-:W-:Y:S01]  /*4370*/  FMNMX.FTZ R68, R0, R68, !PT ;  /* 0x0000004400447209 */ /* 0x004fe20007810000 */
[----:B------:R-:W-:-:S03]  /*4380*/  FFMA.FTZ R0, R5, c[0x0][0x2d0], -R2 ;  /* 0x0000b40005007a23 */ /* 0x000fc60000010802 */
[----:B------:R-:W-:-:S03]  /*4390*/  FSETP.NEU.FTZ.AND P0, PT, R68, -INF , PT ;  /* 0xff8000004400780b */ /* 0x000fc60003f1d000 */
[----:B------:R2:W3:Y:S01]  /*43a0*/  MUFU.EX2 R229, R0 ;  /* 0x0000000000e57308 */ /* 0x0004e20000000800 */
[----:B-1----:R-:W-:-:S07]  /*43b0*/  FFMA.FTZ R3, R7, c[0x0][0x2d0], -R2 ;  /* 0x0000b40007037a23 */ /* 0x002fce0000010802 */
[----:B------:R1:W-:Y:S01]  /*43c0*/  MUFU.EX2 R180, R3 ;  /* 0x0000000300b47308 */ /* 0x0003e20000000800 */
[----:B--2---:R-:W-:Y:S01]  /*43d0*/  FMUL.FTZ R0, R68, c[0x0][0x2d0] ;  /* 0x0000b40044007a20 */ /* 0x004fe20000410000 */
[----:B---3--:R-:W-:-:S04]  /*43e0*/  F2FP.BF16.PACK_AB R4, R229, R183 ;  /* 0x000000b7e504723e */ /* 0x008fc800000010ff */
[----:B------:R-:W-:Y:S01]  /*43f0*/  FSEL R0, R0, RZ, P0 ;  /* 0x000000ff00007208 */ /* 0x000fe20000000000 */
[----:B-1----:R-:W-:-:S04]  /*4400*/  FFMA.FTZ R3, R8, c[0x0][0x2d0], -R2 ;  /* 0x0000b40008037a23 */ /* 0x002fc80000010802 */
[----:B------:R1:W2:Y:S02]  /*4410*/  MUFU.EX2 R107, R3 ;  /* 0x00000003006b7308 */ /* 0x0002a40000000800 */
[----:B-1----:R-:W-:Y:S01]  /*4420*/  FFMA.FTZ R3, R6, c[0x0][0x2d0], -R0 ;  /* 0x0000b40006037a23 */ /* 0x002fe20000010800 */
[----:B--2---:R-:W-:-:S05]  /*4430*/  F2FP.BF16.PACK_AB R6, R107, R180 ;  /* 0x000000b46b06723e */ /* 0x004fca00000010ff */
[----:B------:R1:W-:Y:S02]  /*4440*/  MUFU.EX2 R181, R3 ;  /* 0x0000000300b57308 */ /* 0x0003e40000000800 */
[--C-:B-1----:R-:W-:Y:S02]  /*4450*/  FFMA.FTZ R3, R9, c[0x0][0x2d0], -R0.reuse ;  /* 0x0000b40009037a23 */ /* 0x102fe40000010800 */
[----:B------:R-:W1:Y:S04]  /*4460*/  LDSM.16.MT88.4 R8, [R203] ;  /* 0x00000000cb08783b */ /* 0x000e680000004200 */
[----:B------:R2:W3:Y:S02]  /*4470*/  MUFU.EX2 R182, R3 ;  /* 0x0000000300b67308 */ /* 0x0004e40000000800 */
[----:B--2---:R-:W-:Y:S01]  /*4480*/  FFMA.FTZ R3, R21, c[0x0][0x2d0], -R0 ;  /* 0x0000b40015037a23 */ /* 0x004fe20000010800 */
[----:B---3--:R-:W-:-:S05]  /*4490*/  F2FP.BF16.PACK_AB R5, R182, R181 ;  /* 0x000000b5b605723e */ /* 0x008fca00000010ff */
[----:B------:R2:W-:Y:S02]  /*44a0*/  MUFU.EX2 R166, R3 ;  /* 0x0000000300a67308 */ /* 0x0005e40000000800 */
[----:B--2---:R-:W-:Y:S02]  /*44b0*/  FFMA.FTZ R3, R20, c[0x0][0x2d0], -R0 ;  /* 0x0000b40014037a23 */ /* 0x004fe40000010800 */
[----:B------:R-:W2:Y:S04]  /*44c0*/  LDSM.16.MT88.4 R20, [R223] ;  /* 0x00000000df14783b */ /* 0x000ea80000004200 */
[----:B------:R-:W3:Y:S02]  /*44d0*/  MUFU.EX2 R106, R3 ;  /* 0x00000003006a7308 */ /* 0x000ee40000000800 */
[----:B---3--:R-:W-:Y:S01]  /*44e0*/  F2FP.BF16.PACK_AB R7, R106, R166 ;  /* 0x000000a66a07723e */ /* 0x008fe200000010ff */
[----:B------:R-:W-:-:S05]  /*44f0*/  FFMA.FTZ R3, R28, c[0x0][0x2d0], -R2 ;  /* 0x0000b4001c037a23 */ /* 0x000fca0000010802 */
[----:B------:R3:W-:Y:S01]  /*4500*/  MUFU.EX2 R251, R3 ;  /* 0x0000000300fb7308 */ /* 0x0007e20000000800 */
[C---:B-1----:R-:W-:Y:S08]  /*4510*/  HMMA.16816.F32.BF16 R36, R4.reuse, R8, RZ ;  /* 0x000000080424723c */ /* 0x042ff000000418ff */
[----:B------:R-:W-:Y:S01]  /*4520*/  HMMA.16816.F32.BF16 R64, R4, R10, RZ ;  /* 0x0000000a0440723c */ /* 0x000fe200000418ff */
[----:B------:R-:W1:Y:S01]  /*4530*/  LDSM.16.MT88.4 R8, [R206+0x4000] ;  /* 0x00400000ce08783b */ /* 0x000e620000004200 */
[----:B---3--:R-:W-:-:S06]  /*4540*/  FFMA.FTZ R3, R33, c[0x0][0x2d0], -R2 ;  /* 0x0000b40021037a23 */ /* 0x008fcc0000010802 */
[C---:B------:R-:W-:Y:S01]  /*4550*/  HMMA.16816.F32.BF16 R40, R4.reuse, R16, RZ ;  /* 0x000000100428723c */ /* 0x040fe200000418ff */
[----:B------:R3:W4:Y:S07]  /*4560*/  MUFU.EX2 R252, R3 ;  /* 0x0000000300fc7308 */ /* 0x00072e0000000800 */
[C---:B------:R-:W-:Y:S01]  /*4570*/  HMMA.16816.F32.BF16 R48, R4.reuse, R18, RZ ;  /* 0x000000120430723c */ /* 0x040fe200000418ff */
[----:B------:R-:W5:Y:S07]  /*4580*/  LDSM.16.MT88.4 R16, [R204+0x4000] ;  /* 0x00400000cc10783b */ /* 0x000f6e0000004200 */
[----:B------:R-:W-:Y:S01]  /*4590*/  HMMA.16816.F32.BF16 R52, R4, R12, RZ ;  /* 0x0000000c0434723c */ /* 0x000fe200000418ff */
[----:B---3--:R-:W-:-:S04]  /*45a0*/  FFMA.FTZ R3, R34, c[0x0][0x2d0], -R2 ;  /* 0x0000b40022037a23 */ /* 0x008fc80000010802 */
[----:B------:R3:W-:Y:S03]  /*45b0*/  MUFU.EX2 R250, R3 ;  /* 0x0000000300fa7308 */ /* 0x0007e60000000800 */
[C---:B------:R-:W-:Y:S01]  /*45c0*/  HMMA.16816.F32.BF16 R44, R4.reuse, R14, RZ ;  /* 0x0000000e042c723c */ /* 0x040fe200000418ff */
[----:B------:R-:W4:Y:S07]  /*45d0*/  LDSM.16.MT88.4 R12, [R203+0x4000] ;  /* 0x00400000cb0c783b */ /* 0x000f2e0000004200 */
[----:B--2---:R-:W-:Y:S01]  /*45e0*/  HMMA.16816.F32.BF16 R60, R4, R20, RZ ;  /* 0x00000014043c723c */ /* 0x004fe200000418ff */
[----:B---3--:R-:W-:-:S07]  /*45f0*/  FFMA.FTZ R3, R35, c[0x0][0x2d0], -R2 ;  /* 0x0000b40023037a23 */ /* 0x008fce0000010802 */
[C---:B------:R-:W-:Y:S01]  /*4600*/  HMMA.16816.F32.BF16 R56, R4.reuse, R22, RZ ;  /* 0x000000160438723c */ /* 0x040fe200000418ff */
[----:B------:R-:W2:Y:S01]  /*4610*/  LDSM.16.MT88.4 R20, [R204+0x800] ;  /* 0x00080000cc14783b */ /* 0x000ea20000004200 */
[----:B------:R3:W-:Y:S06]  /*4620*/  MUFU.EX2 R163, R3 ;  /* 0x0000000300a37308 */ /* 0x0007ec0000000800 */
[C---:B-1----:R-:W-:Y:S08]  /*4630*/  HMMA.16816.F32.BF16 R100, R4.reuse, R8, RZ ;  /* 0x000000080464723c */ /* 0x042ff000000418ff */
[----:B------:R-:W-:Y:S01]  /*4640*/  HMMA.16816.F32.BF16 R108, R4, R10, RZ ;  /* 0x0000000a046c723c */ /* 0x000fe200000418ff */
[----:B------:R-:W1:Y:S01]  /*4650*/  LDSM.16.MT88.4 R8, [R206+0x800] ;  /* 0x00080000ce08783b */ /* 0x000e620000004200 */
[----:B---3--:R-:W-:-:S04]  /*4660*/  FFMA.FTZ R3, R29, c[0x0][0x2d0], -R0 ;  /* 0x0000b4001d037a23 */ /* 0x008fc80000010800 */
[----:B------:R3:W-:Y:S02]  /*4670*/  MUFU.EX2 R247, R3 ;  /* 0x0000000300f77308 */ /* 0x0007e40000000800 */
[C---:B------:R-:W-:Y:S08]  /*4680*/  HMMA.16816.F32.BF16 R72, R4.reuse, R24, RZ ;  /* 0x000000180448723c */ /* 0x040ff000000418ff */
[----:B------:R-:W-:Y:S01]  /*4690*/  HMMA.16816.F32.BF16 R76, R4, R26, RZ ;  /* 0x0000001a044c723c */ /* 0x000fe200000418ff */
[----:B------:R-:W1:Y:S01]  /*46a0*/  LDSM.16.MT88.4 R24, [R200+0x800] ;  /* 0x00080000c818783b */ /* 0x000e620000004200 */
[----:B---3--:R-:W-:-:S06]  /*46b0*/  FFMA.FTZ R3, R32, c[0x0][0x2d0], -R0 ;  /* 0x0000b40020037a23 */ /* 0x008fcc0000010800 */
[C---:B-----5:R-:W-:Y:S01]  /*46c0*/  HMMA.16816.F32.BF16 R80, R4.reuse, R16, RZ ;  /* 0x000000100450723c */ /* 0x060fe200000418ff */
[----:B------:R3:W5:Y:S07]  /*46d0*/  MUFU.EX2 R245, R3 ;  /* 0x0000000300f57308 */ /* 0x00076e0000000800 */
[C---:B------:R-:W-:Y:S01]  /*46e0*/  HMMA.16816.F32.BF16 R84, R4.reuse, R18, RZ ;  /* 0x000000120454723c */ /* 0x040fe200000418ff */
[----:B------:R-:W1:Y:S07]  /*46f0*/  LDSM.16.MT88.4 R16, [R203+0x800] ;  /* 0x00080000cb10783b */ /* 0x000e6e0000004200 */
[----:B----4-:R-:W-:Y:S01]  /*4700*/  HMMA.16816.F32.BF16 R88, R4, R12, RZ ;  /* 0x0000000c0458723c */ /* 0x010fe200000418ff */
[----:B---3--:R-:W-:-:S04]  /*4710*/  FFMA.FTZ R3, R31, c[0x0][0x2d0], -R0 ;  /* 0x0000b4001f037a23 */ /* 0x008fc80000010800 */
[----:B------:R3:W-:Y:S03]  /*4720*/  MUFU.EX2 R246, R3 ;  /* 0x0000000300f67308 */ /* 0x0007e60000000800 */
[----:B------:R-:W-:Y:S01]  /*4730*/  HMMA.16816.F32.BF16 R92, R4, R14, RZ ;  /* 0x0000000e045c723c */ /* 0x000fe200000418ff */
[----:B------:R-:W-:Y:S06]  /*4740*/  LDSM.16.MT88.4 R12, [R200+0x4800] ;  /* 0x00480000c80c783b */ /* 0x000fec0000004200 */
[----:B------:R-:W-:-:S02]  /*4750*/  F2FP.BF16.PACK_AB R4, R252, R251 ;  /* 0x000000fbfc04723e */ /* 0x000fc400000010ff */
[----:B-----5:R-:W-:Y:S02]  /*4760*/  F2FP.BF16.PACK_AB R5, R245, R247 ;  /* 0x000000f7f505723e */ /* 0x020fe400000010ff */
[----:B------:R-:W-:Y:S01]  /*4770*/  F2FP.BF16.PACK_AB R6, R163, R250 ;  /* 0x000000faa306723e */ /* 0x000fe200000010ff */
[----:B---3--:R-:W-:-:S04]  /*4780*/  FFMA.FTZ R3, R30, c[0x0][0x2d0], -R0 ;  /* 0x0000b4001e037a23 */ /* 0x008fc80000010800 */
[----:B------:R-:W3:Y:S02]  /*4790*/  MUFU.EX2 R249, R3 ;  /* 0x0000000300f97308 */ /* 0x000ee40000000800 */
[----:B---3--:R-:W-:Y:S01]  /*47a0*/  F2FP.BF16.PACK_AB R7, R249, R246 ;  /* 0x000000f6f907723e */ /* 0x008fe200000010ff */
[----:B------:R-:W-:Y:S02]  /*47b0*/  FFMA.FTZ R3, R71, c[0x0][0x2d0], -R2 ;  /* 0x0000b40047037a23 */ /* 0x000fe40000010802 */
[----:B------:R-:W-:-:S03]  /*47c0*/  IMAD.MOV.U32 R71, RZ, RZ, R229 ;  /* 0x000000ffff477224 */ /* 0x000fc600078e00e5 */
[----:B------:R3:W-:Y:S01]  /*47d0*/  MUFU.EX2 R238, R3 ;  /* 0x0000000300ee7308 */ /* 0x0007e20000000800 */
[C---:B--2---:R-:W-:Y:S08]  /*47e0*/  HMMA.16816.F32.BF16 R124, R4.reuse, R20, R52 ;  /* 0x00000014047c723c */ /* 0x044ff00000041834 */
[----:B------:R-:W-:Y:S01]  /*47f0*/  HMMA.16816.F32.BF16 R112, R4, R22, R44 ;  /* 0x000000160470723c */ /* 0x000fe2000004182c */
[----:B------:R-:W2:Y:S01]  /*4800*/  LDSM.16.MT88.4 R20, [R204+0x4800] ;  /* 0x00480000cc14783b */ /* 0x000ea20000004200 */
[----:B---3--:R-:W-:-:S06]  /*4810*/  FFMA.FTZ R3, R99, c[0x0][0x2d0], -R2 ;  /* 0x0000b40063037a23 */ /* 0x008fcc0000010802 */
[C---:B-1----:R-:W-:Y:S01]  /*4820*/  HMMA.16816.F32.BF16 R32, R4.reuse, R8, R60 ;  /* 0x000000080420723c */ /* 0x042fe2000004183c */
[----:B------:R1:W3:Y:S07]  /*4830*/  MUFU.EX2 R235, R3 ;  /* 0x0000000300eb7308 */ /* 0x0002ee0000000800 */
[C---:B------:R-:W-:Y:S01]  /*4840*/  HMMA.16816.F32.BF16 R28, R4.reuse, R10, R56 ;  /* 0x0000000a041c723c */ /* 0x040fe20000041838 */
[----:B------:R-:W4:Y:S07]  /*4850*/  LDSM.16.MT88.4 R8, [R206+0x4800] ;  /* 0x00480000ce08783b */ /* 0x000f2e0000004200 */
[----:B------:R-:W-:Y:S01]  /*4860*/  HMMA.16816.F32.BF16 R116, R4, R24, R40 ;  /* 0x000000180474723c */ /* 0x000fe20000041828 */
[----:B-1----:R-:W-:-:S04]  /*4870*/  FFMA.FTZ R3, R104, c[0x0][0x2d0], -R2 ;  /* 0x0000b40068037a23 */ /* 0x002fc80000010802 */
[----:B------:R1:W-:Y:S03]  /*4880*/  MUFU.EX2 R233, R3 ;  /* 0x0000000300e97308 */ /* 0x0003e60000000800 */
[C---:B------:R-:W-:Y:S08]  /*4890*/  HMMA.16816.F32.BF16 R36, R4.reuse, R16, R36 ;  /* 0x000000100424723c */ /* 0x040ff00000041824 */
[----:B------:R-:W-:Y:S01]  /*48a0*/  HMMA.16816.F32.BF16 R40, R4, R18, R64 ;  /* 0x000000120428723c */ /* 0x000fe20000041840 */
[----:B------:R-:W5:Y:S01]  /*48b0*/  LDSM.16.MT88.4 R16, [R203+0x4800] ;  /* 0x00480000cb10783b */ /* 0x000f620000004200 */
[----:B-1----:R-:W-:-:S06]  /*48c0*/  FFMA.FTZ R3, R105, c[0x0][0x2d0], -R2 ;  /* 0x0000b40069037a23 */ /* 0x002fcc0000010802 */
[C---:B------:R-:W-:Y:S01]  /*48d0*/  HMMA.16816.F32.BF16 R120, R4.reuse, R26, R48 ;  /* 0x0000001a0478723c */ /* 0x040fe20000041830 */
[----:B------:R-:W1:Y:S01]  /*48e0*/  LDSM.16.MT88.4 R24, [R200+0x1000] ;  /* 0x00100000c818783b */ /* 0x000e620000004200 */
[----:B------:R3:W-:Y:S06]  /*48f0*/  MUFU.EX2 R237, R3 ;  /* 0x0000000300ed7308 */ /* 0x0007ec0000000800 */
[C---:B--2---:R-:W-:Y:S08]  /*4900*/  HMMA.16816.F32.BF16 R52, R4.reuse, R20, R80 ;  /* 0x000000140434723c */ /* 0x044ff00000041850 */
[----:B------:R-:W-:Y:S01]  /*4910*/  HMMA.16816.F32.BF16 R56, R4, R22, R84 ;  /* 0x000000160438723c */ /* 0x000fe20000041854 */
[----:B------:R-:W2:Y:S01]  /*4920*/  LDSM.16.MT88.4 R20, [R204+0x1000] ;  /* 0x00100000cc14783b */ /* 0x000ea20000004200 */
[----:B---3--:R-:W-:-:S04]  /*4930*/  FFMA.FTZ R3, R70, c[0x0][0x2d0], -R0 ;  /* 0x0000b40046037a23 */ /* 0x008fc80000010800 */
[----:B------:R3:W-:Y:S02]  /*4940*/  MUFU.EX2 R232, R3 ;  /* 0x0000000300e87308 */ /* 0x0007e40000000800 */
[C---:B------:R-:W-:Y:S08]  /*4950*/  HMMA.16816.F32.BF16 R44, R4.reuse, R12, R72 ;  /* 0x0000000c042c723c */ /* 0x040ff00000041848 */
[----:B------:R-:W-:Y:S01]  /*4960*/  HMMA.16816.F32.BF16 R48, R4, R14, R76 ;  /* 0x0000000e0430723c */ /* 0x000fe2000004184c */
[----:B------:R-:W1:Y:S01]  /*4970*/  LDSM.16.MT88.4 R12, [R203+0x1000] ;  /* 0x00100000cb0c783b */ /* 0x000e620000004200 */
[----:B---3--:R-:W-:-:S06]  /*4980*/  FFMA.FTZ R3, R96, c[0x0][0x2d0], -R0 ;  /* 0x0000b40060037a23 */ /* 0x008fcc0000010800 */
[C---:B----4-:R-:W-:Y:S01]  /*4990*/  HMMA.16816.F32.BF16 R76, R4.reuse, R8, R100 ;  /* 0x00000008044c723c */ /* 0x050fe20000041864 */
[----:B------:R3:W4:Y:S07]  /*49a0*/  MUFU.EX2 R231, R3 ;  /* 0x0000000300e77308 */ /* 0x00072e0000000800 */
[C---:B------:R-:W-:Y:S01]  /*49b0*/  HMMA.16816.F32.BF16 R80, R4.reuse, R10, R108 ;  /* 0x0000000a0450723c */ /* 0x040fe2000004186c */
[----:B------:R-:W1:Y:S06]  /*49c0*/  LDSM.16.MT88.4 R8, [R206+0x1000] ;  /* 0x00100000ce08783b */ /* 0x000e6c0000004200 */
[----:B------:R-:W-:Y:S01]  /*49d0*/  IMAD.MOV.U32 R108, RZ, RZ, R182 ;  /* 0x000000ffff6c7224 */ /* 0x000fe200078e00b6 */
[----:B-----5:R-:W-:Y:S01]  /*49e0*/  HMMA.16816.F32.BF16 R60, R4, R16, R88 ;  /* 0x00000010043c723c */ /* 0x020fe20000041858 */
[----:B------:R-:W-:-:S02]  /*49f0*/  IMAD.MOV.U32 R110, RZ, RZ, R180 ;  /* 0x000000ffff6e7224 */ /* 0x000fc400078e00b4 */
[----:B---3--:R-:W-:Y:S02]  /*4a00*/  FFMA.FTZ R3, R98, c[0x0][0x2d0], -R0 ;  /* 0x0000b40062037a23 */ /* 0x008fe40000010800 */
[----:B------:R-:W-:Y:S02]  /*4a10*/  IMAD.MOV.U32 R109, RZ, RZ, R181 ;  /* 0x000000ffff6d7224 */ /* 0x000fe400078e00b5 */
[----:B------:R3:W-:Y:S01]  /*4a20*/  MUFU.EX2 R230, R3 ;  /* 0x0000000300e67308 */ /* 0x0007e20000000800 */
[----:B------:R-:W-:Y:S01]  /*4a30*/  HMMA.16816.F32.BF16 R64, R4, R18, R92 ;  /* 0x000000120440723c */ /* 0x000fe2000004185c */
[----:B------:R-:W5:Y:S01]  /*4a40*/  LDSM.16.MT88.4 R16, [R200+0x5000] ;  /* 0x00500000c810783b */ /* 0x000f620000004200 */
[----:B------:R-:W-:-:S05]  /*4a50*/  IMAD.MOV.U32 R111, RZ, RZ, R166 ;  /* 0x000000ffff6f7224 */ /* 0x000fca00078e00a6 */
[----:B------:R-:W-:Y:S02]  /*4a60*/  F2FP.BF16.PACK_AB R4, R235, R238 ;  /* 0x000000eeeb04723e */ /* 0x000fe400000010ff */
[----:B----4-:R-:W-:Y:S02]  /*4a70*/  F2FP.BF16.PACK_AB R5, R231, R232 ;  /* 0x000000e8e705723e */ /* 0x010fe400000010ff */
[----:B------:R-:W-:Y:S01]  /*4a80*/  F2FP.BF16.PACK_AB R6, R237, R233 ;  /* 0x000000e9ed06723e */ /* 0x000fe200000010ff */
[----:B---3--:R-:W-:-:S04]  /*4a90*/  FFMA.FTZ R3, R97, c[0x0][0x2d0], -R0 ;  /* 0x0000b40061037a23 */ /* 0x008fc80000010800 */
[----:B------:R-:W3:Y:S02]  /*4aa0*/  MUFU.EX2 R229, R3 ;  /* 0x0000000300e57308 */ /* 0x000ee40000000800 */
[----:B---3--:R-:W-:Y:S01]  /*4ab0*/  F2FP.BF16.PACK_AB R7, R229, R230 ;  /* 0x000000e6e507723e */ /* 0x008fe200000010ff */
[----:B------:R-:W-:Y:S02]  /*4ac0*/  FFMA.FTZ R3, R132, c[0x0][0x2d0], -R2 ;  /* 0x0000b40084037a23 */ /* 0x000fe40000010802 */
[----:B------:R-:W-:-:S04]  /*4ad0*/  IMAD.MOV.U32 R132, RZ, RZ, R154 ;  /* 0x000000ffff847224 */ /* 0x000fc800078e009a */
[C---:B-1----:R-:W-:Y:S07]  /*4ae0*/  HMMA.16816.F32.BF16 R84, R4.reuse, R24, R116 ;  /* 0x000000180454723c */ /* 0x042fee0000041874 */
[----:B------:R-:W-:Y:S01]  /*4af0*/  IMAD.MOV.U32 R118, RZ, RZ, R107 ;  /* 0x000000ffff767224 */ /* 0x000fe200078e006b */
[----:B--2---:R-:W-:Y:S01]  /*4b00*/  HMMA.16816.F32.BF16 R100, R4, R22, R112 ;  /* 0x000000160464723c */ /* 0x004fe20000041870 */
[----:B------:R-:W-:Y:S02]  /*4b10*/  IMAD.MOV.U32 R119, RZ, RZ, R106 ;  /* 0x000000ffff777224 */ /* 0x000fe400078e006a */
[----:B------:R-:W-:-:S02]  /*4b20*/  IMAD.MOV.U32 R117, RZ, RZ, R183 ;  /* 0x000000ffff757224 */ /* 0x000fc400078e00b7 */
[----:B------:R1:W-:Y:S01]  /*4b30*/  MUFU.EX2 R183, R3 ;  /* 0x0000000300b77308 */ /* 0x0003e20000000800 */
[----:B------:R-:W-:Y:S02]  /*4b40*/  IMAD.MOV.U32 R116, RZ, RZ, R71 ;  /* 0x000000ffff747224 */ /* 0x000fe400078e0047 */
[----:B------:R-:W-:Y:S01]  /*4b50*/  HMMA.16816.F32.BF16 R104, R4, R20, R124 ;  /* 0x000000140468723c */ /* 0x000fe2000004187c */
[----:B------:R-:W2:Y:S01]  /*4b60*/  LDSM.16.MT88.4 R20, [R204+0x5000] ;  /* 0x00500000cc14783b */ /* 0x000ea20000004200 */
[----:B------:R-:W-:-:S05]  /*4b70*/  IMAD.MOV.U32 R115, RZ, RZ, R152 ;  /* 0x000000ffff737224 */ /* 0x000fca00078e0098 */
[----:B------:R-:W-:Y:S01]  /*4b80*/  IMAD.MOV.U32 R124, RZ, RZ, R163 ;  /* 0x000000ffff7c7224 */ /* 0x000fe200078e00a3 */
[C---:B------:R-:W-:Y:S01]  /*4b90*/  HMMA.16816.F32.BF16 R88, R4.reuse, R12, R36 ;  /* 0x0000000c0458723c */ /* 0x040fe20000041824 */
[----:B------:R-:W-:Y:S02]  /*4ba0*/  IMAD.MOV.U32 R125, RZ, RZ, R161 ;  /* 0x000000ffff7d7224 */ /* 0x000fe400078e00a1 */
[----:B------:R-:W-:Y:S02]  /*4bb0*/  IMAD.MOV.U32 R126, RZ, RZ, R160 ;  /* 0x000000ffff7e7224 */ /* 0x000fe400078e00a0 */
[----:B-1----:R-:W-:Y:S02]  /*4bc0*/  FFMA.FTZ R3, R134, c[0x0][0x2d0], -R2 ;  /* 0x0000b40086037a23 */ /* 0x002fe40000010802 */
[----:B------:R-:W-:Y:S01]  /*4bd0*/  IMAD.MOV.U32 R127, RZ, RZ, R155 ;  /* 0x000000ffff7f7224 */ /* 0x000fe200078e009b */
[----:B------:R-:W-:Y:S01]  /*4be0*/  HMMA.16816.F32.BF16 R92, R4, R14, R40 ;  /* 0x0000000e045c723c */ /* 0x000fe20000041828 */
[----:B------:R-:W1:Y:S01]  /*4bf0*/  LDSM.16.MT88.4 R12, [R203+0x5000] ;  /* 0x00500000cb0c783b */ /* 0x000e620000004200 */
[----:B------:R3:W4:Y:S01]  /*4c00*/  MUFU.EX2 R182, R3 ;  /* 0x0000000300b67308 */ /* 0x0007220000000800 */
[----:B------:R-:W-:-:S05]  /*4c10*/  IMAD.MOV.U32 R134, RZ, RZ, R153 ;  /* 0x000000ffff867224 */ /* 0x000fca00078e0099 */
[C---:B------:R-:W-:Y:S08]  /*4c20*/  HMMA.16816.F32.BF16 R72, R4.reuse, R8, R32 ;  /* 0x000000080448723c */ /* 0x040ff00000041820 */
[----:B------:R-:W-:Y:S01]  /*4c30*/  HMMA.16816.F32.BF16 R28, R4, R10, R28 ;  /* 0x0000000a041c723c */ /* 0x000fe2000004181c */
[----:B------:R-:W1:Y:S01]  /*4c40*/  LDSM.16.MT88.4 R8, [R206+0x5000] ;  /* 0x00500000ce08783b */ /* 0x000e620000004200 */
[----:B---3--:R-:W-:-:S04]  /*4c50*/  FFMA.FTZ R3, R133, c[0x0][0x2d0], -R2 ;  /* 0x0000b40085037a23 */ /* 0x008fc80000010802 */
[----:B------:R3:W-:Y:S02]  /*4c60*/  MUFU.EX2 R180, R3 ;  /* 0x0000000300b47308 */ /* 0x0007e40000000800 */
[C---:B-----5:R-:W-:Y:S08]  /*4c70*/  HMMA.16816.F32.BF16 R40, R4.reuse, R16, R44 ;  /* 0x000000100428723c */ /* 0x060ff0000004182c */
[----:B------:R-:W-:Y:S01]  /*4c80*/  HMMA.16816.F32.BF16 R32, R4, R18, R48 ;  /* 0x000000120420723c */ /* 0x000fe20000041830 */
[----:B------:R-:W5:Y:S01]  /*4c90*/  LDSM.16.MT88.4 R16, [R200+0x1800] ;  /* 0x00180000c810783b */ /* 0x000f620000004200 */
[----:B---3--:R-:W-:-:S06]  /*4ca0*/  FFMA.FTZ R3, R135, c[0x0][0x2d0], -R2 ;  /* 0x0000b40087037a23 */ /* 0x008fcc0000010802 */
[C---:B------:R-:W-:Y:S01]  /*4cb0*/  HMMA.16816.F32.BF16 R96, R4.reuse, R26, R120 ;  /* 0x0000001a0460723c */ /* 0x040fe20000041878 */
[----:B------:R3:W1:Y:S07]  /*4cc0*/  MUFU.EX2 R181, R3 ;  /* 0x0000000300b57308 */ /* 0x00066e0000000800 */
[C---:B--2---:R-:W-:Y:S08]  /*4cd0*/  HMMA.16816.F32.BF16 R36, R4.reuse, R20, R52 ;  /* 0x000000140424723c */ /* 0x044ff00000041834 */
[----:B------:R-:W-:Y:S01]  /*4ce0*/  HMMA.16816.F32.BF16 R24, R4, R22, R56 ;  /* 0x000000160418723c */ /* 0x000fe20000041838 */
[----:B------:R-:W2:Y:S01]  /*4cf0*/  LDSM.16.MT88.4 R20, [R204+0x1800] ;  /* 0x00180000cc14783b */ /* 0x000ea20000004200 */
[----:B---3--:R-:W-:-:S04]  /*4d00*/  FFMA.FTZ R3, R128, c[0x0][0x2d0], -R0 ;  /* 0x0000b40080037a23 */ /* 0x008fc80000010800 */
[----:B------:R3:W-:Y:S02]  /*4d10*/  MUFU.EX2 R166, R3 ;  /* 0x0000000300a67308 */ /* 0x0007e40000000800 */
[C---:B-1----:R-:W-:Y:S08]  /*4d20*/  HMMA.16816.F32.BF16 R48, R4.reuse, R12, R60 ;  /* 0x0000000c0430723c */ /* 0x042ff0000004183c */
[----:B------:R-:W-:Y:S01]  /*4d30*/  HMMA.16816.F32.BF16 R56, R4, R14, R64 ;  /* 0x0000000e0438723c */ /* 0x000fe20000041840 */
[----:B------:R-:W1:Y:S01]  /*4d40*/  LDSM.16.MT88.4 R12, [R203+0x1800] ;  /* 0x00180000cb0c783b */ /* 0x000e620000004200 */
[----:B---3--:R-:W-:-:S06]  /*4d50*/  FFMA.FTZ R3, R129, c[0x0][0x2d0], -R0 ;  /* 0x0000b40081037a23 */ /* 0x008fcc0000010800 */
[C---:B------:R-:W-:Y:S01]  /*4d60*/  HMMA.16816.F32.BF16 R60, R4.reuse, R8, R76 ;  /* 0x00000008043c723c */ /* 0x040fe2000004184c */
[----:B------:R3:W2:Y:S07]  /*4d70*/  MUFU.EX2 R163, R3 ;  /* 0x0000000300a37308 */ /* 0x0006ae0000000800 */
[----:B------:R-:W-:Y:S01]  /*4d80*/  HMMA.16816.F32.BF16 R64, R4, R10, R80 ;  /* 0x0000000a0440723c */ /* 0x000fe20000041850 */
[----:B------:R-:W1:Y:S06]  /*4d90*/  LDSM.16.MT88.4 R8, [R206+0x1800] ;  /* 0x00180000ce08783b */ /* 0x000e6c0000004200 */
[----:B----4-:R-:W-:-:S02]  /*4da0*/  F2FP.BF16.PACK_AB R4, R182, R183 ;  /* 0x000000b7b604723e */ /* 0x010fc400000010ff */
[----:B------:R-:W-:Y:S01]  /*4db0*/  F2FP.BF16.PACK_AB R6, R181, R180 ;  /* 0x000000b4b506723e */ /* 0x000fe200000010ff */
[----:B---3--:R-:W-:Y:S01]  /*4dc0*/  FFMA.FTZ R3, R131, c[0x0][0x2d0], -R0 ;  /* 0x0000b40083037a23 */ /* 0x008fe20000010800 */
[----:B--2---:R-:W-:-:S03]  /*4dd0*/  F2FP.BF16.PACK_AB R5, R163, R166 ;  /* 0x000000a6a305723e */ /* 0x004fc600000010ff */
[----:B------:R2:W-:Y:S02]  /*4de0*/  MUFU.EX2 R161, R3 ;  /* 0x0000000300a17308 */ /* 0x0005e40000000800 */
[----:B--2---:R-:W-:-:S06]  /*4df0*/  FFMA.FTZ R3, R130, c[0x0][0x2d0], -R0 ;  /* 0x0000b40082037a23 */ /* 0x004fcc0000010800 */
[----:B------:R-:W2:Y:S02]  /*4e00*/  MUFU.EX2 R160, R3 ;  /* 0x0000000300a07308 */ /* 0x000ea40000000800 */
[----:B--2---:R-:W-:Y:S01]  /*4e10*/  F2FP.BF16.PACK_AB R7, R160, R161 ;  /* 0x000000a1a007723e */ /* 0x004fe200000010ff */
[----:B------:R-:W-:-:S05]  /*4e20*/  FFMA.FTZ R3, R148, c[0x0][0x2d0], -R2 ;  /* 0x0000b40094037a23 */ /* 0x000fca0000010802 */
[----:B------:R2:W-:Y:S01]  /*4e30*/  MUFU.EX2 R155, R3 ;  /* 0x00000003009b7308 */ /* 0x0005e20000000800 */
[C---:B-----5:R-:W-:Y:S08]  /*4e40*/  HMMA.16816.F32.BF16 R84, R4.reuse, R16, R84 ;  /* 0x000000100454723c */ /* 0x060ff00000041854 */
[----:B------:R-:W-:Y:S01]  /*4e50*/  HMMA.16816.F32.BF16 R96, R4, R18, R96 ;  /* 0x000000120460723c */ /* 0x000fe20000041860 */
[----:B------:R-:W3:Y:S01]  /*4e60*/  LDSM.16.MT88.4 R16, [R200+0x5800] ;  /* 0x00580000c810783b */ /* 0x000ee20000004200 */
[----:B--2---:R-:W-:-:S06]  /*4e70*/  FFMA.FTZ R3, R150, c[0x0][0x2d0], -R2 ;  /* 0x0000b40096037a23 */ /* 0x004fcc0000010802 */
[C---:B------:R-:W-:Y:S01]  /*4e80*/  HMMA.16816.F32.BF16 R104, R4.reuse, R20, R104 ;  /* 0x000000140468723c */ /* 0x040fe20000041868 */
[----:B------:R2:W4:Y:S07]  /*4e90*/  MUFU.EX2 R154, R3 ;  /* 0x00000003009a7308 */ /* 0x00052e0000000800 */
[C---:B------:R-:W-:Y:S01]  /*4ea0*/  HMMA.16816.F32.BF16 R100, R4.reuse, R22, R100 ;  /* 0x000000160464723c */ /* 0x040fe20000041864 */
[----:B------:R-:W5:Y:S07]  /*4eb0*/  LDSM.16.MT88.4 R20, [R204+0x5800] ;  /* 0x00580000cc14783b */ /* 0x000f6e0000004200 */
[----:B-1----:R-:W-:Y:S01]  /*4ec0*/  HMMA.16816.F32.BF16 R88, R4, R12, R88 ;  /* 0x0000000c0458723c */ /* 0x002fe20000041858 */
[----:B--2---:R-:W-:-:S04]  /*4ed0*/  FFMA.FTZ R3, R149, c[0x0][0x2d0], -R2 ;  /* 0x0000b40095037a23 */ /* 0x004fc80000010802 */
[----:B------:R1:W-:Y:S03]  /*4ee0*/  MUFU.EX2 R152, R3 ;  /* 0x0000000300987308 */ /* 0x0003e60000000800 */
[C---:B------:R-:W-:Y:S01]  /*4ef0*/  HMMA.16816.F32.BF16 R92, R4.reuse, R14, R92 ;  /* 0x0000000e045c723c */ /* 0x040fe2000004185c */
[----:B------:R-:W2:Y:S07]  /*4f00*/  LDSM.16.MT88.4 R12, [R203+0x5800] ;  /* 0x00580000cb0c783b */ /* 0x000eae0000004200 */
[----:B------:R-:W-:Y:S01]  /*4f10*/  HMMA.16816.F32.BF16 R80, R4, R8, R72 ;  /* 0x000000080450723c */ /* 0x000fe20000041848 */
[----:B-1----:R-:W-:-:S07]  /*4f20*/  FFMA.FTZ R3, R151, c[0x0][0x2d0], -R2 ;  /* 0x0000b40097037a23 */ /* 0x002fce0000010802 */
[C---:B------:R-:W-:Y:S01]  /*4f30*/  HMMA.16816.F32.BF16 R76, R4.reuse, R10, R28 ;  /* 0x0000000a044c723c */ /* 0x040fe2000004181c */
[----:B------:R-:W1:Y:S01]  /*4f40*/  LDSM.16.MT88.4 R8, [R206+0x5800] ;  /* 0x00580000ce08783b */ /* 0x000e620000004200 */
[----:B------:R4:W-:Y:S06]  /*4f50*/  MUFU.EX2 R153, R3 ;  /* 0x0000000300997308 */ /* 0x0009ec0000000800 */
[C---:B---3--:R-:W-:Y:S08]  /*4f60*/  HMMA.16816.F32.BF16 R72, R4.reuse, R16, R40 ;  /* 0x000000100448723c */ /* 0x048ff00000041828 */
[----:B------:R-:W-:Y:S01]  /*4f70*/  HMMA.16816.F32.BF16 R52, R4, R18, R32 ;  /* 0x000000120434723c */ /* 0x000fe20000041820 */
[----:B------:R-:W3:Y:S01]  /*4f80*/  LDSM.16.MT88.4 R16, [R200+0x2000] ;  /* 0x00200000c810783b */ /* 0x000ee20000004200 */
[----:B----4-:R-:W-:-:S04]  /*4f90*/  FFMA.FTZ R3, R136, c[0x0][0x2d0], -R0 ;  /* 0x0000b40088037a23 */ /* 0x010fc80000010800 */
[----:B------:R4:W-:Y:S02]  /*4fa0*/  MUFU.EX2 R151, R3 ;  /* 0x0000000300977308 */ /* 0x0009e40000000800 */
[C---:B-----5:R-:W-:Y:S08]  /*4fb0*/  HMMA.16816.F32.BF16 R44, R4.reuse, R20, R36 ;  /* 0x00000014042c723c */ /* 0x060ff00000041824 */
[----:B------:R-:W-:Y:S01]  /*4fc0*/  HMMA.16816.F32.BF16 R32, R4, R22, R24 ;  /* 0x000000160420723c */ /* 0x000fe20000041818 */
[----:B------:R-:W5:Y:S01]  /*4fd0*/  LDSM.16.MT88.4 R20, [R204+0x2000] ;  /* 0x00200000cc14783b */ /* 0x000f620000004200 */
[----:B----4-:R-:W-:-:S06]  /*4fe0*/  FFMA.FTZ R3, R138, c[0x0][0x2d0], -R0 ;  /* 0x0000b4008a037a23 */ /* 0x010fcc0000010800 */
[C---:B--2---:R-:W-:Y:S01]  /*4ff0*/  HMMA.16816.F32.BF16 R40, R4.reuse, R12, R48 ;  /* 0x0000000c0428723c */ /* 0x044fe20000041830 */
[----:B------:R2:W4:Y:S07]  /*5000*/  MUFU.EX2 R123, R3 ;  /* 0x00000003007b7308 */ /* 0x00052e0000000800 */
[C---:B------:R-:W-:Y:S01]  /*5010*/  HMMA.16816.F32.BF16 R36, R4.reuse, R14, R56 ;  /* 0x0000000e0424723c */ /* 0x040fe20000041838 */
[----:B------:R-:W3:Y:S07]  /*5020*/  LDSM.16.MT88.4 R12, [R203+0x2000] ;  /* 0x00200000cb0c783b */ /* 0x000eee0000004200 */
[----:B-1----:R-:W-:Y:S01]  /*5030*/  HMMA.16816.F32.BF16 R28, R4, R8, R60 ;  /* 0x00000008041c723c */ /* 0x002fe2000004183c */
[----:B--2---:R-:W-:-:S04]  /*5040*/  FFMA.FTZ R3, R139, c[0x0][0x2d0], -R0 ;  /* 0x0000b4008b037a23 */ /* 0x004fc80000010800 */
[----:B------:R1:W-:Y:S03]  /*5050*/  MUFU.EX2 R122, R3 ;  /* 0x00000003007a7308 */ /* 0x0003e60000000800 */
[----:B------:R-:W-:Y:S01]  /*5060*/  HMMA.16816.F32.BF16 R24, R4, R10, R64 ;  /* 0x0000000a0418723c */ /* 0x000fe20000041840 */
[----:B------:R-:W2:Y:S06]  /*5070*/  LDSM.16.MT88.4 R8, [R206+0x2000] ;  /* 0x00200000ce08783b */ /* 0x000eac0000004200 */
[----:B------:R-:W-:-:S02]  /*5080*/  F2FP.BF16.PACK_AB R4, R154, R155 ;  /* 0x0000009b9a04723e */ /* 0x000fc400000010ff */
[----:B----4-:R-:W-:Y:S02]  /*5090*/  F2FP.BF16.PACK_AB R5, R123, R151 ;  /* 0x000000977b05723e */ /* 0x010fe400000010ff */
[----:B------:R-:W-:Y:S01]  /*50a0*/  F2FP.BF16.PACK_AB R6, R153, R152 ;  /* 0x000000989906723e */ /* 0x000fe200000010ff */
[----:B-1----:R-:W-:-:S04]  /*50b0*/  FFMA.FTZ R3, R137, c[0x0][0x2d0], -R0 ;  /* 0x0000b40089037a23 */ /* 0x002fc80000010800 */
[----:B------:R-:W1:Y:S02]  /*50c0*/  MUFU.EX2 R121, R3 ;  /* 0x0000000300797308 */ /* 0x000e640000000800 */
[----:B-1----:R-:W-:Y:S01]  /*50d0*/  F2FP.BF16.PACK_AB R7, R121, R122 ;  /* 0x0000007a7907723e */ /* 0x002fe200000010ff */
[----:B------:R-:W-:Y:S02]  /*50e0*/  FFMA.FTZ R3, R162, c[0x0][0x2d0], -R2 ;  /* 0x0000b400a2037a23 */ /* 0x000fe40000010802 */
[----:B------:R-:W-:-:S03]  /*50f0*/  IMAD.MOV.U32 R162, RZ, RZ, R125 ;  /* 0x000000ffffa27224 */ /* 0x000fc600078e007d */
[----:B------:R1:W-:Y:S01]  /*5100*/  MUFU.EX2 R120, R3 ;  /* 0x0000000300787308 */ /* 0x0003e20000000800 */
[C---:B---3--:R-:W-:Y:S08]  /*5110*/  HMMA.16816.F32.BF16 R56, R4.reuse, R16, R84 ;  /* 0x000000100438723c */ /* 0x048ff00000041854 */
[----:B------:R-:W-:Y:S01]  /*5120*/  HMMA.16816.F32.BF16 R64, R4, R18, R96 ;  /* 0x000000120440723c */ /* 0x000fe20000041860 */
[----:B------:R-:W3:Y:S01]  /*5130*/  LDSM.16.MT88.4 R16, [R200+0x6000] ;  /* 0x00600000c810783b */ /* 0x000ee20000004200 */
[----:B-1----:R-:W-:-:S06]  /*5140*/  FFMA.FTZ R3, R164, c[0x0][0x2d0], -R2 ;  /* 0x0000b400a4037a23 */ /* 0x002fcc0000010802 */
[C---:B-----5:R-:W-:Y:S01]  /*5150*/  HMMA.16816.F32.BF16 R104, R4.reuse, R20, R104 ;  /* 0x000000140468723c */ /* 0x060fe20000041868 */
[----:B------:R-:W-:Y:S01]  /*5160*/  IMAD.MOV.U32 R164, RZ, RZ, R126 ;  /* 0x000000ffffa47224 */ /* 0x000fe200078e007e */
[----:B------:R1:W4:Y:S06]  /*5170*/  MUFU.EX2 R149, R3 ;  /* 0x0000000300957308 */ /* 0x00032c0000000800 */
[C---:B------:R-:W-:Y:S01]  /*5180*/  HMMA.16816.F32.BF16 R84, R4.reuse, R22, R100 ;  /* 0x000000160454723c */ /* 0x040fe20000041864 */
[----:B------:R-:W5:Y:S07]  /*5190*/  LDSM.16.MT88.4 R20, [R204+0x6000] ;  /* 0x00600000cc14783b */ /* 0x000f6e0000004200 */
[----:B------:R-:W-:Y:S01]  /*51a0*/  HMMA.16816.F32.BF16 R88, R4, R12, R88 ;  /* 0x0000000c0458723c */ /* 0x000fe20000041858 */
[----:B-1----:R-:W-:-:S02]  /*51b0*/  FFMA.FTZ R3, R165, c[0x0][0x2d0], -R2 ;  /* 0x0000b400a5037a23 */ /* 0x002fc40000010802 */
[----:B------:R-:W-:Y:S02]  /*51c0*/  IMAD.MOV.U32 R165, RZ, RZ, R127 ;  /* 0x000000ffffa57224 */ /* 0x000fe400078e007f */
[----:B------:R1:W-:Y:S03]  /*51d0*/  MUFU.EX2 R148, R3 ;  /* 0x0000000300947308 */ /* 0x0003e60000000800 */
[C---:B------:R-:W-:Y:S01]  /*51e0*/  HMMA.16816.F32.BF16 R60, R4.reuse, R14, R92 ;  /* 0x0000000e043c723c */ /* 0x040fe2000004185c */
[----:B------:R-:W4:Y:S07]  /*51f0*/  LDSM.16.MT88.4 R12, [R203+0x6000] ;  /* 0x00600000cb0c783b */ /* 0x000f2e0000004200 */
[----:B--2---:R-:W-:Y:S01]  /*5200*/  HMMA.16816.F32.BF16 R80, R4, R8, R80 ;  /* 0x000000080450723c */ /* 0x004fe20000041850 */
[----:B-1----:R-:W-:-:S07]  /*5210*/  FFMA.FTZ R3, R167, c[0x0][0x2d0], -R2 ;  /* 0x0000b400a7037a23 */ /* 0x002fce0000010802 */
[C---:B------:R-:W-:Y:S01]  /*5220*/  HMMA.16816.F32.BF16 R76, R4.reuse, R10, R76 ;  /* 0x0000000a044c723c */ /* 0x040fe2000004184c */
[----:B------:R-:W1:Y:S01]  /*5230*/  LDSM.16.MT88.4 R8, [R206+0x6000] ;  /* 0x00600000ce08783b */ /* 0x000e620000004200 */
[----:B------:R2:W-:Y:S06]  /*5240*/  MUFU.EX2 R150, R3 ;  /* 0x0000000300967308 */ /* 0x0005ec0000000800 */
[C---:B---3--:R-:W-:Y:S08]  /*5250*/  HMMA.16816.F32.BF16 R48, R4.reuse, R16, R72 ;  /* 0x000000100430723c */ /* 0x048ff00000041848 */
[----:B------:R-:W-:Y:S01]  /*5260*/  HMMA.16816.F32.BF16 R52, R4, R18, R52 ;  /* 0x000000120434723c */ /* 0x000fe20000041834 */
[----:B------:R-:W3:Y:S01]  /*5270*/  LDSM.16.MT88.4 R16, [R200+0x2800] ;  /* 0x00280000c810783b */ /* 0x000ee20000004200 */
[----:B--2---:R-:W-:-:S04]  /*5280*/  FFMA.FTZ R3, R156, c[0x0][0x2d0], -R0 ;  /* 0x0000b4009c037a23 */ /* 0x004fc80000010800 */
[----:B------:R2:W-:Y:S02]  /*5290*/  MUFU.EX2 R139, R3 ;  /* 0x00000003008b7308 */ /* 0x0005e40000000800 */
[C---:B-----5:R-:W-:Y:S08]  /*52a0*/  HMMA.16816.F32.BF16 R44, R4.reuse, R20, R44 ;  /* 0x00000014042c723c */ /* 0x060ff0000004182c */
[----:B------:R-:W-:Y:S01]  /*52b0*/  HMMA.16816.F32.BF16 R32, R4, R22, R32 ;  /* 0x000000160420723c */ /* 0x000fe20000041820 */
[----:B------:R-:W5:Y:S01]  /*52c0*/  LDSM.16.MT88.4 R20, [R204+0x2800] ;  /* 0x00280000cc14783b */ /* 0x000f620000004200 */
[----:B--2---:R-:W-:-:S06]  /*52d0*/  FFMA.FTZ R3, R157, c[0x0][0x2d0], -R0 ;  /* 0x0000b4009d037a23 */ /* 0x004fcc0000010800 */
[C---:B----4-:R-:W-:Y:S01]  /*52e0*/  HMMA.16816.F32.BF16 R40, R4.reuse, R12, R40 ;  /* 0x0000000c0428723c */ /* 0x050fe20000041828 */
        /* <DEDUP_REMOVED lines=14> */
[----:B------:R-:W-:-:S05]  /*53d0*/  FFMA.FTZ R3, R234, c[0x0][0x2d0], -R2 ;  /* 0x0000b400ea037a23 */ /* 0x000fca0000010802 */
[----:B------:R1:W-:Y:S01]  /*53e0*/  MUFU.EX2 R128, R3 ;  /* 0x0000000300807308 */ /* 0x0003e20000000800 */
[C---:B---3--:R-:W-:Y:S08]  /*53f0*/  HMMA.16816.F32.BF16 R72, R4.reuse, R16, R56 ;  /* 0x000000100448723c */ /* 0x048ff00000041838 */
[----:B------:R-:W-:Y:S01]  /*5400*/  HMMA.16816.F32.BF16 R56, R4, R18, R64 ;  /* 0x000000120438723c */ /* 0x000fe20000041840 */
[----:B------:R-:W3:Y:S01]  /*5410*/  LDSM.16.MT88.4 R16, [R200+0x6800] ;  /* 0x00680000c810783b */ /* 0x000ee20000004200 */
[----:B-1----:R-:W-:-:S06]  /*5420*/  FFMA.FTZ R3, R236, c[0x0][0x2d0], -R2 ;  /* 0x0000b400ec037a23 */ /* 0x002fcc0000010802 */
[C---:B-----5:R-:W-:Y:S01]  /*5430*/  HMMA.16816.F32.BF16 R104, R4.reuse, R20, R104 ;  /* 0x000000140468723c */ /* 0x060fe20000041868 */
[----:B------:R1:W4:Y:S07]  /*5440*/  MUFU.EX2 R137, R3 ;  /* 0x0000000300897308 */ /* 0x00032e0000000800 */
[C---:B------:R-:W-:Y:S01]  /*5450*/  HMMA.16816.F32.BF16 R100, R4.reuse, R22, R84 ;  /* 0x000000160464723c */ /* 0x040fe20000041854 */
[----:B------:R-:W5:Y:S07]  /*5460*/  LDSM.16.MT88.4 R20, [R204+0x6800] ;  /* 0x00680000cc14783b */ /* 0x000f6e0000004200 */
[----:B------:R-:W-:Y:S01]  /*5470*/  HMMA.16816.F32.BF16 R88, R4, R12, R88 ;  /* 0x0000000c0458723c */ /* 0x000fe20000041858 */
[----:B-1----:R-:W-:-:S04]  /*5480*/  FFMA.FTZ R3, R239, c[0x0][0x2d0], -R2 ;  /* 0x0000b400ef037a23 */ /* 0x002fc80000010802 */
        /* <DEDUP_REMOVED lines=14> */
[----:B----4-:R-:W-:Y:S01]  /*5570*/  HMMA.16816.F32.BF16 R44, R4, R12, R40 ;  /* 0x0000000c042c723c */ /* 0x010fe20000041828 */
[----:B--2---:R-:W-:-:S07]  /*5580*/  FFMA.FTZ R3, R189, c[0x0][0x2d0], -R0 ;  /* 0x0000b400bd037a23 */ /* 0x004fce0000010800 */
[C---:B------:R-:W-:Y:S01]  /*5590*/  HMMA.16816.F32.BF16 R40, R4.reuse, R14, R36 ;  /* 0x0000000e0428723c */ /* 0x040fe20000041824 */
[----:B------:R-:W2:Y:S01]  /*55a0*/  LDSM.16.MT88.4 R12, [R203+0x3000] ;  /* 0x00300000cb0c783b */ /* 0x000ea20000004200 */
[----:B------:R4:W5:Y:S06]  /*55b0*/  MUFU.EX2 R70, R3 ;  /* 0x0000000300467308 */ /* 0x00096c0000000800 */
[C---:B------:R-:W-:Y:S01]  /*55c0*/  HMMA.16816.F32.BF16 R48, R4.reuse, R22, R32 ;  /* 0x000000160430723c */ /* 0x040fe20000041820 */
[----:B------:R-:W2:Y:S07]  /*55d0*/  LDSM.16.MT88.4 R20, [R204+0x3000] ;  /* 0x00300000cc14783b */ /* 0x000eae0000004200 */
[----:B-1----:R-:W-:Y:S01]  /*55e0*/  HMMA.16816.F32.BF16 R32, R4, R8, R28 ;  /* 0x000000080420723c */ /* 0x002fe2000004181c */
[----:B----4-:R-:W-:-:S04]  /*55f0*/  FFMA.FTZ R3, R191, c[0x0][0x2d0], -R0 ;  /* 0x0000b400bf037a23 */ /* 0x010fc80000010800 */
[----:B------:R1:W-:Y:S03]  /*5600*/  MUFU.EX2 R55, R3 ;  /* 0x0000000300377308 */ /* 0x0003e60000000800 */
[----:B------:R-:W-:Y:S01]  /*5610*/  HMMA.16816.F32.BF16 R24, R4, R10, R24 ;  /* 0x0000000a0418723c */ /* 0x000fe20000041818 */
[----:B------:R-:W4:Y:S06]  /*5620*/  LDSM.16.MT88.4 R8, [R206+0x3000] ;  /* 0x00300000ce08783b */ /* 0x000f2c0000004200 */
[----:B------:R-:W-:-:S02]  /*5630*/  F2FP.BF16.PACK_AB R4, R137, R128 ;  /* 0x000000808904723e */ /* 0x000fc400000010ff */
[----:B-----5:R-:W-:Y:S02]  /*5640*/  F2FP.BF16.PACK_AB R5, R70, R71 ;  /* 0x000000474605723e */ /* 0x020fe400000010ff */
        /* <DEDUP_REMOVED lines=10> */
[C---:B--2---:R-:W-:Y:S01]  /*56f0*/  HMMA.16816.F32.BF16 R88, R4.reuse, R12, R88 ;  /* 0x0000000c0458723c */ /* 0x044fe20000041858 */
[----:B------:R1:W2:Y:S07]  /*5700*/  MUFU.EX2 R52, R3 ;  /* 0x0000000300347308 */ /* 0x0002ae0000000800 */
[C---:B------:R-:W-:Y:S01]  /*5710*/  HMMA.16816.F32.BF16 R56, R4.reuse, R14, R96 ;  /* 0x0000000e0438723c */ /* 0x040fe20000041860 */
[----:B------:R-:W5:Y:S07]  /*5720*/  LDSM.16.MT88.4 R12, [R203+0x7000] ;  /* 0x00700000cb0c783b */ /* 0x000f6e0000004200 */
[----:B------:R-:W-:Y:S01]  /*5730*/  HMMA.16816.F32.BF16 R80, R4, R20, R104 ;  /* 0x000000140450723c */ /* 0x000fe20000041868 */
[--C-:B-1----:R-:W-:Y:S01]  /*5740*/  FFMA.FTZ R3, R132, c[0x0][0x2d0], -R2.reuse ;  /* 0x0000b40084037a23 */ /* 0x102fe20000010802 */
[----:B--2---:R-:W-:Y:S01]  /*5750*/  F2FP.BF16.PACK_AB R132, R52, R53 ;  /* 0x000000353484723e */ /* 0x004fe200000010ff */
[----:B------:R-:W-:-:S05]  /*5760*/  FFMA.FTZ R2, R242, c[0x0][0x2d0], -R2 ;  /* 0x0000b400f2027a23 */ /* 0x000fca0000010802 */
[C---:B------:R-:W-:Y:S01]  /*5770*/  HMMA.16816.F32.BF16 R36, R4.reuse, R22, R100 ;  /* 0x000000160424723c */ /* 0x040fe20000041864 */
[----:B------:R-:W1:Y:S04]  /*5780*/  LDSM.16.MT88.4 R20, [R204+0x7000] ;  /* 0x00700000cc14783b */ /* 0x000e680000004200 */
[----:B------:R-:W-:Y:S03]  /*5790*/  LDSM.16.MT88.4 R100, [R206+0x3800] ;  /* 0x00380000ce64783b */ /* 0x000fe60000004200 */
[C---:B----4-:R-:W-:Y:S01]  /*57a0*/  HMMA.16816.F32.BF16 R96, R4.reuse, R8, R92 ;  /* 0x000000080460723c */ /* 0x050fe2000004185c */
[----:B------:R-:W-:Y:S07]  /*57b0*/  LDSM.16.MT88.4 R92, [R203+0x3800] ;  /* 0x00380000cb5c783b */ /* 0x000fee0000004200 */
[C---:B---3--:R-:W-:Y:S01]  /*57c0*/  HMMA.16816.F32.BF16 R64, R4.reuse, R18, R64 ;  /* 0x000000120440723c */ /* 0x048fe20000041840 */
[----:B------:R2:W-:Y:S07]  /*57d0*/  MUFU.EX2 R18, R2 ;  /* 0x0000000200127308 */ /* 0x0005ee0000000800 */
[C---:B------:R-:W-:Y:S01]  /*57e0*/  HMMA.16816.F32.BF16 R112, R4.reuse, R16, R76 ;  /* 0x000000100470723c */ /* 0x040fe2000004184c */
[----:B------:R-:W3:Y:S01]  /*57f0*/  MUFU.EX2 R19, R3 ;  /* 0x0000000300137308 */ /* 0x000ee20000000800 */
[----:B------:R-:W-:Y:S06]  /*5800*/  LDSM.16.MT88.4 R76, [R200+0x3800] ;  /* 0x00380000c84c783b */ /* 0x000fec0000004200 */
[----:B-----5:R-:W-:Y:S01]  /*5810*/  HMMA.16816.F32.BF16 R44, R4, R12, R44 ;  /* 0x0000000c042c723c */ /* 0x020fe2000004182c */
[----:B--2---:R-:W-:-:S04]  /*5820*/  FFMA.FTZ R2, R241, c[0x0][0x2d0], -R0 ;  /* 0x0000b400f1027a23 */ /* 0x004fc80000010800 */
[----:B------:R2:W-:Y:S03]  /*5830*/  MUFU.EX2 R17, R2 ;  /* 0x0000000200117308 */ /* 0x0005e60000000800 */
[----:B------:R-:W-:Y:S01]  /*5840*/  HMMA.16816.F32.BF16 R104, R4, R10, R84 ;  /* 0x0000000a0468723c */ /* 0x000fe20000041854 */
[----:B------:R-:W4:Y:S01]  /*5850*/  LDSM.16.MT88.4 R8, [R206+0x7000] ;  /* 0x00700000ce08783b */ /* 0x000f220000004200 */
[----:B---3--:R-:W-:-:S03]  /*5860*/  F2FP.BF16.PACK_AB R134, R18, R19 ;  /* 0x000000131286723e */ /* 0x008fc600000010ff */
[----:B------:R-:W3:Y:S03]  /*5870*/  LDSM.16.MT88.4 R84, [R204+0x3800] ;  /* 0x00380000cc54783b */ /* 0x000ee60000004200 */
[----:B-1----:R-:W-:Y:S01]  /*5880*/  HMMA.16816.F32.BF16 R60, R4, R20, R60 ;  /* 0x00000014043c723c */ /* 0x002fe2000004183c */
[----:B--2---:R-:W-:-:S07]  /*5890*/  FFMA.FTZ R2, R244, c[0x0][0x2d0], -R0 ;  /* 0x0000b400f4027a23 */ /* 0x004fce0000010800 */
[C---:B------:R-:W-:Y:S01]  /*58a0*/  HMMA.16816.F32.BF16 R48, R4.reuse, R22, R48 ;  /* 0x000000160430723c */ /* 0x040fe20000041830 */
[----:B------:R1:W2:Y:S07]  /*58b0*/  MUFU.EX2 R16, R2 ;  /* 0x0000000200107308 */ /* 0x0002ae0000000800 */
[----:B------:R-:W-:Y:S01]  /*58c0*/  HMMA.16816.F32.BF16 R40, R4, R14, R40 ;  /* 0x0000000e0428723c */ /* 0x000fe20000041828 */
[--C-:B-1----:R-:W-:Y:S01]  /*58d0*/  FFMA.FTZ R2, R243, c[0x0][0x2d0], -R0.reuse ;  /* 0x0000b400f3027a23 */ /* 0x102fe20000010800 */
[----:B--2---:R-:W-:Y:S01]  /*58e0*/  F2FP.BF16.PACK_AB R133, R16, R17 ;  /* 0x000000111085723e */ /* 0x004fe200000010ff */
[----:B------:R-:W-:-:S02]  /*58f0*/  FFMA.FTZ R0, R248, c[0x0][0x2d0], -R0 ;  /* 0x0000b400f8007a23 */ /* 0x000fc40000010800 */
[----:B------:R1:W-:Y:S03]  /*5900*/  MUFU.EX2 R13, R2 ;  /* 0x00000002000d7308 */ /* 0x0003e60000000800 */
[C---:B----4-:R-:W-:Y:S05]  /*5910*/  HMMA.16816.F32.BF16 R32, R4.reuse, R8, R32 ;  /* 0x000000080420723c */ /* 0x050fea0000041820 */
[----:B------:R2:W4:Y:S03]  /*5920*/  MUFU.EX2 R12, R0 ;  /* 0x00000000000c7308 */ /* 0x0005260000000800 */
[----:B------:R-:W-:Y:S01]  /*5930*/  HMMA.16816.F32.BF16 R24, R4, R10, R24 ;  /* 0x0000000a0418723c */ /* 0x000fe20000041818 */
[----:B------:R-:W-:Y:S01]  /*5940*/  LDSM.16.MT88.4 R8, [R206+0x7800] ;  /* 0x00780000ce08783b */ /* 0x000fe20000004200 */
[----:B-1----:R-:W-:-:S05]  /*5950*/  FADD.FTZ R2, R117, R116 ;  /* 0x0000007475027221 */ /* 0x002fca0000010000 */
[----:B------:R-:W-:Y:S02]  /*5960*/  IMAD.MOV.U32 R5, RZ, RZ, c[0x0][0x168] ;  /* 0x00005a00ff057624 */ /* 0x000fe400078e00ff */
[----:B------:R-:W-:Y:S02]  /*5970*/  FADD.FTZ R3, R110, R2 ;  /* 0x000000026e037221 */ /* 0x000fe40000010000 */
[----:B--2---:R-:W-:Y:S01]  /*5980*/  FADD.FTZ R0, R109, R108 ;  /* 0x0000006c6d007221 */ /* 0x004fe20000010000 */
[----:B----4-:R-:W-:-:S03]  /*5990*/  F2FP.BF16.PACK_AB R135, R12, R13 ;  /* 0x0000000d0c87723e */ /* 0x010fc600000010ff */
[----:B------:R-:W-:Y:S02]  /*59a0*/  FADD.FTZ R2, R111, R0 ;  /* 0x000000006f027221 */ /* 0x000fe40000010000 */
[----:B------:R-:W-:Y:S01]  /*59b0*/  FADD.FTZ R0, R118, R3 ;  /* 0x0000000376007221 */ /* 0x000fe20000010000 */
[----:B------:R-:W1:Y:S01]  /*59c0*/  LDSM.16.MT88.4 R108, [R200+0x7800] ;  /* 0x00780000c86c783b */ /* 0x000e620000004200 */
[----:B------:R-:W-:Y:S01]  /*59d0*/  FADD.FTZ R2, R119, R2 ;  /* 0x0000000277027221 */ /* 0x000fe20000010000 */
[----:B------:R-:W-:Y:S01]  /*59e0*/  HMMA.16816.F32.BF16 R96, R132, R100, R96 ;  /* 0x000000648460723c */ /* 0x000fe20000041860 */
[----:B------:R-:W-:Y:S01]  /*59f0*/  FADD.FTZ R0, R251, R0 ;  /* 0x00000000fb007221 */ /* 0x000fe20000010000 */
[----:B------:R-:W2:Y:S01]  /*5a00*/  LDSM.16.MT88.4 R116, [R204+0x7800] ;  /* 0x00780000cc74783b */ /* 0x000ea20000004200 */
[----:B------:R-:W-:Y:S02]  /*5a10*/  FADD.FTZ R2, R247, R2 ;  /* 0x00000002f7027221 */ /* 0x000fe40000010000 */
[----:B------:R-:W-:-:S02]  /*5a20*/  FADD.FTZ R0, R252, R0 ;  /* 0x00000000fc007221 */ /* 0x000fc40000010000 */
[----:B------:R-:W-:Y:S01]  /*5a30*/  FADD.FTZ R2, R245, R2 ;  /* 0x00000002f5027221 */ /* 0x000fe20000010000 */
[C---:B------:R-:W-:Y:S01]  /*5a40*/  HMMA.16816.F32.BF16 R100, R132.reuse, R102, R104 ;  /* 0x000000668464723c */ /* 0x040fe20000041868 */
[----:B------:R-:W-:Y:S02]  /*5a50*/  FADD.FTZ R0, R250, R0 ;  /* 0x00000000fa007221 */ /* 0x000fe40000010000 */
[----:B------:R-:W-:Y:S02]  /*5a60*/  FADD.FTZ R2, R246, R2 ;  /* 0x00000002f6027221 */ /* 0x000fe40000010000 */
[----:B------:R-:W-:Y:S02]  /*5a70*/  FADD.FTZ R0, R124, R0 ;  /* 0x000000007c007221 */ /* 0x000fe40000010000 */
[----:B------:R-:W-:Y:S01]  /*5a80*/  FADD.FTZ R2, R249, R2 ;  /* 0x00000002f9027221 */ /* 0x000fe20000010000 */
[----:B------:R-:W4:Y:S01]  /*5a90*/  LDSM.16.MT88.4 R124, [R203+0x7800] ;  /* 0x00780000cb7c783b */ /* 0x000f220000004200 */
[----:B------:R-:W-:Y:S01]  /*5aa0*/  FADD.FTZ R0, R238, R0 ;  /* 0x00000000ee007221 */ /* 0x000fe20000010000 */
[----:B------:R-:W-:Y:S01]  /*5ab0*/  HMMA.16816.F32.BF16 R72, R132, R76, R72 ;  /* 0x0000004c8448723c */ /* 0x000fe20000041848 */
[----:B------:R-:W-:-:S02]  /*5ac0*/  FADD.FTZ R2, R232, R2 ;  /* 0x00000002e8027221 */ /* 0x000fc40000010000 */
[----:B------:R-:W-:Y:S02]  /*5ad0*/  FADD.FTZ R0, R235, R0 ;  /* 0x00000000eb007221 */ /* 0x000fe40000010000 */
[----:B------:R-:W-:Y:S02]  /*5ae0*/  FADD.FTZ R2, R231, R2 ;  /* 0x00000002e7027221 */ /* 0x000fe40000010000 */
[----:B------:R-:W-:Y:S01]  /*5af0*/  FADD.FTZ R0, R233, R0 ;  /* 0x00000000e9007221 */ /* 0x000fe20000010000 */
[----:B---3--:R-:W-:Y:S01]  /*5b00*/  HMMA.16816.F32.BF16 R80, R132, R84, R80 ;  /* 0x000000548450723c */ /* 0x008fe20000041850 */
[----:B------:R-:W-:Y:S01]  /*5b10*/  FADD.FTZ R2, R230, R2 ;  /* 0x00000002e6027221 */ /* 0x000fe20000010000 */
[----:B------:R-:W-:Y:S01]  /*5b20*/  IADD3 R230, R164, -0x2, RZ ;  /* 0xfffffffea4e67810 */ /* 0x000fe20007ffe0ff */
        /* <DEDUP_REMOVED lines=8> */
[----:B-1----:R-:W-:Y:S01]  /*5bb0*/  HMMA.16816.F32.BF16 R104, R132, R108, R112 ;  /* 0x0000006c8468723c */ /* 0x002fe20000041870 */
[----:B------:R-:W-:-:S02]  /*5bc0*/  FADD.FTZ R2, R161, R2 ;  /* 0x00000002a1027221 */ /* 0x000fc40000010000 */
[----:B------:R-:W-:Y:S02]  /*5bd0*/  FADD.FTZ R0, R181, R0 ;  /* 0x00000000b5007221 */ /* 0x000fe40000010000 */
[----:B------:R-:W-:Y:S02]  /*5be0*/  FADD.FTZ R2, R160, R2 ;  /* 0x00000002a0027221 */ /* 0x000fe40000010000 */
[----:B------:R-:W-:Y:S01]  /*5bf0*/  FADD.FTZ R0, R155, R0 ;  /* 0x000000009b007221 */ /* 0x000fe20000010000 */
[----:B--2---:R-:W-:Y:S01]  /*5c00*/  HMMA.16816.F32.BF16 R112, R132, R116, R60 ;  /* 0x000000748470723c */ /* 0x004fe2000004183c */
[----:B------:R-:W-:Y:S02]  /*5c10*/  FADD.FTZ R2, R151, R2 ;  /* 0x0000000297027221 */ /* 0x000fe40000010000 */
        /* <DEDUP_REMOVED lines=8> */
[----:B------:R-:W-:Y:S01]  /*5ca0*/  HMMA.16816.F32.BF16 R84, R132, R86, R36 ;  /* 0x000000568454723c */ /* 0x000fe20000041824 */
[----:B------:R-:W-:-:S02]  /*5cb0*/  FADD.FTZ R3, R139, R2 ;  /* 0x000000028b037221 */ /* 0x000fc40000010000 */
[----:B------:R-:W-:Y:S02]  /*5cc0*/  FADD.FTZ R4, R149, R0 ;  /* 0x0000000095047221 */ /* 0x000fe40000010000 */
[----:B------:R-:W-:-:S03]  /*5cd0*/  @P3 IMAD.HI.U32 R2, R165, c[0x0][0x2c8], RZ ;  /* 0x0000b200a5023a27 */ /* 0x000fc600078e00ff */
[C---:B----4-:R-:W-:Y:S01]  /*5ce0*/  HMMA.16816.F32.BF16 R120, R132.reuse, R124, R44 ;  /* 0x0000007c8478723c */ /* 0x050fe2000004182c */
[----:B------:R-:W-:Y:S02]  /*5cf0*/  FADD.FTZ R3, R131, R3 ;  /* 0x0000000383037221 */ /* 0x000fe40000010000 */
[----:B------:R-:W-:Y:S02]  /*5d00*/  FADD.FTZ R4, R148, R4 ;  /* 0x0000000494047221 */ /* 0x000fe40000010000 */
[----:B------:R-:W-:Y:S01]  /*5d10*/  IMAD.MOV.U32 R0, RZ, RZ, R165 ;  /* 0x000000ffff007224 */ /* 0x000fe200078e00a5 */
[----:B------:R-:W-:Y:S01]  /*5d20*/  @P3 SHF.R.U32.HI R0, RZ, c[0x0][0x2cc], R2 ;  /* 0x0000b300ff003a19 */ /* 0x000fe20000011602 */
[----:B------:R-:W-:Y:S01]  /*5d30*/  FADD.FTZ R3, R130, R3 ;  /* 0x0000000382037221 */ /* 0x000fe20000010000 */
[----:B------:R-:W-:Y:S01]  /*5d40*/  HMMA.16816.F32.BF16 R92, R132, R94, R56 ;  /* 0x0000005e845c723c */ /* 0x000fe20000041838 */
[----:B------:R-:W-:Y:S01]  /*5d50*/  FADD.FTZ R2, R150, R4 ;  /* 0x0000000496027221 */ /* 0x000fe20000010000 */
[----:B------:R-:W-:Y:S01]  /*5d60*/  IADD3 R0, R0, c[0x0][0x1d0], -R5 ;  /* 0x0000740000007a10 */ /* 0x000fe20007ffe805 */
[----:B------:R-:W-:-:S02]  /*5d70*/  FADD.FTZ R3, R129, R3 ;  /* 0x0000000381037221 */ /* 0x000fc40000010000 */
[----:B------:R-:W-:Y:S02]  /*5d80*/  FADD.FTZ R4, R128, R2 ;  /* 0x0000000280047221 */ /* 0x000fe40000010000 */
[----:B------:R-:W-:Y:S01]  /*5d90*/  FADD.FTZ R2, R71, R3 ;  /* 0x0000000347027221 */ /* 0x000fe20000010000 */
[C---:B------:R-:W-:Y:S01]  /*5da0*/  HMMA.16816.F32.BF16 R108, R132.reuse, R110, R64 ;  /* 0x0000006e846c723c */ /* 0x040fe20000041840 */
[----:B------:R-:W-:Y:S01]  /*5db0*/  FADD.FTZ R3, R137, R4 ;  /* 0x0000000489037221 */ /* 0x000fe20000010000 */
[----:B------:R-:W-:Y:S01]  /*5dc0*/  SHF.R.S32.HI R4, RZ, 0x1f, R0 ;  /* 0x0000001fff047819 */ /* 0x000fe20000011400 */
[----:B------:R-:W-:Y:S02]  /*5dd0*/  FADD.FTZ R2, R70, R2 ;  /* 0x0000000246027221 */ /* 0x000fe40000010000 */
[----:B------:R-:W-:Y:S01]  /*5de0*/  FADD.FTZ R3, R136, R3 ;  /* 0x0000000388037221 */ /* 0x000fe20000010000 */
[----:B------:R-:W-:Y:S01]  /*5df0*/  LEA.HI R4, R4, R0, RZ, 0x7 ;  /* 0x0000000004047211 */ /* 0x000fe200078f38ff */
[----:B------:R-:W-:Y:S01]  /*5e00*/  FADD.FTZ R0, R55, R2 ;  /* 0x0000000237007221 */ /* 0x000fe20000010000 */
[----:B------:R-:W-:Y:S01]  /*5e10*/  HMMA.16816.F32.BF16 R116, R132, R118, R48 ;  /* 0x000000768474723c */ /* 0x000fe20000041830 */
[----:B------:R-:W-:Y:S01]  /*5e20*/  FADD.FTZ R2, R138, R3 ;  /* 0x000000038a027221 */ /* 0x000fe20000010000 */
[----:B------:R-:W-:Y:S01]  /*5e30*/  SHF.R.S32.HI R3, RZ, 0x7, R4 ;  /* 0x00000007ff037819 */ /* 0x000fe20000011404 */
[----:B------:R-:W-:-:S02]  /*5e40*/  FADD.FTZ R0, R54, R0 ;  /* 0x0000000036007221 */ /* 0x000fc40000010000 */
[----:B------:R-:W-:Y:S01]  /*5e50*/  FADD.FTZ R2, R53, R2 ;  /* 0x0000000235027221 */ /* 0x000fe20000010000 */
[----:B------:R-:W-:Y:S01]  /*5e60*/  IMNMX R3, R162, R3, !PT ;  /* 0x00000003a2037217 */ /* 0x000fe20007800200 */
[----:B------:R-:W-:Y:S01]  /*5e70*/  FADD.FTZ R0, R17, R0 ;  /* 0x0000000011007221 */ /* 0x000fe20000010000 */
[C---:B------:R-:W-:Y:S01]  /*5e80*/  HMMA.16816.F32.BF16 R124, R132.reuse, R126, R40 ;  /* 0x0000007e847c723c */ /* 0x040fe20000041828 */
[----:B------:R-:W-:Y:S01]  /*5e90*/  FADD.FTZ R2, R52, R2 ;  /* 0x0000000234027221 */ /* 0x000fe20000010000 */
[----:B------:R-:W-:Y:S01]  /*5ea0*/  ISETP.GE.AND P0, PT, R230, R3, PT ;  /* 0x00000003e600720c */ /* 0x000fe20003f06270 */
[----:B------:R-:W-:Y:S01]  /*5eb0*/  FADD.FTZ R0, R16, R0 ;  /* 0x0000000010007221 */ /* 0x000fe20000010000 */
[----:B------:R1:W-:Y:S01]  /*5ec0*/  STL [R1+0x4], R3 ;  /* 0x0000040301007387 */ /* 0x0003e20000100800 */
[----:B------:R-:W-:Y:S02]  /*5ed0*/  FADD.FTZ R2, R19, R2 ;  /* 0x0000000213027221 */ /* 0x000fe40000010000 */
[----:B------:R-:W-:Y:S01]  /*5ee0*/  FADD.FTZ R0, R13, R0 ;  /* 0x000000000d007221 */ /* 0x000fe20000010000 */
[----:B------:R-:W-:Y:S01]  /*5ef0*/  HMMA.16816.F32.BF16 R128, R132, R8, R32 ;  /* 0x000000088480723c */ /* 0x000fe20000041820 */
[----:B------:R-:W-:-:S02]  /*5f00*/  FADD.FTZ R2, R18, R2 ;  /* 0x0000000212027221 */ /* 0x000fc40000010000 */
[----:B------:R-:W-:-:S05]  /*5f10*/  FADD.FTZ R0, R12, R0 ;  /* 0x000000000c007221 */ /* 0x000fca0000010000 */
[----:B------:R1:W-:Y:S01]  /*5f20*/  STL [R1+0x10], R0 ;  /* 0x0000100001007387 */ /* 0x0003e20000100800 */
[----:B------:R-:W-:Y:S03]  /*5f30*/  HMMA.16816.F32.BF16 R132, R132, R10, R24 ;  /* 0x0000000a8484723c */ /* 0x000fe60000041818 */
[----:B------:R1:W-:Y:S01]  /*5f40*/  STL [R1+0xc], R2 ;  /* 0x00000c0201007387 */ /* 0x0003e20000100800 */
[----:B------:R-:W-:Y:S09]  /*5f50*/  @!P0 BRA `(.L_x_70) ;  /* 0x000048c000008947 */ /* 0x000ff20003800000 */
[----:B------:R-:W-:Y:S02]  /*5f60*/  MOV R70, R68 ;  /* 0x0000004400467202 */ /* 0x000fe40000000f00 */
[----:B-1----:R-:W-:Y:S02]  /*5f70*/  MOV R3, R69 ;  /* 0x0000004500037202 */ /* 0x002fe40000000f00 */
[----:B------:R-:W-:-:S07]  /*5f80*/  MOV R229, R230 ;  /* 0x000000e600e57202 */ /* 0x000fce0000000f00 */
.L_x_71:
[----:B------:R-:W2:Y:S01]  /*5f90*/  LDL R230, [R1+0x8] ;  /* 0x0000080001e67983 */ /* 0x000ea20000100800 */
[----:B------:R-:W-:Y:S04]  /*5fa0*/  DEPBAR.LE SB0, 0x0 ;  /* 0x000080000000791a */ /* 0x000fe80000000000 */
[----:B------:R-:W3:Y:S01]  /*5fb0*/  LDL.64 R182, [R1+0x20] ;  /* 0x0000200001b67983 */ /* 0x000ee20000100a00 */
[----:B------:R-:W-:Y:S05]  /*5fc0*/  WARPSYNC 0xffffffff ;  /* 0xffffffff00007948 */ /* 0x000fea0003800000 */
[----:B------:R-:W4:Y:S04]  /*5fd0*/  LDL R180, [R1+0x2c] ;  /* 0x00002c0001b47983 */ /* 0x000f280000100800 */
[----:B------:R-:W-:Y:S08]  /*5fe0*/  BAR.SYNC.DEFER_BLOCKING 0x0 ;  /* 0x0000000000007b1d */ /* 0x000ff00000010000 */
[----:B------:R-:W1:Y:S08]  /*5ff0*/  LDSM.16.M88.4 R8, [R201] ;  /* 0x00000000c908783b */ /* 0x000e700000000200 */
[----:B------:R-:W5:Y:S08]  /*6000*/  LDSM.16.M88.4 R16, [R201+0x800] ;  /* 0x00080000c910783b */ /* 0x000f700000000200 */
[----:B------:R-:W5:Y:S08]  /*6010*/  LDSM.16.M88.4 R24, [R201+0x1000] ;  /* 0x00100000c918783b */ /* 0x000f700000000200 */
[----:B------:R-:W5:Y:S08]  /*6020*/  LDSM.16.M88.4 R32, [R201+0x1800] ;  /* 0x00180000c920783b */ /* 0x000f700000000200 */
[----:B------:R-:W5:Y:S01]  /*6030*/  LDSM.16.M88.4 R40, [R201+0x2000] ;  /* 0x00200000c928783b */ /* 0x000f620000000200 */
[C---:B-1----:R-:W-:Y:S07]  /*6040*/  HMMA.16816.F32.BF16 R4, R140.reuse, R8, RZ ;  /* 0x000000088c04723c */ /* 0x042fee00000418ff */
[----:B------:R-:W1:Y:S01]  /*6050*/  LDSM.16.M88.4 R48, [R201+0x2800] ;  /* 0x00280000c930783b */ /* 0x000e620000000200 */
[C---:B------:R-:W-:Y:S07]  /*6060*/  HMMA.16816.F32.BF16 R8, R140.reuse, R10, RZ ;  /* 0x0000000a8c08723c */ /* 0x040fee00000418ff */
[----:B------:R-:W1:Y:S01]  /*6070*/  LDSM.16.M88.4 R56, [R201+0x3000] ;  /* 0x00300000c938783b */ /* 0x000e620000000200 */
[C---:B-----5:R-:W-:Y:S07]  /*6080*/  HMMA.16816.F32.BF16 R12, R140.reuse, R16, RZ ;  /* 0x000000108c0c723c */ /* 0x060fee00000418ff */
[----:B------:R-:W5:Y:S01]  /*6090*/  LDSM.16.M88.4 R64, [R201+0x3800] ;  /* 0x00380000c940783b */ /* 0x000f620000000200 */
[C---:B------:R-:W-:Y:S07]  /*60a0*/  HMMA.16816.F32.BF16 R16, R140.reuse, R18, RZ ;  /* 0x000000128c10723c */ /* 0x040fee00000418ff */
[----:B------:R-:W1:Y:S01]  /*60b0*/  LDSM.16.M88.4 R136, [R207] ;  /* 0x00000000cf88783b */ /* 0x000e620000000200 */
[C---:B------:R-:W-:Y:S07]  /*60c0*/  HMMA.16816.F32.BF16 R20, R140.reuse, R24, RZ ;  /* 0x000000188c14723c */ /* 0x040fee00000418ff */
[----:B------:R-:W1:Y:S01]  /*60d0*/  LDSM.16.M88.4 R148, [R222] ;  /* 0x00000000de94783b */ /* 0x000e620000000200 */
[C---:B------:R-:W-:Y:S07]  /*60e0*/  HMMA.16816.F32.BF16 R24, R140.reuse, R26, RZ ;  /* 0x0000001a8c18723c */ /* 0x040fee00000418ff */
[----:B------:R-:W-:Y:S01]  /*60f0*/  LDSM.16.M88.4 R152, [R219] ;  /* 0x00000000db98783b */ /* 0x000fe20000000200 */
[C---:B------:R-:W-:Y:S07]  /*6100*/  HMMA.16816.F32.BF16 R28, R140.reuse, R32, RZ ;  /* 0x000000208c1c723c */ /* 0x040fee00000418ff */
[----:B------:R-:W-:Y:S01]  /*6110*/  LDSM.16.M88.4 R156, [R218] ;  /* 0x00000000da9c783b */ /* 0x000fe20000000200 */
[C---:B------:R-:W-:Y:S07]  /*6120*/  HMMA.16816.F32.BF16 R32, R140.reuse, R34, RZ ;  /* 0x000000228c20723c */ /* 0x040fee00000418ff */
[----:B------:R-:W-:Y:S01]  /*6130*/  LDSM.16.M88.4 R160, [R217] ;  /* 0x00000000d9a0783b */ /* 0x000fe20000000200 */
[C---:B------:R-:W-:Y:S07]  /*6140*/  HMMA.16816.F32.BF16 R36, R140.reuse, R40, RZ ;  /* 0x000000288c24723c */ /* 0x040fee00000418ff */
[----:B------:R-:W-:Y:S01]  /*6150*/  LDSM.16.M88.4 R164, [R216] ;  /* 0x00000000d8a4783b */ /* 0x000fe20000000200 */
[C---:B------:R-:W-:Y:S07]  /*6160*/  HMMA.16816.F32.BF16 R40, R140.reuse, R42, RZ ;  /* 0x0000002a8c28723c */ /* 0x040fee00000418ff */
[----:B------:R-:W4:Y:S04]  /*6170*/  LDL R232, [R1] ;  /* 0x0000000001e87983 */ /* 0x000f280000100800 */
[----:B------:R-:W4:Y:S01]  /*6180*/  LDL R231, [R1+0x30] ;  /* 0x0000300001e77983 */ /* 0x000f220000100800 */
[C---:B-1----:R-:W-:Y:S08]  /*6190*/  HMMA.16816.F32.BF16 R44, R140.reuse, R48, RZ ;  /* 0x000000308c2c723c */ /* 0x042ff000000418ff */
[C---:B------:R-:W-:Y:S08]  /*61a0*/  HMMA.16816.F32.BF16 R48, R140.reuse, R50, RZ ;  /* 0x000000328c30723c */ /* 0x040ff000000418ff */
[C---:B------:R-:W-:Y:S08]  /*61b0*/  HMMA.16816.F32.BF16 R52, R140.reuse, R56, RZ ;  /* 0x000000388c34723c */ /* 0x040ff000000418ff */
[C---:B------:R-:W-:Y:S08]  /*61c0*/  HMMA.16816.F32.BF16 R56, R140.reuse, R58, RZ ;  /* 0x0000003a8c38723c */ /* 0x040ff000000418ff */
[C---:B-----5:R-:W-:Y:S08]  /*61d0*/  HMMA.16816.F32.BF16 R60, R140.reuse, R64, RZ ;  /* 0x000000408c3c723c */ /* 0x060ff000000418ff */
[----:B------:R-:W-:Y:S08]  /*61e0*/  HMMA.16816.F32.BF16 R64, R140, R66, RZ ;  /* 0x000000428c40723c */ /* 0x000ff000000418ff */
[C---:B------:R-:W-:Y:S08]  /*61f0*/  HMMA.16816.F32.BF16 R4, R144.reuse, R136, R4 ;  /* 0x000000889004723c */ /* 0x040ff00000041804 */
[C---:B------:R-:W-:Y:S01]  /*6200*/  HMMA.16816.F32.BF16 R8, R144.reuse, R138, R8 ;  /* 0x0000008a9008723c */ /* 0x040fe20000041808 */
[----:B------:R-:W1:Y:S07]  /*6210*/  LDSM.16.M88.4 R136, [R221] ;  /* 0x00000000dd88783b */ /* 0x000e6e0000000200 */
[C---:B------:R-:W-:Y:S08]  /*6220*/  HMMA.16816.F32.BF16 R12, R144.reuse, R148, R12 ;  /* 0x00000094900c723c */ /* 0x040ff0000004180c */
[C---:B------:R-:W-:Y:S01]  /*6230*/  HMMA.16816.F32.BF16 R16, R144.reuse, R150, R16 ;  /* 0x000000969010723c */ /* 0x040fe20000041810 */
[----:B------:R-:W5:Y:S07]  /*6240*/  LDSM.16.M88.4 R148, [R220] ;  /* 0x00000000dc94783b */ /* 0x000f6e0000000200 */
[C---:B-1----:R-:W-:Y:S08]  /*6250*/  HMMA.16816.F32.BF16 R20, R144.reuse, R136, R20 ;  /* 0x000000889014723c */ /* 0x042ff00000041814 */
[C---:B------:R-:W-:Y:S08]  /*6260*/  HMMA.16816.F32.BF16 R24, R144.reuse, R138, R24 ;  /* 0x0000008a9018723c */ /* 0x040ff00000041818 */
[C---:B-----5:R-:W-:Y:S08]  /*6270*/  HMMA.16816.F32.BF16 R28, R144.reuse, R148, R28 ;  /* 0x00000094901c723c */ /* 0x060ff0000004181c */
[C---:B------:R-:W-:Y:S08]  /*6280*/  HMMA.16816.F32.BF16 R32, R144.reuse, R150, R32 ;  /* 0x000000969020723c */ /* 0x040ff00000041820 */
[C---:B------:R-:W-:Y:S08]  /*6290*/  HMMA.16816.F32.BF16 R36, R144.reuse, R152, R36 ;  /* 0x000000989024723c */ /* 0x040ff00000041824 */
[C---:B------:R-:W-:Y:S03]  /*62a0*/  HMMA.16816.F32.BF16 R40, R144.reuse, R154, R40 ;  /* 0x0000009a9028723c */ /* 0x040fe60000041828 */
[----:B--2---:R-:W-:Y:S05]  /*62b0*/  ISETP.GT.AND P4, PT, R230, R229, PT ;  /* 0x000000e5e600720c */ /* 0x004fea0003f84270 */
[C---:B------:R-:W-:Y:S08]  /*62c0*/  HMMA.16816.F32.BF16 R44, R144.reuse, R156, R44 ;  /* 0x0000009c902c723c */ /* 0x040ff0000004182c */
[C---:B------:R-:W-:Y:S01]  /*62d0*/  HMMA.16816.F32.BF16 R48, R144.reuse, R158, R48 ;  /* 0x0000009e9030723c */ /* 0x040fe20000041830 */
[----:B------:R-:W-:Y:S03]  /*62e0*/  @!P4 IMAD.MOV.U32 R188, RZ, RZ, c[0x0][0x208] ;  /* 0x00008200ffbcc624 */ /* 0x000fe600078e00ff */
[----:B------:R-:W-:Y:S01]  /*62f0*/  @!P4 SHF.R.S32.HI R0, RZ, 0x1f, R229 ;  /* 0x0000001fff00c819 */ /* 0x000fe200000114e5 */
[C---:B------:R-:W-:Y:S03]  /*6300*/  @!P4 IMAD.WIDE.U32 R68, R229.reuse, c[0x0][0x208], RZ ;  /* 0x00008200e544ca25 */ /* 0x040fe600078e00ff */
[C---:B------:R-:W-:Y:S04]  /*6310*/  HMMA.16816.F32.BF16 R52, R144.reuse, R160, R52 ;  /* 0x000000a09034723c */ /* 0x040fe80000041834 */
[----:B------:R-:W-:Y:S01]  /*6320*/  @!P4 IMAD R0, R0, c[0x0][0x208], RZ ;  /* 0x000082000000ca24 */ /* 0x000fe200078e02ff */
[----:B------:R-:W-:Y:S03]  /*6330*/  @!P4 SHF.L.U32 R2, R68, 0x7, RZ ;  /* 0x000000074402c819 */ /* 0x000fe600000006ff */
[C---:B------:R-:W-:Y:S04]  /*6340*/  HMMA.16816.F32.BF16 R56, R144.reuse, R162, R56 ;  /* 0x000000a29038723c */ /* 0x040fe80000041838 */
[----:B------:R-:W-:Y:S04]  /*6350*/  @!P4 IMAD R0, R229, c[0x0][0x20c], R0 ;  /* 0x00008300e500ca24 */ /* 0x000fe800078e0200 */
[C---:B------:R-:W-:Y:S04]  /*6360*/  HMMA.16816.F32.BF16 R60, R144.reuse, R164, R60 ;  /* 0x000000a4903c723c */ /* 0x040fe8000004183c */
[----:B------:R-:W-:Y:S01]  /*6370*/  @!P4 IMAD.IADD R71, R69, 0x1, R0 ;  /* 0x000000014547c824 */ /* 0x000fe200078e0200 */
[----:B---3--:R-:W-:Y:S03]  /*6380*/  @!P4 IADD3 R0, P1, R2, R182, RZ ;  /* 0x000000b60200c210 */ /* 0x008fe60007f3e0ff */
[----:B------:R-:W-:Y:S04]  /*6390*/  HMMA.16816.F32.BF16 R64, R144, R166, R64 ;  /* 0x000000a69040723c */ /* 0x000fe80000041840 */
[----:B------:R-:W-:Y:S02]  /*63a0*/  @!P4 SHF.L.U64.HI R71, R68, 0x7, R71 ;  /* 0x000000074447c819 */ /* 0x000fe40000010247 */
[C---:B------:R-:W-:Y:S02]  /*63b0*/  @!P4 LEA R68, P0, R0.reuse, c[0x0][0x1f8], 0x1 ;  /* 0x00007e000044ca11 */ /* 0x040fe400078008ff */
[C---:B----4-:R-:W-:Y:S04]  /*63c0*/  @!P4 IADD3.X R69, R71.reuse, R180, RZ, P1, !PT ;  /* 0x000000b44745c210 */ /* 0x050fe80000ffe4ff */
[----:B------:R-:W-:Y:S02]  /*63d0*/  @!P4 LEA.HI.X R69, R0, c[0x0][0x1fc], R69, 0x1, P0 ;  /* 0x00007f000045ca11 */ /* 0x000fe400000f0c45 */
[----:B------:R-:W-:Y:S02]  /*63e0*/  @!P4 IADD3 R2, P2, P1, R2, 0x40, R182 ;  /* 0x000000400202c810 */ /* 0x000fe4000795e0b6 */
[----:B------:R-:W-:Y:S01]  /*63f0*/  @!P4 MOV R0, 0x6 ;  /* 0x000000060000c802 */ /* 0x000fe20000000f00 */
[----:B------:R-:W-:Y:S01]  /*6400*/  @!PT LDS RZ, [RZ] ;  /* 0x00000000fffff984 */ /* 0x000fe20000000800 */
[----:B------:R-:W-:Y:S01]  /*6410*/  @!PT LDS RZ, [RZ] ;  /* 0x00000000fffff984 */ /* 0x000fe20000000800 */
[----:B------:R-:W-:Y:S01]  /*6420*/  @!PT LDS RZ, [RZ] ;  /* 0x00000000fffff984 */ /* 0x000fe20000000800 */
[----:B------:R1:W-:Y:S01]  /*6430*/  @!P4 LDGSTS.E.BYPASS.LTC128B.128 [R228+0x100], [R68.64], !P6 ;  /* 0x0010000044e4cfae */ /* 0x0003e2000f101d46 */
[----:B------:R-:W-:Y:S02]  /*6440*/  @!P4 LEA R182, P0, R2, c[0x0][0x1f8], 0x1 ;  /* 0x00007e0002b6ca11 */ /* 0x000fe400078008ff */
[----:B------:R-:W-:Y:S02]  /*6450*/  @!P4 IADD3.X R71, R71, RZ, R180, P2, P1 ;  /* 0x000000ff4747c210 */ /* 0x000fe400017e24b4 */
[C---:B------:R-:W-:Y:S01]  /*6460*/  @!P4 SHF.L.U64.HI R0, R188.reuse, R0, c[0x0][0x20c] ;  /* 0x00008300bc00c619 */ /* 0x040fe20000010200 */
[----:B------:R-:W-:Y:S01]  /*6470*/  @!P4 IMAD.SHL.U32 R188, R188, 0x40, RZ ;  /* 0x00000040bcbcc824 */ /* 0x000fe200078e00ff */
[----:B------:R-:W-:Y:S04]  /*6480*/  @!P4 LEA.HI.X R183, R2, c[0x0][0x1fc], R71, 0x1, P0 ;  /* 0x00007f0002b7ca11 */ /* 0x000fe800000f0c47 */
[----:B------:R-:W-:Y:S01]  /*6490*/  @!P4 IADD3 R180, P1, R68, R188, RZ ;  /* 0x000000bc44b4c210 */ /* 0x000fe20007f3e0ff */
[----:B------:R2:W-:Y:S03]  /*64a0*/  @!P4 LDGSTS.E.BYPASS.LTC128B.128 [R228+0x4100], [R182.64], !P5 ;  /* 0x04100000b6e4cfae */ /* 0x0005e6000e901d46 */
[----:B------:R-:W-:Y:S05]  /*64b0*/  @!P4 IADD3.X R181, R69, R0, RZ, P1, !PT ;  /* 0x0000000045b5c210 */ /* 0x000fea0000ffe4ff */
[----:B------:R3:W-:Y:S01]  /*64c0*/  @!P4 LDGSTS.E.BYPASS.LTC128B.128 [R228+0x1100], [R180.64], !P6 ;  /* 0x01100000b4e4cfae */ /* 0x0007e2000f101d46 */
[-C--:B-1----:R-:W-:Y:S07]  /*64d0*/  @!P4 IADD3 R68, P0, R180, R188.reuse, RZ ;  /* 0x000000bcb444c210 */ /* 0x082fee0007f1e0ff */
[----:B------:R3:W-:Y:S01]  /*64e0*/  @!P4 LDGSTS.E.BYPASS.LTC128B.128 [R228+0x5100], [R180.64+0x80], !P5 ;  /* 0x05100080b4e4cfae */ /* 0x0007e2000e901d46 */
[----:B------:R-:W-:Y:S07]  /*64f0*/  @!P4 IMAD.X R69, R181, 0x1, R0, P0 ;  /* 0x00000001b545c824 */ /* 0x000fee00000e0600 */
[----:B------:R1:W-:Y:S01]  /*6500*/  @!P4 LDGSTS.E.BYPASS.LTC128B.128 [R228+0x2100], [R68.64], !P6 ;  /* 0x0210000044e4cfae */ /* 0x0003e2000f101d46 */
[----:B--2---:R-:W-:Y:S04]  /*6510*/  @!P4 IADD3 R182, P1, R68, R188, RZ ;  /* 0x000000bc44b6c210 */ /* 0x004fe80007f3e0ff */
[----:B------:R-:W-:Y:S03]  /*6520*/  @!P4 IADD3.X R183, R69, R0, RZ, P1, !PT ;  /* 0x0000000045b7c210 */ /* 0x000fe60000ffe4ff */
[----:B------:R1:W-:Y:S08]  /*6530*/  @!P4 LDGSTS.E.BYPASS.LTC128B.128 [R228+0x6100], [R68.64+0x80], !P5 ;  /* 0x0610008044e4cfae */ /* 0x0003f0000e901d46 */
[----:B------:R3:W-:Y:S08]  /*6540*/  @!P4 LDGSTS.E.BYPASS.LTC128B.128 [R228+0x3100], [R182.64], !P6 ;  /* 0x03100000b6e4cfae */ /* 0x0007f0000f101d46 */
[----:B------:R3:W-:Y:S08]  /*6550*/  @!P4 LDGSTS.E.BYPASS.LTC128B.128 [R228+0x7100], [R182.64+0x80], !P5 ;  /* 0x07100080b6e4cfae */ /* 0x0007f0000e901d46 */
[----:B------:R-:W2:Y:S08]  /*6560*/  LDSM.16.M88.4 R136, [R205] ;  /* 0x00000000cd88783b */ /* 0x000eb00000000200 */
[----:B------:R-:W4:Y:S08]  /*6570*/  LDSM.16.M88.4 R148, [R205+0x800] ;  /* 0x00080000cd94783b */ /* 0x000f300000000200 */
[----:B------:R-:W5:Y:S01]  /*6580*/  LDSM.16.M88.4 R152, [R205+0x1000] ;  /* 0x00100000cd98783b */ /* 0x000f620000000200 */
[----:B------:R-:W-:Y:S07]  /*6590*/  @P3 IMAD.HI.U32 R2, R232, c[0x0][0x2c8], RZ ;  /* 0x0000b200e8023a27 */ /* 0x000fee00078e00ff */
[----:B------:R-:W0:Y:S01]  /*65a0*/  LDGDEPBAR ;  /* 0x00000000000079af */ /* 0x000e220000000000 */
[----:B------:R-:W-:Y:S01]  /*65b0*/  IMAD.MOV.U32 R0, RZ, RZ, R232 ;  /* 0x000000ffff007224 */ /* 0x000fe200078e00e8 */
[----:B------:R-:W-:Y:S06]  /*65c0*/  @P3 SHF.R.U32.HI R0, RZ, c[0x0][0x2cc], R2 ;  /* 0x0000b300ff003a19 */ /* 0x000fec0000011602 */
[----:B------:R-:W1:Y:S01]  /*65d0*/  LDSM.16.M88.4 R156, [R205+0x1800] ;  /* 0x00180000cd9c783b */ /* 0x000e620000000200 */
[C---:B--2---:R-:W-:Y:S07]  /*65e0*/  HMMA.16816.F32.BF16 R4, R168.reuse, R136, R4 ;  /* 0x00000088a804723c */ /* 0x044fee0000041804 */
[----:B------:R-:W2:Y:S01]  /*65f0*/  LDSM.16.M88.4 R160, [R205+0x2000] ;  /* 0x00200000cda0783b */ /* 0x000ea20000000200 */
[C---:B------:R-:W-:Y:S07]  /*6600*/  HMMA.16816.F32.BF16 R8, R168.reuse, R138, R8 ;  /* 0x0000008aa808723c */ /* 0x040fee0000041808 */
[----:B------:R-:W2:Y:S01]  /*6610*/  LDSM.16.M88.4 R136, [R205+0x2800] ;  /* 0x00280000cd88783b */ /* 0x000ea20000000200 */
[C---:B----4-:R-:W-:Y:S07]  /*6620*/  HMMA.16816.F32.BF16 R12, R168.reuse, R148, R12 ;  /* 0x00000094a80c723c */ /* 0x050fee000004180c */
[----:B------:R-:W-:Y:S01]  /*6630*/  LDSM.16.M88.4 R164, [R201+0x4800] ;  /* 0x00480000c9a4783b */ /* 0x000fe20000000200 */
[C---:B------:R-:W-:Y:S07]  /*6640*/  HMMA.16816.F32.BF16 R16, R168.reuse, R150, R16 ;  /* 0x00000096a810723c */ /* 0x040fee0000041810 */
[----:B------:R-:W4:Y:S01]  /*6650*/  LDSM.16.M88.4 R148, [R205+0x3000] ;  /* 0x00300000cd94783b */ /* 0x000f220000000200 */
[C---:B-----5:R-:W-:Y:S07]  /*6660*/  HMMA.16816.F32.BF16 R20, R168.reuse, R152, R20 ;  /* 0x00000098a814723c */ /* 0x060fee0000041814 */
[----:B---3--:R-:W-:Y:S01]  /*6670*/  LDSM.16.M88.4 R180, [R201+0x7800] ;  /* 0x00780000c9b4783b */ /* 0x008fe20000000200 */
[C---:B------:R-:W-:Y:S07]  /*6680*/  HMMA.16816.F32.BF16 R24, R168.reuse, R154, R24 ;  /* 0x0000009aa818723c */ /* 0x040fee0000041818 */
[----:B------:R-:W3:Y:S01]  /*6690*/  LDSM.16.M88.4 R152, [R205+0x3800] ;  /* 0x00380000cd98783b */ /* 0x000ee20000000200 */
[C---:B-1----:R-:W-:Y:S07]  /*66a0*/  HMMA.16816.F32.BF16 R28, R168.reuse, R156, R28 ;  /* 0x0000009ca81c723c */ /* 0x042fee000004181c */
[----:B------:R-:W-:Y:S01]  /*66b0*/  LDSM.16.M88.4 R188, [R215] ;  /* 0x00000000d7bc783b */ /* 0x000fe20000000200 */
[C---:B------:R-:W-:Y:S07]  /*66c0*/  HMMA.16816.F32.BF16 R32, R168.reuse, R158, R32 ;  /* 0x0000009ea820723c */ /* 0x040fee0000041820 */
[----:B------:R-:W1:Y:S01]  /*66d0*/  LDSM.16.M88.4 R156, [R202] ;  /* 0x00000000ca9c783b */ /* 0x000e620000000200 */
[C---:B--2---:R-:W-:Y:S07]  /*66e0*/  HMMA.16816.F32.BF16 R36, R168.reuse, R160, R36 ;  /* 0x000000a0a824723c */ /* 0x044fee0000041824 */
[----:B------:R-:W-:Y:S01]  /*66f0*/  SHFL.IDX PT, R2, R0, RZ, 0x1c1f ;  /* 0x001c1fff00027589 */ /* 0x000fe200000e0000 */
[C---:B------:R-:W-:Y:S07]  /*6700*/  HMMA.16816.F32.BF16 R40, R168.reuse, R162, R40 ;  /* 0x000000a2a828723c */ /* 0x040fee0000041828 */
[----:B------:R-:W2:Y:S01]  /*6710*/  LDSM.16.M88.4 R160, [R202+0x800] ;  /* 0x00080000caa0783b */ /* 0x000ea20000000200 */
[C---:B------:R-:W-:Y:S08]  /*6720*/  HMMA.16816.F32.BF16 R44, R168.reuse, R136, R44 ;  /* 0x00000088a82c723c */ /* 0x040ff0000004182c */
[C---:B------:R-:W-:Y:S01]  /*6730*/  HMMA.16816.F32.BF16 R48, R168.reuse, R138, R48 ;  /* 0x0000008aa830723c */ /* 0x040fe20000041830 */
[----:B------:R-:W5:Y:S07]  /*6740*/  LDSM.16.M88.4 R136, [R202+0x1000] ;  /* 0x00100000ca88783b */ /* 0x000f6e0000000200 */
[C---:B----4-:R-:W-:Y:S08]  /*6750*/  HMMA.16816.F32.BF16 R52, R168.reuse, R148, R52 ;  /* 0x00000094a834723c */ /* 0x050ff00000041834 */
[C---:B------:R-:W-:Y:S01]  /*6760*/  HMMA.16816.F32.BF16 R56, R168.reuse, R150, R56 ;  /* 0x00000096a838723c */ /* 0x040fe20000041838 */
[----:B------:R-:W4:Y:S07]  /*6770*/  LDSM.16.M88.4 R148, [R202+0x1800] ;  /* 0x00180000ca94783b */ /* 0x000f2e0000000200 */
[C---:B---3--:R-:W-:Y:S08]  /*6780*/  HMMA.16816.F32.BF16 R60, R168.reuse, R152, R60 ;  /* 0x00000098a83c723c */ /* 0x048ff0000004183c */
[----:B------:R-:W-:Y:S01]  /*6790*/  HMMA.16816.F32.BF16 R64, R168, R154, R64 ;  /* 0x0000009aa840723c */ /* 0x000fe20000041840 */
        /* <DEDUP_REMOVED lines=10> */
[C---:B----4-:R-:W-:Y:S08]  /*6840*/  HMMA.16816.F32.BF16 R28, R172.reuse, R148, R28 ;  /* 0x00000094ac1c723c */ /* 0x050ff0000004181c */
[C---:B------:R-:W-:Y:S01]  /*6850*/  HMMA.16816.F32.BF16 R32, R172.reuse, R150, R32 ;  /* 0x00000096ac20723c */ /* 0x040fe20000041820 */
[----:B------:R-:W4:Y:S07]  /*6860*/  LDSM.16.M88.4 R148, [R201+0x4000] ;  /* 0x00400000c994783b */ /* 0x000f2e0000000200 */
[C---:B---3--:R-:W-:Y:S08]  /*6870*/  HMMA.16816.F32.BF16 R36, R172.reuse, R152, R36 ;  /* 0x00000098ac24723c */ /* 0x048ff00000041824 */
[C---:B------:R-:W-:Y:S01]  /*6880*/  HMMA.16816.F32.BF16 R40, R172.reuse, R154, R40 ;  /* 0x0000009aac28723c */ /* 0x040fe20000041828 */
[----:B------:R-:W3:Y:S07]  /*6890*/  LDSM.16.M88.4 R152, [R201+0x5000] ;  /* 0x00500000c998783b */ /* 0x000eee0000000200 */
[C---:B-1----:R-:W-:Y:S08]  /*68a0*/  HMMA.16816.F32.BF16 R44, R172.reuse, R156, R44 ;  /* 0x0000009cac2c723c */ /* 0x042ff0000004182c */
[C---:B------:R-:W-:Y:S01]  /*68b0*/  HMMA.16816.F32.BF16 R48, R172.reuse, R158, R48 ;  /* 0x0000009eac30723c */ /* 0x040fe20000041830 */
[----:B------:R-:W1:Y:S07]  /*68c0*/  LDSM.16.M88.4 R156, [R201+0x5800] ;  /* 0x00580000c99c783b */ /* 0x000e6e0000000200 */
[C---:B--2---:R-:W-:Y:S08]  /*68d0*/  HMMA.16816.F32.BF16 R52, R172.reuse, R160, R52 ;  /* 0x000000a0ac34723c */ /* 0x044ff00000041834 */
[C---:B------:R-:W-:Y:S01]  /*68e0*/  HMMA.16816.F32.BF16 R56, R172.reuse, R162, R56 ;  /* 0x000000a2ac38723c */ /* 0x040fe20000041838 */
[----:B------:R-:W-:Y:S07]  /*68f0*/  LDSM.16.M88.4 R160, [R201+0x7000] ;  /* 0x00700000c9a0783b */ /* 0x000fee0000000200 */
[C---:B-----5:R-:W-:Y:S08]  /*6900*/  HMMA.16816.F32.BF16 R60, R172.reuse, R136, R60 ;  /* 0x00000088ac3c723c */ /* 0x060ff0000004183c */
[----:B------:R-:W-:Y:S01]  /*6910*/  HMMA.16816.F32.BF16 R64, R172, R138, R64 ;  /* 0x0000008aac40723c */ /* 0x000fe20000041840 */
[----:B------:R-:W2:Y:S07]  /*6920*/  LDSM.16.M88.4 R136, [R201+0x6000] ;  /* 0x00600000c988783b */ /* 0x000eae0000000200 */
[C---:B----4-:R-:W-:Y:S08]  /*6930*/  HMMA.16816.F32.BF16 R4, R176.reuse, R148, R4 ;  /* 0x00000094b004723c */ /* 0x050ff00000041804 */
[C---:B------:R-:W-:Y:S01]  /*6940*/  HMMA.16816.F32.BF16 R8, R176.reuse, R150, R8 ;  /* 0x00000096b008723c */ /* 0x040fe20000041808 */
[----:B------:R-:W4:Y:S07]  /*6950*/  LDSM.16.M88.4 R148, [R201+0x6800] ;  /* 0x00680000c994783b */ /* 0x000f2e0000000200 */
[C---:B------:R-:W-:Y:S08]  /*6960*/  HMMA.16816.F32.BF16 R12, R176.reuse, R164, R12 ;  /* 0x000000a4b00c723c */ /* 0x040ff0000004180c */
[C---:B------:R-:W-:Y:S01]  /*6970*/  HMMA.16816.F32.BF16 R16, R176.reuse, R166, R16 ;  /* 0x000000a6b010723c */ /* 0x040fe20000041810 */
[----:B------:R-:W5:Y:S07]  /*6980*/  LDSM.16.M88.4 R164, [R214] ;  /* 0x00000000d6a4783b */ /* 0x000f6e0000000200 */
[C---:B---3--:R-:W-:Y:S08]  /*6990*/  HMMA.16816.F32.BF16 R20, R176.reuse, R152, R20 ;  /* 0x00000098b014723c */ /* 0x048ff00000041814 */
[C---:B------:R-:W-:Y:S01]  /*69a0*/  HMMA.16816.F32.BF16 R24, R176.reuse, R154, R24 ;  /* 0x0000009ab018723c */ /* 0x040fe20000041818 */
[----:B------:R-:W3:Y:S07]  /*69b0*/  LDSM.16.M88.4 R152, [R213] ;  /* 0x00000000d598783b */ /* 0x000eee0000000200 */
[C---:B-1----:R-:W-:Y:S08]  /*69c0*/  HMMA.16816.F32.BF16 R28, R176.reuse, R156, R28 ;  /* 0x0000009cb01c723c */ /* 0x042ff0000004181c */
[C---:B------:R-:W-:Y:S01]  /*69d0*/  HMMA.16816.F32.BF16 R32, R176.reuse, R158, R32 ;  /* 0x0000009eb020723c */ /* 0x040fe20000041820 */
[----:B------:R-:W-:Y:S07]  /*69e0*/  LDSM.16.M88.4 R156, [R210] ;  /* 0x00000000d29c783b */ /* 0x000fee0000000200 */
[C---:B--2---:R-:W-:Y:S08]  /*69f0*/  HMMA.16816.F32.BF16 R36, R176.reuse, R136, R36 ;  /* 0x00000088b024723c */ /* 0x044ff00000041824 */
[C---:B------:R-:W-:Y:S01]  /*6a00*/  HMMA.16816.F32.BF16 R40, R176.reuse, R138, R40 ;  /* 0x0000008ab028723c */ /* 0x040fe20000041828 */
[----:B------:R-:W1:Y:S07]  /*6a10*/  LDSM.16.M88.4 R136, [R212] ;  /* 0x00000000d488783b */ /* 0x000e6e0000000200 */
[C---:B----4-:R-:W-:Y:S08]  /*6a20*/  HMMA.16816.F32.BF16 R44, R176.reuse, R148, R44 ;  /* 0x00000094b02c723c */ /* 0x050ff0000004182c */
[C---:B------:R-:W-:Y:S01]  /*6a30*/  HMMA.16816.F32.BF16 R48, R176.reuse, R150, R48 ;  /* 0x00000096b030723c */ /* 0x040fe20000041830 */
[----:B------:R-:W2:Y:S07]  /*6a40*/  LDSM.16.M88.4 R148, [R211] ;  /* 0x00000000d394783b */ /* 0x000eae0000000200 */
[C---:B------:R-:W-:Y:S08]  /*6a50*/  HMMA.16816.F32.BF16 R52, R176.reuse, R160, R52 ;  /* 0x000000a0b034723c */ /* 0x040ff00000041834 */
[C---:B------:R-:W-:Y:S01]  /*6a60*/  HMMA.16816.F32.BF16 R56, R176.reuse, R162, R56 ;  /* 0x000000a2b038723c */ /* 0x040fe20000041838 */
[----:B------:R-:W4:Y:S07]  /*6a70*/  LDSM.16.M88.4 R160, [R209] ;  /* 0x00000000d1a0783b */ /* 0x000f2e0000000200 */
[C---:B------:R-:W-:Y:S08]  /*6a80*/  HMMA.16816.F32.BF16 R60, R176.reuse, R180, R60 ;  /* 0x000000b4b03c723c */ /* 0x040ff0000004183c */
[----:B------:R-:W-:Y:S01]  /*6a90*/  HMMA.16816.F32.BF16 R64, R176, R182, R64 ;  /* 0x000000b6b040723c */ /* 0x000fe20000041840 */
[----:B------:R-:W1:Y:S07]  /*6aa0*/  LDSM.16.M88.4 R180, [R208] ;  /* 0x00000000d0b4783b */ /* 0x000e6e0000000200 */
[C---:B------:R-:W-:Y:S08]  /*6ab0*/  HMMA.16816.F32.BF16 R4, R184.reuse, R188, R4 ;  /* 0x000000bcb804723c */ /* 0x040ff00000041804 */
[C---:B------:R-:W-:Y:S01]  /*6ac0*/  HMMA.16816.F32.BF16 R8, R184.reuse, R190, R8 ;  /* 0x000000beb808723c */ /* 0x040fe20000041808 */
[----:B------:R-:W2:Y:S07]  /*6ad0*/  LDSM.16.M88.4 R188, [R205+0x4000] ;  /* 0x00400000cdbc783b */ /* 0x000eae0000000200 */
[C---:B-----5:R-:W-:Y:S08]  /*6ae0*/  HMMA.16816.F32.BF16 R12, R184.reuse, R164, R12 ;  /* 0x000000a4b80c723c */ /* 0x060ff0000004180c */
[C---:B------:R-:W-:Y:S01]  /*6af0*/  HMMA.16816.F32.BF16 R16, R184.reuse, R166, R16 ;  /* 0x000000a6b810723c */ /* 0x040fe20000041810 */
[----:B------:R-:W5:Y:S07]  /*6b00*/  LDSM.16.M88.4 R164, [R205+0x4800] ;  /* 0x00480000cda4783b */ /* 0x000f6e0000000200 */
[C---:B---3--:R-:W-:Y:S08]  /*6b10*/  HMMA.16816.F32.BF16 R20, R184.reuse, R152, R20 ;  /* 0x00000098b814723c */ /* 0x048ff00000041814 */
[C---:B------:R-:W-:Y:S01]  /*6b20*/  HMMA.16816.F32.BF16 R24, R184.reuse, R154, R24 ;  /* 0x0000009ab818723c */ /* 0x040fe20000041818 */
[----:B------:R-:W-:Y:S07]  /*6b30*/  LDSM.16.M88.4 R152, [R205+0x6000] ;  /* 0x00600000cd98783b */ /* 0x000fee0000000200 */
[C---:B-1----:R-:W-:Y:S08]  /*6b40*/  HMMA.16816.F32.BF16 R28, R184.reuse, R136, R28 ;  /* 0x00000088b81c723c */ /* 0x042ff0000004181c */
[C---:B------:R-:W-:Y:S01]  /*6b50*/  HMMA.16816.F32.BF16 R32, R184.reuse, R138, R32 ;  /* 0x0000008ab820723c */ /* 0x040fe20000041820 */
[----:B------:R-:W1:Y:S07]  /*6b60*/  LDSM.16.M88.4 R136, [R205+0x5000] ;  /* 0x00500000cd88783b */ /* 0x000e6e0000000200 */
[C---:B--2---:R-:W-:Y:S08]  /*6b70*/  HMMA.16816.F32.BF16 R36, R184.reuse, R148, R36 ;  /* 0x00000094b824723c */ /* 0x044ff00000041824 */
[C---:B------:R-:W-:Y:S01]  /*6b80*/  HMMA.16816.F32.BF16 R40, R184.reuse, R150, R40 ;  /* 0x00000096b828723c */ /* 0x040fe20000041828 */
[----:B------:R-:W2:Y:S07]  /*6b90*/  LDSM.16.M88.4 R148, [R205+0x5800] ;  /* 0x00580000cd94783b */ /* 0x000eae0000000200 */
[C---:B------:R-:W-:Y:S08]  /*6ba0*/  HMMA.16816.F32.BF16 R44, R184.reuse, R156, R44 ;  /* 0x0000009cb82c723c */ /* 0x040ff0000004182c */
[C---:B------:R-:W-:Y:S01]  /*6bb0*/  HMMA.16816.F32.BF16 R48, R184.reuse, R158, R48 ;  /* 0x0000009eb830723c */ /* 0x040fe20000041830 */
[----:B------:R-:W3:Y:S07]  /*6bc0*/  LDSM.16.M88.4 R156, [R205+0x6800] ;  /* 0x00680000cd9c783b */ /* 0x000eee0000000200 */
[C---:B----4-:R-:W-:Y:S08]  /*6bd0*/  HMMA.16816.F32.BF16 R52, R184.reuse, R160, R52 ;  /* 0x000000a0b834723c */ /* 0x050ff00000041834 */
[C---:B------:R-:W-:Y:S01]  /*6be0*/  HMMA.16816.F32.BF16 R56, R184.reuse, R162, R56 ;  /* 0x000000a2b838723c */ /* 0x040fe20000041838 */
[----:B------:R-:W4:Y:S07]  /*6bf0*/  LDSM.16.M88.4 R160, [R205+0x7000] ;  /* 0x00700000cda0783b */ /* 0x000f2e0000000200 */
[C---:B------:R-:W-:Y:S08]  /*6c00*/  HMMA.16816.F32.BF16 R60, R184.reuse, R180, R60 ;  /* 0x000000b4b83c723c */ /* 0x040ff0000004183c */
[----:B------:R-:W-:Y:S01]  /*6c10*/  HMMA.16816.F32.BF16 R64, R184, R182, R64 ;  /* 0x000000b6b840723c */ /* 0x000fe20000041840 */
[----:B------:R-:W2:Y:S07]  /*6c20*/  LDSM.16.M88.4 R180, [R205+0x7800] ;  /* 0x00780000cdb4783b */ /* 0x000eae0000000200 */
[C---:B------:R-:W-:Y:S08]  /*6c30*/  HMMA.16816.F32.BF16 R4, R192.reuse, R188, R4 ;  /* 0x000000bcc004723c */ /* 0x040ff00000041804 */
[C---:B------:R-:W-:Y:S01]  /*6c40*/  HMMA.16816.F32.BF16 R8, R192.reuse, R190, R8 ;  /* 0x000000bec008723c */ /* 0x040fe20000041808 */
[----:B------:R-:W3:Y:S07]  /*6c50*/  LDSM.16.M88.4 R188, [R202+0x4000] ;  /* 0x00400000cabc783b */ /* 0x000eee0000000200 */
[C---:B-----5:R-:W-:Y:S08]  /*6c60*/  HMMA.16816.F32.BF16 R12, R192.reuse, R164, R12 ;  /* 0x000000a4c00c723c */ /* 0x060ff0000004180c */
[C---:B------:R-:W-:Y:S08]  /*6c70*/  HMMA.16816.F32.BF16 R16, R192.reuse, R166, R16 ;  /* 0x000000a6c010723c */ /* 0x040ff00000041810 */
[C---:B-1----:R-:W-:Y:S08]  /*6c80*/  HMMA.16816.F32.BF16 R20, R192.reuse, R136, R20 ;  /* 0x00000088c014723c */ /* 0x042ff00000041814 */
[C---:B------:R-:W-:Y:S01]  /*6c90*/  HMMA.16816.F32.BF16 R24, R192.reuse, R138, R24 ;  /* 0x0000008ac018723c */ /* 0x040fe20000041818 */
[----:B------:R-:W1:Y:S07]  /*6ca0*/  LDSM.16.M88.4 R136, [R202+0x4800] ;  /* 0x00480000ca88783b */ /* 0x000e6e0000000200 */
[C---:B--2---:R-:W-:Y:S08]  /*6cb0*/  HMMA.16816.F32.BF16 R28, R192.reuse, R148, R28 ;  /* 0x00000094c01c723c */ /* 0x044ff0000004181c */
[C---:B------:R-:W-:Y:S08]  /*6cc0*/  HMMA.16816.F32.BF16 R32, R192.reuse, R150, R32 ;  /* 0x00000096c020723c */ /* 0x040ff00000041820 */
[C---:B------:R-:W-:Y:S08]  /*6cd0*/  HMMA.16816.F32.BF16 R36, R192.reuse, R152, R36 ;  /* 0x00000098c024723c */ /* 0x040ff00000041824 */
[C---:B------:R-:W-:Y:S08]  /*6ce0*/  HMMA.16816.F32.BF16 R40, R192.reuse, R154, R40 ;  /* 0x0000009ac028723c */ /* 0x040ff00000041828 */
[C---:B---3--:R-:W-:Y:S08]  /*6cf0*/  HMMA.16816.F32.BF16 R44, R192.reuse, R156, R44 ;  /* 0x0000009cc02c723c */ /* 0x048ff0000004182c */
[C---:B------:R-:W-:Y:S08]  /*6d00*/  HMMA.16816.F32.BF16 R48, R192.reuse, R158, R48 ;  /* 0x0000009ec030723c */ /* 0x040ff00000041830 */
[C---:B----4-:R-:W-:Y:S08]  /*6d10*/  HMMA.16816.F32.BF16 R52, R192.reuse, R160, R52 ;  /* 0x000000a0c034723c */ /* 0x050ff00000041834 */
[C---:B------:R-:W-:Y:S08]  /*6d20*/  HMMA.16816.F32.BF16 R56, R192.reuse, R162, R56 ;  /* 0x000000a2c038723c */ /* 0x040ff00000041838 */
[C---:B------:R-:W-:Y:S08]  /*6d30*/  HMMA.16816.F32.BF16 R60, R192.reuse, R180, R60 ;  /* 0x000000b4c03c723c */ /* 0x040ff0000004183c */
[----:B------:R-:W-:Y:S08]  /*6d40*/  HMMA.16816.F32.BF16 R64, R192, R182, R64 ;  /* 0x000000b6c040723c */ /* 0x000ff00000041840 */
[C---:B------:R-:W-:Y:S08]  /*6d50*/  HMMA.16816.F32.BF16 R4, R196.reuse, R188, R4 ;  /* 0x000000bcc404723c */ /* 0x040ff00000041804 */
[C---:B------:R-:W-:Y:S08]  /*6d60*/  HMMA.16816.F32.BF16 R8, R196.reuse, R190, R8 ;  /* 0x000000bec408723c */ /* 0x040ff00000041808 */
[C---:B-1----:R-:W-:Y:S08]  /*6d70*/  HMMA.16816.F32.BF16 R12, R196.reuse, R136, R12 ;  /* 0x00000088c40c723c */ /* 0x042ff0000004180c */
[----:B------:R-:W-:Y:S01]  /*6d80*/  FMUL.FTZ R4, R4, c[0x0][0x320] ;  /* 0x0000c80004047a20 */ /* 0x000fe20000410000 */
[C---:B------:R-:W-:Y:S01]  /*6d90*/  HMMA.16816.F32.BF16 R16, R196.reuse, R138, R16 ;  /* 0x0000008ac410723c */ /* 0x040fe20000041810 */
[----:B------:R-:W2:Y:S02]  /*6da0*/  LDL R139, [R1+0x28] ;  /* 0x00002800018b7983 */ /* 0x000ea40000100800 */
[----:B------:R-:W-:Y:S01]  /*6db0*/  MUFU.TANH R156, R4 ;  /* 0x00000004009c7308 */ /* 0x000fe20000002400 */
[----:B------:R-:W-:Y:S02]  /*6dc0*/  FMUL.FTZ R5, R5, c[0x0][0x320] ;  /* 0x0000c80005057a20 */ /* 0x000fe40000410000 */
[----:B------:R-:W-:Y:S02]  /*6dd0*/  FMUL.FTZ R6, R6, c[0x0][0x320] ;  /* 0x0000c80006067a20 */ /* 0x000fe40000410000 */
[----:B------:R-:W-:Y:S04]  /*6de0*/  FMUL.FTZ R7, R7, c[0x0][0x320] ;  /* 0x0000c80007077a20 */ /* 0x000fe80000410000 */
[----:B------:R-:W-:Y:S01]  /*6df0*/  FMUL.FTZ R8, R8, c[0x0][0x320] ;  /* 0x0000c80008087a20 */ /* 0x000fe20000410000 */
[----:B------:R-:W-:Y:S01]  /*6e00*/  MUFU.TANH R155, R5 ;  /* 0x00000005009b7308 */ /* 0x000fe20000002400 */
[----:B------:R-:W-:Y:S02]  /*6e10*/  FMUL.FTZ R9, R9, c[0x0][0x320] ;  /* 0x0000c80009097a20 */ /* 0x000fe40000410000 */
[----:B------:R-:W-:Y:S02]  /*6e20*/  FMUL.FTZ R10, R10, c[0x0][0x320] ;  /* 0x0000c8000a0a7a20 */ /* 0x000fe40000410000 */
[----:B------:R-:W-:Y:S02]  /*6e30*/  FMUL.FTZ R11, R11, c[0x0][0x320] ;  /* 0x0000c8000b0b7a20 */ /* 0x000fe40000410000 */
[----:B------:R-:W-:Y:S02]  /*6e40*/  FMUL.FTZ R12, R12, c[0x0][0x320] ;  /* 0x0000c8000c0c7a20 */ /* 0x000fe40000410000 */
[----:B------:R-:W-:Y:S01]  /*6e50*/  FMUL.FTZ R13, R13, c[0x0][0x320] ;  /* 0x0000c8000d0d7a20 */ /* 0x000fe20000410000 */
[----:B------:R-:W1:Y:S01]  /*6e60*/  MUFU.TANH R154, R6 ;  /* 0x00000006009a7308 */ /* 0x000e620000002400 */
[----:B------:R-:W-:Y:S02]  /*6e70*/  FMUL.FTZ R14, R14, c[0x0][0x320] ;  /* 0x0000c8000e0e7a20 */ /* 0x000fe40000410000 */
[----:B------:R-:W-:Y:S02]  /*6e80*/  FMUL.FTZ R15, R15, c[0x0][0x320] ;  /* 0x0000c8000f0f7a20 */ /* 0x000fe40000410000 */
[----:B------:R-:W-:Y:S02]  /*6e90*/  FMUL.FTZ R18, R18, c[0x0][0x320] ;  /* 0x0000c80012127a20 */ /* 0x000fe40000410000 */
[----:B------:R-:W-:Y:S02]  /*6ea0*/  FMUL.FTZ R19, R19, c[0x0][0x320] ;  /* 0x0000c80013137a20 */ /* 0x000fe40000410000 */
[----:B------:R-:W-:Y:S01]  /*6eb0*/  FMUL.FTZ R17, R17, c[0x0][0x320] ;  /* 0x0000c80011117a20 */ /* 0x000fe20000410000 */
[----:B------:R3:W-:Y:S01]  /*6ec0*/  MUFU.TANH R153, R7 ;  /* 0x0000000700997308 */ /* 0x0007e20000002400 */
[----:B------:R-:W-:Y:S09]  /*6ed0*/  FMUL.FTZ R16, R16, c[0x0][0x320] ;  /* 0x0000c80010107a20 */ /* 0x000ff20000410000 */
[----:B------:R-:W-:Y:S10]  /*6ee0*/  MUFU.TANH R152, R8 ;  /* 0x0000000800987308 */ /* 0x000ff40000002400 */
[----:B------:R-:W-:Y:S01]  /*6ef0*/  MUFU.TANH R151, R9 ;  /* 0x0000000900977308 */ /* 0x000fe20000002400 */
[----:B---3--:R-:W3:Y:S09]  /*6f00*/  LDSM.16.M88.4 R4, [R202+0x5000] ;  /* 0x00500000ca04783b */ /* 0x008ef20000000200 */
[----:B------:R-:W4:Y:S10]  /*6f10*/  MUFU.TANH R149, R10 ;  /* 0x0000000a00957308 */ /* 0x000f340000002400 */
[----:B------:R5:W-:Y:S10]  /*6f20*/  MUFU.TANH R148, R11 ;  /* 0x0000000b00947308 */ /* 0x000bf40000002400 */
[----:B------:R-:W-:Y:S10]  /*6f30*/  MUFU.TANH R138, R12 ;  /* 0x0000000c008a7308 */ /* 0x000ff40000002400 */
[----:B------:R-:W1:Y:S01]  /*6f40*/  MUFU.TANH R137, R13 ;  /* 0x0000000d00897308 */ /* 0x000e620000002400 */
[----:B-----5:R-:W5:Y:S01]  /*6f50*/  LDSM.16.M88.4 R8, [R202+0x5800] ;  /* 0x00580000ca08783b */ /* 0x020f620000000200 */
[C---:B---3--:R-:W-:Y:S08]  /*6f60*/  HMMA.16816.F32.BF16 R20, R196.reuse, R4, R20 ;  /* 0x00000004c414723c */ /* 0x048ff00000041814 */
[----:B------:R-:W3:Y:S01]  /*6f70*/  MUFU.TANH R136, R14 ;  /* 0x0000000e00887308 */ /* 0x000ee20000002400 */
[C---:B------:R-:W-:Y:S01]  /*6f80*/  HMMA.16816.F32.BF16 R24, R196.reuse, R6, R24 ;  /* 0x00000006c418723c */ /* 0x040fe20000041818 */
[----:B------:R-:W1:Y:S08]  /*6f90*/  LDSM.16.M88.4 R4, [R202+0x6000] ;  /* 0x00600000ca04783b */ /* 0x000e700000000200 */
[----:B------:R3:W-:Y:S06]  /*6fa0*/  MUFU.TANH R71, R15 ;  /* 0x0000000f00477308 */ /* 0x0007ec0000002400 */
[----:B------:R-:W-:Y:S04]  /*6fb0*/  FMUL.FTZ R20, R20, c[0x0][0x320] ;  /* 0x0000c80014147a20 */ /* 0x000fe80000410000 */
[----:B------:R-:W-:Y:S01]  /*6fc0*/  MUFU.TANH R68, R17 ;  /* 0x0000001100447308 */ /* 0x000fe20000002400 */
[----:B------:R-:W-:Y:S02]  /*6fd0*/  FMUL.FTZ R21, R21, c[0x0][0x320] ;  /* 0x0000c80015157a20 */ /* 0x000fe40000410000 */
[----:B------:R-:W-:Y:S02]  /*6fe0*/  FMUL.FTZ R22, R22, c[0x0][0x320] ;  /* 0x0000c80016167a20 */ /* 0x000fe40000410000 */
[----:B------:R-:W-:Y:S02]  /*6ff0*/  FMUL.FTZ R23, R23, c[0x0][0x320] ;  /* 0x0000c80017177a20 */ /* 0x000fe40000410000 */
[----:B------:R-:W-:Y:S02]  /*7000*/  FMUL.FTZ R24, R24, c[0x0][0x320] ;  /* 0x0000c80018187a20 */ /* 0x000fe40000410000 */
[----:B------:R-:W-:Y:S01]  /*7010*/  FMUL.FTZ R25, R25, c[0x0][0x320] ;  /* 0x0000c80019197a20 */ /* 0x000fe20000410000 */
[----:B------:R-:W4:Y:S01]  /*7020*/  MUFU.TANH R17, R18 ;  /* 0x0000001200117308 */ /* 0x000f220000002400 */
[----:B------:R-:W-:Y:S02]  /*7030*/  FMUL.FTZ R26, R26, c[0x0][0x320] ;  /* 0x0000c8001a1a7a20 */ /* 0x000fe40000410000 */
[----:B------:R-:W-:Y:S01]  /*7040*/  FMUL.FTZ R27, R27, c[0x0][0x320] ;  /* 0x0000c8001b1b7a20 */ /* 0x000fe20000410000 */
[C---:B-----5:R-:W-:Y:S01]  /*7050*/  HMMA.16816.F32.BF16 R28, R196.reuse, R8, R28 ;  /* 0x00000008c41c723c */ /* 0x060fe2000004181c */
[----:B---3--:R-:W-:Y:S05]  /*7060*/  LDSM.16.M88.4 R12, [R202+0x7800] ;  /* 0x00780000ca0c783b */ /* 0x008fea0000000200 */
[----:B------:R-:W-:Y:S02]  /*7070*/  MUFU.TANH R150, R19 ;  /* 0x0000001300967308 */ /* 0x000fe40000002400 */
[C---:B------:R-:W-:Y:S01]  /*7080*/  HMMA.16816.F32.BF16 R32, R196.reuse, R10, R32 ;  /* 0x0000000ac420723c */ /* 0x040fe20000041820 */
[----:B------:R-:W3:Y:S07]  /*7090*/  LDSM.16.M88.4 R8, [R202+0x6800] ;  /* 0x00680000ca08783b */ /* 0x000eee0000000200 */
[----:B------:R5:W3:Y:S01]  /*70a0*/  MUFU.TANH R69, R16 ;  /* 0x0000001000457308 */ /* 0x000ae20000002400 */
[C---:B-1----:R-:W-:Y:S07]  /*70b0*/  HMMA.16816.F32.BF16 R36, R196.reuse, R4, R36 ;  /* 0x00000004c424723c */ /* 0x042fee0000041824 */
[----:B------:R-:W-:Y:S01]  /*70c0*/  FMUL.FTZ R28, R28, c[0x0][0x320] ;  /* 0x0000c8001c1c7a20 */ /* 0x000fe20000410000 */
[C---:B------:R-:W-:Y:S01]  /*70d0*/  HMMA.16816.F32.BF16 R40, R196.reuse, R6, R40 ;  /* 0x00000006c428723c */ /* 0x040fe20000041828 */
[----:B------:R-:W1:Y:S01]  /*70e0*/  MUFU.TANH R20, R20 ;  /* 0x0000001400147308 */ /* 0x000e620000002400 */
[----:B------:R-:W1:Y:S01]  /*70f0*/  LDSM.16.M88.4 R4, [R202+0x7000] ;  /* 0x00700000ca04783b */ /* 0x000e620000000200 */
[----:B------:R-:W-:Y:S04]  /*7100*/  DEPBAR.LE SB0, 0x0 ;  /* 0x000080000000791a */ /* 0x000fe80000000000 */
[----:B------:R-:W-:Y:S02]  /*7110*/  FMUL.FTZ R32, R32, c[0x0][0x320] ;  /* 0x0000c80020207a20 */ /* 0x000fe40000410000 */
[----:B------:R-:W-:Y:S02]  /*7120*/  FMUL.FTZ R29, R29, c[0x0][0x320] ;  /* 0x0000c8001d1d7a20 */ /* 0x000fe40000410000 */
[----:B------:R-:W-:Y:S01]  /*7130*/  MUFU.TANH R163, R32 ;  /* 0x0000002000a37308 */ /* 0x000fe20000002400 */
[----:B------:R-:W-:Y:S01]  /*7140*/  BAR.SYNC.DEFER_BLOCKING 0x0 ;  /* 0x0000000000007b1d */ /* 0x000fe20000010000 */
[----:B------:R-:W-:Y:S02]  /*7150*/  FMUL.FTZ R30, R30, c[0x0][0x320] ;  /* 0x0000c8001e1e7a20 */ /* 0x000fe40000410000 */
[----:B------:R-:W-:Y:S02]  /*7160*/  FMUL.FTZ R31, R31, c[0x0][0x320] ;  /* 0x0000c8001f1f7a20 */ /* 0x000fe40000410000 */
[----:B------:R-:W-:Y:S02]  /*7170*/  FMUL.FTZ R36, R36, c[0x0][0x320] ;  /* 0x0000c80024247a20 */ /* 0x000fe40000410000 */
[----:B------:R-:W-:Y:S02]  /*7180*/  FMUL.FTZ R37, R37, c[0x0][0x320] ;  /* 0x0000c80025257a20 */ /* 0x000fe40000410000 */
[----:B------:R-:W2:Y:S01]  /*7190*/  MUFU.TANH R21, R21 ;  /* 0x0000001500157308 */ /* 0x000ea20000002400 */
[----:B------:R-:W-:Y:S01]  /*71a0*/  FMUL.FTZ R38, R38, c[0x0][0x320] ;  /* 0x0000c80026267a20 */ /* 0x000fe20000410000 */
[C---:B---3--:R-:W-:Y:S01]  /*71b0*/  HMMA.16816.F32.BF16 R44, R196.reuse, R8, R44 ;  /* 0x00000008c42c723c */ /* 0x048fe2000004182c */
[----:B------:R3:W4:Y:S04]  /*71c0*/  SHFL.IDX PT, R8, R0, 0x1, 0x1c1f ;  /* 0x003c1f0000087f89 */ /* 0x00072800000e0000 */
[----:B------:R-:W-:Y:S03]  /*71d0*/  FMUL.FTZ R40, R40, c[0x0][0x320] ;  /* 0x0000c80028287a20 */ /* 0x000fe60000410000 */
[----:B------:R-:W2:Y:S01]  /*71e0*/  MUFU.TANH R24, R24 ;  /* 0x0000001800187308 */ /* 0x000ea20000002400 */
[C---:B------:R-:W-:Y:S03]  /*71f0*/  HMMA.16816.F32.BF16 R48, R196.reuse, R10, R48 ;  /* 0x0000000ac430723c */ /* 0x040fe60000041830 */
[----:B------:R-:W-:Y:S02]  /*7200*/  FMUL.FTZ R41, R41, c[0x0][0x320] ;  /* 0x0000c80029297a20 */ /* 0x000fe40000410000 */
[----:B------:R-:W-:Y:S02]  /*7210*/  FMUL.FTZ R39, R39, c[0x0][0x320] ;  /* 0x0000c80027277a20 */ /* 0x000fe40000410000 */
[----:B------:R-:W-:Y:S02]  /*7220*/  FMUL.FTZ R42, R42, c[0x0][0x320] ;  /* 0x0000c8002a2a7a20 */ /* 0x000fe40000410000 */
[----:B------:R4:W-:Y:S01]  /*7230*/  MUFU.TANH R18, R40 ;  /* 0x0000002800127308 */ /* 0x0009e20000002400 */
[C---:B-1----:R-:W-:Y:S03]  /*7240*/  HMMA.16816.F32.BF16 R52, R196.reuse, R4, R52 ;  /* 0x00000004c434723c */ /* 0x042fe60000041834 */
[----:B------:R-:W-:Y:S02]  /*7250*/  FMUL.FTZ R33, R33, c[0x0][0x320] ;  /* 0x0000c80021217a20 */ /* 0x000fe40000410000 */
[----:B------:R-:W-:Y:S01]  /*7260*/  FMUL.FTZ R35, R35, c[0x0][0x320] ;  /* 0x0000c80023237a20 */ /* 0x000fe20000410000 */
[----:B---3--:R-:W-:Y:S01]  /*7270*/  MOV R0, 0xffffff80 ;  /* 0xffffff8000007802 */ /* 0x008fe20000000f00 */
[----:B------:R-:W-:Y:S01]  /*7280*/  FMUL.FTZ R44, R44, c[0x0][0x320] ;  /* 0x0000c8002c2c7a20 */ /* 0x000fe20000410000 */
[C---:B------:R-:W-:Y:S01]  /*7290*/  HMMA.16816.F32.BF16 R56, R196.reuse, R6, R56 ;  /* 0x00000006c438723c */ /* 0x040fe20000041838 */
[----:B------:R-:W-:Y:S03]  /*72a0*/  MUFU.TANH R42, R42 ;  /* 0x0000002a002a7308 */ /* 0x000fe60000002400 */
[----:B------:R-:W-:Y:S02]  /*72b0*/  IMAD R0, R229, R0, 0x1 ;  /* 0x00000001e5007424 */ /* 0x000fe400078e0200 */
[----:B------:R-:W-:Y:S02]  /*72c0*/  FMUL.FTZ R49, R49, c[0x0][0x320] ;  /* 0x0000c80031317a20 */ /* 0x000fe40000410000 */
[C---:B------:R-:W-:Y:S03]  /*72d0*/  HMMA.16816.F32.BF16 R60, R196.reuse, R12, R60 ;  /* 0x0000000cc43c723c */ /* 0x040fe6000004183c */
[----:B------:R1:W-:Y:S01]  /*72e0*/  MUFU.TANH R19, R41 ;  /* 0x0000002900137308 */ /* 0x0003e20000002400 */
[----:B------:R-:W-:Y:S01]  /*72f0*/  IADD3 R0, R0, c[0x0][0x1d0], -R231 ;  /* 0x0000740000007a10 */ /* 0x000fe20007ffe8e7 */
[----:B------:R-:W-:Y:S02]  /*7300*/  FMUL.FTZ R45, R45, c[0x0][0x320] ;  /* 0x0000c8002d2d7a20 */ /* 0x000fe40000410000 */
[----:B------:R-:W-:Y:S01]  /*7310*/  FMUL.FTZ R46, R46, c[0x0][0x320] ;  /* 0x0000c8002e2e7a20 */ /* 0x000fe20000410000 */
[----:B------:R-:W-:Y:S01]  /*7320*/  IADD3 R0, R0, -c[0x0][0x168], RZ ;  /* 0x80005a0000007a10 */ /* 0x000fe20007ffe0ff */
[----:B------:R-:W-:Y:S03]  /*7330*/  HMMA.16816.F32.BF16 R64, R196, R14, R64 ;  /* 0x0000000ec440723c */ /* 0x000fe60000041840 */
[----:B------:R-:W-:Y:S01]  /*7340*/  FMUL.FTZ R47, R47, c[0x0][0x320] ;  /* 0x0000c8002f2f7a20 */ /* 0x000fe20000410000 */
[----:B------:R3:W-:Y:S01]  /*7350*/  MUFU.TANH R15, R49 ;  /* 0x00000031000f7308 */ /* 0x0007e20000002400 */
[C---:B------:R-:W-:Y:S01]  /*7360*/  IMAD.IADD R2, R0.reuse, 0x1, R2 ;  /* 0x0000000100027824 */ /* 0x040fe200078e0202 */
[----:B----4-:R-:W-:Y:S01]  /*7370*/  IADD3 R0, R0, R8, RZ ;  /* 0x0000000800007210 */ /* 0x010fe20007ffe0ff */
[----:B------:R-:W-:Y:S02]  /*7380*/  FMUL.FTZ R5, R56, c[0x0][0x320] ;  /* 0x0000c80038057a20 */ /* 0x000fe40000410000 */
[----:B-----5:R-:W-:Y:S01]  /*7390*/  FMUL.FTZ R16, R57, c[0x0][0x320] ;  /* 0x0000c80039107a20 */ /* 0x020fe20000410000 */
[----:B------:R-:W-:Y:S02]  /*73a0*/  ISETP.GT.AND P4, PT, R0, RZ, PT ;  /* 0x000000ff0000720c */ /* 0x000fe40003f84270 */
[----:B------:R-:W-:Y:S01]  /*73b0*/  ISETP.GT.AND P0, PT, R2, 0x1, PT ;  /* 0x000000010200780c */ /* 0x000fe20003f04270 */
[----:B------:R-:W-:Y:S01]  /*73c0*/  FMUL.FTZ R52, R52, c[0x0][0x320] ;  /* 0x0000c80034347a20 */ /* 0x000fe20000410000 */
[----:B------:R-:W4:Y:S01]  /*73d0*/  MUFU.TANH R25, R25 ;  /* 0x0000001900197308 */ /* 0x000f220000002400 */
[----:B------:R-:W-:Y:S01]  /*73e0*/  FSEL R11, R154, -INF , P4 ;  /* 0xff8000009a0b7808 */ /* 0x000fe20002000000 */
[----:B------:R-:W-:Y:S01]  /*73f0*/  FMUL.FTZ R48, R48, c[0x0][0x320] ;  /* 0x0000c80030307a20 */ /* 0x000fe20000410000 */
[----:B------:R-:W-:Y:S01]  /*7400*/  FSEL R8, R155, -INF , P0 ;  /* 0xff8000009b087808 */ /* 0x000fe20000000000 */
[----:B------:R-:W-:Y:S01]  /*7410*/  FMUL.FTZ R53, R53, c[0x0][0x320] ;  /* 0x0000c80035357a20 */ /* 0x000fe20000410000 */
[----:B------:R-:W-:Y:S01]  /*7420*/  ISETP.GT.AND P4, PT, R0, 0x8, PT ;  /* 0x000000080000780c */ /* 0x000fe20003f84270 */
[----:B------:R-:W-:Y:S01]  /*7430*/  FMUL.FTZ R54, R54, c[0x0][0x320] ;  /* 0x0000c80036367a20 */ /* 0x000fe20000410000 */
[----:B------:R-:W-:Y:S01]  /*7440*/  ISETP.GT.AND P0, PT, R2, 0x9, PT ;  /* 0x000000090200780c */ /* 0x000fe20003f04270 */
[----:B------:R-:W-:Y:S01]  /*7450*/  FMUL.FTZ R55, R55, c[0x0][0x320] ;  /* 0x0000c80037377a20 */ /* 0x000fe20000410000 */
[----:B------:R-:W-:Y:S01]  /*7460*/  FSEL R13, R149, -INF , P4 ;  /* 0xff800000950d7808 */ /* 0x000fe20002000000 */
[----:B------:R-:W2:Y:S01]  /*7470*/  MUFU.TANH R28, R28 ;  /* 0x0000001c001c7308 */ /* 0x000ea20000002400 */
[----:B------:R-:W-:Y:S01]  /*7480*/  FSEL R10, R151, -INF , P0 ;  /* 0xff800000970a7808 */ /* 0x000fe20000000000 */
[----:B------:R-:W-:Y:S01]  /*7490*/  FMUL.FTZ R60, R60, c[0x0][0x320] ;  /* 0x0000c8003c3c7a20 */ /* 0x000fe20000410000 */
[----:B------:R-:W-:Y:S01]  /*74a0*/  ISETP.GT.AND P0, PT, R2, 0x11, PT ;  /* 0x000000110200780c */ /* 0x000fe20003f04270 */
[----:B------:R-:W-:Y:S01]  /*74b0*/  FMUL.FTZ R61, R61, c[0x0][0x320] ;  /* 0x0000c8003d3d7a20 */ /* 0x000fe20000410000 */
[----:B------:R-:W-:Y:S01]  /*74c0*/  ISETP.GT.AND P4, PT, R0, 0x10, PT ;  /* 0x000000100000780c */ /* 0x000fe20003f84270 */
[----:B------:R-:W-:Y:S01]  /*74d0*/  FMUL.FTZ R62, R62, c[0x0][0x320] ;  /* 0x0000c8003e3e7a20 */ /* 0x000fe20000410000 */
[----:B------:R-:W-:Y:S01]  /*74e0*/  FSEL R40, R137, -INF , P0 ;  /* 0xff80000089287808 */ /* 0x000fe20000000000 */
[----:B------:R-:W-:Y:S01]  /*74f0*/  FMUL.FTZ R63, R63, c[0x0][0x320] ;  /* 0x0000c8003f3f7a20 */ /* 0x000fe20000410000 */
[----:B-1----:R-:W-:Y:S01]  /*7500*/  FSEL R41, R136, -INF , P4 ;  /* 0xff80000088297808 */ /* 0x002fe20002000000 */
[----:B------:R-:W-:Y:S01]  /*7510*/  MUFU.TANH R6, R48 ;  /* 0x0000003000067308 */ /* 0x000fe20000002400 */
[----:B------:R-:W5:Y:S01]  /*7520*/  LDL.64 R136, [R1+0x18] ;  /* 0x0000180001887983 */ /* 0x000f620000100a00 */
[----:B------:R-:W-:Y:S01]  /*7530*/  ISETP.GT.AND P1, PT, R2, RZ, PT ;  /* 0x000000ff0200720c */ /* 0x000fe20003f24270 */
[----:B------:R-:W-:Y:S01]  /*7540*/  FMUL.FTZ R65, R65, c[0x0][0x320] ;  /* 0x0000c80041417a20 */ /* 0x000fe20000410000 */
[----:B------:R-:W-:Y:S01]  /*7550*/  ISETP.GT.AND P4, PT, R0, 0x18, PT ;  /* 0x000000180000780c */ /* 0x000fe20003f84270 */
[----:B------:R-:W-:Y:S01]  /*7560*/  FMUL.FTZ R43, R43, c[0x0][0x320] ;  /* 0x0000c8002b2b7a20 */ /* 0x000fe20000410000 */
[----:B------:R-:W-:Y:S01]  /*7570*/  FSEL R7, R156, -INF , P1 ;  /* 0xff8000009c077808 */ /* 0x000fe20000800000 */
[----:B------:R-:W-:Y:S01]  /*7580*/  FMUL.FTZ R59, R59, c[0x0][0x320] ;  /* 0x0000c8003b3b7a20 */ /* 0x000fe20000410000 */
[----:B------:R-:W-:Y:S01]  /*7590*/  ISETP.GT.AND P1, PT, R2, 0x8, PT ;  /* 0x000000080200780c */ /* 0x000fe20003f24270 */
[----:B------:R-:W-:Y:S01]  /*75a0*/  FMUL.FTZ R50, R50, c[0x0][0x320] ;  /* 0x0000c80032327a20 */ /* 0x000fe20000410000 */
[----:B------:R-:W-:Y:S01]  /*75b0*/  MUFU.TANH R65, R65 ;  /* 0x0000004100417308 */ /* 0x000fe20000002400 */
[----:B------:R-:W-:Y:S01]  /*75c0*/  FMNMX.FTZ R4, R7, R3, !PT ;  /* 0x0000000307047209 */ /* 0x000fe20007810000 */
[----:B------:R-:W-:Y:S01]  /*75d0*/  FMUL.FTZ R34, R34, c[0x0][0x320] ;  /* 0x0000c80022227a20 */ /* 0x000fe20000410000 */
[----:B------:R-:W-:Y:S01]  /*75e0*/  FSEL R57, R17, -INF , P4 ;  /* 0xff80000011397808 */ /* 0x000fe20002000000 */
[----:B------:R-:W-:Y:S01]  /*75f0*/  FMUL.FTZ R51, R51, c[0x0][0x320] ;  /* 0x0000c80033337a20 */ /* 0x000fe20000410000 */
[----:B------:R-:W-:Y:S01]  /*7600*/  FMNMX.FTZ R4, R8, R4, !PT ;  /* 0x0000000408047209 */ /* 0x000fe20007810000 */
[----:B------:R-:W-:Y:S01]  /*7610*/  FMUL.FTZ R64, R64, c[0x0][0x320] ;  /* 0x0000c80040407a20 */ /* 0x000fe20000410000 */
[----:B------:R-:W-:Y:S01]  /*7620*/  FSEL R9, R152, -INF , P1 ;  /* 0xff80000098097808 */ /* 0x000fe20000800000 */
[----:B------:R-:W-:Y:S01]  /*7630*/  FMUL.FTZ R58, R58, c[0x0][0x320] ;  /* 0x0000c8003a3a7a20 */ /* 0x000fe20000410000 */
[----:B------:R-:W-:Y:S01]  /*7640*/  ISETP.GT.AND P1, PT, R2, 0x10, PT ;  /* 0x000000100200780c */ /* 0x000fe20003f24270 */
[----:B------:R1:W-:Y:S01]  /*7650*/  MUFU.TANH R17, R5 ;  /* 0x0000000500117308 */ /* 0x0003e20000002400 */
[----:B------:R-:W-:Y:S01]  /*7660*/  FMNMX.FTZ R4, R9, R4, !PT ;  /* 0x0000000409047209 */ /* 0x000fe20007810000 */
[----:B------:R-:W-:Y:S01]  /*7670*/  FMUL.FTZ R67, R67, c[0x0][0x320] ;  /* 0x0000c80043437a20 */ /* 0x000fe20000410000 */
[----:B------:R-:W-:Y:S02]  /*7680*/  FSEL R32, R138, -INF , P1 ;  /* 0xff8000008a207808 */ /* 0x000fe40000800000 */
[----:B------:R-:W-:Y:S02]  /*7690*/  FMNMX.FTZ R4, R10, R4, !PT ;  /* 0x000000040a047209 */ /* 0x000fe40007810000 */
[----:B------:R-:W-:Y:S02]  /*76a0*/  ISETP.GT.AND P1, PT, R2, 0x18, PT ;  /* 0x000000180200780c */ /* 0x000fe40003f24270 */
[----:B------:R-:W-:Y:S01]  /*76b0*/  FMNMX.FTZ R4, R32, R4, !PT ;  /* 0x0000000420047209 */ /* 0x000fe20007810000 */
[----:B------:R-:W2:Y:S01]  /*76c0*/  MUFU.TANH R29, R29 ;  /* 0x0000001d001d7308 */ /* 0x000ea20000002400 */
[----:B------:R-:W-:Y:S02]  /*76d0*/  ISETP.GT.AND P0, PT, R2, 0x19, PT ;  /* 0x000000190200780c */ /* 0x000fe40003f04270 */
[----:B---3--:R-:W-:Y:S02]  /*76e0*/  FSEL R49, R69, -INF , P1 ;  /* 0xff80000045317808 */ /* 0x008fe40000800000 */
[----:B------:R-:W-:Y:S02]  /*76f0*/  FMNMX.FTZ R4, R40, R4, !PT ;  /* 0x0000000428047209 */ /* 0x000fe40007810000 */
[----:B------:R-:W-:Y:S02]  /*7700*/  ISETP.GT.AND P2, PT, R0, 0x1, PT ;  /* 0x000000010000780c */ /* 0x000fe40003f44270 */
[----:B------:R-:W-:Y:S01]  /*7710*/  ISETP.GT.AND P1, PT, R2, 0x20, PT ;  /* 0x000000200200780c */ /* 0x000fe20003f24270 */
[----:B------:R-:W3:Y:S01]  /*7720*/  MUFU.TANH R22, R22 ;  /* 0x0000001600167308 */ /* 0x000ee20000002400 */
[----:B------:R-:W-:Y:S02]  /*7730*/  FSEL R56, R68, -INF , P0 ;  /* 0xff80000044387808 */ /* 0x000fe40000000000 */
[----:B------:R-:W-:Y:S02]  /*7740*/  FMNMX.FTZ R4, R49, R4, !PT ;  /* 0x0000000431047209 */ /* 0x000fe40007810000 */
[----:B------:R-:W-:Y:S02]  /*7750*/  FSEL R12, R153, -INF , P2 ;  /* 0xff800000990c7808 */ /* 0x000fe40001000000 */
[----:B------:R-:W-:Y:S02]  /*7760*/  FSEL R151, R20, -INF , P1 ;  /* 0xff80000014977808 */ /* 0x000fe40000800000 */
[----:B------:R-:W-:Y:S01]  /*7770*/  ISETP.GT.AND P0, PT, R2, 0x21, PT ;  /* 0x000000210200780c */ /* 0x000fe20003f04270 */
[----:B------:R-:W3:Y:S01]  /*7780*/  MUFU.TANH R36, R36 ;  /* 0x0000002400247308 */ /* 0x000ee20000002400 */
[----:B-1----:R-:W-:Y:S02]  /*7790*/  FMNMX.FTZ R5, R11, R70, !PT ;  /* 0x000000460b057209 */ /* 0x002fe40007810000 */
[----:B------:R-:W-:Y:S02]  /*77a0*/  FMNMX.FTZ R4, R56, R4, !PT ;  /* 0x0000000438047209 */ /* 0x000fe40007810000 */
[----:B--2---:R-:W-:Y:S02]  /*77b0*/  FSEL R152, R21, -INF , P0 ;  /* 0xff80000015987808 */ /* 0x004fe40000000000 */
[----:B------:R-:W-:Y:S02]  /*77c0*/  FMNMX.FTZ R5, R12, R5, !PT ;  /* 0x000000050c057209 */ /* 0x000fe40007810000 */
[----:B------:R-:W-:Y:S01]  /*77d0*/  ISETP.GT.AND P2, PT, R0, 0x9, PT ;  /* 0x000000090000780c */ /* 0x000fe20003f44270 */
[----:B------:R-:W1:Y:S01]  /*77e0*/  MUFU.TANH R33, R33 ;  /* 0x0000002100217308 */ /* 0x000e620000002400 */
[----:B------:R-:W-:Y:S02]  /*77f0*/  ISETP.GT.AND P1, PT, R2, 0x28, PT ;  /* 0x000000280200780c */ /* 0x000fe40003f24270 */
[----:B------:R-:W-:Y:S02]  /*7800*/  FMNMX.FTZ R4, R151, R4, !PT ;  /* 0x0000000497047209 */ /* 0x000fe40007810000 */
[----:B------:R-:W-:Y:S02]  /*7810*/  FSEL R14, R148, -INF , P2 ;  /* 0xff800000940e7808 */ /* 0x000fe40001000000 */
[----:B------:R-:W-:Y:S02]  /*7820*/  FMNMX.FTZ R5, R13, R5, !PT ;  /* 0x000000050d057209 */ /* 0x000fe40007810000 */
[----:B------:R-:W-:Y:S01]  /*7830*/  ISETP.GT.AND P0, PT, R2, 0x29, PT ;  /* 0x000000290200780c */ /* 0x000fe20003f04270 */
[----:B------:R-:W2:Y:S01]  /*7840*/  MUFU.TANH R23, R23 ;  /* 0x0000001700177308 */ /* 0x000ea20000002400 */
[----:B------:R-:W-:Y:S02]  /*7850*/  FSEL R155, R24, -INF , P1 ;  /* 0xff800000189b7808 */ /* 0x000fe40000800000 */
[----:B------:R-:W-:Y:S02]  /*7860*/  FMNMX.FTZ R4, R152, R4, !PT ;  /* 0x0000000498047209 */ /* 0x000fe40007810000 */
[----:B------:R-:W-:Y:S02]  /*7870*/  FMNMX.FTZ R5, R14, R5, !PT ;  /* 0x000000050e057209 */ /* 0x000fe40007810000 */
[----:B------:R-:W-:Y:S02]  /*7880*/  ISETP.GT.AND P1, PT, R2, 0x30, PT ;  /* 0x000000300200780c */ /* 0x000fe40003f24270 */
[----:B----4-:R-:W-:Y:S01]  /*7890*/  FSEL R156, R25, -INF , P0 ;  /* 0xff800000199c7808 */ /* 0x010fe20000000000 */
[----:B------:R-:W4:Y:S01]  /*78a0*/  MUFU.TANH R37, R37 ;  /* 0x0000002500257308 */ /* 0x000f220000002400 */
[----:B------:R-:W-:Y:S02]  /*78b0*/  ISETP.GT.AND P2, PT, R0, 0x11, PT ;  /* 0x000000110000780c */ /* 0x000fe40003f44270 */
[----:B------:R-:W-:Y:S02]  /*78c0*/  FMNMX.FTZ R4, R155, R4, !PT ;  /* 0x000000049b047209 */ /* 0x000fe40007810000 */
[----:B------:R-:W-:Y:S02]  /*78d0*/  FSEL R159, R28, -INF , P1 ;  /* 0xff8000001c9f7808 */ /* 0x000fe40000800000 */
[----:B------:R-:W-:Y:S02]  /*78e0*/  ISETP.GT.AND P0, PT, R2, 0x31, PT ;  /* 0x000000310200780c */ /* 0x000fe40003f04270 */
[----:B------:R-:W-:Y:S01]  /*78f0*/  FSEL R48, R71, -INF , P2 ;  /* 0xff80000047307808 */ /* 0x000fe20001000000 */
[----:B------:R-:W1:Y:S01]  /*7900*/  MUFU.TANH R44, R44 ;  /* 0x0000002c002c7308 */ /* 0x000e620000002400 */
[----:B------:R-:W-:Y:S02]  /*7910*/  FMNMX.FTZ R5, R41, R5, !PT ;  /* 0x0000000529057209 */ /* 0x000fe40007810000 */
[----:B------:R-:W-:Y:S02]  /*7920*/  FMNMX.FTZ R4, R156, R4, !PT ;  /* 0x000000049c047209 */ /* 0x000fe40007810000 */
[----:B------:R-:W-:Y:S02]  /*7930*/  FSEL R160, R29, -INF , P0 ;  /* 0xff8000001da07808 */ /* 0x000fe40000000000 */
[----:B------:R-:W-:Y:S02]  /*7940*/  ISETP.GT.AND P2, PT, R0, 0x19, PT ;  /* 0x000000190000780c */ /* 0x000fe40003f44270 */
[----:B------:R-:W-:Y:S01]  /*7950*/  ISETP.GT.AND P1, PT, R2, 0x38, PT ;  /* 0x000000380200780c */ /* 0x000fe20003f24270 */
[----:B------:R-:W1:Y:S01]  /*7960*/  MUFU.TANH R26, R26 ;  /* 0x0000001a001a7308 */ /* 0x000e620000002400 */
[----:B------:R-:W-:Y:S02]  /*7970*/  FMNMX.FTZ R5, R48, R5, !PT ;  /* 0x0000000530057209 */ /* 0x000fe40007810000 */
[----:B------:R-:W-:Y:S02]  /*7980*/  FMNMX.FTZ R4, R159, R4, !PT ;  /* 0x000000049f047209 */ /* 0x000fe40007810000 */
[----:B------:R-:W-:Y:S02]  /*7990*/  ISETP.GT.AND P4, PT, R0, 0x20, PT ;  /* 0x000000200000780c */ /* 0x000fe40003f84270 */
[----:B------:R-:W-:Y:S02]  /*79a0*/  FSEL R150, R150, -INF , P2 ;  /* 0xff80000096967808 */ /* 0x000fe40001000000 */
[C---:B------:R-:W-:Y:S01]  /*79b0*/  ISETP.GT.AND P0, PT, R2.reuse, 0x39, PT ;  /* 0x000000390200780c */ /* 0x040fe20003f04270 */
[----:B------:R-:W4:Y:S01]  /*79c0*/  MUFU.TANH R27, R27 ;  /* 0x0000001b001b7308 */ /* 0x000f220000002400 */
[----:B------:R-:W-:Y:S02]  /*79d0*/  FSEL R163, R163, -INF , P1 ;  /* 0xff800000a3a37808 */ /* 0x000fe40000800000 */
[----:B------:R-:W-:Y:S02]  /*79e0*/  ISETP.GT.AND P1, PT, R2, 0x40, PT ;  /* 0x000000400200780c */ /* 0x000fe40003f24270 */
[----:B------:R-:W-:Y:S02]  /*79f0*/  FMNMX.FTZ R5, R57, R5, !PT ;  /* 0x0000000539057209 */ /* 0x000fe40007810000 */
[----:B------:R-:W-:Y:S02]  /*7a00*/  FMNMX.FTZ R4, R160, R4, !PT ;  /* 0x00000004a0047209 */ /* 0x000fe40007810000 */
[----:B---3--:R-:W-:Y:S01]  /*7a10*/  FSEL R153, R22, -INF , P4 ;  /* 0xff80000016997808 */ /* 0x008fe20002000000 */
[----:B------:R-:W3:Y:S01]  /*7a20*/  MUFU.TANH R30, R30 ;  /* 0x0000001e001e7308 */ /* 0x000ee20000002400 */
[----:B------:R-:W-:Y:S02]  /*7a30*/  FSEL R167, R36, -INF , P1 ;  /* 0xff80000024a77808 */ /* 0x000fe40000800000 */
[----:B------:R-:W-:Y:S02]  /*7a40*/  ISETP.GT.AND P2, PT, R0, 0x21, PT ;  /* 0x000000210000780c */ /* 0x000fe40003f44270 */
[----:B-1----:R-:W-:Y:S02]  /*7a50*/  FSEL R164, R33, -INF , P0 ;  /* 0xff80000021a47808 */ /* 0x002fe40000000000 */
[----:B------:R-:W-:Y:S02]  /*7a60*/  FMNMX.FTZ R5, R150, R5, !PT ;  /* 0x0000000596057209 */ /* 0x000fe40007810000 */
[C---:B------:R-:W-:Y:S01]  /*7a70*/  ISETP.GT.AND P1, PT, R2.reuse, 0x48, PT ;  /* 0x000000480200780c */ /* 0x040fe20003f24270 */
[----:B------:R-:W1:Y:S01]  /*7a80*/  MUFU.TANH R31, R31 ;  /* 0x0000001f001f7308 */ /* 0x000e620000002400 */
[----:B------:R-:W-:Y:S02]  /*7a90*/  FMNMX.FTZ R4, R163, R4, !PT ;  /* 0x00000004a3047209 */ /* 0x000fe40007810000 */
[----:B--2---:R-:W-:Y:S02]  /*7aa0*/  FSEL R154, R23, -INF , P2 ;  /* 0xff800000179a7808 */ /* 0x004fe40001000000 */
[----:B------:R-:W-:Y:S02]  /*7ab0*/  ISETP.GT.AND P0, PT, R2, 0x41, PT ;  /* 0x000000410200780c */ /* 0x000fe40003f04270 */
[----:B------:R-:W-:Y:S02]  /*7ac0*/  FSEL R189, R18, -INF , P1 ;  /* 0xff80000012bd7808 */ /* 0x000fe40000800000 */
[----:B------:R-:W-:Y:S01]  /*7ad0*/  ISETP.GT.AND P1, PT, R2, 0x50, PT ;  /* 0x000000500200780c */ /* 0x000fe20003f24270 */
[----:B------:R-:W-:Y:S01]  /*7ae0*/  MUFU.TANH R35, R35 ;  /* 0x0000002300237308 */ /* 0x000fe20000002400 */
[----:B------:R-:W-:Y:S02]  /*7af0*/  FMNMX.FTZ R4, R164, R4, !PT ;  /* 0x00000004a4047209 */ /* 0x000fe40007810000 */
[----:B------:R-:W-:Y:S02]  /*7b00*/  ISETP.GT.AND P4, PT, R0, 0x28, PT ;  /* 0x000000280000780c */ /* 0x000fe40003f84270 */
[----:B------:R-:W-:Y:S02]  /*7b10*/  FMNMX.FTZ R5, R153, R5, !PT ;  /* 0x0000000599057209 */ /* 0x000fe40007810000 */
[----:B----4-:R-:W-:Y:S02]  /*7b20*/  FSEL R180, R37, -INF , P0 ;  /* 0xff80000025b47808 */ /* 0x010fe40000000000 */
[----:B------:R-:W-:Y:S01]  /*7b30*/  FSEL R233, R44, -INF , P1 ;  /* 0xff8000002ce97808 */ /* 0x000fe20000800000 */
[----:B------:R-:W2:Y:S01]  /*7b40*/  MUFU.TANH R34, R34 ;  /* 0x0000002200227308 */ /* 0x000ea20000002400 */
[----:B------:R-:W-:Y:S02]  /*7b50*/  ISETP.GT.AND P2, PT, R0, 0x29, PT ;  /* 0x000000290000780c */ /* 0x000fe40003f44270 */
[----:B------:R-:W-:Y:S02]  /*7b60*/  FSEL R157, R26, -INF , P4 ;  /* 0xff8000001a9d7808 */ /* 0x000fe40002000000 */
[----:B------:R-:W-:Y:S02]  /*7b70*/  ISETP.GT.AND P1, PT, R2, 0x58, PT ;  /* 0x000000580200780c */ /* 0x000fe40003f24270 */
[----:B------:R-:W-:Y:S02]  /*7b80*/  FMNMX.FTZ R5, R154, R5, !PT ;  /* 0x000000059a057209 */ /* 0x000fe40007810000 */
[----:B------:R-:W-:Y:S01]  /*7b90*/  FMNMX.FTZ R4, R167, R4, !PT ;  /* 0x00000004a7047209 */ /* 0x000fe20007810000 */
[----:B------:R-:W4:Y:S01]  /*7ba0*/  MUFU.TANH R45, R45 ;  /* 0x0000002d002d7308 */ /* 0x000f220000002400 */
[----:B------:R-:W-:Y:S02]  /*7bb0*/  ISETP.GT.AND P4, PT, R0, 0x30, PT ;  /* 0x000000300000780c */ /* 0x000fe40003f84270 */
[----:B------:R-:W-:Y:S02]  /*7bc0*/  FSEL R158, R27, -INF , P2 ;  /* 0xff8000001b9e7808 */ /* 0x000fe40001000000 */
[----:B------:R-:W-:Y:S02]  /*7bd0*/  ISETP.GT.AND P0, PT, R2, 0x49, PT ;  /* 0x000000490200780c */ /* 0x000fe40003f04270 */
[----:B------:R-:W-:Y:S02]  /*7be0*/  FSEL R240, R6, -INF , P1 ;  /* 0xff80000006f07808 */ /* 0x000fe40000800000 */
[----:B------:R-:W-:Y:S01]  /*7bf0*/  FMNMX.FTZ R6, R157, R5, !PT ;  /* 0x000000059d067209 */ /* 0x000fe20007810000 */
[----:B------:R-:W2:Y:S01]  /*7c00*/  MUFU.TANH R38, R38 ;  /* 0x0000002600267308 */ /* 0x000ea20000002400 */
[----:B------:R-:W-:Y:S02]  /*7c10*/  FMNMX.FTZ R4, R180, R4, !PT ;  /* 0x00000004b4047209 */ /* 0x000fe40007810000 */
[----:B------:R-:W-:Y:S02]  /*7c20*/  ISETP.GT.AND P2, PT, R0, 0x31, PT ;  /* 0x000000310000780c */ /* 0x000fe40003f44270 */
[----:B---3--:R-:W-:Y:S02]  /*7c30*/  FSEL R161, R30, -INF , P4 ;  /* 0xff8000001ea17808 */ /* 0x008fe40002000000 */
[----:B------:R-:W-:Y:S02]  /*7c40*/  FSEL R190, R19, -INF , P0 ;  /* 0xff80000013be7808 */ /* 0x000fe40000000000 */
[----:B------:R-:W-:Y:S01]  /*7c50*/  FMNMX.FTZ R6, R158, R6, !PT ;  /* 0x000000069e067209 */ /* 0x000fe20007810000 */
[----:B------:R-:W3:Y:S01]  /*7c60*/  MUFU.TANH R39, R39 ;  /* 0x0000002700277308 */ /* 0x000ee20000002400 */
[----:B------:R-:W-:Y:S02]  /*7c70*/  FMNMX.FTZ R4, R189, R4, !PT ;  /* 0x00000004bd047209 */ /* 0x000fe40007810000 */
[----:B-1----:R-:W-:Y:S02]  /*7c80*/  FSEL R162, R31, -INF , P2 ;  /* 0xff8000001fa27808 */ /* 0x002fe40001000000 */
[C---:B------:R-:W-:Y:S02]  /*7c90*/  ISETP.GT.AND P4, PT, R0.reuse, 0x38, PT ;  /* 0x000000380000780c */ /* 0x040fe40003f84270 */
[----:B------:R-:W-:Y:S02]  /*7ca0*/  ISETP.GT.AND P2, PT, R0, 0x39, PT ;  /* 0x000000390000780c */ /* 0x000fe40003f44270 */
[----:B------:R-:W-:Y:S01]  /*7cb0*/  ISETP.GT.AND P0, PT, R2, 0x51, PT ;  /* 0x000000510200780c */ /* 0x000fe20003f04270 */
[----:B------:R-:W1:Y:S01]  /*7cc0*/  MUFU.TANH R43, R43 ;  /* 0x0000002b002b7308 */ /* 0x000e620000002400 */
[----:B------:R-:W-:Y:S02]  /*7cd0*/  FMNMX.FTZ R6, R161, R6, !PT ;  /* 0x00000006a1067209 */ /* 0x000fe40007810000 */
[----:B------:R-:W-:Y:S02]  /*7ce0*/  FMNMX.FTZ R4, R190, R4, !PT ;  /* 0x00000004be047209 */ /* 0x000fe40007810000 */
[----:B--2---:R-:W-:Y:S02]  /*7cf0*/  FSEL R165, R34, -INF , P4 ;  /* 0xff80000022a57808 */ /* 0x004fe40002000000 */
[C---:B------:R-:W-:Y:S02]  /*7d00*/  ISETP.GT.AND P4, PT, R0.reuse, 0x40, PT ;  /* 0x000000400000780c */ /* 0x040fe40003f84270 */
[----:B------:R-:W-:Y:S01]  /*7d10*/  FSEL R166, R35, -INF , P2 ;  /* 0xff80000023a67808 */ /* 0x000fe20001000000 */
[----:B------:R-:W2:Y:S01]  /*7d20*/  MUFU.TANH R46, R46 ;  /* 0x0000002e002e7308 */ /* 0x000ea20000002400 */
[----:B------:R-:W-:Y:S02]  /*7d30*/  ISETP.GT.AND P2, PT, R0, 0x41, PT ;  /* 0x000000410000780c */ /* 0x000fe40003f44270 */
[----:B----4-:R-:W-:Y:S02]  /*7d40*/  FSEL R235, R45, -INF , P0 ;  /* 0xff8000002deb7808 */ /* 0x010fe40000000000 */
[----:B------:R-:W-:Y:S02]  /*7d50*/  FMNMX.FTZ R6, R162, R6, !PT ;  /* 0x00000006a2067209 */ /* 0x000fe40007810000 */
[----:B------:R-:W-:Y:S02]  /*7d60*/  FMNMX.FTZ R4, R233, R4, !PT ;  /* 0x00000004e9047209 */ /* 0x000fe40007810000 */
[----:B------:R-:W-:Y:S01]  /*7d70*/  FSEL R182, R38, -INF , P4 ;  /* 0xff80000026b67808 */ /* 0x000fe20002000000 */
[----:B------:R-:W4:Y:S01]  /*7d80*/  MUFU.TANH R47, R47 ;  /* 0x0000002f002f7308 */ /* 0x000f220000002400 */
[----:B---3--:R-:W-:Y:S02]  /*7d90*/  FSEL R183, R39, -INF , P2 ;  /* 0xff80000027b77808 */ /* 0x008fe40001000000 */
[C---:B------:R-:W-:Y:S02]  /*7da0*/  ISETP.GT.AND P4, PT, R0.reuse, 0x48, PT ;  /* 0x000000480000780c */ /* 0x040fe40003f84270 */
[----:B------:R-:W-:Y:S02]  /*7db0*/  ISETP.GT.AND P2, PT, R0, 0x49, PT ;  /* 0x000000490000780c */ /* 0x000fe40003f44270 */
[----:B------:R-:W-:Y:S02]  /*7dc0*/  ISETP.GT.AND P0, PT, R2, 0x59, PT ;  /* 0x000000590200780c */ /* 0x000fe40003f04270 */
[----:B------:R-:W-:Y:S01]  /*7dd0*/  FMNMX.FTZ R6, R165, R6, !PT ;  /* 0x00000006a5067209 */ /* 0x000fe20007810000 */
[----:B------:R-:W3:Y:S01]  /*7de0*/  MUFU.TANH R52, R52 ;  /* 0x0000003400347308 */ /* 0x000ee20000002400 */
[----:B------:R-:W-:Y:S02]  /*7df0*/  FMNMX.FTZ R4, R235, R4, !PT ;  /* 0x00000004eb047209 */ /* 0x000fe40007810000 */
[----:B------:R-:W-:Y:S02]  /*7e00*/  FSEL R191, R42, -INF , P4 ;  /* 0xff8000002abf7808 */ /* 0x000fe40002000000 */
[C---:B------:R-:W-:Y:S02]  /*7e10*/  ISETP.GT.AND P4, PT, R0.reuse, 0x50, PT ;  /* 0x000000500000780c */ /* 0x040fe40003f84270 */
[----:B-1----:R-:W-:Y:S02]  /*7e20*/  FSEL R231, R43, -INF , P2 ;  /* 0xff8000002be77808 */ /* 0x002fe40001000000 */
[----:B------:R-:W-:Y:S01]  /*7e30*/  ISETP.GT.AND P2, PT, R0, 0x51, PT ;  /* 0x000000510000780c */ /* 0x000fe20003f44270 */
[----:B------:R-:W1:Y:S01]  /*7e40*/  MUFU.TANH R50, R50 ;  /* 0x0000003200327308 */ /* 0x000e620000002400 */
[----:B------:R-:W-:Y:S02]  /*7e50*/  FSEL R239, R15, -INF , P0 ;  /* 0xff8000000fef7808 */ /* 0x000fe40000000000 */
[----:B------:R-:W-:Y:S02]  /*7e60*/  FMNMX.FTZ R6, R166, R6, !PT ;  /* 0x00000006a6067209 */ /* 0x000fe40007810000 */
[----:B------:R-:W-:Y:S02]  /*7e70*/  FMNMX.FTZ R4, R240, R4, !PT ;  /* 0x00000004f0047209 */ /* 0x000fe40007810000 */
[----:B--2---:R-:W-:Y:S02]  /*7e80*/  FSEL R238, R46, -INF , P4 ;  /* 0xff8000002eee7808 */ /* 0x004fe40002000000 */
[----:B----4-:R-:W-:Y:S01]  /*7e90*/  FSEL R237, R47, -INF , P2 ;  /* 0xff8000002fed7808 */ /* 0x010fe20001000000 */
[----:B------:R-:W2:Y:S01]  /*7ea0*/  MUFU.TANH R53, R53 ;  /* 0x0000003500357308 */ /* 0x000ea20000002400 */
[----:B------:R-:W-:Y:S02]  /*7eb0*/  ISETP.GT.AND P2, PT, R2, 0x60, PT ;  /* 0x000000600200780c */ /* 0x000fe40003f44270 */
[----:B------:R-:W-:Y:S02]  /*7ec0*/  ISETP.GT.AND P4, PT, R0, 0x58, PT ;  /* 0x000000580000780c */ /* 0x000fe40003f84270 */
[----:B------:R-:W-:Y:S02]  /*7ed0*/  FMNMX.FTZ R5, R239, R4, !PT ;  /* 0x00000004ef057209 */ /* 0x000fe40007810000 */
[----:B------:R-:W-:Y:S02]  /*7ee0*/  FMNMX.FTZ R4, R182, R6, !PT ;  /* 0x00000006b6047209 */ /* 0x000fe40007810000 */
[----:B---3--:R-:W-:Y:S01]  /*7ef0*/  FSEL R251, R52, -INF , P2 ;  /* 0xff80000034fb7808 */ /* 0x008fe20001000000 */
[----:B------:R-:W3:Y:S01]  /*7f00*/  MUFU.TANH R16, R16 ;  /* 0x0000001000107308 */ /* 0x000ee20000002400 */
[C---:B------:R-:W-:Y:S02]  /*7f10*/  ISETP.GT.AND P1, PT, R2.reuse, 0x61, PT ;  /* 0x000000610200780c */ /* 0x040fe40003f24270 */
[----:B------:R-:W-:Y:S02]  /*7f20*/  ISETP.GT.AND P0, PT, R2, 0x68, PT ;  /* 0x000000680200780c */ /* 0x000fe40003f04270 */
[----:B-1----:R-:W-:Y:S02]  /*7f30*/  FSEL R241, R50, -INF , P4 ;  /* 0xff80000032f17808 */ /* 0x002fe40002000000 */
[C---:B------:R-:W-:Y:S02]  /*7f40*/  ISETP.GT.AND P4, PT, R2.reuse, 0x69, PT ;  /* 0x000000690200780c */ /* 0x040fe40003f84270 */
[----:B------:R-:W-:Y:S01]  /*7f50*/  FMNMX.FTZ R4, R183, R4, !PT ;  /* 0x00000004b7047209 */ /* 0x000fe20007810000 */
[----:B------:R-:W1:Y:S01]  /*7f60*/  MUFU.TANH R60, R60 ;  /* 0x0000003c003c7308 */ /* 0x000e620000002400 */
[----:B------:R-:W-:Y:S02]  /*7f70*/  FSEL R181, R17, -INF , P0 ;  /* 0xff80000011b57808 */ /* 0x000fe40000000000 */
[C---:B------:R-:W-:Y:S02]  /*7f80*/  ISETP.GT.AND P2, PT, R2.reuse, 0x70, PT ;  /* 0x000000700200780c */ /* 0x040fe40003f44270 */
[----:B--2---:R-:W-:Y:S02]  /*7f90*/  FSEL R252, R53, -INF , P1 ;  /* 0xff80000035fc7808 */ /* 0x004fe40000800000 */
[C---:B------:R-:W-:Y:S02]  /*7fa0*/  ISETP.GT.AND P1, PT, R2.reuse, 0x71, PT ;  /* 0x000000710200780c */ /* 0x040fe40003f24270 */
[----:B------:R-:W-:Y:S01]  /*7fb0*/  ISETP.GT.AND P0, PT, R2, 0x78, PT ;  /* 0x000000780200780c */ /* 0x000fe20003f04270 */
[----:B------:R-:W2:Y:S01]  /*7fc0*/  MUFU.TANH R61, R61 ;  /* 0x0000003d003d7308 */ /* 0x000ea20000002400 */
[----:B------:R-:W-:Y:S02]  /*7fd0*/  FMNMX.FTZ R4, R191, R4, !PT ;  /* 0x00000004bf047209 */ /* 0x000fe40007810000 */
[----:B---3--:R-:W-:Y:S02]  /*7fe0*/  FSEL R245, R16, -INF , P4 ;  /* 0xff80000010f57808 */ /* 0x008fe40002000000 */
[----:B------:R-:W-:Y:S02]  /*7ff0*/  ISETP.GT.AND P4, PT, R2, 0x79, PT ;  /* 0x000000790200780c */ /* 0x000fe40003f84270 */
[----:B------:R-:W-:Y:S01]  /*8000*/  FMNMX.FTZ R2, R251, R5, !PT ;  /* 0x00000005fb027209 */ /* 0x000fe20007810000 */
[----:B------:R-:W-:Y:S02]  /*8010*/  FMUL.FTZ R5, R66, c[0x0][0x320] ;  /* 0x0000c80042057a20 */ /* 0x000fe40000410000 */
[----:B------:R-:W3:Y:S01]  /*8020*/  MUFU.TANH R51, R51 ;  /* 0x0000003300337308 */ /* 0x000ee20000002400 */
[----:B------:R-:W-:Y:S02]  /*8030*/  FMNMX.FTZ R4, R231, R4, !PT ;  /* 0x00000004e7047209 */ /* 0x000fe40007810000 */
[----:B------:R-:W-:Y:S02]  /*8040*/  FMNMX.FTZ R2, R252, R2, !PT ;  /* 0x00000002fc027209 */ /* 0x000fe40007810000 */
[----:B------:R-:W-:Y:S02]  /*8050*/  FMNMX.FTZ R4, R238, R4, !PT ;  /* 0x00000004ee047209 */ /* 0x000fe40007810000 */
[----:B------:R-:W-:Y:S02]  /*8060*/  FMNMX.FTZ R2, R181, R2, !PT ;  /* 0x00000002b5027209 */ /* 0x000fe40007810000 */
[----:B-1----:R-:W-:Y:S01]  /*8070*/  FSEL R188, R60, -INF , P2 ;  /* 0xff8000003cbc7808 */ /* 0x002fe20001000000 */
[----:B------:R-:W1:Y:S01]  /*8080*/  MUFU.TANH R64, R64 ;  /* 0x0000004000407308 */ /* 0x000e620000002400 */
[----:B------:R-:W-:Y:S02]  /*8090*/  FMNMX.FTZ R2, R245, R2, !PT ;  /* 0x00000002f5027209 */ /* 0x000fe40007810000 */
[----:B------:R-:W-:Y:S02]  /*80a0*/  ISETP.GT.AND P2, PT, R0, 0x59, PT ;  /* 0x000000590000780c */ /* 0x000fe40003f44270 */
[----:B------:R-:W-:Y:S02]  /*80b0*/  FMNMX.FTZ R4, R237, R4, !PT ;  /* 0x00000004ed047209 */ /* 0x000fe40007810000 */
[----:B--2---:R-:W-:Y:S02]  /*80c0*/  FSEL R234, R61, -INF , P1 ;  /* 0xff8000003dea7808 */ /* 0x004fe40000800000 */
[----:B------:R-:W-:Y:S01]  /*80d0*/  FMNMX.FTZ R2, R188, R2, !PT ;  /* 0x00000002bc027209 */ /* 0x000fe20007810000 */
[----:B------:R-:W2:Y:S01]  /*80e0*/  MUFU.TANH R54, R54 ;  /* 0x0000003600367308 */ /* 0x000ea20000002400 */
[----:B------:R-:W-:Y:S02]  /*80f0*/  ISETP.GT.AND P1, PT, R0, 0x60, PT ;  /* 0x000000600000780c */ /* 0x000fe40003f24270 */
[----:B------:R-:W-:Y:S02]  /*8100*/  FMNMX.FTZ R4, R241, R4, !PT ;  /* 0x00000004f1047209 */ /* 0x000fe40007810000 */
[----:B---3--:R-:W-:Y:S02]  /*8110*/  FSEL R232, R51, -INF , P2 ;  /* 0xff80000033e87808 */ /* 0x008fe40001000000 */
[----:B------:R-:W-:Y:S02]  /*8120*/  FMNMX.FTZ R2, R234, R2, !PT ;  /* 0x00000002ea027209 */ /* 0x000fe40007810000 */
[----:B------:R-:W-:Y:S01]  /*8130*/  FMNMX.FTZ R4, R232, R4, !PT ;  /* 0x00000004e8047209 */ /* 0x000fe20007810000 */
[----:B------:R-:W3:Y:S01]  /*8140*/  MUFU.TANH R55, R55 ;  /* 0x0000003700377308 */ /* 0x000ee20000002400 */
[----:B------:R-:W-:Y:S02]  /*8150*/  FSEL R242, R65, -INF , P4 ;  /* 0xff80000041f27808 */ /* 0x000fe40002000000 */
[----:B------:R-:W-:Y:S02]  /*8160*/  ISETP.GT.AND P2, PT, R0, 0x68, PT ;  /* 0x000000680000780c */ /* 0x000fe40003f44270 */
[----:B-1----:R-:W-:Y:S02]  /*8170*/  FSEL R236, R64, -INF , P0 ;  /* 0xff80000040ec7808 */ /* 0x002fe40000000000 */
[----:B------:R-:W-:Y:S02]  /*8180*/  ISETP.GT.AND P0, PT, R0, 0x61, PT ;  /* 0x000000610000780c */ /* 0x000fe40003f04270 */
[----:B------:R-:W-:Y:S01]  /*8190*/  FMNMX.FTZ R2, R236, R2, !PT ;  /* 0x00000002ec027209 */ /* 0x000fe20007810000 */
[----:B------:R-:W1:Y:S01]  /*81a0*/  MUFU.TANH R58, R58 ;  /* 0x0000003a003a7308 */ /* 0x000e620000002400 */
[----:B------:R-:W-:Y:S02]  /*81b0*/  ISETP.GT.AND P4, PT, R229, R230, PT ;  /* 0x000000e6e500720c */ /* 0x000fe40003f84270 */
[----:B------:R-:W-:Y:S02]  /*81c0*/  FMNMX.FTZ R2, R242, R2, !PT ;  /* 0x00000002f2027209 */ /* 0x000fe40007810000 */
[----:B--2---:R-:W-:Y:S02]  /*81d0*/  FSEL R243, R54, -INF , P1 ;  /* 0xff80000036f37808 */ /* 0x004fe40000800000 */
[C---:B------:R-:W-:Y:S01]  /*81e0*/  ISETP.GT.AND P1, PT, R0.reuse, 0x70, PT ;  /* 0x000000700000780c */ /* 0x040fe20003f24270 */
[----:B------:R-:W2:Y:S01]  /*81f0*/  SHFL.BFLY PT, R69, R2, 0x2, 0x1f ;  /* 0x0c401f0002457f89 */ /* 0x000ea200000e0000 */
[----:B------:R-:W-:Y:S01]  /*8200*/  FMNMX.FTZ R4, R243, R4, !PT ;  /* 0x00000004f3047209 */ /* 0x000fe20007810000 */
[----:B------:R-:W4:Y:S01]  /*8210*/  MUFU.TANH R59, R59 ;  /* 0x0000003b003b7308 */ /* 0x000f220000002400 */
[----:B------:R-:W-:Y:S02]  /*8220*/  IADD3 R230, R229, -0x1, RZ ;  /* 0xffffffffe5e67810 */ /* 0x000fe40007ffe0ff */
[----:B---3--:R-:W-:Y:S02]  /*8230*/  FSEL R244, R55, -INF , P0 ;  /* 0xff80000037f47808 */ /* 0x008fe40000000000 */
[----:B------:R-:W-:Y:S02]  /*8240*/  ISETP.GT.AND P0, PT, R0, 0x69, PT ;  /* 0x000000690000780c */ /* 0x000fe40003f04270 */
[----:B------:R-:W-:Y:S03]  /*8250*/  FMNMX.FTZ R4, R244, R4, !PT ;  /* 0x00000004f4047209 */ /* 0x000fe60007810000 */
[----:B------:R-:W3:Y:S01]  /*8260*/  MUFU.TANH R62, R62 ;  /* 0x0000003e003e7308 */ /* 0x000ee20000002400 */
[----:B------:R-:W-:Y:S02]  /*8270*/  @P4 SHF.R.S32.HI R6, RZ, 0x1f, R230 ;  /* 0x0000001fff064819 */ /* 0x000fe400000114e6 */
[----:B-1----:R-:W-:Y:S03]  /*8280*/  FSEL R247, R58, -INF , P2 ;  /* 0xff8000003af77808 */ /* 0x002fe60001000000 */
[----:B------:R-:W-:Y:S01]  /*8290*/  @P4 IMAD R6, R6, c[0x0][0x1e0], RZ ;  /* 0x0000780006064a24 */ /* 0x000fe200078e02ff */
[----:B------:R-:W-:Y:S03]  /*82a0*/  FMNMX.FTZ R4, R247, R4, !PT ;  /* 0x00000004f7047209 */ /* 0x000fe60007810000 */
[----:B------:R-:W1:Y:S01]  /*82b0*/  MUFU.TANH R63, R63 ;  /* 0x0000003f003f7308 */ /* 0x000e620000002400 */
[----:B------:R-:W-:Y:S01]  /*82c0*/  @P4 IMAD R6, R230, c[0x0][0x1e4], R6 ;  /* 0x00007900e6064a24 */ /* 0x000fe200078e0206 */
[----:B--2---:R-:W-:Y:S02]  /*82d0*/  FMNMX.FTZ R69, R2, R69, !PT ;  /* 0x0000004502457209 */ /* 0x004fe40007810000 */
[----:B----4-:R-:W-:Y:S02]  /*82e0*/  FSEL R250, R59, -INF , P0 ;  /* 0xff8000003bfa7808 */ /* 0x010fe40000000000 */
[----:B------:R-:W-:Y:S02]  /*82f0*/  ISETP.GT.AND P0, PT, R0, 0x71, PT ;  /* 0x000000710000780c */ /* 0x000fe40003f04270 */
[----:B------:R-:W-:Y:S02]  /*8300*/  FMNMX.FTZ R4, R250, R4, !PT ;  /* 0x00000004fa047209 */ /* 0x000fe40007810000 */
[----:B------:R-:W2:Y:S01]  /*8310*/  MUFU.TANH R5, R5 ;  /* 0x0000000500057308 */ /* 0x000ea20000002400 */
[----:B---3--:R-:W-:Y:S02]  /*8320*/  FSEL R62, R62, -INF , P1 ;  /* 0xff8000003e3e7808 */ /* 0x008fe40000800000 */
[----:B------:R-:W-:Y:S02]  /*8330*/  ISETP.GT.AND P1, PT, R0, 0x78, PT ;  /* 0x000000780000780c */ /* 0x000fe40003f24270 */
[----:B------:R-:W-:Y:S05]  /*8340*/  FMNMX.FTZ R4, R62, R4, !PT ;  /* 0x000000043e047209 */ /* 0x000fea0007810000 */
[----:B------:R-:W3:Y:S01]  /*8350*/  MUFU.TANH R71, R67 ;  /* 0x0000004300477308 */ /* 0x000ee20000002400 */
[----:B-1----:R-:W-:Y:S02]  /*8360*/  FSEL R248, R63, -INF , P0 ;  /* 0xff8000003ff87808 */ /* 0x002fe40000000000 */
[----:B------:R-:W-:Y:S02]  /*8370*/  ISETP.GT.AND P0, PT, R0, 0x79, PT ;  /* 0x000000790000780c */ /* 0x000fe40003f04270 */
[----:B------:R-:W-:Y:S02]  /*8380*/  FMNMX.FTZ R0, R248, R4, !PT ;  /* 0x00000004f8007209 */ /* 0x000fe40007810000 */
[----:B------:R-:W1:Y:S01]  /*8390*/  SHFL.BFLY PT, R4, R69, 0x1, 0x1f ;  /* 0x0c201f0045047f89 */ /* 0x000e6200000e0000 */
[----:B--2---:R-:W-:Y:S04]  /*83a0*/  FSEL R246, R5, -INF , P1 ;  /* 0xff80000005f67808 */ /* 0x004fe80000800000 */
[----:B------:R-:W-:Y:S02]  /*83b0*/  FMNMX.FTZ R0, R246, R0, !PT ;  /* 0x00000000f6007209 */ /* 0x000fe40007810000 */
[----:B---3--:R-:W-:Y:S04]  /*83c0*/  FSEL R71, R71, -INF , P0 ;  /* 0xff80000047477808 */ /* 0x008fe80000000000 */
[----:B------:R-:W-:Y:S05]  /*83d0*/  FMNMX.FTZ R0, R71, R0, !PT ;  /* 0x0000000047007209 */ /* 0x000fea0007810000 */
[----:B------:R-:W2:Y:S01]  /*83e0*/  SHFL.BFLY PT, R2, R0, 0x2, 0x1f ;  /* 0x0c401f0000027f89 */ /* 0x000ea200000e0000 */
[----:B-1----:R-:W-:Y:S04]  /*83f0*/  FMNMX.FTZ R69, R69, R4, !PT ;  /* 0x0000000445457209 */ /* 0x002fe80007810000 */
[C---:B------:R-:W-:Y:S01]  /*8400*/  FSETP.NEU.FTZ.AND P1, PT, R69.reuse, -INF , PT ;  /* 0xff8000004500780b */ /* 0x040fe20003f3d000 */
[----:B------:R-:W-:Y:S05]  /*8410*/  FMUL.FTZ R149, R69, c[0x0][0x2d0] ;  /* 0x0000b40045957a20 */ /* 0x000fea0000410000 */
[----:B------:R-:W-:Y:S05]  /*8420*/  FSEL R149, R149, RZ, P1 ;  /* 0x000000ff95957208 */ /* 0x000fea0000800000 */
[--C-:B------:R-:W-:Y:S02]  /*8430*/  FFMA.FTZ R4, R7, c[0x0][0x2d0], -R149.reuse ;  /* 0x0000b40007047a23 */ /* 0x100fe40000010895 */
[--C-:B------:R-:W-:Y:S02]  /*8440*/  FFMA.FTZ R7, R8, c[0x0][0x2d0], -R149.reuse ;  /* 0x0000b40008077a23 */ /* 0x100fe40000010895 */
[----:B------:R1:W-:Y:S01]  /*8450*/  MUFU.EX2 R61, R4 ;  /* 0x00000004003d7308 */ /* 0x0003e20000000800 */
[----:B--2---:R-:W-:Y:S05]  /*8460*/  FMNMX.FTZ R0, R0, R2, !PT ;  /* 0x0000000200007209 */ /* 0x004fea0007810000 */
[----:B------:R-:W2:Y:S04]  /*8470*/  SHFL.BFLY PT, R2, R0, 0x1, 0x1f ;  /* 0x0c201f0000027f89 */ /* 0x000ea800000e0000 */
[----:B------:R-:W3:Y:S01]  /*8480*/  MUFU.EX2 R42, R7 ;  /* 0x00000007002a7308 */ /* 0x000ee20000000800 */
[----:B-1----:R-:W-:Y:S04]  /*8490*/  @P4 IMAD.WIDE.U32 R4, R230, c[0x0][0x1e0], RZ ;  /* 0x00007800e6044a25 */ /* 0x002fe800078e00ff */
[----:B------:R-:W-:Y:S01]  /*84a0*/  @P4 IMAD.IADD R5, R5, 0x1, R6 ;  /* 0x0000000105054824 */ /* 0x000fe200078e0206 */
[----:B------:R-:W-:Y:S02]  /*84b0*/  @P4 SHF.L.U32 R6, R4, 0x7, RZ ;  /* 0x0000000704064819 */ /* 0x000fe400000006ff */
[----:B--2---:R-:W-:Y:S01]  /*84c0*/  FMNMX.FTZ R68, R0, R2, !PT ;  /* 0x0000000200447209 */ /* 0x004fe20007810000 */
[----:B------:R-:W-:Y:S01]  /*84d0*/  FFMA.FTZ R0, R9, c[0x0][0x2d0], -R149 ;  /* 0x0000b40009007a23 */ /* 0x000fe20000010895 */
[----:B------:R-:W-:Y:S02]  /*84e0*/  @P4 SHF.L.U64.HI R4, R4, 0x7, R5 ;  /* 0x0000000704044819 */ /* 0x000fe40000010205 */
[----:B-----5:R-:W-:Y:S01]  /*84f0*/  @P4 IADD3 R5, P2, P0, R6, 0x40, R136 ;  /* 0x0000004006054810 */ /* 0x020fe2000785e088 */
[----:B------:R1:W-:Y:S01]  /*8500*/  MUFU.EX2 R50, R0 ;  /* 0x0000000000327308 */ /* 0x0003e20000000800 */
[----:B------:R-:W-:Y:S02]  /*8510*/  FMUL.FTZ R148, R68, c[0x0][0x2d0] ;  /* 0x0000b40044947a20 */ /* 0x000fe40000410000 */
[----:B------:R-:W-:Y:S02]  /*8520*/  @P4 IADD3.X R9, R4, RZ, R139, P2, P0 ;  /* 0x000000ff04094210 */ /* 0x000fe400017e048b */
[----:B------:R-:W-:Y:S04]  /*8530*/  FSETP.NEU.FTZ.AND P0, PT, R68, -INF , PT ;  /* 0xff8000004400780b */ /* 0x000fe80003f1d000 */
[----:B------:R-:W-:Y:S05]  /*8540*/  FSEL R148, R148, RZ, P0 ;  /* 0x000000ff94947208 */ /* 0x000fea0000000000 */
[----:B------:R-:W-:Y:S01]  /*8550*/  FFMA.FTZ R2, R11, c[0x0][0x2d0], -R148 ;  /* 0x0000b4000b027a23 */ /* 0x000fe20000010894 */
[----:B------:R-:W-:Y:S03]  /*8560*/  @P4 MOV R11, c[0x0][0x1e0] ;  /* 0x00007800000b4a02 */ /* 0x000fe60000000f00 */
[----:B------:R2:W-:Y:S01]  /*8570*/  MUFU.EX2 R60, R2 ;  /* 0x00000002003c7308 */ /* 0x0005e20000000800 */
[----:B-1----:R-:W-:Y:S01]  /*8580*/  FFMA.FTZ R0, R10, c[0x0][0x2d0], -R149 ;  /* 0x0000b4000a007a23 */ /* 0x002fe20000010895 */
[C---:B------:R-:W-:Y:S08]  /*8590*/  @P4 SHF.L.U32 R10, R11.reuse, 0x6, RZ ;  /* 0x000000060b0a4819 */ /* 0x040ff000000006ff */
[----:B------:R1:W4:Y:S01]  /*85a0*/  MUFU.EX2 R58, R0 ;  /* 0x00000000003a7308 */ /* 0x0003220000000800 */
[----:B--2---:R-:W-:Y:S05]  /*85b0*/  @P4 IMAD.MOV.U32 R2, RZ, RZ, 0x6 ;  /* 0x00000006ff024424 */ /* 0x004fea00078e00ff */
[----:B------:R-:W-:Y:S02]  /*85c0*/  @P4 SHF.L.U64.HI R2, R11, R2, c[0x0][0x1e4] ;  /* 0x000079000b024619 */ /* 0x000fe40000010202 */
[----:B-1----:R-:W-:Y:S02]  /*85d0*/  @P4 IADD3 R0, P2, R6, R136, RZ ;  /* 0x0000008806004210 */ /* 0x002fe40007f5e0ff */
[----:B---3--:R-:W-:Y:S02]  /*85e0*/  F2FP.BF16.PACK_AB R136, R42, R61 ;  /* 0x0000003d2a88723e */ /* 0x008fe400000010ff */
[----:B----4-:R-:W-:Y:S01]  /*85f0*/  F2FP.BF16.PACK_AB R138, R58, R50 ;  /* 0x000000323a8a723e */ /* 0x010fe200000010ff */
[----:B------:R-:W-:Y:S01]  /*8600*/  @P4 IMAD.X R4, R4, 0x1, R139, P2 ;  /* 0x0000000104044824 */ /* 0x000fe200010e068b */
[C---:B------:R-:W-:Y:S04]  /*8610*/  @P4 LEA R6, P2, R0.reuse, c[0x0][0x1c8], 0x1 ;  /* 0x0000720000064a11 */ /* 0x040fe800078408ff */
[----:B------:R-:W-:Y:S01]  /*8620*/  @P4 LEA.HI.X R7, R0, c[0x0][0x1cc], R4, 0x1, P2 ;  /* 0x0000730000074a11 */ /* 0x000fe200010f0c04 */
[--C-:B------:R-:W-:Y:S01]  /*8630*/  FFMA.FTZ R0, R12, c[0x0][0x2d0], -R148.reuse ;  /* 0x0000b4000c007a23 */ /* 0x100fe20000010894 */
[C---:B------:R-:W-:Y:S03]  /*8640*/  @P4 LEA R8, P2, R5.reuse, c[0x0][0x1c8], 0x1 ;  /* 0x0000720005084a11 */ /* 0x040fe600078408ff */
[----:B------:R1:W2:Y:S01]  /*8650*/  MUFU.EX2 R43, R0 ;  /* 0x00000000002b7308 */ /* 0x0002a20000000800 */
[----:B------:R3:W-:Y:S01]  /*8660*/  @P4 LDGSTS.E.BYPASS.LTC128B.128 [R228+0x8100], [R6.64], !P6 ;  /* 0x0810000006e44fae */ /* 0x0007e2000f101d46 */
[----:B------:R-:W-:Y:S02]  /*8670*/  @P4 LEA.HI.X R9, R5, c[0x0][0x1cc], R9, 0x1, P2 ;  /* 0x0000730005094a11 */ /* 0x000fe400010f0c09 */
[----:B------:R-:W-:Y:S05]  /*8680*/  @P4 IADD3 R4, P2, R6, R10, RZ ;  /* 0x0000000a06044210 */ /* 0x000fea0007f5e0ff */
[----:B------:R4:W-:Y:S01]  /*8690*/  @P4 LDGSTS.E.BYPASS.LTC128B.128 [R228+0xc100], [R8.64], !P5 ;  /* 0x0c10000008e44fae */ /* 0x0009e2000e901d46 */
[----:B------:R-:W-:Y:S07]  /*86a0*/  @P4 IMAD.X R5, R2, 0x1, R7, P2 ;  /* 0x0000000102054824 */ /* 0x000fee00010e0607 */
[----:B------:R5:W-:Y:S01]  /*86b0*/  @P4 LDGSTS.E.BYPASS.LTC128B.128 [R228+0x9100], [R4.64], !P6 ;  /* 0x0910000004e44fae */ /* 0x000be2000f101d46 */
[--C-:B-1----:R-:W-:Y:S07]  /*86c0*/  FFMA.FTZ R0, R13, c[0x0][0x2d0], -R148.reuse ;  /* 0x0000b4000d007a23 */ /* 0x102fee0000010894 */
[----:B------:R5:W-:Y:S01]  /*86d0*/  @P4 LDGSTS.E.BYPASS.LTC128B.128 [R228+0xd100], [R4.64+0x80], !P5 ;  /* 0x0d10008004e44fae */ /* 0x000be2000e901d46 */
[----:B--2---:R-:W-:Y:S01]  /*86e0*/  F2FP.BF16.PACK_AB R137, R43, R60 ;  /* 0x0000003c2b89723e */ /* 0x004fe200000010ff */
[----:B------:R1:W-:Y:S01]  /*86f0*/  MUFU.EX2 R51, R0 ;  /* 0x0000000000337308 */ /* 0x0003e20000000800 */
[----:B---3--:R-:W-:Y:S04]  /*8700*/  @P4 IADD3 R6, P2, R4, R10, RZ ;  /* 0x0000000a04064210 */ /* 0x008fe80007f5e0ff */
[----:B------:R-:W-:Y:S01]  /*8710*/  @P4 IADD3.X R7, R5, R2, RZ, P2, !PT ;  /* 0x0000000205074210 */ /* 0x000fe200017fe4ff */
[----:B----4-:R-:W-:Y:S04]  /*8720*/  FFMA.FTZ R9, R14, c[0x0][0x2d0], -R148 ;  /* 0x0000b4000e097a23 */ /* 0x010fe80000010894 */
[----:B------:R2:W-:Y:S01]  /*8730*/  @P4 LDGSTS.E.BYPASS.LTC128B.128 [R228+0xa100], [R6.64], !P6 ;  /* 0x0a10000006e44fae */ /* 0x0005e2000f101d46 */
[----:B------:R3:W4:Y:S07]  /*8740*/  MUFU.EX2 R59, R9 ;  /* 0x00000009003b7308 */ /* 0x00072e0000000800 */
[----:B------:R2:W-:Y:S01]  /*8750*/  @P4 LDGSTS.E.BYPASS.LTC128B.128 [R228+0xe100], [R6.64+0x80], !P5 ;  /* 0x0e10008006e44fae */ /* 0x0005e2000e901d46 */
[----:B-1----:R-:W-:Y:S02]  /*8760*/  FSEL R0, R69, RZ, P1 ;  /* 0x000000ff45007208 */ /* 0x002fe40000800000 */
[----:B------:R-:W-:Y:S03]  /*8770*/  @P4 IADD3 R8, P1, R6, R10, RZ ;  /* 0x0000000a06084210 */ /* 0x000fe60007f3e0ff */
[----:B------:R-:W-:Y:S04]  /*8780*/  FADD.FTZ R0, -R0, R3 ;  /* 0x0000000300007221 */ /* 0x000fe80000010100 */
[----:B------:R-:W-:Y:S02]  /*8790*/  FMUL.FTZ R0, R0, c[0x0][0x2d0] ;  /* 0x0000b40000007a20 */ /* 0x000fe40000410000 */
[----:B---3--:R-:W-:Y:S02]  /*87a0*/  @P4 IMAD.X R9, R7, 0x1, R2, P1 ;  /* 0x0000000107094824 */ /* 0x008fe400008e0602 */
[----:B------:R1:W5:Y:S01]  /*87b0*/  MUFU.EX2 R3, R0 ;  /* 0x0000000000037308 */ /* 0x0003620000000800 */
[----:B------:R-:W-:Y:S02]  /*87c0*/  FSEL R2, R68, RZ, P0 ;  /* 0x000000ff44027208 */ /* 0x000fe40000000000 */
[----:B----4-:R-:W-:Y:S01]  /*87d0*/  F2FP.BF16.PACK_AB R139, R59, R51 ;  /* 0x000000333b8b723e */ /* 0x010fe200000010ff */
[----:B------:R3:W-:Y:S08]  /*87e0*/  @P4 LDGSTS.E.BYPASS.LTC128B.128 [R228+0xb100], [R8.64], !P6 ;  /* 0x0b10000008e44fae */ /* 0x0007f0000f101d46 */
[----:B------:R3:W-:Y:S08]  /*87f0*/  @P4 LDGSTS.E.BYPASS.LTC128B.128 [R228+0xf100], [R8.64+0x80], !P5 ;  /* 0x0f10008008e44fae */ /* 0x0007f0000e901d46 */
[----:B------:R-:W4:Y:S01]  /*8800*/  LDSM.16.MT88.4 R12, [R200] ;  /* 0x00000000c80c783b */ /* 0x000f220000004200 */
[----:B-1----:R-:W-:Y:S02]  /*8810*/  FADD.FTZ R0, -R2, R70 ;  /* 0x0000004602007221 */ /* 0x002fe40000010100 */
[C---:B-----5:R-:W-:Y:S02]  /*8820*/  FMUL.FTZ R4, R3.reuse, R72 ;  /* 0x0000004803047220 */ /* 0x060fe40000410000 */
[----:B------:R-:W-:Y:S03]  /*8830*/  FMUL.FTZ R0, R0, c[0x0][0x2d0] ;  /* 0x0000b40000007a20 */ /* 0x000fe60000410000 */
[----:B------:R-:W1:Y:S01]  /*8840*/  LDSM.16.MT88.4 R20, [R204] ;  /* 0x00000000cc14783b */ /* 0x000e620000004200 */
[C---:B------:R-:W-:Y:S02]  /*8850*/  FMUL.FTZ R5, R3.reuse, R73 ;  /* 0x0000004903057220 */ /* 0x040fe40000410000 */
[C---:B------:R-:W-:Y:S01]  /*8860*/  FMUL.FTZ R16, R3.reuse, R84 ;  /* 0x0000005403107220 */ /* 0x040fe20000410000 */
[----:B------:R-:W2:Y:S01]  /*8870*/  MUFU.EX2 R0, R0 ;  /* 0x0000000000007308 */ /* 0x000ea20000000800 */
[C---:B------:R-:W-:Y:S03]  /*8880*/  FMUL.FTZ R17, R3.reuse, R85 ;  /* 0x0000005503117220 */ /* 0x040fe60000410000 */
[----:B------:R-:W5:Y:S01]  /*8890*/  LDSM.16.MT88.4 R28, [R203] ;  /* 0x00000000cb1c783b */ /* 0x000f620000004200 */
[----:B------:R-:W-:Y:S02]  /*88a0*/  FFMA.FTZ R2, R32, c[0x0][0x2d0], -R149 ;  /* 0x0000b40020027a23 */ /* 0x000fe40000010895 */
[C---:B---3--:R-:W-:Y:S02]  /*88b0*/  FMUL.FTZ R8, R3.reuse, R76 ;  /* 0x0000004c03087220 */ /* 0x048fe40000410000 */
[C---:B------:R-:W-:Y:S01]  /*88c0*/  FMUL.FTZ R9, R3.reuse, R77 ;  /* 0x0000004d03097220 */ /* 0x040fe20000410000 */
[----:B------:R3:W1:Y:S01]  /*88d0*/  MUFU.EX2 R63, R2 ;  /* 0x00000002003f7308 */ /* 0x0006620000000800 */
[C---:B------:R-:W-:Y:S01]  /*88e0*/  FMUL.FTZ R24, R3.reuse, R92 ;  /* 0x0000005c03187220 */ /* 0x040fe20000410000 */
[----:B------:R-:W1:Y:S01]  /*88f0*/  LDSM.16.MT88.4 R36, [R223] ;  /* 0x00000000df24783b */ /* 0x000e620000004200 */
[C---:B------:R-:W-:Y:S01]  /*8900*/  FMUL.FTZ R25, R3.reuse, R93 ;  /* 0x0000005d03197220 */ /* 0x040fe20000410000 */
[----:B------:R-:W-:Y:S01]  /*8910*/  MOV R92, R59 ;  /* 0x0000003b005c7202 */ /* 0x000fe20000000f00 */
[C---:B------:R-:W-:Y:S02]  /*8920*/  FMUL.FTZ R32, R3.reuse, R100 ;  /* 0x0000006403207220 */ /* 0x040fe40000410000 */
[C---:B------:R-:W-:Y:S02]  /*8930*/  FMUL.FTZ R33, R3.reuse, R101 ;  /* 0x0000006503217220 */ /* 0x040fe40000410000 */
[----:B------:R-:W-:Y:S01]  /*8940*/  IMAD.MOV.U32 R93, RZ, RZ, R58 ;  /* 0x000000ffff5d7224 */ /* 0x000fe200078e003a */
[----:B------:R-:W1:Y:S01]  /*8950*/  LDSM.16.MT88.4 R44, [R200+0x4000] ;  /* 0x00400000c82c783b */ /* 0x000e620000004200 */
[----:B------:R-:W-:Y:S02]  /*8960*/  IMAD.MOV.U32 R70, RZ, RZ, R62 ;  /* 0x000000ffff467224 */ /* 0x000fe400078e003e */
[C---:B------:R-:W-:Y:S02]  /*8970*/  FMUL.FTZ R64, R3.reuse, R132 ;  /* 0x0000008403407220 */ /* 0x040fe40000410000 */
[C---:B--2---:R-:W-:Y:S02]  /*8980*/  FMUL.FTZ R6, R0.reuse, R74 ;  /* 0x0000004a00067220 */ /* 0x044fe40000410000 */
[C---:B------:R-:W-:Y:S01]  /*8990*/  FMUL.FTZ R7, R0.reuse, R75 ;  /* 0x0000004b00077220 */ /* 0x040fe20000410000 */
[----:B------:R-:W2:Y:S01]  /*89a0*/  LDSM.16.MT88.4 R52, [R204+0x4000] ;  /* 0x00400000cc34783b */ /* 0x000ea20000004200 */
[C---:B------:R-:W-:Y:S02]  /*89b0*/  FMUL.FTZ R10, R0.reuse, R78 ;  /* 0x0000004e000a7220 */ /* 0x040fe40000410000 */
[C---:B------:R-:W-:Y:S02]  /*89c0*/  FMUL.FTZ R11, R0.reuse, R79 ;  /* 0x0000004f000b7220 */ /* 0x040fe40000410000 */
[C---:B------:R-:W-:Y:S01]  /*89d0*/  FMUL.FTZ R18, R0.reuse, R86 ;  /* 0x0000005600127220 */ /* 0x040fe20000410000 */
[C---:B----4-:R-:W-:Y:S02]  /*89e0*/  HMMA.16816.F32.BF16 R4, R136.reuse, R12, R4 ;  /* 0x0000000c8804723c */ /* 0x050fe40000041804 */
[----:B------:R-:W-:Y:S03]  /*89f0*/  LDSM.16.MT88.4 R72, [R206+0x4000] ;  /* 0x00400000ce48783b */ /* 0x000fe60000004200 */
[C---:B------:R-:W-:Y:S02]  /*8a00*/  FMUL.FTZ R19, R0.reuse, R87 ;  /* 0x0000005700137220 */ /* 0x040fe40000410000 */
[C---:B------:R-:W-:Y:S01]  /*8a10*/  FMUL.FTZ R12, R3.reuse, R80 ;  /* 0x00000050030c7220 */ /* 0x040fe20000410000 */
[C---:B------:R-:W-:Y:S02]  /*8a20*/  HMMA.16816.F32.BF16 R8, R136.reuse, R14, R8 ;  /* 0x0000000e8808723c */ /* 0x040fe40000041808 */
[----:B------:R-:W-:Y:S02]  /*8a30*/  LDSM.16.MT88.4 R76, [R200+0x800] ;  /* 0x00080000c84c783b */ /* 0x000fe40000004200 */
[C---:B------:R-:W-:Y:S02]  /*8a40*/  FMUL.FTZ R13, R3.reuse, R81 ;  /* 0x00000051030d7220 */ /* 0x040fe40000410000 */
[C---:B------:R-:W-:Y:S01]  /*8a50*/  FMUL.FTZ R26, R0.reuse, R94 ;  /* 0x0000005e001a7220 */ /* 0x040fe20000410000 */
[----:B------:R-:W-:Y:S01]  /*8a60*/  MOV R94, R51 ;  /* 0x00000033005e7202 */ /* 0x000fe20000000f00 */
[C---:B------:R-:W-:Y:S02]  /*8a70*/  FMUL.FTZ R14, R0.reuse, R82 ;  /* 0x00000052000e7220 */ /* 0x040fe40000410000 */
[----:B------:R-:W-:Y:S02]  /*8a80*/  LDSM.16.MT88.4 R84, [R203+0x800] ;  /* 0x00080000cb54783b */ /* 0x000fe40000004200 */
[C---:B------:R-:W-:Y:S02]  /*8a90*/  FMUL.FTZ R15, R0.reuse, R83 ;  /* 0x00000053000f7220 */ /* 0x040fe40000410000 */
[----:B------:R-:W-:Y:S02]  /*8aa0*/  FMUL.FTZ R27, R0, R95 ;  /* 0x0000005f001b7220 */ /* 0x000fe40000410000 */
[----:B------:R-:W-:Y:S02]  /*8ab0*/  IMAD.MOV.U32 R95, RZ, RZ, R50 ;  /* 0x000000ffff5f7224 */ /* 0x000fe400078e0032 */
[----:B------:R-:W-:Y:S01]  /*8ac0*/  LDSM.16.MT88.4 R80, [R204+0x800] ;  /* 0x00080000cc50783b */ /* 0x000fe20000004200 */
[C---:B-1----:R-:W-:Y:S03]  /*8ad0*/  HMMA.16816.F32.BF16 R12, R136.reuse, R20, R12 ;  /* 0x00000014880c723c */ /* 0x042fe6000004180c */
[----:B------:R-:W-:Y:S02]  /*8ae0*/  IMAD.MOV.U32 R132, RZ, RZ, R95 ;  /* 0x000000ffff847224 */ /* 0x000fe400078e005f */
[--C-:B---3--:R-:W-:Y:S02]  /*8af0*/  FFMA.FTZ R2, R40, c[0x0][0x2d0], -R149.reuse ;  /* 0x0000b40028027a23 */ /* 0x108fe40000010895 */
[----:B------:R-:W0:Y:S01]  /*8b00*/  LDGDEPBAR ;  /* 0x00000000000079af */ /* 0x000e220000000000 */
[C---:B------:R-:W-:Y:S04]  /*8b10*/  HMMA.16816.F32.BF16 R16, R136.reuse, R22, R16 ;  /* 0x000000168810723c */ /* 0x040fe80000041810 */
[C---:B------:R-:W-:Y:S01]  /*8b20*/  FMUL.FTZ R20, R3.reuse, R88 ;  /* 0x0000005803147220 */ /* 0x040fe20000410000 */
[----:B------:R-:W-:Y:S01]  /*8b30*/  MOV R88, R248 ;  /* 0x000000f800587202 */ /* 0x000fe20000000f00 */
[----:B------:R-:W-:Y:S02]  /*8b40*/  FMUL.FTZ R21, R3, R89 ;  /* 0x0000005903157220 */ /* 0x000fe40000410000 */
[C---:B------:R-:W-:Y:S01]  /*8b50*/  FMUL.FTZ R22, R0.reuse, R90 ;  /* 0x0000005a00167220 */ /* 0x040fe20000410000 */
[----:B------:R-:W-:Y:S03]  /*8b60*/  MOV R90, R61 ;  /* 0x0000003d005a7202 */ /* 0x000fe60000000f00 */
[C---:B------:R-:W-:Y:S01]  /*8b70*/  FMUL.FTZ R23, R0.reuse, R91 ;  /* 0x0000005b00177220 */ /* 0x040fe20000410000 */
[----:B------:R-:W-:Y:S01]  /*8b80*/  MOV R101, R88 ;  /* 0x0000005800657202 */ /* 0x000fe20000000f00 */
[----:B------:R-:W-:Y:S02]  /*8b90*/  IMAD.MOV.U32 R89, RZ, RZ, R246 ;  /* 0x000000ffff597224 */ /* 0x000fe400078e00f6 */
[----:B------:R-:W-:Y:S02]  /*8ba0*/  IMAD.MOV.U32 R91, RZ, RZ, R60 ;  /* 0x000000ffff5b7224 */ /* 0x000fe400078e003c */
[----:B------:R-:W-:Y:S01]  /*8bb0*/  FFMA.FTZ R101, R101, c[0x0][0x2d0], -R148 ;  /* 0x0000b40065657a23 */ /* 0x000fe20000010894 */
[C---:B-----5:R-:W-:Y:S03]  /*8bc0*/  HMMA.16816.F32.BF16 R20, R136.reuse, R28, R20 ;  /* 0x0000001c8814723c */ /* 0x060fe60000041814 */
[C---:B------:R-:W-:Y:S02]  /*8bd0*/  FMUL.FTZ R51, R0.reuse, R119 ;  /* 0x0000007700337220 */ /* 0x040fe40000410000 */
[C---:B------:R-:W-:Y:S02]  /*8be0*/  FMUL.FTZ R50, R0.reuse, R118 ;  /* 0x0000007600327220 */ /* 0x040fe40000410000 */
[C---:B------:R-:W-:Y:S01]  /*8bf0*/  FMUL.FTZ R59, R0.reuse, R127 ;  /* 0x0000007f003b7220 */ /* 0x040fe20000410000 */
[C---:B------:R-:W-:Y:S04]  /*8c00*/  HMMA.16816.F32.BF16 R24, R136.reuse, R30, R24 ;  /* 0x0000001e8818723c */ /* 0x040fe80000041818 */
[C---:B------:R-:W-:Y:S01]  /*8c10*/  FMUL.FTZ R66, R0.reuse, R134 ;  /* 0x0000008600427220 */ /* 0x040fe20000410000 */
[----:B------:R-:W-:Y:S01]  /*8c20*/  MOV R134, R242 ;  /* 0x000000f200867202 */ /* 0x000fe20000000f00 */
[C---:B------:R-:W-:Y:S02]  /*8c30*/  FMUL.FTZ R34, R0.reuse, R102 ;  /* 0x0000006600227220 */ /* 0x040fe40000410000 */
[C---:B------:R-:W-:Y:S02]  /*8c40*/  FMUL.FTZ R31, R0.reuse, R99 ;  /* 0x00000063001f7220 */ /* 0x040fe40000410000 */
[----:B------:R1:W-:Y:S02]  /*8c50*/  MUFU.EX2 R99, R2 ;  /* 0x0000000200637308 */ /* 0x0003e40000000800 */
[C---:B------:R-:W-:Y:S01]  /*8c60*/  FMUL.FTZ R30, R0.reuse, R98 ;  /* 0x00000062001e7220 */ /* 0x040fe20000410000 */
[----:B------:R-:W-:Y:S01]  /*8c70*/  MOV R98, R245 ;  /* 0x000000f500627202 */ /* 0x000fe20000000f00 */
[----:B------:R-:W-:Y:S02]  /*8c80*/  IMAD.MOV.U32 R102, RZ, RZ, R236 ;  /* 0x000000ffff667224 */ /* 0x000fe400078e00ec */
[----:B------:R-:W-:Y:S01]  /*8c90*/  FMUL.FTZ R67, R0, R135 ;  /* 0x0000008700437220 */ /* 0x000fe20000410000 */
[----:B------:R-:W-:Y:S01]  /*8ca0*/  MOV R135, R234 ;  /* 0x000000ea00877202 */ /* 0x000fe20000000f00 */
[C---:B------:R-:W-:Y:S01]  /*8cb0*/  FMUL.FTZ R28, R3.reuse, R96 ;  /* 0x00000060031c7220 */ /* 0x040fe20000410000 */
[----:B------:R-:W-:Y:S01]  /*8cc0*/  MOV R96, R43 ;  /* 0x0000002b00607202 */ /* 0x000fe20000000f00 */
[----:B------:R-:W-:Y:S02]  /*8cd0*/  FMUL.FTZ R29, R3, R97 ;  /* 0x00000061031d7220 */ /* 0x000fe40000410000 */
[----:B------:R-:W-:Y:S02]  /*8ce0*/  IMAD.MOV.U32 R97, RZ, RZ, R42 ;  /* 0x000000ffff617224 */ /* 0x000fe400078e002a */
[----:B------:R-:W-:Y:S02]  /*8cf0*/  FFMA.FTZ R102, R102, c[0x0][0x2d0], -R149 ;  /* 0x0000b40066667a23 */ /* 0x000fe40000010895 */
[C---:B------:R-:W-:Y:S01]  /*8d00*/  FMUL.FTZ R35, R0.reuse, R103 ;  /* 0x0000006700237220 */ /* 0x040fe20000410000 */
[C---:B------:R-:W-:Y:S03]  /*8d10*/  HMMA.16816.F32.BF16 R28, R136.reuse, R36, R28 ;  /* 0x00000024881c723c */ /* 0x040fe6000004181c */
[----:B------:R-:W-:Y:S02]  /*8d20*/  IMAD.MOV.U32 R103, RZ, RZ, R89 ;  /* 0x000000ffff677224 */ /* 0x000fe400078e0059 */
[C---:B------:R-:W-:Y:S02]  /*8d30*/  FMUL.FTZ R58, R0.reuse, R126 ;  /* 0x0000007e003a7220 */ /* 0x040fe40000410000 */
[--C-:B-1----:R-:W-:Y:S01]  /*8d40*/  FFMA.FTZ R2, R41, c[0x0][0x2d0], -R148.reuse ;  /* 0x0000b40029027a23 */ /* 0x102fe20000010894 */
[C---:B------:R-:W-:Y:S03]  /*8d50*/  HMMA.16816.F32.BF16 R32, R136.reuse, R38, R32 ;  /* 0x000000268820723c */ /* 0x040fe60000041820 */
[----:B------:R1:W-:Y:S01]  /*8d60*/  MUFU.EX2 R249, R2 ;  /* 0x0000000200f97308 */ /* 0x0003e20000000800 */
[C---:B------:R-:W-:Y:S01]  /*8d70*/  FMUL.FTZ R36, R3.reuse, R104 ;  /* 0x0000006803247220 */ /* 0x040fe20000410000 */
[----:B------:R-:W-:Y:S01]  /*8d80*/  MOV R104, R90 ;  /* 0x0000005a00687202 */ /* 0x000fe20000000f00 */
[----:B------:R-:W-:Y:S02]  /*8d90*/  FMUL.FTZ R37, R3, R105 ;  /* 0x0000006903257220 */ /* 0x000fe40000410000 */
[C---:B------:R-:W-:Y:S04]  /*8da0*/  FMUL.FTZ R38, R0.reuse, R106 ;  /* 0x0000006a00267220 */ /* 0x040fe80000410000 */
[C---:B------:R-:W-:Y:S02]  /*8db0*/  FMUL.FTZ R39, R0.reuse, R107 ;  /* 0x0000006b00277220 */ /* 0x040fe40000410000 */
[--C-:B------:R-:W-:Y:S02]  /*8dc0*/  FFMA.FTZ R103, R103, c[0x0][0x2d0], -R148.reuse ;  /* 0x0000b40067677a23 */ /* 0x100fe40000010894 */
[C---:B------:R-:W-:Y:S01]  /*8dd0*/  FMUL.FTZ R40, R3.reuse, R108 ;  /* 0x0000006c03287220 */ /* 0x040fe20000410000 */
[----:B------:R-:W-:Y:S01]  /*8de0*/  MOV R108, R63 ;  /* 0x0000003f006c7202 */ /* 0x000fe20000000f00 */
[C---:B------:R-:W-:Y:S01]  /*8df0*/  FMUL.FTZ R41, R3.reuse, R109 ;  /* 0x0000006d03297220 */ /* 0x040fe20000410000 */
[C---:B------:R-:W-:Y:S01]  /*8e00*/  HMMA.16816.F32.BF16 R36, R136.reuse, R44, R36 ;  /* 0x0000002c8824723c */ /* 0x040fe20000041824 */
[----:B------:R-:W3:Y:S02]  /*8e10*/  LDSM.16.MT88.4 R60, [R203+0x4000] ;  /* 0x00400000cb3c783b */ /* 0x000ee40000004200 */
[C---:B------:R-:W-:Y:S01]  /*8e20*/  FMUL.FTZ R42, R0.reuse, R110 ;  /* 0x0000006e002a7220 */ /* 0x040fe20000410000 */
[----:B------:R-:W-:Y:S01]  /*8e30*/  MOV R109, R92 ;  /* 0x0000005c006d7202 */ /* 0x000fe20000000f00 */
[----:B------:R-:W-:Y:S01]  /*8e40*/  FMUL.FTZ R43, R0, R111 ;  /* 0x0000006f002b7220 */ /* 0x000fe20000410000 */
[----:B------:R-:W-:Y:S01]  /*8e50*/  MOV R111, R94 ;  /* 0x0000005e006f7202 */ /* 0x000fe20000000f00 */
[----:B------:R-:W-:Y:S02]  /*8e60*/  IMAD.MOV.U32 R110, RZ, RZ, R93 ;  /* 0x000000ffff6e7224 */ /* 0x000fe400078e005d */
[----:B-1----:R-:W-:Y:S01]  /*8e70*/  FFMA.FTZ R2, R48, c[0x0][0x2d0], -R148 ;  /* 0x0000b40030027a23 */ /* 0x002fe20000010894 */
[----:B------:R-:W-:Y:S02]  /*8e80*/  LDSM.16.MT88.4 R92, [R206+0x4800] ;  /* 0x00480000ce5c783b */ /* 0x000fe40000004200 */
[C---:B------:R-:W-:Y:S01]  /*8e90*/  HMMA.16816.F32.BF16 R40, R136.reuse, R46, R40 ;  /* 0x0000002e8828723c */ /* 0x040fe20000041828 */
[----:B------:R1:W4:Y:S02]  /*8ea0*/  MUFU.EX2 R248, R2 ;  /* 0x0000000200f87308 */ /* 0x0003240000000800 */
[C---:B------:R-:W-:Y:S02]  /*8eb0*/  FMUL.FTZ R48, R3.reuse, R116 ;  /* 0x0000007403307220 */ /* 0x040fe40000410000 */
[C---:B------:R-:W-:Y:S02]  /*8ec0*/  FMUL.FTZ R44, R3.reuse, R112 ;  /* 0x00000070032c7220 */ /* 0x040fe40000410000 */
[C---:B------:R-:W-:Y:S02]  /*8ed0*/  FMUL.FTZ R45, R3.reuse, R113 ;  /* 0x00000071032d7220 */ /* 0x040fe40000410000 */
[C---:B------:R-:W-:Y:S03]  /*8ee0*/  FMUL.FTZ R46, R0.reuse, R114 ;  /* 0x00000072002e7220 */ /* 0x040fe60000410000 */
[----:B------:R-:W-:Y:S02]  /*8ef0*/  FMUL.FTZ R47, R0, R115 ;  /* 0x00000073002f7220 */ /* 0x000fe40000410000 */
[----:B------:R-:W-:Y:S02]  /*8f00*/  FMUL.FTZ R65, R3, R133 ;  /* 0x0000008503417220 */ /* 0x000fe40000410000 */
[----:B------:R-:W-:Y:S02]  /*8f10*/  IMAD.MOV.U32 R133, RZ, RZ, R91 ;  /* 0x000000ffff857224 */ /* 0x000fe400078e005b */
[----:B------:R-:W5:Y:S01]  /*8f20*/  LDSM.16.MT88.4 R88, [R206+0x800] ;  /* 0x00080000ce58783b */ /* 0x000f620000004200 */
[C---:B--2---:R-:W-:Y:S03]  /*8f30*/  HMMA.16816.F32.BF16 R44, R136.reuse, R52, R44 ;  /* 0x00000034882c723c */ /* 0x044fe6000004182c */
[----:B------:R-:W-:Y:S02]  /*8f40*/  IMAD.MOV.U32 R100, RZ, RZ, R70 ;  /* 0x000000ffff647224 */ /* 0x000fe400078e0046 */
[--C-:B------:R-:W-:Y:S02]  /*8f50*/  FFMA.FTZ R70, R163, c[0x0][0x2d0], -R149.reuse ;  /* 0x0000b400a3467a23 */ /* 0x100fe40000010895 */
[--C-:B-1----:R-:W-:Y:S02]  /*8f60*/  FFMA.FTZ R2, R49, c[0x0][0x2d0], -R149.reuse ;  /* 0x0000b40031027a23 */ /* 0x102fe40000010895 */
[C---:B------:R-:W-:Y:S01]  /*8f70*/  FMUL.FTZ R49, R3.reuse, R117 ;  /* 0x0000007503317220 */ /* 0x040fe20000410000 */
[----:B------:R-:W-:Y:S02]  /*8f80*/  MUFU.EX2 R106, R70 ;  /* 0x00000046006a7308 */ /* 0x000fe40000000800 */
[--C-:B------:R-:W-:Y:S02]  /*8f90*/  FFMA.FTZ R100, R100, c[0x0][0x2d0], -R148.reuse ;  /* 0x0000b40064647a23 */ /* 0x100fe40000010894 */
[C---:B------:R-:W-:Y:S02]  /*8fa0*/  FMUL.FTZ R52, R3.reuse, R120 ;  /* 0x0000007803347220 */ /* 0x040fe40000410000 */
[C---:B------:R-:W-:Y:S03]  /*8fb0*/  HMMA.16816.F32.BF16 R48, R136.reuse, R54, R48 ;  /* 0x000000368830723c */ /* 0x040fe60000041830 */
[C---:B------:R-:W-:Y:S01]  /*8fc0*/  FMUL.FTZ R53, R3.reuse, R121 ;  /* 0x0000007903357220 */ /* 0x040fe20000410000 */
[----:B------:R1:W-:Y:S03]  /*8fd0*/  MUFU.EX2 R246, R2 ;  /* 0x0000000200f67308 */ /* 0x0003e60000000800 */
[C---:B------:R-:W-:Y:S02]  /*8fe0*/  FMUL.FTZ R54, R0.reuse, R122 ;  /* 0x0000007a00367220 */ /* 0x040fe40000410000 */
[----:B------:R-:W-:Y:S07]  /*8ff0*/  FMUL.FTZ R55, R0, R123 ;  /* 0x0000007b00377220 */ /* 0x000fee0000410000 */
[C---:B---3--:R-:W-:Y:S07]  /*9000*/  HMMA.16816.F32.BF16 R52, R136.reuse, R60, R52 ;  /* 0x0000003c8834723c */ /* 0x048fee0000041834 */
[C---:B------:R-:W-:Y:S02]  /*9010*/  FMUL.FTZ R60, R3.reuse, R128 ;  /* 0x00000080033c7220 */ /* 0x040fe40000410000 */
[C---:B------:R-:W-:Y:S03]  /*9020*/  FMUL.FTZ R61, R3.reuse, R129 ;  /* 0x00000081033d7220 */ /* 0x040fe60000410000 */
[----:B-1----:R-:W-:Y:S01]  /*9030*/  FFMA.FTZ R2, R56, c[0x0][0x2d0], -R149 ;  /* 0x0000b40038027a23 */ /* 0x002fe20000010895 */
[----:B------:R-:W-:Y:S01]  /*9040*/  MOV R129, R96 ;  /* 0x0000006000817202 */ /* 0x000fe20000000f00 */
[----:B------:R-:W-:Y:S02]  /*9050*/  FMUL.FTZ R56, R3, R124 ;  /* 0x0000007c03387220 */ /* 0x000fe40000410000 */
[----:B------:R1:W2:Y:S01]  /*9060*/  MUFU.EX2 R245, R2 ;  /* 0x0000000200f57308 */ /* 0x0002a20000000800 */
[----:B------:R-:W-:Y:S02]  /*9070*/  IMAD.MOV.U32 R128, RZ, RZ, R97 ;  /* 0x000000ffff807224 */ /* 0x000fe400078e0061 */
[--C-:B-1----:R-:W-:Y:S02]  /*9080*/  FFMA.FTZ R2, R57, c[0x0][0x2d0], -R148.reuse ;  /* 0x0000b40039027a23 */ /* 0x102fe40000010894 */
[----:B------:R-:W-:Y:S05]  /*9090*/  FMUL.FTZ R57, R3, R125 ;  /* 0x0000007d03397220 */ /* 0x000fea0000410000 */
[----:B------:R1:W-:Y:S02]  /*90a0*/  MUFU.EX2 R119, R2 ;  /* 0x0000000200777308 */ /* 0x0003e40000000800 */
[C---:B------:R-:W-:Y:S07]  /*90b0*/  HMMA.16816.F32.BF16 R56, R136.reuse, R62, R56 ;  /* 0x0000003e8838723c */ /* 0x040fee0000041838 */
[C---:B------:R-:W-:Y:S02]  /*90c0*/  FMUL.FTZ R62, R0.reuse, R130 ;  /* 0x00000082003e7220 */ /* 0x040fe40000410000 */
[----:B------:R-:W-:Y:S07]  /*90d0*/  FMUL.FTZ R63, R0, R131 ;  /* 0x00000083003f7220 */ /* 0x000fee0000410000 */
[C---:B------:R-:W-:Y:S03]  /*90e0*/  HMMA.16816.F32.BF16 R60, R136.reuse, R72, R60 ;  /* 0x00000048883c723c */ /* 0x040fe6000004183c */
[----:B-1----:R-:W-:Y:S01]  /*90f0*/  FFMA.FTZ R2, R150, c[0x0][0x2d0], -R148 ;  /* 0x0000b40096027a23 */ /* 0x002fe20000010894 */
[----:B------:R-:W-:Y:S03]  /*9100*/  MOV R150, R98 ;  /* 0x0000006200967202 */ /* 0x000fe60000000f00 */
[----:B------:R1:W3:Y:S01]  /*9110*/  MUFU.EX2 R118, R2 ;  /* 0x0000000200767308 */ /* 0x0002e20000000800 */
[----:B------:R-:W-:Y:S04]  /*9120*/  HMMA.16816.F32.BF16 R64, R136, R74, R64 ;  /* 0x0000004a8840723c */ /* 0x000fe80000041840 */
[----:B----4-:R-:W-:Y:S03]  /*9130*/  F2FP.BF16.PACK_AB R73, R248, R249 ;  /* 0x000000f9f849723e */ /* 0x010fe600000010ff */
[----:B------:R-:W-:Y:S01]  /*9140*/  IMAD.MOV.U32 R139, RZ, RZ, R188 ;  /* 0x000000ffff8b7224 */ /* 0x000fe200078e00bc */
[----:B--2---:R-:W-:Y:S01]  /*9150*/  F2FP.BF16.PACK_AB R74, R245, R246 ;  /* 0x000000f6f54a723e */ /* 0x004fe200000010ff */
[----:B------:R-:W-:Y:S02]  /*9160*/  IMAD.MOV.U32 R138, RZ, RZ, R99 ;  /* 0x000000ffff8a7224 */ /* 0x000fe400078e0063 */
[----:B------:R-:W-:Y:S01]  /*9170*/  LDSM.16.MT88.4 R96, [R204+0x1000] ;  /* 0x00100000cc60783b */ /* 0x000fe20000004200 */
[----:B------:R-:W-:Y:S01]  /*9180*/  MOV R137, R181 ;  /* 0x000000b500897202 */ /* 0x000fe20000000f00 */
[----:B------:R-:W-:Y:S01]  /*9190*/  IMAD.MOV.U32 R163, RZ, RZ, R139 ;  /* 0x000000ffffa37224 */ /* 0x000fe200078e008b */
[----:B------:R-:W-:Y:S02]  /*91a0*/  F2FP.BF16.PACK_AB R72, R138, R108 ;  /* 0x0000006c8a48723e */ /* 0x000fe400000010ff */
[----:B------:R-:W-:Y:S02]  /*91b0*/  MOV R136, R135 ;  /* 0x0000008700887202 */ /* 0x000fe40000000f00 */
[----:B------:R-:W-:Y:S02]  /*91c0*/  MOV R135, R133 ;  /* 0x0000008500877202 */ /* 0x000fe40000000f00 */
[----:B------:R-:W-:Y:S01]  /*91d0*/  MOV R133, R129 ;  /* 0x0000008100857202 */ /* 0x000fe20000000f00 */
[--C-:B------:R-:W-:Y:S02]  /*91e0*/  FFMA.FTZ R70, R136, c[0x0][0x2d0], -R149.reuse ;  /* 0x0000b40088467a23 */ /* 0x100fe40000010895 */
[--C-:B-1----:R-:W-:Y:S01]  /*91f0*/  FFMA.FTZ R2, R151, c[0x0][0x2d0], -R149.reuse ;  /* 0x0000b40097027a23 */ /* 0x102fe20000010895 */
[----:B---3--:R-:W-:Y:S01]  /*9200*/  F2FP.BF16.PACK_AB R75, R118, R119 ;  /* 0x00000077764b723e */ /* 0x008fe200000010ff */
[----:B------:R-:W-:Y:S06]  /*9210*/  MUFU.EX2 R136, R101 ;  /* 0x0000006500887308 */ /* 0x000fec0000000800 */
[C---:B------:R-:W-:Y:S04]  /*9220*/  HMMA.16816.F32.BF16 R4, R72.reuse, R76, R4 ;  /* 0x0000004c4804723c */ /* 0x040fe80000041804 */
[----:B------:R1:W-:Y:S04]  /*9230*/  MUFU.EX2 R117, R2 ;  /* 0x0000000200757308 */ /* 0x0003e80000000800 */
[C---:B------:R-:W-:Y:S01]  /*9240*/  HMMA.16816.F32.BF16 R8, R72.reuse, R78, R8 ;  /* 0x0000004e4808723c */ /* 0x040fe20000041808 */
[----:B------:R-:W2:Y:S07]  /*9250*/  LDSM.16.MT88.4 R76, [R200+0x4800] ;  /* 0x00480000c84c783b */ /* 0x000eae0000004200 */
[C---:B------:R-:W-:Y:S08]  /*9260*/  HMMA.16816.F32.BF16 R12, R72.reuse, R80, R12 ;  /* 0x00000050480c723c */ /* 0x040ff0000004180c */
[C---:B------:R-:W-:Y:S01]  /*9270*/  HMMA.16816.F32.BF16 R16, R72.reuse, R82, R16 ;  /* 0x000000524810723c */ /* 0x040fe20000041810 */
[----:B------:R-:W3:Y:S03]  /*9280*/  LDSM.16.MT88.4 R80, [R204+0x4800] ;  /* 0x00480000cc50783b */ /* 0x000ee60000004200 */
[--C-:B-1----:R-:W-:Y:S04]  /*9290*/  FFMA.FTZ R2, R152, c[0x0][0x2d0], -R149.reuse ;  /* 0x0000b40098027a23 */ /* 0x102fe80000010895 */
[C---:B------:R-:W-:Y:S01]  /*92a0*/  HMMA.16816.F32.BF16 R20, R72.reuse, R84, R20 ;  /* 0x000000544814723c */ /* 0x040fe20000041814 */
[----:B------:R1:W4:Y:S07]  /*92b0*/  MUFU.EX2 R242, R2 ;  /* 0x0000000200f27308 */ /* 0x00032e0000000800 */
[C---:B------:R-:W-:Y:S01]  /*92c0*/  HMMA.16816.F32.BF16 R24, R72.reuse, R86, R24 ;  /* 0x000000564818723c */ /* 0x040fe20000041818 */
[----:B------:R-:W4:Y:S07]  /*92d0*/  LDSM.16.MT88.4 R84, [R203+0x4800] ;  /* 0x00480000cb54783b */ /* 0x000f2e0000004200 */
[C---:B-----5:R-:W-:Y:S08]  /*92e0*/  HMMA.16816.F32.BF16 R28, R72.reuse, R88, R28 ;  /* 0x00000058481c723c */ /* 0x060ff0000004181c */
[C---:B------:R-:W-:Y:S01]  /*92f0*/  HMMA.16816.F32.BF16 R32, R72.reuse, R90, R32 ;  /* 0x0000005a4820723c */ /* 0x040fe20000041820 */
[----:B------:R-:W5:Y:S03]  /*9300*/  LDSM.16.MT88.4 R88, [R200+0x1000] ;  /* 0x00100000c858783b */ /* 0x000f660000004200 */
[--C-:B-1----:R-:W-:Y:S04]  /*9310*/  FFMA.FTZ R2, R153, c[0x0][0x2d0], -R148.reuse ;  /* 0x0000b40099027a23 */ /* 0x102fe80000010894 */
[C---:B--2---:R-:W-:Y:S01]  /*9320*/  HMMA.16816.F32.BF16 R36, R72.reuse, R76, R36 ;  /* 0x0000004c4824723c */ /* 0x044fe20000041824 */
[----:B------:R1:W-:Y:S07]  /*9330*/  MUFU.EX2 R116, R2 ;  /* 0x0000000200747308 */ /* 0x0003ee0000000800 */
[C---:B------:R-:W-:Y:S01]  /*9340*/  HMMA.16816.F32.BF16 R40, R72.reuse, R78, R40 ;  /* 0x0000004e4828723c */ /* 0x040fe20000041828 */
[----:B------:R-:W2:Y:S07]  /*9350*/  LDSM.16.MT88.4 R76, [R203+0x1000] ;  /* 0x00100000cb4c783b */ /* 0x000eae0000004200 */
[C---:B---3--:R-:W-:Y:S08]  /*9360*/  HMMA.16816.F32.BF16 R44, R72.reuse, R80, R44 ;  /* 0x00000050482c723c */ /* 0x048ff0000004182c */
[C---:B------:R-:W-:Y:S01]  /*9370*/  HMMA.16816.F32.BF16 R48, R72.reuse, R82, R48 ;  /* 0x000000524830723c */ /* 0x040fe20000041830 */
[----:B------:R-:W3:Y:S03]  /*9380*/  LDSM.16.MT88.4 R80, [R206+0x1000] ;  /* 0x00100000ce50783b */ /* 0x000ee60000004200 */
[--C-:B-1----:R-:W-:Y:S04]  /*9390*/  FFMA.FTZ R2, R154, c[0x0][0x2d0], -R148.reuse ;  /* 0x0000b4009a027a23 */ /* 0x102fe80000010894 */
[C---:B----4-:R-:W-:Y:S01]  /*93a0*/  HMMA.16816.F32.BF16 R52, R72.reuse, R84, R52 ;  /* 0x000000544834723c */ /* 0x050fe20000041834 */
[----:B------:R1:W4:Y:S07]  /*93b0*/  MUFU.EX2 R236, R2 ;  /* 0x0000000200ec7308 */ /* 0x00032e0000000800 */
[C---:B------:R-:W-:Y:S01]  /*93c0*/  HMMA.16816.F32.BF16 R56, R72.reuse, R86, R56 ;  /* 0x000000564838723c */ /* 0x040fe20000041838 */
[----:B------:R-:W2:Y:S07]  /*93d0*/  LDSM.16.MT88.4 R84, [R200+0x5000] ;  /* 0x00500000c854783b */ /* 0x000eae0000004200 */
[C---:B------:R-:W-:Y:S08]  /*93e0*/  HMMA.16816.F32.BF16 R60, R72.reuse, R92, R60 ;  /* 0x0000005c483c723c */ /* 0x040ff0000004183c */
[----:B------:R-:W-:Y:S01]  /*93f0*/  HMMA.16816.F32.BF16 R64, R72, R94, R64 ;  /* 0x0000005e4840723c */ /* 0x000fe20000041840 */
[----:B------:R-:W-:Y:S03]  /*9400*/  LDSM.16.MT88.4 R92, [R206+0x5800] ;  /* 0x00580000ce5c783b */ /* 0x000fe60000004200 */
[--C-:B-1----:R-:W-:Y:S03]  /*9410*/  FFMA.FTZ R2, R155, c[0x0][0x2d0], -R149.reuse ;  /* 0x0000b4009b027a23 */ /* 0x102fe60000010895 */
[----:B------:R-:W-:Y:S01]  /*9420*/  F2FP.BF16.PACK_AB R72, R242, R117 ;  /* 0x00000075f248723e */ /* 0x000fe200000010ff */
[----:B------:R1:W-:Y:S01]  /*9430*/  MUFU.EX2 R234, R2 ;  /* 0x0000000200ea7308 */ /* 0x0003e20000000800 */
[----:B----4-:R-:W-:Y:S03]  /*9440*/  F2FP.BF16.PACK_AB R73, R236, R116 ;  /* 0x00000074ec49723e */ /* 0x010fe600000010ff */
[--C-:B-1----:R-:W-:Y:S06]  /*9450*/  FFMA.FTZ R2, R156, c[0x0][0x2d0], -R149.reuse ;  /* 0x0000b4009c027a23 */ /* 0x102fec0000010895 */
[----:B------:R1:W4:Y:S02]  /*9460*/  MUFU.EX2 R127, R2 ;  /* 0x00000002007f7308 */ /* 0x0003240000000800 */
[--C-:B-1----:R-:W-:Y:S01]  /*9470*/  FFMA.FTZ R2, R157, c[0x0][0x2d0], -R148.reuse ;  /* 0x0000b4009d027a23 */ /* 0x102fe20000010894 */
[----:B----4-:R-:W-:Y:S07]  /*9480*/  F2FP.BF16.PACK_AB R74, R127, R234 ;  /* 0x000000ea7f4a723e */ /* 0x010fee00000010ff */
[----:B------:R1:W-:Y:S02]  /*9490*/  MUFU.EX2 R126, R2 ;  /* 0x00000002007e7308 */ /* 0x0003e40000000800 */
[--C-:B-1----:R-:W-:Y:S08]  /*94a0*/  FFMA.FTZ R2, R158, c[0x0][0x2d0], -R148.reuse ;  /* 0x0000b4009e027a23 */ /* 0x102ff00000010894 */
[----:B------:R1:W4:Y:S02]  /*94b0*/  MUFU.EX2 R125, R2 ;  /* 0x00000002007d7308 */ /* 0x0003240000000800 */
[--C-:B-1----:R-:W-:Y:S01]  /*94c0*/  FFMA.FTZ R2, R159, c[0x0][0x2d0], -R149.reuse ;  /* 0x0000b4009f027a23 */ /* 0x102fe20000010895 */
[----:B----4-:R-:W-:Y:S07]  /*94d0*/  F2FP.BF16.PACK_AB R75, R125, R126 ;  /* 0x0000007e7d4b723e */ /* 0x010fee00000010ff */
[----:B------:R1:W-:Y:S01]  /*94e0*/  MUFU.EX2 R124, R2 ;  /* 0x00000002007c7308 */ /* 0x0003e20000000800 */
[C---:B-----5:R-:W-:Y:S08]  /*94f0*/  HMMA.16816.F32.BF16 R4, R72.reuse, R88, R4 ;  /* 0x000000584804723c */ /* 0x060ff00000041804 */
[C---:B------:R-:W-:Y:S01]  /*9500*/  HMMA.16816.F32.BF16 R8, R72.reuse, R90, R8 ;  /* 0x0000005a4808723c */ /* 0x040fe20000041808 */
[----:B------:R-:W4:Y:S07]  /*9510*/  LDSM.16.MT88.4 R88, [R204+0x5000] ;  /* 0x00500000cc58783b */ /* 0x000f2e0000004200 */
[C---:B------:R-:W-:Y:S04]  /*9520*/  HMMA.16816.F32.BF16 R12, R72.reuse, R96, R12 ;  /* 0x00000060480c723c */ /* 0x040fe8000004180c */
[--C-:B-1----:R-:W-:Y:S04]  /*9530*/  FFMA.FTZ R2, R160, c[0x0][0x2d0], -R149.reuse ;  /* 0x0000b400a0027a23 */ /* 0x102fe80000010895 */
[C---:B------:R-:W-:Y:S01]  /*9540*/  HMMA.16816.F32.BF16 R16, R72.reuse, R98, R16 ;  /* 0x000000624810723c */ /* 0x040fe20000041810 */
[----:B------:R1:W5:Y:S01]  /*9550*/  MUFU.EX2 R188, R2 ;  /* 0x0000000200bc7308 */ /* 0x0003620000000800 */
[----:B------:R-:W-:Y:S06]  /*9560*/  LDSM.16.MT88.4 R96, [R204+0x2000] ;  /* 0x00200000cc60783b */ /* 0x000fec0000004200 */
[C---:B--2---:R-:W-:Y:S08]  /*9570*/  HMMA.16816.F32.BF16 R20, R72.reuse, R76, R20 ;  /* 0x0000004c4814723c */ /* 0x044ff00000041814 */
[C---:B------:R-:W-:Y:S01]  /*9580*/  HMMA.16816.F32.BF16 R24, R72.reuse, R78, R24 ;  /* 0x0000004e4818723c */ /* 0x040fe20000041818 */
[----:B------:R-:W2:Y:S07]  /*9590*/  LDSM.16.MT88.4 R76, [R203+0x5000] ;  /* 0x00500000cb4c783b */ /* 0x000eae0000004200 */
[C---:B---3--:R-:W-:Y:S04]  /*95a0*/  HMMA.16816.F32.BF16 R28, R72.reuse, R80, R28 ;  /* 0x00000050481c723c */ /* 0x048fe8000004181c */
[--C-:B-1----:R-:W-:Y:S04]  /*95b0*/  FFMA.FTZ R2, R161, c[0x0][0x2d0], -R148.reuse ;  /* 0x0000b400a1027a23 */ /* 0x102fe80000010894 */
[C---:B------:R-:W-:Y:S01]  /*95c0*/  HMMA.16816.F32.BF16 R32, R72.reuse, R82, R32 ;  /* 0x000000524820723c */ /* 0x040fe20000041820 */
[----:B------:R1:W-:Y:S01]  /*95d0*/  MUFU.EX2 R107, R2 ;  /* 0x00000002006b7308 */ /* 0x0003e20000000800 */
[----:B------:R-:W3:Y:S06]  /*95e0*/  LDSM.16.MT88.4 R80, [R206+0x5000] ;  /* 0x00500000ce50783b */ /* 0x000eec0000004200 */
[C---:B------:R-:W-:Y:S08]  /*95f0*/  HMMA.16816.F32.BF16 R36, R72.reuse, R84, R36 ;  /* 0x000000544824723c */ /* 0x040ff00000041824 */
[C---:B------:R-:W-:Y:S01]  /*9600*/  HMMA.16816.F32.BF16 R40, R72.reuse, R86, R40 ;  /* 0x000000564828723c */ /* 0x040fe20000041828 */
[----:B------:R-:W5:Y:S07]  /*9610*/  LDSM.16.MT88.4 R84, [R200+0x1800] ;  /* 0x00180000c854783b */ /* 0x000f6e0000004200 */
[C---:B----4-:R-:W-:Y:S04]  /*9620*/  HMMA.16816.F32.BF16 R44, R72.reuse, R88, R44 ;  /* 0x00000058482c723c */ /* 0x050fe8000004182c */
[--C-:B-1----:R-:W-:Y:S04]  /*9630*/  FFMA.FTZ R2, R162, c[0x0][0x2d0], -R148.reuse ;  /* 0x0000b400a2027a23 */ /* 0x102fe80000010894 */
[C---:B------:R-:W-:Y:S01]  /*9640*/  HMMA.16816.F32.BF16 R48, R72.reuse, R90, R48 ;  /* 0x0000005a4830723c */ /* 0x040fe20000041830 */
[----:B------:R1:W4:Y:S01]  /*9650*/  MUFU.EX2 R181, R2 ;  /* 0x0000000200b57308 */ /* 0x0003220000000800 */
[----:B------:R-:W4:Y:S06]  /*9660*/  LDSM.16.MT88.4 R88, [R204+0x1800] ;  /* 0x00180000cc58783b */ /* 0x000f2c0000004200 */
[C---:B--2---:R-:W-:Y:S08]  /*9670*/  HMMA.16816.F32.BF16 R52, R72.reuse, R76, R52 ;  /* 0x0000004c4834723c */ /* 0x044ff00000041834 */
[C---:B------:R-:W-:Y:S01]  /*9680*/  HMMA.16816.F32.BF16 R56, R72.reuse, R78, R56 ;  /* 0x0000004e4838723c */ /* 0x040fe20000041838 */
[----:B------:R-:W2:Y:S07]  /*9690*/  LDSM.16.MT88.4 R76, [R203+0x1800] ;  /* 0x00180000cb4c783b */ /* 0x000eae0000004200 */
[C---:B---3--:R-:W-:Y:S04]  /*96a0*/  HMMA.16816.F32.BF16 R60, R72.reuse, R80, R60 ;  /* 0x00000050483c723c */ /* 0x048fe8000004183c */
[--C-:B-1----:R-:W-:Y:S01]  /*96b0*/  FFMA.FTZ R2, R164, c[0x0][0x2d0], -R149.reuse ;  /* 0x0000b400a4027a23 */ /* 0x102fe20000010895 */
[----:B------:R-:W-:Y:S03]  /*96c0*/  MOV R164, R135 ;  /* 0x0000008700a47202 */ /* 0x000fe60000000f00 */
[----:B------:R-:W-:Y:S01]  /*96d0*/  HMMA.16816.F32.BF16 R64, R72, R82, R64 ;  /* 0x000000524840723c */ /* 0x000fe20000041840 */
[----:B------:R1:W3:Y:S01]  /*96e0*/  MUFU.EX2 R162, R2 ;  /* 0x0000000200a27308 */ /* 0x0002e20000000800 */
[----:B------:R-:W2:Y:S05]  /*96f0*/  LDSM.16.MT88.4 R80, [R206+0x1800] ;  /* 0x00180000ce50783b */ /* 0x000eaa0000004200 */
[----:B-----5:R-:W-:Y:S02]  /*9700*/  F2FP.BF16.PACK_AB R72, R188, R124 ;  /* 0x0000007cbc48723e */ /* 0x020fe400000010ff */
[----:B----4-:R-:W-:Y:S03]  /*9710*/  F2FP.BF16.PACK_AB R73, R181, R107 ;  /* 0x0000006bb549723e */ /* 0x010fe600000010ff */
[--C-:B-1----:R-:W-:Y:S01]  /*9720*/  FFMA.FTZ R2, R165, c[0x0][0x2d0], -R148.reuse ;  /* 0x0000b400a5027a23 */ /* 0x102fe20000010894 */
[----:B---3--:R-:W-:Y:S03]  /*9730*/  F2FP.BF16.PACK_AB R74, R162, R106 ;  /* 0x0000006aa24a723e */ /* 0x008fe600000010ff */
[----:B------:R1:W-:Y:S02]  /*9740*/  MUFU.EX2 R105, R2 ;  /* 0x0000000200697308 */ /* 0x0003e40000000800 */
[--C-:B-1----:R-:W-:Y:S08]  /*9750*/  FFMA.FTZ R2, R166, c[0x0][0x2d0], -R148.reuse ;  /* 0x0000b400a6027a23 */ /* 0x102ff00000010894 */
[----:B------:R1:W3:Y:S02]  /*9760*/  MUFU.EX2 R161, R2 ;  /* 0x0000000200a17308 */ /* 0x0002e40000000800 */
[--C-:B-1----:R-:W-:Y:S01]  /*9770*/  FFMA.FTZ R2, R167, c[0x0][0x2d0], -R149.reuse ;  /* 0x0000b400a7027a23 */ /* 0x102fe20000010895 */
[----:B---3--:R-:W-:Y:S07]  /*9780*/  F2FP.BF16.PACK_AB R75, R161, R105 ;  /* 0x00000069a14b723e */ /* 0x008fee00000010ff */
[----:B------:R1:W-:Y:S01]  /*9790*/  MUFU.EX2 R159, R2 ;  /* 0x00000002009f7308 */ /* 0x0003e20000000800 */
[C---:B------:R-:W-:Y:S08]  /*97a0*/  HMMA.16816.F32.BF16 R4, R72.reuse, R84, R4 ;  /* 0x000000544804723c */ /* 0x040ff00000041804 */
[C---:B------:R-:W-:Y:S01]  /*97b0*/  HMMA.16816.F32.BF16 R8, R72.reuse, R86, R8 ;  /* 0x000000564808723c */ /* 0x040fe20000041808 */
[----:B------:R-:W3:Y:S07]  /*97c0*/  LDSM.16.MT88.4 R84, [R200+0x5800] ;  /* 0x00580000c854783b */ /* 0x000eee0000004200 */
[C---:B------:R-:W-:Y:S04]  /*97d0*/  HMMA.16816.F32.BF16 R12, R72.reuse, R88, R12 ;  /* 0x00000058480c723c */ /* 0x040fe8000004180c */
[--C-:B-1----:R-:W-:Y:S04]  /*97e0*/  FFMA.FTZ R2, R180, c[0x0][0x2d0], -R149.reuse ;  /* 0x0000b400b4027a23 */ /* 0x102fe80000010895 */
[C---:B------:R-:W-:Y:S01]  /*97f0*/  HMMA.16816.F32.BF16 R16, R72.reuse, R90, R16 ;  /* 0x0000005a4810723c */ /* 0x040fe20000041810 */
[----:B------:R1:W4:Y:S01]  /*9800*/  MUFU.EX2 R160, R2 ;  /* 0x0000000200a07308 */ /* 0x0003220000000800 */
[----:B------:R-:W5:Y:S06]  /*9810*/  LDSM.16.MT88.4 R88, [R204+0x5800] ;  /* 0x00580000cc58783b */ /* 0x000f6c0000004200 */
[C---:B--2---:R-:W-:Y:S08]  /*9820*/  HMMA.16816.F32.BF16 R20, R72.reuse, R76, R20 ;  /* 0x0000004c4814723c */ /* 0x044ff00000041814 */
[C---:B------:R-:W-:Y:S01]  /*9830*/  HMMA.16816.F32.BF16 R24, R72.reuse, R78, R24 ;  /* 0x0000004e4818723c */ /* 0x040fe20000041818 */
[----:B------:R-:W2:Y:S07]  /*9840*/  LDSM.16.MT88.4 R76, [R203+0x5800] ;  /* 0x00580000cb4c783b */ /* 0x000eae0000004200 */
[C---:B------:R-:W-:Y:S04]  /*9850*/  HMMA.16816.F32.BF16 R28, R72.reuse, R80, R28 ;  /* 0x00000050481c723c */ /* 0x040fe8000004181c */
[--C-:B-1----:R-:W-:Y:S04]  /*9860*/  FFMA.FTZ R2, R182, c[0x0][0x2d0], -R148.reuse ;  /* 0x0000b400b6027a23 */ /* 0x102fe80000010894 */
[C---:B------:R-:W-:Y:S01]  /*9870*/  HMMA.16816.F32.BF16 R32, R72.reuse, R82, R32 ;  /* 0x000000524820723c */ /* 0x040fe20000041820 */
[----:B------:R1:W-:Y:S01]  /*9880*/  MUFU.EX2 R115, R2 ;  /* 0x0000000200737308 */ /* 0x0003e20000000800 */
[----:B------:R-:W4:Y:S06]  /*9890*/  LDSM.16.MT88.4 R80, [R200+0x2000] ;  /* 0x00200000c850783b */ /* 0x000f2c0000004200 */
[C---:B---3--:R-:W-:Y:S08]  /*98a0*/  HMMA.16816.F32.BF16 R36, R72.reuse, R84, R36 ;  /* 0x000000544824723c */ /* 0x048ff00000041824 */
[C---:B------:R-:W-:Y:S01]  /*98b0*/  HMMA.16816.F32.BF16 R40, R72.reuse, R86, R40 ;  /* 0x000000564828723c */ /* 0x040fe20000041828 */
[----:B------:R-:W3:Y:S07]  /*98c0*/  LDSM.16.MT88.4 R84, [R203+0x2000] ;  /* 0x00200000cb54783b */ /* 0x000eee0000004200 */
[C---:B-----5:R-:W-:Y:S04]  /*98d0*/  HMMA.16816.F32.BF16 R44, R72.reuse, R88, R44 ;  /* 0x00000058482c723c */ /* 0x060fe8000004182c */
[--C-:B-1----:R-:W-:Y:S04]  /*98e0*/  FFMA.FTZ R2, R183, c[0x0][0x2d0], -R148.reuse ;  /* 0x0000b400b7027a23 */ /* 0x102fe80000010894 */
[C---:B------:R-:W-:Y:S01]  /*98f0*/  HMMA.16816.F32.BF16 R48, R72.reuse, R90, R48 ;  /* 0x0000005a4830723c */ /* 0x040fe20000041830 */
[----:B------:R1:W5:Y:S01]  /*9900*/  MUFU.EX2 R114, R2 ;  /* 0x0000000200727308 */ /* 0x0003620000000800 */
[----:B------:R-:W-:Y:S06]  /*9910*/  LDSM.16.MT88.4 R88, [R204+0x6000] ;  /* 0x00600000cc58783b */ /* 0x000fec0000004200 */
[C---:B--2---:R-:W-:Y:S08]  /*9920*/  HMMA.16816.F32.BF16 R52, R72.reuse, R76, R52 ;  /* 0x0000004c4834723c */ /* 0x044ff00000041834 */
[C---:B------:R-:W-:Y:S01]  /*9930*/  HMMA.16816.F32.BF16 R56, R72.reuse, R78, R56 ;  /* 0x0000004e4838723c */ /* 0x040fe20000041838 */
[----:B------:R-:W2:Y:S07]  /*9940*/  LDSM.16.MT88.4 R76, [R206+0x2000] ;  /* 0x00200000ce4c783b */ /* 0x000eae0000004200 */
[C---:B------:R-:W-:Y:S04]  /*9950*/  HMMA.16816.F32.BF16 R60, R72.reuse, R92, R60 ;  /* 0x0000005c483c723c */ /* 0x040fe8000004183c */
[--C-:B-1----:R-:W-:Y:S04]  /*9960*/  FFMA.FTZ R2, R189, c[0x0][0x2d0], -R149.reuse ;  /* 0x0000b400bd027a23 */ /* 0x102fe80000010895 */
[----:B------:R-:W-:Y:S01]  /*9970*/  HMMA.16816.F32.BF16 R64, R72, R94, R64 ;  /* 0x0000005e4840723c */ /* 0x000fe20000041840 */
[----:B------:R1:W-:Y:S01]  /*9980*/  MUFU.EX2 R113, R2 ;  /* 0x0000000200717308 */ /* 0x0003e20000000800 */
[----:B------:R-:W-:Y:S05]  /*9990*/  LDSM.16.MT88.4 R92, [R206+0x6000] ;  /* 0x00600000ce5c783b */ /* 0x000fea0000004200 */
[----:B----4-:R-:W-:Y:S02]  /*99a0*/  F2FP.BF16.PACK_AB R72, R160, R159 ;  /* 0x0000009fa048723e */ /* 0x010fe400000010ff */
[----:B-----5:R-:W-:Y:S03]  /*99b0*/  F2FP.BF16.PACK_AB R73, R114, R115 ;  /* 0x000000737249723e */ /* 0x020fe600000010ff */
[--C-:B-1----:R-:W-:Y:S04]  /*99c0*/  FFMA.FTZ R2, R190, c[0x0][0x2d0], -R149.reuse ;  /* 0x0000b400be027a23 */ /* 0x102fe80000010895 */
        /* <DEDUP_REMOVED lines=9> */
[C---:B------:R-:W-:Y:S08]  /*9a60*/  HMMA.16816.F32.BF16 R4, R72.reuse, R80, R4 ;  /* 0x000000504804723c */ /* 0x040ff00000041804 */
[C---:B------:R-:W-:Y:S01]  /*9a70*/  HMMA.16816.F32.BF16 R8, R72.reuse, R82, R8 ;  /* 0x000000524808723c */ /* 0x040fe20000041808 */
[----:B------:R-:W4:Y:S07]  /*9a80*/  LDSM.16.MT88.4 R80, [R200+0x6000] ;  /* 0x00600000c850783b */ /* 0x000f2e0000004200 */
[C---:B------:R-:W-:Y:S04]  /*9a90*/  HMMA.16816.F32.BF16 R12, R72.reuse, R96, R12 ;  /* 0x00000060480c723c */ /* 0x040fe8000004180c */
[--C-:B-1----:R-:W-:Y:S04]  /*9aa0*/  FFMA.FTZ R2, R235, c[0x0][0x2d0], -R149.reuse ;  /* 0x0000b400eb027a23 */ /* 0x102fe80000010895 */
[C---:B------:R-:W-:Y:S01]  /*9ab0*/  HMMA.16816.F32.BF16 R16, R72.reuse, R98, R16 ;  /* 0x000000624810723c */ /* 0x040fe20000041810 */
[----:B------:R1:W5:Y:S01]  /*9ac0*/  MUFU.EX2 R155, R2 ;  /* 0x00000002009b7308 */ /* 0x0003620000000800 */
[----:B------:R-:W-:Y:S06]  /*9ad0*/  LDSM.16.MT88.4 R96, [R203+0x2800] ;  /* 0x00280000cb60783b */ /* 0x000fec0000004200 */
[C---:B---3--:R-:W-:Y:S08]  /*9ae0*/  HMMA.16816.F32.BF16 R20, R72.reuse, R84, R20 ;  /* 0x000000544814723c */ /* 0x048ff00000041814 */
[C---:B------:R-:W-:Y:S01]  /*9af0*/  HMMA.16816.F32.BF16 R24, R72.reuse, R86, R24 ;  /* 0x000000564818723c */ /* 0x040fe20000041818 */
[----:B------:R-:W3:Y:S07]  /*9b00*/  LDSM.16.MT88.4 R84, [R203+0x6000] ;  /* 0x00600000cb54783b */ /* 0x000eee0000004200 */
[C---:B--2---:R-:W-:Y:S04]  /*9b10*/  HMMA.16816.F32.BF16 R28, R72.reuse, R76, R28 ;  /* 0x0000004c481c723c */ /* 0x044fe8000004181c */
[--C-:B-1----:R-:W-:Y:S04]  /*9b20*/  FFMA.FTZ R2, R238, c[0x0][0x2d0], -R148.reuse ;  /* 0x0000b400ee027a23 */ /* 0x102fe80000010894 */
[C---:B------:R-:W-:Y:S01]  /*9b30*/  HMMA.16816.F32.BF16 R32, R72.reuse, R78, R32 ;  /* 0x0000004e4820723c */ /* 0x040fe20000041820 */
[----:B------:R1:W-:Y:S01]  /*9b40*/  MUFU.EX2 R123, R2 ;  /* 0x00000002007b7308 */ /* 0x0003e20000000800 */
[----:B------:R-:W2:Y:S06]  /*9b50*/  LDSM.16.MT88.4 R76, [R200+0x2800] ;  /* 0x00280000c84c783b */ /* 0x000eac0000004200 */
[C---:B----4-:R-:W-:Y:S08]  /*9b60*/  HMMA.16816.F32.BF16 R36, R72.reuse, R80, R36 ;  /* 0x000000504824723c */ /* 0x050ff00000041824 */
[C---:B------:R-:W-:Y:S01]  /*9b70*/  HMMA.16816.F32.BF16 R40, R72.reuse, R82, R40 ;  /* 0x000000524828723c */ /* 0x040fe20000041828 */
[----:B------:R-:W4:Y:S07]  /*9b80*/  LDSM.16.MT88.4 R80, [R204+0x2800] ;  /* 0x00280000cc50783b */ /* 0x000f2e0000004200 */
[C---:B------:R-:W-:Y:S04]  /*9b90*/  HMMA.16816.F32.BF16 R44, R72.reuse, R88, R44 ;  /* 0x00000058482c723c */ /* 0x040fe8000004182c */
[--C-:B-1----:R-:W-:Y:S04]  /*9ba0*/  FFMA.FTZ R2, R237, c[0x0][0x2d0], -R148.reuse ;  /* 0x0000b400ed027a23 */ /* 0x102fe80000010894 */
[C---:B------:R-:W-:Y:S01]  /*9bb0*/  HMMA.16816.F32.BF16 R48, R72.reuse, R90, R48 ;  /* 0x0000005a4830723c */ /* 0x040fe20000041830 */
[----:B------:R1:W1:Y:S01]  /*9bc0*/  MUFU.EX2 R122, R2 ;  /* 0x00000002007a7308 */ /* 0x0002620000000800 */
[----:B------:R-:W-:Y:S06]  /*9bd0*/  LDSM.16.MT88.4 R88, [R200+0x6800] ;  /* 0x00680000c858783b */ /* 0x000fec0000004200 */
[C---:B---3--:R-:W-:Y:S08]  /*9be0*/  HMMA.16816.F32.BF16 R52, R72.reuse, R84, R52 ;  /* 0x000000544834723c */ /* 0x048ff00000041834 */
[C---:B------:R-:W-:Y:S01]  /*9bf0*/  HMMA.16816.F32.BF16 R56, R72.reuse, R86, R56 ;  /* 0x000000564838723c */ /* 0x040fe20000041838 */
[----:B------:R-:W2:Y:S07]  /*9c00*/  LDSM.16.MT88.4 R84, [R206+0x2800] ;  /* 0x00280000ce54783b */ /* 0x000eae0000004200 */
[C---:B------:R-:W-:Y:S01]  /*9c10*/  HMMA.16816.F32.BF16 R60, R72.reuse, R92, R60 ;  /* 0x0000005c483c723c */ /* 0x040fe2000004183c */
[----:B------:R-:W3:Y:S03]  /*9c20*/  LDL.LU R92, [R1+0xc] ;  /* 0x00000c00015c7983 */ /* 0x000ee60000300800 */
[--C-:B-1----:R-:W-:Y:S01]  /*9c30*/  FFMA.FTZ R2, R240, c[0x0][0x2d0], -R149.reuse ;  /* 0x0000b400f0027a23 */ /* 0x102fe20000010895 */
[----:B------:R-:W3:Y:S03]  /*9c40*/  LDL.LU R135, [R1+0x10] ;  /* 0x0000100001877983 */ /* 0x000ee60000300800 */
[----:B------:R-:W-:Y:S01]  /*9c50*/  HMMA.16816.F32.BF16 R64, R72, R94, R64 ;  /* 0x0000005e4840723c */ /* 0x000fe20000041840 */
[----:B------:R1:W-:Y:S06]  /*9c60*/  MUFU.EX2 R121, R2 ;  /* 0x0000000200797308 */ /* 0x0003ec0000000800 */
[----:B-----5:R-:W-:Y:S02]  /*9c70*/  F2FP.BF16.PACK_AB R72, R155, R156 ;  /* 0x0000009c9b48723e */ /* 0x020fe400000010ff */
[----:B------:R-:W-:Y:S03]  /*9c80*/  F2FP.BF16.PACK_AB R73, R122, R123 ;  /* 0x0000007b7a49723e */ /* 0x000fe600000010ff */
[--C-:B-1----:R-:W-:Y:S04]  /*9c90*/  FFMA.FTZ R2, R239, c[0x0][0x2d0], -R149.reuse ;  /* 0x0000b400ef027a23 */ /* 0x102fe80000010895 */
[----:B------:R1:W5:Y:S02]  /*9ca0*/  MUFU.EX2 R154, R2 ;  /* 0x00000002009a7308 */ /* 0x0003640000000800 */
[--C-:B-1----:R-:W-:Y:S01]  /*9cb0*/  FFMA.FTZ R2, R241, c[0x0][0x2d0], -R148.reuse ;  /* 0x0000b400f1027a23 */ /* 0x102fe20000010894 */
[----:B-----5:R-:W-:Y:S07]  /*9cc0*/  F2FP.BF16.PACK_AB R74, R154, R121 ;  /* 0x000000799a4a723e */ /* 0x020fee00000010ff */
[----:B------:R1:W-:Y:S02]  /*9cd0*/  MUFU.EX2 R120, R2 ;  /* 0x0000000200787308 */ /* 0x0003e40000000800 */
[--C-:B-1----:R-:W-:Y:S08]  /*9ce0*/  FFMA.FTZ R2, R232, c[0x0][0x2d0], -R148.reuse ;  /* 0x0000b400e8027a23 */ /* 0x102ff00000010894 */
[----:B------:R1:W5:Y:S02]  /*9cf0*/  MUFU.EX2 R153, R2 ;  /* 0x0000000200997308 */ /* 0x0003640000000800 */
[--C-:B-1----:R-:W-:Y:S01]  /*9d00*/  FFMA.FTZ R2, R251, c[0x0][0x2d0], -R149.reuse ;  /* 0x0000b400fb027a23 */ /* 0x102fe20000010895 */
[----:B-----5:R-:W-:Y:S07]  /*9d10*/  F2FP.BF16.PACK_AB R75, R153, R120 ;  /* 0x00000078994b723e */ /* 0x020fee00000010ff */
[----:B------:R1:W-:Y:S01]  /*9d20*/  MUFU.EX2 R152, R2 ;  /* 0x0000000200987308 */ /* 0x0003e20000000800 */
[C---:B--2---:R-:W-:Y:S08]  /*9d30*/  HMMA.16816.F32.BF16 R4, R72.reuse, R76, R4 ;  /* 0x0000004c4804723c */ /* 0x044ff00000041804 */
[C---:B------:R-:W-:Y:S01]  /*9d40*/  HMMA.16816.F32.BF16 R8, R72.reuse, R78, R8 ;  /* 0x0000004e4808723c */ /* 0x040fe20000041808 */
[----:B------:R-:W2:Y:S07]  /*9d50*/  LDSM.16.MT88.4 R76, [R204+0x6800] ;  /* 0x00680000cc4c783b */ /* 0x000eae0000004200 */
[C---:B----4-:R-:W-:Y:S04]  /*9d60*/  HMMA.16816.F32.BF16 R12, R72.reuse, R80, R12 ;  /* 0x00000050480c723c */ /* 0x050fe8000004180c */
[--C-:B-1----:R-:W-:Y:S04]  /*9d70*/  FFMA.FTZ R2, R252, c[0x0][0x2d0], -R149.reuse ;  /* 0x0000b400fc027a23 */ /* 0x102fe80000010895 */
[C---:B------:R-:W-:Y:S01]  /*9d80*/  HMMA.16816.F32.BF16 R16, R72.reuse, R82, R16 ;  /* 0x000000524810723c */ /* 0x040fe20000041810 */
[----:B------:R1:W4:Y:S01]  /*9d90*/  MUFU.EX2 R151, R2 ;  /* 0x0000000200977308 */ /* 0x0003220000000800 */
[----:B------:R-:W5:Y:S06]  /*9da0*/  LDSM.16.MT88.4 R80, [R203+0x6800] ;  /* 0x00680000cb50783b */ /* 0x000f6c0000004200 */
[C---:B------:R-:W-:Y:S08]  /*9db0*/  HMMA.16816.F32.BF16 R20, R72.reuse, R96, R20 ;  /* 0x000000604814723c */ /* 0x040ff00000041814 */
[C---:B------:R-:W-:Y:S01]  /*9dc0*/  HMMA.16816.F32.BF16 R24, R72.reuse, R98, R24 ;  /* 0x000000624818723c */ /* 0x040fe20000041818 */
[----:B------:R-:W-:Y:S07]  /*9dd0*/  LDSM.16.MT88.4 R96, [R204+0x7000] ;  /* 0x00700000cc60783b */ /* 0x000fee0000004200 */
[C---:B------:R-:W-:Y:S04]  /*9de0*/  HMMA.16816.F32.BF16 R28, R72.reuse, R84, R28 ;  /* 0x00000054481c723c */ /* 0x040fe8000004181c */
[--C-:B-1----:R-:W-:Y:S04]  /*9df0*/  FFMA.FTZ R2, R243, c[0x0][0x2d0], -R148.reuse ;  /* 0x0000b400f3027a23 */ /* 0x102fe80000010894 */
[C---:B------:R-:W-:Y:S01]  /*9e00*/  HMMA.16816.F32.BF16 R32, R72.reuse, R86, R32 ;  /* 0x000000564820723c */ /* 0x040fe20000041820 */
[----:B------:R1:W-:Y:S01]  /*9e10*/  MUFU.EX2 R131, R2 ;  /* 0x0000000200837308 */ /* 0x0003e20000000800 */
[----:B------:R-:W4:Y:S06]  /*9e20*/  LDSM.16.MT88.4 R84, [R206+0x6800] ;  /* 0x00680000ce54783b */ /* 0x000f2c0000004200 */
[C---:B------:R-:W-:Y:S08]  /*9e30*/  HMMA.16816.F32.BF16 R36, R72.reuse, R88, R36 ;  /* 0x000000584824723c */ /* 0x040ff00000041824 */
[C---:B------:R-:W-:Y:S01]  /*9e40*/  HMMA.16816.F32.BF16 R40, R72.reuse, R90, R40 ;  /* 0x0000005a4828723c */ /* 0x040fe20000041828 */
[----:B------:R-:W-:Y:S07]  /*9e50*/  LDSM.16.MT88.4 R88, [R203+0x3000] ;  /* 0x00300000cb58783b */ /* 0x000fee0000004200 */
[C---:B--2---:R-:W-:Y:S04]  /*9e60*/  HMMA.16816.F32.BF16 R44, R72.reuse, R76, R44 ;  /* 0x0000004c482c723c */ /* 0x044fe8000004182c */
[----:B-1----:R-:W-:Y:S04]  /*9e70*/  FFMA.FTZ R2, R244, c[0x0][0x2d0], -R148 ;  /* 0x0000b400f4027a23 */ /* 0x002fe80000010894 */
[C---:B------:R-:W-:Y:S01]  /*9e80*/  HMMA.16816.F32.BF16 R48, R72.reuse, R78, R48 ;  /* 0x0000004e4830723c */ /* 0x040fe20000041830 */
[----:B------:R1:W2:Y:S01]  /*9e90*/  MUFU.EX2 R130, R2 ;  /* 0x0000000200827308 */ /* 0x0002a20000000800 */
[----:B------:R-:W3:Y:S06]  /*9ea0*/  LDSM.16.MT88.4 R76, [R200+0x3000] ;  /* 0x00300000c84c783b */ /* 0x000eec0000004200 */
[C---:B-----5:R-:W-:Y:S08]  /*9eb0*/  HMMA.16816.F32.BF16 R52, R72.reuse, R80, R52 ;  /* 0x000000504834723c */ /* 0x060ff00000041834 */
[C---:B------:R-:W-:Y:S01]  /*9ec0*/  HMMA.16816.F32.BF16 R56, R72.reuse, R82, R56 ;  /* 0x000000524838723c */ /* 0x040fe20000041838 */
[----:B------:R-:W5:Y:S07]  /*9ed0*/  LDSM.16.MT88.4 R80, [R204+0x3000] ;  /* 0x00300000cc50783b */ /* 0x000f6e0000004200 */
[C---:B----4-:R-:W-:Y:S04]  /*9ee0*/  HMMA.16816.F32.BF16 R60, R72.reuse, R84, R60 ;  /* 0x00000054483c723c */ /* 0x050fe8000004183c */
[--C-:B-1----:R-:W-:Y:S02]  /*9ef0*/  FFMA.FTZ R2, R137, c[0x0][0x2d0], -R149.reuse ;  /* 0x0000b40089027a23 */ /* 0x102fe40000010895 */
[----:B------:R-:W-:Y:S02]  /*9f00*/  IMAD.MOV.U32 R137, RZ, RZ, R134 ;  /* 0x000000ffff897224 */ /* 0x000fe400078e0086 */
[----:B------:R-:W-:Y:S01]  /*9f10*/  HMMA.16816.F32.BF16 R64, R72, R86, R64 ;  /* 0x000000564840723c */ /* 0x000fe20000041840 */
[----:B------:R1:W-:Y:S01]  /*9f20*/  MUFU.EX2 R129, R2 ;  /* 0x0000000200817308 */ /* 0x0003e20000000800 */
[----:B------:R-:W-:Y:S02]  /*9f30*/  LDSM.16.MT88.4 R84, [R200+0x7000] ;  /* 0x00700000c854783b */ /* 0x000fe40000004200 */
[----:B------:R-:W-:Y:S03]  /*9f40*/  IMAD.MOV.U32 R134, RZ, RZ, R128 ;  /* 0x000000ffff867224 */ /* 0x000fe600078e0080 */
[----:B------:R-:W-:Y:S02]  /*9f50*/  F2FP.BF16.PACK_AB R72, R151, R152 ;  /* 0x000000989748723e */ /* 0x000fe400000010ff */
[----:B--2---:R-:W-:Y:S03]  /*9f60*/  F2FP.BF16.PACK_AB R73, R130, R131 ;  /* 0x000000838249723e */ /* 0x004fe600000010ff */
[--C-:B-1----:R-:W-:Y:S04]  /*9f70*/  FFMA.FTZ R2, R150, c[0x0][0x2d0], -R149.reuse ;  /* 0x0000b40096027a23 */ /* 0x102fe80000010895 */
[----:B------:R1:W2:Y:S02]  /*9f80*/  MUFU.EX2 R150, R2 ;  /* 0x0000000200967308 */ /* 0x0002a40000000800 */
[----:B-1----:R-:W-:Y:S01]  /*9f90*/  FFMA.FTZ R2, R247, c[0x0][0x2d0], -R148 ;  /* 0x0000b400f7027a23 */ /* 0x002fe20000010894 */
[----:B--2---:R-:W-:Y:S01]  /*9fa0*/  F2FP.BF16.PACK_AB R74, R150, R129 ;  /* 0x00000081964a723e */ /* 0x004fe200000010ff */
[----:B---3--:R-:W-:Y:S06]  /*9fb0*/  FFMA.FTZ R104, R3, R92, R104 ;  /* 0x0000005c03687223 */ /* 0x008fec0000010068 */
[----:B------:R1:W-:Y:S01]  /*9fc0*/  MUFU.EX2 R128, R2 ;  /* 0x0000000200807308 */ /* 0x0003e20000000800 */
[----:B------:R-:W2:Y:S01]  /*9fd0*/  LDSM.16.MT88.4 R92, [R206+0x3000] ;  /* 0x00300000ce5c783b */ /* 0x000ea20000004200 */
[----:B------:R-:W-:Y:S04]  /*9fe0*/  FFMA.FTZ R0, R0, R135, R164 ;  /* 0x0000008700007223 */ /* 0x000fe800000100a4 */
[----:B------:R-:W-:Y:S04]  /*9ff0*/  FADD.FTZ R0, R133, R0 ;  /* 0x0000000085007221 */ /* 0x000fe80000010000 */
[----:B------:R-:W3:Y:S01]  /*a000*/  MUFU.EX2 R3, R100 ;  /* 0x0000006400037308 */ /* 0x000ee20000000800 */
[----:B------:R-:W-:Y:S04]  /*a010*/  FADD.FTZ R0, R111, R0 ;  /* 0x000000006f007221 */ /* 0x000fe80000010000 */
[----:B------:R-:W-:Y:S04]  /*a020*/  FADD.FTZ R0, R109, R0 ;  /* 0x000000006d007221 */ /* 0x000fe80000010000 */
[----:B------:R-:W-:Y:S04]  /*a030*/  FADD.FTZ R0, R249, R0 ;  /* 0x00000000f9007221 */ /* 0x000fe80000010000 */
[----:B------:R-:W-:Y:S02]  /*a040*/  FADD.FTZ R0, R248, R0 ;  /* 0x00000000f8007221 */ /* 0x000fe40000010000 */
[--C-:B-1----:R-:W-:Y:S02]  /*a050*/  FFMA.FTZ R2, R250, c[0x0][0x2d0], -R148.reuse ;  /* 0x0000b400fa027a23 */ /* 0x102fe40000010894 */
[----:B------:R-:W-:Y:S02]  /*a060*/  FFMA.FTZ R148, R71, c[0x0][0x2d0], -R148 ;  /* 0x0000b40047947a23 */ /* 0x000fe40000010894 */
[----:B------:R-:W1:Y:S01]  /*a070*/  MUFU.EX2 R139, R2 ;  /* 0x00000002008b7308 */ /* 0x000e620000000800 */
[----:B------:R-:W-:Y:S01]  /*a080*/  FADD.FTZ R0, R119, R0 ;  /* 0x0000000077007221 */ /* 0x000fe20000010000 */
[----:B---3--:R-:W-:Y:S03]  /*a090*/  F2FP.BF16.PACK_AB R133, R136, R3 ;  /* 0x000000038885723e */ /* 0x008fe600000010ff */
[----:B------:R-:W-:Y:S05]  /*a0a0*/  FADD.FTZ R0, R118, R0 ;  /* 0x0000000076007221 */ /* 0x000fea0000010000 */
[----:B------:R-:W-:Y:S01]  /*a0b0*/  MUFU.EX2 R71, R102 ;  /* 0x0000006600477308 */ /* 0x000fe20000000800 */
[----:B------:R-:W-:Y:S04]  /*a0c0*/  FADD.FTZ R0, R116, R0 ;  /* 0x0000000074007221 */ /* 0x000fe80000010000 */
[----:B------:R-:W-:Y:S04]  /*a0d0*/  FADD.FTZ R0, R236, R0 ;  /* 0x00000000ec007221 */ /* 0x000fe80000010000 */
[----:B------:R-:W-:Y:S01]  /*a0e0*/  FADD.FTZ R0, R126, R0 ;  /* 0x000000007e007221 */ /* 0x000fe20000010000 */
[----:B------:R-:W-:Y:S03]  /*a0f0*/  MUFU.EX2 R148, R148 ;  /* 0x0000009400947308 */ /* 0x000fe60000000800 */
[----:B------:R-:W-:Y:S01]  /*a100*/  FADD.FTZ R0, R125, R0 ;  /* 0x000000007d007221 */ /* 0x000fe20000010000 */
[----:B-1----:R-:W-:Y:S01]  /*a110*/  F2FP.BF16.PACK_AB R75, R139, R128 ;  /* 0x000000808b4b723e */ /* 0x002fe200000010ff */
[--C-:B------:R-:W-:Y:S01]  /*a120*/  FFMA.FTZ R2, R163, c[0x0][0x2d0], -R149.reuse ;  /* 0x0000b400a3027a23 */ /* 0x100fe20000010895 */
[----:B------:R-:W-:Y:S01]  /*a130*/  MOV R163, R138 ;  /* 0x0000008a00a37202 */ /* 0x000fe20000000f00 */
[----:B------:R-:W-:Y:S02]  /*a140*/  FFMA.FTZ R149, R137, c[0x0][0x2d0], -R149 ;  /* 0x0000b40089957a23 */ /* 0x000fe40000010895 */
[----:B------:R-:W-:Y:S01]  /*a150*/  FADD.FTZ R0, R107, R0 ;  /* 0x000000006b007221 */ /* 0x000fe20000010000 */
[----:B------:R-:W-:Y:S01]  /*a160*/  MUFU.EX2 R137, R70 ;  /* 0x0000004600897308 */ /* 0x000fe20000000800 */
[C---:B------:R-:W-:Y:S03]  /*a170*/  HMMA.16816.F32.BF16 R4, R72.reuse, R76, R4 ;  /* 0x0000004c4804723c */ /* 0x040fe60000041804 */
[----:B------:R-:W-:Y:S04]  /*a180*/  FADD.FTZ R0, R181, R0 ;  /* 0x00000000b5007221 */ /* 0x000fe80000010000 */
[----:B------:R-:W-:Y:S01]  /*a190*/  FADD.FTZ R0, R105, R0 ;  /* 0x0000000069007221 */ /* 0x000fe20000010000 */
[C---:B------:R-:W-:Y:S01]  /*a1a0*/  HMMA.16816.F32.BF16 R8, R72.reuse, R78, R8 ;  /* 0x0000004e4808723c */ /* 0x040fe20000041808 */
[----:B------:R-:W1:Y:S01]  /*a1b0*/  LDSM.16.MT88.4 R76, [R203+0x7000] ;  /* 0x00700000cb4c783b */ /* 0x000e620000004200 */
[----:B------:R3:W4:Y:S02]  /*a1c0*/  MUFU.EX2 R70, R103 ;  /* 0x0000006700467308 */ /* 0x0007240000000800 */
[----:B------:R-:W-:Y:S04]  /*a1d0*/  FADD.FTZ R0, R161, R0 ;  /* 0x00000000a1007221 */ /* 0x000fe80000010000 */
[C---:B-----5:R-:W-:Y:S04]  /*a1e0*/  HMMA.16816.F32.BF16 R12, R72.reuse, R80, R12 ;  /* 0x00000050480c723c */ /* 0x060fe8000004180c */
[----:B------:R-:W5:Y:S01]  /*a1f0*/  MUFU.EX2 R149, R149 ;  /* 0x0000009500957308 */ /* 0x000f620000000800 */
[----:B------:R-:W-:Y:S03]  /*a200*/  FADD.FTZ R0, R115, R0 ;  /* 0x0000000073007221 */ /* 0x000fe60000010000 */
[C---:B------:R-:W-:Y:S01]  /*a210*/  HMMA.16816.F32.BF16 R16, R72.reuse, R82, R16 ;  /* 0x000000524810723c */ /* 0x040fe20000041810 */
[----:B------:R-:W1:Y:S03]  /*a220*/  LDSM.16.MT88.4 R80, [R206+0x7000] ;  /* 0x00700000ce50783b */ /* 0x000e660000004200 */
[----:B------:R-:W-:Y:S02]  /*a230*/  FADD.FTZ R0, R114, R0 ;  /* 0x0000000072007221 */ /* 0x000fe40000010000 */
[----:B------:R5:W5:Y:S02]  /*a240*/  MUFU.EX2 R138, R2 ;  /* 0x00000002008a7308 */ /* 0x000b640000000800 */
[C---:B------:R-:W-:Y:S01]  /*a250*/  HMMA.16816.F32.BF16 R20, R72.reuse, R88, R20 ;  /* 0x000000584814723c */ /* 0x040fe20000041814 */
[----:B---3--:R-:W-:Y:S03]  /*a260*/  LDSM.16.MT88.4 R100, [R206+0x3800] ;  /* 0x00380000ce64783b */ /* 0x008fe60000004200 */
[----:B----4-:R-:W-:Y:S01]  /*a270*/  F2FP.BF16.PACK_AB R135, R148, R70 ;  /* 0x000000469487723e */ /* 0x010fe200000010ff */
[----:B------:R-:W-:Y:S03]  /*a280*/  FADD.FTZ R0, R112, R0 ;  /* 0x0000000070007221 */ /* 0x000fe60000010000 */
[C---:B------:R-:W-:Y:S01]  /*a290*/  HMMA.16816.F32.BF16 R24, R72.reuse, R90, R24 ;  /* 0x0000005a4818723c */ /* 0x040fe20000041818 */
[----:B------:R-:W-:Y:S03]  /*a2a0*/  LDSM.16.MT88.4 R88, [R204+0x3800] ;  /* 0x00380000cc58783b */ /* 0x000fe60000004200 */
[----:B------:R-:W-:Y:S04]  /*a2b0*/  FADD.FTZ R0, R157, R0 ;  /* 0x000000009d007221 */ /* 0x000fe80000010000 */
[C---:B--2---:R-:W-:Y:S04]  /*a2c0*/  HMMA.16816.F32.BF16 R28, R72.reuse, R92, R28 ;  /* 0x0000005c481c723c */ /* 0x044fe8000004181c */
[----:B------:R-:W-:Y:S02]  /*a2d0*/  FADD.FTZ R0, R123, R0 ;  /* 0x000000007b007221 */ /* 0x000fe40000010000 */
[----:B-----5:R-:W-:Y:S01]  /*a2e0*/  FADD.FTZ R2, R134, R104 ;  /* 0x0000006886027221 */ /* 0x020fe20000010000 */
[----:B------:R-:W-:Y:S01]  /*a2f0*/  F2FP.BF16.PACK_AB R134, R149, R71 ;  /* 0x000000479586723e */ /* 0x000fe200000010ff */
[C---:B------:R-:W-:Y:S01]  /*a300*/  HMMA.16816.F32.BF16 R32, R72.reuse, R94, R32 ;  /* 0x0000005e4820723c */ /* 0x040fe20000041820 */
[----:B------:R-:W-:Y:S03]  /*a310*/  LDSM.16.MT88.4 R92, [R203+0x3800] ;  /* 0x00380000cb5c783b */ /* 0x000fe60000004200 */
[----:B------:R-:W-:Y:S01]  /*a320*/  FADD.FTZ R2, R132, R2 ;  /* 0x0000000284027221 */ /* 0x000fe20000010000 */
[----:B------:R-:W-:Y:S01]  /*a330*/  F2FP.BF16.PACK_AB R132, R137, R138 ;  /* 0x0000008a8984723e */ /* 0x000fe200000010ff */
[----:B------:R-:W-:Y:S02]  /*a340*/  FADD.FTZ R0, R122, R0 ;  /* 0x000000007a007221 */ /* 0x000fe40000010000 */
[C---:B------:R-:W-:Y:S04]  /*a350*/  HMMA.16816.F32.BF16 R36, R72.reuse, R84, R36 ;  /* 0x000000544824723c */ /* 0x040fe80000041824 */
[----:B------:R-:W-:Y:S02]  /*a360*/  FADD.FTZ R2, R110, R2 ;  /* 0x000000026e027221 */ /* 0x000fe40000010000 */
[----:B------:R-:W-:Y:S02]  /*a370*/  FADD.FTZ R0, R120, R0 ;  /* 0x0000000078007221 */ /* 0x000fe40000010000 */
[C---:B------:R-:W-:Y:S01]  /*a380*/  HMMA.16816.F32.BF16 R40, R72.reuse, R86, R40 ;  /* 0x000000564828723c */ /* 0x040fe20000041828 */
[----:B------:R-:W2:Y:S03]  /*a390*/  LDSM.16.MT88.4 R84, [R200+0x3800] ;  /* 0x00380000c854783b */ /* 0x000ea60000004200 */
[----:B------:R-:W-:Y:S02]  /*a3a0*/  FADD.FTZ R2, R108, R2 ;  /* 0x000000026c027221 */ /* 0x000fe40000010000 */
[----:B------:R-:W-:Y:S02]  /*a3b0*/  FADD.FTZ R0, R153, R0 ;  /* 0x0000000099007221 */ /* 0x000fe40000010000 */
[C---:B------:R-:W-:Y:S01]  /*a3c0*/  HMMA.16816.F32.BF16 R44, R72.reuse, R96, R44 ;  /* 0x00000060482c723c */ /* 0x040fe2000004182c */
[----:B------:R-:W3:Y:S03]  /*a3d0*/  LDSM.16.MT88.4 R108, [R200+0x7800] ;  /* 0x00780000c86c783b */ /* 0x000ee60000004200 */
[----:B------:R-:W-:Y:S02]  /*a3e0*/  FADD.FTZ R2, R163, R2 ;  /* 0x00000002a3027221 */ /* 0x000fe40000010000 */
[----:B------:R-:W-:Y:S02]  /*a3f0*/  FADD.FTZ R0, R131, R0 ;  /* 0x0000000083007221 */ /* 0x000fe40000010000 */
[C---:B------:R-:W-:Y:S04]  /*a400*/  HMMA.16816.F32.BF16 R48, R72.reuse, R98, R48 ;  /* 0x000000624830723c */ /* 0x040fe80000041830 */
[----:B------:R-:W-:Y:S02]  /*a410*/  FADD.FTZ R2, R246, R2 ;  /* 0x00000002f6027221 */ /* 0x000fe40000010000 */
[----:B------:R-:W-:Y:S02]  /*a420*/  FADD.FTZ R0, R130, R0 ;  /* 0x0000000082007221 */ /* 0x000fe40000010000 */
[C---:B-1----:R-:W-:Y:S04]  /*a430*/  HMMA.16816.F32.BF16 R52, R72.reuse, R76, R52 ;  /* 0x0000004c4834723c */ /* 0x042fe80000041834 */
[----:B------:R-:W-:Y:S02]  /*a440*/  FADD.FTZ R2, R245, R2 ;  /* 0x00000002f5027221 */ /* 0x000fe40000010000 */
[----:B------:R-:W-:Y:S02]  /*a450*/  FADD.FTZ R0, R128, R0 ;  /* 0x0000000080007221 */ /* 0x000fe40000010000 */
[C---:B------:R-:W-:Y:S04]  /*a460*/  HMMA.16816.F32.BF16 R56, R72.reuse, R78, R56 ;  /* 0x0000004e4838723c */ /* 0x040fe80000041838 */
[----:B------:R-:W-:Y:S02]  /*a470*/  FADD.FTZ R2, R117, R2 ;  /* 0x0000000275027221 */ /* 0x000fe40000010000 */
[----:B------:R-:W1:Y:S01]  /*a480*/  LDSM.16.MT88.4 R116, [R204+0x7800] ;  /* 0x00780000cc74783b */ /* 0x000e620000004200 */
[----:B------:R-:W-:Y:S01]  /*a490*/  FADD.FTZ R0, R139, R0 ;  /* 0x000000008b007221 */ /* 0x000fe20000010000 */
[C---:B------:R-:W-:Y:S04]  /*a4a0*/  HMMA.16816.F32.BF16 R60, R72.reuse, R80, R60 ;  /* 0x00000050483c723c */ /* 0x040fe8000004183c */
[----:B------:R-:W-:Y:S02]  /*a4b0*/  FADD.FTZ R2, R242, R2 ;  /* 0x00000002f2027221 */ /* 0x000fe40000010000 */
[----:B------:R-:W-:Y:S02]  /*a4c0*/  FADD.FTZ R3, R3, R0 ;  /* 0x0000000003037221 */ /* 0x000fe40000010000 */
[----:B------:R-:W-:Y:S04]  /*a4d0*/  HMMA.16816.F32.BF16 R64, R72, R82, R64 ;  /* 0x000000524840723c */ /* 0x000fe80000041840 */
[----:B------:R-:W-:Y:S02]  /*a4e0*/  FADD.FTZ R2, R234, R2 ;  /* 0x00000002ea027221 */ /* 0x000fe40000010000 */
[----:B------:R-:W-:Y:S02]  /*a4f0*/  FADD.FTZ R3, R136, R3 ;  /* 0x0000000388037221 */ /* 0x000fe40000010000 */
[C---:B--2---:R-:W-:Y:S01]  /*a500*/  HMMA.16816.F32.BF16 R72, R132.reuse, R84, R4 ;  /* 0x000000548448723c */ /* 0x044fe20000041804 */
[----:B------:R-:W-:Y:S04]  /*a510*/  LDSM.16.MT88.4 R4, [R206+0x7800] ;  /* 0x00780000ce04783b */ /* 0x000fe80000004200 */
[----:B------:R-:W-:Y:S03]  /*a520*/  FADD.FTZ R2, R127, R2 ;  /* 0x000000027f027221 */ /* 0x000fe60000010000 */
[C---:B------:R-:W-:Y:S01]  /*a530*/  HMMA.16816.F32.BF16 R76, R132.reuse, R86, R8 ;  /* 0x00000056844c723c */ /* 0x040fe20000041808 */
[----:B------:R-:W2:Y:S03]  /*a540*/  LDL R8, [R1+0x4] ;  /* 0x0000040001087983 */ /* 0x000ea60000100800 */
[----:B------:R-:W-:Y:S02]  /*a550*/  FADD.FTZ R2, R124, R2 ;  /* 0x000000027c027221 */ /* 0x000fe40000010000 */
[----:B------:R-:W4:Y:S02]  /*a560*/  LDSM.16.MT88.4 R124, [R203+0x7800] ;  /* 0x00780000cb7c783b */ /* 0x000f240000004200 */
[C---:B------:R-:W-:Y:S04]  /*a570*/  HMMA.16816.F32.BF16 R80, R132.reuse, R88, R12 ;  /* 0x000000588450723c */ /* 0x040fe8000004180c */
[----:B------:R-:W-:Y:S04]  /*a580*/  FADD.FTZ R2, R188, R2 ;  /* 0x00000002bc027221 */ /* 0x000fe80000010000 */
        /* <DEDUP_REMOVED lines=10> */
[C---:B---3--:R-:W-:Y:S04]  /*a630*/  HMMA.16816.F32.BF16 R104, R132.reuse, R108, R36 ;  /* 0x0000006c8468723c */ /* 0x048fe80000041824 */
[----:B------:R-:W-:Y:S04]  /*a640*/  FADD.FTZ R2, R158, R2 ;  /* 0x000000029e027221 */ /* 0x000fe80000010000 */
[C---:B------:R-:W-:Y:S04]  /*a650*/  HMMA.16816.F32.BF16 R108, R132.reuse, R110, R40 ;  /* 0x0000006e846c723c */ /* 0x040fe80000041828 */
[----:B------:R-:W-:Y:S04]  /*a660*/  FADD.FTZ R2, R156, R2 ;  /* 0x000000029c027221 */ /* 0x000fe80000010000 */
[C---:B-1----:R-:W-:Y:S04]  /*a670*/  HMMA.16816.F32.BF16 R112, R132.reuse, R116, R44 ;  /* 0x000000748470723c */ /* 0x042fe8000004182c */
[----:B------:R-:W-:Y:S04]  /*a680*/  FADD.FTZ R2, R155, R2 ;  /* 0x000000029b027221 */ /* 0x000fe80000010000 */
[C---:B------:R-:W-:Y:S04]  /*a690*/  HMMA.16816.F32.BF16 R116, R132.reuse, R118, R48 ;  /* 0x000000768474723c */ /* 0x040fe80000041830 */
[----:B------:R-:W-:Y:S04]  /*a6a0*/  FADD.FTZ R2, R121, R2 ;  /* 0x0000000279027221 */ /* 0x000fe80000010000 */
[C---:B----4-:R-:W-:Y:S04]  /*a6b0*/  HMMA.16816.F32.BF16 R120, R132.reuse, R124, R52 ;  /* 0x0000007c8478723c */ /* 0x050fe80000041834 */
[----:B------:R-:W-:Y:S04]  /*a6c0*/  FADD.FTZ R2, R154, R2 ;  /* 0x000000029a027221 */ /* 0x000fe80000010000 */
[C---:B------:R-:W-:Y:S04]  /*a6d0*/  HMMA.16816.F32.BF16 R124, R132.reuse, R126, R56 ;  /* 0x0000007e847c723c */ /* 0x040fe80000041838 */
[----:B------:R-:W-:Y:S04]  /*a6e0*/  FADD.FTZ R2, R152, R2 ;  /* 0x0000000298027221 */ /* 0x000fe80000010000 */
[----:B------:R-:W-:Y:S04]  /*a6f0*/  FADD.FTZ R2, R151, R2 ;  /* 0x0000000297027221 */ /* 0x000fe80000010000 */
[----:B------:R-:W-:Y:S02]  /*a700*/  FADD.FTZ R2, R129, R2 ;  /* 0x0000000281027221 */ /* 0x000fe40000010000 */
[C---:B------:R-:W-:Y:S03]  /*a710*/  HMMA.16816.F32.BF16 R128, R132.reuse, R4, R60 ;  /* 0x000000048480723c */ /* 0x040fe6000004183c */
[----:B------:R-:W-:Y:S04]  /*a720*/  FADD.FTZ R2, R150, R2 ;  /* 0x0000000296027221 */ /* 0x000fe80000010000 */
[----:B------:R-:W-:Y:S01]  /*a730*/  FADD.FTZ R2, R138, R2 ;  /* 0x000000028a027221 */ /* 0x000fe20000010000 */
[----:B------:R-:W-:Y:S04]  /*a740*/  HMMA.16816.F32.BF16 R132, R132, R6, R64 ;  /* 0x000000068484723c */ /* 0x000fe80000041840 */
[----:B------:R-:W-:Y:S04]  /*a750*/  FADD.FTZ R0, R137, R2 ;  /* 0x0000000289007221 */ /* 0x000fe80000010000 */
[----:B------:R-:W-:Y:S04]  /*a760*/  FADD.FTZ R2, R71, R0 ;  /* 0x0000000047027221 */ /* 0x000fe80000010000 */
[----:B------:R-:W-:Y:S02]  /*a770*/  FADD.FTZ R2, R149, R2 ;  /* 0x0000000295027221 */ /* 0x000fe40000010000 */
[----:B------:R-:W-:Y:S01]  /*a780*/  FADD.FTZ R0, R70, R3 ;  /* 0x0000000346007221 */ /* 0x000fe20000010000 */
[----:B------:R-:W-:Y:S02]  /*a790*/  MOV R70, R68 ;  /* 0x0000004400467202 */ /* 0x000fe40000000f00 */
[----:B------:R1:W-:Y:S01]  /*a7a0*/  STL [R1+0xc], R2 ;  /* 0x00000c0201007387 */ /* 0x0003e20000100800 */
[----:B------:R-:W-:Y:S01]  /*a7b0*/  FADD.FTZ R0, R148, R0 ;  /* 0x0000000094007221 */ /* 0x000fe20000010000 */
[----:B------:R-:W-:Y:S04]  /*a7c0*/  MOV R3, R69 ;  /* 0x0000004500037202 */ /* 0x000fe80000000f00 */
[----:B------:R1:W-:Y:S01]  /*a7d0*/  STL [R1+0x10], R0 ;  /* 0x0000100001007387 */ /* 0x0003e20000100800 */
[----:B--2---:R-:W-:Y:S01]  /*a7e0*/  ISETP.GT.AND P0, PT, R229, R8, PT ;  /* 0x00000008e500720c */ /* 0x004fe20003f04270 */
[----:B------:R-:W-:Y:S11]  /*a7f0*/  IMAD.MOV.U32 R229, RZ, RZ, R230 ;  /* 0x000000ffffe57224 */ /* 0x000ff600078e00e6 */
[----:B------:R-:W-:Y:S01]  /*a800*/  @!UPT UIADD3 URZ, URZ, URZ, URZ ;  /* 0x0000003f3f3ff290 */ /* 0x000fe2000fffe03f */
[----:B-1----:R-:W-:-:S05]  /*a810*/  @P0 BRA `(.L_x_71) ;  /* 0xffffb77000000947 */ /* 0x002fca000383ffff */
.L_x_70:
[----:B-1----:R-:W2:Y:S02]  /*a820*/  LDL R0, [R1+0x8] ;  /* 0x0000080001007983 */ /* 0x002ea40000100800 */
[----:B--2---:R-:W-:-:S13]  /*a830*/  ISETP.GE.AND P0, PT, R230, R0, PT ;  /* 0x00000000e600720c */ /* 0x004fda0003f06270 */
[----:B------:R-:W-:Y:S05]  /*a840*/  @!P0 BRA `(.L_x_72) ;  /* 0x00003f8000008947 */ /* 0x000fea0003800000 */
[----:B------:R-:W-:Y:S02]  /*a850*/  MOV R71, R68 ;  /* 0x0000004400477202 */ /* 0x000fe40000000f00 */
[----:B------:R-:W-:Y:S02]  /*a860*/  MOV R70, R69 ;  /* 0x0000004500467202 */ /* 0x000fe40000000f00 */
.L_x_73:
[----:B------:R-:W2:Y:S01]  /*a870*/  LDL.64 R162, [R1+0x20] ;  /* 0x0000200001a27983 */ /* 0x000ea20000100a00 */
[----:B------:R-:W-:Y:S04]  /*a880*/  DEPBAR.LE SB0, 0x0 ;  /* 0x000080000000791a */ /* 0x000fe80000000000 */
[----:B------:R-:W-:Y:S01]  /*a890*/  WARPSYNC 0xffffffff ;  /* 0xffffffff00007948 */ /* 0x000fe20003800000 */
[----:B------:R-:W3:Y:S01]  /*a8a0*/  LDL R164, [R1+0x2c] ;  /* 0x00002c0001a47983 */ /* 0x000ee20000100800 */
[----:B-1----:R-:W-:Y:S01]  /*a8b0*/  SHF.R.S32.HI R0, RZ, 0x1f, R230 ;  /* 0x0000001fff007819 */ /* 0x002fe200000114e6 */
[----:B------:R-:W-:Y:S01]  /*a8c0*/  IMAD.WIDE.U32 R68, R230, c[0x0][0x208], RZ ;  /* 0x00008200e6447a25 */ /* 0x000fe200078e00ff */
[----:B------:R-:W-:Y:S01]  /*a8d0*/  MOV R229, 0x6 ;  /* 0x0000000600e57802 */ /* 0x000fe20000000f00 */
[----:B------:R-:W-:Y:S02]  /*a8e0*/  BAR.SYNC.DEFER_BLOCKING 0x0 ;  /* 0x0000000000007b1d */ /* 0x000fe40000010000 */
[----:B------:R-:W-:Y:S01]  /*a8f0*/  IMAD R0, R0, c[0x0][0x208], RZ ;  /* 0x0000820000007a24 */ /* 0x000fe200078e02ff */
[----:B------:R-:W-:Y:S03]  /*a900*/  SHF.L.U32 R3, R68, 0x7, RZ ;  /* 0x0000000744037819 */ /* 0x000fe600000006ff */
[----:B------:R-:W-:Y:S05]  /*a910*/  IMAD R0, R230, c[0x0][0x20c], R0 ;  /* 0x00008300e6007a24 */ /* 0x000fea00078e0200 */
[----:B------:R-:W-:Y:S04]  /*a920*/  IADD3 R0, R69, R0, RZ ;  /* 0x0000000045007210 */ /* 0x000fe80007ffe0ff */
[----:B------:R-:W-:Y:S01]  /*a930*/  SHF.L.U64.HI R0, R68, 0x7, R0 ;  /* 0x0000000744007819 */ /* 0x000fe20000010200 */
[----:B------:R-:W1:Y:S08]  /*a940*/  LDSM.16.M88.4 R8, [R201] ;  /* 0x00000000c908783b */ /* 0x000e700000000200 */
        /* <DEDUP_REMOVED lines=16> */
[C---:B------:R-:W-:Y:S07]  /*aa50*/  HMMA.16816.F32.BF16 R28, R140.reuse, R32, RZ ;  /* 0x000000208c1c723c */ /* 0x040fee00000418ff */
[----:B------:R-:W4:Y:S01]  /*aa60*/  LDSM.16.M88.4 R156, [R220] ;  /* 0x00000000dc9c783b */ /* 0x000f220000000200 */
[C---:B------:R-:W-:Y:S08]  /*aa70*/  HMMA.16816.F32.BF16 R32, R140.reuse, R34, RZ ;  /* 0x000000228c20723c */ /* 0x040ff000000418ff */
[C---:B------:R-:W-:Y:S08]  /*aa80*/  HMMA.16816.F32.BF16 R36, R140.reuse, R40, RZ ;  /* 0x000000288c24723c */ /* 0x040ff000000418ff */
[C---:B------:R-:W-:Y:S08]  /*aa90*/  HMMA.16816.F32.BF16 R40, R140.reuse, R42, RZ ;  /* 0x0000002a8c28723c */ /* 0x040ff000000418ff */
[C---:B-1----:R-:W-:Y:S08]  /*aaa0*/  HMMA.16816.F32.BF16 R44, R140.reuse, R48, RZ ;  /* 0x000000308c2c723c */ /* 0x042ff000000418ff */
[C---:B------:R-:W-:Y:S08]  /*aab0*/  HMMA.16816.F32.BF16 R48, R140.reuse, R50, RZ ;  /* 0x000000328c30723c */ /* 0x040ff000000418ff */
[C---:B------:R-:W-:Y:S08]  /*aac0*/  HMMA.16816.F32.BF16 R52, R140.reuse, R56, RZ ;  /* 0x000000388c34723c */ /* 0x040ff000000418ff */
[C---:B------:R-:W-:Y:S08]  /*aad0*/  HMMA.16816.F32.BF16 R56, R140.reuse, R58, RZ ;  /* 0x0000003a8c38723c */ /* 0x040ff000000418ff */
[C---:B----4-:R-:W-:Y:S08]  /*aae0*/  HMMA.16816.F32.BF16 R60, R140.reuse, R64, RZ ;  /* 0x000000408c3c723c */ /* 0x050ff000000418ff */
[----:B------:R-:W-:Y:S08]  /*aaf0*/  HMMA.16816.F32.BF16 R64, R140, R66, RZ ;  /* 0x000000428c40723c */ /* 0x000ff000000418ff */
[C---:B------:R-:W-:Y:S08]  /*ab00*/  HMMA.16816.F32.BF16 R4, R144.reuse, R136, R4 ;  /* 0x000000889004723c */ /* 0x040ff00000041804 */
[C---:B------:R-:W-:Y:S01]  /*ab10*/  HMMA.16816.F32.BF16 R8, R144.reuse, R138, R8 ;  /* 0x0000008a9008723c */ /* 0x040fe20000041808 */
[----:B------:R-:W1:Y:S07]  /*ab20*/  LDSM.16.M88.4 R136, [R219] ;  /* 0x00000000db88783b */ /* 0x000e6e0000000200 */
[C---:B-----5:R-:W-:Y:S08]  /*ab30*/  HMMA.16816.F32.BF16 R12, R144.reuse, R148, R12 ;  /* 0x00000094900c723c */ /* 0x060ff0000004180c */
[C---:B------:R-:W-:Y:S01]  /*ab40*/  HMMA.16816.F32.BF16 R16, R144.reuse, R150, R16 ;  /* 0x000000969010723c */ /* 0x040fe20000041810 */
[----:B------:R-:W4:Y:S07]  /*ab50*/  LDSM.16.M88.4 R148, [R218] ;  /* 0x00000000da94783b */ /* 0x000f2e0000000200 */
[C---:B------:R-:W-:Y:S08]  /*ab60*/  HMMA.16816.F32.BF16 R20, R144.reuse, R152, R20 ;  /* 0x000000989014723c */ /* 0x040ff00000041814 */
[C---:B------:R-:W-:Y:S01]  /*ab70*/  HMMA.16816.F32.BF16 R24, R144.reuse, R154, R24 ;  /* 0x0000009a9018723c */ /* 0x040fe20000041818 */
[----:B------:R-:W5:Y:S07]  /*ab80*/  LDSM.16.M88.4 R152, [R217] ;  /* 0x00000000d998783b */ /* 0x000f6e0000000200 */
[C---:B------:R-:W-:Y:S07]  /*ab90*/  HMMA.16816.F32.BF16 R28, R144.reuse, R156, R28 ;  /* 0x0000009c901c723c */ /* 0x040fee000004181c */
[----:B------:R-:W-:Y:S01]  /*aba0*/  MOV R156, c[0x0][0x208] ;  /* 0x00008200009c7a02 */ /* 0x000fe20000000f00 */
[C---:B------:R-:W-:Y:S04]  /*abb0*/  HMMA.16816.F32.BF16 R32, R144.reuse, R158, R32 ;  /* 0x0000009e9020723c */ /* 0x040fe80000041820 */
[----:B------:R-:W-:Y:S04]  /*abc0*/  SHF.L.U32 R69, R156, 0x6, RZ ;  /* 0x000000069c457819 */ /* 0x000fe800000006ff */
[C---:B-1----:R-:W-:Y:S08]  /*abd0*/  HMMA.16816.F32.BF16 R36, R144.reuse, R136, R36 ;  /* 0x000000889024723c */ /* 0x042ff00000041824 */
[C---:B------:R-:W-:Y:S08]  /*abe0*/  HMMA.16816.F32.BF16 R40, R144.reuse, R138, R40 ;  /* 0x0000008a9028723c */ /* 0x040ff00000041828 */
[C---:B----4-:R-:W-:Y:S08]  /*abf0*/  HMMA.16816.F32.BF16 R44, R144.reuse, R148, R44 ;  /* 0x00000094902c723c */ /* 0x050ff0000004182c */
[C---:B------:R-:W-:Y:S08]  /*ac00*/  HMMA.16816.F32.BF16 R48, R144.reuse, R150, R48 ;  /* 0x000000969030723c */ /* 0x040ff00000041830 */
[C---:B-----5:R-:W-:Y:S04]  /*ac10*/  HMMA.16816.F32.BF16 R52, R144.reuse, R152, R52 ;  /* 0x000000989034723c */ /* 0x060fe80000041834 */
[C---:B--2---:R-:W-:Y:S04]  /*ac20*/  IADD3 R2, P1, R3.reuse, R162, RZ ;  /* 0x000000a203027210 */ /* 0x044fe80007f3e0ff */
[C---:B------:R-:W-:Y:S04]  /*ac30*/  HMMA.16816.F32.BF16 R56, R144.reuse, R154, R56 ;  /* 0x0000009a9038723c */ /* 0x040fe80000041838 */
[----:B---3--:R-:W-:Y:S02]  /*ac40*/  IADD3.X R68, R0, R164, RZ, P1, !PT ;  /* 0x000000a400447210 */ /* 0x008fe40000ffe4ff */
[----:B------:R-:W-:Y:S02]  /*ac50*/  LEA R160, P0, R2, c[0x0][0x1f8], 0x1 ;  /* 0x00007e0002a07a11 */ /* 0x000fe400078008ff */
[----:B------:R-:W-:Y:S04]  /*ac60*/  IADD3 R3, P2, P1, R3, 0x40, R162 ;  /* 0x0000004003037810 */ /* 0x000fe8000795e0a2 */
[----:B------:R-:W-:Y:S02]  /*ac70*/  IADD3.X R0, R0, RZ, R164, P2, P1 ;  /* 0x000000ff00007210 */ /* 0x000fe400017e24a4 */
[----:B------:R-:W-:Y:S02]  /*ac80*/  LEA.HI.X R161, R2, c[0x0][0x1fc], R68, 0x1, P0 ;  /* 0x00007f0002a17a11 */ /* 0x000fe400000f0c44 */
[C---:B------:R-:W-:Y:S02]  /*ac90*/  LEA R162, P0, R3.reuse, c[0x0][0x1f8], 0x1 ;  /* 0x00007e0003a27a11 */ /* 0x040fe400078008ff */
[----:B------:R-:W-:Y:S02]  /*aca0*/  IADD3 R2, P1, R160, R69, RZ ;  /* 0x00000045a0027210 */ /* 0x000fe40007f3e0ff */
[----:B------:R-:W-:Y:S02]  /*acb0*/  LEA.HI.X R163, R3, c[0x0][0x1fc], R0, 0x1, P0 ;  /* 0x00007f0003a37a11 */ /* 0x000fe400000f0c00 */
[----:B------:R-:W-:Y:S02]  /*acc0*/  SHF.L.U64.HI R0, R156, R229, c[0x0][0x20c] ;  /* 0x000083009c007619 */ /* 0x000fe400000102e5 */
[----:B------:R-:W1:Y:S01]  /*acd0*/  LDSM.16.M88.4 R156, [R216] ;  /* 0x00000000d89c783b */ /* 0x000e620000000200 */
[-C--:B------:R-:W-:Y:S02]  /*ace0*/  IADD3 R68, P0, R2, R69.reuse, RZ ;  /* 0x0000004502447210 */ /* 0x080fe40007f1e0ff */
[-C--:B------:R-:W-:Y:S02]  /*acf0*/  IADD3.X R3, R161, R0.reuse, RZ, P1, !PT ;  /* 0x00000000a1037210 */ /* 0x080fe40000ffe4ff */
[----:B------:R-:W-:Y:S02]  /*ad00*/  IADD3 R136, P1, R68, R69, RZ ;  /* 0x0000004544887210 */ /* 0x000fe40007f3e0ff */
[-C--:B------:R-:W-:Y:S01]  /*ad10*/  IADD3.X R69, R3, R0.reuse, RZ, P0, !PT ;  /* 0x0000000003457210 */ /* 0x080fe200007fe4ff */
[----:B------:R-:W-:Y:S01]  /*ad20*/  @!PT LDS RZ, [RZ] ;  /* 0x00000000fffff984 */ /* 0x000fe20000000800 */
[----:B------:R-:W-:Y:S01]  /*ad30*/  @!PT LDS RZ, [RZ] ;  /* 0x00000000fffff984 */ /* 0x000fe20000000800 */
[----:B------:R-:W-:Y:S01]  /*ad40*/  @!PT LDS RZ, [RZ] ;  /* 0x00000000fffff984 */ /* 0x000fe20000000800 */
[----:B------:R2:W-:Y:S03]  /*ad50*/  LDGSTS.E.BYPASS.LTC128B.128 [R228+0x100], [R160.64], !P6 ;  /* 0x00100000a0e47fae */ /* 0x0005e6000f101d46 */
[----:B------:R-:W-:Y:S05]  /*ad60*/  IADD3.X R137, R69, R0, RZ, P1, !PT ;  /* 0x0000000045897210 */ /* 0x000fea0000ffe4ff */
[----:B------:R2:W-:Y:S08]  /*ad70*/  LDGSTS.E.BYPASS.LTC128B.128 [R228+0x4100], [R162.64], !P5 ;  /* 0x04100000a2e47fae */ /* 0x0005f0000e901d46 */
[----:B------:R3:W-:Y:S08]  /*ad80*/  LDGSTS.E.BYPASS.LTC128B.128 [R228+0x1100], [R2.64], !P6 ;  /* 0x0110000002e47fae */ /* 0x0007f0000f101d46 */
[----:B------:R3:W-:Y:S01]  /*ad90*/  LDGSTS.E.BYPASS.LTC128B.128 [R228+0x5100], [R2.64+0x80], !P5 ;  /* 0x0510008002e47fae */ /* 0x0007e2000e901d46 */
[C---:B-1----:R-:W-:Y:S07]  /*ada0*/  HMMA.16816.F32.BF16 R60, R144.reuse, R156, R60 ;  /* 0x0000009c903c723c */ /* 0x042fee000004183c */
[----:B------:R1:W-:Y:S01]  /*adb0*/  LDGSTS.E.BYPASS.LTC128B.128 [R228+0x2100], [R68.64], !P6 ;  /* 0x0210000044e47fae */ /* 0x0003e2000f101d46 */
[----:B------:R-:W-:Y:S07]  /*adc0*/  HMMA.16816.F32.BF16 R64, R144, R158, R64 ;  /* 0x0000009e9040723c */ /* 0x000fee0000041840 */
[----:B------:R1:W-:Y:S08]  /*add0*/  LDGSTS.E.BYPASS.LTC128B.128 [R228+0x6100], [R68.64+0x80], !P5 ;  /* 0x0610008044e47fae */ /* 0x0003f0000e901d46 */
[----:B------:R4:W-:Y:S08]  /*ade0*/  LDGSTS.E.BYPASS.LTC128B.128 [R228+0x3100], [R136.64], !P6 ;  /* 0x0310000088e47fae */ /* 0x0009f0000f101d46 */
[----:B------:R4:W-:Y:S08]  /*adf0*/  LDGSTS.E.BYPASS.LTC128B.128 [R228+0x7100], [R136.64+0x80], !P5 ;  /* 0x0710008088e47fae */ /* 0x0009f0000e901d46 */
[----:B------:R-:W-:Y:S08]  /*ae00*/  LDSM.16.M88.4 R148, [R205+0x800] ;  /* 0x00080000cd94783b */ /* 0x000ff00000000200 */
[----:B--2---:R-:W-:Y:S08]  /*ae10*/  LDSM.16.M88.4 R160, [R205+0x1000] ;  /* 0x00100000cda0783b */ /* 0x004ff00000000200 */
[----:B------:R-:W-:Y:S08]  /*ae20*/  LDSM.16.M88.4 R164, [R205+0x1800] ;  /* 0x00180000cda4783b */ /* 0x000ff00000000200 */
[----:B----4-:R-:W2:Y:S08]  /*ae30*/  LDSM.16.M88.4 R136, [R205] ;  /* 0x00000000cd88783b */ /* 0x010eb00000000200 */
[----:B------:R-:W0:Y:S08]  /*ae40*/  LDGDEPBAR ;  /* 0x00000000000079af */ /* 0x000e300000000000 */
[----:B------:R-:W4:Y:S08]  /*ae50*/  LDSM.16.M88.4 R180, [R205+0x2000] ;  /* 0x00200000cdb4783b */ /* 0x000f300000000200 */
[----:B------:R-:W5:Y:S08]  /*ae60*/  LDSM.16.M88.4 R188, [R205+0x2800] ;  /* 0x00280000cdbc783b */ /* 0x000f700000000200 */
[----:B------:R-:W1:Y:S01]  /*ae70*/  LDSM.16.M88.4 R152, [R205+0x3000] ;  /* 0x00300000cd98783b */ /* 0x000e620000000200 */
[C---:B--2---:R-:W-:Y:S07]  /*ae80*/  HMMA.16816.F32.BF16 R4, R168.reuse, R136, R4 ;  /* 0x00000088a804723c */ /* 0x044fee0000041804 */
[----:B------:R-:W2:Y:S01]  /*ae90*/  LDSM.16.M88.4 R156, [R205+0x3800] ;  /* 0x00380000cd9c783b */ /* 0x000ea20000000200 */
[C---:B------:R-:W-:Y:S07]  /*aea0*/  HMMA.16816.F32.BF16 R8, R168.reuse, R138, R8 ;  /* 0x0000008aa808723c */ /* 0x040fee0000041808 */
[----:B------:R-:W1:Y:S01]  /*aeb0*/  LDSM.16.M88.4 R136, [R202] ;  /* 0x00000000ca88783b */ /* 0x000e620000000200 */
[C---:B------:R-:W-:Y:S08]  /*aec0*/  HMMA.16816.F32.BF16 R12, R168.reuse, R148, R12 ;  /* 0x00000094a80c723c */ /* 0x040ff0000004180c */
[C---:B------:R-:W-:Y:S01]  /*aed0*/  HMMA.16816.F32.BF16 R16, R168.reuse, R150, R16 ;  /* 0x00000096a810723c */ /* 0x040fe20000041810 */
[----:B------:R-:W1:Y:S07]  /*aee0*/  LDSM.16.M88.4 R148, [R202+0x800] ;  /* 0x00080000ca94783b */ /* 0x000e6e0000000200 */
[C---:B------:R-:W-:Y:S08]  /*aef0*/  HMMA.16816.F32.BF16 R20, R168.reuse, R160, R20 ;  /* 0x000000a0a814723c */ /* 0x040ff00000041814 */
[C---:B------:R-:W-:Y:S01]  /*af00*/  HMMA.16816.F32.BF16 R24, R168.reuse, R162, R24 ;  /* 0x000000a2a818723c */ /* 0x040fe20000041818 */
[----:B------:R-:W-:Y:S07]  /*af10*/  LDSM.16.M88.4 R160, [R202+0x1800] ;  /* 0x00180000caa0783b */ /* 0x000fee0000000200 */
[C---:B------:R-:W-:Y:S08]  /*af20*/  HMMA.16816.F32.BF16 R28, R168.reuse, R164, R28 ;  /* 0x000000a4a81c723c */ /* 0x040ff0000004181c */
[C---:B------:R-:W-:Y:S01]  /*af30*/  HMMA.16816.F32.BF16 R32, R168.reuse, R166, R32 ;  /* 0x000000a6a820723c */ /* 0x040fe20000041820 */
[----:B------:R-:W-:Y:S07]  /*af40*/  LDSM.16.M88.4 R164, [R202+0x2000] ;  /* 0x00200000caa4783b */ /* 0x000fee0000000200 */
[C---:B----4-:R-:W-:Y:S08]  /*af50*/  HMMA.16816.F32.BF16 R36, R168.reuse, R180, R36 ;  /* 0x000000b4a824723c */ /* 0x050ff00000041824 */
[C---:B------:R-:W-:Y:S01]  /*af60*/  HMMA.16816.F32.BF16 R40, R168.reuse, R182, R40 ;  /* 0x000000b6a828723c */ /* 0x040fe20000041828 */
[----:B------:R-:W-:Y:S07]  /*af70*/  LDSM.16.M88.4 R180, [R202+0x2800] ;  /* 0x00280000cab4783b */ /* 0x000fee0000000200 */
[C---:B-----5:R-:W-:Y:S08]  /*af80*/  HMMA.16816.F32.BF16 R44, R168.reuse, R188, R44 ;  /* 0x000000bca82c723c */ /* 0x060ff0000004182c */
[C---:B------:R-:W-:Y:S01]  /*af90*/  HMMA.16816.F32.BF16 R48, R168.reuse, R190, R48 ;  /* 0x000000bea830723c */ /* 0x040fe20000041830 */
[----:B------:R-:W-:Y:S07]  /*afa0*/  LDSM.16.M88.4 R188, [R202+0x3000] ;  /* 0x00300000cabc783b */ /* 0x000fee0000000200 */
[C---:B-1----:R-:W-:Y:S08]  /*afb0*/  HMMA.16816.F32.BF16 R52, R168.reuse, R152, R52 ;  /* 0x00000098a834723c */ /* 0x042ff00000041834 */
[C---:B------:R-:W-:Y:S01]  /*afc0*/  HMMA.16816.F32.BF16 R56, R168.reuse, R154, R56 ;  /* 0x0000009aa838723c */ /* 0x040fe20000041838 */
[----:B------:R-:W1:Y:S07]  /*afd0*/  LDSM.16.M88.4 R152, [R202+0x1000] ;  /* 0x00100000ca98783b */ /* 0x000e6e0000000200 */
[C---:B--2---:R-:W-:Y:S08]  /*afe0*/  HMMA.16816.F32.BF16 R60, R168.reuse, R156, R60 ;  /* 0x0000009ca83c723c */ /* 0x044ff0000004183c */
[----:B------:R-:W-:Y:S01]  /*aff0*/  HMMA.16816.F32.BF16 R64, R168, R158, R64 ;  /* 0x0000009ea840723c */ /* 0x000fe20000041840 */
[----:B------:R-:W2:Y:S07]  /*b000*/  LDSM.16.M88.4 R156, [R202+0x3800] ;  /* 0x00380000ca9c783b */ /* 0x000eae0000000200 */
[C---:B------:R-:W-:Y:S08]  /*b010*/  HMMA.16816.F32.BF16 R4, R172.reuse, R136, R4 ;  /* 0x00000088ac04723c */ /* 0x040ff00000041804 */
[C---:B------:R-:W-:Y:S01]  /*b020*/  HMMA.16816.F32.BF16 R8, R172.reuse, R138, R8 ;  /* 0x0000008aac08723c */ /* 0x040fe20000041808 */
[----:B------:R-:W4:Y:S07]  /*b030*/  LDSM.16.M88.4 R136, [R201+0x4000] ;  /* 0x00400000c988783b */ /* 0x000f2e0000000200 */
[C---:B------:R-:W-:Y:S08]  /*b040*/  HMMA.16816.F32.BF16 R12, R172.reuse, R148, R12 ;  /* 0x00000094ac0c723c */ /* 0x040ff0000004180c */
[C---:B------:R-:W-:Y:S01]  /*b050*/  HMMA.16816.F32.BF16 R16, R172.reuse, R150, R16 ;  /* 0x00000096ac10723c */ /* 0x040fe20000041810 */
[----:B------:R-:W5:Y:S07]  /*b060*/  LDSM.16.M88.4 R148, [R201+0x4800] ;  /* 0x00480000c994783b */ /* 0x000f6e0000000200 */
[C---:B-1----:R-:W-:Y:S08]  /*b070*/  HMMA.16816.F32.BF16 R20, R172.reuse, R152, R20 ;  /* 0x00000098ac14723c */ /* 0x042ff00000041814 */
[C---:B------:R-:W-:Y:S01]  /*b080*/  HMMA.16816.F32.BF16 R24, R172.reuse, R154, R24 ;  /* 0x0000009aac18723c */ /* 0x040fe20000041818 */
[----:B------:R-:W1:Y:S07]  /*b090*/  LDSM.16.M88.4 R152, [R201+0x5000] ;  /* 0x00500000c998783b */ /* 0x000e6e0000000200 */
        /* <DEDUP_REMOVED lines=12> */
[C---:B--2---:R-:W-:Y:S08]  /*b160*/  HMMA.16816.F32.BF16 R60, R172.reuse, R156, R60 ;  /* 0x0000009cac3c723c */ /* 0x044ff0000004183c */
[----:B------:R-:W-:Y:S01]  /*b170*/  HMMA.16816.F32.BF16 R64, R172, R158, R64 ;  /* 0x0000009eac40723c */ /* 0x000fe20000041840 */
[----:B------:R-:W2:Y:S07]  /*b180*/  LDSM.16.M88.4 R156, [R201+0x7800] ;  /* 0x00780000c99c783b */ /* 0x000eae0000000200 */
[C---:B----4-:R-:W-:Y:S08]  /*b190*/  HMMA.16816.F32.BF16 R4, R176.reuse, R136, R4 ;  /* 0x00000088b004723c */ /* 0x050ff00000041804 */
[C---:B------:R-:W-:Y:S01]  /*b1a0*/  HMMA.16816.F32.BF16 R8, R176.reuse, R138, R8 ;  /* 0x0000008ab008723c */ /* 0x040fe20000041808 */
[----:B------:R-:W4:Y:S07]  /*b1b0*/  LDSM.16.M88.4 R136, [R215] ;  /* 0x00000000d788783b */ /* 0x000f2e0000000200 */
[C---:B-----5:R-:W-:Y:S08]  /*b1c0*/  HMMA.16816.F32.BF16 R12, R176.reuse, R148, R12 ;  /* 0x00000094b00c723c */ /* 0x060ff0000004180c */
[C---:B------:R-:W-:Y:S01]  /*b1d0*/  HMMA.16816.F32.BF16 R16, R176.reuse, R150, R16 ;  /* 0x00000096b010723c */ /* 0x040fe20000041810 */
[----:B------:R-:W5:Y:S07]  /*b1e0*/  LDSM.16.M88.4 R148, [R214] ;  /* 0x00000000d694783b */ /* 0x000f6e0000000200 */
[C---:B-1----:R-:W-:Y:S08]  /*b1f0*/  HMMA.16816.F32.BF16 R20, R176.reuse, R152, R20 ;  /* 0x00000098b014723c */ /* 0x042ff00000041814 */
[C---:B------:R-:W-:Y:S01]  /*b200*/  HMMA.16816.F32.BF16 R24, R176.reuse, R154, R24 ;  /* 0x0000009ab018723c */ /* 0x040fe20000041818 */
[----:B------:R-:W1:Y:S07]  /*b210*/  LDSM.16.M88.4 R152, [R213] ;  /* 0x00000000d598783b */ /* 0x000e6e0000000200 */
[C---:B------:R-:W-:Y:S08]  /*b220*/  HMMA.16816.F32.BF16 R28, R176.reuse, R160, R28 ;  /* 0x000000a0b01c723c */ /* 0x040ff0000004181c */
[C---:B------:R-:W-:Y:S01]  /*b230*/  HMMA.16816.F32.BF16 R32, R176.reuse, R162, R32 ;  /* 0x000000a2b020723c */ /* 0x040fe20000041820 */
[----:B------:R-:W-:Y:S07]  /*b240*/  LDSM.16.M88.4 R160, [R211] ;  /* 0x00000000d3a0783b */ /* 0x000fee0000000200 */
        /* <DEDUP_REMOVED lines=9> */
[C---:B--2---:R-:W-:Y:S08]  /*b2e0*/  HMMA.16816.F32.BF16 R60, R176.reuse, R156, R60 ;  /* 0x0000009cb03c723c */ /* 0x044ff0000004183c */
[----:B------:R-:W-:Y:S01]  /*b2f0*/  HMMA.16816.F32.BF16 R64, R176, R158, R64 ;  /* 0x0000009eb040723c */ /* 0x000fe20000041840 */
[----:B------:R-:W2:Y:S07]  /*b300*/  LDSM.16.M88.4 R156, [R212] ;  /* 0x00000000d49c783b */ /* 0x000eae0000000200 */
[C---:B----4-:R-:W-:Y:S08]  /*b310*/  HMMA.16816.F32.BF16 R4, R184.reuse, R136, R4 ;  /* 0x00000088b804723c */ /* 0x050ff00000041804 */
[C---:B------:R-:W-:Y:S01]  /*b320*/  HMMA.16816.F32.BF16 R8, R184.reuse, R138, R8 ;  /* 0x0000008ab808723c */ /* 0x040fe20000041808 */
[----:B------:R-:W4:Y:S07]  /*b330*/  LDSM.16.M88.4 R136, [R205+0x4000] ;  /* 0x00400000cd88783b */ /* 0x000f2e0000000200 */
[C---:B-----5:R-:W-:Y:S08]  /*b340*/  HMMA.16816.F32.BF16 R12, R184.reuse, R148, R12 ;  /* 0x00000094b80c723c */ /* 0x060ff0000004180c */
[C---:B------:R-:W-:Y:S01]  /*b350*/  HMMA.16816.F32.BF16 R16, R184.reuse, R150, R16 ;  /* 0x00000096b810723c */ /* 0x040fe20000041810 */
[----:B------:R-:W5:Y:S07]  /*b360*/  LDSM.16.M88.4 R148, [R205+0x4800] ;  /* 0x00480000cd94783b */ /* 0x000f6e0000000200 */
        /* <DEDUP_REMOVED lines=21> */
[C---:B-----5:R-:W-:Y:S08]  /*b4c0*/  HMMA.16816.F32.BF16 R12, R192.reuse, R148, R12 ;  /* 0x00000094c00c723c */ /* 0x060ff0000004180c */
[C---:B------:R-:W-:Y:S01]  /*b4d0*/  HMMA.16816.F32.BF16 R16, R192.reuse, R150, R16 ;  /* 0x00000096c010723c */ /* 0x040fe20000041810 */
[----:B------:R-:W5:Y:S07]  /*b4e0*/  LDSM.16.M88.4 R148, [R202+0x4800] ;  /* 0x00480000ca94783b */ /* 0x000f6e0000000200 */
[C---:B-1----:R-:W-:Y:S08]  /*b4f0*/  HMMA.16816.F32.BF16 R20, R192.reuse, R152, R20 ;  /* 0x00000098c014723c */ /* 0x042ff00000041814 */
[C---:B------:R-:W-:Y:S08]  /*b500*/  HMMA.16816.F32.BF16 R24, R192.reuse, R154, R24 ;  /* 0x0000009ac018723c */ /* 0x040ff00000041818 */
[C---:B--2---:R-:W-:Y:S08]  /*b510*/  HMMA.16816.F32.BF16 R28, R192.reuse, R156, R28 ;  /* 0x0000009cc01c723c */ /* 0x044ff0000004181c */
        /* <DEDUP_REMOVED lines=11> */
[C---:B-----5:R-:W-:Y:S08]  /*b5d0*/  HMMA.16816.F32.BF16 R12, R196.reuse, R148, R12 ;  /* 0x00000094c40c723c */ /* 0x060ff0000004180c */
[----:B------:R-:W-:Y:S01]  /*b5e0*/  FMUL.FTZ R4, R4, c[0x0][0x320] ;  /* 0x0000c80004047a20 */ /* 0x000fe20000410000 */
[C---:B------:R-:W-:Y:S03]  /*b5f0*/  HMMA.16816.F32.BF16 R16, R196.reuse, R150, R16 ;  /* 0x00000096c410723c */ /* 0x040fe60000041810 */
        /* <DEDUP_REMOVED lines=17> */
[----:B------:R1:W2:Y:S01]  /*b710*/  MUFU.TANH R156, R7 ;  /* 0x00000007009c7308 */ /* 0x0002a20000002400 */
[----:B------:R-:W-:Y:S09]  /*b720*/  FMUL.FTZ R19, R19, c[0x0][0x320] ;  /* 0x0000c80013137a20 */ /* 0x000ff20000410000 */
[----:B------:R-:W-:Y:S01]  /*b730*/  MUFU.TANH R152, R8 ;  /* 0x0000000800987308 */ /* 0x000fe20000002400 */
[----:B---3--:R-:W-:Y:S09]  /*b740*/  FMNMX.FTZ R2, R155, R71, !PT ;  /* 0x000000479b027209 */ /* 0x008ff20007810000 */
[----:B------:R-:W-:Y:S01]  /*b750*/  MUFU.TANH R148, R9 ;  /* 0x0000000900947308 */ /* 0x000fe20000002400 */
[----:B-1----:R-:W1:Y:S01]  /*b760*/  LDSM.16.M88.4 R4, [R202+0x5000] ;  /* 0x00500000ca04783b */ /* 0x002e620000000200 */
[----:B--2---:R-:W-:Y:S08]  /*b770*/  FMNMX.FTZ R2, R156, R2, !PT ;  /* 0x000000029c027209 */ /* 0x004ff00007810000 */
[----:B------:R-:W2:Y:S10]  /*b780*/  MUFU.TANH R149, R10 ;  /* 0x0000000a00957308 */ /* 0x000eb40000002400 */
[----:B------:R3:W4:Y:S10]  /*b790*/  MUFU.TANH R154, R11 ;  /* 0x0000000b009a7308 */ /* 0x0007340000002400 */
[----:B------:R5:W-:Y:S01]  /*b7a0*/  MUFU.TANH R151, R13 ;  /* 0x0000000d00977308 */ /* 0x000be20000002400 */
[----:B--2---:R-:W-:Y:S09]  /*b7b0*/  FMNMX.FTZ R2, R149, R2, !PT ;  /* 0x0000000295027209 */ /* 0x004ff20007810000 */
[----:B------:R-:W-:Y:S01]  /*b7c0*/  MUFU.TANH R150, R12 ;  /* 0x0000000c00967308 */ /* 0x000fe20000002400 */
[----:B---3--:R-:W2:Y:S01]  /*b7d0*/  LDSM.16.M88.4 R8, [R202+0x5800] ;  /* 0x00580000ca08783b */ /* 0x008ea20000000200 */
[C---:B-1----:R-:W-:Y:S03]  /*b7e0*/  HMMA.16816.F32.BF16 R20, R196.reuse, R4, R20 ;  /* 0x00000004c414723c */ /* 0x042fe60000041814 */
[----:B----4-:R-:W-:Y:S05]  /*b7f0*/  FMNMX.FTZ R2, R154, R2, !PT ;  /* 0x000000029a027209 */ /* 0x010fea0007810000 */
[----:B------:R-:W1:Y:S01]  /*b800*/  MUFU.TANH R157, R14 ;  /* 0x0000000e009d7308 */ /* 0x000e620000002400 */
[C---:B------:R-:W-:Y:S01]  /*b810*/  HMMA.16816.F32.BF16 R24, R196.reuse, R6, R24 ;  /* 0x00000006c418723c */ /* 0x040fe20000041818 */
[----:B------:R-:W3:Y:S08]  /*b820*/  LDSM.16.M88.4 R4, [R202+0x6000] ;  /* 0x00600000ca04783b */ /* 0x000ef00000000200 */
[----:B------:R-:W-:Y:S01]  /*b830*/  MUFU.TANH R159, R16 ;  /* 0x00000010009f7308 */ /* 0x000fe20000002400 */
[----:B-----5:R-:W4:Y:S05]  /*b840*/  LDL R13, [R1+0x28] ;  /* 0x00002800010d7983 */ /* 0x020f2a0000100800 */
[----:B------:R-:W-:Y:S04]  /*b850*/  FMUL.FTZ R20, R20, c[0x0][0x320] ;  /* 0x0000c80014147a20 */ /* 0x000fe80000410000 */
[----:B------:R-:W5:Y:S01]  /*b860*/  MUFU.TANH R158, R15 ;  /* 0x0000000f009e7308 */ /* 0x000f620000002400 */
[----:B------:R-:W-:Y:S02]  /*b870*/  FMUL.FTZ R21, R21, c[0x0][0x320] ;  /* 0x0000c80015157a20 */ /* 0x000fe40000410000 */
[----:B------:R-:W-:Y:S01]  /*b880*/  FMUL.FTZ R22, R22, c[0x0][0x320] ;  /* 0x0000c80016167a20 */ /* 0x000fe20000410000 */
[----:B-1----:R-:W-:Y:S01]  /*b890*/  FMNMX.FTZ R2, R157, R2, !PT ;  /* 0x000000029d027209 */ /* 0x002fe20007810000 */
[----:B------:R-:W-:Y:S02]  /*b8a0*/  FMUL.FTZ R23, R23, c[0x0][0x320] ;  /* 0x0000c80017177a20 */ /* 0x000fe40000410000 */
[----:B------:R-:W-:Y:S02]  /*b8b0*/  FMUL.FTZ R24, R24, c[0x0][0x320] ;  /* 0x0000c80018187a20 */ /* 0x000fe40000410000 */
[----:B------:R-:W-:Y:S01]  /*b8c0*/  FMUL.FTZ R25, R25, c[0x0][0x320] ;  /* 0x0000c80019197a20 */ /* 0x000fe20000410000 */
[----:B------:R-:W-:Y:S01]  /*b8d0*/  MUFU.TANH R160, R17 ;  /* 0x0000001100a07308 */ /* 0x000fe20000002400 */
[----:B------:R-:W-:Y:S02]  /*b8e0*/  FMUL.FTZ R26, R26, c[0x0][0x320] ;  /* 0x0000c8001a1a7a20 */ /* 0x000fe40000410000 */
[----:B------:R-:W-:Y:S01]  /*b8f0*/  FMUL.FTZ R27, R27, c[0x0][0x320] ;  /* 0x0000c8001b1b7a20 */ /* 0x000fe20000410000 */
[C---:B--2---:R-:W-:Y:S06]  /*b900*/  HMMA.16816.F32.BF16 R28, R196.reuse, R8, R28 ;  /* 0x00000008c41c723c */ /* 0x044fec000004181c */
[----:B------:R-:W1:Y:S02]  /*b910*/  MUFU.TANH R167, R18 ;  /* 0x0000001200a77308 */ /* 0x000e640000002400 */
[C---:B------:R-:W-:Y:S01]  /*b920*/  HMMA.16816.F32.BF16 R32, R196.reuse, R10, R32 ;  /* 0x0000000ac420723c */ /* 0x040fe20000041820 */
[----:B------:R-:W2:Y:S03]  /*b930*/  LDSM.16.M88.4 R8, [R202+0x6800] ;  /* 0x00680000ca08783b */ /* 0x000ea60000000200 */
[----:B-----5:R-:W-:Y:S04]  /*b940*/  FMNMX.FTZ R2, R158, R2, !PT ;  /* 0x000000029e027209 */ /* 0x020fe80007810000 */
[----:B------:R-:W-:Y:S01]  /*b950*/  MUFU.TANH R181, R20 ;  /* 0x0000001400b57308 */ /* 0x000fe20000002400 */
[C---:B---3--:R-:W-:Y:S07]  /*b960*/  HMMA.16816.F32.BF16 R36, R196.reuse, R4, R36 ;  /* 0x00000004c424723c */ /* 0x048fee0000041824 */
[----:B------:R-:W-:Y:S01]  /*b970*/  FMUL.FTZ R28, R28, c[0x0][0x320] ;  /* 0x0000c8001c1c7a20 */ /* 0x000fe20000410000 */
[C---:B------:R-:W-:Y:S01]  /*b980*/  HMMA.16816.F32.BF16 R40, R196.reuse, R6, R40 ;  /* 0x00000006c428723c */ /* 0x040fe20000041828 */
[----:B------:R-:W3:Y:S01]  /*b990*/  MUFU.TANH R180, R19 ;  /* 0x0000001300b47308 */ /* 0x000ee20000002400 */
[----:B------:R-:W5:Y:S02]  /*b9a0*/  LDSM.16.M88.4 R4, [R202+0x7000] ;  /* 0x00700000ca04783b */ /* 0x000f640000000200 */
[----:B------:R-:W-:Y:S01]  /*b9b0*/  FMUL.FTZ R29, R29, c[0x0][0x320] ;  /* 0x0000c8001d1d7a20 */ /* 0x000fe20000410000 */
[----:B-1----:R-:W-:Y:S01]  /*b9c0*/  FMNMX.FTZ R2, R167, R2, !PT ;  /* 0x00000002a7027209 */ /* 0x002fe20007810000 */
[----:B------:R-:W-:Y:S02]  /*b9d0*/  FMUL.FTZ R30, R30, c[0x0][0x320] ;  /* 0x0000c8001e1e7a20 */ /* 0x000fe40000410000 */
[----:B------:R-:W-:Y:S03]  /*b9e0*/  FMUL.FTZ R31, R31, c[0x0][0x320] ;  /* 0x0000c8001f1f7a20 */ /* 0x000fe60000410000 */
[----:B------:R-:W-:Y:S01]  /*b9f0*/  MUFU.TANH R182, R21 ;  /* 0x0000001500b67308 */ /* 0x000fe20000002400 */
[----:B------:R-:W-:Y:S02]  /*ba00*/  FMUL.FTZ R33, R33, c[0x0][0x320] ;  /* 0x0000c80021217a20 */ /* 0x000fe40000410000 */
[----:B------:R-:W-:Y:S02]  /*ba10*/  FMUL.FTZ R34, R34, c[0x0][0x320] ;  /* 0x0000c80022227a20 */ /* 0x000fe40000410000 */
[----:B------:R-:W-:Y:S02]  /*ba20*/  FMUL.FTZ R36, R36, c[0x0][0x320] ;  /* 0x0000c80024247a20 */ /* 0x000fe40000410000 */
[----:B------:R-:W-:Y:S02]  /*ba30*/  FMUL.FTZ R37, R37, c[0x0][0x320] ;  /* 0x0000c80025257a20 */ /* 0x000fe40000410000 */
[----:B------:R-:W-:Y:S01]  /*ba40*/  FMUL.FTZ R38, R38, c[0x0][0x320] ;  /* 0x0000c80026267a20 */ /* 0x000fe20000410000 */
[----:B------:R-:W1:Y:S01]  /*ba50*/  MUFU.TANH R183, R22 ;  /* 0x0000001600b77308 */ /* 0x000e620000002400 */
[----:B------:R-:W-:Y:S01]  /*ba60*/  FMUL.FTZ R39, R39, c[0x0][0x320] ;  /* 0x0000c80027277a20 */ /* 0x000fe20000410000 */
[C---:B--2---:R-:W-:Y:S03]  /*ba70*/  HMMA.16816.F32.BF16 R44, R196.reuse, R8, R44 ;  /* 0x00000008c42c723c */ /* 0x044fe6000004182c */
[----:B------:R-:W-:Y:S01]  /*ba80*/  FMUL.FTZ R42, R42, c[0x0][0x320] ;  /* 0x0000c8002a2a7a20 */ /* 0x000fe20000410000 */
[----:B---3--:R-:W-:Y:S01]  /*ba90*/  FMNMX.FTZ R2, R180, R2, !PT ;  /* 0x00000002b4027209 */ /* 0x008fe20007810000 */
[----:B------:R-:W-:Y:S03]  /*baa0*/  FMUL.FTZ R43, R43, c[0x0][0x320] ;  /* 0x0000c8002b2b7a20 */ /* 0x000fe60000410000 */
[----:B------:R-:W-:Y:S01]  /*bab0*/  MUFU.TANH R3, R42 ;  /* 0x0000002a00037308 */ /* 0x000fe20000002400 */
[C---:B------:R-:W-:Y:S01]  /*bac0*/  HMMA.16816.F32.BF16 R48, R196.reuse, R10, R48 ;  /* 0x0000000ac430723c */ /* 0x040fe20000041830 */
[----:B------:R-:W2:Y:S01]  /*bad0*/  LDSM.16.M88.4 R8, [R202+0x7800] ;  /* 0x00780000ca08783b */ /* 0x000ea20000000200 */
[----:B------:R-:W-:Y:S04]  /*bae0*/  DEPBAR.LE SB0, 0x0 ;  /* 0x000080000000791a */ /* 0x000fe80000000000 */
[----:B------:R-:W-:Y:S02]  /*baf0*/  FMUL.FTZ R35, R35, c[0x0][0x320] ;  /* 0x0000c80023237a20 */ /* 0x000fe40000410000 */
[----:B------:R-:W-:Y:S01]  /*bb00*/  FMUL.FTZ R41, R41, c[0x0][0x320] ;  /* 0x0000c80029297a20 */ /* 0x000fe20000410000 */
[----:B------:R-:W-:Y:S01]  /*bb10*/  MUFU.TANH R0, R43 ;  /* 0x0000002b00007308 */ /* 0x000fe20000002400 */
[C---:B-----5:R-:W-:Y:S01]  /*bb20*/  HMMA.16816.F32.BF16 R52, R196.reuse, R4, R52 ;  /* 0x00000004c434723c */ /* 0x060fe20000041834 */
[----:B------:R-:W-:Y:S04]  /*bb30*/  BAR.SYNC.DEFER_BLOCKING 0x0 ;  /* 0x0000000000007b1d */ /* 0x000fe80000010000 */
[----:B------:R-:W-:Y:S01]  /*bb40*/  FMUL.FTZ R32, R32, c[0x0][0x320] ;  /* 0x0000c80020207a20 */ /* 0x000fe20000410000 */
[----:B-1----:R-:W-:Y:S01]  /*bb50*/  FMNMX.FTZ R2, R183, R2, !PT ;  /* 0x00000002b7027209 */ /* 0x002fe20007810000 */
[----:B------:R-:W-:Y:S01]  /*bb60*/  FMUL.FTZ R44, R44, c[0x0][0x320] ;  /* 0x0000c8002c2c7a20 */ /* 0x000fe20000410000 */
[C---:B------:R-:W-:Y:S01]  /*bb70*/  HMMA.16816.F32.BF16 R56, R196.reuse, R6, R56 ;  /* 0x00000006c438723c */ /* 0x040fe20000041838 */
[----:B------:R-:W-:Y:S03]  /*bb80*/  MUFU.TANH R189, R24 ;  /* 0x0000001800bd7308 */ /* 0x000fe60000002400 */
[----:B------:R-:W-:Y:S02]  /*bb90*/  FMUL.FTZ R45, R45, c[0x0][0x320] ;  /* 0x0000c8002d2d7a20 */ /* 0x000fe40000410000 */
        /* <DEDUP_REMOVED lines=11> */
[----:B------:R-:W-:Y:S02]  /*bc50*/  FMUL.FTZ R56, R56, c[0x0][0x320] ;  /* 0x0000c80038387a20 */ /* 0x000fe40000410000 */
[----:B------:R-:W-:Y:S02]  /*bc60*/  FMUL.FTZ R58, R58, c[0x0][0x320] ;  /* 0x0000c8003a3a7a20 */ /* 0x000fe40000410000 */
[----:B------:R-:W-:Y:S01]  /*bc70*/  FMUL.FTZ R59, R59, c[0x0][0x320] ;  /* 0x0000c8003b3b7a20 */ /* 0x000fe20000410000 */
[----:B------:R2:W-:Y:S01]  /*bc80*/  MUFU.TANH R247, R56 ;  /* 0x0000003800f77308 */ /* 0x0005e20000002400 */
[----:B------:R-:W-:Y:S01]  /*bc90*/  HMMA.16816.F32.BF16 R64, R196, R10, R64 ;  /* 0x0000000ac440723c */ /* 0x000fe20000041840 */
[----:B------:R-:W3:Y:S02]  /*bca0*/  LDL.64 R10, [R1+0x18] ;  /* 0x00001800010a7983 */ /* 0x000ee40000100a00 */
[----:B------:R-:W-:Y:S02]  /*bcb0*/  FMUL.FTZ R57, R57, c[0x0][0x320] ;  /* 0x0000c80039397a20 */ /* 0x000fe40000410000 */
[----:B------:R-:W-:Y:S02]  /*bcc0*/  FMUL.FTZ R48, R48, c[0x0][0x320] ;  /* 0x0000c80030307a20 */ /* 0x000fe40000410000 */
[----:B------:R-:W-:Y:S02]  /*bcd0*/  FMUL.FTZ R49, R49, c[0x0][0x320] ;  /* 0x0000c80031317a20 */ /* 0x000fe40000410000 */
[----:B------:R5:W-:Y:S03]  /*bce0*/  MUFU.TANH R51, R57 ;  /* 0x0000003900337308 */ /* 0x000be60000002400 */
[----:B------:R-:W-:Y:S01]  /*bcf0*/  FMUL.FTZ R40, R40, c[0x0][0x320] ;  /* 0x0000c80028287a20 */ /* 0x000fe20000410000 */
[----:B-1----:R-:W-:Y:S02]  /*bd00*/  FMNMX.FTZ R2, R188, R2, !PT ;  /* 0x00000002bc027209 */ /* 0x002fe40007810000 */
[----:B------:R-:W-:Y:S02]  /*bd10*/  FMUL.FTZ R62, R62, c[0x0][0x320] ;  /* 0x0000c8003e3e7a20 */ /* 0x000fe40000410000 */
[----:B------:R-:W-:Y:S02]  /*bd20*/  FMUL.FTZ R61, R61, c[0x0][0x320] ;  /* 0x0000c8003d3d7a20 */ /* 0x000fe40000410000 */
[----:B------:R-:W1:Y:S01]  /*bd30*/  MUFU.TANH R5, R62 ;  /* 0x0000003e00057308 */ /* 0x000e620000002400 */
[----:B------:R-:W-:Y:S02]  /*bd40*/  FMUL.FTZ R63, R63, c[0x0][0x320] ;  /* 0x0000c8003f3f7a20 */ /* 0x000fe40000410000 */
[----:B------:R-:W-:Y:S01]  /*bd50*/  FMUL.FTZ R60, R60, c[0x0][0x320] ;  /* 0x0000c8003c3c7a20 */ /* 0x000fe20000410000 */
[----:B--2---:R-:W-:Y:S01]  /*bd60*/  MOV R56, R3 ;  /* 0x0000000300387202 */ /* 0x004fe20000000f00 */
[----:B------:R-:W-:Y:S02]  /*bd70*/  FMUL.FTZ R64, R64, c[0x0][0x320] ;  /* 0x0000c80040407a20 */ /* 0x000fe40000410000 */
[----:B------:R-:W-:Y:S02]  /*bd80*/  FMUL.FTZ R66, R66, c[0x0][0x320] ;  /* 0x0000c80042427a20 */ /* 0x000fe40000410000 */
[----:B------:R-:W-:Y:S01]  /*bd90*/  FMUL.FTZ R65, R65, c[0x0][0x320] ;  /* 0x0000c80041417a20 */ /* 0x000fe20000410000 */
[----:B------:R1:W-:Y:S01]  /*bda0*/  MUFU.TANH R3, R64 ;  /* 0x0000004000037308 */ /* 0x0003e20000002400 */
[----:B-----5:R-:W-:Y:S02]  /*bdb0*/  MOV R57, R0 ;  /* 0x0000000000397202 */ /* 0x020fe40000000f00 */
[----:B------:R-:W-:Y:S04]  /*bdc0*/  FMNMX.FTZ R0, R139, R70, !PT ;  /* 0x000000468b007209 */ /* 0x000fe80007810000 */
[----:B------:R-:W-:Y:S03]  /*bdd0*/  FMNMX.FTZ R0, R153, R0, !PT ;  /* 0x0000000099007209 */ /* 0x000fe60007810000 */
[----:B------:R-:W2:Y:S01]  /*bde0*/  MUFU.TANH R190, R25 ;  /* 0x0000001900be7308 */ /* 0x000ea20000002400 */
[----:B------:R-:W-:Y:S04]  /*bdf0*/  FMNMX.FTZ R0, R152, R0, !PT ;  /* 0x0000000098007209 */ /* 0x000fe80007810000 */
[----:B------:R-:W-:Y:S05]  /*be00*/  FMNMX.FTZ R0, R148, R0, !PT ;  /* 0x0000000094007209 */ /* 0x000fea0007810000 */
[----:B------:R-:W-:Y:S01]  /*be10*/  MUFU.TANH R236, R28 ;  /* 0x0000001c00ec7308 */ /* 0x000fe20000002400 */
[----:B------:R-:W-:Y:S02]  /*be20*/  FMNMX.FTZ R0, R150, R0, !PT ;  /* 0x0000000096007209 */ /* 0x000fe40007810000 */
[----:B-1----:R-:W-:Y:S02]  /*be30*/  MOV R64, R5 ;  /* 0x0000000500407202 */ /* 0x002fe40000000f00 */
[----:B------:R-:W5:Y:S01]  /*be40*/  LDL R5, [R1+0x8] ;  /* 0x0000080001057983 */ /* 0x000f620000100800 */
[----:B------:R-:W-:Y:S04]  /*be50*/  FMNMX.FTZ R0, R151, R0, !PT ;  /* 0x0000000097007209 */ /* 0x000fe80007810000 */
[----:B------:R-:W1:Y:S01]  /*be60*/  MUFU.TANH R231, R26 ;  /* 0x0000001a00e77308 */ /* 0x000e620000002400 */
[----:B------:R-:W-:Y:S04]  /*be70*/  FMNMX.FTZ R0, R159, R0, !PT ;  /* 0x000000009f007209 */ /* 0x000fe80007810000 */
[----:B------:R-:W-:Y:S04]  /*be80*/  FMNMX.FTZ R0, R160, R0, !PT ;  /* 0x00000000a0007209 */ /* 0x000fe80007810000 */
[----:B------:R-:W-:Y:S01]  /*be90*/  FMNMX.FTZ R0, R181, R0, !PT ;  /* 0x00000000b5007209 */ /* 0x000fe20007810000 */
[----:B------:R-:W1:Y:S03]  /*bea0*/  MUFU.TANH R237, R29 ;  /* 0x0000001d00ed7308 */ /* 0x000e660000002400 */
[----:B------:R-:W-:Y:S04]  /*beb0*/  FMNMX.FTZ R0, R182, R0, !PT ;  /* 0x00000000b6007209 */ /* 0x000fe80007810000 */
[----:B------:R-:W-:Y:S03]  /*bec0*/  FMNMX.FTZ R0, R189, R0, !PT ;  /* 0x00000000bd007209 */ /* 0x000fe60007810000 */
[----:B------:R-:W1:Y:S01]  /*bed0*/  MUFU.TANH R232, R27 ;  /* 0x0000001b00e87308 */ /* 0x000e620000002400 */
[----:B--2---:R-:W-:Y:S02]  /*bee0*/  FMNMX.FTZ R0, R190, R0, !PT ;  /* 0x00000000be007209 */ /* 0x004fe40007810000 */
[----:B-1----:R-:W-:Y:S02]  /*bef0*/  FMNMX.FTZ R2, R231, R2, !PT ;  /* 0x00000002e7027209 */ /* 0x002fe40007810000 */
[----:B------:R-:W-:Y:S05]  /*bf00*/  FMNMX.FTZ R0, R236, R0, !PT ;  /* 0x00000000ec007209 */ /* 0x000fea0007810000 */
[----:B------:R-:W1:Y:S01]  /*bf10*/  MUFU.TANH R238, R30 ;  /* 0x0000001e00ee7308 */ /* 0x000e620000002400 */
[----:B------:R-:W-:Y:S09]  /*bf20*/  FMNMX.FTZ R0, R237, R0, !PT ;  /* 0x00000000ed007209 */ /* 0x000ff20007810000 */
[----:B------:R-:W2:Y:S01]  /*bf30*/  MUFU.TANH R241, R32 ;  /* 0x0000002000f17308 */ /* 0x000ea20000002400 */
[----:B------:R-:W-:Y:S09]  /*bf40*/  FMNMX.FTZ R2, R232, R2, !PT ;  /* 0x00000002e8027209 */ /* 0x000ff20007810000 */
[----:B------:R-:W2:Y:S01]  /*bf50*/  MUFU.TANH R239, R31 ;  /* 0x0000001f00ef7308 */ /* 0x000ea20000002400 */
[----:B-1----:R-:W-:Y:S09]  /*bf60*/  FMNMX.FTZ R2, R238, R2, !PT ;  /* 0x00000002ee027209 */ /* 0x002ff20007810000 */
[----:B------:R-:W1:Y:S01]  /*bf70*/  MUFU.TANH R240, R33 ;  /* 0x0000002100f07308 */ /* 0x000e620000002400 */
[----:B--2---:R-:W-:Y:S09]  /*bf80*/  FMNMX.FTZ R0, R241, R0, !PT ;  /* 0x00000000f1007209 */ /* 0x004ff20007810000 */
[----:B------:R-:W2:Y:S01]  /*bf90*/  MUFU.TANH R248, R36 ;  /* 0x0000002400f87308 */ /* 0x000ea20000002400 */
[----:B------:R-:W-:Y:S09]  /*bfa0*/  FMNMX.FTZ R2, R239, R2, !PT ;  /* 0x00000002ef027209 */ /* 0x000ff20007810000 */
[----:B------:R-:W4:Y:S01]  /*bfb0*/  MUFU.TANH R242, R34 ;  /* 0x0000002200f27308 */ /* 0x000f220000002400 */
[----:B-1----:R-:W-:Y:S09]  /*bfc0*/  FMNMX.FTZ R0, R240, R0, !PT ;  /* 0x00000000f0007209 */ /* 0x002ff20007810000 */
[----:B------:R-:W1:Y:S01]  /*bfd0*/  MUFU.TANH R249, R37 ;  /* 0x0000002500f97308 */ /* 0x000e620000002400 */
[----:B--2---:R-:W-:Y:S09]  /*bfe0*/  FMNMX.FTZ R0, R248, R0, !PT ;  /* 0x00000000f8007209 */ /* 0x004ff20007810000 */
[----:B------:R-:W2:Y:S01]  /*bff0*/  MUFU.TANH R246, R35 ;  /* 0x0000002300f67308 */ /* 0x000ea20000002400 */
[----:B----4-:R-:W-:Y:S09]  /*c000*/  FMNMX.FTZ R2, R242, R2, !PT ;  /* 0x00000002f2027209 */ /* 0x010ff20007810000 */
        /* <DEDUP_REMOVED lines=9> */
[----:B--2---:R-:W-:Y:S04]  /*c0a0*/  FMNMX.FTZ R2, R251, R2, !PT ;  /* 0x00000002fb027209 */ /* 0x004fe80007810000 */
[----:B------:R-:W-:Y:S05]  /*c0b0*/  FMNMX.FTZ R2, R56, R2, !PT ;  /* 0x0000000238027209 */ /* 0x000fea0007810000 */
[----:B------:R-:W2:Y:S01]  /*c0c0*/  MUFU.TANH R163, R45 ;  /* 0x0000002d00a37308 */ /* 0x000ea20000002400 */
[----:B------:R-:W-:Y:S02]  /*c0d0*/  FMNMX.FTZ R2, R57, R2, !PT ;  /* 0x0000000239027209 */ /* 0x000fe40007810000 */
[----:B----4-:R-:W-:Y:S07]  /*c0e0*/  FMNMX.FTZ R0, R191, R0, !PT ;  /* 0x00000000bf007209 */ /* 0x010fee0007810000 */
[----:B------:R-:W4:Y:S01]  /*c0f0*/  MUFU.TANH R244, R48 ;  /* 0x0000003000f47308 */ /* 0x000f220000002400 */
[----:B-1----:R-:W-:Y:S09]  /*c100*/  FMNMX.FTZ R0, R162, R0, !PT ;  /* 0x00000000a2007209 */ /* 0x002ff20007810000 */
[----:B------:R4:W1:Y:S01]  /*c110*/  MUFU.TANH R233, R49 ;  /* 0x0000003100e97308 */ /* 0x0008620000002400 */
[----:B--2---:R-:W-:Y:S09]  /*c120*/  FMNMX.FTZ R0, R163, R0, !PT ;  /* 0x00000000a3007209 */ /* 0x004ff20007810000 */
[----:B------:R-:W2:Y:S10]  /*c130*/  MUFU.TANH R234, R46 ;  /* 0x0000002e00ea7308 */ /* 0x000eb40000002400 */
[----:B------:R-:W3:Y:S01]  /*c140*/  MUFU.TANH R243, R47 ;  /* 0x0000002f00f37308 */ /* 0x000ee20000002400 */
[----:B----4-:R-:W-:Y:S04]  /*c150*/  MOV R49, R244 ;  /* 0x000000f400317202 */ /* 0x010fe80000000f00 */
[----:B------:R-:W-:Y:S05]  /*c160*/  FMNMX.FTZ R0, R49, R0, !PT ;  /* 0x0000000031007209 */ /* 0x000fea0007810000 */
[----:B------:R3:W-:Y:S01]  /*c170*/  MUFU.TANH R9, R60 ;  /* 0x0000003c00097308 */ /* 0x0007e20000002400 */
[----:B-1----:R-:W-:Y:S02]  /*c180*/  FMNMX.FTZ R0, R233, R0, !PT ;  /* 0x00000000e9007209 */ /* 0x002fe40007810000 */
[----:B--2---:R-:W-:Y:S07]  /*c190*/  FMNMX.FTZ R2, R234, R2, !PT ;  /* 0x00000002ea027209 */ /* 0x004fee0007810000 */
[----:B------:R-:W1:Y:S10]  /*c1a0*/  MUFU.TANH R161, R50 ;  /* 0x0000003200a17308 */ /* 0x000e740000002400 */
[----:B------:R-:W2:Y:S01]  /*c1b0*/  MUFU.TANH R50, R52 ;  /* 0x0000003400327308 */ /* 0x000ea20000002400 */
[----:B---3--:R-:W-:Y:S04]  /*c1c0*/  MOV R60, R243 ;  /* 0x000000f3003c7202 */ /* 0x008fe80000000f00 */
[----:B------:R-:W-:Y:S05]  /*c1d0*/  FMNMX.FTZ R2, R60, R2, !PT ;  /* 0x000000023c027209 */ /* 0x000fea0007810000 */
[----:B------:R-:W3:Y:S01]  /*c1e0*/  MUFU.TANH R164, R53 ;  /* 0x0000003500a47308 */ /* 0x000ee20000002400 */
[----:B-1----:R-:W-:Y:S09]  /*c1f0*/  FMNMX.FTZ R2, R161, R2, !PT ;  /* 0x00000002a1027209 */ /* 0x002ff20007810000 */
[----:B------:R1:W-:Y:S01]  /*c200*/  MUFU.TANH R137, R66 ;  /* 0x0000004200897308 */ /* 0x0003e20000002400 */
[----:B--2---:R-:W-:Y:S09]  /*c210*/  FMNMX.FTZ R0, R50, R0, !PT ;  /* 0x0000000032007209 */ /* 0x004ff20007810000 */
[----:B------:R-:W2:Y:S10]  /*c220*/  MUFU.TANH R4, R61 ;  /* 0x0000003d00047308 */ /* 0x000eb40000002400 */
[----:B------:R-:W4:Y:S01]  /*c230*/  MUFU.TANH R245, R54 ;  /* 0x0000003600f57308 */ /* 0x000f220000002400 */
[----:B-1----:R-:W-:Y:S02]  /*c240*/  MOV R66, R3 ;  /* 0x0000000300427202 */ /* 0x002fe40000000f00 */
[----:B------:R-:W-:Y:S02]  /*c250*/  FMNMX.FTZ R3, R235, R2, !PT ;  /* 0x00000002eb037209 */ /* 0x000fe40007810000 */
[----:B---3--:R-:W-:Y:S01]  /*c260*/  FMNMX.FTZ R2, R164, R0, !PT ;  /* 0x00000000a4027209 */ /* 0x008fe20007810000 */
[----:B------:R-:W-:Y:S04]  /*c270*/  FMUL.FTZ R0, R67, c[0x0][0x320] ;  /* 0x0000c80043007a20 */ /* 0x000fe80000410000 */
[----:B------:R4:W-:Y:S01]  /*c280*/  MUFU.TANH R12, R58 ;  /* 0x0000003a000c7308 */ /* 0x0009e20000002400 */
[----:B------:R-:W-:Y:S02]  /*c290*/  FMNMX.FTZ R2, R247, R2, !PT ;  /* 0x00000002f7027209 */ /* 0x000fe40007810000 */
[----:B--2---:R-:W-:Y:S07]  /*c2a0*/  MOV R67, R4 ;  /* 0x0000000400437202 */ /* 0x004fee0000000f00 */
[----:B------:R1:W-:Y:S01]  /*c2b0*/  MUFU.TANH R136, R0 ;  /* 0x0000000000887308 */ /* 0x0003e20000002400 */
[C---:B-----5:R-:W-:Y:S02]  /*c2c0*/  ISETP.GT.AND P0, PT, R230.reuse, R5, PT ;  /* 0x00000005e600720c */ /* 0x060fe40003f04270 */
[----:B------:R-:W-:Y:S07]  /*c2d0*/  IADD3 R230, R230, -0x1, RZ ;  /* 0xffffffffe6e67810 */ /* 0x000fee0007ffe0ff */
[----:B------:R-:W2:Y:S01]  /*c2e0*/  MUFU.TANH R165, R55 ;  /* 0x0000003700a57308 */ /* 0x000ea20000002400 */
[----:B----4-:R-:W-:Y:S04]  /*c2f0*/  MOV R58, R245 ;  /* 0x000000f5003a7202 */ /* 0x010fe80000000f00 */
[----:B------:R-:W-:Y:S05]  /*c300*/  FMNMX.FTZ R3, R58, R3, !PT ;  /* 0x000000033a037209 */ /* 0x000fea0007810000 */
[----:B------:R-:W3:Y:S01]  /*c310*/  MUFU.TANH R65, R65 ;  /* 0x0000004100417308 */ /* 0x000ee20000002400 */
[----:B-1----:R-:W-:Y:S04]  /*c320*/  FMNMX.FTZ R0, R51, R2, !PT ;  /* 0x0000000233007209 */ /* 0x002fe80007810000 */
[----:B------:R-:W-:Y:S05]  /*c330*/  FMNMX.FTZ R0, R9, R0, !PT ;  /* 0x0000000009007209 */ /* 0x000fea0007810000 */
[----:B------:R-:W1:Y:S01]  /*c340*/  MUFU.TANH R48, R59 ;  /* 0x0000003b00307308 */ /* 0x000e620000002400 */
[----:B------:R-:W-:Y:S02]  /*c350*/  FMNMX.FTZ R0, R67, R0, !PT ;  /* 0x0000000043007209 */ /* 0x000fe40007810000 */
[----:B--2---:R-:W-:Y:S02]  /*c360*/  FMNMX.FTZ R3, R165, R3, !PT ;  /* 0x00000003a5037209 */ /* 0x004fe40007810000 */
[----:B------:R-:W-:Y:S02]  /*c370*/  FMNMX.FTZ R69, R66, R0, !PT ;  /* 0x0000000042457209 */ /* 0x000fe40007810000 */
[----:B------:R-:W-:Y:S03]  /*c380*/  FMNMX.FTZ R2, R12, R3, !PT ;  /* 0x000000030c027209 */ /* 0x000fe60007810000 */
[----:B------:R-:W2:Y:S01]  /*c390*/  MUFU.TANH R59, R63 ;  /* 0x0000003f003b7308 */ /* 0x000ea20000002400 */
[----:B---3--:R-:W-:Y:S05]  /*c3a0*/  FMNMX.FTZ R69, R65, R69, !PT ;  /* 0x0000004541457209 */ /* 0x008fea0007810000 */
[----:B------:R-:W3:Y:S01]  /*c3b0*/  SHFL.BFLY PT, R3, R69, 0x2, 0x1f ;  /* 0x0c401f0045037f89 */ /* 0x000ee200000e0000 */
[----:B-1----:R-:W-:Y:S04]  /*c3c0*/  FMNMX.FTZ R2, R48, R2, !PT ;  /* 0x0000000230027209 */ /* 0x002fe80007810000 */
[----:B------:R-:W-:Y:S04]  /*c3d0*/  FMNMX.FTZ R2, R64, R2, !PT ;  /* 0x0000000240027209 */ /* 0x000fe80007810000 */
[----:B--2---:R-:W-:Y:S04]  /*c3e0*/  FMNMX.FTZ R0, R59, R2, !PT ;  /* 0x000000023b007209 */ /* 0x004fe80007810000 */
[----:B------:R-:W-:Y:S04]  /*c3f0*/  FMNMX.FTZ R0, R137, R0, !PT ;  /* 0x0000000089007209 */ /* 0x000fe80007810000 */
[----:B------:R-:W-:Y:S02]  /*c400*/  FMNMX.FTZ R0, R136, R0, !PT ;  /* 0x0000000088007209 */ /* 0x000fe40007810000 */
[----:B---3--:R-:W-:Y:S03]  /*c410*/  FMNMX.FTZ R69, R69, R3, !PT ;  /* 0x0000000345457209 */ /* 0x008fe60007810000 */
[----:B------:R-:W1:Y:S08]  /*c420*/  SHFL.BFLY PT, R2, R0, 0x2, 0x1f ;  /* 0x0c401f0000027f89 */ /* 0x000e7000000e0000 */
[----:B------:R-:W2:Y:S01]  /*c430*/  SHFL.BFLY PT, R4, R69, 0x1, 0x1f ;  /* 0x0c201f0045047f89 */ /* 0x000ea200000e0000 */
[----:B-1----:R-:W-:Y:S07]  /*c440*/  FMNMX.FTZ R0, R0, R2, !PT ;  /* 0x0000000200007209 */ /* 0x002fee0007810000 */
[----:B------:R-:W1:Y:S01]  /*c450*/  SHFL.BFLY PT, R3, R0, 0x1, 0x1f ;  /* 0x0c201f0000037f89 */ /* 0x000e6200000e0000 */
[----:B--2---:R-:W-:Y:S05]  /*c460*/  FMNMX.FTZ R69, R69, R4, !PT ;  /* 0x0000000445457209 */ /* 0x004fea0007810000 */
[C---:B------:R-:W-:Y:S02]  /*c470*/  FMUL.FTZ R138, R69.reuse, c[0x0][0x2d0] ;  /* 0x0000b400458a7a20 */ /* 0x040fe40000410000 */
[----:B------:R-:W-:Y:S01]  /*c480*/  FADD.FTZ R2, -R69, R70 ;  /* 0x0000004645027221 */ /* 0x000fe20000010100 */
[----:B------:R-:W-:Y:S01]  /*c490*/  MOV R70, R9 ;  /* 0x0000000900467202 */ /* 0x000fe20000000f00 */
[--C-:B------:R-:W-:Y:S01]  /*c4a0*/  FFMA.FTZ R4, R139, c[0x0][0x2d0], -R138.reuse ;  /* 0x0000b4008b047a23 */ /* 0x100fe2000001088a */
[----:B------:R-:W-:Y:S01]  /*c4b0*/  MOV R139, R235 ;  /* 0x000000eb008b7202 */ /* 0x000fe20000000f00 */
[--C-:B------:R-:W-:Y:S01]  /*c4c0*/  FFMA.FTZ R7, R153, c[0x0][0x2d0], -R138.reuse ;  /* 0x0000b40099077a23 */ /* 0x100fe2000001088a */
[----:B------:R-:W-:Y:S01]  /*c4d0*/  MOV R153, R12 ;  /* 0x0000000c00997202 */ /* 0x000fe20000000f00 */
[----:B------:R2:W-:Y:S01]  /*c4e0*/  MUFU.EX2 R244, R4 ;  /* 0x0000000400f47308 */ /* 0x0005e20000000800 */
[--C-:B------:R-:W-:Y:S01]  /*c4f0*/  FFMA.FTZ R8, R152, c[0x0][0x2d0], -R138.reuse ;  /* 0x0000b40098087a23 */ /* 0x100fe2000001088a */
[----:B------:R-:W-:Y:S01]  /*c500*/  MOV R152, R165 ;  /* 0x000000a500987202 */ /* 0x000fe20000000f00 */
[----:B------:R-:W-:Y:S01]  /*c510*/  FFMA.FTZ R32, R150, c[0x0][0x2d0], -R138 ;  /* 0x0000b40096207a23 */ /* 0x000fe2000001088a */
[----:B------:R-:W-:Y:S02]  /*c520*/  MOV R150, R66 ;  /* 0x0000004200967202 */ /* 0x000fe40000000f00 */
[----:B-1----:R-:W-:Y:S01]  /*c530*/  FMNMX.FTZ R68, R0, R3, !PT ;  /* 0x0000000300447209 */ /* 0x002fe20007810000 */
[----:B------:R-:W-:Y:S03]  /*c540*/  FMUL.FTZ R0, R2, c[0x0][0x2d0] ;  /* 0x0000b40002007a20 */ /* 0x000fe60000410000 */
[----:B------:R1:W-:Y:S01]  /*c550*/  MUFU.EX2 R245, R7 ;  /* 0x0000000700f57308 */ /* 0x0003e20000000800 */
[----:B------:R-:W-:Y:S05]  /*c560*/  @P0 SHF.R.S32.HI R3, RZ, 0x1f, R230 ;  /* 0x0000001fff030819 */ /* 0x000fea00000114e6 */
[----:B------:R-:W-:Y:S04]  /*c570*/  @P0 IMAD R3, R3, c[0x0][0x1e0], RZ ;  /* 0x0000780003030a24 */ /* 0x000fe800078e02ff */
[----:B------:R3:W-:Y:S01]  /*c580*/  MUFU.EX2 R243, R8 ;  /* 0x0000000800f37308 */ /* 0x0007e20000000800 */
[C---:B------:R-:W-:Y:S02]  /*c590*/  @P0 IMAD R3, R230.reuse, c[0x0][0x1e4], R3 ;  /* 0x00007900e6030a24 */ /* 0x040fe400078e0203 */
[----:B--2---:R-:W-:Y:S05]  /*c5a0*/  @P0 IMAD.WIDE.U32 R4, R230, c[0x0][0x1e0], RZ ;  /* 0x00007800e6040a25 */ /* 0x004fea00078e00ff */
[----:B------:R-:W-:Y:S02]  /*c5b0*/  @P0 SHF.L.U32 R6, R4, 0x7, RZ ;  /* 0x0000000704060819 */ /* 0x000fe400000006ff */
[----:B------:R2:W4:Y:S01]  /*c5c0*/  MUFU.EX2 R2, R0 ;  /* 0x0000000000027308 */ /* 0x0005220000000800 */
[----:B------:R-:W-:Y:S02]  /*c5d0*/  @P0 IADD3 R3, R5, R3, RZ ;  /* 0x0000000305030210 */ /* 0x000fe40007ffe0ff */
[----:B------:R-:W-:Y:S02]  /*c5e0*/  @P0 IADD3 R5, P2, R6, R10, RZ ;  /* 0x0000000a06050210 */ /* 0x000fe40007f5e0ff */
[----:B------:R-:W-:Y:S02]  /*c5f0*/  @P0 SHF.L.U64.HI R3, R4, 0x7, R3 ;  /* 0x0000000704030819 */ /* 0x000fe40000010203 */
[----:B------:R-:W-:Y:S02]  /*c600*/  @P0 LEA R4, P1, R5, c[0x0][0x1c8], 0x1 ;  /* 0x0000720005040a11 */ /* 0x000fe400078208ff */
[----:B-1----:R-:W-:Y:S01]  /*c610*/  @P0 IADD3.X R7, R3, R13, RZ, P2, !PT ;  /* 0x0000000d03070210 */ /* 0x002fe200017fe4ff */
[----:B------:R1:W-:Y:S01]  /*c620*/  MUFU.EX2 R235, R32 ;  /* 0x0000002000eb7308 */ /* 0x0003e20000000800 */
[----:B------:R-:W-:Y:S02]  /*c630*/  @P0 IADD3 R6, P3, P2, R6, 0x40, R10 ;  /* 0x0000004006060810 */ /* 0x000fe40007a7e00a */
[----:B------:R-:W-:Y:S01]  /*c640*/  @P0 LEA.HI.X R5, R5, c[0x0][0x1cc], R7, 0x1, P1 ;  /* 0x0000730005050a11 */ /* 0x000fe200008f0c07 */
[--C-:B------:R-:W-:Y:S01]  /*c650*/  FFMA.FTZ R7, R148, c[0x0][0x2d0], -R138.reuse ;  /* 0x0000b40094077a23 */ /* 0x100fe2000001088a */
[----:B---3--:R-:W-:Y:S02]  /*c660*/  @P0 MOV R8, c[0x0][0x1e0] ;  /* 0x0000780000080a02 */ /* 0x008fe40000000f00 */
[----:B------:R-:W-:Y:S01]  /*c670*/  @P0 IADD3.X R3, R3, RZ, R13, P3, P2 ;  /* 0x000000ff03030210 */ /* 0x000fe20001fe440d */
[----:B------:R3:W-:Y:S01]  /*c680*/  @P0 LDGSTS.E.BYPASS.LTC128B.128 [R228+0x8100], [R4.64], !P6 ;  /* 0x0810000004e40fae */ /* 0x0007e2000f101d46 */
[----:B------:R-:W-:Y:S02]  /*c690*/  @P0 SHF.L.U64.HI R9, R8, R229, c[0x0][0x1e4] ;  /* 0x0000790008090619 */ /* 0x000fe400000102e5 */
[----:B------:R-:W-:Y:S02]  /*c6a0*/  MOV R229, R247 ;  /* 0x000000f700e57202 */ /* 0x000fe40000000f00 */
[----:B------:R5:W-:Y:S01]  /*c6b0*/  MUFU.EX2 R247, R7 ;  /* 0x0000000700f77308 */ /* 0x000be20000000800 */
[----:B------:R-:W-:Y:S01]  /*c6c0*/  @P0 LEA R10, P1, R6, c[0x0][0x1c8], 0x1 ;  /* 0x00007200060a0a11 */ /* 0x000fe200078208ff */
[----:B--2---:R-:W-:Y:S01]  /*c6d0*/  FADD.FTZ R0, -R68, R71 ;  /* 0x0000004744007221 */ /* 0x004fe20000010100 */
[----:B------:R-:W-:Y:S01]  /*c6e0*/  @P0 SHF.L.U32 R8, R8, 0x6, RZ ;  /* 0x0000000608080819 */ /* 0x000fe200000006ff */
[----:B----4-:R-:W-:Y:S01]  /*c6f0*/  FMUL.FTZ R16, R2, R84 ;  /* 0x0000005402107220 */ /* 0x010fe20000410000 */
[----:B------:R-:W-:Y:S01]  /*c700*/  @P0 LEA.HI.X R11, R6, c[0x0][0x1cc], R3, 0x1, P1 ;  /* 0x00007300060b0a11 */ /* 0x000fe200008f0c03 */
[----:B------:R-:W-:Y:S01]  /*c710*/  FMUL.FTZ R3, R68, c[0x0][0x2d0] ;  /* 0x0000b40044037a20 */ /* 0x000fe20000410000 */
[----:B------:R-:W-:Y:S01]  /*c720*/  @P0 IADD3 R6, P1, R4, R8, RZ ;  /* 0x0000000804060210 */ /* 0x000fe20007f3e0ff */
[----:B------:R-:W-:Y:S01]  /*c730*/  FMUL.FTZ R0, R0, c[0x0][0x2d0] ;  /* 0x0000b40000007a20 */ /* 0x000fe20000410000 */
[----:B------:R-:W-:Y:S01]  /*c740*/  MOV R148, R163 ;  /* 0x000000a300947202 */ /* 0x000fe20000000f00 */
[----:B------:R2:W-:Y:S01]  /*c750*/  @P0 LDGSTS.E.BYPASS.LTC128B.128 [R228+0xc100], [R10.64], !P5 ;  /* 0x0c1000000ae40fae */ /* 0x0005e2000e901d46 */
[----:B------:R-:W-:Y:S01]  /*c760*/  MOV R71, R164 ;  /* 0x000000a400477202 */ /* 0x000fe20000000f00 */
[C---:B------:R-:W-:Y:S02]  /*c770*/  FMUL.FTZ R17, R2.reuse, R85 ;  /* 0x0000005502117220 */ /* 0x040fe40000410000 */
[----:B------:R-:W4:Y:S01]  /*c780*/  MUFU.EX2 R0, R0 ;  /* 0x0000000000007308 */ /* 0x000f220000000800 */
[C---:B------:R-:W-:Y:S02]  /*c790*/  FMUL.FTZ R24, R2.reuse, R92 ;  /* 0x0000005c02187220 */ /* 0x040fe40000410000 */
[C---:B------:R-:W-:Y:S02]  /*c7a0*/  FMUL.FTZ R25, R2.reuse, R93 ;  /* 0x0000005d02197220 */ /* 0x040fe40000410000 */
[C---:B-1----:R-:W-:Y:S01]  /*c7b0*/  FMUL.FTZ R32, R2.reuse, R100 ;  /* 0x0000006402207220 */ /* 0x042fe20000410000 */
[----:B------:R-:W-:Y:S01]  /*c7c0*/  MOV R100, R70 ;  /* 0x0000004600647202 */ /* 0x000fe20000000f00 */
[----:B------:R-:W-:Y:S01]  /*c7d0*/  FMUL.FTZ R33, R2, R101 ;  /* 0x0000006502217220 */ /* 0x000fe20000410000 */
[----:B---3--:R-:W-:Y:S01]  /*c7e0*/  @P0 IADD3 R4, P2, R6, R8, RZ ;  /* 0x0000000806040210 */ /* 0x008fe20007f5e0ff */
[--C-:B------:R-:W-:Y:S01]  /*c7f0*/  FFMA.FTZ R40, R157, c[0x0][0x2d0], -R3.reuse ;  /* 0x0000b4009d287a23 */ /* 0x100fe20000010803 */
[----:B------:R-:W-:Y:S01]  /*c800*/  MOV R157, R233 ;  /* 0x000000e9009d7202 */ /* 0x000fe20000000f00 */
[--C-:B-----5:R-:W-:Y:S01]  /*c810*/  FFMA.FTZ R7, R155, c[0x0][0x2d0], -R3.reuse ;  /* 0x0000b4009b077a23 */ /* 0x120fe20000010803 */
[----:B------:R-:W-:Y:S01]  /*c820*/  MOV R155, R162 ;  /* 0x000000a2009b7202 */ /* 0x000fe20000000f00 */
[----:B------:R-:W-:Y:S01]  /*c830*/  FMUL.FTZ R41, R2, R109 ;  /* 0x0000006d02297220 */ /* 0x000fe20000410000 */
[----:B------:R1:W-:Y:S01]  /*c840*/  MUFU.EX2 R162, R40 ;  /* 0x0000002800a27308 */ /* 0x0003e20000000800 */
[----:B------:R-:W-:Y:S01]  /*c850*/  MOV R109, R161 ;  /* 0x000000a1006d7202 */ /* 0x000fe20000000f00 */
[--C-:B------:R-:W-:Y:S01]  /*c860*/  FFMA.FTZ R70, R181, c[0x0][0x2d0], -R138.reuse ;  /* 0x0000b400b5467a23 */ /* 0x100fe2000001088a */
[----:B------:R-:W-:Y:S01]  /*c870*/  MOV R101, R67 ;  /* 0x0000004300657202 */ /* 0x000fe20000000f00 */
[--C-:B------:R-:W-:Y:S02]  /*c880*/  FFMA.FTZ R100, R100, c[0x0][0x2d0], -R138.reuse ;  /* 0x0000b40064647a23 */ /* 0x100fe4000001088a */
[--C-:B------:R-:W-:Y:S02]  /*c890*/  FFMA.FTZ R137, R137, c[0x0][0x2d0], -R3.reuse ;  /* 0x0000b40089897a23 */ /* 0x100fe40000010803 */
[--C-:B------:R-:W-:Y:S02]  /*c8a0*/  FFMA.FTZ R101, R101, c[0x0][0x2d0], -R138.reuse ;  /* 0x0000b40065657a23 */ /* 0x100fe4000001088a */
[----:B------:R3:W-:Y:S01]  /*c8b0*/  MUFU.EX2 R165, R7 ;  /* 0x0000000700a57308 */ /* 0x0007e20000000800 */
[--C-:B--2---:R-:W-:Y:S01]  /*c8c0*/  FFMA.FTZ R10, R156, c[0x0][0x2d0], -R3.reuse ;  /* 0x0000b4009c0a7a23 */ /* 0x104fe20000010803 */
[----:B------:R-:W-:Y:S01]  /*c8d0*/  MOV R156, R234 ;  /* 0x000000ea009c7202 */ /* 0x000fe20000000f00 */
[C---:B----4-:R-:W-:Y:S02]  /*c8e0*/  FMUL.FTZ R11, R0.reuse, R79 ;  /* 0x0000004f000b7220 */ /* 0x050fe40000410000 */
[C---:B------:R-:W-:Y:S02]  /*c8f0*/  FMUL.FTZ R18, R0.reuse, R86 ;  /* 0x0000005600127220 */ /* 0x040fe40000410000 */
[C---:B------:R-:W-:Y:S02]  /*c900*/  FMUL.FTZ R19, R0.reuse, R87 ;  /* 0x0000005700137220 */ /* 0x040fe40000410000 */
[C---:B------:R-:W-:Y:S01]  /*c910*/  FMUL.FTZ R26, R0.reuse, R94 ;  /* 0x0000005e001a7220 */ /* 0x040fe20000410000 */
[----:B------:R2:W4:Y:S01]  /*c920*/  MUFU.EX2 R164, R10 ;  /* 0x0000000a00a47308 */ /* 0x0005220000000800 */
[C---:B------:R-:W-:Y:S02]  /*c930*/  FMUL.FTZ R27, R0.reuse, R95 ;  /* 0x0000005f001b7220 */ /* 0x040fe40000410000 */
[C---:B------:R-:W-:Y:S01]  /*c940*/  FMUL.FTZ R34, R0.reuse, R102 ;  /* 0x0000006600227220 */ /* 0x040fe20000410000 */
[----:B------:R-:W-:Y:S01]  /*c950*/  MOV R102, R71 ;  /* 0x0000004700667202 */ /* 0x000fe20000000f00 */
[----:B------:R-:W-:Y:S01]  /*c960*/  FMUL.FTZ R35, R0, R103 ;  /* 0x0000006700237220 */ /* 0x000fe20000410000 */
[----:B------:R-:W-:Y:S01]  /*c970*/  MOV R103, R152 ;  /* 0x0000009800677202 */ /* 0x000fe20000000f00 */
[----:B-1----:R-:W-:Y:S01]  /*c980*/  FMUL.FTZ R40, R2, R108 ;  /* 0x0000006c02287220 */ /* 0x002fe20000410000 */
[----:B------:R-:W-:Y:S01]  /*c990*/  MOV R152, R59 ;  /* 0x0000003b00987202 */ /* 0x000fe20000000f00 */
[C---:B------:R-:W-:Y:S01]  /*c9a0*/  FMUL.FTZ R42, R0.reuse, R110 ;  /* 0x0000006e002a7220 */ /* 0x040fe20000410000 */
[----:B------:R-:W-:Y:S01]  /*c9b0*/  MOV R110, R49 ;  /* 0x00000031006e7202 */ /* 0x000fe20000000f00 */
[----:B------:R-:W-:Y:S01]  /*c9c0*/  FMUL.FTZ R43, R0, R111 ;  /* 0x0000006f002b7220 */ /* 0x000fe20000410000 */
[----:B------:R-:W-:Y:S01]  /*c9d0*/  MOV R108, R139 ;  /* 0x0000008b006c7202 */ /* 0x000fe20000000f00 */
[----:B------:R-:W-:Y:S01]  /*c9e0*/  FMUL.FTZ R49, R2, R117 ;  /* 0x0000007502317220 */ /* 0x000fe20000410000 */
[----:B---3--:R-:W-:Y:S01]  /*c9f0*/  @P0 IADD3.X R7, R5, R9, RZ, P1, !PT ;  /* 0x0000000905070210 */ /* 0x008fe20000ffe4ff */
[----:B------:R-:W-:Y:S01]  /*ca00*/  FMUL.FTZ R59, R0, R127 ;  /* 0x0000007f003b7220 */ /* 0x000fe20000410000 */
[----:B------:R-:W-:Y:S01]  /*ca10*/  @P0 IADD3 R8, P1, R4, R8, RZ ;  /* 0x0000000804080210 */ /* 0x000fe20007f3e0ff */
[C---:B------:R-:W-:Y:S01]  /*ca20*/  FMUL.FTZ R66, R0.reuse, R134 ;  /* 0x0000008600427220 */ /* 0x040fe20000410000 */
[-C--:B------:R-:W-:Y:S01]  /*ca30*/  @P0 IADD3.X R5, R7, R9.reuse, RZ, P2, !PT ;  /* 0x0000000907050210 */ /* 0x080fe200017fe4ff */
[----:B------:R1:W-:Y:S01]  /*ca40*/  @P0 LDGSTS.E.BYPASS.LTC128B.128 [R228+0x9100], [R6.64], !P6 ;  /* 0x0910000006e40fae */ /* 0x0003e2000f101d46 */
[----:B------:R-:W-:Y:S01]  /*ca50*/  MOV R139, R48 ;  /* 0x00000030008b7202 */ /* 0x000fe20000000f00 */
[--C-:B------:R-:W-:Y:S01]  /*ca60*/  FFMA.FTZ R48, R159, c[0x0][0x2d0], -R138.reuse ;  /* 0x0000b4009f307a23 */ /* 0x100fe2000001088a */
[----:B------:R-:W-:Y:S01]  /*ca70*/  @P0 IADD3.X R9, R5, R9, RZ, P1, !PT ;  /* 0x0000000905090210 */ /* 0x000fe20000ffe4ff */
[C---:B------:R-:W-:Y:S01]  /*ca80*/  FMUL.FTZ R67, R0.reuse, R135 ;  /* 0x0000008700437220 */ /* 0x040fe20000410000 */
[----:B------:R-:W-:Y:S01]  /*ca90*/  MOV R111, R60 ;  /* 0x0000003c006f7202 */ /* 0x000fe20000000f00 */
[C---:B--2---:R-:W-:Y:S01]  /*caa0*/  FMUL.FTZ R10, R0.reuse, R78 ;  /* 0x0000004e000a7220 */ /* 0x044fe20000410000 */
[----:B------:R2:W-:Y:S01]  /*cab0*/  MUFU.EX2 R233, R48 ;  /* 0x0000003000e97308 */ /* 0x0005e20000000800 */
[----:B------:R1:W-:Y:S01]  /*cac0*/  @P0 LDGSTS.E.BYPASS.LTC128B.128 [R228+0xd100], [R6.64+0x80], !P5 ;  /* 0x0d10008006e40fae */ /* 0x0003e2000e901d46 */
[----:B------:R-:W-:Y:S01]  /*cad0*/  MOV R159, R148 ;  /* 0x00000094009f7202 */ /* 0x000fe20000000f00 */
[--C-:B------:R-:W-:Y:S01]  /*cae0*/  FFMA.FTZ R71, R241, c[0x0][0x2d0], -R138.reuse ;  /* 0x0000b400f1477a23 */ /* 0x100fe2000001088a */
[----:B------:R-:W-:Y:S02]  /*caf0*/  MOV R148, R153 ;  /* 0x0000009900947202 */ /* 0x000fe40000000f00 */
[----:B------:R-:W-:Y:S01]  /*cb00*/  MOV R153, R51 ;  /* 0x0000003300997202 */ /* 0x000fe20000000f00 */
[----:B------:R-:W-:Y:S01]  /*cb10*/  FMUL.FTZ R51, R0, R119 ;  /* 0x0000007700337220 */ /* 0x000fe20000410000 */
[----:B------:R-:W-:Y:S01]  /*cb20*/  MOV R119, R155 ;  /* 0x0000009b00777202 */ /* 0x000fe20000000f00 */
[----:B------:R3:W-:Y:S01]  /*cb30*/  @P0 LDGSTS.E.BYPASS.LTC128B.128 [R228+0xa100], [R4.64], !P6 ;  /* 0x0a10000004e40fae */ /* 0x0007e2000f101d46 */
[----:B------:R-:W-:Y:S01]  /*cb40*/  MOV R155, R64 ;  /* 0x00000040009b7202 */ /* 0x000fe20000000f00 */
[C---:B------:R-:W-:Y:S06]  /*cb50*/  FMUL.FTZ R64, R2.reuse, R132 ;  /* 0x0000008402407220 */ /* 0x040fec0000410000 */
[----:B------:R3:W-:Y:S01]  /*cb60*/  @P0 LDGSTS.E.BYPASS.LTC128B.128 [R228+0xe100], [R4.64+0x80], !P5 ;  /* 0x0e10008004e40fae */ /* 0x0007e2000e901d46 */
[----:B--2---:R-:W-:Y:S07]  /*cb70*/  FMUL.FTZ R48, R2, R116 ;  /* 0x0000007402307220 */ /* 0x004fee0000410000 */
[----:B------:R2:W-:Y:S01]  /*cb80*/  @P0 LDGSTS.E.BYPASS.LTC128B.128 [R228+0xb100], [R8.64], !P6 ;  /* 0x0b10000008e40fae */ /* 0x0005e2000f101d46 */
[C---:B-1----:R-:W-:Y:S01]  /*cb90*/  FMUL.FTZ R6, R0.reuse, R74 ;  /* 0x0000004a00067220 */ /* 0x042fe20000410000 */
[----:B------:R-:W-:Y:S01]  /*cba0*/  F2FP.BF16.PACK_AB R74, R247, R243 ;  /* 0x000000f3f74a723e */ /* 0x000fe200000010ff */
[----:B------:R-:W-:Y:S05]  /*cbb0*/  FMUL.FTZ R7, R0, R75 ;  /* 0x0000004b00077220 */ /* 0x000fea0000410000 */
[----:B------:R2:W-:Y:S08]  /*cbc0*/  @P0 LDGSTS.E.BYPASS.LTC128B.128 [R228+0xf100], [R8.64+0x80], !P5 ;  /* 0x0f10008008e40fae */ /* 0x0005f0000e901d46 */
[----:B------:R-:W1:Y:S01]  /*cbd0*/  LDSM.16.MT88.4 R12, [R200] ;  /* 0x00000000c80c783b */ /* 0x000e620000004200 */
[--C-:B---3--:R-:W-:Y:S01]  /*cbe0*/  FFMA.FTZ R4, R149, c[0x0][0x2d0], -R3.reuse ;  /* 0x0000b40095047a23 */ /* 0x108fe20000010803 */
[----:B------:R-:W-:Y:S01]  /*cbf0*/  MOV R149, R65 ;  /* 0x0000004100957202 */ /* 0x000fe20000000f00 */
[----:B------:R-:W-:Y:S01]  /*cc00*/  FMUL.FTZ R5, R2, R73 ;  /* 0x0000004902057220 */ /* 0x000fe20000410000 */
[----:B----4-:R-:W-:Y:S01]  /*cc10*/  F2FP.BF16.PACK_AB R73, R164, R165 ;  /* 0x000000a5a449723e */ /* 0x010fe200000010ff */
[----:B------:R3:W-:Y:S03]  /*cc20*/  MUFU.EX2 R163, R4 ;  /* 0x0000000400a37308 */ /* 0x0007e60000000800 */
[----:B------:R-:W4:Y:S01]  /*cc30*/  LDSM.16.MT88.4 R20, [R204] ;  /* 0x00000000cc14783b */ /* 0x000f220000004200 */
[C---:B------:R-:W-:Y:S07]  /*cc40*/  FMUL.FTZ R65, R2.reuse, R133 ;  /* 0x0000008502417220 */ /* 0x040fee0000410000 */
[----:B------:R-:W5:Y:S01]  /*cc50*/  LDSM.16.MT88.4 R28, [R203] ;  /* 0x00000000cb1c783b */ /* 0x000f620000004200 */
[C---:B--2---:R-:W-:Y:S02]  /*cc60*/  FMUL.FTZ R8, R2.reuse, R76 ;  /* 0x0000004c02087220 */ /* 0x044fe40000410000 */
[----:B------:R-:W-:Y:S05]  /*cc70*/  FMUL.FTZ R9, R2, R77 ;  /* 0x0000004d02097220 */ /* 0x000fea0000410000 */
[----:B------:R-:W2:Y:S01]  /*cc80*/  LDSM.16.MT88.4 R36, [R223] ;  /* 0x00000000df24783b */ /* 0x000ea20000004200 */
[--C-:B---3--:R-:W-:Y:S07]  /*cc90*/  FFMA.FTZ R4, R154, c[0x0][0x2d0], -R3.reuse ;  /* 0x0000b4009a047a23 */ /* 0x108fee0000010803 */
[----:B------:R-:W3:Y:S01]  /*cca0*/  LDSM.16.MT88.4 R44, [R200+0x4000] ;  /* 0x00400000c82c783b */ /* 0x000ee20000004200 */
[----:B------:R-:W-:Y:S01]  /*ccb0*/  MOV R154, R229 ;  /* 0x000000e5009a7202 */ /* 0x000fe20000000f00 */
[----:B------:R1:W1:Y:S06]  /*ccc0*/  MUFU.EX2 R166, R4 ;  /* 0x0000000400a67308 */ /* 0x00026c0000000800 */
[----:B------:R-:W2:Y:S04]  /*ccd0*/  LDSM.16.MT88.4 R52, [R204+0x4000] ;  /* 0x00400000cc34783b */ /* 0x000ea80000004200 */
[----:B------:R3:W-:Y:S04]  /*cce0*/  MUFU.EX2 R229, R70 ;  /* 0x0000004600e57308 */ /* 0x0007e80000000800 */
[----:B------:R-:W2:Y:S08]  /*ccf0*/  LDSM.16.MT88.4 R60, [R203+0x4000] ;  /* 0x00400000cb3c783b */ /* 0x000eb00000004200 */
[----:B------:R-:W2:Y:S01]  /*cd00*/  LDSM.16.MT88.4 R76, [R206+0x4000] ;  /* 0x00400000ce4c783b */ /* 0x000ea20000004200 */
[----:B-1----:R-:W-:Y:S01]  /*cd10*/  FMUL.FTZ R4, R2, R72 ;  /* 0x0000004802047220 */ /* 0x002fe20000410000 */
[----:B------:R-:W-:Y:S02]  /*cd20*/  F2FP.BF16.PACK_AB R72, R245, R244 ;  /* 0x000000f4f548723e */ /* 0x000fe400000010ff */
[----:B------:R-:W-:Y:S04]  /*cd30*/  F2FP.BF16.PACK_AB R75, R166, R163 ;  /* 0x000000a3a64b723e */ /* 0x000fe800000010ff */
[----:B------:R-:W-:Y:S03]  /*cd40*/  LDSM.16.MT88.4 R84, [R204+0x800] ;  /* 0x00080000cc54783b */ /* 0x000fe60000004200 */
[C---:B------:R-:W-:Y:S05]  /*cd50*/  HMMA.16816.F32.BF16 R4, R72.reuse, R12, R4 ;  /* 0x0000000c4804723c */ /* 0x040fea0000041804 */
[----:B------:R-:W-:Y:S01]  /*cd60*/  LDSM.16.MT88.4 R92, [R203+0x4800] ;  /* 0x00480000cb5c783b */ /* 0x000fe20000004200 */
[--C-:B---3--:R-:W-:Y:S02]  /*cd70*/  FFMA.FTZ R70, R182, c[0x0][0x2d0], -R138.reuse ;  /* 0x0000b400b6467a23 */ /* 0x108fe4000001088a */
[C---:B------:R-:W-:Y:S01]  /*cd80*/  FMUL.FTZ R12, R2.reuse, R80 ;  /* 0x00000050020c7220 */ /* 0x040fe20000410000 */
[C---:B------:R-:W-:Y:S04]  /*cd90*/  HMMA.16816.F32.BF16 R8, R72.reuse, R14, R8 ;  /* 0x0000000e4808723c */ /* 0x040fe80000041808 */
[----:B------:R-:W0:Y:S01]  /*cda0*/  LDGDEPBAR ;  /* 0x00000000000079af */ /* 0x000e220000000000 */
[----:B------:R-:W-:Y:S02]  /*cdb0*/  FMUL.FTZ R13, R2, R81 ;  /* 0x00000051020d7220 */ /* 0x000fe40000410000 */
[C---:B------:R-:W-:Y:S02]  /*cdc0*/  FMUL.FTZ R14, R0.reuse, R82 ;  /* 0x00000052000e7220 */ /* 0x040fe40000410000 */
[----:B------:R-:W-:Y:S03]  /*cdd0*/  FMUL.FTZ R15, R0, R83 ;  /* 0x00000053000f7220 */ /* 0x000fe60000410000 */
[----:B------:R-:W1:Y:S04]  /*cde0*/  LDSM.16.MT88.4 R80, [R200+0x800] ;  /* 0x00080000c850783b */ /* 0x000e680000004200 */
[C---:B----4-:R-:W-:Y:S07]  /*cdf0*/  HMMA.16816.F32.BF16 R12, R72.reuse, R20, R12 ;  /* 0x00000014480c723c */ /* 0x050fee000004180c */
[C---:B------:R-:W-:Y:S01]  /*ce00*/  FMUL.FTZ R20, R2.reuse, R88 ;  /* 0x0000005802147220 */ /* 0x040fe20000410000 */
[C---:B------:R-:W-:Y:S04]  /*ce10*/  HMMA.16816.F32.BF16 R16, R72.reuse, R22, R16 ;  /* 0x000000164810723c */ /* 0x040fe80000041810 */
[----:B------:R-:W-:Y:S03]  /*ce20*/  FMUL.FTZ R21, R2, R89 ;  /* 0x0000005902157220 */ /* 0x000fe60000410000 */
[C---:B------:R-:W-:Y:S02]  /*ce30*/  FMUL.FTZ R22, R0.reuse, R90 ;  /* 0x0000005a00167220 */ /* 0x040fe40000410000 */
[----:B------:R-:W-:Y:S02]  /*ce40*/  FMUL.FTZ R23, R0, R91 ;  /* 0x0000005b00177220 */ /* 0x000fe40000410000 */
[----:B------:R-:W3:Y:S05]  /*ce50*/  LDSM.16.MT88.4 R88, [R203+0x800] ;  /* 0x00080000cb58783b */ /* 0x000eea0000004200 */
[C---:B-----5:R-:W-:Y:S07]  /*ce60*/  HMMA.16816.F32.BF16 R20, R72.reuse, R28, R20 ;  /* 0x0000001c4814723c */ /* 0x060fee0000041814 */
[C---:B------:R-:W-:Y:S01]  /*ce70*/  FMUL.FTZ R28, R2.reuse, R96 ;  /* 0x00000060021c7220 */ /* 0x040fe20000410000 */
[C---:B------:R-:W-:Y:S04]  /*ce80*/  HMMA.16816.F32.BF16 R24, R72.reuse, R30, R24 ;  /* 0x0000001e4818723c */ /* 0x040fe80000041818 */
[----:B------:R-:W-:Y:S03]  /*ce90*/  FMUL.FTZ R29, R2, R97 ;  /* 0x00000061021d7220 */ /* 0x000fe60000410000 */
[C---:B------:R-:W-:Y:S02]  /*cea0*/  FMUL.FTZ R30, R0.reuse, R98 ;  /* 0x00000062001e7220 */ /* 0x040fe40000410000 */
[----:B------:R-:W-:Y:S02]  /*ceb0*/  FMUL.FTZ R31, R0, R99 ;  /* 0x00000063001f7220 */ /* 0x000fe40000410000 */
[----:B------:R-:W-:Y:S05]  /*cec0*/  LDSM.16.MT88.4 R96, [R204+0x1000] ;  /* 0x00100000cc60783b */ /* 0x000fea0000004200 */
[C---:B--2---:R-:W-:Y:S07]  /*ced0*/  HMMA.16816.F32.BF16 R28, R72.reuse, R36, R28 ;  /* 0x00000024481c723c */ /* 0x044fee000004181c */
[--C-:B------:R-:W-:Y:S01]  /*cee0*/  FFMA.FTZ R36, R151, c[0x0][0x2d0], -R138.reuse ;  /* 0x0000b40097247a23 */ /* 0x100fe2000001088a */
[C---:B------:R-:W-:Y:S03]  /*cef0*/  HMMA.16816.F32.BF16 R32, R72.reuse, R38, R32 ;  /* 0x000000264820723c */ /* 0x040fe60000041820 */
[----:B------:R2:W-:Y:S01]  /*cf00*/  MUFU.EX2 R234, R36 ;  /* 0x0000002400ea7308 */ /* 0x0005e20000000800 */
[----:B------:R-:W-:Y:S01]  /*cf10*/  FMUL.FTZ R37, R2, R105 ;  /* 0x0000006902257220 */ /* 0x000fe20000410000 */
[----:B------:R-:W-:Y:S01]  /*cf20*/  MOV R151, R58 ;  /* 0x0000003a00977202 */ /* 0x000fe20000000f00 */
[C---:B------:R-:W-:Y:S02]  /*cf30*/  FMUL.FTZ R58, R0.reuse, R126 ;  /* 0x0000007e003a7220 */ /* 0x040fe40000410000 */
[C---:B------:R-:W-:Y:S04]  /*cf40*/  FMUL.FTZ R38, R0.reuse, R106 ;  /* 0x0000006a00267220 */ /* 0x040fe80000410000 */
[----:B------:R-:W-:Y:S02]  /*cf50*/  FMUL.FTZ R39, R0, R107 ;  /* 0x0000006b00277220 */ /* 0x000fe40000410000 */
[----:B--2---:R-:W-:Y:S07]  /*cf60*/  FMUL.FTZ R36, R2, R104 ;  /* 0x0000006802247220 */ /* 0x004fee0000410000 */
[C---:B------:R-:W-:Y:S07]  /*cf70*/  HMMA.16816.F32.BF16 R36, R72.reuse, R44, R36 ;  /* 0x0000002c4824723c */ /* 0x040fee0000041824 */
[--C-:B------:R-:W-:Y:S01]  /*cf80*/  FFMA.FTZ R44, R158, c[0x0][0x2d0], -R3.reuse ;  /* 0x0000b4009e2c7a23 */ /* 0x100fe20000010803 */
[C---:B------:R-:W-:Y:S03]  /*cf90*/  HMMA.16816.F32.BF16 R40, R72.reuse, R46, R40 ;  /* 0x0000002e4828723c */ /* 0x040fe60000041828 */
[----:B------:R2:W-:Y:S01]  /*cfa0*/  MUFU.EX2 R161, R44 ;  /* 0x0000002c00a17308 */ /* 0x0005e20000000800 */
[----:B------:R-:W-:Y:S01]  /*cfb0*/  FMUL.FTZ R45, R2, R113 ;  /* 0x00000071022d7220 */ /* 0x000fe20000410000 */
[----:B------:R-:W-:Y:S02]  /*cfc0*/  MOV R158, R156 ;  /* 0x0000009c009e7202 */ /* 0x000fe40000000f00 */
[C---:B------:R-:W-:Y:S01]  /*cfd0*/  FMUL.FTZ R46, R0.reuse, R114 ;  /* 0x00000072002e7220 */ /* 0x040fe20000410000 */
[----:B------:R-:W-:Y:S01]  /*cfe0*/  MOV R156, R50 ;  /* 0x00000032009c7202 */ /* 0x000fe20000000f00 */
[C---:B------:R-:W-:Y:S03]  /*cff0*/  FMUL.FTZ R47, R0.reuse, R115 ;  /* 0x00000073002f7220 */ /* 0x040fe60000410000 */
[----:B------:R-:W-:Y:S02]  /*d000*/  FMUL.FTZ R50, R0, R118 ;  /* 0x0000007600327220 */ /* 0x000fe40000410000 */
[----:B--2---:R-:W-:Y:S07]  /*d010*/  FMUL.FTZ R44, R2, R112 ;  /* 0x00000070022c7220 */ /* 0x004fee0000410000 */
[C---:B------:R-:W-:Y:S07]  /*d020*/  HMMA.16816.F32.BF16 R44, R72.reuse, R52, R44 ;  /* 0x00000034482c723c */ /* 0x040fee000004182c */
[--C-:B------:R-:W-:Y:S01]  /*d030*/  FFMA.FTZ R52, R160, c[0x0][0x2d0], -R138.reuse ;  /* 0x0000b400a0347a23 */ /* 0x100fe2000001088a */
[C---:B------:R-:W-:Y:S03]  /*d040*/  HMMA.16816.F32.BF16 R48, R72.reuse, R54, R48 ;  /* 0x000000364830723c */ /* 0x040fe60000041830 */
[----:B------:R2:W4:Y:S01]  /*d050*/  MUFU.EX2 R118, R52 ;  /* 0x0000003400767308 */ /* 0x0005220000000800 */
[C---:B------:R-:W-:Y:S01]  /*d060*/  FMUL.FTZ R53, R2.reuse, R121 ;  /* 0x0000007902357220 */ /* 0x040fe20000410000 */
[----:B------:R-:W-:Y:S02]  /*d070*/  MOV R121, R191 ;  /* 0x000000bf00797202 */ /* 0x000fe40000000f00 */
[----:B------:R-:W-:Y:S01]  /*d080*/  MOV R160, R57 ;  /* 0x0000003900a07202 */ /* 0x000fe20000000f00 */
[----:B------:R-:W-:Y:S04]  /*d090*/  FMUL.FTZ R57, R2, R125 ;  /* 0x0000007d02397220 */ /* 0x000fe80000410000 */
[C---:B------:R-:W-:Y:S01]  /*d0a0*/  FMUL.FTZ R54, R0.reuse, R122 ;  /* 0x0000007a00367220 */ /* 0x040fe20000410000 */
[----:B------:R5:W-:Y:S01]  /*d0b0*/  MUFU.EX2 R191, R70 ;  /* 0x0000004600bf7308 */ /* 0x000be20000000800 */
[----:B------:R-:W-:Y:S02]  /*d0c0*/  FMUL.FTZ R55, R0, R123 ;  /* 0x0000007b00377220 */ /* 0x000fe40000410000 */
[----:B--2---:R-:W-:Y:S01]  /*d0d0*/  FMUL.FTZ R52, R2, R120 ;  /* 0x0000007802347220 */ /* 0x004fe20000410000 */
[----:B------:R-:W-:Y:S01]  /*d0e0*/  MOV R120, R56 ;  /* 0x0000003800787202 */ /* 0x000fe20000000f00 */
[--C-:B------:R-:W-:Y:S05]  /*d0f0*/  FFMA.FTZ R56, R167, c[0x0][0x2d0], -R3.reuse ;  /* 0x0000b400a7387a23 */ /* 0x100fea0000010803 */
[----:B------:R2:W-:Y:S01]  /*d100*/  MUFU.EX2 R117, R56 ;  /* 0x0000003800757308 */ /* 0x0005e20000000800 */
[C---:B------:R-:W-:Y:S03]  /*d110*/  HMMA.16816.F32.BF16 R52, R72.reuse, R60, R52 ;  /* 0x0000003c4834723c */ /* 0x040fe60000041834 */
[--C-:B-----5:R-:W-:Y:S04]  /*d120*/  FFMA.FTZ R70, R183, c[0x0][0x2d0], -R3.reuse ;  /* 0x0000b400b7467a23 */ /* 0x120fe80000010803 */
[--C-:B------:R-:W-:Y:S02]  /*d130*/  FFMA.FTZ R60, R180, c[0x0][0x2d0], -R3.reuse ;  /* 0x0000b400b43c7a23 */ /* 0x100fe40000010803 */
[----:B------:R5:W-:Y:S03]  /*d140*/  MUFU.EX2 R125, R70 ;  /* 0x00000046007d7308 */ /* 0x000be60000000800 */
[C---:B------:R-:W-:Y:S07]  /*d150*/  FMUL.FTZ R61, R2.reuse, R129 ;  /* 0x00000081023d7220 */ /* 0x040fee0000410000 */
[----:B------:R1:W1:Y:S01]  /*d160*/  MUFU.EX2 R116, R60 ;  /* 0x0000003c00747308 */ /* 0x0002620000000800 */
[----:B--2---:R-:W-:Y:S07]  /*d170*/  FMUL.FTZ R56, R2, R124 ;  /* 0x0000007c02387220 */ /* 0x004fee0000410000 */
[C---:B------:R-:W-:Y:S03]  /*d180*/  HMMA.16816.F32.BF16 R56, R72.reuse, R62, R56 ;  /* 0x0000003e4838723c */ /* 0x040fe60000041838 */
[--C-:B-----5:R-:W-:Y:S02]  /*d190*/  FFMA.FTZ R70, R188, c[0x0][0x2d0], -R3.reuse ;  /* 0x0000b400bc467a23 */ /* 0x120fe40000010803 */
[----:B------:R2:W-:Y:S02]  /*d1a0*/  MUFU.EX2 R188, R71 ;  /* 0x0000004700bc7308 */ /* 0x0005e40000000800 */
[C---:B------:R-:W-:Y:S02]  /*d1b0*/  FMUL.FTZ R62, R0.reuse, R130 ;  /* 0x00000082003e7220 */ /* 0x040fe40000410000 */
[----:B------:R-:W-:Y:S03]  /*d1c0*/  FMUL.FTZ R63, R0, R131 ;  /* 0x00000083003f7220 */ /* 0x000fe60000410000 */
[----:B-1----:R-:W-:Y:S03]  /*d1d0*/  FMUL.FTZ R60, R2, R128 ;  /* 0x00000080023c7220 */ /* 0x002fe60000410000 */
[----:B------:R1:W5:Y:S04]  /*d1e0*/  MUFU.EX2 R124, R70 ;  /* 0x00000046007c7308 */ /* 0x0003680000000800 */
[C---:B------:R-:W-:Y:S08]  /*d1f0*/  HMMA.16816.F32.BF16 R60, R72.reuse, R76, R60 ;  /* 0x0000004c483c723c */ /* 0x040ff0000004183c */
[----:B------:R-:W-:Y:S01]  /*d200*/  HMMA.16816.F32.BF16 R64, R72, R78, R64 ;  /* 0x0000004e4840723c */ /* 0x000fe20000041840 */
[----:B------:R-:W3:Y:S03]  /*d210*/  LDSM.16.MT88.4 R76, [R206+0x800] ;  /* 0x00080000ce4c783b */ /* 0x000ee60000004200 */
[--C-:B--2---:R-:W-:Y:S02]  /*d220*/  FFMA.FTZ R71, R152, c[0x0][0x2d0], -R3.reuse ;  /* 0x0000b40098477a23 */ /* 0x104fe40000010803 */
[----:B------:R-:W-:Y:S01]  /*d230*/  MUFU.EX2 R152, R100 ;  /* 0x0000006400987308 */ /* 0x000fe20000000800 */
[----:B----4-:R-:W-:Y:S02]  /*d240*/  F2FP.BF16.PACK_AB R74, R118, R233 ;  /* 0x000000e9764a723e */ /* 0x010fe400000010ff */
[----:B------:R-:W-:Y:S03]  /*d250*/  F2FP.BF16.PACK_AB R75, R116, R117 ;  /* 0x00000075744b723e */ /* 0x000fe600000010ff */
[--C-:B-1----:R-:W-:Y:S01]  /*d260*/  FFMA.FTZ R70, R189, c[0x0][0x2d0], -R138.reuse ;  /* 0x0000b400bd467a23 */ /* 0x102fe2000001088a */
[----:B------:R-:W-:Y:S02]  /*d270*/  F2FP.BF16.PACK_AB R72, R234, R235 ;  /* 0x000000ebea48723e */ /* 0x000fe400000010ff */
[----:B------:R-:W-:Y:S01]  /*d280*/  F2FP.BF16.PACK_AB R73, R161, R162 ;  /* 0x000000a2a149723e */ /* 0x000fe200000010ff */
[----:B------:R1:W-:Y:S06]  /*d290*/  MUFU.EX2 R127, R70 ;  /* 0x00000046007f7308 */ /* 0x0003ec0000000800 */
[C---:B------:R-:W-:Y:S08]  /*d2a0*/  HMMA.16816.F32.BF16 R4, R72.reuse, R80, R4 ;  /* 0x000000504804723c */ /* 0x040ff00000041804 */
[C---:B------:R-:W-:Y:S01]  /*d2b0*/  HMMA.16816.F32.BF16 R8, R72.reuse, R82, R8 ;  /* 0x000000524808723c */ /* 0x040fe20000041808 */
[----:B------:R-:W2:Y:S07]  /*d2c0*/  LDSM.16.MT88.4 R80, [R200+0x4800] ;  /* 0x00480000c850783b */ /* 0x000eae0000004200 */
[C---:B------:R-:W-:Y:S04]  /*d2d0*/  HMMA.16816.F32.BF16 R12, R72.reuse, R84, R12 ;  /* 0x00000054480c723c */ /* 0x040fe8000004180c */
[--C-:B-1----:R-:W-:Y:S04]  /*d2e0*/  FFMA.FTZ R70, R190, c[0x0][0x2d0], -R138.reuse ;  /* 0x0000b400be467a23 */ /* 0x102fe8000001088a */
[C---:B------:R-:W-:Y:S01]  /*d2f0*/  HMMA.16816.F32.BF16 R16, R72.reuse, R86, R16 ;  /* 0x000000564810723c */ /* 0x040fe20000041810 */
[----:B------:R1:W4:Y:S01]  /*d300*/  MUFU.EX2 R126, R70 ;  /* 0x00000046007e7308 */ /* 0x0003220000000800 */
[----:B------:R-:W4:Y:S06]  /*d310*/  LDSM.16.MT88.4 R84, [R204+0x4800] ;  /* 0x00480000cc54783b */ /* 0x000f2c0000004200 */
[C---:B---3--:R-:W-:Y:S08]  /*d320*/  HMMA.16816.F32.BF16 R20, R72.reuse, R88, R20 ;  /* 0x000000584814723c */ /* 0x048ff00000041814 */
[C---:B------:R-:W-:Y:S01]  /*d330*/  HMMA.16816.F32.BF16 R24, R72.reuse, R90, R24 ;  /* 0x0000005a4818723c */ /* 0x040fe20000041818 */
[----:B------:R-:W3:Y:S07]  /*d340*/  LDSM.16.MT88.4 R88, [R206+0x4800] ;  /* 0x00480000ce58783b */ /* 0x000eee0000004200 */
[C---:B------:R-:W-:Y:S04]  /*d350*/  HMMA.16816.F32.BF16 R28, R72.reuse, R76, R28 ;  /* 0x0000004c481c723c */ /* 0x040fe8000004181c */
[--C-:B-1----:R-:W-:Y:S04]  /*d360*/  FFMA.FTZ R70, R231, c[0x0][0x2d0], -R3.reuse ;  /* 0x0000b400e7467a23 */ /* 0x102fe80000010803 */
[C---:B------:R-:W-:Y:S01]  /*d370*/  HMMA.16816.F32.BF16 R32, R72.reuse, R78, R32 ;  /* 0x0000004e4820723c */ /* 0x040fe20000041820 */
[----:B------:R1:W-:Y:S01]  /*d380*/  MUFU.EX2 R107, R70 ;  /* 0x00000046006b7308 */ /* 0x0003e20000000800 */
[----:B------:R-:W3:Y:S06]  /*d390*/  LDSM.16.MT88.4 R76, [R200+0x1000] ;  /* 0x00100000c84c783b */ /* 0x000eec0000004200 */
[C---:B--2---:R-:W-:Y:S08]  /*d3a0*/  HMMA.16816.F32.BF16 R36, R72.reuse, R80, R36 ;  /* 0x000000504824723c */ /* 0x044ff00000041824 */
[C---:B------:R-:W-:Y:S01]  /*d3b0*/  HMMA.16816.F32.BF16 R40, R72.reuse, R82, R40 ;  /* 0x000000524828723c */ /* 0x040fe20000041828 */
[----:B------:R-:W2:Y:S07]  /*d3c0*/  LDSM.16.MT88.4 R80, [R203+0x1000] ;  /* 0x00100000cb50783b */ /* 0x000eae0000004200 */
[C---:B----4-:R-:W-:Y:S04]  /*d3d0*/  HMMA.16816.F32.BF16 R44, R72.reuse, R84, R44 ;  /* 0x00000054482c723c */ /* 0x050fe8000004182c */
[--C-:B-1----:R-:W-:Y:S04]  /*d3e0*/  FFMA.FTZ R70, R232, c[0x0][0x2d0], -R3.reuse ;  /* 0x0000b400e8467a23 */ /* 0x102fe80000010803 */
[C---:B------:R-:W-:Y:S01]  /*d3f0*/  HMMA.16816.F32.BF16 R48, R72.reuse, R86, R48 ;  /* 0x000000564830723c */ /* 0x040fe20000041830 */
[----:B------:R1:W4:Y:S01]  /*d400*/  MUFU.EX2 R106, R70 ;  /* 0x00000046006a7308 */ /* 0x0003220000000800 */
[----:B------:R-:W2:Y:S06]  /*d410*/  LDSM.16.MT88.4 R84, [R206+0x1000] ;  /* 0x00100000ce54783b */ /* 0x000eac0000004200 */
[C---:B------:R-:W-:Y:S08]  /*d420*/  HMMA.16816.F32.BF16 R52, R72.reuse, R92, R52 ;  /* 0x0000005c4834723c */ /* 0x040ff00000041834 */
[C---:B------:R-:W-:Y:S01]  /*d430*/  HMMA.16816.F32.BF16 R56, R72.reuse, R94, R56 ;  /* 0x0000005e4838723c */ /* 0x040fe20000041838 */
[----:B------:R-:W-:Y:S07]  /*d440*/  LDSM.16.MT88.4 R92, [R206+0x5800] ;  /* 0x00580000ce5c783b */ /* 0x000fee0000004200 */
[C---:B---3--:R-:W-:Y:S04]  /*d450*/  HMMA.16816.F32.BF16 R60, R72.reuse, R88, R60 ;  /* 0x00000058483c723c */ /* 0x048fe8000004183c */
[--C-:B-1----:R-:W-:Y:S04]  /*d460*/  FFMA.FTZ R70, R236, c[0x0][0x2d0], -R138.reuse ;  /* 0x0000b400ec467a23 */ /* 0x102fe8000001088a */
[----:B------:R-:W-:Y:S01]  /*d470*/  HMMA.16816.F32.BF16 R64, R72, R90, R64 ;  /* 0x0000005a4840723c */ /* 0x000fe20000041840 */
[----:B------:R1:W-:Y:S01]  /*d480*/  MUFU.EX2 R190, R70 ;  /* 0x0000004600be7308 */ /* 0x0003e20000000800 */
[----:B------:R-:W-:Y:S05]  /*d490*/  LDSM.16.MT88.4 R88, [R204+0x5000] ;  /* 0x00500000cc58783b */ /* 0x000fea0000004200 */
[----:B-----5:R-:W-:Y:S02]  /*d4a0*/  F2FP.BF16.PACK_AB R73, R124, R125 ;  /* 0x0000007d7c49723e */ /* 0x020fe400000010ff */
[----:B------:R-:W-:Y:S03]  /*d4b0*/  F2FP.BF16.PACK_AB R74, R126, R127 ;  /* 0x0000007f7e4a723e */ /* 0x000fe600000010ff */
[----:B------:R-:W-:Y:S02]  /*d4c0*/  F2FP.BF16.PACK_AB R72, R191, R229 ;  /* 0x000000e5bf48723e */ /* 0x000fe400000010ff */
[----:B----4-:R-:W-:Y:S07]  /*d4d0*/  F2FP.BF16.PACK_AB R75, R106, R107 ;  /* 0x0000006b6a4b723e */ /* 0x010fee00000010ff */
[C---:B------:R-:W-:Y:S03]  /*d4e0*/  HMMA.16816.F32.BF16 R4, R72.reuse, R76, R4 ;  /* 0x0000004c4804723c */ /* 0x040fe60000041804 */
[--C-:B-1----:R-:W-:Y:S05]  /*d4f0*/  FFMA.FTZ R70, R237, c[0x0][0x2d0], -R138.reuse ;  /* 0x0000b400ed467a23 */ /* 0x102fea000001088a */
[C---:B------:R-:W-:Y:S01]  /*d500*/  HMMA.16816.F32.BF16 R8, R72.reuse, R78, R8 ;  /* 0x0000004e4808723c */ /* 0x040fe20000041808 */
[----:B------:R1:W3:Y:S01]  /*d510*/  MUFU.EX2 R189, R70 ;  /* 0x0000004600bd7308 */ /* 0x0002e20000000800 */
[----:B------:R-:W4:Y:S06]  /*d520*/  LDSM.16.MT88.4 R76, [R200+0x5000] ;  /* 0x00500000c84c783b */ /* 0x000f2c0000004200 */
[C---:B------:R-:W-:Y:S08]  /*d530*/  HMMA.16816.F32.BF16 R12, R72.reuse, R96, R12 ;  /* 0x00000060480c723c */ /* 0x040ff0000004180c */
[C---:B------:R-:W-:Y:S01]  /*d540*/  HMMA.16816.F32.BF16 R16, R72.reuse, R98, R16 ;  /* 0x000000624810723c */ /* 0x040fe20000041810 */
[----:B------:R-:W-:Y:S07]  /*d550*/  LDSM.16.MT88.4 R96, [R204+0x2000] ;  /* 0x00200000cc60783b */ /* 0x000fee0000004200 */
[C---:B--2---:R-:W-:Y:S04]  /*d560*/  HMMA.16816.F32.BF16 R20, R72.reuse, R80, R20 ;  /* 0x000000504814723c */ /* 0x044fe80000041814 */
[--C-:B-1----:R-:W-:Y:S04]  /*d570*/  FFMA.FTZ R70, R238, c[0x0][0x2d0], -R3.reuse ;  /* 0x0000b400ee467a23 */ /* 0x102fe80000010803 */
[C---:B------:R-:W-:Y:S01]  /*d580*/  HMMA.16816.F32.BF16 R24, R72.reuse, R82, R24 ;  /* 0x000000524818723c */ /* 0x040fe20000041818 */
[----:B------:R1:W-:Y:S01]  /*d590*/  MUFU.EX2 R105, R70 ;  /* 0x0000004600697308 */ /* 0x0003e20000000800 */
[----:B------:R-:W2:Y:S06]  /*d5a0*/  LDSM.16.MT88.4 R80, [R203+0x5000] ;  /* 0x00500000cb50783b */ /* 0x000eac0000004200 */
[C---:B------:R-:W-:Y:S08]  /*d5b0*/  HMMA.16816.F32.BF16 R28, R72.reuse, R84, R28 ;  /* 0x00000054481c723c */ /* 0x040ff0000004181c */
[C---:B------:R-:W-:Y:S01]  /*d5c0*/  HMMA.16816.F32.BF16 R32, R72.reuse, R86, R32 ;  /* 0x000000564820723c */ /* 0x040fe20000041820 */
[----:B------:R-:W5:Y:S07]  /*d5d0*/  LDSM.16.MT88.4 R84, [R206+0x5000] ;  /* 0x00500000ce54783b */ /* 0x000f6e0000004200 */
[C---:B----4-:R-:W-:Y:S04]  /*d5e0*/  HMMA.16816.F32.BF16 R36, R72.reuse, R76, R36 ;  /* 0x0000004c4824723c */ /* 0x050fe80000041824 */
[--C-:B-1----:R-:W-:Y:S04]  /*d5f0*/  FFMA.FTZ R70, R239, c[0x0][0x2d0], -R3.reuse ;  /* 0x0000b400ef467a23 */ /* 0x102fe80000010803 */
[C---:B------:R-:W-:Y:S01]  /*d600*/  HMMA.16816.F32.BF16 R40, R72.reuse, R78, R40 ;  /* 0x0000004e4828723c */ /* 0x040fe20000041828 */
[----:B------:R1:W4:Y:S01]  /*d610*/  MUFU.EX2 R104, R70 ;  /* 0x0000004600687308 */ /* 0x0003220000000800 */
[----:B------:R-:W3:Y:S06]  /*d620*/  LDSM.16.MT88.4 R76, [R200+0x1800] ;  /* 0x00180000c84c783b */ /* 0x000eec0000004200 */
[C---:B------:R-:W-:Y:S08]  /*d630*/  HMMA.16816.F32.BF16 R44, R72.reuse, R88, R44 ;  /* 0x00000058482c723c */ /* 0x040ff0000004182c */
[C---:B------:R-:W-:Y:S01]  /*d640*/  HMMA.16816.F32.BF16 R48, R72.reuse, R90, R48 ;  /* 0x0000005a4830723c */ /* 0x040fe20000041830 */
[----:B------:R-:W4:Y:S07]  /*d650*/  LDSM.16.MT88.4 R88, [R204+0x1800] ;  /* 0x00180000cc58783b */ /* 0x000f2e0000004200 */
[C---:B--2---:R-:W-:Y:S04]  /*d660*/  HMMA.16816.F32.BF16 R52, R72.reuse, R80, R52 ;  /* 0x000000504834723c */ /* 0x044fe80000041834 */
[--C-:B-1----:R-:W-:Y:S04]  /*d670*/  FFMA.FTZ R70, R240, c[0x0][0x2d0], -R138.reuse ;  /* 0x0000b400f0467a23 */ /* 0x102fe8000001088a */
[C---:B------:R-:W-:Y:S01]  /*d680*/  HMMA.16816.F32.BF16 R56, R72.reuse, R82, R56 ;  /* 0x000000524838723c */ /* 0x040fe20000041838 */
[----:B------:R1:W2:Y:S01]  /*d690*/  MUFU.EX2 R183, R70 ;  /* 0x0000004600b77308 */ /* 0x0002a20000000800 */
[----:B------:R-:W2:Y:S06]  /*d6a0*/  LDSM.16.MT88.4 R80, [R203+0x1800] ;  /* 0x00180000cb50783b */ /* 0x000eac0000004200 */
[C---:B-----5:R-:W-:Y:S08]  /*d6b0*/  HMMA.16816.F32.BF16 R60, R72.reuse, R84, R60 ;  /* 0x00000054483c723c */ /* 0x060ff0000004183c */
[----:B------:R-:W-:Y:S01]  /*d6c0*/  HMMA.16816.F32.BF16 R64, R72, R86, R64 ;  /* 0x000000564840723c */ /* 0x000fe20000041840 */
[----:B------:R-:W5:Y:S06]  /*d6d0*/  LDSM.16.MT88.4 R84, [R206+0x1800] ;  /* 0x00180000ce54783b */ /* 0x000f6c0000004200 */
[----:B---3--:R-:W-:Y:S01]  /*d6e0*/  F2FP.BF16.PACK_AB R72, R189, R190 ;  /* 0x000000bebd48723e */ /* 0x008fe200000010ff */
[--C-:B-1----:R-:W-:Y:S01]  /*d6f0*/  FFMA.FTZ R70, R242, c[0x0][0x2d0], -R3.reuse ;  /* 0x0000b400f2467a23 */ /* 0x102fe20000010803 */
[----:B----4-:R-:W-:Y:S03]  /*d700*/  F2FP.BF16.PACK_AB R73, R104, R105 ;  /* 0x000000696849723e */ /* 0x010fe600000010ff */
[----:B------:R1:W-:Y:S01]  /*d710*/  MUFU.EX2 R115, R70 ;  /* 0x0000004600737308 */ /* 0x0003e20000000800 */
[----:B--2---:R-:W-:Y:S01]  /*d720*/  F2FP.BF16.PACK_AB R74, R183, R188 ;  /* 0x000000bcb74a723e */ /* 0x004fe200000010ff */
[--C-:B-1----:R-:W-:Y:S08]  /*d730*/  FFMA.FTZ R70, R246, c[0x0][0x2d0], -R3.reuse ;  /* 0x0000b400f6467a23 */ /* 0x102ff00000010803 */
[----:B------:R1:W2:Y:S02]  /*d740*/  MUFU.EX2 R114, R70 ;  /* 0x0000004600727308 */ /* 0x0002a40000000800 */
[--C-:B-1----:R-:W-:Y:S01]  /*d750*/  FFMA.FTZ R70, R248, c[0x0][0x2d0], -R138.reuse ;  /* 0x0000b400f8467a23 */ /* 0x102fe2000001088a */
[----:B--2---:R-:W-:Y:S07]  /*d760*/  F2FP.BF16.PACK_AB R75, R114, R115 ;  /* 0x00000073724b723e */ /* 0x004fee00000010ff */
[----:B------:R1:W-:Y:S01]  /*d770*/  MUFU.EX2 R182, R70 ;  /* 0x0000004600b67308 */ /* 0x0003e20000000800 */
[C---:B------:R-:W-:Y:S08]  /*d780*/  HMMA.16816.F32.BF16 R4, R72.reuse, R76, R4 ;  /* 0x0000004c4804723c */ /* 0x040ff00000041804 */
[C---:B------:R-:W-:Y:S01]  /*d790*/  HMMA.16816.F32.BF16 R8, R72.reuse, R78, R8 ;  /* 0x0000004e4808723c */ /* 0x040fe20000041808 */
[----:B------:R-:W2:Y:S07]  /*d7a0*/  LDSM.16.MT88.4 R76, [R200+0x5800] ;  /* 0x00580000c84c783b */ /* 0x000eae0000004200 */
[C---:B------:R-:W-:Y:S04]  /*d7b0*/  HMMA.16816.F32.BF16 R12, R72.reuse, R88, R12 ;  /* 0x00000058480c723c */ /* 0x040fe8000004180c */
[--C-:B-1----:R-:W-:Y:S04]  /*d7c0*/  FFMA.FTZ R70, R249, c[0x0][0x2d0], -R138.reuse ;  /* 0x0000b400f9467a23 */ /* 0x102fe8000001088a */
[C---:B------:R-:W-:Y:S01]  /*d7d0*/  HMMA.16816.F32.BF16 R16, R72.reuse, R90, R16 ;  /* 0x0000005a4810723c */ /* 0x040fe20000041810 */
[----:B------:R1:W3:Y:S01]  /*d7e0*/  MUFU.EX2 R181, R70 ;  /* 0x0000004600b57308 */ /* 0x0002e20000000800 */
[----:B------:R-:W4:Y:S06]  /*d7f0*/  LDSM.16.MT88.4 R88, [R204+0x5800] ;  /* 0x00580000cc58783b */ /* 0x000f2c0000004200 */
[C---:B------:R-:W-:Y:S08]  /*d800*/  HMMA.16816.F32.BF16 R20, R72.reuse, R80, R20 ;  /* 0x000000504814723c */ /* 0x040ff00000041814 */
[C---:B------:R-:W-:Y:S01]  /*d810*/  HMMA.16816.F32.BF16 R24, R72.reuse, R82, R24 ;  /* 0x000000524818723c */ /* 0x040fe20000041818 */
[----:B------:R-:W3:Y:S07]  /*d820*/  LDSM.16.MT88.4 R80, [R203+0x5800] ;  /* 0x00580000cb50783b */ /* 0x000eee0000004200 */
[C---:B-----5:R-:W-:Y:S04]  /*d830*/  HMMA.16816.F32.BF16 R28, R72.reuse, R84, R28 ;  /* 0x00000054481c723c */ /* 0x060fe8000004181c */
[--C-:B-1----:R-:W-:Y:S04]  /*d840*/  FFMA.FTZ R70, R250, c[0x0][0x2d0], -R3.reuse ;  /* 0x0000b400fa467a23 */ /* 0x102fe80000010803 */
[C---:B------:R-:W-:Y:S01]  /*d850*/  HMMA.16816.F32.BF16 R32, R72.reuse, R86, R32 ;  /* 0x000000564820723c */ /* 0x040fe20000041820 */
[----:B------:R1:W-:Y:S01]  /*d860*/  MUFU.EX2 R113, R70 ;  /* 0x0000004600717308 */ /* 0x0003e20000000800 */
[----:B------:R-:W5:Y:S06]  /*d870*/  LDSM.16.MT88.4 R84, [R200+0x2000] ;  /* 0x00200000c854783b */ /* 0x000f6c0000004200 */
[C---:B--2---:R-:W-:Y:S08]  /*d880*/  HMMA.16816.F32.BF16 R36, R72.reuse, R76, R36 ;  /* 0x0000004c4824723c */ /* 0x044ff00000041824 */
[C---:B------:R-:W-:Y:S01]  /*d890*/  HMMA.16816.F32.BF16 R40, R72.reuse, R78, R40 ;  /* 0x0000004e4828723c */ /* 0x040fe20000041828 */
[----:B------:R-:W2:Y:S07]  /*d8a0*/  LDSM.16.MT88.4 R76, [R203+0x2000] ;  /* 0x00200000cb4c783b */ /* 0x000eae0000004200 */
[C---:B----4-:R-:W-:Y:S04]  /*d8b0*/  HMMA.16816.F32.BF16 R44, R72.reuse, R88, R44 ;  /* 0x00000058482c723c */ /* 0x050fe8000004182c */
[--C-:B-1----:R-:W-:Y:S04]  /*d8c0*/  FFMA.FTZ R70, R251, c[0x0][0x2d0], -R3.reuse ;  /* 0x0000b400fb467a23 */ /* 0x102fe80000010803 */
[C---:B------:R-:W-:Y:S01]  /*d8d0*/  HMMA.16816.F32.BF16 R48, R72.reuse, R90, R48 ;  /* 0x0000005a4830723c */ /* 0x040fe20000041830 */
[----:B------:R1:W4:Y:S01]  /*d8e0*/  MUFU.EX2 R112, R70 ;  /* 0x0000004600707308 */ /* 0x0003220000000800 */
[----:B------:R-:W-:Y:S06]  /*d8f0*/  LDSM.16.MT88.4 R88, [R204+0x6000] ;  /* 0x00600000cc58783b */ /* 0x000fec0000004200 */
[C---:B---3--:R-:W-:Y:S08]  /*d900*/  HMMA.16816.F32.BF16 R52, R72.reuse, R80, R52 ;  /* 0x000000504834723c */ /* 0x048ff00000041834 */
[C---:B------:R-:W-:Y:S01]  /*d910*/  HMMA.16816.F32.BF16 R56, R72.reuse, R82, R56 ;  /* 0x000000524838723c */ /* 0x040fe20000041838 */
[----:B------:R-:W3:Y:S07]  /*d920*/  LDSM.16.MT88.4 R80, [R206+0x2000] ;  /* 0x00200000ce50783b */ /* 0x000eee0000004200 */
[C---:B------:R-:W-:Y:S04]  /*d930*/  HMMA.16816.F32.BF16 R60, R72.reuse, R92, R60 ;  /* 0x0000005c483c723c */ /* 0x040fe8000004183c */
[--C-:B-1----:R-:W-:Y:S04]  /*d940*/  FFMA.FTZ R70, R252, c[0x0][0x2d0], -R138.reuse ;  /* 0x0000b400fc467a23 */ /* 0x102fe8000001088a */
[----:B------:R-:W-:Y:S01]  /*d950*/  HMMA.16816.F32.BF16 R64, R72, R94, R64 ;  /* 0x0000005e4840723c */ /* 0x000fe20000041840 */
[----:B------:R1:W-:Y:S01]  /*d960*/  MUFU.EX2 R180, R70 ;  /* 0x0000004600b47308 */ /* 0x0003e20000000800 */
[----:B------:R-:W-:Y:S05]  /*d970*/  LDSM.16.MT88.4 R92, [R206+0x6000] ;  /* 0x00600000ce5c783b */ /* 0x000fea0000004200 */
[----:B------:R-:W-:Y:S02]  /*d980*/  F2FP.BF16.PACK_AB R72, R181, R182 ;  /* 0x000000b6b548723e */ /* 0x000fe400000010ff */
[----:B----4-:R-:W-:Y:S03]  /*d990*/  F2FP.BF16.PACK_AB R73, R112, R113 ;  /* 0x000000717049723e */ /* 0x010fe600000010ff */
        /* <DEDUP_REMOVED lines=42> */
[----:B-----5:R-:W-:Y:S02]  /*dc40*/  F2FP.BF16.PACK_AB R72, R159, R160 ;  /* 0x000000a09f48723e */ /* 0x020fe400000010ff */
[----:B------:R-:W-:Y:S03]  /*dc50*/  F2FP.BF16.PACK_AB R73, R120, R121 ;  /* 0x000000797849723e */ /* 0x000fe600000010ff */
[--C-:B-1----:R-:W-:Y:S04]  /*dc60*/  FFMA.FTZ R70, R157, c[0x0][0x2d0], -R138.reuse ;  /* 0x0000b4009d467a23 */ /* 0x102fe8000001088a */
[----:B------:R1:W5:Y:S02]  /*dc70*/  MUFU.EX2 R157, R70 ;  /* 0x00000046009d7308 */ /* 0x0003640000000800 */
[--C-:B-1----:R-:W-:Y:S01]  /*dc80*/  FFMA.FTZ R70, R109, c[0x0][0x2d0], -R3.reuse ;  /* 0x0000b4006d467a23 */ /* 0x102fe20000010803 */
[----:B-----5:R-:W-:Y:S01]  /*dc90*/  F2FP.BF16.PACK_AB R74, R157, R158 ;  /* 0x0000009e9d4a723e */ /* 0x020fe200000010ff */
[----:B------:R-:W5:Y:S06]  /*dca0*/  LDL.LU R109, [R1+0xc] ;  /* 0x00000c00016d7983 */ /* 0x000f6c0000300800 */
[----:B------:R1:W-:Y:S02]  /*dcb0*/  MUFU.EX2 R131, R70 ;  /* 0x0000004600837308 */ /* 0x0003e40000000800 */
[--C-:B-1----:R-:W-:Y:S02]  /*dcc0*/  FFMA.FTZ R70, R108, c[0x0][0x2d0], -R3.reuse ;  /* 0x0000b4006c467a23 */ /* 0x102fe40000010803 */
[----:B------:R-:W5:Y:S06]  /*dcd0*/  LDL.LU R108, [R1+0x10] ;  /* 0x00001000016c7983 */ /* 0x000f6c0000300800 */
[----:B------:R1:W1:Y:S02]  /*dce0*/  MUFU.EX2 R130, R70 ;  /* 0x0000004600827308 */ /* 0x0002640000000800 */
[--C-:B-1----:R-:W-:Y:S01]  /*dcf0*/  FFMA.FTZ R70, R156, c[0x0][0x2d0], -R138.reuse ;  /* 0x0000b4009c467a23 */ /* 0x102fe2000001088a */
[----:B------:R-:W-:Y:S07]  /*dd00*/  F2FP.BF16.PACK_AB R75, R130, R131 ;  /* 0x00000083824b723e */ /* 0x000fee00000010ff */
[----:B------:R1:W-:Y:S01]  /*dd10*/  MUFU.EX2 R156, R70 ;  /* 0x00000046009c7308 */ /* 0x0003e20000000800 */
[C---:B---3--:R-:W-:Y:S08]  /*dd20*/  HMMA.16816.F32.BF16 R4, R72.reuse, R80, R4 ;  /* 0x000000504804723c */ /* 0x048ff00000041804 */
[C---:B------:R-:W-:Y:S01]  /*dd30*/  HMMA.16816.F32.BF16 R8, R72.reuse, R82, R8 ;  /* 0x000000524808723c */ /* 0x040fe20000041808 */
[----:B------:R-:W3:Y:S07]  /*dd40*/  LDSM.16.MT88.4 R80, [R204+0x6800] ;  /* 0x00680000cc50783b */ /* 0x000eee0000004200 */
[C---:B----4-:R-:W-:Y:S04]  /*dd50*/  HMMA.16816.F32.BF16 R12, R72.reuse, R84, R12 ;  /* 0x00000054480c723c */ /* 0x050fe8000004180c */
[--C-:B-1----:R-:W-:Y:S01]  /*dd60*/  FFMA.FTZ R70, R102, c[0x0][0x2d0], -R138.reuse ;  /* 0x0000b40066467a23 */ /* 0x102fe2000001088a */
[----:B------:R-:W-:Y:S02]  /*dd70*/  MOV R102, R150 ;  /* 0x0000009600667202 */ /* 0x000fe40000000f00 */
[----:B------:R-:W-:Y:S01]  /*dd80*/  MOV R150, R149 ;  /* 0x0000009500967202 */ /* 0x000fe20000000f00 */
[C---:B------:R-:W-:Y:S01]  /*dd90*/  HMMA.16816.F32.BF16 R16, R72.reuse, R86, R16 ;  /* 0x000000564810723c */ /* 0x040fe20000041810 */
[----:B------:R-:W1:Y:S03]  /*dda0*/  LDSM.16.MT88.4 R84, [R203+0x6800] ;  /* 0x00680000cb54783b */ /* 0x000e660000004200 */
[----:B------:R-:W-:Y:S01]  /*ddb0*/  MOV R149, R155 ;  /* 0x0000009b00957202 */ /* 0x000fe20000000f00 */
[--C-:B------:R-:W-:Y:S01]  /*ddc0*/  FFMA.FTZ R102, R102, c[0x0][0x2d0], -R138.reuse ;  /* 0x0000b40066667a23 */ /* 0x100fe2000001088a */
[----:B------:R4:W-:Y:S02]  /*ddd0*/  MUFU.EX2 R155, R70 ;  /* 0x00000046009b7308 */ /* 0x0009e40000000800 */
[C---:B------:R-:W-:Y:S08]  /*dde0*/  HMMA.16816.F32.BF16 R20, R72.reuse, R96, R20 ;  /* 0x000000604814723c */ /* 0x040ff00000041814 */
[C---:B------:R-:W-:Y:S01]  /*ddf0*/  HMMA.16816.F32.BF16 R24, R72.reuse, R98, R24 ;  /* 0x000000624818723c */ /* 0x040fe20000041818 */
[----:B------:R-:W-:Y:S07]  /*de00*/  LDSM.16.MT88.4 R96, [R204+0x7000] ;  /* 0x00700000cc60783b */ /* 0x000fee0000004200 */
[C---:B--2---:R-:W-:Y:S04]  /*de10*/  HMMA.16816.F32.BF16 R28, R72.reuse, R76, R28 ;  /* 0x0000004c481c723c */ /* 0x044fe8000004181c */
[--C-:B----4-:R-:W-:Y:S04]  /*de20*/  FFMA.FTZ R70, R151, c[0x0][0x2d0], -R3.reuse ;  /* 0x0000b40097467a23 */ /* 0x110fe80000010803 */
[C---:B------:R-:W-:Y:S01]  /*de30*/  HMMA.16816.F32.BF16 R32, R72.reuse, R78, R32 ;  /* 0x0000004e4820723c */ /* 0x040fe20000041820 */
[----:B------:R-:W2:Y:S01]  /*de40*/  LDSM.16.MT88.4 R76, [R206+0x6800] ;  /* 0x00680000ce4c783b */ /* 0x000ea20000004200 */
[----:B------:R4:W-:Y:S06]  /*de50*/  MUFU.EX2 R129, R70 ;  /* 0x0000004600817308 */ /* 0x0009ec0000000800 */
[C---:B------:R-:W-:Y:S04]  /*de60*/  HMMA.16816.F32.BF16 R36, R72.reuse, R88, R36 ;  /* 0x000000584824723c */ /* 0x040fe80000041824 */
[----:B------:R-:W1:Y:S04]  /*de70*/  MUFU.EX2 R151, R101 ;  /* 0x0000006500977308 */ /* 0x000e680000000800 */
[C---:B------:R-:W-:Y:S01]  /*de80*/  HMMA.16816.F32.BF16 R40, R72.reuse, R90, R40 ;  /* 0x0000005a4828723c */ /* 0x040fe20000041828 */
[----:B------:R-:W-:Y:S07]  /*de90*/  LDSM.16.MT88.4 R88, [R203+0x3000] ;  /* 0x00300000cb58783b */ /* 0x000fee0000004200 */
[C---:B---3--:R-:W-:Y:S04]  /*dea0*/  HMMA.16816.F32.BF16 R44, R72.reuse, R80, R44 ;  /* 0x00000050482c723c */ /* 0x048fe8000004182c */
[--C-:B----4-:R-:W-:Y:S02]  /*deb0*/  FFMA.FTZ R70, R103, c[0x0][0x2d0], -R3.reuse ;  /* 0x0000b40067467a23 */ /* 0x110fe40000010803 */
[--C-:B------:R-:W-:Y:S02]  /*dec0*/  FFMA.FTZ R103, R150, c[0x0][0x2d0], -R138.reuse ;  /* 0x0000b40096677a23 */ /* 0x100fe4000001088a */
[C---:B------:R-:W-:Y:S01]  /*ded0*/  HMMA.16816.F32.BF16 R48, R72.reuse, R82, R48 ;  /* 0x000000524830723c */ /* 0x040fe20000041830 */
[----:B------:R3:W4:Y:S01]  /*dee0*/  MUFU.EX2 R128, R70 ;  /* 0x0000004600807308 */ /* 0x0007220000000800 */
[----:B------:R-:W4:Y:S02]  /*def0*/  LDSM.16.MT88.4 R80, [R200+0x3000] ;  /* 0x00300000c850783b */ /* 0x000f240000004200 */
[----:B-1----:R-:W-:Y:S04]  /*df00*/  F2FP.BF16.PACK_AB R132, R151, R152 ;  /* 0x000000989784723e */ /* 0x002fe800000010ff */
[C---:B------:R-:W-:Y:S03]  /*df10*/  HMMA.16816.F32.BF16 R52, R72.reuse, R84, R52 ;  /* 0x000000544834723c */ /* 0x040fe60000041834 */
[----:B------:R-:W-:Y:S05]  /*df20*/  MUFU.EX2 R150, R102 ;  /* 0x0000006600967308 */ /* 0x000fea0000000800 */
[C---:B------:R-:W-:Y:S01]  /*df30*/  HMMA.16816.F32.BF16 R56, R72.reuse, R86, R56 ;  /* 0x000000564838723c */ /* 0x040fe20000041838 */
[----:B------:R-:W1:Y:S07]  /*df40*/  LDSM.16.MT88.4 R84, [R204+0x3000] ;  /* 0x00300000cc54783b */ /* 0x000e6e0000004200 */
[C---:B--2---:R-:W-:Y:S04]  /*df50*/  HMMA.16816.F32.BF16 R60, R72.reuse, R76, R60 ;  /* 0x0000004c483c723c */ /* 0x044fe8000004183c */
[--C-:B---3--:R-:W-:Y:S04]  /*df60*/  FFMA.FTZ R70, R154, c[0x0][0x2d0], -R138.reuse ;  /* 0x0000b4009a467a23 */ /* 0x108fe8000001088a */
[----:B------:R-:W-:Y:S01]  /*df70*/  HMMA.16816.F32.BF16 R64, R72, R78, R64 ;  /* 0x0000004e4840723c */ /* 0x000fe20000041840 */
[----:B------:R2:W-:Y:S01]  /*df80*/  MUFU.EX2 R154, R70 ;  /* 0x00000046009a7308 */ /* 0x0005e20000000800 */
[----:B------:R-:W3:Y:S05]  /*df90*/  LDSM.16.MT88.4 R76, [R200+0x7000] ;  /* 0x00700000c84c783b */ /* 0x000eea0000004200 */
[----:B------:R-:W-:Y:S02]  /*dfa0*/  F2FP.BF16.PACK_AB R72, R155, R156 ;  /* 0x0000009c9b48723e */ /* 0x000fe400000010ff */
[----:B----4-:R-:W-:Y:S03]  /*dfb0*/  F2FP.BF16.PACK_AB R73, R128, R129 ;  /* 0x000000818049723e */ /* 0x010fe600000010ff */
[----:B--2---:R-:W-:Y:S04]  /*dfc0*/  FFMA.FTZ R70, R153, c[0x0][0x2d0], -R138 ;  /* 0x0000b40099467a23 */ /* 0x004fe8000001088a */
[----:B------:R2:W4:Y:S02]  /*dfd0*/  MUFU.EX2 R153, R70 ;  /* 0x0000004600997308 */ /* 0x0005240000000800 */
[--C-:B--2---:R-:W-:Y:S01]  /*dfe0*/  FFMA.FTZ R70, R148, c[0x0][0x2d0], -R3.reuse ;  /* 0x0000b40094467a23 */ /* 0x104fe20000010803 */
[----:B----4-:R-:W-:Y:S07]  /*dff0*/  F2FP.BF16.PACK_AB R74, R153, R154 ;  /* 0x0000009a994a723e */ /* 0x010fee00000010ff */
[----:B------:R2:W-:Y:S02]  /*e000*/  MUFU.EX2 R148, R70 ;  /* 0x0000004600947308 */ /* 0x0005e40000000800 */
[--C-:B--2---:R-:W-:Y:S08]  /*e010*/  FFMA.FTZ R70, R139, c[0x0][0x2d0], -R3.reuse ;  /* 0x0000b4008b467a23 */ /* 0x104ff00000010803 */
[----:B------:R-:W2:Y:S02]  /*e020*/  MUFU.EX2 R139, R70 ;  /* 0x00000046008b7308 */ /* 0x000ea40000000800 */
[----:B--2---:R-:W-:Y:S01]  /*e030*/  F2FP.BF16.PACK_AB R75, R139, R148 ;  /* 0x000000948b4b723e */ /* 0x004fe200000010ff */
[--C-:B------:R-:W-:Y:S07]  /*e040*/  FFMA.FTZ R70, R149, c[0x0][0x2d0], -R3.reuse ;  /* 0x0000b40095467a23 */ /* 0x100fee0000010803 */
[----:B------:R2:W4:Y:S01]  /*e050*/  MUFU.EX2 R149, R103 ;  /* 0x0000006700957308 */ /* 0x0005220000000800 */
[----:B------:R-:W-:Y:S01]  /*e060*/  FFMA.FTZ R3, R136, c[0x0][0x2d0], -R3 ;  /* 0x0000b40088037a23 */ /* 0x000fe20000010803 */
[C---:B------:R-:W-:Y:S03]  /*e070*/  HMMA.16816.F32.BF16 R4, R72.reuse, R80, R4 ;  /* 0x000000504804723c */ /* 0x040fe60000041804 */
[----:B-----5:R-:W-:Y:S05]  /*e080*/  FFMA.FTZ R2, R2, R109, R244 ;  /* 0x0000006d02027223 */ /* 0x020fea00000100f4 */
[----:B------:R-:W-:Y:S01]  /*e090*/  MUFU.EX2 R138, R70 ;  /* 0x00000046008a7308 */ /* 0x000fe20000000800 */
[----:B------:R-:W-:Y:S01]  /*e0a0*/  FADD.FTZ R2, R245, R2 ;  /* 0x00000002f5027221 */ /* 0x000fe20000010000 */
[C---:B------:R-:W-:Y:S01]  /*e0b0*/  HMMA.16816.F32.BF16 R8, R72.reuse, R82, R8 ;  /* 0x000000524808723c */ /* 0x040fe20000041808 */
[----:B------:R-:W5:Y:S02]  /*e0c0*/  LDSM.16.MT88.4 R80, [R203+0x7000] ;  /* 0x00700000cb50783b */ /* 0x000f640000004200 */
[----:B------:R-:W-:Y:S05]  /*e0d0*/  FADD.FTZ R2, R243, R2 ;  /* 0x00000002f3027221 */ /* 0x000fea0000010000 */
[C---:B-1----:R-:W-:Y:S01]  /*e0e0*/  HMMA.16816.F32.BF16 R12, R72.reuse, R84, R12 ;  /* 0x00000054480c723c */ /* 0x042fe2000004180c */
[----:B------:R-:W-:Y:S01]  /*e0f0*/  MUFU.EX2 R70, R3 ;  /* 0x0000000300467308 */ /* 0x000fe20000000800 */
[----:B--2---:R-:W-:Y:S02]  /*e100*/  LDSM.16.MT88.4 R100, [R206+0x3800] ;  /* 0x00380000ce64783b */ /* 0x004fe40000004200 */
[----:B----4-:R-:W-:Y:S01]  /*e110*/  F2FP.BF16.PACK_AB R134, R149, R150 ;  /* 0x000000969586723e */ /* 0x010fe200000010ff */
[----:B------:R-:W-:Y:S03]  /*e120*/  FADD.FTZ R2, R247, R2 ;  /* 0x00000002f7027221 */ /* 0x000fe60000010000 */
[C---:B------:R-:W-:Y:S03]  /*e130*/  HMMA.16816.F32.BF16 R16, R72.reuse, R86, R16 ;  /* 0x000000564810723c */ /* 0x040fe60000041810 */
[----:B------:R-:W1:Y:S01]  /*e140*/  MUFU.EX2 R136, R71 ;  /* 0x0000004700887308 */ /* 0x000e620000000800 */
[----:B------:R-:W2:Y:S01]  /*e150*/  LDSM.16.MT88.4 R84, [R206+0x7000] ;  /* 0x00700000ce54783b */ /* 0x000ea20000004200 */
[----:B------:R-:W-:Y:S02]  /*e160*/  FADD.FTZ R2, R235, R2 ;  /* 0x00000002eb027221 */ /* 0x000fe40000010000 */
[----:B------:R-:W-:Y:S01]  /*e170*/  FFMA.FTZ R0, R0, R108, R165 ;  /* 0x0000006c00007223 */ /* 0x000fe200000100a5 */
[C---:B------:R-:W-:Y:S04]  /*e180*/  HMMA.16816.F32.BF16 R20, R72.reuse, R88, R20 ;  /* 0x000000584814723c */ /* 0x040fe80000041814 */
[----:B------:R-:W-:Y:S01]  /*e190*/  LDSM.16.MT88.4 R108, [R200+0x7800] ;  /* 0x00780000c86c783b */ /* 0x000fe20000004200 */
[----:B------:R-:W4:Y:S01]  /*e1a0*/  MUFU.EX2 R71, R137 ;  /* 0x0000008900477308 */ /* 0x000f220000000800 */
[----:B------:R-:W-:Y:S02]  /*e1b0*/  FADD.FTZ R2, R234, R2 ;  /* 0x00000002ea027221 */ /* 0x000fe40000010000 */
[C---:B------:R-:W-:Y:S04]  /*e1c0*/  HMMA.16816.F32.BF16 R24, R72.reuse, R90, R24 ;  /* 0x0000005a4818723c */ /* 0x040fe80000041818 */
[----:B------:R-:W-:Y:S01]  /*e1d0*/  LDSM.16.MT88.4 R88, [R204+0x3800] ;  /* 0x00380000cc58783b */ /* 0x000fe20000004200 */
[----:B------:R-:W-:Y:S02]  /*e1e0*/  FADD.FTZ R2, R233, R2 ;  /* 0x00000002e9027221 */ /* 0x000fe40000010000 */
[----:B------:R-:W-:Y:S01]  /*e1f0*/  FADD.FTZ R0, R164, R0 ;  /* 0x00000000a4007221 */ /* 0x000fe20000010000 */
[C---:B------:R-:W-:Y:S04]  /*e200*/  HMMA.16816.F32.BF16 R28, R72.reuse, R92, R28 ;  /* 0x0000005c481c723c */ /* 0x040fe8000004181c */
[----:B------:R-:W-:Y:S01]  /*e210*/  FADD.FTZ R2, R118, R2 ;  /* 0x0000000276027221 */ /* 0x000fe20000010000 */
[----:B-1----:R-:W-:Y:S01]  /*e220*/  F2FP.BF16.PACK_AB R133, R136, R138 ;  /* 0x0000008a8885723e */ /* 0x002fe200000010ff */
[----:B------:R-:W-:Y:S02]  /*e230*/  FADD.FTZ R0, R163, R0 ;  /* 0x00000000a3007221 */ /* 0x000fe40000010000 */
[C---:B------:R-:W-:Y:S01]  /*e240*/  HMMA.16816.F32.BF16 R32, R72.reuse, R94, R32 ;  /* 0x0000005e4820723c */ /* 0x040fe20000041820 */
[----:B------:R-:W-:Y:S03]  /*e250*/  LDSM.16.MT88.4 R92, [R203+0x3800] ;  /* 0x00380000cb5c783b */ /* 0x000fe60000004200 */
[----:B------:R-:W-:Y:S01]  /*e260*/  FADD.FTZ R2, R229, R2 ;  /* 0x00000002e5027221 */ /* 0x000fe20000010000 */
[----:B----4-:R-:W-:Y:S01]  /*e270*/  F2FP.BF16.PACK_AB R135, R70, R71 ;  /* 0x000000474687723e */ /* 0x010fe200000010ff */
[----:B------:R-:W-:Y:S02]  /*e280*/  FADD.FTZ R0, R166, R0 ;  /* 0x00000000a6007221 */ /* 0x000fe40000010000 */
[C---:B---3--:R-:W-:Y:S04]  /*e290*/  HMMA.16816.F32.BF16 R36, R72.reuse, R76, R36 ;  /* 0x0000004c4824723c */ /* 0x048fe80000041824 */
[----:B------:R-:W-:Y:S02]  /*e2a0*/  FADD.FTZ R2, R191, R2 ;  /* 0x00000002bf027221 */ /* 0x000fe40000010000 */
[----:B------:R-:W-:Y:S02]  /*e2b0*/  FADD.FTZ R0, R162, R0 ;  /* 0x00000000a2007221 */ /* 0x000fe40000010000 */
[C---:B------:R-:W-:Y:S01]  /*e2c0*/  HMMA.16816.F32.BF16 R40, R72.reuse, R78, R40 ;  /* 0x0000004e4828723c */ /* 0x040fe20000041828 */
[----:B------:R-:W1:Y:S03]  /*e2d0*/  LDSM.16.MT88.4 R76, [R200+0x3800] ;  /* 0x00380000c84c783b */ /* 0x000e660000004200 */
[----:B------:R-:W-:Y:S02]  /*e2e0*/  FADD.FTZ R2, R127, R2 ;  /* 0x000000027f027221 */ /* 0x000fe40000010000 */
[----:B------:R-:W-:Y:S02]  /*e2f0*/  FADD.FTZ R0, R161, R0 ;  /* 0x00000000a1007221 */ /* 0x000fe40000010000 */
[C---:B------:R-:W-:Y:S04]  /*e300*/  HMMA.16816.F32.BF16 R44, R72.reuse, R96, R44 ;  /* 0x00000060482c723c */ /* 0x040fe8000004182c */
[----:B------:R-:W-:Y:S02]  /*e310*/  FADD.FTZ R0, R117, R0 ;  /* 0x0000000075007221 */ /* 0x000fe40000010000 */
[----:B------:R-:W-:Y:S02]  /*e320*/  FADD.FTZ R2, R126, R2 ;  /* 0x000000027e027221 */ /* 0x000fe40000010000 */
[C---:B------:R-:W-:Y:S04]  /*e330*/  HMMA.16816.F32.BF16 R48, R72.reuse, R98, R48 ;  /* 0x000000624830723c */ /* 0x040fe80000041830 */
[----:B------:R-:W-:Y:S02]  /*e340*/  FADD.FTZ R0, R116, R0 ;  /* 0x0000000074007221 */ /* 0x000fe40000010000 */
[----:B------:R-:W3:Y:S01]  /*e350*/  LDSM.16.MT88.4 R116, [R204+0x7800] ;  /* 0x00780000cc74783b */ /* 0x000ee20000004200 */
[----:B------:R-:W-:Y:S01]  /*e360*/  FADD.FTZ R2, R190, R2 ;  /* 0x00000002be027221 */ /* 0x000fe20000010000 */
[C---:B-----5:R-:W-:Y:S04]  /*e370*/  HMMA.16816.F32.BF16 R52, R72.reuse, R80, R52 ;  /* 0x000000504834723c */ /* 0x060fe80000041834 */
[----:B------:R-:W-:Y:S02]  /*e380*/  FADD.FTZ R0, R125, R0 ;  /* 0x000000007d007221 */ /* 0x000fe40000010000 */
[----:B------:R-:W-:Y:S02]  /*e390*/  FADD.FTZ R2, R189, R2 ;  /* 0x00000002bd027221 */ /* 0x000fe40000010000 */
[C---:B------:R-:W-:Y:S04]  /*e3a0*/  HMMA.16816.F32.BF16 R56, R72.reuse, R82, R56 ;  /* 0x000000524838723c */ /* 0x040fe80000041838 */
[----:B------:R-:W-:Y:S02]  /*e3b0*/  FADD.FTZ R0, R124, R0 ;  /* 0x000000007c007221 */ /* 0x000fe40000010000 */
[----:B------:R-:W4:Y:S01]  /*e3c0*/  LDSM.16.MT88.4 R124, [R203+0x7800] ;  /* 0x00780000cb7c783b */ /* 0x000f220000004200 */
[----:B------:R-:W-:Y:S01]  /*e3d0*/  FADD.FTZ R2, R188, R2 ;  /* 0x00000002bc027221 */ /* 0x000fe20000010000 */
[C---:B--2---:R-:W-:Y:S04]  /*e3e0*/  HMMA.16816.F32.BF16 R60, R72.reuse, R84, R60 ;  /* 0x00000054483c723c */ /* 0x044fe8000004183c */
[----:B------:R-:W-:Y:S02]  /*e3f0*/  FADD.FTZ R2, R183, R2 ;  /* 0x00000002b7027221 */ /* 0x000fe40000010000 */
[----:B------:R-:W-:Y:S02]  /*e400*/  FADD.FTZ R0, R107, R0 ;  /* 0x000000006b007221 */ /* 0x000fe40000010000 */
[----:B------:R-:W-:Y:S04]  /*e410*/  HMMA.16816.F32.BF16 R64, R72, R86, R64 ;  /* 0x000000564840723c */ /* 0x000fe80000041840 */
[----:B------:R-:W-:Y:S02]  /*e420*/  FADD.FTZ R2, R182, R2 ;  /* 0x00000002b6027221 */ /* 0x000fe40000010000 */
[----:B------:R-:W-:Y:S02]  /*e430*/  FADD.FTZ R0, R106, R0 ;  /* 0x000000006a007221 */ /* 0x000fe40000010000 */
[C---:B-1----:R-:W-:Y:S01]  /*e440*/  HMMA.16816.F32.BF16 R72, R132.reuse, R76, R4 ;  /* 0x0000004c8448723c */ /* 0x042fe20000041804 */
[----:B------:R-:W1:Y:S04]  /*e450*/  LDSM.16.MT88.4 R4, [R206+0x7800] ;  /* 0x00780000ce04783b */ /* 0x000e680000004200 */
[----:B------:R-:W-:Y:S02]  /*e460*/  FADD.FTZ R2, R181, R2 ;  /* 0x00000002b5027221 */ /* 0x000fe40000010000 */
[----:B------:R-:W-:Y:S01]  /*e470*/  FADD.FTZ R0, R105, R0 ;  /* 0x0000000069007221 */ /* 0x000fe20000010000 */
[C---:B------:R-:W-:Y:S04]  /*e480*/  HMMA.16816.F32.BF16 R76, R132.reuse, R78, R8 ;  /* 0x0000004e844c723c */ /* 0x040fe80000041808 */
[----:B------:R-:W-:Y:S02]  /*e490*/  FADD.FTZ R2, R180, R2 ;  /* 0x00000002b4027221 */ /* 0x000fe40000010000 */
[----:B------:R-:W-:Y:S02]  /*e4a0*/  FADD.FTZ R0, R104, R0 ;  /* 0x0000000068007221 */ /* 0x000fe40000010000 */
        /* <DEDUP_REMOVED lines=24> */
[C---:B---3--:R-:W-:Y:S04]  /*e630*/  HMMA.16816.F32.BF16 R112, R132.reuse, R116, R44 ;  /* 0x000000748470723c */ /* 0x048fe8000004182c */
[----:B------:R-:W-:Y:S02]  /*e640*/  FADD.FTZ R0, R131, R0 ;  /* 0x0000000083007221 */ /* 0x000fe40000010000 */
[----:B------:R-:W-:Y:S02]  /*e650*/  FADD.FTZ R2, R153, R2 ;  /* 0x0000000299027221 */ /* 0x000fe40000010000 */
[C---:B------:R-:W-:Y:S04]  /*e660*/  HMMA.16816.F32.BF16 R116, R132.reuse, R118, R48 ;  /* 0x000000768474723c */ /* 0x040fe80000041830 */
[----:B------:R-:W-:Y:S04]  /*e670*/  FADD.FTZ R0, R130, R0 ;  /* 0x0000000082007221 */ /* 0x000fe80000010000 */
[C---:B----4-:R-:W-:Y:S04]  /*e680*/  HMMA.16816.F32.BF16 R120, R132.reuse, R124, R52 ;  /* 0x0000007c8478723c */ /* 0x050fe80000041834 */
[----:B------:R-:W-:Y:S04]  /*e690*/  FADD.FTZ R0, R129, R0 ;  /* 0x0000000081007221 */ /* 0x000fe80000010000 */
[C---:B------:R-:W-:Y:S04]  /*e6a0*/  HMMA.16816.F32.BF16 R124, R132.reuse, R126, R56 ;  /* 0x0000007e847c723c */ /* 0x040fe80000041838 */
[----:B------:R-:W-:Y:S04]  /*e6b0*/  FADD.FTZ R0, R128, R0 ;  /* 0x0000000080007221 */ /* 0x000fe80000010000 */
        /* <DEDUP_REMOVED lines=16> */
[----:B------:R-:W-:-:S05]  /*e7c0*/  @P0 BRA `(.L_x_73) ;  /* 0xffffc0a000000947 */ /* 0x000fca000383ffff */
.L_x_72:
[----:B------:R-:W-:Y:S02]  /*e7d0*/  MOV R7, 0x1f ;  /* 0x0000001f00077802 */ /* 0x000fe40000000f00 */
[----:B------:R-:W-:Y:S01]  /*e7e0*/  MOV R6, 0xffffffff ;  /* 0xffffffff00067802 */ /* 0x000fe20000000f00 */
[----:B------:R-:W-:Y:S05]  /*e7f0*/  BRA.DIV ~URZ, `(.L_x_74) ;  /* 0x00001c427f007947 */ /* 0x000fea000b800000 */
[----:B-1----:R-:W2:Y:S04]  /*e800*/  LDL R2, [R1+0xc] ;  /* 0x00000c0001027983 */ /* 0x002ea80000100800 */
[----:B--2---:R1:W2:Y:S02]  /*e810*/  SHFL.BFLY PT, R0, R2, 0x2, 0x1f ;  /* 0x0c401f0002007f89 */ /* 0x0042a400000e0000 */
.L_x_88:
[----:B-1----:R-:W3:Y:S02]  /*e820*/  LDL.LU R2, [R1+0xc] ;  /* 0x00000c0001027983 */ /* 0x002ee40000300800 */
[----:B--23--:R-:W-:Y:S01]  /*e830*/  FADD.FTZ R0, R0, R2 ;  /* 0x0000000200007221 */ /* 0x00cfe20000010000 */
[----:B------:R-:W-:Y:S05]  /*e840*/  BRA.DIV ~URZ, `(.L_x_75) ;  /* 0x00001c527f007947 */ /* 0x000fea000b800000 */
[----:B------:R-:W2:Y:S04]  /*e850*/  LDL.LU R5, [R1+0x10] ;  /* 0x0000100001057983 */ /* 0x000ea80000300800 */
[----:B------:R-:W1:Y:S02]  /*e860*/  SHFL.BFLY PT, R2, R0, 0x1, 0x1f ;  /* 0x0c201f0000027f89 */ /* 0x000e6400000e0000 */
[----:B-1----:R-:W-:-:S02]  /*e870*/  FADD.FTZ R0, R0, R2 ;  /* 0x0000000200007221 */ /* 0x002fc40000010000 */
[----:B--2---:R-:W1:Y:S02]  /*e880*/  SHFL.BFLY PT, R3, R5, 0x2, 0x1f ;  /* 0x0c401f0005037f89 */ /* 0x004e6400000e0000 */
[----:B-1----:R-:W-:-:S05]  /*e890*/  FADD.FTZ R3, R3, R5 ;  /* 0x0000000503037221 */ /* 0x002fca0000010000 */
[----:B------:R1:W2:Y:S02]  /*e8a0*/  SHFL.BFLY PT, R4, R3, 0x1, 0x1f ;  /* 0x0c201f0003047f89 */ /* 0x0002a400000e0000 */
.L_x_89:
[----:B------:R-:W-:Y:S01]  /*e8b0*/  FSETP.NE.FTZ.AND P1, PT, R0, RZ, PT ;  /* 0x000000ff0000720b */ /* 0x000fe20003f35000 */
[----:B-12---:R-:W-:Y:S01]  /*e8c0*/  FADD.FTZ R3, R4, R3 ;  /* 0x0000000304037221 */ /* 0x006fe20000010000 */
[----:B------:R-:W-:Y:S02]  /*e8d0*/  MOV R2, RZ ;  /* 0x000000ff00027202 */ /* 0x000fe40000000f00 */
[----:B------:R-:W-:Y:S02]  /*e8e0*/  MOV R16, 0xff800000 ;  /* 0xff80000000107802 */ /* 0x000fe40000000f00 */
[----:B------:R-:W-:Y:S02]  /*e8f0*/  FSETP.NE.FTZ.AND P0, PT, R3, RZ, PT ;  /* 0x000000ff0300720b */ /* 0x000fe40003f15000 */
[----:B------:R-:W-:-:S05]  /*e900*/  MOV R15, 0xff800000 ;  /* 0xff800000000f7802 */ /* 0x000fca0000000f00 */
[----:B------:R-:W1:Y:S01]  /*e910*/  @P1 MUFU.RCP R2, R0 ;  /* 0x0000000000021308 */ /* 0x000e620000001000 */
[----:B------:R-:W-:-:S05]  /*e920*/  @P1 MOV R4, 0x3f317218 ;  /* 0x3f31721800041802 */ /* 0x000fca0000000f00 */
[----:B------:R-:W-:Y:S02]  /*e930*/  @P1 FMUL.FTZ R4, R4, c[0x0][0x2d0] ;  /* 0x0000b40004041a20 */ /* 0x000fe40000410000 */
[----:B------:R2:W3:Y:S01]  /*e940*/  @P1 MUFU.LG2 R5, R0 ;  /* 0x0000000000051308 */ /* 0x0004e20000000c00 */
[C---:B-1----:R-:W-:Y:S02]  /*e950*/  FMUL.FTZ R72, R2.reuse, R72 ;  /* 0x0000004802487220 */ /* 0x042fe40000410000 */
[C---:B------:R-:W-:Y:S02]  /*e960*/  FMUL.FTZ R73, R2.reuse, R73 ;  /* 0x0000004902497220 */ /* 0x040fe40000410000 */
[C---:B------:R-:W-:Y:S02]  /*e970*/  FMUL.FTZ R76, R2.reuse, R76 ;  /* 0x0000004c024c7220 */ /* 0x040fe40000410000 */
[C---:B------:R-:W-:Y:S01]  /*e980*/  FMUL.FTZ R77, R2.reuse, R77 ;  /* 0x0000004d024d7220 */ /* 0x040fe20000410000 */
[----:B--2---:R-:W-:Y:S01]  /*e990*/  MOV R0, RZ ;  /* 0x000000ff00007202 */ /* 0x004fe20000000f00 */
[----:B------:R-:W-:-:S02]  /*e9a0*/  FMUL.FTZ R80, R2, R80 ;  /* 0x0000005002507220 */ /* 0x000fc40000410000 */
[C---:B------:R-:W-:Y:S02]  /*e9b0*/  FMUL.FTZ R81, R2.reuse, R81 ;  /* 0x0000005102517220 */ /* 0x040fe40000410000 */
[C---:B------:R-:W-:Y:S01]  /*e9c0*/  FMUL.FTZ R84, R2.reuse, R84 ;  /* 0x0000005402547220 */ /* 0x040fe20000410000 */
[----:B------:R-:W1:Y:S01]  /*e9d0*/  @P0 MUFU.RCP R0, R3 ;  /* 0x0000000300000308 */ /* 0x000e620000001000 */
        /* <DEDUP_REMOVED lines=24> */
[----:B------:R-:W-:Y:S02]  /*eb60*/  FMUL.FTZ R133, R2, R133 ;  /* 0x0000008502857220 */ /* 0x000fe40000410000 */
[----:B------:R2:W4:Y:S01]  /*eb70*/  @P0 MUFU.LG2 R2, R3 ;  /* 0x0000000300020308 */ /* 0x0005220000000c00 */
[----:B---3--:R-:W-:Y:S02]  /*eb80*/  @P1 FMUL.FTZ R5, R5, 0.69314718246459960938 ;  /* 0x3f31721805051820 */ /* 0x008fe40000410000 */
[----:B-1----:R-:W-:Y:S02]  /*eb90*/  FMUL.FTZ R74, R0, R74 ;  /* 0x0000004a004a7220 */ /* 0x002fe40000410000 */
[----:B------:R-:W-:Y:S01]  /*eba0*/  @P1 FFMA.FTZ R16, R4, R69, R5 ;  /* 0x0000004504101223 */ /* 0x000fe20000010005 */
[----:B------:R-:W-:Y:S01]  /*ebb0*/  MOV R4, 0x1 ;  /* 0x0000000100047802 */ /* 0x000fe20000000f00 */
[----:B------:R-:W-:-:S02]  /*ebc0*/  FMUL.FTZ R75, R0, R75 ;  /* 0x0000004b004b7220 */ /* 0x000fc40000410000 */
[C---:B------:R-:W-:Y:S02]  /*ebd0*/  FMUL.FTZ R78, R0.reuse, R78 ;  /* 0x0000004e004e7220 */ /* 0x040fe40000410000 */
[C---:B------:R-:W-:Y:S02]  /*ebe0*/  FMUL.FTZ R79, R0.reuse, R79 ;  /* 0x0000004f004f7220 */ /* 0x040fe40000410000 */
[C---:B------:R-:W-:Y:S02]  /*ebf0*/  FMUL.FTZ R82, R0.reuse, R82 ;  /* 0x0000005200527220 */ /* 0x040fe40000410000 */
[----:B------:R-:W-:Y:S01]  /*ec00*/  FMUL.FTZ R83, R0, R83 ;  /* 0x0000005300537220 */ /* 0x000fe20000410000 */
[----:B--2---:R-:W-:Y:S01]  /*ec10*/  @P0 MOV R3, 0x3f317218 ;  /* 0x3f31721800030802 */ /* 0x004fe20000000f00 */
[----:B----4-:R-:W-:Y:S02]  /*ec20*/  @P0 FMUL.FTZ R2, R2, 0.69314718246459960938 ;  /* 0x3f31721802020820 */ /* 0x010fe40000410000 */
[----:B------:R-:W-:-:S02]  /*ec30*/  FMUL.FTZ R86, R0, R86 ;  /* 0x0000005600567220 */ /* 0x000fc40000410000 */
[----:B------:R-:W-:Y:S02]  /*ec40*/  @P0 FMUL.FTZ R3, R3, c[0x0][0x2d0] ;  /* 0x0000b40003030a20 */ /* 0x000fe40000410000 */
        /* <DEDUP_REMOVED lines=24> */
[----:B------:R-:W-:Y:S01]  /*edd0*/  FMUL.FTZ R135, R0, R135 ;  /* 0x0000008700877220 */ /* 0x000fe20000410000 */
[----:B------:R-:W-:Y:S01]  /*ede0*/  PRMT R0, R4, 0x7610, R0 ;  /* 0x0000761004007816 */ /* 0x000fe20000000000 */
[----:B------:R-:W-:Y:S02]  /*edf0*/  @P0 FFMA.FTZ R15, R3, R68, R2 ;  /* 0x00000044030f0223 */ /* 0x000fe40000010002 */
.L_x_67:
[----:B--2---:R2:W5:Y:S01]  /*ee00*/  LDL R7, [R1+0x4c] ;  /* 0x00004c0001077983 */ /* 0x0045620000100800 */
[----:B------:R-:W-:Y:S03]  /*ee10*/  BSSY B0, `(.L_x_76) ;  /* 0x0000012000007945 */ /* 0x000fe60003800000 */
[----:B------:R-:W3:Y:S02]  /*ee20*/  S2R R6, SR_TID.X ;  /* 0x0000000000067919 */ /* 0x000ee40000002100 */
[----:B---3--:R-:W-:-:S13]  /*ee30*/  LOP3.LUT P6, RZ, R6, 0xff, RZ, 0xc0, !PT ;  /* 0x000000ff06ff7812 */ /* 0x008fda00078cc0ff */
[----:B------:R-:W-:Y:S05]  /*ee40*/  @P6 BRA `(.L_x_77) ;  /* 0x000000e000006947 */ /* 0x000fea0003800000 */
[----:B--2---:R-:W2:Y:S01]  /*ee50*/  S2R R4, SR_LANEID ;  /* 0x0000000000047919 */ /* 0x004ea20000000000 */
[----:B------:R-:W-:Y:S01]  /*ee60*/  VOTEU.ANY UR4, UPT, PT ;  /* 0x0000000000047886 */ /* 0x000fe200038e0100 */
[----:B------:R-:W-:Y:S01]  /*ee70*/  IMAD.MOV.U32 R5, RZ, RZ, c[0x0][0x584] ;  /* 0x00016100ff057624 */ /* 0x000fe200078e00ff */
[----:B------:R-:W2:Y:S08]  /*ee80*/  FLO.U32 R3, UR4 ;  /* 0x0000000400037d00 */ /* 0x000eb000080e0000 */
[----:B------:R-:W3:Y:S01]  /*ee90*/  POPC R2, UR4 ;  /* 0x0000000400027d09 */ /* 0x000ee20008000000 */
[----:B--2---:R-:W-:Y:S01]  /*eea0*/  ISETP.EQ.U32.AND P0, PT, R3, R4, PT ;  /* 0x000000040300720c */ /* 0x004fe20003f02070 */
[----:B------:R-:W-:-:S12]  /*eeb0*/  IMAD.MOV.U32 R4, RZ, RZ, c[0x0][0x580] ;  /* 0x00016000ff047624 */ /* 0x000fd800078e00ff */
[----:B---3--:R2:W3:Y:S04]  /*eec0*/  @P0 ATOMG.E.ADD.STRONG.GPU PT, R2, [R4.64], R2 ;  /* 0x00000002040209a8 */ /* 0x0084e800081ee1c6 */
[----:B--2---:R-:W2:Y:S04]  /*eed0*/  S2R R4, SR_LTMASK ;  /* 0x0000000000047919 */ /* 0x004ea80000003900 */
[----:B---3--:R2:W3:Y:S02]  /*eee0*/  SHFL.IDX PT, R3, R2, R3, 0x1f ;  /* 0x00001f0302037589 */ /* 0x0084e400000e0000 */
[----:B--2---:R-:W-:-:S06]  /*eef0*/  LOP3.LUT R2, R4, UR4, RZ, 0xc0, !PT ;  /* 0x0000000404027c12 */ /* 0x004fcc000f8ec0ff */
[----:B------:R-:W3:Y:S02]  /*ef00*/  POPC R2, R2 ;  /* 0x0000000200027309 */ /* 0x000ee40000000000 */
[----:B---3-5:R-:W-:-:S05]  /*ef10*/  IADD3 R7, R3, c[0x0][0xc], R2 ;  /* 0x0000030003077a10 */ /* 0x028fca0007ffe002 */
[----:B------:R2:W-:Y:S02]  /*ef20*/  STL [R1+0x4c], R7 ;  /* 0x00004c0701007387 */ /* 0x0005e40000100800 */
.L_x_77:
[----:B--2---:R-:W-:Y:S05]  /*ef30*/  BSYNC B0 ;  /* 0x0000000000007941 */ /* 0x004fea0003800000 */
.L_x_76:
[----:B------:R-:W-:Y:S01]  /*ef40*/  PRMT R0, R0, 0x9910, RZ ;  /* 0x0000991000007816 */ /* 0x000fe200000000ff */
[----:B------:R-:W-:Y:S01]  /*ef50*/  BSSY B1, `(.L_x_78) ;  /* 0x000013a000017945 */ /* 0x000fe20003800000 */
[----:B-----5:R-:W-:Y:S01]  /*ef60*/  IMAD.MOV.U32 R41, RZ, RZ, R7 ;  /* 0x000000ffff297224 */ /* 0x020fe200078e0007 */
[----:B------:R-:W-:Y:S01]  /*ef70*/  MOV R43, 0x1f ;  /* 0x0000001f002b7802 */ /* 0x000fe20000000f00 */
[----:B------:R-:W-:Y:S01]  /*ef80*/  IMAD.MOV.U32 R44, RZ, RZ, RZ ;  /* 0x000000ffff2c7224 */ /* 0x000fe200078e00ff */
[----:B------:R-:W-:Y:S01]  /*ef90*/  ISETP.NE.AND P0, PT, R0, RZ, PT ;  /* 0x000000ff0000720c */ /* 0x000fe20003f05270 */
[----:B------:R-:W-:-:S12]  /*efa0*/  IMAD.MOV.U32 R42, RZ, RZ, -0x1 ;  /* 0xffffffffff2a7424 */ /* 0x000fd800078e00ff */
[----:B------:R-:W-:Y:S05]  /*efb0*/  @!P0 BRA `(.L_x_79) ;  /* 0x0000107000008947 */ /* 0x000fea0003800000 */
[----:B------:R-:W-:Y:S01]  /*efc0*/  WARPSYNC 0xffffffff ;  /* 0xffffffff00007948 */ /* 0x000fe20003800000 */
[----:B------:R-:W-:Y:S06]  /*efd0*/  BAR.SYNC.DEFER_BLOCKING 0x1, 0x100 ;  /* 0x0044000000007b1d */ /* 0x000fec0000010000 */
[----:B------:R-:W-:Y:S05]  /*efe0*/  BRA.CONV ~URZ, `(.L_x_80) ;  /* 0x000000537f007947 */ /* 0x000fea000b800000 */
[----:B------:R-:W-:Y:S02]  /*eff0*/  SHF.R.S32.HI R0, RZ, 0x1f, R6 ;  /* 0x0000001fff007819 */ /* 0x000fe40000011406 */
[----:B------:R-:W-:Y:S02]  /*f000*/  MOV R2, 0xf040 ;  /* 0x0000f04000027802 */ /* 0x000fe40000000f00 */
[----:B------:R-:W-:-:S04]  /*f010*/  LEA.HI R0, R0, R6, RZ, 0x7 ;  /* 0x0000000600007211 */ /* 0x000fc800078f38ff */
[----:B------:R-:W-:Y:S02]  /*f020*/  SHF.R.S32.HI R0, RZ, 0x7, R0 ;  /* 0x00000007ff007819 */ /* 0x000fe40000011400 */
[----:B-1----:R-:W-:Y:S05]  /*f030*/  CALL.REL.NOINC `($__internal_1_$__cuda_sm70_shflsync_idx_p) ;  /* 0x000015f000007944 */ /* 0x002fea0003c00000 */
.L_x_80:
[----:B------:R-:W3:Y:S04]  /*f040*/  LDL R8, [R1+0x54] ;  /* 0x0000540001087983 */ /* 0x000ee80000100800 */
[----:B------:R-:W4:Y:S04]  /*f050*/  LDL.LU R5, [R1+0x34] ;  /* 0x0000340001057983 */ /* 0x000f280000300800 */
[----:B-1----:R-:W5:Y:S04]  /*f060*/  LDL.LU R11, [R1+0x38] ;  /* 0x00003800010b7983 */ /* 0x002f680000300800 */
[----:B--2---:R-:W2:Y:S04]  /*f070*/  LDL.LU R17, [R1+0x3c] ;  /* 0x00003c0001117983 */ /* 0x004ea80000300800 */
[----:B------:R-:W3:Y:S01]  /*f080*/  LDL.LU R19, [R1+0x48] ;  /* 0x0000480001137983 */ /* 0x000ee20000300800 */
[----:B------:R-:W-:-:S03]  /*f090*/  IMAD.MOV.U32 R3, RZ, RZ, 0x1 ;  /* 0x00000001ff037424 */ /* 0x000fc600078e00ff */
[----:B------:R-:W2:Y:S02]  /*f0a0*/  LDL R18, [R1+0x5c] ;  /* 0x00005c0001127983 */ /* 0x000ea40000100800 */
[----:B------:R-:W-:Y:S02]  /*f0b0*/  ISETP.NE.AND P1, PT, R3, c[0x0][0x4e8], PT ;  /* 0x00013a0003007a0c */ /* 0x000fe40003f25270 */
[----:B------:R-:W2:Y:S04]  /*f0c0*/  LDL R45, [R1+0x30] ;  /* 0x00003000012d7983 */ /* 0x000ea80000100800 */
[----:B------:R-:W1:Y:S01]  /*f0d0*/  S2R R20, SR_TID.X ;  /* 0x0000000000147919 */ /* 0x000e620000002100 */
[----:B------:R-:W-:Y:S02]  /*f0e0*/  ULDC UR5, c[0x0][0x4e8] ;  /* 0x00013a0000057ab9 */ /* 0x000fe40000000800 */
[----:B------:R-:W-:-:S02]  /*f0f0*/  ULDC UR4, c[0x0][0x388] ;  /* 0x0000e20000047ab9 */ /* 0x000fc40000000800 */
[----:B------:R-:W-:Y:S01]  /*f100*/  UIMAD UR4, UR5, UR4, URZ ;  /* 0x00000004050472a4 */ /* 0x000fe2000f8e023f */
[----:B------:R-:W-:Y:S01]  /*f110*/  BSSY B0, `(.L_x_81) ;  /* 0x00000ad000007945 */ /* 0x000fe20003800000 */
[----:B----4-:R-:W-:Y:S01]  /*f120*/  SHF.R.S32.HI R0, RZ, 0x1f, R5 ;  /* 0x0000001fff007819 */ /* 0x010fe20000011405 */
[----:B------:R-:W-:-:S04]  /*f130*/  IMAD.WIDE.U32 R6, R5, c[0x0][0x4d0], RZ ;  /* 0x0001340005067a25 */ /* 0x000fc800078e00ff */
[C---:B------:R-:W-:Y:S02]  /*f140*/  IMAD R2, R0.reuse, c[0x0][0x4d0], RZ ;  /* 0x0001340000027a24 */ /* 0x040fe400078e02ff */
[----:B------:R-:W-:Y:S02]  /*f150*/  IMAD R4, R0, c[0x0][0x438], RZ ;  /* 0x00010e0000047a24 */ /* 0x000fe400078e02ff */
[----:B------:R-:W-:Y:S01]  /*f160*/  IMAD R3, R5, c[0x0][0x4d4], R2 ;  /* 0x0001350005037a24 */ /* 0x000fe200078e0202 */
[----:B-----5:R-:W-:Y:S01]  /*f170*/  SHF.R.S32.HI R2, RZ, 0x1f, R11 ;  /* 0x0000001fff027819 */ /* 0x020fe2000001140b */
[----:B---3--:R-:W-:Y:S02]  /*f180*/  IMAD.IADD R0, R8, 0x1, R19 ;  /* 0x0000000108007824 */ /* 0x008fe400078e0213 */
[----:B------:R-:W-:Y:S02]  /*f190*/  IMAD.IADD R7, R7, 0x1, R3 ;  /* 0x0000000107077824 */ /* 0x000fe400078e0203 */
[----:B------:R-:W-:-:S02]  /*f1a0*/  IMAD R9, R2, c[0x0][0x4d8], RZ ;  /* 0x0001360002097a24 */ /* 0x000fc400078e02ff */
[----:B------:R-:W-:-:S04]  /*f1b0*/  @P1 IMAD.HI.U32 R10, R0, c[0x0][0x4ec], RZ ;  /* 0x00013b00000a1a27 */ /* 0x000fc800078e00ff */
[----:B------:R-:W-:Y:S02]  /*f1c0*/  IMAD R8, R5, c[0x0][0x43c], R4 ;  /* 0x00010f0005087a24 */ /* 0x000fe400078e0204 */
[----:B------:R-:W-:Y:S01]  /*f1d0*/  IMAD.MOV.U32 R3, RZ, RZ, R0 ;  /* 0x000000ffff037224 */ /* 0x000fe200078e0000 */
[----:B------:R-:W-:Y:S01]  /*f1e0*/  @P1 SHF.R.U32.HI R3, RZ, c[0x0][0x4f0], R10 ;  /* 0x00013c00ff031a19 */ /* 0x000fe2000001160a */
[C---:B------:R-:W-:Y:S02]  /*f1f0*/  IMAD R9, R11.reuse, c[0x0][0x4dc], R9 ;  /* 0x000137000b097a24 */ /* 0x040fe400078e0209 */
[----:B------:R-:W-:-:S04]  /*f200*/  IMAD.WIDE.U32 R6, R11, c[0x0][0x4d8], R6 ;  /* 0x000136000b067a25 */ /* 0x000fc800078e0006 */
[----:B------:R-:W-:-:S04]  /*f210*/  IMAD.WIDE.U32 R4, R5, c[0x0][0x438], RZ ;  /* 0x00010e0005047a25 */ /* 0x000fc800078e00ff */
[----:B------:R-:W-:Y:S01]  /*f220*/  IMAD.IADD R7, R7, 0x1, R9 ;  /* 0x0000000107077824 */ /* 0x000fe200078e0209 */
[----:B--2---:R-:W-:Y:S01]  /*f230*/  SHF.R.S32.HI R9, RZ, 0x1f, R17 ;  /* 0x0000001fff097819 */ /* 0x004fe20000011411 */
[----:B------:R-:W-:Y:S02]  /*f240*/  IMAD.IADD R5, R5, 0x1, R8 ;  /* 0x0000000105057824 */ /* 0x000fe400078e0208 */
[----:B------:R-:W-:Y:S02]  /*f250*/  IMAD.MOV R8, RZ, RZ, -R3 ;  /* 0x000000ffff087224 */ /* 0x000fe400078e0a03 */
[----:B------:R-:W-:Y:S02]  /*f260*/  IMAD R2, R2, c[0x0][0x440], RZ ;  /* 0x0001100002027a24 */ /* 0x000fe400078e02ff */
[----:B------:R-:W-:Y:S02]  /*f270*/  IMAD R10, R9, c[0x0][0x4e0], RZ ;  /* 0x00013800090a7a24 */ /* 0x000fe400078e02ff */
[----:B------:R-:W-:-:S02]  /*f280*/  IMAD R8, R8, c[0x0][0x4e8], R0 ;  /* 0x00013a0008087a24 */ /* 0x000fc400078e0200 */
[----:B------:R-:W-:Y:S01]  /*f290*/  IMAD.WIDE.U32 R6, R17, c[0x0][0x4e0], R6 ;  /* 0x0001380011067a25 */ /* 0x000fe200078e0006 */
[----:B------:R-:W-:-:S03]  /*f2a0*/  SHF.R.S32.HI R12, RZ, 0x1f, R3 ;  /* 0x0000001fff0c7819 */ /* 0x000fc60000011403 */
[C---:B------:R-:W-:Y:S02]  /*f2b0*/  IMAD R14, R11.reuse, c[0x0][0x444], R2 ;  /* 0x000111000b0e7a24 */ /* 0x040fe400078e0202 */
[----:B------:R-:W-:Y:S01]  /*f2c0*/  IMAD.WIDE.U32 R4, R11, c[0x0][0x440], R4 ;  /* 0x000110000b047a25 */ /* 0x000fe200078e0004 */
[----:B------:R-:W-:Y:S02]  /*f2d0*/  SHF.R.S32.HI R13, RZ, 0x1f, R8 ;  /* 0x0000001fff0d7819 */ /* 0x000fe40000011408 */
[----:B------:R-:W-:Y:S01]  /*f2e0*/  IADD3 R6, P0, R3, R6, RZ ;  /* 0x0000000603067210 */ /* 0x000fe20007f1e0ff */
[----:B------:R-:W-:Y:S02]  /*f2f0*/  IMAD R11, R17, c[0x0][0x4e4], R10 ;  /* 0x00013900110b7a24 */ /* 0x000fe400078e020a */
[----:B------:R-:W-:-:S03]  /*f300*/  @P1 IMAD.HI.U32 R10, R0, c[0x0][0x4ec], RZ ;  /* 0x00013b00000a1a27 */ /* 0x000fc600078e00ff */
[----:B------:R-:W-:Y:S01]  /*f310*/  IADD3.X R7, R12, R7, R11, P0, !PT ;  /* 0x000000070c077210 */ /* 0x000fe200007fe40b */
[----:B------:R-:W-:Y:S02]  /*f320*/  IMAD R9, R9, c[0x0][0x448], RZ ;  /* 0x0001120009097a24 */ /* 0x000fe400078e02ff */
[----:B------:R-:W-:Y:S01]  /*f330*/  IMAD.MOV.U32 R2, RZ, RZ, R0 ;  /* 0x000000ffff027224 */ /* 0x000fe200078e0000 */
[----:B------:R-:W-:Y:S01]  /*f340*/  @P1 SHF.R.U32.HI R2, RZ, c[0x0][0x4f0], R10 ;  /* 0x00013c00ff021a19 */ /* 0x000fe2000001160a */
[----:B------:R-:W-:Y:S02]  /*f350*/  IMAD.IADD R5, R5, 0x1, R14 ;  /* 0x0000000105057824 */ /* 0x000fe400078e020e */
[----:B------:R-:W-:Y:S02]  /*f360*/  IMAD R3, R13, c[0x0][0x4c8], RZ ;  /* 0x000132000d037a24 */ /* 0x000fe400078e02ff */
[C---:B------:R-:W-:Y:S02]  /*f370*/  IMAD R10, R17.reuse, c[0x0][0x44c], R9 ;  /* 0x00011300110a7a24 */ /* 0x040fe400078e0209 */
[----:B------:R-:W-:Y:S01]  /*f380*/  IMAD.WIDE.U32 R4, R17, c[0x0][0x448], R4 ;  /* 0x0001120011047a25 */ /* 0x000fe200078e0004 */
[----:B-1----:R-:W-:-:S03]  /*f390*/  SHF.R.S32.HI R17, RZ, 0x1f, R20 ;  /* 0x0000001fff117819 */ /* 0x002fc60000011414 */
[C---:B------:R-:W-:Y:S02]  /*f3a0*/  IMAD R9, R8.reuse, c[0x0][0x4cc], R3 ;  /* 0x0001330008097a24 */ /* 0x040fe400078e0203 */
[----:B------:R-:W-:Y:S01]  /*f3b0*/  IMAD.WIDE.U32 R6, R8, c[0x0][0x4c8], R6 ;  /* 0x0001320008067a25 */ /* 0x000fe200078e0006 */
[----:B------:R-:W-:-:S03]  /*f3c0*/  SHF.R.S32.HI R8, RZ, 0x1f, R2 ;  /* 0x0000001fff087819 */ /* 0x000fc60000011402 */
[----:B------:R-:W-:Y:S02]  /*f3d0*/  IMAD.MOV R3, RZ, RZ, -R2 ;  /* 0x000000ffff037224 */ /* 0x000fe400078e0a02 */
[----:B------:R-:W-:Y:S01]  /*f3e0*/  IMAD.IADD R5, R5, 0x1, R10 ;  /* 0x0000000105057824 */ /* 0x000fe200078e020a */
[----:B------:R-:W-:Y:S01]  /*f3f0*/  LEA R10, P0, R6, c[0x0][0x4a8], 0x2 ;  /* 0x00012a00060a7a11 */ /* 0x000fe200078010ff */
[----:B------:R-:W-:Y:S01]  /*f400*/  IMAD.IADD R9, R7, 0x1, R9 ;  /* 0x0000000107097824 */ /* 0x000fe200078e0209 */
[----:B------:R-:W-:Y:S01]  /*f410*/  LEA.HI R17, R17, R20, RZ, 0x5 ;  /* 0x0000001411117211 */ /* 0x000fe200078f28ff */
[----:B------:R-:W-:Y:S02]  /*f420*/  IMAD R7, R3, c[0x0][0x4e8], R0 ;  /* 0x00013a0003077a24 */ /* 0x000fe400078e0200 */
[----:B------:R-:W-:Y:S01]  /*f430*/  IMAD R0, R8, c[0x0][0x430], RZ ;  /* 0x00010c0008007a24 */ /* 0x000fe200078e02ff */
[----:B------:R-:W-:Y:S02]  /*f440*/  LEA.HI.X R6, R6, c[0x0][0x4ac], R9, 0x2, P0 ;  /* 0x00012b0006067a11 */ /* 0x000fe400000f1409 */
[----:B------:R-:W-:Y:S01]  /*f450*/  LOP3.LUT R17, R17, 0xffffffe0, RZ, 0xc0, !PT ;  /* 0xffffffe011117812 */ /* 0x000fe200078ec0ff */
[----:B------:R-:W-:-:S02]  /*f460*/  IMAD R0, R2, c[0x0][0x434], R0 ;  /* 0x00010d0002007a24 */ /* 0x000fc400078e0200 */
[----:B------:R-:W-:Y:S01]  /*f470*/  IMAD.WIDE.U32 R2, R2, c[0x0][0x430], R4 ;  /* 0x00010c0002027a25 */ /* 0x000fe200078e0004 */
[----:B------:R-:W-:Y:S04]  /*f480*/  SHFL.IDX PT, R8, R10, RZ, 0x1c1f ;  /* 0x001c1fff0a087589 */ /* 0x000fe800000e0000 */
[----:B------:R-:W1:Y:S01]  /*f490*/  SHFL.IDX PT, R9, R6, RZ, 0x1c1f ;  /* 0x001c1fff06097589 */ /* 0x000e6200000e0000 */
[----:B------:R-:W-:Y:S02]  /*f4a0*/  IMAD.IADD R17, R20, 0x1, -R17 ;  /* 0x0000000114117824 */ /* 0x000fe400078e0a11 */
[----:B------:R-:W-:Y:S01]  /*f4b0*/  IMAD.IADD R3, R3, 0x1, R0 ;  /* 0x0000000103037824 */ /* 0x000fe200078e0200 */
[----:B------:R-:W-:Y:S01]  /*f4c0*/  SHFL.IDX PT, R4, R10, 0x1, 0x1c1f ;  /* 0x003c1f000a047f89 */ /* 0x000fe200000e0000 */
[----:B------:R-:W-:-:S03]  /*f4d0*/  IMAD.IADD R0, R18, 0x1, R19 ;  /* 0x0000000112007824 */ /* 0x000fc600078e0213 */
[----:B------:R2:W3:Y:S01]  /*f4e0*/  SHFL.IDX PT, R5, R6, 0x1, 0x1c1f ;  /* 0x003c1f0006057f89 */ /* 0x0004e200000e0000 */
[----:B------:R-:W-:Y:S01]  /*f4f0*/  LOP3.LUT P3, RZ, R17, 0x3, RZ, 0xc0, !PT ;  /* 0x0000000311ff7812 */ /* 0x000fe2000786c0ff */
[----:B------:R-:W-:-:S03]  /*f500*/  IMAD.WIDE.U32 R2, R7, c[0x0][0x428], R2 ;  /* 0x00010a0007027a25 */ /* 0x000fc600078e0002 */
[C---:B------:R-:W-:Y:S02]  /*f510*/  ISETP.GE.OR P4, PT, R0.reuse, UR4, P3 ;  /* 0x0000000400007c0c */ /* 0x040fe40009f86670 */
[----:B------:R-:W-:Y:S02]  /*f520*/  ISETP.GE.AND P1, PT, R0, UR4, PT ;  /* 0x0000000400007c0c */ /* 0x000fe4000bf26270 */
[----:B--2---:R-:W-:-:S05]  /*f530*/  SHF.R.S32.HI R6, RZ, 0x1f, R7 ;  /* 0x0000001fff067819 */ /* 0x004fca0000011407 */
[----:B------:R-:W-:Y:S01]  /*f540*/  IMAD R10, R6, c[0x0][0x428], RZ ;  /* 0x00010a00060a7a24 */ /* 0x000fe200078e02ff */
[----:B------:R-:W-:-:S03]  /*f550*/  IADD3 R6, R0, 0x8, RZ ;  /* 0x0000000800067810 */ /* 0x000fc60007ffe0ff */
[----:B------:R-:W-:Y:S01]  /*f560*/  IMAD R10, R7, c[0x0][0x42c], R10 ;  /* 0x00010b00070a7a24 */ /* 0x000fe200078e020a */
[----:B------:R-:W-:Y:S02]  /*f570*/  ISETP.GE.OR P3, PT, R6, UR4, P3 ;  /* 0x0000000406007c0c */ /* 0x000fe40009f66670 */
[----:B------:R-:W-:Y:S01]  /*f580*/  LEA R27, P2, R2, c[0x0][0x400], 0x2 ;  /* 0x00010000021b7a11 */ /* 0x000fe200078410ff */
[----:B------:R-:W-:Y:S01]  /*f590*/  IMAD.IADD R3, R3, 0x1, R10 ;  /* 0x0000000103037824 */ /* 0x000fe200078e020a */
[----:B-1----:R1:W-:Y:S01]  /*f5a0*/  @!P4 ST.E [R8.64], R16 ;  /* 0x000000100800c985 */ /* 0x0023e2000c101906 */
[----:B------:R-:W-:-:S03]  /*f5b0*/  ISETP.GE.AND P0, PT, R6, UR4, PT ;  /* 0x0000000406007c0c */ /* 0x000fc6000bf06270 */
[----:B------:R-:W-:Y:S02]  /*f5c0*/  LEA.HI.X R24, R2, c[0x0][0x404], R3, 0x2, P2 ;  /* 0x0001010002187a11 */ /* 0x000fe400010f1403 */
[C---:B------:R-:W-:Y:S01]  /*f5d0*/  IADD3 R17, R45.reuse, 0x8, RZ ;  /* 0x000000082d117810 */ /* 0x040fe20007ffe0ff */
[----:B------:R-:W2:Y:S01]  /*f5e0*/  SHFL.IDX PT, R2, R27, RZ, 0x1c1f ;  /* 0x001c1fff1b027589 */ /* 0x000ea200000e0000 */
[C---:B------:R-:W-:Y:S02]  /*f5f0*/  IADD3 R14, R45.reuse, 0x20, RZ ;  /* 0x000000202d0e7810 */ /* 0x040fe40007ffe0ff */
[C---:B------:R-:W-:Y:S01]  /*f600*/  IADD3 R13, R45.reuse, 0x28, RZ ;  /* 0x000000282d0d7810 */ /* 0x040fe20007ffe0ff */
[----:B---3--:R3:W-:Y:S01]  /*f610*/  @!P3 ST.E [R4.64], R15 ;  /* 0x0000000f0400b985 */ /* 0x0087e2000c101906 */
[C---:B------:R-:W-:Y:S02]  /*f620*/  IADD3 R12, R45.reuse, 0x30, RZ ;  /* 0x000000302d0c7810 */ /* 0x040fe40007ffe0ff */
[C---:B------:R-:W-:Y:S01]  /*f630*/  IADD3 R11, R45.reuse, 0x38, RZ ;  /* 0x000000382d0b7810 */ /* 0x040fe20007ffe0ff */
[----:B------:R4:W2:Y:S01]  /*f640*/  SHFL.IDX PT, R3, R24, RZ, 0x1c1f ;  /* 0x001c1fff18037589 */ /* 0x0008a200000e0000 */
[----:B------:R-:W-:-:S02]  /*f650*/  IADD3 R10, R45, 0x40, RZ ;  /* 0x000000402d0a7810 */ /* 0x000fc40007ffe0ff */
[C---:B------:R-:W-:Y:S02]  /*f660*/  IADD3 R7, R45.reuse, 0x58, RZ ;  /* 0x000000582d077810 */ /* 0x040fe40007ffe0ff */
[C---:B------:R-:W-:Y:S02]  /*f670*/  IADD3 R6, R45.reuse, 0x60, RZ ;  /* 0x000000602d067810 */ /* 0x040fe40007ffe0ff */
[C---:B------:R-:W-:Y:S02]  /*f680*/  IADD3 R0, R45.reuse, 0x78, RZ ;  /* 0x000000782d007810 */ /* 0x040fe40007ffe0ff */
[C---:B-1----:R-:W-:Y:S02]  /*f690*/  IADD3 R16, R45.reuse, 0x10, RZ ;  /* 0x000000102d107810 */ /* 0x042fe40007ffe0ff */
[C---:B------:R-:W-:Y:S02]  /*f6a0*/  IADD3 R9, R45.reuse, 0x48, RZ ;  /* 0x000000482d097810 */ /* 0x040fe40007ffe0ff */
[----:B------:R-:W-:-:S02]  /*f6b0*/  IADD3 R8, R45, 0x50, RZ ;  /* 0x000000502d087810 */ /* 0x000fc40007ffe0ff */
[----:B------:R-:W-:Y:S02]  /*f6c0*/  SHF.R.S32.HI R25, RZ, 0x1f, R17 ;  /* 0x0000001fff197819 */ /* 0x000fe40000011411 */
[C---:B---3--:R-:W-:Y:S02]  /*f6d0*/  IADD3 R15, R45.reuse, 0x18, RZ ;  /* 0x000000182d0f7810 */ /* 0x048fe40007ffe0ff */
[C---:B------:R-:W-:Y:S02]  /*f6e0*/  IADD3 R5, R45.reuse, 0x68, RZ ;  /* 0x000000682d057810 */ /* 0x040fe40007ffe0ff */
[----:B------:R-:W-:Y:S02]  /*f6f0*/  IADD3 R4, R45, 0x70, RZ ;  /* 0x000000702d047810 */ /* 0x000fe40007ffe0ff */
[----:B------:R-:W-:Y:S02]  /*f700*/  SHF.R.S32.HI R26, RZ, 0x1f, R16 ;  /* 0x0000001fff1a7819 */ /* 0x000fe40000011410 */
[----:B------:R-:W-:-:S02]  /*f710*/  SHF.R.S32.HI R29, RZ, 0x1f, R15 ;  /* 0x0000001fff1d7819 */ /* 0x000fc4000001140f */
[----:B------:R-:W-:Y:S02]  /*f720*/  SHF.R.S32.HI R28, RZ, 0x1f, R14 ;  /* 0x0000001fff1c7819 */ /* 0x000fe4000001140e */
[----:B------:R-:W-:Y:S02]  /*f730*/  SHF.R.S32.HI R30, RZ, 0x1f, R13 ;  /* 0x0000001fff1e7819 */ /* 0x000fe4000001140d */
[----:B------:R-:W-:Y:S02]  /*f740*/  SHF.R.S32.HI R31, RZ, 0x1f, R12 ;  /* 0x0000001fff1f7819 */ /* 0x000fe4000001140c */
[----:B------:R-:W-:Y:S02]  /*f750*/  SHF.R.S32.HI R32, RZ, 0x1f, R11 ;  /* 0x0000001fff207819 */ /* 0x000fe4000001140b */
[----:B------:R-:W-:Y:S02]  /*f760*/  SHF.R.S32.HI R33, RZ, 0x1f, R10 ;  /* 0x0000001fff217819 */ /* 0x000fe4000001140a */
[----:B------:R-:W-:-:S02]  /*f770*/  SHF.R.S32.HI R34, RZ, 0x1f, R9 ;  /* 0x0000001fff227819 */ /* 0x000fc40000011409 */
[----:B------:R-:W-:Y:S02]  /*f780*/  SHF.R.S32.HI R36, RZ, 0x1f, R8 ;  /* 0x0000001fff247819 */ /* 0x000fe40000011408 */
[----:B------:R-:W-:Y:S02]  /*f790*/  SHF.R.S32.HI R35, RZ, 0x1f, R7 ;  /* 0x0000001fff237819 */ /* 0x000fe40000011407 */
[----:B------:R-:W-:Y:S02]  /*f7a0*/  SHF.R.S32.HI R37, RZ, 0x1f, R6 ;  /* 0x0000001fff257819 */ /* 0x000fe40000011406 */
[----:B------:R-:W-:Y:S02]  /*f7b0*/  SHF.R.S32.HI R38, RZ, 0x1f, R5 ;  /* 0x0000001fff267819 */ /* 0x000fe40000011405 */
[----:B------:R-:W-:Y:S02]  /*f7c0*/  SHF.R.S32.HI R39, RZ, 0x1f, R4 ;  /* 0x0000001fff277819 */ /* 0x000fe40000011404 */
[----:B------:R-:W-:Y:S01]  /*f7d0*/  SHF.R.S32.HI R40, RZ, 0x1f, R0 ;  /* 0x0000001fff287819 */ /* 0x000fe20000011400 */
[----:B------:R-:W-:Y:S05]  /*f7e0*/  @P1 BRA `(.L_x_82) ;  /* 0x000003f000001947 */ /* 0x000fea0003800000 */
[----:B--2-4-:R-:W-:Y:S02]  /*f7f0*/  ISETP.GE.AND P5, PT, R45, c[0x0][0x3c8], PT ;  /* 0x0000f2002d007a0c */ /* 0x014fe40003fa6270 */
[----:B------:R-:W-:-:S02]  /*f800*/  ISETP.GE.AND P1, PT, R17, c[0x0][0x3c8], PT ;  /* 0x0000f20011007a0c */ /* 0x000fc40003f26270 */
[----:B------:R-:W-:Y:S02]  /*f810*/  ISETP.GE.AND P4, PT, R16, c[0x0][0x3c8], PT ;  /* 0x0000f20010007a0c */ /* 0x000fe40003f86270 */
[----:B------:R-:W-:-:S07]  /*f820*/  ISETP.GE.AND P2, PT, R15, c[0x0][0x3c8], PT ;  /* 0x0000f2000f007a0c */ /* 0x000fce0003f46270 */
[----:B------:R-:W-:Y:S02]  /*f830*/  @!P5 IMAD.WIDE R20, R45, 0x4, R2 ;  /* 0x000000042d14d825 */ /* 0x000fe400078e0202 */
[----:B------:R-:W-:-:S03]  /*f840*/  @!P1 LEA R18, P3, R17, R2, 0x2 ;  /* 0x0000000211129211 */ /* 0x000fc600078610ff */
[----:B------:R1:W-:Y:S01]  /*f850*/  @!P5 ST.E.64 [R20.64], R72 ;  /* 0x000000481400d985 */ /* 0x0003e2000c101b06 */
[----:B------:R-:W-:Y:S02]  /*f860*/  @!P1 LEA.HI.X R19, R17, R3, R25, 0x2, P3 ;  /* 0x0000000311139211 */ /* 0x000fe400018f1419 */
[----:B------:R-:W-:-:S03]  /*f870*/  ISETP.GE.AND P5, PT, R14, c[0x0][0x3c8], PT ;  /* 0x0000f2000e007a0c */ /* 0x000fc60003fa6270 */
[----:B------:R2:W-:Y:S01]  /*f880*/  @!P1 ST.E.64 [R18.64], R76 ;  /* 0x0000004c12009985 */ /* 0x0005e2000c101b06 */
[----:B------:R-:W-:Y:S02]  /*f890*/  ISETP.GE.AND P1, PT, R13, c[0x0][0x3c8], PT ;  /* 0x0000f2000d007a0c */ /* 0x000fe40003f26270 */
[----:B-1----:R-:W-:-:S04]  /*f8a0*/  @!P4 LEA R20, P3, R16, R2, 0x2 ;  /* 0x000000021014c211 */ /* 0x002fc800078610ff */
[----:B------:R-:W-:Y:S02]  /*f8b0*/  @!P4 LEA.HI.X R21, R16, R3, R26, 0x2, P3 ;  /* 0x000000031015c211 */ /* 0x000fe400018f141a */
[----:B--2---:R-:W-:-:S03]  /*f8c0*/  @!P2 LEA R18, P3, R15, R2, 0x2 ;  /* 0x000000020f12a211 */ /* 0x004fc600078610ff */
        /* <DEDUP_REMOVED lines=28> */
[----:B-1----:R-:W-:-:S04]  /*fa90*/  @!P3 LEA R20, P4, R8, R2, 0x2 ;  /* 0x000000020814b211 */ /* 0x002fc800078810ff */
[-C--:B------:R-:W-:Y:S02]  /*faa0*/  @!P3 LEA.HI.X R21, R8, R3.reuse, R36, 0x2, P4 ;  /* 0x000000030815b211 */ /* 0x080fe400020f1424 */
[-C--:B--2---:R-:W-:Y:S02]  /*fab0*/  @!P2 LEA R18, P1, R7, R2.reuse, 0x2 ;  /* 0x000000020712a211 */ /* 0x084fe400078210ff */
[----:B------:R-:W-:Y:S01]  /*fac0*/  ISETP.GE.AND P4, PT, R5, c[0x0][0x3c8], PT ;  /* 0x0000f20005007a0c */ /* 0x000fe20003f86270 */
[----:B------:R1:W-:Y:S01]  /*fad0*/  @!P3 ST.E.64 [R20.64], R112 ;  /* 0x000000701400b985 */ /* 0x0003e2000c101b06 */
[----:B------:R-:W-:Y:S02]  /*fae0*/  @!P2 LEA.HI.X R19, R7, R3, R35, 0x2, P1 ;  /* 0x000000030713a211 */ /* 0x000fe400008f1423 */
[----:B------:R-:W-:Y:S02]  /*faf0*/  ISETP.GE.AND P3, PT, R4, c[0x0][0x3c8], PT ;  /* 0x0000f20004007a0c */ /* 0x000fe40003f66270 */
[----:B------:R-:W-:Y:S01]  /*fb00*/  @!P5 LEA R22, P1, R6, R2, 0x2 ;  /* 0x000000020616d211 */ /* 0x000fe200078210ff */
[----:B------:R2:W-:Y:S01]  /*fb10*/  @!P2 ST.E.64 [R18.64], R116 ;  /* 0x000000741200a985 */ /* 0x0005e2000c101b06 */
[----:B------:R-:W-:-:S02]  /*fb20*/  ISETP.GE.AND P2, PT, R0, c[0x0][0x3c8], PT ;  /* 0x0000f20000007a0c */ /* 0x000fc40003f46270 */
[----:B------:R-:W-:-:S05]  /*fb30*/  @!P5 LEA.HI.X R23, R6, R3, R37, 0x2, P1 ;  /* 0x000000030617d211 */ /* 0x000fca00008f1425 */
[----:B------:R3:W-:Y:S01]  /*fb40*/  @!P5 ST.E.64 [R22.64], R120 ;  /* 0x000000781600d985 */ /* 0x0007e2000c101b06 */
[----:B-1----:R-:W-:-:S04]  /*fb50*/  @!P4 LEA R20, P1, R5, R2, 0x2 ;  /* 0x000000020514c211 */ /* 0x002fc800078210ff */
[----:B------:R-:W-:Y:S02]  /*fb60*/  @!P4 LEA.HI.X R21, R5, R3, R38, 0x2, P1 ;  /* 0x000000030515c211 */ /* 0x000fe400008f1426 */
[----:B--2---:R-:W-:-:S03]  /*fb70*/  @!P3 LEA R18, P1, R4, R2, 0x2 ;  /* 0x000000020412b211 */ /* 0x004fc600078210ff */
[----:B------:R3:W-:Y:S01]  /*fb80*/  @!P4 ST.E.64 [R20.64], R124 ;  /* 0x0000007c1400c985 */ /* 0x0007e2000c101b06 */
[----:B------:R-:W-:Y:S02]  /*fb90*/  @!P3 LEA.HI.X R19, R4, R3, R39, 0x2, P1 ;  /* 0x000000030413b211 */ /* 0x000fe400008f1427 */
[----:B------:R-:W-:-:S03]  /*fba0*/  @!P2 LEA R2, P1, R0, R2, 0x2 ;  /* 0x000000020002a211 */ /* 0x000fc600078210ff */
[----:B------:R3:W-:Y:S01]  /*fbb0*/  @!P3 ST.E.64 [R18.64], R128 ;  /* 0x000000801200b985 */ /* 0x0007e2000c101b06 */
[----:B------:R-:W-:-:S05]  /*fbc0*/  @!P2 LEA.HI.X R3, R0, R3, R40, 0x2, P1 ;  /* 0x000000030003a211 */ /* 0x000fca00008f1428 */
[----:B------:R3:W-:Y:S04]  /*fbd0*/  @!P2 ST.E.64 [R2.64], R132 ;  /* 0x000000840200a985 */ /* 0x0007e8000c101b06 */
.L_x_82:
[----:B--2-4-:R-:W-:Y:S05]  /*fbe0*/  BSYNC B0 ;  /* 0x0000000000007941 */ /* 0x014fea0003800000 */
.L_x_81:
[----:B---3--:R1:W2:Y:S04]  /*fbf0*/  SHFL.IDX PT, R3, R24, 0x1, 0x1c1f ;  /* 0x003c1f0018037f89 */ /* 0x0082a800000e0000 */
[----:B------:R1:W3:Y:S01]  /*fc00*/  SHFL.IDX PT, R2, R27, 0x1, 0x1c1f ;  /* 0x003c1f001b027f89 */ /* 0x0002e200000e0000 */
[----:B------:R-:W-:Y:S05]  /*fc10*/  @P0 BRA `(.L_x_83) ;  /* 0x000006d000000947 */ /* 0x000fea0003800000 */
[----:B------:R-:W-:Y:S02]  /*fc20*/  ISETP.GE.AND P2, PT, R17, c[0x0][0x3c8], PT ;  /* 0x0000f20011007a0c */ /* 0x000fe40003f46270 */
[----:B------:R-:W-:Y:S02]  /*fc30*/  ISETP.GE.AND P3, PT, R45, c[0x0][0x3c8], PT ;  /* 0x0000f2002d007a0c */ /* 0x000fe40003f66270 */
[----:B------:R-:W-:Y:S02]  /*fc40*/  ISETP.GE.AND P1, PT, R16, c[0x0][0x3c8], PT ;  /* 0x0000f20010007a0c */ /* 0x000fe40003f26270 */
[----:B------:R-:W-:-:S02]  /*fc50*/  ISETP.GE.AND P0, PT, R15, c[0x0][0x3c8], PT ;  /* 0x0000f2000f007a0c */ /* 0x000fc40003f06270 */
[----:B------:R-:W-:-:S05]  /*fc60*/  ISETP.GE.AND P4, PT, R14, c[0x0][0x3c8], PT ;  /* 0x0000f2000e007a0c */ /* 0x000fca0003f86270 */
[----:B---3--:R-:W-:Y:S02]  /*fc70*/  @!P2 LEA R20, P5, R17, R2, 0x2 ;  /* 0x000000021114a211 */ /* 0x008fe400078a10ff */
[----:B--2---:R-:W-:Y:S02]  /*fc80*/  @!P3 IMAD.WIDE R18, R45, 0x4, R2 ;  /* 0x000000042d12b825 */ /* 0x004fe400078e0202 */
[----:B------:R-:W-:-:S03]  /*fc90*/  @!P2 LEA.HI.X R21, R17, R3, R25, 0x2, P5 ;  /* 0x000000031115a211 */ /* 0x000fc600028f1419 */
[----:B------:R2:W-:Y:S01]  /*fca0*/  @!P3 ST.E.64 [R18.64], R74 ;  /* 0x0000004a1200b985 */ /* 0x0005e2000c101b06 */
[----:B------:R-:W-:-:S03]  /*fcb0*/  ISETP.GE.AND P3, PT, R13, c[0x0][0x3c8], PT ;  /* 0x0000f2000d007a0c */ /* 0x000fc60003f66270 */
[----:B------:R3:W-:Y:S01]  /*fcc0*/  @!P2 ST.E.64 [R20.64], R78 ;  /* 0x0000004e1400a985 */ /* 0x0007e2000c101b06 */
[CC--:B--2---:R-:W-:Y:S02]  /*fcd0*/  @!P1 LEA R18, P5, R16.reuse, R2.reuse, 0x2 ;  /* 0x0000000210129211 */ /* 0x0c4fe400078a10ff */
[CC--:B---3--:R-:W-:Y:S02]  /*fce0*/  @!P0 LEA R20, P2, R15.reuse, R2.reuse, 0x2 ;  /* 0x000000020f148211 */ /* 0x0c8fe400078410ff */
[-C--:B------:R-:W-:Y:S02]  /*fcf0*/  @!P1 LEA.HI.X R19, R16, R3.reuse, R26, 0x2, P5 ;  /* 0x0000000310139211 */ /* 0x080fe400028f141a */
[----:B------:R-:W-:Y:S02]  /*fd00*/  @!P0 LEA.HI.X R21, R15, R3, R29, 0x2, P2 ;  /* 0x000000030f158211 */ /* 0x000fe400010f141d */
[----:B------:R-:W-:Y:S01]  /*fd10*/  ISETP.GE.AND P2, PT, R12, c[0x0][0x3c8], PT ;  /* 0x0000f2000c007a0c */ /* 0x000fe20003f46270 */
[----:B------:R2:W-:Y:S01]  /*fd20*/  @!P1 ST.E.64 [R18.64], R82 ;  /* 0x0000005212009985 */ /* 0x0005e2000c101b06 */
[----:B------:R-:W-:-:S02]  /*fd30*/  @!P4 LEA R22, P5, R14, R2, 0x2 ;  /* 0x000000020e16c211 */ /* 0x000fc400078a10ff */
[----:B------:R-:W-:Y:S01]  /*fd40*/  ISETP.GE.AND P1, PT, R11, c[0x0][0x3c8], PT ;  /* 0x0000f2000b007a0c */ /* 0x000fe20003f26270 */
[----:B------:R-:W-:Y:S01]  /*fd50*/  @!P0 ST.E.64 [R20.64], R86 ;  /* 0x0000005614008985 */ /* 0x000fe2000c101b06 */
[----:B------:R-:W-:Y:S02]  /*fd60*/  @!P4 LEA.HI.X R23, R14, R3, R28, 0x2, P5 ;  /* 0x000000030e17c211 */ /* 0x000fe400028f141c */
[----:B------:R-:W-:-:S03]  /*fd70*/  ISETP.GE.AND P0, PT, R10, c[0x0][0x3c8], PT ;  /* 0x0000f2000a007a0c */ /* 0x000fc60003f06270 */
[----:B------:R-:W-:Y:S01]  /*fd80*/  @!P4 ST.E.64 [R22.64], R90 ;  /* 0x0000005a1600c985 */ /* 0x000fe2000c101b06 */
[----:B--2---:R-:W-:-:S04]  /*fd90*/  @!P3 LEA R18, P5, R13, R2, 0x2 ;  /* 0x000000020d12b211 */ /* 0x004fc800078a10ff */
[----:B------:R-:W-:Y:S02]  /*fda0*/  @!P3 LEA.HI.X R19, R13, R3, R30, 0x2, P5 ;  /* 0x000000030d13b211 */ /* 0x000fe400028f141e */
[----:B------:R-:W-:-:S03]  /*fdb0*/  @!P2 LEA R16, P5, R12, R2, 0x2 ;  /* 0x000000020c10a211 */ /* 0x000fc600078a10ff */
[----:B------:R-:W-:Y:S01]  /*fdc0*/  @!P3 ST.E.64 [R18.64], R94 ;  /* 0x0000005e1200b985 */ /* 0x000fe2000c101b06 */
[-C--:B------:R-:W-:Y:S02]  /*fdd0*/  @!P2 LEA.HI.X R17, R12, R3.reuse, R31, 0x2, P5 ;  /* 0x000000030c11a211 */ /* 0x080fe400028f141f */
[CC--:B------:R-:W-:Y:S02]  /*fde0*/  @!P1 LEA R14, P5, R11.reuse, R2.reuse, 0x2 ;  /* 0x000000020b0e9211 */ /* 0x0c0fe400078a10ff */
[C---:B------:R-:W-:Y:S01]  /*fdf0*/  @!P0 LEA R12, P4, R10.reuse, R2, 0x2 ;  /* 0x000000020a0c8211 */ /* 0x040fe200078810ff */
[----:B------:R-:W-:Y:S01]  /*fe00*/  @!P2 ST.E.64 [R16.64], R98 ;  /* 0x000000621000a985 */ /* 0x000fe2000c101b06 */
[-C--:B------:R-:W-:Y:S02]  /*fe10*/  @!P1 LEA.HI.X R15, R11, R3.reuse, R32, 0x2, P5 ;  /* 0x000000030b0f9211 */ /* 0x080fe400028f1420 */
[----:B------:R-:W-:Y:S02]  /*fe20*/  ISETP.GE.AND P5, PT, R9, c[0x0][0x3c8], PT ;  /* 0x0000f20009007a0c */ /* 0x000fe40003fa6270 */
[----:B------:R-:W-:Y:S01]  /*fe30*/  @!P0 LEA.HI.X R13, R10, R3, R33, 0x2, P4 ;  /* 0x000000030a0d8211 */ /* 0x000fe200020f1421 */
[----:B------:R2:W-:Y:S01]  /*fe40*/  @!P1 ST.E.64 [R14.64], R102 ;  /* 0x000000660e009985 */ /* 0x0005e2000c101b06 */
[----:B------:R-:W-:-:S02]  /*fe50*/  ISETP.GE.AND P4, PT, R8, c[0x0][0x3c8], PT ;  /* 0x0000f20008007a0c */ /* 0x000fc40003f86270 */
[----:B------:R-:W-:Y:S01]  /*fe60*/  ISETP.GE.AND P3, PT, R7, c[0x0][0x3c8], PT ;  /* 0x0000f20007007a0c */ /* 0x000fe20003f66270 */
[----:B------:R3:W-:Y:S01]  /*fe70*/  @!P0 ST.E.64 [R12.64], R106 ;  /* 0x0000006a0c008985 */ /* 0x0007e2000c101b06 */
[----:B------:R-:W-:-:S05]  /*fe80*/  ISETP.GE.AND P2, PT, R6, c[0x0][0x3c8], PT ;  /* 0x0000f20006007a0c */ /* 0x000fca0003f46270 */
[----:B------:R-:W-:-:S04]  /*fe90*/  @!P5 LEA R10, P1, R9, R2, 0x2 ;  /* 0x00000002090ad211 */ /* 0x000fc800078210ff */
[----:B------:R-:W-:Y:S02]  /*fea0*/  @!P5 LEA.HI.X R11, R9, R3, R34, 0x2, P1 ;  /* 0x00000003090bd211 */ /* 0x000fe400008f1422 */
[----:B------:R-:W-:-:S03]  /*feb0*/  ISETP.GE.AND P1, PT, R5, c[0x0][0x3c8], PT ;  /* 0x0000f20005007a0c */ /* 0x000fc60003f26270 */
[----:B------:R4:W-:Y:S01]  /*fec0*/  @!P5 ST.E.64 [R10.64], R110 ;  /* 0x0000006e0a00d985 */ /* 0x0009e2000c101b06 */
[CC--:B--2---:R-:W-:Y:S02]  /*fed0*/  @!P4 LEA R14, P0, R8.reuse, R2.reuse, 0x2 ;  /* 0x00000002080ec211 */ /* 0x0c4fe400078010ff */
[CC--:B---3--:R-:W-:Y:S02]  /*fee0*/  @!P3 LEA R12, P5, R7.reuse, R2.reuse, 0x2 ;  /* 0x00000002070cb211 */ /* 0x0c8fe400078a10ff */
[-C--:B------:R-:W-:Y:S02]  /*fef0*/  @!P4 LEA.HI.X R15, R8, R3.reuse, R36, 0x2, P0 ;  /* 0x00000003080fc211 */ /* 0x080fe400000f1424 */
[----:B------:R-:W-:Y:S02]  /*ff00*/  ISETP.GE.AND P0, PT, R4, c[0x0][0x3c8], PT ;  /* 0x0000f20004007a0c */ /* 0x000fe40003f06270 */
[----:B------:R-:W-:Y:S01]  /*ff10*/  @!P3 LEA.HI.X R13, R7, R3, R35, 0x2, P5 ;  /* 0x00000003070db211 */ /* 0x000fe200028f1423 */
[----:B------:R2:W-:Y:S04]  /*ff20*/  @!P4 ST.E.64 [R14.64], R114 ;  /* 0x000000720e00c985 */ /* 0x0005e8000c101b06 */
[----:B------:R2:W-:Y:S01]  /*ff30*/  @!P3 ST.E.64 [R12.64], R118 ;  /* 0x000000760c00b985 */ /* 0x0005e2000c101b06 */
[----:B----4-:R-:W-:-:S04]  /*ff40*/  @!P2 LEA R10, P5, R6, R2, 0x2 ;  /* 0x00000002060aa211 */ /* 0x010fc800078a10ff */
[----:B------:R-:W-:Y:S02]  /*ff50*/  @!P2 LEA.HI.X R11, R6, R3, R37, 0x2, P5 ;  /* 0x00000003060ba211 */ /* 0x000fe400028f1425 */
[----:B------:R-:W-:-:S03]  /*ff60*/  @!P1 LEA R8, P5, R5, R2, 0x2 ;  /* 0x0000000205089211 */ /* 0x000fc600078a10ff */
[----:B------:R2:W-:Y:S01]  /*ff70*/  @!P2 ST.E.64 [R10.64], R122 ;  /* 0x0000007a0a00a985 */ /* 0x0005e2000c101b06 */
[----:B------:R-:W-:Y:S02]  /*ff80*/  @!P1 LEA.HI.X R9, R5, R3, R38, 0x2, P5 ;  /* 0x0000000305099211 */ /* 0x000fe400028f1426 */
[----:B------:R-:W-:-:S03]  /*ff90*/  @!P0 LEA R6, P5, R4, R2, 0x2 ;  /* 0x0000000204068211 */ /* 0x000fc600078a10ff */
[----:B------:R2:W-:Y:S01]  /*ffa0*/  @!P1 ST.E.64 [R8.64], R126 ;  /* 0x0000007e08009985 */ /* 0x0005e2000c101b06 */
[----:B------:R-:W-:-:S05]  /*ffb0*/  @!P0 LEA.HI.X R7, R4, R3, R39, 0x2, P5 ;  /* 0x0000000304078211 */ /* 0x000fca00028f1427 */
[----:B------:R2:W-:Y:S01]  /*ffc0*/  @!P0 ST.E.64 [R6.64], R130 ;  /* 0x0000008206008985 */ /* 0x0005e2000c101b06 */
[----:B------:R-:W-:-:S13]  /*ffd0*/  ISETP.GE.AND P0, PT, R0, c[0x0][0x3c8], PT ;  /* 0x0000f20000007a0c */ /* 0x000fda0003f06270 */
[----:B------:R-:W-:Y:S05]  /*ffe0*/  @P0 BRA `(.L_x_83) ;  /* 0x0000030000000947 */ /* 0x000fea0003800000 */
[----:B------:R-:W-:-:S04]  /*fff0*/  LEA R2, P0, R0, R2, 0x2 ;  /* 0x0000000200027211 */ /* 0x000fc800078010ff */
[----:B------:R-:W-:-:S05]  /*10000*/  LEA.HI.X R3, R0, R3, R40, 0x2, P0 ;  /* 0x0000000300037211 */ /* 0x000fca00000f1428 */
[----:B------:R3:W-:Y:S01]  /*10010*/  ST.E.64 [R2.64], R134 ;  /* 0x0000008602007985 */ /* 0x0007e2000c101b06 */
[----:B------:R-:W-:Y:S05]  /*10020*/  BRA `(.L_x_83) ;  /* 0x000002c000007947 */ /* 0x000fea0003800000 */
.L_x_79:
[----:B------:R-:W2:Y:S02]  /*10030*/  S2R R4, SR_TID.X ;  /* 0x0000000000047919 */ /* 0x000ea40000002100 */
[----:B--2---:R-:W-:-:S13]  /*10040*/  ISETP.GT.AND P0, PT, R4, 0x7f, PT ;  /* 0x0000007f0400780c */ /* 0x004fda0003f04270 */
[----:B------:R-:W-:Y:S05]  /*10050*/  @P0 BRA `(.L_x_83) ;  /* 0x0000029000000947 */ /* 0x000fea0003800000 */
[----:B------:R-:W2:Y:S01]  /*10060*/  LDL.LU R3, [R1+0x48] ;  /* 0x0000480001037983 */ /* 0x000ea20000300800 */
[----:B------:R-:W-:-:S05]  /*10070*/  MOV R2, c[0x0][0x4e8] ;  /* 0x00013a0000027a02 */ /* 0x000fca0000000f00 */
[----:B------:R-:W-:Y:S01]  /*10080*/  IMAD R0, R2, c[0x0][0x388], RZ ;  /* 0x0000e20002007a24 */ /* 0x000fe200078e02ff */
[----:B--2---:R-:W-:-:S04]  /*10090*/  IADD3 R4, R3, R4, RZ ;  /* 0x0000000403047210 */ /* 0x004fc80007ffe0ff */
[----:B------:R-:W-:-:S13]  /*100a0*/  ISETP.GE.AND P0, PT, R4, R0, PT ;  /* 0x000000000400720c */ /* 0x000fda0003f06270 */
[----:B------:R-:W-:Y:S05]  /*100b0*/  @P0 BRA `(.L_x_83) ;  /* 0x0000023000000947 */ /* 0x000fea0003800000 */
[----:B------:R-:W2:Y:S04]  /*100c0*/  LDL.LU R3, [R1+0x34] ;  /* 0x0000340001037983 */ /* 0x000ea80000300800 */
[----:B------:R-:W3:Y:S04]  /*100d0*/  LDL.LU R9, [R1+0x38] ;  /* 0x0000380001097983 */ /* 0x000ee80000300800 */
[----:B------:R-:W4:Y:S01]  /*100e0*/  LDL.LU R8, [R1+0x3c] ;  /* 0x00003c0001087983 */ /* 0x000f220000300800 */
[----:B------:R-:W-:-:S13]  /*100f0*/  ISETP.NE.AND P0, PT, R2, 0x1, PT ;  /* 0x000000010200780c */ /* 0x000fda0003f05270 */
[----:B------:R-:W-:Y:S01]  /*10100*/  @P0 IMAD.HI.U32 R7, R4, c[0x0][0x4ec], RZ ;  /* 0x00013b0004070a27 */ /* 0x000fe200078e00ff */
[----:B--2---:R-:W-:Y:S02]  /*10110*/  SHF.R.S32.HI R0, RZ, 0x1f, R3 ;  /* 0x0000001fff007819 */ /* 0x004fe40000011403 */
[----:B---3--:R-:W-:-:S03]  /*10120*/  SHF.R.S32.HI R6, RZ, 0x1f, R9 ;  /* 0x0000001fff067819 */ /* 0x008fc60000011409 */
[----:B------:R-:W-:-:S04]  /*10130*/  IMAD R0, R0, c[0x0][0x4d0], RZ ;  /* 0x0001340000007a24 */ /* 0x000fc800078e02ff */
[C---:B------:R-:W-:Y:S01]  /*10140*/  IMAD R5, R3.reuse, c[0x0][0x4d4], R0 ;  /* 0x0001350003057a24 */ /* 0x040fe200078e0200 */
[----:B------:R-:W-:Y:S01]  /*10150*/  MOV R0, R4 ;  /* 0x0000000400007202 */ /* 0x000fe20000000f00 */
[----:B------:R-:W-:Y:S01]  /*10160*/  IMAD.WIDE.U32 R2, R3, c[0x0][0x4d0], RZ ;  /* 0x0001340003027a25 */ /* 0x000fe200078e00ff */
[----:B------:R-:W-:-:S03]  /*10170*/  @P0 SHF.R.U32.HI R0, RZ, c[0x0][0x4f0], R7 ;  /* 0x00013c00ff000a19 */ /* 0x000fc60000011607 */
[----:B------:R-:W-:Y:S01]  /*10180*/  IMAD R6, R6, c[0x0][0x4d8], RZ ;  /* 0x0001360006067a24 */ /* 0x000fe200078e02ff */
[----:B------:R-:W-:Y:S02]  /*10190*/  IADD3 R3, R3, R5, RZ ;  /* 0x0000000503037210 */ /* 0x000fe40007ffe0ff */
[----:B----4-:R-:W-:Y:S01]  /*101a0*/  SHF.R.S32.HI R5, RZ, 0x1f, R8 ;  /* 0x0000001fff057819 */ /* 0x010fe20000011408 */
[C---:B------:R-:W-:Y:S01]  /*101b0*/  IMAD R7, R9.reuse, c[0x0][0x4dc], R6 ;  /* 0x0001370009077a24 */ /* 0x040fe200078e0206 */
[----:B------:R-:W-:Y:S01]  /*101c0*/  IADD3 R6, -R0, RZ, RZ ;  /* 0x000000ff00067210 */ /* 0x000fe20007ffe1ff */
[----:B------:R-:W-:-:S04]  /*101d0*/  IMAD.WIDE.U32 R2, R9, c[0x0][0x4d8], R2 ;  /* 0x0001360009027a25 */ /* 0x000fc800078e0002 */
[----:B------:R-:W-:Y:S01]  /*101e0*/  IMAD R5, R5, c[0x0][0x4e0], RZ ;  /* 0x0001380005057a24 */ /* 0x000fe200078e02ff */
[----:B------:R-:W-:Y:S01]  /*101f0*/  IADD3 R3, R3, R7, RZ ;  /* 0x0000000703037210 */ /* 0x000fe20007ffe0ff */
[----:B------:R-:W-:Y:S01]  /*10200*/  IMAD R4, R6, c[0x0][0x4e8], R4 ;  /* 0x00013a0006047a24 */ /* 0x000fe200078e0204 */
[----:B------:R-:W-:Y:S01]  /*10210*/  SHF.R.S32.HI R7, RZ, 0x1f, R0 ;  /* 0x0000001fff077819 */ /* 0x000fe20000011400 */
[C---:B------:R-:W-:Y:S02]  /*10220*/  IMAD R6, R8.reuse, c[0x0][0x4e4], R5 ;  /* 0x0001390008067a24 */ /* 0x040fe400078e0205 */
[----:B------:R-:W-:Y:S01]  /*10230*/  IMAD.WIDE.U32 R2, R8, c[0x0][0x4e0], R2 ;  /* 0x0001380008027a25 */ /* 0x000fe200078e0002 */
[----:B------:R-:W-:-:S04]  /*10240*/  SHF.R.S32.HI R5, RZ, 0x1f, R4 ;  /* 0x0000001fff057819 */ /* 0x000fc80000011404 */
[----:B------:R-:W-:Y:S01]  /*10250*/  IADD3 R2, P0, R0, R2, RZ ;  /* 0x0000000200027210 */ /* 0x000fe20007f1e0ff */
[----:B------:R-:W-:-:S03]  /*10260*/  IMAD R0, R5, c[0x0][0x4c8], RZ ;  /* 0x0001320005007a24 */ /* 0x000fc600078e02ff */
[----:B------:R-:W-:Y:S01]  /*10270*/  IADD3.X R3, R7, R3, R6, P0, !PT ;  /* 0x0000000307037210 */ /* 0x000fe200007fe406 */
[----:B------:R-:W-:-:S04]  /*10280*/  IMAD R0, R4, c[0x0][0x4cc], R0 ;  /* 0x0001330004007a24 */ /* 0x000fc800078e0200 */
[----:B------:R-:W-:-:S05]  /*10290*/  IMAD.WIDE.U32 R2, R4, c[0x0][0x4c8], R2 ;  /* 0x0001320004027a25 */ /* 0x000fca00078e0002 */
[----:B------:R-:W-:Y:S02]  /*102a0*/  IADD3 R0, R3, R0, RZ ;  /* 0x0000000003007210 */ /* 0x000fe40007ffe0ff */
[----:B------:R-:W-:-:S04]  /*102b0*/  LEA R4, P0, R2, c[0x0][0x4a8], 0x2 ;  /* 0x00012a0002047a11 */ /* 0x000fc800078010ff */
[----:B------:R-:W-:Y:S02]  /*102c0*/  LEA.HI.X R5, R2, c[0x0][0x4ac], R0, 0x2, P0 ;  /* 0x00012b0002057a11 */ /* 0x000fe400000f1400 */
[----:B------:R-:W-:-:S05]  /*102d0*/  MOV R0, 0xff800000 ;  /* 0xff80000000007802 */ /* 0x000fca0000000f00 */
[----:B------:R2:W-:Y:S02]  /*102e0*/  STG.E [R4.64], R0 ;  /* 0x0000000004007986 */ /* 0x0005e4000c101906 */
.L_x_83:
[----:B------:R-:W-:Y:S05]  /*102f0*/  BSYNC B1 ;  /* 0x0000000000017941 */ /* 0x000fea0003800000 */
.L_x_78:
[----:B--2---:R-:W2:Y:S02]  /*10300*/  LDL R0, [R1+0x58] ;  /* 0x0000580001007983 */ /* 0x004ea40000100800 */
[----:B--2---:R-:W-:-:S13]  /*10310*/  ISETP.NE.AND P0, PT, R0, RZ, PT ;  /* 0x000000ff0000720c */ /* 0x004fda0003f05270 */
[----:B------:R-:W-:Y:S01]  /*10320*/  @P0 WARPSYNC 0xffffffff ;  /* 0xffffffff00000948 */ /* 0x000fe20003800000 */
[----:B------:R-:W-:Y:S06]  /*10330*/  @P0 BAR.SYNC.DEFER_BLOCKING 0x5, 0x100 ;  /* 0x0144000000000b1d */ /* 0x000fec0000010000 */
[----:B------:R-:W2:Y:S04]  /*10340*/  @P0 LDS R0, [0x10100] ;  /* 0x01010000ff000984 */ /* 0x000ea80000000800 */
[----:B--2---:R2:W-:Y:S04]  /*10350*/  @P0 STL [R1+0x4c], R0 ;  /* 0x00004c0001000387 */ /* 0x0045e80000100800 */
[----:B------:R-:W-:Y:S06]  /*10360*/  @P0 BAR.ARV 0x4, 0x100 ;  /* 0x0104000000000b1d */ /* 0x000fec0000002000 */
[----:B------:R-:W-:Y:S05]  /*10370*/  @P0 BRA `(.L_x_84) ;  /* 0x0000007000000947 */ /* 0x000fea0003800000 */
[----:B------:R-:W-:Y:S05]  /*10380*/  BRA.DIV ~URZ, `(.L_x_85) ;  /* 0x000002227f007947 */ /* 0x000fea000b800000 */
[----:B--2---:R2:W4:Y:S02]  /*10390*/  SHFL.IDX PT, R0, R41, RZ, 0x1f ;  /* 0x00001fff29007589 */ /* 0x00452400000e0000 */
.L_x_90:
[----:B------:R-:W-:Y:S01]  /*103a0*/  WARPSYNC 0xffffffff ;  /* 0xffffffff00007948 */ /* 0x000fe20003800000 */
[----:B------:R-:W-:Y:S06]  /*103b0*/  BAR.SYNC.DEFER_BLOCKING 0x4, 0x100 ;  /* 0x0104000000007b1d */ /* 0x000fec0000010000 */
[----:B----4-:R4:W-:Y:S04]  /*103c0*/  STL [R1+0x4c], R0 ;  /* 0x00004c0001007387 */ /* 0x0109e80000100800 */
[----:B------:R4:W-:Y:S04]  /*103d0*/  @!P6 STS [0x10100], R41 ;  /* 0x01010029ff00e388 */ /* 0x0009e80000000800 */
[----:B------:R-:W-:Y:S06]  /*103e0*/  BAR.ARV 0x5, 0x100 ;  /* 0x0144000000007b1d */ /* 0x000fec0000002000 */
.L_x_84:
[----:B--2-4-:R-:W2:Y:S02]  /*103f0*/  LDL R0, [R1+0x4c] ;  /* 0x00004c0001007983 */ /* 0x014ea40000100800 */
[----:B--2---:R-:W-:-:S13]  /*10400*/  ISETP.GE.AND P0, PT, R0, c[0x0][0x538], PT ;  /* 0x00014e0000007a0c */ /* 0x004fda0003f06270 */
[----:B-1-3--:R-:W-:Y:S01]  /*10410*/  @P0 CALL.REL.NOINC `(.L_x_86) ;  /* 0x0000001000000944 */ /* 0x00afe20003c00000 */
[----:B------:R-:W-:Y:S05]  /*10420*/  BRA `(.L_x_87) ;  /* 0xffff03a000007947 */ /* 0x000fea000383ffff */
.L_x_86:
[----:B------:R-:W-:Y:S05]  /*10430*/  EXIT ;  /* 0x000000000000794d */ /* 0x000fea0003800000 */
.L_x_74:
[----:B-1----:R1:W5:Y:S01]  /*10440*/  LDL R2, [R1+0xc] ;  /* 0x00000c0001027983 */ /* 0x0023620000100800 */
[----:B------:R-:W-:Y:S02]  /*10450*/  MOV R5, 0x2 ;  /* 0x0000000200057802 */ /* 0x000fe40000000f00 */
[----:B------:R-:W-:Y:S02]  /*10460*/  MOV R4, 0x10480 ;  /* 0x0001048000047802 */ /* 0x000fe40000000f00 */
[----:B-1---5:R-:W-:Y:S05]  /*10470*/  CALL.REL.NOINC `($__internal_0_$__cuda_sm70_shflsync_bfly_p) ;  /* 0x0000017000007944 */ /* 0x022fea0003c00000 */
[----:B------:R-:W-:Y:S01]  /*10480*/  MOV R0, R2 ;  /* 0x0000000200007202 */ /* 0x000fe20000000f00 */
[----:B------:R-:W-:Y:S05]  /*10490*/  BRA `(.L_x_88) ;  /* 0xffffe38000007947 */ /* 0x000fea000383ffff */
.L_x_75:
[----:B------:R-:W-:Y:S01]  /*104a0*/  IMAD.MOV.U32 R2, RZ, RZ, R0 ;  /* 0x000000ffff027224 */ /* 0x000fe200078e0000 */
[----:B------:R-:W-:Y:S02]  /*104b0*/  MOV R5, 0x1 ;  /* 0x0000000100057802 */ /* 0x000fe40000000f00 */
[----:B------:R-:W-:Y:S02]  /*104c0*/  MOV R4, 0x104e0 ;  /* 0x000104e000047802 */ /* 0x000fe40000000f00 */
[----:B------:R-:W-:Y:S05]  /*104d0*/  CALL.REL.NOINC `($__internal_0_$__cuda_sm70_shflsync_bfly_p) ;  /* 0x0000011000007944 */ /* 0x000fea0003c00000 */
[----:B------:R-:W-:Y:S02]  /*104e0*/  FADD.FTZ R0, R0, R2 ;  /* 0x0000000200007221 */ /* 0x000fe40000010000 */
[----:B------:R1:W5:Y:S01]  /*104f0*/  LDL R2, [R1+0x10] ;  /* 0x0000100001027983 */ /* 0x0003620000100800 */
[----:B------:R-:W-:-:S02]  /*10500*/  MOV R5, 0x2 ;  /* 0x0000000200057802 */ /* 0x000fc40000000f00 */
[----:B------:R-:W-:Y:S02]  /*10510*/  MOV R4, 0x10530 ;  /* 0x0001053000047802 */ /* 0x000fe40000000f00 */
[----:B-1---5:R-:W-:Y:S05]  /*10520*/  CALL.REL.NOINC `($__internal_0_$__cuda_sm70_shflsync_bfly_p) ;  /* 0x000000c000007944 */ /* 0x022fea0003c00000 */
[----:B------:R-:W2:Y:S01]  /*10530*/  LDL.LU R3, [R1+0x10] ;  /* 0x0000100001037983 */ /* 0x000ea20000300800 */
[----:B------:R-:W-:Y:S02]  /*10540*/  MOV R5, 0x1 ;  /* 0x0000000100057802 */ /* 0x000fe40000000f00 */
[----:B------:R-:W-:Y:S01]  /*10550*/  MOV R4, 0x10590 ;  /* 0x0001059000047802 */ /* 0x000fe20000000f00 */
[----:B--2---:R-:W-:-:S05]  /*10560*/  FADD.FTZ R3, R3, R2 ;  /* 0x0000000203037221 */ /* 0x004fca0000010000 */
[----:B------:R-:W-:Y:S02]  /*10570*/  MOV R2, R3 ;  /* 0x0000000300027202 */ /* 0x000fe40000000f00 */
[----:B------:R-:W-:Y:S05]  /*10580*/  CALL.REL.NOINC `($__internal_0_$__cuda_sm70_shflsync_bfly_p) ;  /* 0x0000006000007944 */ /* 0x000fea0003c00000 */
[----:B------:R-:W-:Y:S01]  /*10590*/  MOV R4, R2 ;  /* 0x0000000200047202 */ /* 0x000fe20000000f00 */
[----:B------:R-:W-:Y:S05]  /*105a0*/  BRA `(.L_x_89) ;  /* 0xffffe30000007947 */ /* 0x000fea000383ffff */
.L_x_85:
[----:B--2---:R-:W-:Y:S02]  /*105b0*/  MOV R0, R41 ;  /* 0x0000002900007202 */ /* 0x004fe40000000f00 */
[----:B---3--:R-:W-:Y:S02]  /*105c0*/  MOV R2, 0x105e0 ;  /* 0x000105e000027802 */ /* 0x008fe40000000f00 */
[----:B-1----:R-:W-:Y:S05]  /*105d0*/  CALL.REL.NOINC `($__internal_1_$__cuda_sm70_shflsync_idx_p) ;  /* 0x0000005000007944 */ /* 0x002fea0003c00000 */
[----:B-12---:R-:W-:Y:S05]  /*105e0*/  BRA `(.L_x_90) ;  /* 0xfffffdb000007947 */ /* 0x006fea000383ffff */
        .weak           $__internal_0_$__cuda_sm70_shflsync_bfly_p
        .type           $__internal_0_$__cuda_sm70_shflsync_bfly_p,@function
        .size           $__internal_0_$__cuda_sm70_shflsync_bfly_p,($__internal_1_$__cuda_sm70_shflsync_idx_p - $__internal_0_$__cuda_sm70_shflsync_bfly_p)
$__internal_0_$__cuda_sm70_shflsync_bfly_p:
[----:B------:R-:W-:Y:S04]  /*105f0*/  WARPSYNC R6 ;  /* 0x0000000600007348 */ /* 0x000fe80003800000 */
[----:B------:R1:W2:Y:S02]  /*10600*/  SHFL.BFLY PT, R2, R2, R5, R7 ;  /* 0x0c00000502027389 */ /* 0x0002a400000e0007 */
[----:B-1----:R-:W-:-:S04]  /*10610*/  MOV R5, 0x0 ;  /* 0x0000000000057802 */ /* 0x002fc80000000f00 */
[----:B--2---:R-:W-:Y:S05]  /*10620*/  RET.REL.NODEC R4 `(_ZN7cutlass13device_kernelIN5flash19enable_sm80_to_sm89INS1_16FlashAttnFwdSm80INS1_25CollectiveMainloopFwdSm80ILi8ELi1ELb1EN4cute5tupleIJNS5_1CILi128EEES8_S8_EEELi128ENS_10bfloat16_tEfNS_4arch4Sm80ELb1ELb0ELb1ELb0ELb0ELb0ELb1ELb1EEENS1_21CollectiveEpilogueFwdIS9_NS6_IJNS7_ILi1EEESF_SF_EEESA_SC_Li256ELb0ELb1ELb1ELb0EEENS1_30DynamicPersistentTileSchedulerILi256ELi256ELb1ELb1ELb0EEEEEEEEEvNT_6ParamsE) ;  /* 0xfffef9d004007950 */ /* 0x004fea0003c3ffff */
        .weak           $__internal_1_$__cuda_sm70_shflsync_idx_p
        .type           $__internal_1_$__cuda_sm70_shflsync_idx_p,@function
        .size           $__internal_1_$__cuda_sm70_shflsync_idx_p,(.L_x_2674 - $__internal_1_$__cuda_sm70_shflsync_idx_p)
$__internal_1_$__cuda_sm70_shflsync_idx_p:
[----:B------:R-:W-:Y:S01]  /*10630*/  MOV R3, 0x0 ;  /* 0x0000000000037802 */ /* 0x000fe20000000f00 */
[----:B------:R-:W-:Y:S04]  /*10640*/  WARPSYNC R42 ;  /* 0x0000002a00007348 */ /* 0x000fe80003800000 */
[----:B------:R1:W2:Y:S01]  /*10650*/  SHFL.IDX PT, R0, R0, R44, R43 ;  /* 0x0000002c00007389 */ /* 0x0002a200000e002b */
[----:B------:R-:W-:Y:S05]  /*10660*/  RET.REL.NODEC R2 `(_ZN7cutlass13device_kernelIN5flash19enable_sm80_to_sm89INS1_16FlashAttnFwdSm80INS1_25CollectiveMainloopFwdSm80ILi8ELi1ELb1EN4cute5tupleIJNS5_1CILi128EEES8_S8_EEELi128ENS_10bfloat16_tEfNS_4arch4Sm80ELb1ELb0ELb1ELb0ELb0ELb0ELb1ELb1EEENS1_21CollectiveEpilogueFwdIS9_NS6_IJNS7_ILi1EEESF_SF_EEESA_SC_Li256ELb0ELb1ELb1ELb0EEENS1_30DynamicPersistentTileSchedulerILi256ELi256ELb1ELb1ELb0EEEEEEEEEvNT_6ParamsE) ;  /* 0xfffef99002007950 */ /* 0x000fea0003c3ffff */
.L_x_91:
        /* <DEDUP_REMOVED lines=9> */
.L_x_2674:


//--------------------- .text._ZN7cutlass13device_kernelIN5flash19enable_sm80_to_sm89INS1_16FlashAttnFwdSm80INS1_25CollectiveMainloopFwdSm80ILi4ELi1ELb0EN4cute5tupleIJNS5_1CILi128EEENS7_ILi64EEES8_EEELi128ENS_10bfloat16_tEfNS_4arch4Sm80ELb0ELb0ELb1ELb0ELb0ELb0ELb1ELb1EEENS1_21CollectiveEpilogueFwdINS6_IJS8_S8_S9_EEENS6_IJNS7_ILi1EEESH_SH_EEESB_SD_Li128ELb0ELb1ELb1ELb0EEENS1_19SingleTileSchedulerILb0ELb1ELb1ELi128EEEEEEEEEvNT_6ParamsE --------------------------
	.section	.text._ZN7cutlass13device_kernelIN5flash19enable_sm80_to_sm89INS1_16FlashAttnFwdSm80INS1_25CollectiveMainloopFwdSm80ILi4ELi1ELb0EN4cute5tupleIJNS5_1CILi128EEENS7_ILi64EEES8_EEELi128ENS_10bfloat16_tEfNS_4arch4Sm80ELb0ELb0ELb1ELb0ELb0ELb0ELb1ELb1EEENS1_21CollectiveEpilogueFwdINS6_IJS8_S8_S9_EEENS6_IJNS7_ILi1EEESH_SH_EEESB_SD_Li128ELb0ELb1ELb1ELb0EEENS1_19SingleTileSchedulerILb0ELb1ELb1ELi128EEEEEEEEEvNT_6ParamsE,"ax",@progbits
	.sectioninfo	@"SHI_REGISTERS=255"
	.align	128
.text._ZN7cutlass13device_kernelIN5flash19enable_sm80_to_sm89INS1_16FlashAttnFwdSm80INS1_25CollectiveMainloopFwdSm80ILi4ELi1ELb0EN4cute5tupleIJNS5_1CILi128EEENS7_ILi64EEES8_EEELi128ENS_10bfloat16_tEfNS_4arch4Sm80ELb0ELb0ELb1ELb0ELb0ELb0ELb1ELb1EEENS1_21CollectiveEpilogueFwdINS6_IJS8_S8_S9_EEENS6_IJNS7_ILi1EEESH_SH_EEESB_SD_Li128ELb0ELb1ELb1ELb0EEENS1_19SingleTileSchedulerILb0ELb1ELb1ELi128EEEEEEEEEvNT_6ParamsE:
        .type           _ZN7cutlass13device_kernelIN5flash19enable_sm80_to_sm89INS1_16FlashAttnFwdSm80INS1_25CollectiveMainloopFwdSm80ILi4ELi1ELb0EN4cute5tupleIJNS5_1CILi128EEENS7_ILi64EEES8_EEELi128ENS_10bfloat16_tEfNS_4arch4Sm80ELb0ELb0ELb1ELb0ELb0ELb0ELb1ELb1EEENS1_21CollectiveEpilogueFwdINS6_IJS8_S8_S9_EEENS6_IJNS7_ILi1EEESH_SH_EEESB_SD_Li128ELb0ELb1ELb1ELb0EEENS1_19SingleTileSchedulerILb0ELb1ELb1ELi128EEEEEEEEEvNT_6ParamsE,@function
        .size           _ZN7cutlass13device_kernelIN5flash19enable_sm80_to_sm89INS1_16FlashAttnFwdSm80INS1_25CollectiveMainloopFwdSm80ILi4ELi1ELb0EN4cute5tupleIJNS5_1CILi128EEENS7_ILi64EEES8_EEELi128ENS_10bfloat16_tEfNS_4arch4Sm80ELb0ELb0ELb1ELb0ELb0ELb0ELb1ELb1EEENS1_21CollectiveEpilogueFwdINS6_IJS8_S8_S9_EEENS6_IJNS7_ILi1EEESH_SH_EEESB_SD_Li128ELb0ELb1ELb1ELb0EEENS1_19SingleTileSchedulerILb0ELb1ELb1ELi128EEEEEEEEEvNT_6ParamsE,(.L_x_2677 - _ZN7cutlass13device_kernelIN5flash19enable_sm80_to_sm89INS1_16FlashAttnFwdSm80INS1_25CollectiveMainloopFwdSm80ILi4ELi1ELb0EN4cute5tupleIJNS5_1CILi128EEENS7_ILi64EEES8_EEELi128ENS_10bfloat16_tEfNS_4arch4Sm80ELb0ELb0ELb1ELb0ELb0ELb0ELb1ELb1EEENS1_21CollectiveEpilogueFwdINS6_IJS8_S8_S9_EEENS6_IJNS7_ILi1EEESH_SH_EEESB_SD_Li128ELb0ELb1ELb1ELb0EEENS1_19SingleTileSchedulerILb0ELb1ELb1ELi128EEEEEEEEEvNT_6ParamsE)
        .other          _ZN7cutlass13device_kernelIN5flash19enable_sm80_to_sm89INS1_16FlashAttnFwdSm80INS1_25CollectiveMainloopFwdSm80ILi4ELi1ELb0EN4cute5tupleIJNS5_1CILi128EEENS7_ILi64EEES8_EEELi128ENS_10bfloat16_tEfNS_4arch4Sm80ELb0ELb0ELb1ELb0ELb0ELb0ELb1ELb1EEENS1_21CollectiveEpilogueFwdINS6_IJS8_S8_S9_EEENS6_IJNS7_ILi1EEESH_SH_EEESB_SD_Li128ELb0ELb1ELb1ELb0EEENS1_19SingleTileSchedulerILb0ELb1ELb1ELi128EEEEEEEEEvNT_6ParamsE,@"STO_CUDA_ENTRY STV_DEFAULT"
_ZN7cutlass13device_kernelIN5flash19enable_sm80_to_sm89INS1_16FlashAttnFwdSm80INS1_25CollectiveMainloopFwdSm80ILi4ELi1ELb0EN4cute5tupleIJNS5_1CILi128EEENS7_ILi64EEES8_EEELi128ENS_10bfloat16_tEfNS_4arch4Sm80ELb0ELb0ELb1ELb0ELb0ELb0ELb1ELb1EEENS1_21CollectiveEpilogueFwdINS6_IJS8_S8_S9_EEENS6_IJNS7_ILi1EEESH_SH_EEESB_SD_Li128ELb0ELb1ELb1ELb0EEENS1_19SingleTileSchedulerILb0ELb1ELb1ELi128EEEEEEEEEvNT_6ParamsE:
        /* <DEDUP_REMOVED lines=18> */
.L_x_92:
[----:B---3--:R-:W-:Y:S02]  /*0120*/  ULDC.64 UR4, c[0x0][0x550] ;  /* 0x0001540000047ab9 */ /* 0x008fe40000000a00 */
[----:B------:R-:W-:Y:S02]  /*0130*/  UISETP.NE.AND UP0, UPT, UR4, 0x1, UPT ;  /* 0x000000010400788c */ /* 0x000fe4000bf05270 */
[----:B------:R-:W-:-:S02]  /*0140*/  UIMAD.WIDE.U32 UR8, UR6, UR5, URZ ;  /* 0x00000005060872a5 */ /* 0x000fc4000f8e003f */
[----:B------:R-:W-:Y:S02]  /*0150*/  ULDC UR4, c[0x0][0x558] ;  /* 0x0001560000047ab9 */ /* 0x000fe40000000800 */
[----:B------:R-:W-:-:S05]  /*0160*/  UMOV UR11, UR6 ;  /* 0x00000006000b7c82 */ /* 0x000fca0008000000 */
[----:B------:R-:W-:-:S03]  /*0170*/  @UP0 USHF.R.U32.HI UR11, URZ, UR4, UR9 ;  /* 0x000000043f0b0299 */ /* 0x000fc60008011609 */
.L_x_93:
        /* <DEDUP_REMOVED lines=21> */
[----:B------:R-:W-:-:S04]  /*02d0*/  IABS R0, R3 ;  /* 0x0000000300007213 */ /* 0x000fc80000000000 */
[----:B------:R-:W1:Y:S02]  /*02e0*/  R2UR UR9, R0 ;  /* 0x00000000000973c2 */ /* 0x000e6400000e0000 */
[----:B-1----:R-:W1:Y:S08]  /*02f0*/  I2F.RP R0, UR9 ;  /* 0x0000000900007d06 */ /* 0x002e700008209400 */
[----:B-1----:R-:W1:Y:S02]  /*0300*/  MUFU.RCP R0, R0 ;  /* 0x0000000000007308 */ /* 0x002e640000001000 */
[----:B-1----:R-:W-:-:S06]  /*0310*/  IADD3 R0, R0, 0xffffffe, RZ ;  /* 0x0ffffffe00007810 */ /* 0x002fcc0007ffe0ff */
[----:B------:R-:W1:Y:S02]  /*0320*/  F2I.FTZ.U32.TRUNC.NTZ R0, R0 ;  /* 0x0000000000007305 */ /* 0x000e64000021f000 */
[----:B-1----:R1:W2:Y:S02]  /*0330*/  R2UR UR13, R0 ;  /* 0x00000000000d73c2 */ /* 0x0022a400000e0000 */
[----:B-1----:R-:W-:Y:S01]  /*0340*/  IMAD.U32 R0, RZ, RZ, UR10 ;  /* 0x0000000aff007e24 */ /* 0x002fe2000f8e00ff */
[----:B--2---:R-:W-:Y:S02]  /*0350*/  UIADD3 UR4, URZ, -UR13, URZ ;  /* 0x8000000d3f047290 */ /* 0x004fe4000fffe03f */
[----:B------:R-:W-:Y:S02]  /*0360*/  ULOP3.LUT UR10, UR10, UR5, URZ, 0x3c, !UPT ;  /* 0x000000050a0a7292 */ /* 0x000fe4000f8e3c3f */
[----:B------:R-:W-:Y:S01]  /*0370*/  IABS R2, R0 ;  /* 0x0000000000027213 */ /* 0x000fe20000000000 */
[----:B------:R-:W-:Y:S01]  /*0380*/  UIMAD UR4, UR4, UR9, URZ ;  /* 0x00000009040472a4 */ /* 0x000fe2000f8e023f */
[----:B------:R-:W-:-:S02]  /*0390*/  IABS R0, R3 ;  /* 0x0000000300007213 */ /* 0x000fc40000000000 */
[----:B------:R-:W1:Y:S01]  /*03a0*/  R2UR UR8, R2 ;  /* 0x00000000020873c2 */ /* 0x000e6200000e0000 */
[----:B------:R-:W-:Y:S02]  /*03b0*/  UIMAD.WIDE.U32 UR12, UR13, UR4, UR12 ;  /* 0x000000040d0c72a5 */ /* 0x000fe4000f8e000c */
[----:B------:R-:W-:-:S05]  /*03c0*/  IMAD.MOV R0, RZ, RZ, -R0 ;  /* 0x000000ffff007224 */ /* 0x000fca00078e0a00 */
[----:B------:R-:W2:Y:S01]  /*03d0*/  R2UR UR7, R0 ;  /* 0x00000000000773c2 */ /* 0x000ea200000e0000 */
[----:B-1----:R-:W-:-:S04]  /*03e0*/  UIMAD.WIDE.U32 UR12, UR13, UR8, URZ ;  /* 0x000000080d0c72a5 */ /* 0x002fc8000f8e003f */
[----:B--2---:R-:W-:-:S04]  /*03f0*/  UIMAD UR7, UR13, UR7, UR8 ;  /* 0x000000070d0772a4 */ /* 0x004fc8000f8e0208 */
        /* <DEDUP_REMOVED lines=9> */
.L_x_94:
[----:B------:R-:W-:Y:S01]  /*0490*/  ULOP3.LUT UR8, UR6, 0xffff, URZ, 0xc0, !UPT ;  /* 0x0000ffff06087892 */ /* 0x000fe2000f8ec03f */
[----:B------:R-:W-:Y:S01]  /*04a0*/  PLOP3.LUT P4, PT, PT, PT, PT, 0x80, 0x0 ;  /* 0x000000000000781c */ /* 0x000fe20003f8f070 */
[----:B------:R-:W-:Y:S01]  /*04b0*/  ULDC.64 UR18, c[0x0][0x118] ;  /* 0x0000460000127ab9 */ /* 0x000fe20000000a00 */
[----:B------:R-:W-:Y:S01]  /*04c0*/  CS2R R20, SRZ ;  /* 0x0000000000147805 */ /* 0x000fe2000001ff00 */
[----:B------:R-:W-:Y:S01]  /*04d0*/  UIMAD UR8, UR8, UR13, URZ ;  /* 0x0000000d080872a4 */ /* 0x000fe2000f8e023f */
[----:B------:R-:W-:Y:S01]  /*04e0*/  CS2R R18, SRZ ;  /* 0x0000000000127805 */ /* 0x000fe2000001ff00 */
        /* <DEDUP_REMOVED lines=70> */
[----:B------:R-:W-:Y:S01]  /*0950*/  ISETP.NE.U32.AND P2, PT, RZ, c[0x0][0x340], PT ;  /* 0x0000d000ff007a0c */ /* 0x000fe20003f45070 */
[----:B------:R-:W1:Y:S01]  /*0960*/  S2R R27, SR_CTAID.X ;  /* 0x00000000001b7919 */ /* 0x000e620000002500 */
[----:B------:R-:W-:Y:S01]  /*0970*/  SHF.R.S32.HI R24, RZ, 0x1f, R188 ;  /* 0x0000001fff187819 */ /* 0x000fe200000114bc */
[----:B------:R-:W-:Y:S01]  /*0980*/  USHF.R.S32.HI UR9, URZ, 0x1f, UR11 ;  /* 0x0000001f3f097899 */ /* 0x000fe2000801140b */
[----:B------:R-:W-:Y:S01]  /*0990*/  ISETP.NE.AND.EX P2, PT, RZ, c[0x0][0x344], PT, P2 ;  /* 0x0000d100ff007a0c */ /* 0x000fe20003f45320 */
[----:B------:R-:W-:-:S12]  /*09a0*/  ULDC.64 UR4, c[0x0][0x1b8] ;  /* 0x00006e0000047ab9 */ /* 0x000fd80000000a00 */
[----:B------:R-:W-:-:S04]  /*09b0*/  @P2 IMAD.MOV.U32 R2, RZ, RZ, 0x4 ;  /* 0x00000004ff022424 */ /* 0x000fc800078e00ff */
[----:B------:R-:W-:-:S05]  /*09c0*/  @P2 IMAD.WIDE R2, R25, R2, c[0x0][0x340] ;  /* 0x0000d00019022625 */ /* 0x000fca00078e0202 */
[----:B------:R2:W3:Y:S01]  /*09d0*/  @P2 LDG.E R18, [R2.64] ;  /* 0x0000001202122981 */ /* 0x0004e2000c1e1900 */
[----:B------:R-:W-:Y:S01]  /*09e0*/  UIMAD.WIDE.U32 UR6, UR11, UR4, URZ ;  /* 0x000000040b0672a5 */ /* 0x000fe2000f8e003f */
[----:B------:R-:W-:Y:S01]  /*09f0*/  SHF.R.S32.HI R19, RZ, 0x1f, R25 ;  /* 0x0000001fff137819 */ /* 0x000fe20000011419 */
[----:B------:R-:W-:Y:S01]  /*0a00*/  UIMAD UR4, UR9, UR4, URZ ;  /* 0x00000004090472a4 */ /* 0x000fe2000f8e023f */
[----:B------:R-:W-:Y:S01]  /*0a10*/  LEA.HI R23, R24, R188, RZ, 0x4 ;  /* 0x000000bc18177211 */ /* 0x000fe200078f20ff */
[----:B------:R-:W-:Y:S01]  /*0a20*/  IMAD.MOV.U32 R26, RZ, RZ, 0x20 ;  /* 0x00000020ff1a7424 */ /* 0x000fe200078e00ff */
[----:B------:R-:W-:Y:S01]  /*0a30*/  BSSY B0, `(.L_x_96) ;  /* 0x0000075000007945 */ /* 0x000fe20003800000 */
[----:B------:R-:W-:Y:S01]  /*0a40*/  UIMAD UR4, UR11, UR5, UR4 ;  /* 0x000000050b0472a4 */ /* 0x000fe2000f8e0204 */
[----:B------:R-:W-:-:S03]  /*0a50*/  IMAD R12, R19, c[0x0][0x1c0], RZ ;  /* 0x00007000130c7a24 */ /* 0x000fc600078e02ff */
[----:B------:R-:W-:Y:S01]  /*0a60*/  UIADD3 UR4, UR7, UR4, URZ ;  /* 0x0000000407047290 */ /* 0x000fe2000fffe03f */
[----:B------:R-:W-:Y:S01]  /*0a70*/  IMAD R12, R25, c[0x0][0x1c4], R12 ;  /* 0x00007100190c7a24 */ /* 0x000fe200078e020c */
[----:B--2---:R-:W-:Y:S01]  /*0a80*/  LEA.HI R2, R24, R188, RZ, 0x3 ;  /* 0x000000bc18027211 */ /* 0x004fe200078f18ff */
[----:B------:R-:W-:-:S03]  /*0a90*/  IMAD.MOV.U32 R3, RZ, RZ, c[0x0][0x2c4] ;  /* 0x0000b100ff037624 */ /* 0x000fc600078e00ff */
[----:B------:R-:W-:Y:S02]  /*0aa0*/  LOP3.LUT R0, R2, 0xfffffff8, RZ, 0xc0, !PT ;  /* 0xfffffff802007812 */ /* 0x000fe400078ec0ff */
[----:B------:R-:W-:Y:S02]  /*0ab0*/  ISETP.NE.AND P0, PT, R3, 0x1, PT ;  /* 0x000000010300780c */ /* 0x000fe40003f05270 */
[----:B------:R-:W-:Y:S01]  /*0ac0*/  SHF.R.S32.HI R32, RZ, 0x3, R2 ;  /* 0x00000003ff207819 */ /* 0x000fe20000011402 */
[----:B------:R-:W-:Y:S01]  /*0ad0*/  IMAD.IADD R33, R188, 0x1, -R0 ;  /* 0x00000001bc217824 */ /* 0x000fe200078e0a00 */
[----:B------:R-:W-:Y:S01]  /*0ae0*/  MOV R3, UR7 ;  /* 0x0000000700037c02 */ /* 0x000fe20008000f00 */
[----:B------:R-:W-:Y:S01]  /*0af0*/  IMAD.U32 R2, RZ, RZ, UR6 ;  /* 0x00000006ff027e24 */ /* 0x000fe2000f8e00ff */
[----:B------:R-:W-:Y:S01]  /*0b00*/  SHF.R.S32.HI R4, RZ, 0x1f, R32 ;  /* 0x0000001fff047819 */ /* 0x000fe20000011420 */
[C---:B------:R-:W-:Y:S01]  /*0b10*/  IMAD.SHL.U32 R10, R33.reuse, 0x8, RZ ;  /* 0x00000008210a7824 */ /* 0x040fe200078e00ff */
[----:B------:R-:W-:Y:S01]  /*0b20*/  LEA R0, R33, R32, 0x4 ;  /* 0x0000002021007211 */ /* 0x000fe200078e20ff */
[----:B------:R-:W-:Y:S01]  /*0b30*/  IMAD.U32 R3, RZ, RZ, UR4 ;  /* 0x00000004ff037e24 */ /* 0x000fe2000f8e00ff */
[----:B------:R-:W-:Y:S01]  /*0b40*/  ULDC.64 UR4, c[0x0][0x210] ;  /* 0x0000840000047ab9 */ /* 0x000fe20000000a00 */
[----:B------:R-:W-:Y:S01]  /*0b50*/  IMAD R5, R4, c[0x0][0x1e0], RZ ;  /* 0x0000780004057a24 */ /* 0x000fe200078e02ff */
[----:B------:R-:W-:Y:S01]  /*0b60*/  SHF.R.S32.HI R11, RZ, 0x1f, R10 ;  /* 0x0000001fff0b7819 */ /* 0x000fe2000001140a */
[----:B-1----:R-:W-:Y:S01]  /*0b70*/  IMAD R9, R27, 0x80, R0 ;  /* 0x000000801b097824 */ /* 0x002fe200078e0200 */
[----:B------:R-:W-:Y:S01]  /*0b80*/  ULDC.64 UR6, c[0x0][0x1e8] ;  /* 0x00007a0000067ab9 */ /* 0x000fe20000000a00 */
[----:B------:R-:W-:Y:S01]  /*0b90*/  IMAD.WIDE.U32 R2, R25, c[0x0][0x1c0], R2 ;  /* 0x0000700019027a25 */ /* 0x000fe200078e0002 */
[----:B------:R-:W-:Y:S01]  /*0ba0*/  UIMAD UR4, UR9, UR4, URZ ;  /* 0x00000004090472a4 */ /* 0x000fe2000f8e023f */
[----:B------:R-:W-:Y:S01]  /*0bb0*/  ISETP.GE.AND P3, PT, R10, c[0x0][0x1d4], PT ;  /* 0x000075000a007a0c */ /* 0x000fe20003f66270 */
[----:B------:R-:W-:Y:S01]  /*0bc0*/  UIMAD UR6, UR9, UR6, URZ ;  /* 0x00000006090672a4 */ /* 0x000fe2000f8e023f */
[----:B------:R-:W-:Y:S01]  /*0bd0*/  @P0 IMAD.HI.U32 R0, R9, c[0x0][0x2c8], RZ ;  /* 0x0000b20009000a27 */ /* 0x000fe200078e00ff */
[----:B------:R-:W-:-:S02]  /*0be0*/  UIMAD UR4, UR11, UR5, UR4 ;  /* 0x000000050b0472a4 */ /* 0x000fc4000f8e0204 */
[----:B------:R-:W-:Y:S01]  /*0bf0*/  UIMAD UR6, UR11, UR7, UR6 ;  /* 0x000000070b0672a4 */ /* 0x000fe2000f8e0206 */
[----:B------:R-:W-:Y:S01]  /*0c00*/  IMAD.MOV.U32 R8, RZ, RZ, R9 ;  /* 0x000000ffff087224 */ /* 0x000fe200078e0009 */
[----:B------:R-:W-:Y:S01]  /*0c10*/  @P0 SHF.R.U32.HI R8, RZ, c[0x0][0x2cc], R0 ;  /* 0x0000b300ff080a19 */ /* 0x000fe20000011600 */
[C---:B------:R-:W-:Y:S01]  /*0c20*/  IMAD R14, R32.reuse, c[0x0][0x1e4], R5 ;  /* 0x00007900200e7a24 */ /* 0x040fe200078e0205 */
[C---:B------:R-:W-:Y:S01]  /*0c30*/  SHF.L.U32 R0, R32.reuse, 0x6, RZ ;  /* 0x0000000620007819 */ /* 0x040fe200000006ff */
[----:B------:R-:W-:Y:S01]  /*0c40*/  IMAD.WIDE.U32 R6, R32, c[0x0][0x1e0], R10 ;  /* 0x0000780020067a25 */ /* 0x000fe200078e000a */
[----:B------:R-:W-:Y:S02]  /*0c50*/  ULDC UR5, c[0x0][0x2c4] ;  /* 0x0000b10000057ab9 */ /* 0x000fe40000000800 */
[----:B------:R-:W-:Y:S01]  /*0c60*/  LOP3.LUT R0, R0, 0x1c0, RZ, 0xc0, !PT ;  /* 0x000001c000007812 */ /* 0x000fe200078ec0ff */
[----:B------:R-:W-:Y:S01]  /*0c70*/  IMAD.IADD R3, R3, 0x1, R12 ;  /* 0x0000000103037824 */ /* 0x000fe200078e020c */
[----:B------:R-:W-:Y:S01]  /*0c80*/  IADD3 R12, -R8, RZ, RZ ;  /* 0x000000ff080c7210 */ /* 0x000fe20007ffe1ff */
[----:B------:R-:W-:Y:S01]  /*0c90*/  IMAD.IADD R7, R7, 0x1, R14 ;  /* 0x0000000107077824 */ /* 0x000fe200078e020e */
[----:B------:R-:W-:Y:S01]  /*0ca0*/  LOP3.LUT R13, R0, 0x38, R10, 0xf8, !PT ;  /* 0x00000038000d7812 */ /* 0x000fe200078ef80a */
[----:B------:R-:W-:Y:S01]  /*0cb0*/  IMAD R4, R4, c[0x0][0x208], RZ ;  /* 0x0000820004047a24 */ /* 0x000fe200078e02ff */
[----:B------:R-:W-:Y:S01]  /*0cc0*/  SHF.R.U32.HI R0, RZ, 0x3, R0 ;  /* 0x00000003ff007819 */ /* 0x000fe20000011600 */
[----:B------:R-:W-:-:S02]  /*0cd0*/  IMAD R12, R12, c[0x0][0x2c4], R9 ;  /* 0x0000b1000c0c7a24 */ /* 0x000fc400078e0209 */
[----:B------:R-:W-:Y:S01]  /*0ce0*/  IMAD.WIDE.U32 R2, R8, c[0x0][0x1b0], R2 ;  /* 0x00006c0008027a25 */ /* 0x000fe200078e0002 */
[----:B------:R-:W-:Y:S02]  /*0cf0*/  LOP3.LUT R20, R13, R0, RZ, 0x3c, !PT ;  /* 0x000000000d147212 */ /* 0x000fe400078e3cff */
[----:B------:R-:W-:Y:S01]  /*0d00*/  MOV R0, UR11 ;  /* 0x0000000b00007c02 */ /* 0x000fe20008000f00 */
[C---:B------:R-:W-:Y:S01]  /*0d10*/  IMAD R15, R32.reuse, c[0x0][0x20c], R4 ;  /* 0x00008300200f7a24 */ /* 0x040fe200078e0204 */
[----:B------:R-:W-:Y:S01]  /*0d20*/  SHF.R.S32.HI R13, RZ, 0x1f, R8 ;  /* 0x0000001fff0d7819 */ /* 0x000fe20000011408 */
[----:B------:R-:W-:-:S04]  /*0d30*/  IMAD.WIDE.U32 R4, R32, c[0x0][0x208], R10 ;  /* 0x0000820020047a25 */ /* 0x000fc800078e000a */
[----:B------:R-:W-:Y:S01]  /*0d40*/  IMAD.WIDE.U32 R6, R0, c[0x0][0x1e8], R6 ;  /* 0x00007a0000067a25 */ /* 0x000fe200078e0006 */
[----:B------:R-:W-:-:S03]  /*0d50*/  LOP3.LUT R0, R23, 0xfffffff0, RZ, 0xc0, !PT ;  /* 0xfffffff017007812 */ /* 0x000fc600078ec0ff */
[----:B------:R-:W-:Y:S01]  /*0d60*/  IMAD R9, R13, c[0x0][0x1b0], RZ ;  /* 0x00006c000d097a24 */ /* 0x000fe200078e02ff */
[----:B------:R-:W-:Y:S01]  /*0d70*/  IADD3 R7, R7, UR6, RZ ;  /* 0x0000000607077c10 */ /* 0x000fe2000fffe0ff */
[----:B------:R-:W-:Y:S02]  /*0d80*/  IMAD.IADD R0, R188, 0x1, -R0 ;  /* 0x00000001bc007824 */ /* 0x000fe400078e0a00 */
[----:B------:R-:W-:Y:S01]  /*0d90*/  IMAD R9, R8, c[0x0][0x1b4], R9 ;  /* 0x00006d0008097a24 */ /* 0x000fe200078e0209 */
[----:B------:R-:W-:Y:S01]  /*0da0*/  SHF.R.S32.HI R8, RZ, 0x1f, R12 ;  /* 0x0000001fff087819 */ /* 0x000fe2000001140c */
[----:B------:R-:W-:Y:S01]  /*0db0*/  IMAD.IADD R5, R5, 0x1, R15 ;  /* 0x0000000105057824 */ /* 0x000fe200078e020f */
[----:B------:R-:W-:Y:S01]  /*0dc0*/  SHF.L.U32 R15, R33, 0x3, RZ ;  /* 0x00000003210f7819 */ /* 0x000fe200000006ff */
[----:B------:R-:W-:Y:S01]  /*0dd0*/  IMAD.U32 R13, RZ, RZ, UR11 ;  /* 0x0000000bff0d7e24 */ /* 0x000fe2000f8e00ff */
[----:B------:R-:W-:Y:S01]  /*0de0*/  IADD3 R3, R3, R9, RZ ;  /* 0x0000000903037210 */ /* 0x000fe20007ffe0ff */
[----:B------:R-:W-:Y:S01]  /*0df0*/  IMAD R8, R8, c[0x0][0x1a8], RZ ;  /* 0x00006a0008087a24 */ /* 0x000fe200078e02ff */
[----:B------:R-:W-:Y:S01]  /*0e00*/  SHF.R.S32.HI R9, RZ, 0x1f, R0 ;  /* 0x0000001fff097819 */ /* 0x000fe20000011400 */
[----:B------:R-:W-:Y:S01]  /*0e10*/  IMAD.WIDE.U32 R4, R13, c[0x0][0x210], R4 ;  /* 0x000084000d047a25 */ /* 0x000fe200078e0004 */
[----:B------:R-:W-:-:S02]  /*0e20*/  ISETP.GE.AND P5, PT, R15, c[0x0][0x198], PT ;  /* 0x000066000f007a0c */ /* 0x000fc40003fa6270 */
[----:B------:R-:W-:Y:S01]  /*0e30*/  LEA.HI R22, R9, R0, RZ, 0x3 ;  /* 0x0000000009167211 */ /* 0x000fe200078f18ff */
[C---:B------:R-:W-:Y:S01]  /*0e40*/  IMAD R8, R12.reuse, c[0x0][0x1ac], R8 ;  /* 0x00006b000c087a24 */ /* 0x040fe200078e0208 */
[----:B------:R-:W-:Y:S01]  /*0e50*/  IADD3 R5, R5, UR4, RZ ;  /* 0x0000000405057c10 */ /* 0x000fe2000fffe0ff */
[----:B------:R-:W-:Y:S01]  /*0e60*/  IMAD.WIDE.U32 R2, R12, c[0x0][0x1a8], R2 ;  /* 0x00006a000c027a25 */ /* 0x000fe200078e0002 */
[----:B------:R-:W-:Y:S01]  /*0e70*/  LOP3.LUT R13, R22, 0xfffffff8, RZ, 0xc0, !PT ;  /* 0xfffffff8160d7812 */ /* 0x000fe200078ec0ff */
[----:B------:R-:W-:Y:S01]  /*0e80*/  ULDC UR4, c[0x0][0x168] ;  /* 0x00005a0000047ab9 */ /* 0x000fe20000000800 */
[----:B------:R-:W-:Y:S01]  /*0e90*/  IADD3 R9, R10, 0x40, RZ ;  /* 0x000000400a097810 */ /* 0x000fe20007ffe0ff */
[----:B------:R-:W-:Y:S01]  /*0ea0*/  UIMAD UR4, UR5, UR4, URZ ;  /* 0x00000004050472a4 */ /* 0x000fe2000f8e023f */
[----:B------:R-:W-:Y:S01]  /*0eb0*/  LEA R17, P1, R2, c[0x0][0x160], 0x1 ;  /* 0x0000580002117a11 */ /* 0x000fe200078208ff */
[----:B------:R-:W-:Y:S01]  /*0ec0*/  IMAD.IADD R21, R0, 0x1, -R13 ;  /* 0x0000000100157824 */ /* 0x000fe200078e0a0d */
[----:B------:R-:W-:Y:S01]  /*0ed0*/  LEA.HI R13, R24, R188, RZ, 0x6 ;  /* 0x000000bc180d7211 */ /* 0x000fe200078f30ff */
[----:B------:R-:W-:Y:S01]  /*0ee0*/  IMAD.IADD R0, R3, 0x1, R8 ;  /* 0x0000000103007824 */ /* 0x000fe200078e0208 */
[----:B------:R-:W-:Y:S01]  /*0ef0*/  ISETP.GE.AND P0, PT, R9, c[0x0][0x1d4], PT ;  /* 0x0000750009007a0c */ /* 0x000fe20003f06270 */
[----:B------:R1:W2:Y:S02]  /*0f00*/  SHFL.IDX PT, R8, R17, RZ, 0x181f ;  /* 0x00181fff11087589 */ /* 0x0002a400000e0000 */
[----:B------:R-:W-:Y:S01]  /*0f10*/  IMAD.SHL.U32 R13, R13, 0x8, RZ ;  /* 0x000000080d0d7824 */ /* 0x000fe200078e00ff */
[----:B------:R-:W-:-:S04]  /*0f20*/  LEA.HI.X R16, R2, c[0x0][0x164], R0, 0x1, P1 ;  /* 0x0000590002107a11 */ /* 0x000fc800008f0c00 */
[----:B------:R-:W-:Y:S01]  /*0f30*/  LOP3.LUT R13, R20, 0xfffffe00, R13, 0xf8, !PT ;  /* 0xfffffe00140d7812 */ /* 0x000fe200078ef80d */
[----:B------:R1:W4:Y:S01]  /*0f40*/  SHFL.IDX PT, R9, R16, RZ, 0x181f ;  /* 0x00181fff10097589 */ /* 0x00032200000e0000 */
[----:B---3--:R-:W-:Y:S01]  /*0f50*/  @P2 SHF.R.S32.HI R3, RZ, 0x1f, R18 ;  /* 0x0000001fff032819 */ /* 0x008fe20000011412 */
[----:B------:R-:W-:Y:S01]  /*0f60*/  @!P2 IMAD.MOV.U32 R3, RZ, RZ, R19 ;  /* 0x000000ffff03a224 */ /* 0x000fe200078e0013 */
[----:B------:R-:W-:Y:S01]  /*0f70*/  @P2 MOV R2, R18 ;  /* 0x0000001200022202 */ /* 0x000fe20000000f00 */
[----:B------:R-:W-:Y:S01]  /*0f80*/  @!P2 IMAD.MOV.U32 R2, RZ, RZ, R25 ;  /* 0x000000ffff02a224 */ /* 0x000fe200078e0019 */
[----:B------:R-:W-:Y:S01]  /*0f90*/  IADD3 R18, R15, 0x40, RZ ;  /* 0x000000400f127810 */ /* 0x000fe20007ffe0ff */
[C---:B------:R-:W-:Y:S01]  /*0fa0*/  IMAD R12, R3.reuse, c[0x0][0x1f0], RZ ;  /* 0x00007c00030c7a24 */ /* 0x040fe200078e02ff */
[----:B------:R-:W-:Y:S01]  /*0fb0*/  MOV R25, 0x10 ;  /* 0x0000001000197802 */ /* 0x000fe20000000f00 */
[----:B------:R-:W-:Y:S01]  /*0fc0*/  IMAD R0, R3, c[0x0][0x218], RZ ;  /* 0x0000860003007a24 */ /* 0x000fe200078e02ff */
[----:B------:R-:W-:Y:S01]  /*0fd0*/  ISETP.GE.AND P4, PT, R18, c[0x0][0x198], PT ;  /* 0x0000660012007a0c */ /* 0x000fe20003f86270 */
[----:B------:R-:W-:-:S02]  /*0fe0*/  IMAD R14, R2, c[0x0][0x1f4], R12 ;  /* 0x00007d00020e7a24 */ /* 0x000fc400078e020c */
[C---:B------:R-:W-:Y:S02]  /*0ff0*/  IMAD R12, R2.reuse, c[0x0][0x21c], R0 ;  /* 0x00008700020c7a24 */ /* 0x040fe400078e0200 */
[----:B------:R-:W-:-:S04]  /*1000*/  IMAD.WIDE.U32 R36, R2, c[0x0][0x218], R4 ;  /* 0x0000860002247a25 */ /* 0x000fc800078e0004 */
[----:B------:R-:W-:Y:S01]  /*1010*/  IMAD.WIDE.U32 R28, R2, c[0x0][0x1f0], R6 ;  /* 0x00007c00021c7a25 */ /* 0x000fe200078e0006 */
[----:B------:R-:W-:-:S03]  /*1020*/  IADD3 R34, R37, R12, RZ ;  /* 0x0000000c25227210 */ /* 0x000fc60007ffe0ff */
[----:B------:R-:W-:Y:S01]  /*1030*/  IMAD.IADD R31, R29, 0x1, R14 ;  /* 0x000000011d1f7824 */ /* 0x000fe200078e020e */
[----:B------:R1:W-:Y:S01]  /*1040*/  STL.64 [R1+0x38], R28 ;  /* 0x0000381c01007387 */ /* 0x0003e20000100a00 */
[----:B------:R-:W-:-:S03]  /*1050*/  IMAD R19, R27, 0x80, R32 ;  /* 0x000000801b137824 */ /* 0x000fc600078e0220 */
[----:B------:R1:W-:Y:S02]  /*1060*/  STL.64 [R1+0x30], R36 ;  /* 0x0000302401007387 */ /* 0x0003e40000100a00 */
[----:B------:R-:W-:Y:S02]  /*1070*/  ISETP.GE.AND P6, PT, R19, UR4, PT ;  /* 0x0000000413007c0c */ /* 0x000fe4000bfc6270 */
[----:B------:R1:W-:Y:S02]  /*1080*/  STL [R1+0x20], R34 ;  /* 0x0000202201007387 */ /* 0x0003e40000100800 */
[----:B------:R-:W-:Y:S02]  /*1090*/  R2P PR, R21, 0x6 ;  /* 0x0000000615007804 */ /* 0x000fe40000000000 */
[----:B------:R1:W-:Y:S03]  /*10a0*/  STL [R1+0x2c], R31 ;  /* 0x00002c1f01007387 */ /* 0x0003e60000100800 */
[----:B------:R-:W-:-:S02]  /*10b0*/  SEL R3, R25, 0xfffffff0, !P1 ;  /* 0xfffffff019037807 */ /* 0x000fc40004800000 */
[----:B------:R-:W-:Y:S02]  /*10c0*/  SEL R0, R26, 0xffffffe0, !P2 ;  /* 0xffffffe01a007807 */ /* 0x000fe40005000000 */
[----:B------:R-:W-:Y:S05]  /*10d0*/  @P6 BRA `(.L_x_97) ;  /* 0x000000a000006947 */ /* 0x000fea0003800000 */
[----:B--2-4-:R-:W-:Y:S02]  /*10e0*/  SHF.R.S32.HI R2, RZ, 0x1f, R18 ;  /* 0x0000001fff027819 */ /* 0x014fe40000011412 */
[C---:B------:R-:W-:Y:S02]  /*10f0*/  LEA R4, P1, R15.reuse, R8, 0x1 ;  /* 0x000000080f047211 */ /* 0x040fe400078208ff */
[----:B------:R-:W-:Y:S02]  /*1100*/  LEA.HI R2, R2, R18, RZ, 0x3 ;  /* 0x0000001202027211 */ /* 0x000fe400078f18ff */
[----:B------:R-:W-:Y:S02]  /*1110*/  LEA.HI.X R5, R15, R9, R11, 0x1, P1 ;  /* 0x000000090f057211 */ /* 0x000fe400008f0c0b */
[----:B------:R-:W-:Y:S01]  /*1120*/  LOP3.LUT R6, R2, 0xfffffff8, RZ, 0xc0, !PT ;  /* 0xfffffff802067812 */ /* 0x000fe200078ec0ff */
[----:B------:R-:W-:-:S04]  /*1130*/  IMAD.SHL.U32 R2, R13, 0x2, RZ ;  /* 0x000000020d027824 */ /* 0x000fc800078e00ff */
[----:B------:R-:W-:Y:S01]  /*1140*/  IMAD.WIDE R8, R6, 0x2, R8 ;  /* 0x0000000206087825 */ /* 0x000fe200078e0208 */
[----:B------:R-:W-:Y:S01]  /*1150*/  @!PT LDS RZ, [RZ] ;  /* 0x00000000fffff984 */ /* 0x000fe20000000800 */
[----:B------:R2:W-:Y:S04]  /*1160*/  LDGSTS.E.BYPASS.LTC128B.128 [R2+0x8100], [R4.64], !P5 ;  /* 0x0810000004027fae */ /* 0x0005e8000e901d52 */
[----:B------:R2:W-:Y:S02]  /*1170*/  LDGSTS.E.BYPASS.LTC128B.128 [R2+0xc100], [R8.64], !P4 ;  /* 0x0c10000008027fae */ /* 0x0005e4000e101d52 */
.L_x_97:
[----:B--2-4-:R-:W-:Y:S05]  /*1180*/  BSYNC B0 ;  /* 0x0000000000007941 */ /* 0x014fea0003800000 */
.L_x_96:
[----:B------:R-:W-:Y:S01]  /*1190*/  IADD3 R2, R19, 0x10, RZ ;  /* 0x0000001013027810 */ /* 0x000fe20007ffe0ff */
[----:B------:R2:W3:Y:S01]  /*11a0*/  SHFL.IDX PT, R5, R16, 0x1, 0x181f ;  /* 0x00381f0010057f89 */ /* 0x0004e200000e0000 */
[----:B------:R-:W-:Y:S02]  /*11b0*/  BSSY B0, `(.L_x_98) ;  /* 0x000000e000007945 */ /* 0x000fe40003800000 */
[----:B------:R-:W-:Y:S01]  /*11c0*/  ISETP.GE.AND P1, PT, R2, UR4, PT ;  /* 0x0000000402007c0c */ /* 0x000fe2000bf26270 */
[----:B------:R2:W4:-:S12]  /*11d0*/  SHFL.IDX PT, R4, R17, 0x1, 0x181f ;  /* 0x00381f0011047f89 */ /* 0x00051800000e0000 */
[----:B------:R-:W-:Y:S05]  /*11e0*/  @P1 BRA `(.L_x_99) ;  /* 0x000000a000001947 */ /* 0x000fea0003800000 */
[----:B------:R-:W-:Y:S02]  /*11f0*/  SHF.R.S32.HI R2, RZ, 0x1f, R18 ;  /* 0x0000001fff027819 */ /* 0x000fe40000011412 */
[C---:B----4-:R-:W-:Y:S02]  /*1200*/  LEA R6, P1, R15.reuse, R4, 0x1 ;  /* 0x000000040f067211 */ /* 0x050fe400078208ff */
[----:B------:R-:W-:Y:S02]  /*1210*/  LEA.HI R2, R2, R18, RZ, 0x3 ;  /* 0x0000001202027211 */ /* 0x000fe400078f18ff */
[----:B---3--:R-:W-:Y:S02]  /*1220*/  LEA.HI.X R7, R15, R5, R11, 0x1, P1 ;  /* 0x000000050f077211 */ /* 0x008fe400008f0c0b */
[----:B------:R-:W-:Y:S01]  /*1230*/  LOP3.LUT R8, R2, 0xfffffff8, RZ, 0xc0, !PT ;  /* 0xfffffff802087812 */ /* 0x000fe200078ec0ff */
[----:B------:R-:W-:-:S04]  /*1240*/  IMAD.SHL.U32 R2, R13, 0x2, RZ ;  /* 0x000000020d027824 */ /* 0x000fc800078e00ff */
[----:B------:R-:W-:Y:S01]  /*1250*/  IMAD.WIDE R4, R8, 0x2, R4 ;  /* 0x0000000208047825 */ /* 0x000fe200078e0204 */
[----:B------:R-:W-:Y:S01]  /*1260*/  @!PT LDS RZ, [RZ] ;  /* 0x00000000fffff984 */ /* 0x000fe20000000800 */
[----:B------:R3:W-:Y:S04]  /*1270*/  LDGSTS.E.BYPASS.LTC128B.128 [R2+0x8900], [R6.64], !P5 ;  /* 0x0890000006027fae */ /* 0x0007e8000e901d52 */
[----:B------:R3:W-:Y:S02]  /*1280*/  LDGSTS.E.BYPASS.LTC128B.128 [R2+0xc900], [R4.64], !P4 ;  /* 0x0c90000004027fae */ /* 0x0007e4000e101d52 */
.L_x_99:
[----:B------:R-:W-:Y:S05]  /*1290*/  BSYNC B0 ;  /* 0x0000000000007941 */ /* 0x000fea0003800000 */
.L_x_98:
[----:B---3--:R-:W-:Y:S01]  /*12a0*/  IADD3 R2, R19, 0x20, RZ ;  /* 0x0000002013027810 */ /* 0x008fe20007ffe0ff */
[----:B------:R3:W1:Y:S01]  /*12b0*/  SHFL.IDX PT, R5, R16, 0x2, 0x181f ;  /* 0x00581f0010057f89 */ /* 0x00066200000e0000 */
[----:B------:R-:W-:Y:S02]  /*12c0*/  BSSY B0, `(.L_x_100) ;  /* 0x000000e000007945 */ /* 0x000fe40003800000 */
[----:B------:R-:W-:Y:S01]  /*12d0*/  ISETP.GE.AND P1, PT, R2, UR4, PT ;  /* 0x0000000402007c0c */ /* 0x000fe2000bf26270 */
[----:B----4-:R3:W4:-:S12]  /*12e0*/  SHFL.IDX PT, R4, R17, 0x2, 0x181f ;  /* 0x00581f0011047f89 */ /* 0x01071800000e0000 */
[----:B------:R-:W-:Y:S05]  /*12f0*/  @P1 BRA `(.L_x_101) ;  /* 0x000000a000001947 */ /* 0x000fea0003800000 */
[----:B------:R-:W-:Y:S02]  /*1300*/  SHF.R.S32.HI R2, RZ, 0x1f, R18 ;  /* 0x0000001fff027819 */ /* 0x000fe40000011412 */
[C---:B----4-:R-:W-:Y:S02]  /*1310*/  LEA R6, P1, R15.reuse, R4, 0x1 ;  /* 0x000000040f067211 */ /* 0x050fe400078208ff */
[----:B------:R-:W-:Y:S02]  /*1320*/  LEA.HI R2, R2, R18, RZ, 0x3 ;  /* 0x0000001202027211 */ /* 0x000fe400078f18ff */
[----:B-1----:R-:W-:Y:S02]  /*1330*/  LEA.HI.X R7, R15, R5, R11, 0x1, P1 ;  /* 0x000000050f077211 */ /* 0x002fe400008f0c0b */
[----:B------:R-:W-:Y:S01]  /*1340*/  LOP3.LUT R8, R2, 0xfffffff8, RZ, 0xc0, !PT ;  /* 0xfffffff802087812 */ /* 0x000fe200078ec0ff */
[----:B------:R-:W-:-:S04]  /*1350*/  IMAD.SHL.U32 R2, R13, 0x2, RZ ;  /* 0x000000020d027824 */ /* 0x000fc800078e00ff */
[----:B------:R-:W-:Y:S01]  /*1360*/  IMAD.WIDE R4, R8, 0x2, R4 ;  /* 0x0000000208047825 */ /* 0x000fe200078e0204 */
[----:B------:R-:W-:Y:S01]  /*1370*/  @!PT LDS RZ, [RZ] ;  /* 0x00000000fffff984 */ /* 0x000fe20000000800 */
[----:B------:R1:W-:Y:S04]  /*1380*/  LDGSTS.E.BYPASS.LTC128B.128 [R2+0x9100], [R6.64], !P5 ;  /* 0x0910000006027fae */ /* 0x0003e8000e901d52 */
[----:B------:R1:W-:Y:S02]  /*1390*/  LDGSTS.E.BYPASS.LTC128B.128 [R2+0xd100], [R4.64], !P4 ;  /* 0x0d10000004027fae */ /* 0x0003e4000e101d52 */
.L_x_101:
[----:B------:R-:W-:Y:S05]  /*13a0*/  BSYNC B0 ;  /* 0x0000000000007941 */ /* 0x000fea0003800000 */
.L_x_100:
[----:B-1----:R-:W-:Y:S01]  /*13b0*/  IADD3 R2, R19, 0x30, RZ ;  /* 0x0000003013027810 */ /* 0x002fe20007ffe0ff */
[----:B------:R1:W2:Y:S01]  /*13c0*/  SHFL.IDX PT, R5, R16, 0x3, 0x181f ;  /* 0x00781f0010057f89 */ /* 0x0002a200000e0000 */
[----:B------:R-:W-:Y:S02]  /*13d0*/  BSSY B0, `(.L_x_102) ;  /* 0x000000e000007945 */ /* 0x000fe40003800000 */
[----:B------:R-:W-:Y:S01]  /*13e0*/  ISETP.GE.AND P1, PT, R2, UR4, PT ;  /* 0x0000000402007c0c */ /* 0x000fe2000bf26270 */
[----:B----4-:R1:W4:-:S12]  /*13f0*/  SHFL.IDX PT, R4, R17, 0x3, 0x181f ;  /* 0x00781f0011047f89 */ /* 0x01031800000e0000 */
[----:B------:R-:W-:Y:S05]  /*1400*/  @P1 BRA `(.L_x_103) ;  /* 0x000000a000001947 */ /* 0x000fea0003800000 */
[----:B------:R-:W-:Y:S02]  /*1410*/  SHF.R.S32.HI R2, RZ, 0x1f, R18 ;  /* 0x0000001fff027819 */ /* 0x000fe40000011412 */
[C---:B----4-:R-:W-:Y:S02]  /*1420*/  LEA R6, P1, R15.reuse, R4, 0x1 ;  /* 0x000000040f067211 */ /* 0x050fe400078208ff */
[----:B------:R-:W-:Y:S02]  /*1430*/  LEA.HI R2, R2, R18, RZ, 0x3 ;  /* 0x0000001202027211 */ /* 0x000fe400078f18ff */
[----:B--2---:R-:W-:Y:S02]  /*1440*/  LEA.HI.X R7, R15, R5, R11, 0x1, P1 ;  /* 0x000000050f077211 */ /* 0x004fe400008f0c0b */
[----:B------:R-:W-:Y:S01]  /*1450*/  LOP3.LUT R8, R2, 0xfffffff8, RZ, 0xc0, !PT ;  /* 0xfffffff802087812 */ /* 0x000fe200078ec0ff */
[----:B------:R-:W-:-:S04]  /*1460*/  IMAD.SHL.U32 R2, R13, 0x2, RZ ;  /* 0x000000020d027824 */ /* 0x000fc800078e00ff */
[----:B------:R-:W-:Y:S01]  /*1470*/  IMAD.WIDE R4, R8, 0x2, R4 ;  /* 0x0000000208047825 */ /* 0x000fe200078e0204 */
[----:B------:R-:W-:Y:S01]  /*1480*/  @!PT LDS RZ, [RZ] ;  /* 0x00000000fffff984 */ /* 0x000fe20000000800 */
[----:B------:R2:W-:Y:S04]  /*1490*/  LDGSTS.E.BYPASS.LTC128B.128 [R2+0x9900], [R6.64], !P5 ;  /* 0x0990000006027fae */ /* 0x0005e8000e901d52 */
[----:B------:R2:W-:Y:S02]  /*14a0*/  LDGSTS.E.BYPASS.LTC128B.128 [R2+0xd900], [R4.64], !P4 ;  /* 0x0d90000004027fae */ /* 0x0005e4000e101d52 */
.L_x_103:
[----:B------:R-:W-:Y:S05]  /*14b0*/  BSYNC B0 ;  /* 0x0000000000007941 */ /* 0x000fea0003800000 */
.L_x_102:
[----:B--2---:R-:W-:Y:S01]  /*14c0*/  IADD3 R2, R19, 0x40, RZ ;  /* 0x0000004013027810 */ /* 0x004fe20007ffe0ff */
        /* <DEDUP_REMOVED lines=15> */
.L_x_105:
[----:B------:R-:W-:Y:S05]  /*15c0*/  BSYNC B0 ;  /* 0x0000000000007941 */ /* 0x000fea0003800000 */
.L_x_104:
        /* <DEDUP_REMOVED lines=16> */
.L_x_107:
[----:B------:R-:W-:Y:S05]  /*16d0*/  BSYNC B0 ;  /* 0x0000000000007941 */ /* 0x000fea0003800000 */
.L_x_106:
        /* <DEDUP_REMOVED lines=16> */
.L_x_109:
[----:B------:R-:W-:Y:S05]  /*17e0*/  BSYNC B0 ;  /* 0x0000000000007941 */ /* 0x000fea0003800000 */
.L_x_108:
[----:B-1--4-:R-:W1:Y:S01]  /*17f0*/  SHFL.IDX PT, R4, R17, 0x7, 0x181f ;  /* 0x00f81f0011047f89 */ /* 0x012e6200000e0000 */
[----:B------:R-:W-:Y:S01]  /*1800*/  IADD3 R2, R19, 0x70, RZ ;  /* 0x0000007013027810 */ /* 0x000fe20007ffe0ff */
[----:B------:R-:W-:Y:S01]  /*1810*/  UIADD3 UR20, UR21, -0x1, URZ ;  /* 0xffffffff15147890 */ /* 0x000fe2000fffe03f */
[----:B------:R-:W-:Y:S01]  /*1820*/  IADD3 R6, -R32, c[0x0][0x1d0], RZ ;  /* 0x0000740020067a10 */ /* 0x000fe20007ffe1ff */
[----:B------:R-:W4:Y:S01]  /*1830*/  SHFL.IDX PT, R5, R16, 0x7, 0x181f ;  /* 0x00f81f0010057f89 */ /* 0x000f2200000e0000 */
[----:B------:R-:W-:Y:S01]  /*1840*/  ISETP.GE.AND P6, PT, R2, UR4, PT ;  /* 0x0000000402007c0c */ /* 0x000fe2000bfc6270 */
[----:B------:R-:W-:Y:S01]  /*1850*/  ULDC.64 UR6, c[0x0][0x1e0] ;  /* 0x0000780000067ab9 */ /* 0x000fe20000000a00 */
[----:B------:R-:W-:Y:S01]  /*1860*/  IMAD.MOV.U32 R156, RZ, RZ, R30 ;  /* 0x000000ffff9c7224 */ /* 0x000fe200078e001e */
[----:B------:R-:W-:Y:S01]  /*1870*/  UMOV UR22, 0x6 ;  /* 0x0000000600167882 */ /* 0x000fe20000000000 */
[----:B------:R-:W-:Y:S01]  /*1880*/  IMAD.U32 R10, RZ, RZ, UR20 ;  /* 0x00000014ff0a7e24 */ /* 0x000fe2000f8e00ff */
[----:B------:R-:W-:Y:S01]  /*1890*/  USHF.L.U32 UR23, UR6, 0x6, URZ ;  /* 0x0000000606177899 */ /* 0x000fe2000800063f */
[----:B------:R-:W-:Y:S01]  /*18a0*/  IMAD.MOV.U32 R157, RZ, RZ, R31 ;  /* 0x000000ffff9d7224 */ /* 0x000fe200078e001f */
[----:B------:R-:W-:Y:S01]  /*18b0*/  USHF.L.U64.HI UR22, UR6, UR22, UR7 ;  /* 0x0000001606167299 */ /* 0x000fe20008010207 */
[----:B------:R-:W-:Y:S01]  /*18c0*/  IMAD R10, R10, -0x40, R6 ;  /* 0xffffffc00a0a7824 */ /* 0x000fe200078e0206 */
[----:B------:R-:W-:Y:S01]  /*18d0*/  USHF.R.S32.HI UR10, URZ, 0x1f, UR20 ;  /* 0x0000001f3f0a7899 */ /* 0x000fe20008011414 */
[----:B------:R-:W-:Y:S01]  /*18e0*/  IMAD.MOV.U32 R156, RZ, RZ, R28 ;  /* 0x000000ffff9c7224 */ /* 0x000fe200078e001c */
[----:B------:R-:W-:Y:S01]  /*18f0*/  UIMAD UR4, UR22, UR20, URZ ;  /* 0x00000014160472a4 */ /* 0x000fe2000f8e023f */
[----:B------:R-:W-:Y:S01]  /*1900*/  MOV R153, UR23 ;  /* 0x0000001700997c02 */ /* 0x000fe20008000f00 */
[----:B------:R-:W-:Y:S01]  /*1910*/  IMAD.SHL.U32 R244, R13, 0x2, RZ ;  /* 0x000000020df47824 */ /* 0x000fe200078e00ff */
[----:B------:R-:W-:Y:S01]  /*1920*/  @!P6 SHF.R.S32.HI R2, RZ, 0x1f, R18 ;  /* 0x0000001fff02e819 */ /* 0x000fe20000011412 */
[----:B------:R-:W-:Y:S01]  /*1930*/  UIMAD UR4, UR10, UR23, UR4 ;  /* 0x000000170a0472a4 */ /* 0x000fe2000f8e0204 */
[----:B------:R-:W-:Y:S01]  /*1940*/  ISETP.GE.AND P2, PT, R10, 0x1, PT ;  /* 0x000000010a00780c */ /* 0x000fe20003f46270 */
[----:B------:R-:W-:Y:S01]  /*1950*/  UIMAD.WIDE.U32 UR12, UR6, 0x20, URZ ;  /* 0x00000020060c78a5 */ /* 0x000fe2000f8e003f */
[----:B------:R-:W-:Y:S01]  /*1960*/  @!P6 LEA.HI R2, R2, R18, RZ, 0x3 ;  /* 0x000000120202e211 */ /* 0x000fe200078f18ff */
[----:B------:R-:W-:Y:S01]  /*1970*/  USHF.L.U32 UR9, UR7, 0x5, URZ ;  /* 0x0000000507097899 */ /* 0x000fe2000800063f */
[C---:B-1----:R-:W-:Y:S01]  /*1980*/  @!P6 LEA R6, P1, R15.reuse, R4, 0x1 ;  /* 0x000000040f06e211 */ /* 0x042fe200078208ff */
[----:B------:R-:W-:Y:S01]  /*1990*/  ULDC UR17, c[0x0][0x1d0] ;  /* 0x0000740000117ab9 */ /* 0x000fe20000000800 */
[----:B------:R-:W-:Y:S01]  /*19a0*/  @!P6 LOP3.LUT R8, R2, 0xfffffff8, RZ, 0xc0, !PT ;  /* 0xfffffff80208e812 */ /* 0x000fe200078ec0ff */
[----:B------:R-:W-:Y:S01]  /*19b0*/  UIADD3 UR9, UR13, UR9, URZ ;  /* 0x000000090d097290 */ /* 0x000fe2000fffe03f */
[----:B----4-:R-:W-:Y:S01]  /*19c0*/  @!P6 LEA.HI.X R7, R15, R5, R11, 0x1, P1 ;  /* 0x000000050f07e211 */ /* 0x010fe200008f0c0b */
[----:B------:R-:W-:Y:S01]  /*19d0*/  STL.64 [R1+0x28], R156 ;  /* 0x0000289c01007387 */ /* 0x000fe20000100a00 */
[----:B------:R-:W-:Y:S01]  /*19e0*/  ISETP.GE.AND P1, PT, R10, 0x11, PT ;  /* 0x000000110a00780c */ /* 0x000fe20003f26270 */
[----:B------:R-:W-:Y:S01]  /*19f0*/  @!P6 IMAD.WIDE R8, R8, 0x2, R4 ;  /* 0x000000020808e825 */ /* 0x000fe200078e0204 */
[----:B------:R-:W-:Y:S01]  /*1a00*/  SHF.R.S32.HI R14, RZ, 0x4, R23 ;  /* 0x00000004ff0e7819 */ /* 0x000fe20000011417 */
[----:B------:R-:W-:Y:S01]  /*1a10*/  @!PT LDS RZ, [RZ] ;  /* 0x00000000fffff984 */ /* 0x000fe20000000800 */
[----:B------:R1:W-:Y:S01]  /*1a20*/  @!P6 LDGSTS.E.BYPASS.LTC128B.128 [R244+0xb900], [R6.64], !P5 ;  /* 0x0b90000006f4efae */ /* 0x0003e2000e901d52 */
[----:B------:R-:W-:Y:S01]  /*1a30*/  ISETP.GE.AND P5, PT, R10, 0x31, PT ;  /* 0x000000310a00780c */ /* 0x000fe20003fa6270 */
[----:B------:R-:W-:Y:S01]  /*1a40*/  IMAD.WIDE.U32 R4, R153, UR20, R156 ;  /* 0x0000001499047c25 */ /* 0x000fe2000f8e009c */
[----:B------:R-:W-:Y:S01]  /*1a50*/  LEA.HI R154, R24, R188, RZ, 0x5 ;  /* 0x000000bc189a7211 */ /* 0x000fe200078f28ff */
[----:B------:R4:W-:Y:S01]  /*1a60*/  @!P6 LDGSTS.E.BYPASS.LTC128B.128 [R244+0xf900], [R8.64], !P4 ;  /* 0x0f90000008f4efae */ /* 0x0009e2000e101d52 */
[----:B------:R-:W-:-:S02]  /*1a70*/  ISETP.GE.AND P6, PT, R10, 0x21, PT ;  /* 0x000000210a00780c */ /* 0x000fc40003fc6270 */
[----:B------:R-:W-:Y:S01]  /*1a80*/  IADD3 R5, R5, UR4, RZ ;  /* 0x0000000405057c10 */ /* 0x000fe2000fffe0ff */
[----:B------:R-:W0:Y:S04]  /*1a90*/  LDGDEPBAR ;  /* 0x00000000000079af */ /* 0x000e280000000000 */
[----:B------:R-:W-:Y:S01]  /*1aa0*/  BAR.SYNC.DEFER_BLOCKING 0x0 ;  /* 0x0000000000007b1d */ /* 0x000fe20000010000 */
[----:B------:R-:W-:-:S04]  /*1ab0*/  @P2 LEA R12, P4, R4, c[0x0][0x1c8], 0x1 ;  /* 0x00007200040c2a11 */ /* 0x000fc800078808ff */
[----:B------:R-:W-:Y:S01]  /*1ac0*/  @P2 LEA.HI.X R13, R4, c[0x0][0x1cc], R5, 0x1, P4 ;  /* 0x00007300040d2a11 */ /* 0x000fe200020f0c05 */
[----:B------:R-:W-:-:S05]  /*1ad0*/  VOTEU.ANY UP0, P5 ;  /* 0x00000000003f7886 */ /* 0x000fca0002800100 */
[----:B------:R-:W-:Y:S01]  /*1ae0*/  @UP0 UIMAD UR4, UR7, 0x30, URZ ;  /* 0x00000030070408a4 */ /* 0x000fe2000f8e023f */
[----:B-1----:R-:W-:Y:S01]  /*1af0*/  IMAD.U32 R6, RZ, RZ, UR7 ;  /* 0x00000007ff067e24 */ /* 0x002fe2000f8e00ff */
[----:B----4-:R-:W-:-:S04]  /*1b00*/  MOV R8, c[0x0][0x1e0] ;  /* 0x0000780000087a02 */ /* 0x010fc80000000f00 */
[C---:B------:R-:W-:Y:S01]  /*1b10*/  @P1 LEA R2, P4, R8.reuse, R4, 0x4 ;  /* 0x0000000408021211 */ /* 0x040fe200078820ff */
[----:B------:R-:W-:Y:S01]  /*1b20*/  @!PT LDS RZ, [RZ] ;  /* 0x00000000fffff984 */ /* 0x000fe20000000800 */
[----:B------:R-:W-:Y:S01]  /*1b30*/  @!PT LDS RZ, [RZ] ;  /* 0x00000000fffff984 */ /* 0x000fe20000000800 */
[----:B------:R-:W-:Y:S01]  /*1b40*/  @!PT LDS RZ, [RZ] ;  /* 0x00000000fffff984 */ /* 0x000fe20000000800 */
[----:B------:R1:W-:Y:S03]  /*1b50*/  @P2 LDGSTS.E.BYPASS.LTC128B.128 [R244+0x4100], [R12.64], !P3 ;  /* 0x041000000cf42fae */ /* 0x0003e6000d901d52 */
[C---:B------:R-:W-:Y:S01]  /*1b60*/  @P1 LEA.HI.X R6, R8.reuse, R5, R6, 0x4, P4 ;  /* 0x0000000508061211 */ /* 0x040fe200020f2406 */
[----:B------:R-:W-:Y:S01]  /*1b70*/  @P5 IMAD.WIDE.U32 R8, R8, 0x30, R4 ;  /* 0x0000003008085825 */ /* 0x000fe200078e0004 */
[C---:B------:R-:W-:Y:S01]  /*1b80*/  @P1 LEA R10, P4, R2.reuse, c[0x0][0x1c8], 0x1 ;  /* 0x00007200020a1a11 */ /* 0x040fe200078808ff */
[----:B------:R1:W-:Y:S03]  /*1b90*/  @P2 LDGSTS.E.BYPASS.LTC128B.128 [R244+0x6100], [R12.64+0x80], !P0 ;  /* 0x061000800cf42fae */ /* 0x0003e6000c101d52 */
[----:B------:R-:W-:-:S02]  /*1ba0*/  @P1 LEA.HI.X R11, R2, c[0x0][0x1cc], R6, 0x1, P4 ;  /* 0x00007300020b1a11 */ /* 0x000fc400020f0c06 */
[----:B------:R-:W-:-:S03]  /*1bb0*/  @P6 IADD3 R2, P4, R4, UR12, RZ ;  /* 0x0000000c04026c10 */ /* 0x000fc6000ff9e0ff */
[----:B------:R4:W-:Y:S01]  /*1bc0*/  @P1 LDGSTS.E.BYPASS.LTC128B.128 [R244+0x4900], [R10.64], !P3 ;  /* 0x049000000af41fae */ /* 0x0009e2000d901d52 */
[----:B------:R-:W-:Y:S02]  /*1bd0*/  @P6 IADD3.X R4, R5, UR9, RZ, P4, !PT ;  /* 0x0000000905046c10 */ /* 0x000fe4000a7fe4ff */
[----:B------:R-:W-:Y:S01]  /*1be0*/  LEA.HI R5, R23, R14, RZ, 0x1 ;  /* 0x0000000e17057211 */ /* 0x000fe200078f08ff */
[----:B------:R4:W-:Y:S01]  /*1bf0*/  @P1 LDGSTS.E.BYPASS.LTC128B.128 [R244+0x6900], [R10.64+0x80], !P0 ;  /* 0x069000800af41fae */ /* 0x0009e2000c101d52 */
[C---:B------:R-:W-:Y:S02]  /*1c00*/  @P6 LEA R6, P4, R2.reuse, c[0x0][0x1c8], 0x1 ;  /* 0x0000720002066a11 */ /* 0x040fe400078808ff */
[----:B------:R-:W-:Y:S02]  /*1c10*/  LOP3.LUT R5, R5, 0xfffffffe, RZ, 0xc0, !PT ;  /* 0xfffffffe05057812 */ /* 0x000fe400078ec0ff */
[----:B------:R-:W-:Y:S02]  /*1c20*/  @P6 LEA.HI.X R7, R2, c[0x0][0x1cc], R4, 0x1, P4 ;  /* 0x0000730002076a11 */ /* 0x000fe400020f0c04 */
[----:B------:R-:W-:Y:S01]  /*1c30*/  @P5 IADD3 R2, R9, UR4, RZ ;  /* 0x0000000409025c10 */ /* 0x000fe2000fffe0ff */
[----:B------:R-:W-:Y:S01]  /*1c40*/  IMAD.IADD R9, R14, 0x1, -R5 ;  /* 0x000000010e097824 */ /* 0x000fe200078e0a05 */
[C---:B------:R-:W-:Y:S01]  /*1c50*/  @P5 LEA R4, P4, R8.reuse, c[0x0][0x1c8], 0x1 ;  /* 0x0000720008045a11 */ /* 0x040fe200078808ff */
[----:B------:R5:W-:Y:S01]  /*1c60*/  @P6 LDGSTS.E.BYPASS.LTC128B.128 [R244+0x5100], [R6.64], !P3 ;  /* 0x0510000006f46fae */ /* 0x000be2000d901d52 */
[----:B------:R-:W-:Y:S01]  /*1c70*/  ULDC.64 UR4, c[0x0][0x208] ;  /* 0x0000820000047ab9 */ /* 0x000fe20000000a00 */
[----:B------:R-:W-:Y:S01]  /*1c80*/  LOP3.LUT P1, RZ, R33, 0x2, RZ, 0xc0, !PT ;  /* 0x0000000221ff7812 */ /* 0x000fe2000782c0ff */
[----:B------:R-:W-:Y:S01]  /*1c90*/  UIMAD UR10, UR10, UR4, URZ ;  /* 0x000000040a0a72a4 */ /* 0x000fe2000f8e023f */
[----:B------:R-:W-:Y:S01]  /*1ca0*/  @P5 LEA.HI.X R5, R8, c[0x0][0x1cc], R2, 0x1, P4 ;  /* 0x0000730008055a11 */ /* 0x000fe200020f0c02 */
[----:B------:R5:W-:Y:S01]  /*1cb0*/  @P6 LDGSTS.E.BYPASS.LTC128B.128 [R244+0x7100], [R6.64+0x80], !P0 ;  /* 0x0710008006f46fae */ /* 0x000be2000c101d52 */
[----:B------:R-:W-:Y:S01]  /*1cc0*/  SHF.L.U32 R2, R21, 0x6, RZ ;  /* 0x0000000615027819 */ /* 0x000fe200000006ff */
[----:B------:R-:W-:Y:S01]  /*1cd0*/  IMAD.SHL.U32 R8, R32, 0x8, RZ ;  /* 0x0000000820087824 */ /* 0x000fe200078e00ff */
[----:B------:R-:W-:Y:S01]  /*1ce0*/  UIMAD.WIDE.U32 UR14, UR20, UR4, URZ ;  /* 0x00000004140e72a5 */ /* 0x000fe2000f8e003f */
[----:B------:R2:W-:Y:S01]  /*1cf0*/  @P5 LDGSTS.E.BYPASS.LTC128B.128 [R244+0x5900], [R4.64], !P3 ;  /* 0x0590000004f45fae */ /* 0x0005e2000d901d52 */
[----:B------:R-:W-:-:S03]  /*1d00*/  UIMAD UR10, UR20, UR5, UR10 ;  /* 0x00000005140a72a4 */ /* 0x000fc6000f8e020a */
[----:B------:R2:W-:Y:S04]  /*1d10*/  @P5 LDGSTS.E.BYPASS.LTC128B.128 [R244+0x7900], [R4.64+0x80], !P0 ;  /* 0x0790008004f45fae */ /* 0x0005e8000c101d52 */
[----:B------:R-:W0:Y:S01]  /*1d20*/  LDGDEPBAR ;  /* 0x00000000000079af */ /* 0x000e220000000000 */
[----:B-----5:R-:W-:Y:S01]  /*1d30*/  IMAD.SHL.U32 R6, R33, 0x40, RZ ;  /* 0x0000004021067824 */ /* 0x020fe200078e00ff */
[----:B--2---:R-:W-:Y:S01]  /*1d40*/  LOP3.LUT R4, R2, 0x1c0, RZ, 0xc0, !PT ;  /* 0x000001c002047812 */ /* 0x004fe200078ec0ff */
[----:B------:R-:W-:-:S04]  /*1d50*/  DEPBAR.LE SB0, 0x1 ;  /* 0x000080400000791a */ /* 0x000fc80000000000 */
[----:B------:R-:W-:-:S04]  /*1d60*/  DEPBAR.LE SB0, 0x0 ;  /* 0x000080000000791a */ /* 0x000fc80000000000 */
[----:B------:R-:W-:Y:S02]  /*1d70*/  LOP3.LUT R2, R6, 0x1c0, RZ, 0xc0, !PT ;  /* 0x000001c006027812 */ /* 0x000fe400078ec0ff */
[----:B------:R-:W-:Y:S02]  /*1d80*/  SHF.L.U32 R5, R9, 0x3, RZ ;  /* 0x0000000309057819 */ /* 0x000fe400000006ff */
[----:B------:R-:W-:Y:S02]  /*1d90*/  LOP3.LUT R8, R2, 0x8, R8, 0xf8, !PT ;  /* 0x0000000802087812 */ /* 0x000fe400078ef808 */
[----:B------:R-:W-:Y:S01]  /*1da0*/  SHF.R.U32.HI R6, RZ, 0x3, R2 ;  /* 0x00000003ff067819 */ /* 0x000fe20000011602 */
[----:B------:R-:W-:Y:S01]  /*1db0*/  IMAD.SHL.U32 R2, R154, 0x20, RZ ;  /* 0x000000209a027824 */ /* 0x000fe200078e00ff */
[----:B------:R-:W-:Y:S01]  /*1dc0*/  LOP3.LUT R7, R4, 0x8, R5, 0xf8, !PT ;  /* 0x0000000804077812 */ /* 0x000fe200078ef805 */
[----:B------:R-:W-:Y:S01]  /*1dd0*/  IMAD.SHL.U32 R5, R22, 0x40, RZ ;  /* 0x0000004016057824 */ /* 0x000fe200078e00ff */
[----:B------:R-:W-:-:S02]  /*1de0*/  SHF.R.U32.HI R4, RZ, 0x3, R4 ;  /* 0x00000003ff047819 */ /* 0x000fc40000011604 */
[----:B------:R-:W-:Y:S02]  /*1df0*/  LOP3.LUT R6, R8, R6, RZ, 0x3c, !PT ;  /* 0x0000000608067212 */ /* 0x000fe400078e3cff */
[----:B------:R-:W-:Y:S02]  /*1e00*/  LOP3.LUT R152, R7, R4, RZ, 0x3c, !PT ;  /* 0x0000000407987212 */ /* 0x000fe400078e3cff */
[----:B------:R-:W-:Y:S02]  /*1e10*/  LOP3.LUT R147, R5, 0xfffffe00, RZ, 0xc0, !PT ;  /* 0xfffffe0005937812 */ /* 0x000fe400078ec0ff */
[----:B------:R-:W-:Y:S02]  /*1e20*/  LOP3.LUT R4, R2, 0x7ffffc00, RZ, 0xc0, !PT ;  /* 0x7ffffc0002047812 */ /* 0x000fe400078ec0ff */
[----:B------:R-:W-:Y:S02]  /*1e30*/  LEA R2, R9, R6, 0x9 ;  /* 0x0000000609027211 */ /* 0x000fe400078e48ff */
[----:B------:R-:W-:-:S03]  /*1e40*/  IADD3 R4, R152, R147, R4 ;  /* 0x0000009398047210 */ /* 0x000fc60007ffe004 */
[----:B------:R-:W-:Y:S01]  /*1e50*/  IMAD.SHL.U32 R224, R2, 0x2, RZ ;  /* 0x0000000202e07824 */ /* 0x000fe200078e00ff */
[----:B------:R-:W-:Y:S01]  /*1e60*/  BAR.SYNC.DEFER_BLOCKING 0x0 ;  /* 0x0000000000007b1d */ /* 0x000fe20000010000 */
[----:B------:R-:W-:-:S03]  /*1e70*/  IMAD.SHL.U32 R231, R4, 0x2, RZ ;  /* 0x0000000204e77824 */ /* 0x000fc600078e00ff */
[C---:B------:R-:W-:Y:S02]  /*1e80*/  IADD3 R2, R224.reuse, 0x4100, RZ ;  /* 0x00004100e0027810 */ /* 0x040fe40007ffe0ff */
[----:B------:R-:W-:Y:S02]  /*1e90*/  IADD3 R235, R224, 0x4120, RZ ;  /* 0x00004120e0eb7810 */ /* 0x000fe40007ffe0ff */
[----:B------:R-:W-:Y:S02]  /*1ea0*/  @P1 IADD3 R235, R2, -0x20, RZ ;  /* 0xffffffe002eb1810 */ /* 0x000fe40007ffe0ff */
[-C--:B------:R-:W-:Y:S02]  /*1eb0*/  LEA R233, R3, R231.reuse, 0x1 ;  /* 0x000000e703e97211 */ /* 0x080fe400078e08ff */
[C---:B------:R-:W-:Y:S02]  /*1ec0*/  LEA R232, R0.reuse, R231, 0x1 ;  /* 0x000000e700e87211 */ /* 0x040fe400078e08ff */
[----:B------:R-:W-:-:S02]  /*1ed0*/  LEA R234, R0, R233, 0x1 ;  /* 0x000000e900ea7211 */ /* 0x000fc400078e08ff */
[----:B------:R-:W-:Y:S01]  /*1ee0*/  IADD3 R243, R235, 0x800, RZ ;  /* 0x00000800ebf37810 */ /* 0x000fe20007ffe0ff */
[----:B------:R-:W-:Y:S01]  /*1ef0*/  IMAD R236, R3, 0x2, R232 ;  /* 0x0000000203ec7824 */ /* 0x000fe200078e02e8 */
[C---:B------:R-:W-:Y:S02]  /*1f00*/  IADD3 R242, R235.reuse, 0x1000, RZ ;  /* 0x00001000ebf27810 */ /* 0x040fe40007ffe0ff */
[C---:B------:R-:W-:Y:S02]  /*1f10*/  IADD3 R241, R235.reuse, 0x1800, RZ ;  /* 0x00001800ebf17810 */ /* 0x040fe40007ffe0ff */
[C---:B------:R-:W-:Y:S01]  /*1f20*/  IADD3 R240, R235.reuse, 0x2000, RZ ;  /* 0x00002000ebf07810 */ /* 0x040fe20007ffe0ff */
[----:B------:R-:W-:Y:S01]  /*1f30*/  LDSM.16.M88.4 R4, [R231+0xa100] ;  /* 0x00a10000e704783b */ /* 0x000fe20000000200 */
[C---:B------:R-:W-:Y:S02]  /*1f40*/  IADD3 R239, R235.reuse, 0x2800, RZ ;  /* 0x00002800ebef7810 */ /* 0x040fe40007ffe0ff */
[C---:B------:R-:W-:Y:S01]  /*1f50*/  IADD3 R238, R235.reuse, 0x3000, RZ ;  /* 0x00003000ebee7810 */ /* 0x040fe20007ffe0ff */
[----:B-1----:R-:W1:Y:S01]  /*1f60*/  LDSM.16.M88.4 R12, [R224+0x4100] ;  /* 0x00410000e00c783b */ /* 0x002e620000000200 */
[----:B------:R-:W-:-:S03]  /*1f70*/  IADD3 R237, R235, 0x3800, RZ ;  /* 0x00003800ebed7810 */ /* 0x000fc60007ffe0ff */
[----:B---3--:R-:W2:Y:S04]  /*1f80*/  LDSM.16.M88.4 R16, [R224+0x4900] ;  /* 0x00490000e010783b */ /* 0x008ea80000000200 */
[----:B------:R-:W3:Y:S04]  /*1f90*/  LDSM.16.M88.4 R24, [R224+0x5100] ;  /* 0x00510000e018783b */ /* 0x000ee80000000200 */
[----:B------:R-:W5:Y:S04]  /*1fa0*/  LDSM.16.M88.4 R28, [R224+0x5900] ;  /* 0x00590000e01c783b */ /* 0x000f680000000200 */
[----:B----4-:R-:W4:Y:S04]  /*1fb0*/  LDSM.16.M88.4 R8, [R231+0x8100] ;  /* 0x00810000e708783b */ /* 0x010f280000000200 */
[----:B------:R-:W-:Y:S04]  /*1fc0*/  LDSM.16.M88.4 R20, [R233+0xa100] ;  /* 0x00a10000e914783b */ /* 0x000fe80000000200 */
[----:B------:R-:W4:Y:S04]  /*1fd0*/  LDSM.16.M88.4 R52, [R235] ;  /* 0x00000000eb34783b */ /* 0x000f280000000200 */
[----:B------:R-:W4:Y:S04]  /*1fe0*/  LDSM.16.M88.4 R48, [R235+0x800] ;  /* 0x00080000eb30783b */ /* 0x000f280000000200 */
[----:B------:R-:W4:Y:S01]  /*1ff0*/  LDSM.16.M88.4 R44, [R235+0x1000] ;  /* 0x00100000eb2c783b */ /* 0x000f220000000200 */
[C---:B-1----:R-:W-:Y:S08]  /*2000*/  HMMA.16816.F32.BF16 R40, R4.reuse, R12, RZ ;  /* 0x0000000c0428723c */ /* 0x042ff000000418ff */
[C---:B--2---:R-:W-:Y:S08]  /*2010*/  HMMA.16816.F32.BF16 R56, R4.reuse, R16, RZ ;  /* 0x000000100438723c */ /* 0x044ff000000418ff */
[C---:B---3--:R-:W-:Y:S08]  /*2020*/  HMMA.16816.F32.BF16 R60, R4.reuse, R24, RZ ;  /* 0x00000018043c723c */ /* 0x048ff000000418ff */
[C---:B-----5:R-:W-:Y:S08]  /*2030*/  HMMA.16816.F32.BF16 R64, R4.reuse, R28, RZ ;  /* 0x0000001c0440723c */ /* 0x060ff000000418ff */
[C---:B------:R-:W-:Y:S08]  /*2040*/  HMMA.16816.F32.BF16 R72, R4.reuse, R14, RZ ;  /* 0x0000000e0448723c */ /* 0x040ff000000418ff */
[C---:B------:R-:W-:Y:S08]  /*2050*/  HMMA.16816.F32.BF16 R80, R4.reuse, R18, RZ ;  /* 0x000000120450723c */ /* 0x040ff000000418ff */
[C---:B------:R-:W-:Y:S08]  /*2060*/  HMMA.16816.F32.BF16 R92, R4.reuse, R26, RZ ;  /* 0x0000001a045c723c */ /* 0x040ff000000418ff */
[----:B------:R-:W-:Y:S07]  /*2070*/  HMMA.16816.F32.BF16 R88, R4, R30, RZ ;  /* 0x0000001e0458723c */ /* 0x000fee00000418ff */
[----:B------:R-:W-:Y:S01]  /*2080*/  IMAD.U32 R6, RZ, RZ, UR14 ;  /* 0x0000000eff067e24 */ /* 0x000fe2000f8e00ff */
[----:B------:R-:W-:Y:S01]  /*2090*/  UIADD3 UR14, UR15, UR10, URZ ;  /* 0x0000000a0f0e7290 */ /* 0x000fe2000fffe03f */
[C---:B----4-:R-:W-:Y:S01]  /*20a0*/  HMMA.16816.F32.BF16 R104, R8.reuse, R12, RZ ;  /* 0x0000000c0868723c */ /* 0x050fe200000418ff */
[----:B------:R-:W-:Y:S01]  /*20b0*/  IMAD.U32 R7, RZ, RZ, UR15 ;  /* 0x0000000fff077e24 */ /* 0x000fe2000f8e00ff */
[----:B------:R-:W-:Y:S01]  /*20c0*/  UMOV UR10, 0xffffffc0 ;  /* 0xffffffc0000a7882 */ /* 0x000fe20000000000 */
[C---:B------:R-:W-:Y:S01]  /*20d0*/  LEA R2, P1, R6.reuse, R36, 0x6 ;  /* 0x0000002406027211 */ /* 0x040fe200078230ff */
[----:B------:R-:W-:Y:S01]  /*20e0*/  UIMAD UR17, UR20, UR10, UR17 ;  /* 0x0000000a141172a4 */ /* 0x000fe2000f8e0211 */
[----:B------:R-:W-:Y:S01]  /*20f0*/  MOV R4, UR14 ;  /* 0x0000000e00047c02 */ /* 0x000fe20008000f00 */
[----:B------:R-:W-:Y:S01]  /*2100*/  USHF.L.U32 UR10, UR4, 0x5, URZ ;  /* 0x00000005040a7899 */ /* 0x000fe2000800063f */
[----:B------:R-:W1:Y:S01]  /*2110*/  LDSM.16.M88.4 R36, [R235+0x1800] ;  /* 0x00180000eb24783b */ /* 0x000e620000000200 */
[----:B------:R-:W-:Y:S01]  /*2120*/  UMOV UR14, 0x5 ;  /* 0x00000005000e7882 */ /* 0x000fe20000000000 */
[----:B------:R-:W-:Y:S01]  /*2130*/  LEA.HI.X R5, R6, R34, R4, 0x6, P1 ;  /* 0x0000002206057211 */ /* 0x000fe200008f3404 */
[----:B------:R-:W-:Y:S01]  /*2140*/  USHF.L.U64.HI UR14, UR4, UR14, UR5 ;  /* 0x0000000e040e7299 */ /* 0x000fe20008010205 */
[----:B------:R-:W-:Y:S01]  /*2150*/  LEA R4, P1, R2, c[0x0][0x1f8], 0x1 ;  /* 0x00007e0002047a11 */ /* 0x000fe200078208ff */
[----:B------:R-:W-:Y:S01]  /*2160*/  HMMA.16816.F32.BF16 R120, R8, R14, RZ ;  /* 0x0000000e0878723c */ /* 0x000fe200000418ff */
[----:B------:R-:W-:-:S02]  /*2170*/  UIADD3 UR16, UP0, UR10, 0x80, URZ ;  /* 0x000000800a107890 */ /* 0x000fc4000ff1e03f */
[----:B------:R-:W-:Y:S02]  /*2180*/  LEA.HI.X R5, R2, c[0x0][0x1fc], R5, 0x1, P1 ;  /* 0x00007f0002057a11 */ /* 0x000fe400008f0c05 */
[----:B------:R-:W-:Y:S01]  /*2190*/  IADD3 R2, -R32, UR17, RZ ;  /* 0x0000001120027c10 */ /* 0x000fe2000fffe1ff */
[----:B------:R-:W-:Y:S01]  /*21a0*/  UIADD3.X UR15, URZ, UR14, URZ, UP0, !UPT ;  /* 0x0000000e3f0f7290 */ /* 0x000fe200087fe43f */
[----:B------:R-:W-:Y:S01]  /*21b0*/  IADD3 R6, P1, R4, UR10, RZ ;  /* 0x0000000a04067c10 */ /* 0x000fe2000ff3e0ff */
[----:B------:R-:W-:Y:S01]  /*21c0*/  HMMA.16816.F32.BF16 R100, R8, R16, RZ ;  /* 0x000000100864723c */ /* 0x000fe200000418ff */
[C---:B------:R-:W-:Y:S01]  /*21d0*/  ISETP.LT.OR P5, PT, R2.reuse, 0x1, P3 ;  /* 0x000000010200780c */ /* 0x040fe20001fa1670 */
[----:B------:R-:W-:Y:S01]  /*21e0*/  UISETP.GT.AND UP0, UPT, UR20, UR8, UPT ;  /* 0x000000081400728c */ /* 0x000fe2000bf04270 */
[C---:B------:R-:W-:Y:S02]  /*21f0*/  ISETP.LT.OR P4, PT, R2.reuse, 0x1, P0 ;  /* 0x000000010200780c */ /* 0x040fe40000781670 */
[----:B------:R-:W-:-:S02]  /*2200*/  ISETP.LT.OR P2, PT, R2, 0x11, P3 ;  /* 0x000000110200780c */ /* 0x000fc40001f41670 */
[----:B------:R-:W-:Y:S01]  /*2210*/  IADD3.X R7, R5, UR14, RZ, P1, !PT ;  /* 0x0000000e05077c10 */ /* 0x000fe20008ffe4ff */
[C---:B------:R-:W-:Y:S01]  /*2220*/  HMMA.16816.F32.BF16 R116, R8.reuse, R18, RZ ;  /* 0x000000120874723c */ /* 0x040fe200000418ff */
[----:B------:R-:W2:Y:S05]  /*2230*/  LDSM.16.M88.4 R16, [R233+0x8100] ;  /* 0x00810000e910783b */ /* 0x000eaa0000000200 */
[----:B------:R-:W-:Y:S01]  /*2240*/  @!PT LDS RZ, [RZ] ;  /* 0x00000000fffff984 */ /* 0x000fe20000000800 */
[----:B------:R-:W-:Y:S01]  /*2250*/  @!PT LDS RZ, [RZ] ;  /* 0x00000000fffff984 */ /* 0x000fe20000000800 */
[----:B------:R-:W-:Y:S01]  /*2260*/  @!PT LDS RZ, [RZ] ;  /* 0x00000000fffff984 */ /* 0x000fe20000000800 */
[----:B------:R3:W-:Y:S01]  /*2270*/  LDGSTS.E.BYPASS.LTC128B.128 [R244+0x100], [R4.64], !P5 ;  /* 0x0010000004f47fae */ /* 0x0007e2000e901d52 */
[----:B------:R-:W-:Y:S01]  /*2280*/  ISETP.LT.OR P5, PT, R2, 0x11, P0 ;  /* 0x000000110200780c */ /* 0x000fe200007a1670 */
[C---:B------:R-:W-:Y:S02]  /*2290*/  HMMA.16816.F32.BF16 R96, R8.reuse, R24, RZ ;  /* 0x000000180860723c */ /* 0x040fe400000418ff */
[----:B------:R3:W-:Y:S04]  /*22a0*/  LDGSTS.E.BYPASS.LTC128B.128 [R244+0x2100], [R4.64+0x80], !P4 ;  /* 0x0210008004f47fae */ /* 0x0007e8000e101d52 */
[----:B------:R4:W-:Y:S02]  /*22b0*/  LDGSTS.E.BYPASS.LTC128B.128 [R244+0x900], [R6.64], !P2 ;  /* 0x0090000006f47fae */ /* 0x0009e4000d101d52 */
[C---:B------:R-:W-:Y:S08]  /*22c0*/  HMMA.16816.F32.BF16 R108, R8.reuse, R26, RZ ;  /* 0x0000001a086c723c */ /* 0x040ff000000418ff */
[C---:B------:R-:W-:Y:S08]  /*22d0*/  HMMA.16816.F32.BF16 R84, R8.reuse, R28, RZ ;  /* 0x0000001c0854723c */ /* 0x040ff000000418ff */
[----:B------:R-:W-:Y:S07]  /*22e0*/  HMMA.16816.F32.BF16 R68, R8, R30, RZ ;  /* 0x0000001e0844723c */ /* 0x000fee00000418ff */
[----:B------:R-:W-:Y:S01]  /*22f0*/  IMAD.U32 R10, RZ, RZ, UR10 ;  /* 0x0000000aff0a7e24 */ /* 0x000fe2000f8e00ff */
[----:B------:R-:W-:Y:S04]  /*2300*/  HMMA.16816.F32.BF16 R76, R20, R52, R40 ;  /* 0x00000034144c723c */ /* 0x000fe80000041828 */
[----:B------:R-:W-:-:S02]  /*2310*/  IADD3 R10, P6, P1, R10, 0x80, R4 ;  /* 0x000000800a0a7810 */ /* 0x000fc400079de004 */
[----:B---3--:R-:W-:Y:S02]  /*2320*/  IADD3 R4, P4, R6, UR10, RZ ;  /* 0x0000000a06047c10 */ /* 0x008fe4000ff9e0ff */
[----:B------:R-:W-:Y:S01]  /*2330*/  IADD3.X R11, RZ, UR14, R5, P6, P1 ;  /* 0x0000000eff0b7c10 */ /* 0x000fe2000b7e2405 */
[C---:B------:R-:W-:Y:S01]  /*2340*/  HMMA.16816.F32.BF16 R136, R20.reuse, R48, R56 ;  /* 0x000000301488723c */ /* 0x040fe20000041838 */
[----:B------:R-:W-:Y:S02]  /*2350*/  ISETP.LT.OR P1, PT, R2, 0x21, P3 ;  /* 0x000000210200780c */ /* 0x000fe40001f21670 */
[----:B------:R-:W-:Y:S01]  /*2360*/  IADD3.X R5, R7, UR14, RZ, P4, !PT ;  /* 0x0000000e07057c10 */ /* 0x000fe2000a7fe4ff */
[----:B------:R3:W-:Y:S01]  /*2370*/  LDGSTS.E.BYPASS.LTC128B.128 [R244+0x2900], [R10.64], !P5 ;  /* 0x029000000af47fae */ /* 0x0007e2000e901d52 */
[----:B------:R-:W-:Y:S02]  /*2380*/  IADD3 R8, P4, R4, UR10, RZ ;  /* 0x0000000a04087c10 */ /* 0x000fe4000ff9e0ff */
[----:B----4-:R-:W-:Y:S01]  /*2390*/  IADD3 R6, P2, R6, UR16, RZ ;  /* 0x0000001006067c10 */ /* 0x010fe2000ff5e0ff */
[----:B------:R-:W-:Y:S01]  /*23a0*/  HMMA.16816.F32.BF16 R60, R20, R44, R60 ;  /* 0x0000002c143c723c */ /* 0x000fe2000004183c */
[----:B------:R-:W-:-:S02]  /*23b0*/  IADD3.X R9, R5, UR14, RZ, P4, !PT ;  /* 0x0000000e05097c10 */ /* 0x000fc4000a7fe4ff */
[C---:B------:R-:W-:Y:S02]  /*23c0*/  ISETP.LT.OR P6, PT, R2.reuse, 0x21, P0 ;  /* 0x000000210200780c */ /* 0x040fe400007c1670 */
[C---:B------:R-:W-:Y:S01]  /*23d0*/  ISETP.LT.OR P5, PT, R2.reuse, 0x31, P3 ;  /* 0x000000310200780c */ /* 0x040fe20001fa1670 */
[----:B------:R4:W-:Y:S01]  /*23e0*/  LDGSTS.E.BYPASS.LTC128B.128 [R244+0x1100], [R4.64], !P1 ;  /* 0x0110000004f47fae */ /* 0x0009e2000c901d52 */
[----:B------:R-:W-:Y:S01]  /*23f0*/  ISETP.LT.OR P4, PT, R2, 0x31, P0 ;  /* 0x000000310200780c */ /* 0x000fe20000781670 */
[----:B------:R-:W-:Y:S01]  /*2400*/  IMAD.MOV.U32 R2, RZ, RZ, -0x40 ;  /* 0xffffffc0ff027424 */ /* 0x000fe200078e00ff */
[----:B------:R-:W-:Y:S01]  /*2410*/  IADD3.X R7, R7, UR15, RZ, P2, !PT ;  /* 0x0000000f07077c10 */ /* 0x000fe200097fe4ff */
[----:B-1----:R-:W-:Y:S01]  /*2420*/  HMMA.16816.F32.BF16 R64, R20, R36, R64 ;  /* 0x000000241440723c */ /* 0x002fe20000041840 */
[----:B------:R-:W-:-:S04]  /*2430*/  LOP3.LUT P2, RZ, R33, 0x4, RZ, 0xc0, !PT ;  /* 0x0000000421ff7812 */ /* 0x000fc8000784c0ff */
[----:B------:R-:W-:Y:S01]  /*2440*/  SEL R2, R2, 0x40, P2 ;  /* 0x0000004002027807 */ /* 0x000fe20001000000 */
[----:B------:R1:W-:Y:S02]  /*2450*/  LDGSTS.E.BYPASS.LTC128B.128 [R244+0x3100], [R6.64], !P6 ;  /* 0x0310000006f47fae */ /* 0x0003e4000f101d52 */
[----:B------:R-:W-:Y:S02]  /*2460*/  HMMA.16816.F32.BF16 R72, R20, R54, R72 ;  /* 0x000000361448723c */ /* 0x000fe40000041848 */
[----:B------:R-:W-:Y:S01]  /*2470*/  IMAD.IADD R230, R224, 0x1, R2 ;  /* 0x00000001e0e67824 */ /* 0x000fe200078e0202 */
[----:B------:R3:W-:Y:S01]  /*2480*/  LDGSTS.E.BYPASS.LTC128B.128 [R244+0x1900], [R8.64], !P5 ;  /* 0x0190000008f47fae */ /* 0x0007e2000e901d52 */
[----:B------:R-:W-:-:S04]  /*2490*/  IMAD.IADD R229, R2, 0x1, R235 ;  /* 0x0000000102e57824 */ /* 0x000fc800078e02eb */
[----:B------:R-:W-:Y:S01]  /*24a0*/  HMMA.16816.F32.BF16 R80, R20, R50, R80 ;  /* 0x000000321450723c */ /* 0x000fe20000041850 */
[----:B----4-:R-:W-:-:S07]  /*24b0*/  IADD3 R4, P1, R4, UR16, RZ ;  /* 0x0000001004047c10 */ /* 0x010fce000ff3e0ff */
[----:B------:R-:W-:Y:S01]  /*24c0*/  HMMA.16816.F32.BF16 R140, R20, R46, R92 ;  /* 0x0000002e148c723c */ /* 0x000fe2000004185c */
[----:B------:R-:W-:Y:S02]  /*24d0*/  IADD3.X R5, R5, UR15, RZ, P1, !PT ;  /* 0x0000000f05057c10 */ /* 0x000fe40008ffe4ff */
[----:B------:R-:W-:-:S03]  /*24e0*/  PLOP3.LUT P1, PT, PT, PT, UP0, 0x80, 0x0 ;  /* 0x000000000000781c */ /* 0x000fc60003f2f008 */
[----:B------:R1:W-:Y:S02]  /*24f0*/  LDGSTS.E.BYPASS.LTC128B.128 [R244+0x3900], [R4.64], !P4 ;  /* 0x0390000004f47fae */ /* 0x0003e4000e101d52 */
[----:B------:R-:W-:Y:S02]  /*2500*/  HMMA.16816.F32.BF16 R132, R20, R38, R88 ;  /* 0x000000261484723c */ /* 0x000fe40000041858 */
[----:B------:R-:W-:Y:S04]  /*2510*/  LDSM.16.M88.4 R40, [R230+0x4100] ;  /* 0x00410000e628783b */ /* 0x000fe80000000200 */
[----:B------:R-:W4:Y:S02]  /*2520*/  LDSM.16.M88.4 R12, [R232+0x8100] ;  /* 0x00810000e80c783b */ /* 0x000f240000000200 */
[C---:B--2---:R-:W-:Y:S02]  /*2530*/  HMMA.16816.F32.BF16 R124, R16.reuse, R48, R100 ;  /* 0x00000030107c723c */ /* 0x044fe40000041864 */
[----:B---3--:R-:W2:Y:S04]  /*2540*/  LDSM.16.M88.4 R8, [R232+0xa100] ;  /* 0x00a10000e808783b */ /* 0x008ea80000000200 */
[----:B------:R-:W3:Y:S02]  /*2550*/  LDSM.16.M88.4 R24, [R230+0x5100] ;  /* 0x00510000e618783b */ /* 0x000ee40000000200 */
[C---:B------:R-:W-:Y:S02]  /*2560*/  HMMA.16816.F32.BF16 R128, R16.reuse, R44, R96 ;  /* 0x0000002c1080723c */ /* 0x040fe40000041860 */
[----:B------:R-:W5:Y:S04]  /*2570*/  LDSM.16.M88.4 R20, [R230+0x5900] ;  /* 0x00590000e614783b */ /* 0x000f680000000200 */
[----:B------:R-:W2:Y:S02]  /*2580*/  LDSM.16.M88.4 R28, [R230+0x4900] ;  /* 0x00490000e61c783b */ /* 0x000ea40000000200 */
[C---:B------:R-:W-:Y:S02]  /*2590*/  HMMA.16816.F32.BF16 R112, R16.reuse, R36, R84 ;  /* 0x000000241070723c */ /* 0x040fe40000041854 */
[----:B------:R-:W-:Y:S04]  /*25a0*/  LDSM.16.M88.4 R32, [R231+0xc100] ;  /* 0x00c10000e720783b */ /* 0x000fe80000000200 */
[----:B------:R-:W-:Y:S02]  /*25b0*/  LDSM.16.M88.4 R88, [R229+0x1000] ;  /* 0x00100000e558783b */ /* 0x000fe40000000200 */
[C---:B-1----:R-:W-:Y:S02]  /*25c0*/  HMMA.16816.F32.BF16 R4, R16.reuse, R52, R104 ;  /* 0x000000341004723c */ /* 0x042fe40000041868 */
[----:B------:R-:W0:Y:S06]  /*25d0*/  LDGDEPBAR ;  /* 0x00000000000079af */ /* 0x000e2c0000000000 */
[C---:B------:R-:W-:Y:S08]  /*25e0*/  HMMA.16816.F32.BF16 R104, R16.reuse, R50, R116 ;  /* 0x000000321068723c */ /* 0x040ff00000041874 */
[C---:B------:R-:W-:Y:S01]  /*25f0*/  HMMA.16816.F32.BF16 R92, R16.reuse, R54, R120 ;  /* 0x00000036105c723c */ /* 0x040fe20000041878 */
[----:B------:R-:W-:Y:S07]  /*2600*/  LDSM.16.M88.4 R52, [R229+0x800] ;  /* 0x00080000e534783b */ /* 0x000fee0000000200 */
[C---:B------:R-:W-:Y:S01]  /*2610*/  HMMA.16816.F32.BF16 R100, R16.reuse, R46, R108 ;  /* 0x0000002e1064723c */ /* 0x040fe2000004186c */
[----:B------:R-:W-:Y:S07]  /*2620*/  LDSM.16.M88.4 R108, [R229+0x1800] ;  /* 0x00180000e56c783b */ /* 0x000fee0000000200 */
[----:B------:R-:W-:Y:S01]  /*2630*/  HMMA.16816.F32.BF16 R48, R16, R38, R68 ;  /* 0x000000261030723c */ /* 0x000fe20000041844 */
[----:B------:R-:W-:Y:S04]  /*2640*/  LDSM.16.M88.4 R16, [R229] ;  /* 0x00000000e510783b */ /* 0x000fe80000000200 */
[----:B------:R-:W1:Y:S03]  /*2650*/  LDSM.16.M88.4 R36, [R234+0x8100] ;  /* 0x00810000ea24783b */ /* 0x000e660000000200 */
[-C--:B----4-:R-:W-:Y:S01]  /*2660*/  HMMA.16816.F32.BF16 R44, R12, R40.reuse, R4 ;  /* 0x000000280c2c723c */ /* 0x090fe20000041804 */
[----:B------:R-:W4:Y:S07]  /*2670*/  LDSM.16.M88.4 R4, [R234+0xa100] ;  /* 0x00a10000ea04783b */ /* 0x000f2e0000000200 */
[C---:B--2---:R-:W-:Y:S08]  /*2680*/  HMMA.16816.F32.BF16 R56, R8.reuse, R40, R76 ;  /* 0x000000280838723c */ /* 0x044ff0000004184c */
[C---:B---3--:R-:W-:Y:S01]  /*2690*/  HMMA.16816.F32.BF16 R76, R8.reuse, R24, R60 ;  /* 0x00000018084c723c */ /* 0x048fe2000004183c */
[----:B------:R-:W2:Y:S07]  /*26a0*/  LDSM.16.M88.4 R60, [R224+0x6100] ;  /* 0x00610000e03c783b */ /* 0x000eae0000000200 */
[C---:B-----5:R-:W-:Y:S08]  /*26b0*/  HMMA.16816.F32.BF16 R68, R8.reuse, R20, R64 ;  /* 0x000000140844723c */ /* 0x060ff00000041840 */
[C---:B------:R-:W-:Y:S08]  /*26c0*/  HMMA.16816.F32.BF16 R96, R8.reuse, R42, R72 ;  /* 0x0000002a0860723c */ /* 0x040ff00000041848 */
[C---:B------:R-:W-:Y:S08]  /*26d0*/  HMMA.16816.F32.BF16 R84, R8.reuse, R28, R136 ;  /* 0x0000001c0854723c */ /* 0x040ff00000041888 */
[C---:B------:R-:W-:Y:S08]  /*26e0*/  HMMA.16816.F32.BF16 R80, R8.reuse, R30, R80 ;  /* 0x0000001e0850723c */ /* 0x040ff00000041850 */
[C---:B------:R-:W-:Y:S08]  /*26f0*/  HMMA.16816.F32.BF16 R72, R8.reuse, R26, R140 ;  /* 0x0000001a0848723c */ /* 0x040ff0000004188c */
[----:B------:R-:W-:Y:S08]  /*2700*/  HMMA.16816.F32.BF16 R64, R8, R22, R132 ;  /* 0x000000160840723c */ /* 0x000ff00000041884 */
[----:B-1----:R-:W-:Y:S08]  /*2710*/  HMMA.16816.F32.BF16 R8, R36, R16, R44 ;  /* 0x000000102408723c */ /* 0x002ff0000004182c */
[C---:B------:R-:W-:Y:S08]  /*2720*/  HMMA.16816.F32.BF16 R40, R12.reuse, R42, R92 ;  /* 0x0000002a0c28723c */ /* 0x040ff0000004185c */
[C---:B------:R-:W-:Y:S08]  /*2730*/  HMMA.16816.F32.BF16 R116, R12.reuse, R20, R112 ;  /* 0x000000140c74723c */ /* 0x040ff00000041870 */
[C---:B------:R-:W-:Y:S08]  /*2740*/  HMMA.16816.F32.BF16 R92, R12.reuse, R28, R124 ;  /* 0x0000001c0c5c723c */ /* 0x040ff0000004187c */
[C---:B------:R-:W-:Y:S01]  /*2750*/  HMMA.16816.F32.BF16 R104, R12.reuse, R30, R104 ;  /* 0x0000001e0c68723c */ /* 0x040fe20000041868 */
[----:B------:R-:W1:Y:S07]  /*2760*/  LDSM.16.M88.4 R28, [R231+0xe100] ;  /* 0x00e10000e71c783b */ /* 0x000e6e0000000200 */
[C---:B------:R-:W-:Y:S08]  /*2770*/  HMMA.16816.F32.BF16 R128, R12.reuse, R24, R128 ;  /* 0x000000180c80723c */ /* 0x040ff00000041880 */
[C---:B------:R-:W-:Y:S01]  /*2780*/  HMMA.16816.F32.BF16 R100, R12.reuse, R26, R100 ;  /* 0x0000001a0c64723c */ /* 0x040fe20000041864 */
[----:B------:R-:W-:Y:S07]  /*2790*/  LDSM.16.M88.4 R24, [R233+0xc100] ;  /* 0x00c10000e918783b */ /* 0x000fee0000000200 */
[----:B------:R-:W-:Y:S01]  /*27a0*/  HMMA.16816.F32.BF16 R112, R12, R22, R48 ;  /* 0x000000160c70723c */ /* 0x000fe20000041830 */
[----:B------:R-:W-:Y:S04]  /*27b0*/  LDSM.16.M88.4 R20, [R233+0xe100] ;  /* 0x00e10000e914783b */ /* 0x000fe80000000200 */
[----:B------:R-:W-:Y:S03]  /*27c0*/  LDSM.16.M88.4 R48, [R230+0x6100] ;  /* 0x00610000e630783b */ /* 0x000fe60000000200 */
[----:B----4-:R-:W-:Y:S01]  /*27d0*/  HMMA.16816.F32.BF16 R12, R4, R16, R56 ;  /* 0x00000010040c723c */ /* 0x010fe20000041838 */
[----:B------:R-:W3:Y:S07]  /*27e0*/  LDSM.16.M88.4 R56, [R235+0x2000] ;  /* 0x00200000eb38783b */ /* 0x000eee0000000200 */
[----:B--2---:R-:W-:Y:S08]  /*27f0*/  HMMA.16816.F32.BF16 R8, R32, R60, R8 ;  /* 0x0000003c2008723c */ /* 0x004ff00000041808 */
[C---:B------:R-:W-:Y:S08]  /*2800*/  HMMA.16816.F32.BF16 R148, R4.reuse, R110, R64 ;  /* 0x0000006e0494723c */ /* 0x040ff00000041840 */
[-C--:B------:R-:W-:Y:S08]  /*2810*/  HMMA.16816.F32.BF16 R96, R4, R18.reuse, R96 ;  /* 0x000000120460723c */ /* 0x080ff00000041860 */
[----:B------:R-:W-:Y:S01]  /*2820*/  HMMA.16816.F32.BF16 R64, R36, R18, R40 ;  /* 0x000000122440723c */ /* 0x000fe20000041828 */
[----:B------:R-:W2:Y:S04]  /*2830*/  LDSM.16.M88.4 R16, [R232+0xc100] ;  /* 0x00c10000e810783b */ /* 0x000ea80000000200 */
[----:B------:R-:W-:Y:S03]  /*2840*/  LDSM.16.M88.4 R40, [R229+0x2000] ;  /* 0x00200000e528783b */ /* 0x000fe60000000200 */
[C---:B------:R-:W-:Y:S08]  /*2850*/  HMMA.16816.F32.BF16 R84, R4.reuse, R52, R84 ;  /* 0x000000340454723c */ /* 0x040ff00000041854 */
[C---:B------:R-:W-:Y:S08]  /*2860*/  HMMA.16816.F32.BF16 R120, R4.reuse, R54, R80 ;  /* 0x000000360478723c */ /* 0x040ff00000041850 */
[C---:B------:R-:W-:Y:S08]  /*2870*/  HMMA.16816.F32.BF16 R124, R4.reuse, R88, R76 ;  /* 0x00000058047c723c */ /* 0x040ff0000004184c */
[C---:B------:R-:W-:Y:S08]  /*2880*/  HMMA.16816.F32.BF16 R132, R4.reuse, R90, R72 ;  /* 0x0000005a0484723c */ /* 0x040ff00000041848 */
[----:B------:R-:W-:Y:S08]  /*2890*/  HMMA.16816.F32.BF16 R136, R4, R108, R68 ;  /* 0x0000006c0488723c */ /* 0x000ff00000041844 */
[----:B-1----:R-:W-:Y:S01]  /*28a0*/  HMMA.16816.F32.BF16 R4, R28, R60, R12 ;  /* 0x0000003c1c04723c */ /* 0x002fe2000004180c */
[----:B------:R-:W1:Y:S07]  /*28b0*/  LDSM.16.M88.4 R12, [R232+0xe100] ;  /* 0x00e10000e80c783b */ /* 0x000e6e0000000200 */
[----:B---3--:R-:W-:Y:S01]  /*28c0*/  HMMA.16816.F32.BF16 R44, R24, R56, R8 ;  /* 0x00000038182c723c */ /* 0x008fe20000041808 */
[----:B------:R-:W3:Y:S07]  /*28d0*/  LDSM.16.M88.4 R8, [R234+0xc100] ;  /* 0x00c10000ea08783b */ /* 0x000eee0000000200 */
[C---:B------:R-:W-:Y:S08]  /*28e0*/  HMMA.16816.F32.BF16 R92, R36.reuse, R52, R92 ;  /* 0x00000034245c723c */ /* 0x040ff0000004185c */
[----:B------:R-:W-:Y:S08]  /*28f0*/  HMMA.16816.F32.BF16 R104, R36, R54, R104 ;  /* 0x000000362468723c */ /* 0x000ff00000041868 */
[----:B------:R-:W-:Y:S01]  /*2900*/  HMMA.16816.F32.BF16 R52, R20, R56, R4 ;  /* 0x000000381434723c */ /* 0x000fe20000041804 */
[----:B------:R-:W-:Y:S07]  /*2910*/  LDSM.16.M88.4 R4, [R236+0xe100] ;  /* 0x00e10000ec04783b */ /* 0x000fee0000000200 */
[----:B--2---:R-:W-:Y:S01]  /*2920*/  HMMA.16816.F32.BF16 R68, R16, R48, R44 ;  /* 0x000000301044723c */ /* 0x004fe2000004182c */
[----:B------:R-:W2:Y:S07]  /*2930*/  LDSM.16.M88.4 R44, [R224+0x6900] ;  /* 0x00690000e02c783b */ /* 0x000eae0000000200 */
[-C--:B------:R-:W-:Y:S08]  /*2940*/  HMMA.16816.F32.BF16 R64, R32, R62.reuse, R64 ;  /* 0x0000003e2040723c */ /* 0x080ff00000041840 */
[----:B------:R-:W-:Y:S08]  /*2950*/  HMMA.16816.F32.BF16 R72, R28, R62, R96 ;  /* 0x0000003e1c48723c */ /* 0x000ff00000041860 */
[----:B-1----:R-:W-:Y:S01]  /*2960*/  HMMA.16816.F32.BF16 R60, R12, R48, R52 ;  /* 0x000000300c3c723c */ /* 0x002fe20000041834 */
[----:B------:R-:W1:Y:S07]  /*2970*/  LDSM.16.M88.4 R52, [R235+0x2800] ;  /* 0x00280000eb34783b */ /* 0x000e6e0000000200 */
[----:B------:R-:W-:Y:S08]  /*2980*/  HMMA.16816.F32.BF16 R64, R24, R58, R64 ;  /* 0x0000003a1840723c */ /* 0x000ff00000041840 */
[----:B---3--:R-:W-:Y:S08]  /*2990*/  HMMA.16816.F32.BF16 R76, R8, R40, R68 ;  /* 0x00000028084c723c */ /* 0x008ff00000041844 */
[----:B------:R-:W-:Y:S08]  /*29a0*/  HMMA.16816.F32.BF16 R72, R20, R58, R72 ;  /* 0x0000003a1448723c */ /* 0x000ff00000041848 */
[----:B--2---:R-:W-:Y:S08]  /*29b0*/  HMMA.16816.F32.BF16 R68, R32, R44, R92 ;  /* 0x0000002c2044723c */ /* 0x004ff0000004185c */
[----:B------:R-:W-:Y:S01]  /*29c0*/  HMMA.16816.F32.BF16 R128, R36, R88, R128 ;  /* 0x000000582480723c */ /* 0x000fe20000041880 */
[----:B------:R-:W-:-:S04]  /*29d0*/  FMUL.FTZ R2, R76, c[0x0][0x320] ;  /* 0x0000c8004c027a20 */ /* 0x000fc80000410000 */
[----:B------:R2:W3:Y:S03]  /*29e0*/  MUFU.TANH R146, R2 ;  /* 0x0000000200927308 */ /* 0x0004e60000002400 */
[C---:B------:R-:W-:Y:S08]  /*29f0*/  HMMA.16816.F32.BF16 R100, R36.reuse, R90, R100 ;  /* 0x0000005a2464723c */ /* 0x040ff00000041864 */
[----:B------:R-:W-:Y:S01]  /*2a00*/  HMMA.16816.F32.BF16 R116, R36, R108, R116 ;  /* 0x0000006c2474723c */ /* 0x000fe20000041874 */
[----:B--2---:R-:W-:-:S07]  /*2a10*/  FMUL.FTZ R2, R77, c[0x0][0x320] ;  /* 0x0000c8004d027a20 */ /* 0x004fce0000410000 */
[----:B------:R-:W-:Y:S01]  /*2a20*/  HMMA.16816.F32.BF16 R112, R36, R110, R112 ;  /* 0x0000006e2470723c */ /* 0x000fe20000041870 */
[----:B------:R-:W2:Y:S01]  /*2a30*/  LDSM.16.M88.4 R36, [R230+0x6900] ;  /* 0x00690000e624783b */ /* 0x000ea20000000200 */
[----:B------:R4:W1:Y:S06]  /*2a40*/  MUFU.TANH R145, R2 ;  /* 0x0000000200917308 */ /* 0x00086c0000002400 */
[----:B------:R-:W-:Y:S08]  /*2a50*/  HMMA.16816.F32.BF16 R80, R4, R40, R60 ;  /* 0x000000280450723c */ /* 0x000ff0000004183c */
[----:B------:R-:W-:Y:S01]  /*2a60*/  HMMA.16816.F32.BF16 R60, R16, R50, R64 ;  /* 0x00000032103c723c */ /* 0x000fe20000041840 */
[----:B----4-:R-:W-:-:S04]  /*2a70*/  FMUL.FTZ R2, R78, c[0x0][0x320] ;  /* 0x0000c8004e027a20 */ /* 0x010fc80000410000 */
[----:B------:R4:W1:Y:S03]  /*2a80*/  MUFU.TANH R144, R2 ;  /* 0x0000000200907308 */ /* 0x0008660000002400 */
[----:B------:R-:W-:Y:S08]  /*2a90*/  HMMA.16816.F32.BF16 R56, R28, R44, R84 ;  /* 0x0000002c1c38723c */ /* 0x000ff00000041854 */
[----:B------:R-:W-:Y:S01]  /*2aa0*/  HMMA.16816.F32.BF16 R64, R12, R50, R72 ;  /* 0x000000320c40723c */ /* 0x000fe20000041848 */
[----:B------:R-:W5:Y:S01]  /*2ab0*/  LDSM.16.M88.4 R48, [R229+0x2800] ;  /* 0x00280000e530783b */ /* 0x000f620000000200 */
[----:B----4-:R-:W-:-:S06]  /*2ac0*/  FMUL.FTZ R2, R79, c[0x0][0x320] ;  /* 0x0000c8004f027a20 */ /* 0x010fcc0000410000 */
[----:B-1----:R-:W-:Y:S01]  /*2ad0*/  HMMA.16816.F32.BF16 R68, R24, R52, R68 ;  /* 0x000000341844723c */ /* 0x002fe20000041844 */
[----:B------:R1:W4:Y:S07]  /*2ae0*/  MUFU.TANH R143, R2 ;  /* 0x00000002008f7308 */ /* 0x00032e0000002400 */
[----:B------:R-:W-:Y:S08]  /*2af0*/  HMMA.16816.F32.BF16 R72, R8, R42, R60 ;  /* 0x0000002a0848723c */ /* 0x000ff0000004183c */
[----:B------:R-:W-:Y:S01]  /*2b00*/  HMMA.16816.F32.BF16 R60, R20, R52, R56 ;  /* 0x00000034143c723c */ /* 0x000fe20000041838 */
[----:B------:R-:W3:Y:S01]  /*2b10*/  LDSM.16.M88.4 R56, [R224+0x7100] ;  /* 0x00710000e038783b */ /* 0x000ee20000000200 */
[----:B-1----:R-:W-:-:S04]  /*2b20*/  FMUL.FTZ R2, R80, c[0x0][0x320] ;  /* 0x0000c80050027a20 */ /* 0x002fc80000410000 */
[----:B------:R1:W1:Y:S02]  /*2b30*/  MUFU.TANH R142, R2 ;  /* 0x00000002008e7308 */ /* 0x0002640000002400 */
[----:B------:R-:W-:Y:S08]  /*2b40*/  HMMA.16816.F32.BF16 R84, R4, R42, R64 ;  /* 0x0000002a0454723c */ /* 0x000ff00000041840 */
[----:B------:R-:W-:Y:S01]  /*2b50*/  HMMA.16816.F32.BF16 R40, R32, R46, R104 ;  /* 0x0000002e2028723c */ /* 0x000fe20000041868 */
[----:B-1----:R-:W-:-:S07]  /*2b60*/  FMUL.FTZ R2, R81, c[0x0][0x320] ;  /* 0x0000c80051027a20 */ /* 0x002fce0000410000 */
[----:B--2---:R-:W-:Y:S01]  /*2b70*/  HMMA.16816.F32.BF16 R64, R16, R36, R68 ;  /* 0x000000241040723c */ /* 0x004fe20000041844 */
[----:B------:R1:W2:Y:S07]  /*2b80*/  MUFU.TANH R141, R2 ;  /* 0x00000002008d7308 */ /* 0x0002ae0000002400 */
[----:B------:R-:W-:Y:S08]  /*2b90*/  HMMA.16816.F32.BF16 R68, R28, R46, R120 ;  /* 0x0000002e1c44723c */ /* 0x000ff00000041878 */
[----:B------:R-:W-:Y:S01]  /*2ba0*/  HMMA.16816.F32.BF16 R44, R12, R36, R60 ;  /* 0x000000240c2c723c */ /* 0x000fe2000004183c */
[----:B-1----:R-:W-:-:S04]  /*2bb0*/  FMUL.FTZ R2, R82, c[0x0][0x320] ;  /* 0x0000c80052027a20 */ /* 0x002fc80000410000 */
[----:B------:R1:W1:Y:S03]  /*2bc0*/  MUFU.TANH R108, R2 ;  /* 0x00000002006c7308 */ /* 0x0002660000002400 */
[----:B------:R-:W-:Y:S01]  /*2bd0*/  HMMA.16816.F32.BF16 R60, R24, R54, R40 ;  /* 0x00000036183c723c */ /* 0x000fe20000041828 */
[----:B------:R-:W2:Y:S01]  /*2be0*/  LDSM.16.M88.4 R40, [R235+0x3000] ;  /* 0x00300000eb28783b */ /* 0x000ea20000000200 */
[----:B-1----:R-:W-:Y:S11]  /*2bf0*/  FMUL.FTZ R2, R83, c[0x0][0x320] ;  /* 0x0000c80053027a20 */ /* 0x002ff60000410000 */
[----:B------:R-:W-:Y:S03]  /*2c00*/  @!UPT UIADD3 URZ, URZ, URZ, URZ ;  /* 0x0000003f3f3ff290 */ /* 0x000fe6000fffe03f */
[----:B-----5:R-:W-:Y:S01]  /*2c10*/  HMMA.16816.F32.BF16 R76, R4, R48, R44 ;  /* 0x00000030044c723c */ /* 0x020fe2000004182c */
[----:B------:R1:W1:Y:S07]  /*2c20*/  MUFU.TANH R109, R2 ;  /* 0x00000002006d7308 */ /* 0x00026e0000002400 */
[----:B------:R-:W-:Y:S08]  /*2c30*/  HMMA.16816.F32.BF16 R60, R16, R38, R60 ;  /* 0x00000026103c723c */ /* 0x000ff0000004183c */
[----:B---3--:R-:W-:Y:S01]  /*2c40*/  HMMA.16816.F32.BF16 R44, R28, R56, R124 ;  /* 0x000000381c2c723c */ /* 0x008fe2000004187c */
[----:B-1----:R-:W-:-:S04]  /*2c50*/  FMUL.FTZ R2, R72, c[0x0][0x320] ;  /* 0x0000c80048027a20 */ /* 0x002fc80000410000 */
[----:B------:R1:W3:Y:S02]  /*2c60*/  MUFU.TANH R140, R2 ;  /* 0x00000002008c7308 */ /* 0x0002e40000002400 */
[----:B-1----:R-:W-:-:S06]  /*2c70*/  FMUL.FTZ R2, R73, c[0x0][0x320] ;  /* 0x0000c80049027a20 */ /* 0x002fcc0000410000 */
[----:B------:R1:W1:Y:S02]  /*2c80*/  MUFU.TANH R111, R2 ;  /* 0x00000002006f7308 */ /* 0x0002640000002400 */
[----:B-1----:R-:W-:-:S06]  /*2c90*/  FMUL.FTZ R2, R74, c[0x0][0x320] ;  /* 0x0000c8004a027a20 */ /* 0x002fcc0000410000 */
[----:B------:R1:W1:Y:S02]  /*2ca0*/  MUFU.TANH R110, R2 ;  /* 0x00000002006e7308 */ /* 0x0002640000002400 */
[----:B-1----:R-:W-:Y:S02]  /*2cb0*/  FMUL.FTZ R2, R75, c[0x0][0x320] ;  /* 0x0000c8004b027a20 */ /* 0x002fe40000410000 */
[----:B------:R-:W-:Y:S04]  /*2cc0*/  HMMA.16816.F32.BF16 R72, R8, R48, R64 ;  /* 0x000000300848723c */ /* 0x000fe80000041840 */
[----:B------:R1:W1:Y:S04]  /*2cd0*/  MUFU.TANH R107, R2 ;  /* 0x00000002006b7308 */ /* 0x0002680000002400 */
[----:B------:R-:W-:Y:S01]  /*2ce0*/  HMMA.16816.F32.BF16 R64, R20, R54, R68 ;  /* 0x000000361440723c */ /* 0x000fe20000041844 */
[----:B------:R-:W5:Y:S07]  /*2cf0*/  LDSM.16.M88.4 R52, [R230+0x7100] ;  /* 0x00710000e634783b */ /* 0x000f6e0000000200 */
[----:B------:R-:W-:Y:S01]  /*2d00*/  HMMA.16816.F32.BF16 R68, R32, R56, R128 ;  /* 0x000000382044723c */ /* 0x000fe20000041880 */
[----:B-1----:R-:W-:-:S04]  /*2d10*/  FMUL.FTZ R2, R84, c[0x0][0x320] ;  /* 0x0000c80054027a20 */ /* 0x002fc80000410000 */
[----:B------:R1:W1:Y:S11]  /*2d20*/  MUFU.TANH R106, R2 ;  /* 0x00000002006a7308 */ /* 0x0002760000002400 */
[----:B------:R-:W-:Y:S01]  /*2d30*/  HMMA.16816.F32.BF16 R64, R12, R38, R64 ;  /* 0x000000260c40723c */ /* 0x000fe20000041840 */
[----:B------:R-:W3:Y:S01]  /*2d40*/  LDSM.16.M88.4 R36, [R229+0x3000] ;  /* 0x00300000e524783b */ /* 0x000ee20000000200 */
[----:B-1----:R-:W-:-:S06]  /*2d50*/  FMUL.FTZ R2, R85, c[0x0][0x320] ;  /* 0x0000c80055027a20 */ /* 0x002fcc0000410000 */
[----:B--2---:R-:W-:Y:S01]  /*2d60*/  HMMA.16816.F32.BF16 R68, R24, R40, R68 ;  /* 0x000000281844723c */ /* 0x004fe20000041844 */
[----:B------:R1:W2:Y:S11]  /*2d70*/  MUFU.TANH R105, R2 ;  /* 0x0000000200697308 */ /* 0x0002b60000002400 */
[----:B------:R-:W-:Y:S04]  /*2d80*/  @!UPT UIADD3 URZ, URZ, URZ, URZ ;  /* 0x0000003f3f3ff290 */ /* 0x000fe8000fffe03f */
[----:B------:R-:W-:Y:S01]  /*2d90*/  HMMA.16816.F32.BF16 R80, R4, R50, R64 ;  /* 0x000000320450723c */ /* 0x000fe20000041840 */
[----:B-1----:R-:W-:-:S04]  /*2da0*/  FMUL.FTZ R2, R86, c[0x0][0x320] ;  /* 0x0000c80056027a20 */ /* 0x002fc80000410000 */
[----:B------:R1:W1:Y:S03]  /*2db0*/  MUFU.TANH R104, R2 ;  /* 0x0000000200687308 */ /* 0x0002660000002400 */
[----:B-----5:R-:W-:Y:S08]  /*2dc0*/  HMMA.16816.F32.BF16 R64, R16, R52, R68 ;  /* 0x000000341040723c */ /* 0x020ff00000041844 */
[----:B------:R-:W-:Y:S01]  /*2dd0*/  HMMA.16816.F32.BF16 R68, R28, R58, R132 ;  /* 0x0000003a1c44723c */ /* 0x000fe20000041884 */
[----:B-1----:R-:W-:-:S04]  /*2de0*/  FMUL.FTZ R2, R87, c[0x0][0x320] ;  /* 0x0000c80057027a20 */ /* 0x002fc80000410000 */
[----:B------:R1:W1:Y:S11]  /*2df0*/  MUFU.TANH R98, R2 ;  /* 0x0000000200627308 */ /* 0x0002760000002400 */
[----:B------:R-:W-:Y:S08]  /*2e00*/  @!UPT UIADD3 URZ, URZ, URZ, URZ ;  /* 0x0000003f3f3ff290 */ /* 0x000ff0000fffe03f */
[----:B------:R-:W-:Y:S01]  /*2e10*/  HMMA.16816.F32.BF16 R68, R20, R42, R68 ;  /* 0x0000002a1444723c */ /* 0x000fe20000041844 */
[----:B-1----:R-:W-:-:S04]  /*2e20*/  FMUL.FTZ R2, R72, c[0x0][0x320] ;  /* 0x0000c80048027a20 */ /* 0x002fc80000410000 */
[----:B------:R1:W1:Y:S02]  /*2e30*/  MUFU.TANH R99, R2 ;  /* 0x0000000200637308 */ /* 0x0002640000002400 */
[----:B-1----:R-:W-:Y:S11]  /*2e40*/  FMUL.FTZ R2, R73, c[0x0][0x320] ;  /* 0x0000c80049027a20 */ /* 0x002ff60000410000 */
[----:B------:R-:W-:Y:S06]  /*2e50*/  @!UPT UIADD3 URZ, URZ, URZ, URZ ;  /* 0x0000003f3f3ff290 */ /* 0x000fec000fffe03f */
[----:B------:R-:W-:Y:S01]  /*2e60*/  HMMA.16816.F32.BF16 R68, R12, R54, R68 ;  /* 0x000000360c44723c */ /* 0x000fe20000041844 */
[----:B------:R1:W1:Y:S02]  /*2e70*/  MUFU.TANH R97, R2 ;  /* 0x0000000200617308 */ /* 0x0002640000002400 */
[----:B-1----:R-:W-:-:S06]  /*2e80*/  FMUL.FTZ R2, R74, c[0x0][0x320] ;  /* 0x0000c8004a027a20 */ /* 0x002fcc0000410000 */
[----:B------:R1:W1:Y:S11]  /*2e90*/  MUFU.TANH R96, R2 ;  /* 0x0000000200607308 */ /* 0x0002760000002400 */
[----:B------:R-:W-:Y:S04]  /*2ea0*/  @!UPT UIADD3 URZ, URZ, URZ, URZ ;  /* 0x0000003f3f3ff290 */ /* 0x000fe8000fffe03f */
[----:B---3--:R-:W-:Y:S01]  /*2eb0*/  HMMA.16816.F32.BF16 R68, R4, R38, R68 ;  /* 0x000000260444723c */ /* 0x008fe20000041844 */
[----:B-1----:R-:W-:-:S07]  /*2ec0*/  FMUL.FTZ R2, R75, c[0x0][0x320] ;  /* 0x0000c8004b027a20 */ /* 0x002fce0000410000 */
[----:B------:R-:W-:Y:S01]  /*2ed0*/  HMMA.16816.F32.BF16 R72, R8, R50, R60 ;  /* 0x000000320848723c */ /* 0x000fe2000004183c */
[----:B------:R1:W3:Y:S07]  /*2ee0*/  MUFU.TANH R95, R2 ;  /* 0x00000002005f7308 */ /* 0x0002ee0000002400 */
[----:B------:R-:W-:Y:S01]  /*2ef0*/  HMMA.16816.F32.BF16 R60, R20, R40, R44 ;  /* 0x00000028143c723c */ /* 0x000fe2000004182c */
[----:B------:R-:W5:Y:S07]  /*2f00*/  LDSM.16.M88.4 R44, [R224+0x7900] ;  /* 0x00790000e02c783b */ /* 0x000f6e0000000200 */
[----:B------:R-:W-:-:S02]  /*2f10*/  FMUL.FTZ R68, R68, c[0x0][0x320] ;  /* 0x0000c80044447a20 */ /* 0x000fc40000410000 */
[----:B------:R-:W-:Y:S02]  /*2f20*/  FMUL.FTZ R69, R69, c[0x0][0x320] ;  /* 0x0000c80045457a20 */ /* 0x000fe40000410000 */
[----:B------:R-:W-:Y:S01]  /*2f30*/  FMUL.FTZ R70, R70, c[0x0][0x320] ;  /* 0x0000c80046467a20 */ /* 0x000fe20000410000 */
[----:B------:R-:W-:Y:S01]  /*2f40*/  HMMA.16816.F32.BF16 R48, R32, R58, R100 ;  /* 0x0000003a2030723c */ /* 0x000fe20000041864 */
[----:B------:R-:W2:Y:S01]  /*2f50*/  MUFU.TANH R68, R68 ;  /* 0x0000004400447308 */ /* 0x000ea20000002400 */
[----:B-1----:R-:W-:-:S07]  /*2f60*/  FMUL.FTZ R2, R76, c[0x0][0x320] ;  /* 0x0000c8004c027a20 */ /* 0x002fce0000410000 */
[----:B------:R1:W1:Y:S02]  /*2f70*/  MUFU.TANH R94, R2 ;  /* 0x00000002005e7308 */ /* 0x0002640000002400 */
[----:B------:R-:W-:Y:S06]  /*2f80*/  HMMA.16816.F32.BF16 R56, R12, R52, R60 ;  /* 0x000000340c38723c */ /* 0x000fec000004183c */
[----:B------:R-:W2:Y:S07]  /*2f90*/  MUFU.TANH R69, R69 ;  /* 0x0000004500457308 */ /* 0x000eae0000002400 */
[----:B------:R-:W-:Y:S01]  /*2fa0*/  HMMA.16816.F32.BF16 R60, R24, R42, R48 ;  /* 0x0000002a183c723c */ /* 0x000fe20000041830 */
[----:B-1----:R-:W-:Y:S01]  /*2fb0*/  FMUL.FTZ R2, R77, c[0x0][0x320] ;  /* 0x0000c8004d027a20 */ /* 0x002fe20000410000 */
[----:B------:R-:W1:Y:S01]  /*2fc0*/  LDSM.16.M88.4 R48, [R235+0x3800] ;  /* 0x00380000eb30783b */ /* 0x000e620000000200 */
[----:B------:R-:W1:Y:S03]  /*2fd0*/  MUFU.TANH R70, R70 ;  /* 0x0000004600467308 */ /* 0x000e660000002400 */
[----:B------:R-:W1:Y:S05]  /*2fe0*/  LDSM.16.M88.4 R40, [R230+0x7900] ;  /* 0x00790000e628783b */ /* 0x000e6a0000000200 */
[----:B------:R2:W1:Y:S02]  /*2ff0*/  MUFU.TANH R93, R2 ;  /* 0x00000002005d7308 */ /* 0x0004640000002400 */
[----:B--2---:R-:W-:-:S06]  /*3000*/  FMUL.FTZ R2, R78, c[0x0][0x320] ;  /* 0x0000c8004e027a20 */ /* 0x004fcc0000410000 */
[----:B------:R2:W1:Y:S02]  /*3010*/  MUFU.TANH R90, R2 ;  /* 0x00000002005a7308 */ /* 0x0004640000002400 */
[----:B--2---:R-:W-:Y:S02]  /*3020*/  FMUL.FTZ R2, R79, c[0x0][0x320] ;  /* 0x0000c8004f027a20 */ /* 0x004fe40000410000 */
[----:B------:R-:W-:Y:S04]  /*3030*/  HMMA.16816.F32.BF16 R76, R4, R36, R56 ;  /* 0x00000024044c723c */ /* 0x000fe80000041838 */
[----:B------:R2:W1:Y:S04]  /*3040*/  MUFU.TANH R89, R2 ;  /* 0x0000000200597308 */ /* 0x0004680000002400 */
[----:B------:R-:W-:Y:S08]  /*3050*/  HMMA.16816.F32.BF16 R56, R16, R54, R60 ;  /* 0x000000361038723c */ /* 0x000ff0000004183c */
[----:B-----5:R-:W-:Y:S01]  /*3060*/  HMMA.16816.F32.BF16 R60, R28, R44, R136 ;  /* 0x0000002c1c3c723c */ /* 0x020fe20000041888 */
[----:B--2---:R-:W-:-:S04]  /*3070*/  FMUL.FTZ R2, R72, c[0x0][0x320] ;  /* 0x0000c80048027a20 */ /* 0x004fc80000410000 */
[----:B------:R2:W1:Y:S03]  /*3080*/  MUFU.TANH R91, R2 ;  /* 0x00000002005b7308 */ /* 0x0004660000002400 */
[----:B------:R-:W-:Y:S01]  /*3090*/  HMMA.16816.F32.BF16 R28, R28, R46, R148 ;  /* 0x0000002e1c1c723c */ /* 0x000fe20000041894 */
[----:B--2---:R-:W-:Y:S11]  /*30a0*/  FMUL.FTZ R2, R73, c[0x0][0x320] ;  /* 0x0000c80049027a20 */ /* 0x004ff60000410000 */
[----:B------:R-:W-:Y:S04]  /*30b0*/  @!UPT UIADD3 URZ, URZ, URZ, URZ ;  /* 0x0000003f3f3ff290 */ /* 0x000fe8000fffe03f */
[----:B-1----:R-:W-:Y:S01]  /*30c0*/  HMMA.16816.F32.BF16 R60, R20, R48, R60 ;  /* 0x00000030143c723c */ /* 0x002fe2000004183c */
[----:B------:R1:W2:Y:S02]  /*30d0*/  MUFU.TANH R92, R2 ;  /* 0x00000002005c7308 */ /* 0x0002a40000002400 */
[----:B-1----:R-:W-:-:S06]  /*30e0*/  FMUL.FTZ R2, R74, c[0x0][0x320] ;  /* 0x0000c8004a027a20 */ /* 0x002fcc0000410000 */
[----:B------:R1:W1:Y:S02]  /*30f0*/  MUFU.TANH R88, R2 ;  /* 0x0000000200587308 */ /* 0x0002640000002400 */
[----:B-1----:R-:W-:Y:S02]  /*3100*/  FMUL.FTZ R2, R75, c[0x0][0x320] ;  /* 0x0000c8004b027a20 */ /* 0x002fe40000410000 */
[----:B------:R-:W-:Y:S04]  /*3110*/  HMMA.16816.F32.BF16 R72, R8, R36, R64 ;  /* 0x000000240848723c */ /* 0x000fe80000041840 */
[----:B------:R1:W1:Y:S04]  /*3120*/  MUFU.TANH R87, R2 ;  /* 0x0000000200577308 */ /* 0x0002680000002400 */
[----:B------:R-:W-:Y:S01]  /*3130*/  HMMA.16816.F32.BF16 R64, R32, R44, R116 ;  /* 0x0000002c2040723c */ /* 0x000fe20000041874 */
[----:B-1----:R-:W-:-:S04]  /*3140*/  FMUL.FTZ R2, R80, c[0x0][0x320] ;  /* 0x0000c80050027a20 */ /* 0x002fc80000410000 */
[----:B------:R1:W1:Y:S11]  /*3150*/  MUFU.TANH R86, R2 ;  /* 0x0000000200567308 */ /* 0x0002760000002400 */
[----:B------:R-:W-:Y:S08]  /*3160*/  @!UPT UIADD3 URZ, URZ, URZ, URZ ;  /* 0x0000003f3f3ff290 */ /* 0x000ff0000fffe03f */
[----:B------:R-:W-:Y:S01]  /*3170*/  HMMA.16816.F32.BF16 R52, R24, R48, R64 ;  /* 0x000000301834723c */ /* 0x000fe20000041840 */
[----:B-1----:R-:W-:-:S07]  /*3180*/  FMUL.FTZ R2, R81, c[0x0][0x320] ;  /* 0x0000c80051027a20 */ /* 0x002fce0000410000 */
[----:B------:R-:W-:Y:S01]  /*3190*/  HMMA.16816.F32.BF16 R64, R8, R38, R56 ;  /* 0x000000260840723c */ /* 0x000fe20000041838 */
[----:B------:R1:W1:Y:S07]  /*31a0*/  MUFU.TANH R85, R2 ;  /* 0x0000000200557308 */ /* 0x00026e0000002400 */
[----:B------:R-:W-:Y:S01]  /*31b0*/  HMMA.16816.F32.BF16 R56, R32, R46, R112 ;  /* 0x0000002e2038723c */ /* 0x000fe20000041870 */
[----:B------:R-:W5:Y:S01]  /*31c0*/  LDSM.16.M88.4 R32, [R229+0x3800] ;  /* 0x00380000e520783b */ /* 0x000f620000000200 */
[----:B------:R-:W-:-:S06]  /*31d0*/  DEPBAR.LE SB0, 0x0 ;  /* 0x000080000000791a */ /* 0x000fcc0000000000 */
[----:B------:R-:W-:Y:S01]  /*31e0*/  HMMA.16816.F32.BF16 R52, R16, R40, R52 ;  /* 0x000000281034723c */ /* 0x000fe20000041834 */
[----:B-1----:R-:W-:-:S04]  /*31f0*/  FMUL.FTZ R2, R82, c[0x0][0x320] ;  /* 0x0000c80052027a20 */ /* 0x002fc80000410000 */
[----:B------:R1:W1:Y:S03]  /*3200*/  MUFU.TANH R81, R2 ;  /* 0x0000000200517308 */ /* 0x0002660000002400 */
[----:B------:R-:W-:Y:S01]  /*3210*/  HMMA.16816.F32.BF16 R36, R12, R40, R60 ;  /* 0x000000280c24723c */ /* 0x000fe2000004183c */
[----:B------:R-:W-:Y:S02]  /*3220*/  FMUL.FTZ R65, R65, c[0x0][0x320] ;  /* 0x0000c80041417a20 */ /* 0x000fe40000410000 */
[----:B------:R-:W-:Y:S02]  /*3230*/  FMUL.FTZ R66, R66, c[0x0][0x320] ;  /* 0x0000c80042427a20 */ /* 0x000fe40000410000 */
[----:B------:R-:W-:Y:S02]  /*3240*/  FMUL.FTZ R67, R67, c[0x0][0x320] ;  /* 0x0000c80043437a20 */ /* 0x000fe40000410000 */
[----:B------:R-:W2:Y:S01]  /*3250*/  MUFU.TANH R65, R65 ;  /* 0x0000004100417308 */ /* 0x000ea20000002400 */
[----:B------:R-:W-:Y:S01]  /*3260*/  HMMA.16816.F32.BF16 R24, R24, R50, R56 ;  /* 0x000000321818723c */ /* 0x000fe20000041838 */
[----:B-1----:R-:W-:-:S06]  /*3270*/  FMUL.FTZ R2, R83, c[0x0][0x320] ;  /* 0x0000c80053027a20 */ /* 0x002fcc0000410000 */
[----:B------:R-:W1:Y:S01]  /*3280*/  MUFU.TANH R66, R66 ;  /* 0x0000004200427308 */ /* 0x000e620000002400 */
[----:B------:R-:W-:Y:S07]  /*3290*/  HMMA.16816.F32.BF16 R48, R20, R50, R28 ;  /* 0x000000321430723c */ /* 0x000fee000004181c */
[----:B------:R1:W1:Y:S01]  /*32a0*/  MUFU.TANH R83, R2 ;  /* 0x0000000200537308 */ /* 0x0002620000002400 */
[----:B-----5:R-:W-:Y:S07]  /*32b0*/  HMMA.16816.F32.BF16 R52, R8, R32, R52 ;  /* 0x000000200834723c */ /* 0x020fee0000041834 */
[----:B------:R-:W2:Y:S01]  /*32c0*/  MUFU.TANH R67, R67 ;  /* 0x0000004300437308 */ /* 0x000ea20000002400 */
[----:B------:R-:W-:Y:S01]  /*32d0*/  HMMA.16816.F32.BF16 R16, R16, R42, R24 ;  /* 0x0000002a1010723c */ /* 0x000fe20000041818 */
[----:B-1----:R-:W-:-:S07]  /*32e0*/  FMUL.FTZ R2, R72, c[0x0][0x320] ;  /* 0x0000c80048027a20 */ /* 0x002fce0000410000 */
[----:B------:R-:W-:Y:S01]  /*32f0*/  HMMA.16816.F32.BF16 R12, R12, R42, R48 ;  /* 0x0000002a0c0c723c */ /* 0x000fe20000041830 */
[----:B------:R1:W1:Y:S07]  /*3300*/  MUFU.TANH R84, R2 ;  /* 0x0000000200547308 */ /* 0x00026e0000002400 */
[----:B------:R-:W-:Y:S01]  /*3310*/  HMMA.16816.F32.BF16 R20, R4, R32, R36 ;  /* 0x000000200414723c */ /* 0x000fe20000041824 */
[----:B------:R-:W-:Y:S02]  /*3320*/  FMUL.FTZ R52, R52, c[0x0][0x320] ;  /* 0x0000c80034347a20 */ /* 0x000fe40000410000 */
[----:B------:R-:W-:-:S02]  /*3330*/  FMUL.FTZ R53, R53, c[0x0][0x320] ;  /* 0x0000c80035357a20 */ /* 0x000fc40000410000 */
[----:B------:R-:W-:Y:S02]  /*3340*/  FMUL.FTZ R54, R54, c[0x0][0x320] ;  /* 0x0000c80036367a20 */ /* 0x000fe40000410000 */
[----:B------:R-:W2:Y:S01]  /*3350*/  MUFU.TANH R52, R52 ;  /* 0x0000003400347308 */ /* 0x000ea20000002400 */
[----:B------:R-:W-:Y:S01]  /*3360*/  HMMA.16816.F32.BF16 R8, R8, R34, R16 ;  /* 0x000000220808723c */ /* 0x000fe20000041810 */
[----:B-1----:R-:W-:-:S06]  /*3370*/  FMUL.FTZ R2, R73, c[0x0][0x320] ;  /* 0x0000c80049027a20 */ /* 0x002fcc0000410000 */
[----:B------:R1:W1:Y:S01]  /*3380*/  MUFU.TANH R82, R2 ;  /* 0x0000000200527308 */ /* 0x0002620000002400 */
[----:B------:R-:W-:Y:S07]  /*3390*/  HMMA.16816.F32.BF16 R4, R4, R34, R12 ;  /* 0x000000220404723c */ /* 0x000fee000004180c */
[----:B------:R-:W2:Y:S01]  /*33a0*/  MUFU.TANH R37, R54 ;  /* 0x0000003600257308 */ /* 0x000ea20000002400 */
[----:B------:R-:W-:Y:S02]  /*33b0*/  FMUL.FTZ R21, R21, c[0x0][0x320] ;  /* 0x0000c80015157a20 */ /* 0x000fe40000410000 */
[----:B------:R-:W-:-:S02]  /*33c0*/  FMUL.FTZ R20, R20, c[0x0][0x320] ;  /* 0x0000c80014147a20 */ /* 0x000fc40000410000 */
[----:B------:R-:W-:Y:S02]  /*33d0*/  FMUL.FTZ R23, R23, c[0x0][0x320] ;  /* 0x0000c80017177a20 */ /* 0x000fe40000410000 */
[----:B------:R-:W-:Y:S01]  /*33e0*/  FMUL.FTZ R22, R22, c[0x0][0x320] ;  /* 0x0000c80016167a20 */ /* 0x000fe20000410000 */
[----:B------:R-:W2:Y:S01]  /*33f0*/  MUFU.TANH R29, R21 ;  /* 0x00000015001d7308 */ /* 0x000ea20000002400 */
[----:B-1----:R-:W-:Y:S02]  /*3400*/  FMUL.FTZ R2, R74, c[0x0][0x320] ;  /* 0x0000c8004a027a20 */ /* 0x002fe40000410000 */
[----:B------:R-:W-:Y:S02]  /*3410*/  FMUL.FTZ R8, R8, c[0x0][0x320] ;  /* 0x0000c80008087a20 */ /* 0x000fe40000410000 */
[----:B------:R-:W-:Y:S02]  /*3420*/  FMUL.FTZ R9, R9, c[0x0][0x320] ;  /* 0x0000c80009097a20 */ /* 0x000fe40000410000 */
[----:B------:R-:W-:Y:S01]  /*3430*/  FMUL.FTZ R10, R10, c[0x0][0x320] ;  /* 0x0000c8000a0a7a20 */ /* 0x000fe20000410000 */
[----:B------:R1:W1:Y:S01]  /*3440*/  MUFU.TANH R80, R2 ;  /* 0x0000000200507308 */ /* 0x0002620000002400 */
[----:B------:R-:W-:-:S02]  /*3450*/  FMUL.FTZ R11, R11, c[0x0][0x320] ;  /* 0x0000c8000b0b7a20 */ /* 0x000fc40000410000 */
[----:B------:R-:W-:Y:S02]  /*3460*/  FMUL.FTZ R5, R5, c[0x0][0x320] ;  /* 0x0000c80005057a20 */ /* 0x000fe40000410000 */
[----:B------:R-:W-:Y:S02]  /*3470*/  FMUL.FTZ R6, R6, c[0x0][0x320] ;  /* 0x0000c80006067a20 */ /* 0x000fe40000410000 */
[----:B------:R-:W-:Y:S01]  /*3480*/  FMUL.FTZ R7, R7, c[0x0][0x320] ;  /* 0x0000c80007077a20 */ /* 0x000fe20000410000 */
[----:B------:R-:W2:Y:S01]  /*3490*/  MUFU.TANH R53, R53 ;  /* 0x0000003500357308 */ /* 0x000ea20000002400 */
[----:B------:R-:W-:Y:S02]  /*34a0*/  FMUL.FTZ R4, R4, c[0x0][0x320] ;  /* 0x0000c80004047a20 */ /* 0x000fe40000410000 */
[----:B-1----:R-:W-:-:S05]  /*34b0*/  FMUL.FTZ R2, R75, c[0x0][0x320] ;  /* 0x0000c8004b027a20 */ /* 0x002fca0000410000 */
[----:B------:R-:W1:Y:S08]  /*34c0*/  MUFU.TANH R30, R20 ;  /* 0x00000014001e7308 */ /* 0x000e700000002400 */
[----:B------:R5:W1:Y:S08]  /*34d0*/  MUFU.TANH R75, R2 ;  /* 0x00000002004b7308 */ /* 0x000a700000002400 */
[----:B------:R-:W1:Y:S01]  /*34e0*/  MUFU.TANH R31, R23 ;  /* 0x00000017001f7308 */ /* 0x000e620000002400 */
[----:B-----5:R-:W-:-:S07]  /*34f0*/  FMUL.FTZ R2, R76, c[0x0][0x320] ;  /* 0x0000c8004c027a20 */ /* 0x020fce0000410000 */
        /* <DEDUP_REMOVED lines=16> */
[----:B------:R5:W1:Y:S08]  /*3600*/  MUFU.TANH R22, R4 ;  /* 0x0000000400167308 */ /* 0x000a700000002400 */
[----:B------:R1:W1:Y:S01]  /*3610*/  MUFU.TANH R44, R2 ;  /* 0x00000002002c7308 */ /* 0x0002620000002400 */
[----:B-----5:R-:W-:Y:S01]  /*3620*/  LOP3.LUT R4, R152, R147, RZ, 0xfc, !PT ;  /* 0x0000009398047212 */ /* 0x020fe200078efcff */
[----:B-1----:R-:W-:-:S06]  /*3630*/  FMUL.FTZ R2, R71, c[0x0][0x320] ;  /* 0x0000c80047027a20 */ /* 0x002fcc0000410000 */
[----:B------:R1:W1:Y:S02]  /*3640*/  MUFU.TANH R40, R2 ;  /* 0x0000000200287308 */ /* 0x0002640000002400 */
[----:B-1----:R-:W-:-:S06]  /*3650*/  FMUL.FTZ R2, R55, c[0x0][0x320] ;  /* 0x0000c80037027a20 */ /* 0x002fcc0000410000 */
[----:B------:R1:W1:Y:S01]  /*3660*/  MUFU.TANH R36, R2 ;  /* 0x0000000200247308 */ /* 0x0002620000002400 */
[----:B------:R-:W-:Y:S06]  /*3670*/  BAR.SYNC.DEFER_BLOCKING 0x0 ;  /* 0x0000000000007b1d */ /* 0x000fec0000010000 */
[----:B------:R-:W-:Y:S05]  /*3680*/  @!P1 BRA `(.L_x_110) ;  /* 0x0000024000009947 */ /* 0x000fea0003800000 */
[----:B--234-:R-:W-:-:S04]  /*3690*/  UIADD3 UR5, UR21, -0x2, URZ ;  /* 0xfffffffe15057890 */ /* 0x01cfc8000fffe03f */
[----:B------:R-:W-:Y:S02]  /*36a0*/  USHF.R.S32.HI UR4, URZ, 0x1f, UR5 ;  /* 0x0000001f3f047899 */ /* 0x000fe40008011405 */
[----:B------:R-:W-:Y:S01]  /*36b0*/  UIMAD UR22, UR22, UR5, URZ ;  /* 0x00000005161672a4 */ /* 0x000fe2000f8e023f */
[----:B------:R-:W-:Y:S01]  /*36c0*/  IMAD.WIDE.U32 R8, R153, UR5, R156 ;  /* 0x0000000599087c25 */ /* 0x000fe2000f8e009c */
[----:B------:R-:W-:Y:S02]  /*36d0*/  USHF.L.U32 UR5, UR6, 0x5, URZ ;  /* 0x0000000506057899 */ /* 0x000fe4000800063f */
[----:B------:R-:W-:Y:S02]  /*36e0*/  UIMAD UR4, UR4, UR23, UR22 ;  /* 0x00000017040472a4 */ /* 0x000fe4000f8e0216 */
[----:B------:R-:W-:Y:S01]  /*36f0*/  LEA R6, P1, R8, c[0x0][0x1c8], 0x1 ;  /* 0x0000720008067a11 */ /* 0x000fe200078208ff */
[----:B------:R-:W-:Y:S01]  /*3700*/  USHF.L.U64.HI UR6, UR6, 0x5, UR7 ;  /* 0x0000000506067899 */ /* 0x000fe20008010207 */
[----:B------:R-:W-:Y:S01]  /*3710*/  IMAD.U32 R14, RZ, RZ, UR5 ;  /* 0x00000005ff0e7e24 */ /* 0x000fe2000f8e00ff */
[----:B------:R-:W-:Y:S01]  /*3720*/  UIADD3 UR7, UP0, UR12, 0x80, URZ ;  /* 0x000000800c077890 */ /* 0x000fe2000ff1e03f */
[----:B-1----:R-:W-:-:S03]  /*3730*/  IADD3 R2, R9, UR4, RZ ;  /* 0x0000000409027c10 */ /* 0x002fc6000fffe0ff */
[----:B------:R-:W-:Y:S01]  /*3740*/  UIADD3.X UR4, URZ, UR9, URZ, UP0, !UPT ;  /* 0x000000093f047290 */ /* 0x000fe200087fe43f */
[----:B------:R-:W-:Y:S02]  /*3750*/  LEA.HI.X R7, R8, c[0x0][0x1cc], R2, 0x1, P1 ;  /* 0x0000730008077a11 */ /* 0x000fe400008f0c02 */
[----:B------:R-:W-:Y:S02]  /*3760*/  IADD3 R8, P4, R6, UR5, RZ ;  /* 0x0000000506087c10 */ /* 0x000fe4000ff9e0ff */
[----:B------:R-:W-:Y:S01]  /*3770*/  IADD3 R14, P2, P1, R14, 0x80, R6 ;  /* 0x000000800e0e7810 */ /* 0x000fe2000795e006 */
[----:B------:R-:W-:Y:S01]  /*3780*/  @!PT LDS RZ, [RZ] ;  /* 0x00000000fffff984 */ /* 0x000fe20000000800 */
[----:B------:R-:W-:Y:S01]  /*3790*/  @!PT LDS RZ, [RZ] ;  /* 0x00000000fffff984 */ /* 0x000fe20000000800 */
[----:B------:R-:W-:Y:S01]  /*37a0*/  @!PT LDS RZ, [RZ] ;  /* 0x00000000fffff984 */ /* 0x000fe20000000800 */
[----:B------:R1:W-:Y:S01]  /*37b0*/  LDGSTS.E.BYPASS.LTC128B.128 [R244+0x4100], [R6.64], !P3 ;  /* 0x0410000006f47fae */ /* 0x0003e2000d901d52 */
[----:B------:R-:W-:Y:S02]  /*37c0*/  IADD3.X R9, R7, UR6, RZ, P4, !PT ;  /* 0x0000000607097c10 */ /* 0x000fe4000a7fe4ff */
[----:B------:R-:W-:Y:S01]  /*37d0*/  IADD3.X R15, RZ, UR6, R7, P2, P1 ;  /* 0x00000006ff0f7c10 */ /* 0x000fe200097e2407 */
[----:B------:R1:W-:Y:S01]  /*37e0*/  LDGSTS.E.BYPASS.LTC128B.128 [R244+0x6100], [R6.64+0x80], !P0 ;  /* 0x0610008006f47fae */ /* 0x0003e2000c101d52 */
[----:B------:R-:W-:-:S03]  /*37f0*/  IADD3 R12, P4, R8, UR7, RZ ;  /* 0x00000007080c7c10 */ /* 0x000fc6000ff9e0ff */
[----:B------:R2:W-:Y:S01]  /*3800*/  LDGSTS.E.BYPASS.LTC128B.128 [R244+0x4900], [R8.64], !P3 ;  /* 0x0490000008f47fae */ /* 0x0005e2000d901d52 */
[----:B------:R-:W-:-:S03]  /*3810*/  IADD3.X R13, R9, UR4, RZ, P4, !PT ;  /* 0x00000004090d7c10 */ /* 0x000fc6000a7fe4ff */
[----:B------:R3:W-:Y:S01]  /*3820*/  LDGSTS.E.BYPASS.LTC128B.128 [R244+0x6900], [R14.64], !P0 ;  /* 0x069000000ef47fae */ /* 0x0007e2000c101d52 */
[----:B-1----:R-:W-:-:S04]  /*3830*/  IADD3 R6, P5, R8, UR5, RZ ;  /* 0x0000000508067c10 */ /* 0x002fc8000ffbe0ff */
[C---:B------:R-:W-:Y:S02]  /*3840*/  IADD3 R10, P2, R6.reuse, UR5, RZ ;  /* 0x00000005060a7c10 */ /* 0x040fe4000ff5e0ff */
[----:B------:R-:W-:Y:S02]  /*3850*/  IADD3.X R7, R9, UR6, RZ, P5, !PT ;  /* 0x0000000609077c10 */ /* 0x000fe4000affe4ff */
[----:B--2---:R-:W-:Y:S02]  /*3860*/  IADD3 R8, P1, R6, UR7, RZ ;  /* 0x0000000706087c10 */ /* 0x004fe4000ff3e0ff */
[C---:B------:R-:W-:Y:S01]  /*3870*/  IADD3.X R11, R7.reuse, UR6, RZ, P2, !PT ;  /* 0x00000006070b7c10 */ /* 0x040fe200097fe4ff */
[----:B------:R3:W-:Y:S01]  /*3880*/  LDGSTS.E.BYPASS.LTC128B.128 [R244+0x5100], [R6.64], !P3 ;  /* 0x0510000006f47fae */ /* 0x0007e2000d901d52 */
[----:B------:R-:W-:-:S03]  /*3890*/  IADD3.X R9, R7, UR4, RZ, P1, !PT ;  /* 0x0000000407097c10 */ /* 0x000fc60008ffe4ff */
[----:B------:R3:W-:Y:S04]  /*38a0*/  LDGSTS.E.BYPASS.LTC128B.128 [R244+0x7100], [R12.64], !P0 ;  /* 0x071000000cf47fae */ /* 0x0007e8000c101d52 */
[----:B------:R3:W-:Y:S04]  /*38b0*/  LDGSTS.E.BYPASS.LTC128B.128 [R244+0x5900], [R10.64], !P3 ;  /* 0x059000000af47fae */ /* 0x0007e8000d901d52 */
[----:B------:R3:W-:Y:S02]  /*38c0*/  LDGSTS.E.BYPASS.LTC128B.128 [R244+0x7900], [R8.64], !P0 ;  /* 0x0790000008f47fae */ /* 0x0007e4000c101d52 */
.L_x_110:
[----:B-1234-:R-:W-:Y:S01]  /*38d0*/  LOP3.LUT R2, R154, 0xffffffe0, RZ, 0xc0, !PT ;  /* 0xffffffe09a027812 */ /* 0x01efe200078ec0ff */
[----:B------:R-:W-:Y:S01]  /*38e0*/  IMAD.U32 R5, RZ, RZ, UR17 ;  /* 0x00000011ff057e24 */ /* 0x000fe2000f8e00ff */
[----:B------:R-:W-:Y:S01]  /*38f0*/  STL [R1+0x80], R244 ;  /* 0x000080f401007387 */ /* 0x000fe20000100800 */
[----:B------:R-:W-:-:S02]  /*3900*/  IMAD.SHL.U32 R225, R4, 0x2, RZ ;  /* 0x0000000204e17824 */ /* 0x000fc400078e00ff */
[----:B------:R-:W-:Y:S01]  /*3910*/  IMAD.IADD R2, R188, 0x1, -R2 ;  /* 0x00000001bc027824 */ /* 0x000fe200078e0a02 */
[----:B------:R-:W-:Y:S01]  /*3920*/  STL [R1+0x7c], R243 ;  /* 0x00007cf301007387 */ /* 0x000fe20000100800 */
[----:B------:R-:W-:Y:S01]  /*3930*/  IMAD R226, R3, 0x2, R225 ;  /* 0x0000000203e27824 */ /* 0x000fe200078e02e1 */
[C---:B------:R-:W-:Y:S02]  /*3940*/  LEA R228, R0.reuse, R225, 0x1 ;  /* 0x000000e100e47211 */ /* 0x040fe400078e08ff */
[----:B------:R-:W-:Y:S01]  /*3950*/  SHF.R.S32.HI R8, RZ, 0x1f, R2 ;  /* 0x0000001fff087819 */ /* 0x000fe20000011402 */
[----:B------:R-:W-:Y:S01]  /*3960*/  STL [R1+0x78], R242 ;  /* 0x000078f201007387 */ /* 0x000fe20000100800 */
[----:B------:R-:W-:Y:S02]  /*3970*/  IMAD R227, R0, 0x2, R226 ;  /* 0x0000000200e37824 */ /* 0x000fe400078e02e2 */
[----:B------:R-:W-:Y:S01]  /*3980*/  LEA.HI R8, R8, R2, RZ, 0x2 ;  /* 0x0000000208087211 */ /* 0x000fe200078f10ff */
[----:B------:R-:W-:Y:S03]  /*3990*/  STL [R1+0x74], R241 ;  /* 0x000074f101007387 */ /* 0x000fe60000100800 */
[----:B------:R-:W-:Y:S01]  /*39a0*/  LOP3.LUT R8, R8, 0x7ffffffc, RZ, 0xc0, !PT ;  /* 0x7ffffffc08087812 */ /* 0x000fe200078ec0ff */
[----:B------:R-:W-:Y:S03]  /*39b0*/  STL [R1+0x70], R240 ;  /* 0x000070f001007387 */ /* 0x000fe60000100800 */
[----:B------:R-:W-:Y:S01]  /*39c0*/  IADD3 R8, R2, -R8, RZ ;  /* 0x8000000802087210 */ /* 0x000fe20007ffe0ff */
[----:B------:R-:W-:Y:S04]  /*39d0*/  STL [R1+0x6c], R239 ;  /* 0x00006cef01007387 */ /* 0x000fe80000100800 */
[----:B------:R-:W-:Y:S01]  /*39e0*/  IMAD R8, R8, -0x2, R5 ;  /* 0xfffffffe08087824 */ /* 0x000fe200078e0205 */
[----:B------:R-:W-:Y:S04]  /*39f0*/  STL [R1+0x68], R238 ;  /* 0x000068ee01007387 */ /* 0x000fe80000100800 */
[C---:B------:R-:W-:Y:S01]  /*3a00*/  ISETP.GT.AND P1, PT, R8.reuse, RZ, PT ;  /* 0x000000ff0800720c */ /* 0x040fe20003f24270 */
[----:B------:R-:W-:Y:S01]  /*3a10*/  STL [R1+0x64], R237 ;  /* 0x000064ed01007387 */ /* 0x000fe20000100800 */
[----:B------:R-:W-:-:S02]  /*3a20*/  ISETP.GT.AND P6, PT, R8, 0x1, PT ;  /* 0x000000010800780c */ /* 0x000fc40003fc4270 */
[----:B------:R-:W-:Y:S01]  /*3a30*/  ISETP.GT.AND P5, PT, R8, 0x8, PT ;  /* 0x000000080800780c */ /* 0x000fe20003fa4270 */
[----:B------:R-:W-:Y:S01]  /*3a40*/  STL [R1+0x60], R236 ;  /* 0x000060ec01007387 */ /* 0x000fe20000100800 */
[----:B------:R-:W-:Y:S02]  /*3a50*/  FSEL R6, R142, -INF , P1 ;  /* 0xff8000008e067808 */ /* 0x000fe40000800000 */
[----:B------:R-:W-:Y:S01]  /*3a60*/  FSEL R7, R141, -INF , P6 ;  /* 0xff8000008d077808 */ /* 0x000fe20003000000 */
[----:B------:R-:W-:Y:S01]  /*3a70*/  STL [R1+0x5c], R235 ;  /* 0x00005ceb01007387 */ /* 0x000fe20000100800 */
[----:B------:R-:W-:Y:S02]  /*3a80*/  ISETP.GT.AND P4, PT, R8, 0x9, PT ;  /* 0x000000090800780c */ /* 0x000fe40003f84270 */
[----:B------:R-:W-:Y:S01]  /*3a90*/  FSEL R9, R106, -INF , P5 ;  /* 0xff8000006a097808 */ /* 0x000fe20002800000 */
[----:B------:R-:W-:Y:S01]  /*3aa0*/  STL [R1+0x58], R234 ;  /* 0x000058ea01007387 */ /* 0x000fe20000100800 */
[----:B------:R-:W-:-:S02]  /*3ab0*/  FMNMX.FTZ R135, R6, R7, !PT ;  /* 0x0000000706877209 */ /* 0x000fc40007810000 */
[----:B------:R-:W-:Y:S01]  /*3ac0*/  ISETP.GT.AND P2, PT, R8, 0x10, PT ;  /* 0x000000100800780c */ /* 0x000fe20003f44270 */
[----:B------:R-:W-:Y:S01]  /*3ad0*/  STL [R1+0x54], R233 ;  /* 0x000054e901007387 */ /* 0x000fe20000100800 */
[----:B------:R-:W-:Y:S02]  /*3ae0*/  FSEL R10, R105, -INF , P4 ;  /* 0xff800000690a7808 */ /* 0x000fe40002000000 */
[----:B------:R-:W-:Y:S01]  /*3af0*/  FMNMX.FTZ R135, R9, R135, !PT ;  /* 0x0000008709877209 */ /* 0x000fe20007810000 */
[----:B------:R-:W-:Y:S01]  /*3b00*/  STL [R1+0x50], R232 ;  /* 0x000050e801007387 */ /* 0x000fe20000100800 */
[----:B------:R-:W-:Y:S02]  /*3b10*/  FSEL R11, R108, -INF , P1 ;  /* 0xff8000006c0b7808 */ /* 0x000fe40000800000 */
[----:B------:R-:W-:Y:S01]  /*3b20*/  FSEL R119, R144, -INF , P1 ;  /* 0xff80000090777808 */ /* 0x000fe20000800000 */
[----:B------:R1:W-:Y:S01]  /*3b30*/  STL [R1+0x4c], R231 ;  /* 0x00004ce701007387 */ /* 0x0003e20000100800 */
[----:B------:R-:W-:-:S02]  /*3b40*/  FSEL R108, R146, -INF , P1 ;  /* 0xff800000926c7808 */ /* 0x000fc40000800000 */
[----:B------:R-:W-:Y:S01]  /*3b50*/  ISETP.GT.AND P1, PT, R8, 0x11, PT ;  /* 0x000000110800780c */ /* 0x000fe20003f24270 */
[----:B------:R2:W-:Y:S01]  /*3b60*/  STL [R1+0x48], R230 ;  /* 0x000048e601007387 */ /* 0x0005e20000100800 */
[----:B------:R-:W-:Y:S02]  /*3b70*/  FSEL R17, R94, -INF , P2 ;  /* 0xff8000005e117808 */ /* 0x000fe40001000000 */
[----:B------:R-:W-:Y:S01]  /*3b80*/  FMNMX.FTZ R135, R10, R135, !PT ;  /* 0x000000870a877209 */ /* 0x000fe20007810000 */
[----:B------:R3:W-:Y:S01]  /*3b90*/  STL [R1+0x44], R229 ;  /* 0x000044e501007387 */ /* 0x0007e20000100800 */
[----:B------:R-:W-:Y:S02]  /*3ba0*/  FSEL R14, R109, -INF , P6 ;  /* 0xff8000006d0e7808 */ /* 0x000fe40003000000 */
[----:B------:R-:W-:Y:S01]  /*3bb0*/  FSEL R121, R143, -INF , P6 ;  /* 0xff8000008f797808 */ /* 0x000fe20003000000 */
[----:B------:R4:W-:Y:S01]  /*3bc0*/  STL [R1+0x40], R224 ;  /* 0x000040e001007387 */ /* 0x0009e20000100800 */
[----:B------:R-:W-:-:S02]  /*3bd0*/  FSEL R109, R145, -INF , P6 ;  /* 0xff800000916d7808 */ /* 0x000fc40003000000 */
[----:B------:R-:W-:Y:S01]  /*3be0*/  ISETP.GT.AND P6, PT, R8, 0x18, PT ;  /* 0x000000180800780c */ /* 0x000fe20003fc4270 */
[----:B------:R-:W-:Y:S01]  /*3bf0*/  LDSM.16.MT88.4 R48, [R226+0x100] ;  /* 0x00010000e230783b */ /* 0x000fe20000004200 */
[----:B------:R-:W-:Y:S02]  /*3c00*/  FSEL R18, R93, -INF , P1 ;  /* 0xff8000005d127808 */ /* 0x000fe40000800000 */
[----:B------:R-:W-:Y:S01]  /*3c10*/  FMNMX.FTZ R135, R17, R135, !PT ;  /* 0x0000008711877209 */ /* 0x000fe20007810000 */
[----:B------:R-:W-:Y:S01]  /*3c20*/  LDSM.16.MT88.4 R100, [R226+0x2100] ;  /* 0x00210000e264783b */ /* 0x000fe20000004200 */
[----:B------:R-:W-:Y:S02]  /*3c30*/  FSEL R122, R110, -INF , P5 ;  /* 0xff8000006e7a7808 */ /* 0x000fe40002800000 */
[----:B------:R-:W-:Y:S01]  /*3c40*/  FSEL R15, R104, -INF , P5 ;  /* 0xff800000680f7808 */ /* 0x000fe20002800000 */
[----:B------:R-:W-:Y:S01]  /*3c50*/  LDSM.16.MT88.4 R128, [R227+0x2100] ;  /* 0x00210000e380783b */ /* 0x000fe20000004200 */
        /* <DEDUP_REMOVED lines=14> */
[----:B------:R-:W0:Y:S01]  /*3d40*/  LDGDEPBAR ;  /* 0x00000000000079af */ /* 0x000e220000000000 */
[----:B------:R-:W-:Y:S02]  /*3d50*/  FSEL R23, R90, -INF , P2 ;  /* 0xff8000005a177808 */ /* 0x000fe40001000000 */
[----:B------:R-:W-:Y:S02]  /*3d60*/  FSEL R132, R96, -INF , P2 ;  /* 0xff80000060847808 */ /* 0x000fe40001000000 */
[----:B------:R-:W-:-:S02]  /*3d70*/  FSEL R116, R99, -INF , P2 ;  /* 0xff80000063747808 */ /* 0x000fc40001000000 */
[----:B------:R-:W-:Y:S02]  /*3d80*/  ISETP.GT.AND P2, PT, R8, 0x21, PT ;  /* 0x000000210800780c */ /* 0x000fe40003f44270 */
[----:B------:R-:W-:Y:S02]  /*3d90*/  FSEL R181, R74, -INF , P4 ;  /* 0xff8000004ab57808 */ /* 0x000fe40002000000 */
[----:B------:R-:W-:Y:S02]  /*3da0*/  FMNMX.FTZ R135, R20, R135, !PT ;  /* 0x0000008714877209 */ /* 0x000fe40007810000 */
[----:B------:R-:W-:Y:S02]  /*3db0*/  FSEL R24, R89, -INF , P1 ;  /* 0xff80000059187808 */ /* 0x000fe40000800000 */
[----:B------:R-:W-:Y:S02]  /*3dc0*/  FSEL R133, R95, -INF , P1 ;  /* 0xff8000005f857808 */ /* 0x000fe40000800000 */
[----:B------:R-:W-:-:S02]  /*3dd0*/  FSEL R117, R97, -INF , P1 ;  /* 0xff80000061757808 */ /* 0x000fc40000800000 */
[----:B------:R-:W-:Y:S01]  /*3de0*/  ISETP.GT.AND P1, PT, R8, 0x28, PT ;  /* 0x000000280800780c */ /* 0x000fe20003f24270 */
[----:B------:R-:W-:Y:S01]  /*3df0*/  LDSM.16.MT88.4 R96, [R225+0x2100] ;  /* 0x00210000e160783b */ /* 0x000fe20000004200 */
[----:B------:R-:W-:Y:S02]  /*3e00*/  FSEL R180, R73, -INF , P2 ;  /* 0xff80000049b47808 */ /* 0x000fe40001000000 */
[----:B------:R-:W-:Y:S02]  /*3e10*/  FMNMX.FTZ R135, R181, R135, !PT ;  /* 0x00000087b5877209 */ /* 0x000fe40007810000 */
[----:B------:R-:W-:Y:S02]  /*3e20*/  FSEL R186, R72, -INF , P4 ;  /* 0xff80000048ba7808 */ /* 0x000fe40002000000 */
[----:B------:R-:W-:Y:S02]  /*3e30*/  FSEL R179, R80, -INF , P4 ;  /* 0xff80000050b37808 */ /* 0x000fe40002000000 */
[----:B------:R-:W-:-:S02]  /*3e40*/  FSEL R177, R84, -INF , P4 ;  /* 0xff80000054b17808 */ /* 0x000fc40002000000 */
[----:B------:R-:W-:Y:S02]  /*3e50*/  FSEL R182, R68, -INF , P1 ;  /* 0xff80000044b67808 */ /* 0x000fe40000800000 */
[----:B------:R-:W-:Y:S02]  /*3e60*/  ISETP.GT.AND P4, PT, R8, 0x29, PT ;  /* 0x000000290800780c */ /* 0x000fe40003f84270 */
        /* <DEDUP_REMOVED lines=10> */
[----:B------:R-:W-:Y:S01]  /*3f10*/  FSEL R118, R92, -INF , P5 ;  /* 0xff8000005c767808 */ /* 0x000fe20002800000 */
[----:B------:R-:W-:Y:S01]  /*3f20*/  LDSM.16.MT88.4 R84, [R228+0x100] ;  /* 0x00010000e454783b */ /* 0x000fe20000004200 */
[----:B------:R-:W-:-:S02]  /*3f30*/  ISETP.GT.AND P5, PT, R8, 0x31, PT ;  /* 0x000000310800780c */ /* 0x000fc40003fa4270 */
[----:B-1----:R-:W-:Y:S01]  /*3f40*/  FSEL R231, R30, -INF , P6 ;  /* 0xff8000001ee77808 */ /* 0x002fe20003000000 */
[----:B------:R-:W-:Y:S01]  /*3f50*/  LDSM.16.MT88.4 R92, [R227+0x2900] ;  /* 0x00290000e35c783b */ /* 0x000fe20000004200 */
[----:B------:R-:W-:Y:S02]  /*3f60*/  FMNMX.FTZ R135, R183, R135, !PT ;  /* 0x00000087b7877209 */ /* 0x000fe40007810000 */
[----:B------:R-:W-:Y:S01]  /*3f70*/  ISETP.GT.AND P4, PT, R8, 0x38, PT ;  /* 0x000000380800780c */ /* 0x000fe20003f84270 */
[----:B------:R-:W-:Y:S01]  /*3f80*/  STL [R1+0x84], R231 ;  /* 0x000084e701007387 */ /* 0x000fe20000100800 */
[----:B------:R-:W-:Y:S02]  /*3f90*/  FSEL R209, R29, -INF , P5 ;  /* 0xff8000001dd17808 */ /* 0x000fe40002800000 */
[----:B------:R-:W-:Y:S02]  /*3fa0*/  FMNMX.FTZ R135, R231, R135, !PT ;  /* 0x00000087e7877209 */ /* 0x000fe40007810000 */
[----:B------:R-:W-:-:S02]  /*3fb0*/  FSEL R185, R45, -INF , P2 ;  /* 0xff8000002db97808 */ /* 0x000fc40001000000 */
[----:B------:R-:W-:Y:S02]  /*3fc0*/  FSEL R178, R75, -INF , P2 ;  /* 0xff8000004bb27808 */ /* 0x000fe40001000000 */
[----:B------:R-:W-:Y:S01]  /*3fd0*/  FSEL R170, R82, -INF , P2 ;  /* 0xff80000052aa7808 */ /* 0x000fe20001000000 */
[----:B------:R-:W-:Y:S01]  /*3fe0*/  LDSM.16.MT88.4 R72, [R226+0x900] ;  /* 0x00090000e248783b */ /* 0x000fe20000004200 */
[----:B------:R-:W-:Y:S02]  /*3ff0*/  ISETP.GT.AND P2, PT, R8, 0x39, PT ;  /* 0x000000390800780c */ /* 0x000fe40003f44270 */
[----:B--2---:R-:W-:Y:S02]  /*4000*/  FSEL R230, R22, -INF , P4 ;  /* 0xff80000016e67808 */ /* 0x004fe40002000000 */
[----:B------:R-:W-:Y:S02]  /*4010*/  FMNMX.FTZ R135, R209, R135, !PT ;  /* 0x00000087d1877209 */ /* 0x000fe40007810000 */
[----:B------:R-:W-:Y:S01]  /*4020*/  FSEL R208, R21, -INF , P2 ;  /* 0xff80000015d07808 */ /* 0x000fe20001000000 */
[----:B------:R-:W-:Y:S01]  /*4030*/  STL [R1+0x88], R230 ;  /* 0x000088e601007387 */ /* 0x000fe20000100800 */
[----:B------:R-:W-:-:S02]  /*4040*/  FMNMX.FTZ R135, R230, R135, !PT ;  /* 0x00000087e6877209 */ /* 0x000fc40007810000 */
[----:B------:R-:W-:Y:S02]  /*4050*/  FSEL R184, R70, -INF , P1 ;  /* 0xff80000046b87808 */ /* 0x000fe40000800000 */
[----:B------:R-:W-:Y:S01]  /*4060*/  FMNMX.FTZ R135, R208, R135, !PT ;  /* 0x00000087d0877209 */ /* 0x000fe20007810000 */
[----:B------:R-:W-:Y:S01]  /*4070*/  LDSM.16.MT88.4 R68, [R228+0x900] ;  /* 0x00090000e444783b */ /* 0x000fe20000004200 */
[----:B------:R-:W-:Y:S02]  /*4080*/  FSEL R171, R66, -INF , P1 ;  /* 0xff80000042ab7808 */ /* 0x000fe40000800000 */
[----:B------:R-:W-:Y:S01]  /*4090*/  FSEL R169, R44, -INF , P1 ;  /* 0xff8000002ca97808 */ /* 0x000fe20000800000 */
[----:B------:R-:W1:Y:S01]  /*40a0*/  SHFL.BFLY PT, R2, R135, 0x2, 0x1f ;  /* 0x0c401f0087027f89 */ /* 0x000e6200000e0000 */
[----:B---3--:R-:W-:Y:S02]  /*40b0*/  FSEL R229, R32, -INF , P6 ;  /* 0xff80000020e57808 */ /* 0x008fe40003000000 */
[----:B------:R-:W-:Y:S01]  /*40c0*/  FSEL R252, R31, -INF , P5 ;  /* 0xff8000001ffc7808 */ /* 0x000fe20002800000 */
[----:B------:R-:W-:Y:S01]  /*40d0*/  LDSM.16.MT88.4 R44, [R225+0x100] ;  /* 0x00010000e12c783b */ /* 0x000fe20000004200 */
[----:B----4-:R-:W-:-:S02]  /*40e0*/  FSEL R224, R28, -INF , P4 ;  /* 0xff8000001ce07808 */ /* 0x010fc40002000000 */
[----:B------:R-:W-:Y:S02]  /*40f0*/  FSEL R210, R27, -INF , P2 ;  /* 0xff8000001bd27808 */ /* 0x000fe40001000000 */
[----:B------:R-:W-:Y:S02]  /*4100*/  FMNMX.FTZ R0, R108, R109, !PT ;  /* 0x0000006d6c007209 */ /* 0x000fe40007810000 */
[----:B------:R-:W-:Y:S02]  /*4110*/  FSEL R214, R52, -INF , P6 ;  /* 0xff80000034d67808 */ /* 0x000fe40003000000 */
[----:B------:R-:W-:Y:S02]  /*4120*/  FMNMX.FTZ R0, R110, R0, !PT ;  /* 0x000000006e007209 */ /* 0x000fe40007810000 */
[----:B------:R-:W-:Y:S02]  /*4130*/  FSEL R207, R53, -INF , P5 ;  /* 0xff80000035cf7808 */ /* 0x000fe40002800000 */
[----:B------:R-:W-:-:S02]  /*4140*/  FMNMX.FTZ R0, R111, R0, !PT ;  /* 0x000000006f007209 */ /* 0x000fc40007810000 */
[----:B------:R-:W-:Y:S02]  /*4150*/  FSEL R206, R33, -INF , P4 ;  /* 0xff80000021ce7808 */ /* 0x000fe40002000000 */
[----:B------:R-:W-:Y:S02]  /*4160*/  FMNMX.FTZ R0, R116, R0, !PT ;  /* 0x0000000074007209 */ /* 0x000fe40007810000 */
[----:B------:R-:W-:Y:S02]  /*4170*/  FSEL R205, R34, -INF , P2 ;  /* 0xff80000022cd7808 */ /* 0x000fe40001000000 */
[----:B-1----:R-:W-:Y:S02]  /*4180*/  FMNMX.FTZ R135, R135, R2, !PT ;  /* 0x0000000287877209 */ /* 0x002fe40007810000 */
[----:B------:R-:W-:Y:S02]  /*4190*/  FMNMX.FTZ R0, R117, R0, !PT ;  /* 0x0000000075007209 */ /* 0x000fe40007810000 */
[----:B------:R-:W-:Y:S01]  /*41a0*/  FSEL R195, R37, -INF , P6 ;  /* 0xff80000025c37808 */ /* 0x000fe20003000000 */
[----:B------:R-:W1:Y:S01]  /*41b0*/  SHFL.BFLY PT, R2, R135, 0x1, 0x1f ;  /* 0x0c201f0087027f89 */ /* 0x000e6200000e0000 */
[----:B------:R-:W-:-:S02]  /*41c0*/  FMNMX.FTZ R0, R120, R0, !PT ;  /* 0x0000000078007209 */ /* 0x000fc40007810000 */
[----:B------:R-:W-:Y:S02]  /*41d0*/  FSEL R194, R36, -INF , P5 ;  /* 0xff80000024c27808 */ /* 0x000fe40002800000 */
[----:B------:R-:W-:Y:S02]  /*41e0*/  FMNMX.FTZ R0, R118, R0, !PT ;  /* 0x0000000076007209 */ /* 0x000fe40007810000 */
[----:B------:R-:W-:Y:S02]  /*41f0*/  FSEL R193, R35, -INF , P4 ;  /* 0xff80000023c17808 */ /* 0x000fe40002000000 */
[----:B------:R-:W-:Y:S02]  /*4200*/  FMNMX.FTZ R0, R177, R0, !PT ;  /* 0x00000000b1007209 */ /* 0x000fe40007810000 */
[----:B------:R-:W-:Y:S02]  /*4210*/  FSEL R187, R54, -INF , P2 ;  /* 0xff80000036bb7808 */ /* 0x000fe40001000000 */
[----:B------:R-:W-:Y:S01]  /*4220*/  FMNMX.FTZ R0, R170, R0, !PT ;  /* 0x00000000aa007209 */ /* 0x000fe20007810000 */
[----:B------:R-:W-:Y:S03]  /*4230*/  LDSM.16.MT88.4 R52, [R228+0x2900] ;  /* 0x00290000e434783b */ /* 0x000fe60000004200 */
[----:B------:R-:W-:-:S02]  /*4240*/  FMNMX.FTZ R0, R169, R0, !PT ;  /* 0x00000000a9007209 */ /* 0x000fc40007810000 */
[----:B-1----:R-:W-:Y:S02]  /*4250*/  FMNMX.FTZ R135, R135, R2, !PT ;  /* 0x0000000287877209 */ /* 0x002fe40007810000 */
[----:B------:R-:W-:Y:S02]  /*4260*/  FMNMX.FTZ R2, R11, R14, !PT ;  /* 0x0000000e0b027209 */ /* 0x000fe40007810000 */
[C---:B------:R-:W-:Y:S01]  /*4270*/  FSETP.NEU.FTZ.AND P1, PT, R135.reuse, -INF , PT ;  /* 0xff8000008700780b */ /* 0x040fe20003f3d000 */
[----:B------:R-:W-:Y:S01]  /*4280*/  FMUL.FTZ R13, R135, c[0x0][0x2d0] ;  /* 0x0000b400870d7a20 */ /* 0x000fe20000410000 */
[----:B------:R-:W-:Y:S01]  /*4290*/  FMNMX.FTZ R2, R15, R2, !PT ;  /* 0x000000020f027209 */ /* 0x000fe20007810000 */
[----:B------:R-:W-:Y:S03]  /*42a0*/  STL [R1+0x8c], R135 ;  /* 0x00008c8701007387 */ /* 0x000fe60000100800 */
[----:B------:R-:W-:Y:S01]  /*42b0*/  FMNMX.FTZ R2, R16, R2, !PT ;  /* 0x0000000210027209 */ /* 0x000fe20007810000 */
[----:B------:R-:W-:Y:S01]  /*42c0*/  STL [R1+0x90], R229 ;  /* 0x000090e501007387 */ /* 0x000fe20000100800 */
[----:B------:R-:W-:-:S02]  /*42d0*/  FSEL R13, R13, RZ, P1 ;  /* 0x000000ff0d0d7208 */ /* 0x000fc40000800000 */
[----:B------:R-:W-:Y:S02]  /*42e0*/  FMNMX.FTZ R2, R23, R2, !PT ;  /* 0x0000000217027209 */ /* 0x000fe40007810000 */
[----:B------:R-:W-:Y:S02]  /*42f0*/  ISETP.GT.AND P1, PT, R8, 0x29, PT ;  /* 0x000000290800780c */ /* 0x000fe40003f24270 */
[----:B------:R-:W-:Y:S02]  /*4300*/  FMNMX.FTZ R2, R24, R2, !PT ;  /* 0x0000000218027209 */ /* 0x000fe40007810000 */
[----:B------:R-:W-:Y:S02]  /*4310*/  FSEL R176, R40, -INF , P1 ;  /* 0xff80000028b07808 */ /* 0x000fe40000800000 */
[----:B------:R-:W-:-:S04]  /*4320*/  FMNMX.FTZ R2, R25, R2, !PT ;  /* 0x0000000219027209 */ /* 0x000fc80007810000 */
        /* <DEDUP_REMOVED lines=8> */
[----:B------:R-:W-:-:S05]  /*43b0*/  FMNMX.FTZ R2, R210, R2, !PT ;  /* 0x00000002d2027209 */ /* 0x000fca0007810000 */
[----:B------:R-:W1:Y:S02]  /*43c0*/  SHFL.BFLY PT, R5, R2, 0x2, 0x1f ;  /* 0x0c401f0002057f89 */ /* 0x000e6400000e0000 */
[----:B-1----:R-:W-:-:S05]  /*43d0*/  FMNMX.FTZ R2, R2, R5, !PT ;  /* 0x0000000502027209 */ /* 0x002fca0007810000 */
[----:B------:R-:W1:Y:S02]  /*43e0*/  SHFL.BFLY PT, R5, R2, 0x1, 0x1f ;  /* 0x0c201f0002057f89 */ /* 0x000e6400000e0000 */
[----:B-1----:R-:W-:Y:S01]  /*43f0*/  FMNMX.FTZ R2, R2, R5, !PT ;  /* 0x0000000502027209 */ /* 0x002fe20007810000 */
[----:B------:R-:W-:-:S03]  /*4400*/  FFMA.FTZ R5, R6, c[0x0][0x2d0], -R13 ;  /* 0x0000b40006057a23 */ /* 0x000fc6000001080d */
[C---:B------:R-:W-:Y:S01]  /*4410*/  FSETP.NEU.FTZ.AND P1, PT, R2.reuse, -INF , PT ;  /* 0xff8000000200780b */ /* 0x040fe20003f3d000 */
[----:B------:R-:W-:Y:S01]  /*4420*/  FMUL.FTZ R12, R2, c[0x0][0x2d0] ;  /* 0x0000b400020c7a20 */ /* 0x000fe20000410000 */
[----:B------:R1:W-:Y:S04]  /*4430*/  MUFU.EX2 R235, R5 ;  /* 0x0000000500eb7308 */ /* 0x0003e80000000800 */
[----:B------:R-:W-:Y:S02]  /*4440*/  FSEL R12, R12, RZ, P1 ;  /* 0x000000ff0c0c7208 */ /* 0x000fe40000800000 */
[----:B------:R-:W-:Y:S01]  /*4450*/  ISETP.GT.AND P1, PT, R8, 0x29, PT ;  /* 0x000000290800780c */ /* 0x000fe20003f24270 */
[----:B------:R-:W-:Y:S02]  /*4460*/  FFMA.FTZ R8, R17, c[0x0][0x2d0], -R13 ;  /* 0x0000b40011087a23 */ /* 0x000fe4000001080d */
[--C-:B------:R-:W-:Y:S01]  /*4470*/  FFMA.FTZ R3, R15, c[0x0][0x2d0], -R12.reuse ;  /* 0x0000b4000f037a23 */ /* 0x100fe2000001080c */
[----:B------:R-:W-:Y:S01]  /*4480*/  FSEL R168, R65, -INF , P1 ;  /* 0xff80000041a87808 */ /* 0x000fe20000800000 */
[----:B------:R-:W-:Y:S01]  /*4490*/  FFMA.FTZ R4, R11, c[0x0][0x2d0], -R12 ;  /* 0x0000b4000b047a23 */ /* 0x000fe2000001080c */
[----:B------:R2:W-:Y:S01]  /*44a0*/  MUFU.EX2 R244, R8 ;  /* 0x0000000800f47308 */ /* 0x0005e20000000800 */
[----:B------:R-:W-:-:S02]  /*44b0*/  FSEL R138, R67, -INF , P1 ;  /* 0xff800000438a7808 */ /* 0x000fc40000800000 */
[----:B------:R-:W-:Y:S01]  /*44c0*/  FMNMX.FTZ R0, R168, R0, !PT ;  /* 0x00000000a8007209 */ /* 0x000fe20007810000 */
[----:B-1----:R-:W-:Y:S01]  /*44d0*/  FFMA.FTZ R5, R7, c[0x0][0x2d0], -R13 ;  /* 0x0000b40007057a23 */ /* 0x002fe2000001080d */
[----:B------:R-:W-:Y:S02]  /*44e0*/  LDSM.16.MT88.4 R64, [R227+0x900] ;  /* 0x00090000e340783b */ /* 0x000fe40000004200 */
[----:B------:R-:W-:Y:S01]  /*44f0*/  FMNMX.FTZ R0, R214, R0, !PT ;  /* 0x00000000d6007209 */ /* 0x000fe20007810000 */
[----:B------:R1:W-:Y:S03]  /*4500*/  MUFU.EX2 R213, R3 ;  /* 0x0000000300d57308 */ /* 0x0003e60000000800 */
[----:B------:R-:W-:-:S04]  /*4510*/  FMNMX.FTZ R0, R207, R0, !PT ;  /* 0x00000000cf007209 */ /* 0x000fc80007810000 */
[----:B------:R-:W-:Y:S01]  /*4520*/  FMNMX.FTZ R0, R206, R0, !PT ;  /* 0x00000000ce007209 */ /* 0x000fe20007810000 */
[----:B------:R3:W-:Y:S01]  /*4530*/  MUFU.EX2 R238, R5 ;  /* 0x0000000500ee7308 */ /* 0x0007e20000000800 */
[----:B--2---:R-:W-:Y:S02]  /*4540*/  FFMA.FTZ R8, R18, c[0x0][0x2d0], -R13 ;  /* 0x0000b40012087a23 */ /* 0x004fe4000001080d */
[----:B------:R-:W-:Y:S01]  /*4550*/  FMNMX.FTZ R0, R205, R0, !PT ;  /* 0x00000000cd007209 */ /* 0x000fe20007810000 */
[----:B-1----:R-:W-:-:S04]  /*4560*/  FFMA.FTZ R3, R16, c[0x0][0x2d0], -R12 ;  /* 0x0000b40010037a23 */ /* 0x002fc8000001080c */
[----:B------:R1:W-:Y:S01]  /*4570*/  MUFU.EX2 R243, R4 ;  /* 0x0000000400f37308 */ /* 0x0003e20000000800 */
[----:B---3--:R-:W-:-:S07]  /*4580*/  FFMA.FTZ R5, R9, c[0x0][0x2d0], -R13 ;  /* 0x0000b40009057a23 */ /* 0x008fce000001080d */
[----:B------:R2:W3:Y:S01]  /*4590*/  MUFU.EX2 R233, R3 ;  /* 0x0000000300e97308 */ /* 0x0004e20000000800 */
[----:B------:R-:W4:Y:S07]  /*45a0*/  SHFL.BFLY PT, R9, R0, 0x2, 0x1f ;  /* 0x0c401f0000097f89 */ /* 0x000f2e00000e0000 */
[----:B------:R4:W-:Y:S01]  /*45b0*/  MUFU.EX2 R173, R5 ;  /* 0x0000000500ad7308 */ /* 0x0009e20000000800 */
[----:B-1----:R-:W-:Y:S01]  /*45c0*/  FFMA.FTZ R4, R14, c[0x0][0x2d0], -R12 ;  /* 0x0000b4000e047a23 */ /* 0x002fe2000001080c */
[----:B--2---:R-:W-:-:S06]  /*45d0*/  FMNMX.FTZ R3, R119, R121, !PT ;  /* 0x0000007977037209 */ /* 0x004fcc0007810000 */
[----:B------:R1:W-:Y:S01]  /*45e0*/  MUFU.EX2 R211, R8 ;  /* 0x0000000800d37308 */ /* 0x0003e20000000800 */
[----:B---3--:R-:W-:Y:S02]  /*45f0*/  F2FP.BF16.PACK_AB R7, R233, R213 ;  /* 0x000000d5e907723e */ /* 0x008fe400000010ff */
[----:B------:R-:W-:-:S04]  /*4600*/  FMNMX.FTZ R3, R122, R3, !PT ;  /* 0x000000037a037209 */ /* 0x000fc80007810000 */
[----:B------:R-:W-:Y:S01]  /*4610*/  FMNMX.FTZ R3, R123, R3, !PT ;  /* 0x000000037b037209 */ /* 0x000fe20007810000 */
[----:B----4-:R-:W-:Y:S01]  /*4620*/  FFMA.FTZ R5, R10, c[0x0][0x2d0], -R13 ;  /* 0x0000b4000a057a23 */ /* 0x010fe2000001080d */
[----:B------:R2:W-:Y:S02]  /*4630*/  MUFU.EX2 R239, R4 ;  /* 0x0000000400ef7308 */ /* 0x0005e40000000800 */
[----:B------:R-:W-:-:S04]  /*4640*/  FMNMX.FTZ R3, R132, R3, !PT ;  /* 0x0000000384037209 */ /* 0x000fc80007810000 */
[----:B------:R-:W-:Y:S01]  /*4650*/  FMNMX.FTZ R3, R133, R3, !PT ;  /* 0x0000000385037209 */ /* 0x000fe20007810000 */
[----:B-1----:R-:W-:Y:S01]  /*4660*/  FFMA.FTZ R8, R19, c[0x0][0x2d0], -R13 ;  /* 0x0000b40013087a23 */ /* 0x002fe2000001080d */
[----:B------:R-:W1:Y:S02]  /*4670*/  MUFU.EX2 R234, R5 ;  /* 0x0000000500ea7308 */ /* 0x000e640000000800 */
[----:B------:R-:W-:-:S04]  /*4680*/  FMNMX.FTZ R3, R134, R3, !PT ;  /* 0x0000000386037209 */ /* 0x000fc80007810000 */
[----:B------:R-:W-:Y:S02]  /*4690*/  FMNMX.FTZ R3, R139, R3, !PT ;  /* 0x000000038b037209 */ /* 0x000fe40007810000 */
[----:B------:R3:W-:Y:S01]  /*46a0*/  MUFU.EX2 R237, R8 ;  /* 0x0000000800ed7308 */ /* 0x0007e20000000800 */
[----:B--2---:R-:W-:Y:S02]  /*46b0*/  F2FP.BF16.PACK_AB R4, R238, R235 ;  /* 0x000000ebee04723e */ /* 0x004fe400000010ff */
[----:B------:R-:W-:-:S04]  /*46c0*/  FMNMX.FTZ R3, R179, R3, !PT ;  /* 0x00000003b3037209 */ /* 0x000fc80007810000 */
[----:B------:R-:W-:Y:S02]  /*46d0*/  FMNMX.FTZ R3, R178, R3, !PT ;  /* 0x00000003b2037209 */ /* 0x000fe40007810000 */
[----:B-1----:R-:W-:Y:S02]  /*46e0*/  F2FP.BF16.PACK_AB R6, R234, R173 ;  /* 0x000000adea06723e */ /* 0x002fe400000010ff */
[----:B------:R-:W-:Y:S02]  /*46f0*/  FMNMX.FTZ R3, R171, R3, !PT ;  /* 0x00000003ab037209 */ /* 0x000fe40007810000 */
[----:B------:R-:W-:Y:S02]  /*4700*/  F2FP.BF16.PACK_AB R5, R239, R243 ;  /* 0x000000f3ef05723e */ /* 0x000fe400000010ff */
[----:B------:R-:W-:Y:S01]  /*4710*/  FMNMX.FTZ R3, R138, R3, !PT ;  /* 0x000000038a037209 */ /* 0x000fe20007810000 */
[----:B---3--:R-:W-:-:S03]  /*4720*/  FFMA.FTZ R8, R20, c[0x0][0x2d0], -R13 ;  /* 0x0000b40014087a23 */ /* 0x008fc6000001080d */
[----:B------:R-:W-:Y:S01]  /*4730*/  FMNMX.FTZ R3, R195, R3, !PT ;  /* 0x00000003c3037209 */ /* 0x000fe20007810000 */
[----:B------:R1:W2:Y:S01]  /*4740*/  MUFU.EX2 R212, R8 ;  /* 0x0000000800d47308 */ /* 0x0002a20000000800 */
[----:B------:R-:W-:Y:S02]  /*4750*/  HMMA.16816.F32.BF16 R160, R4, R88, RZ ;  /* 0x0000005804a0723c */ /* 0x000fe400000418ff */
[----:B------:R-:W-:-:S04]  /*4760*/  FMNMX.FTZ R3, R194, R3, !PT ;  /* 0x00000003c2037209 */ /* 0x000fc80007810000 */
[----:B------:R-:W-:Y:S02]  /*4770*/  FMNMX.FTZ R3, R193, R3, !PT ;  /* 0x00000003c1037209 */ /* 0x000fe40007810000 */
[C---:B------:R-:W-:Y:S02]  /*4780*/  HMMA.16816.F32.BF16 R152, R4.reuse, R96, RZ ;  /* 0x000000600498723c */ /* 0x040fe400000418ff */
[----:B------:R-:W-:Y:S02]  /*4790*/  FMNMX.FTZ R14, R187, R3, !PT ;  /* 0x00000003bb0e7209 */ /* 0x000fe40007810000 */
[----:B------:R-:W-:Y:S01]  /*47a0*/  FMNMX.FTZ R3, R0, R9, !PT ;  /* 0x0000000900037209 */ /* 0x000fe20007810000 */
[--C-:B------:R-:W-:Y:S02]  /*47b0*/  FFMA.FTZ R0, R26, c[0x0][0x2d0], -R12.reuse ;  /* 0x0000b4001a007a23 */ /* 0x100fe4000001080c */
[--C-:B-1----:R-:W-:Y:S01]  /*47c0*/  FFMA.FTZ R8, R23, c[0x0][0x2d0], -R12.reuse ;  /* 0x0000b40017087a23 */ /* 0x102fe2000001080c */
[----:B------:R-:W1:Y:S01]  /*47d0*/  SHFL.BFLY PT, R15, R14, 0x2, 0x1f ;  /* 0x0c401f000e0f7f89 */ /* 0x000e6200000e0000 */
[----:B------:R1:W-:Y:S01]  /*47e0*/  MUFU.EX2 R229, R0 ;  /* 0x0000000000e57308 */ /* 0x0003e20000000800 */
[----:B--2---:R-:W-:Y:S01]  /*47f0*/  F2FP.BF16.PACK_AB R10, R212, R237 ;  /* 0x000000edd40a723e */ /* 0x004fe200000010ff */
[C---:B------:R-:W-:Y:S01]  /*4800*/  HMMA.16816.F32.BF16 R140, R4.reuse, R104, RZ ;  /* 0x00000068048c723c */ /* 0x040fe200000418ff */
[----:B------:R-:W2:Y:S05]  /*4810*/  SHFL.BFLY PT, R16, R3, 0x1, 0x1f ;  /* 0x0c201f0003107f89 */ /* 0x000eaa00000e0000 */
[----:B------:R3:W-:Y:S02]  /*4820*/  MUFU.EX2 R172, R8 ;  /* 0x0000000800ac7308 */ /* 0x0007e40000000800 */
[C---:B------:R-:W-:Y:S08]  /*4830*/  HMMA.16816.F32.BF16 R148, R4.reuse, R44, RZ ;  /* 0x0000002c0494723c */ /* 0x040ff000000418ff */
[----:B------:R-:W-:Y:S01]  /*4840*/  HMMA.16816.F32.BF16 R156, R4, R48, RZ ;  /* 0x00000030049c723c */ /* 0x000fe200000418ff */
[----:B-1----:R-:W-:Y:S01]  /*4850*/  FMNMX.FTZ R0, R14, R15, !PT ;  /* 0x0000000f0e007209 */ /* 0x002fe20007810000 */
[----:B---3--:R-:W-:-:S06]  /*4860*/  FFMA.FTZ R8, R24, c[0x0][0x2d0], -R12 ;  /* 0x0000b40018087a23 */ /* 0x008fcc000001080c */
[C---:B------:R-:W-:Y:S01]  /*4870*/  HMMA.16816.F32.BF16 R164, R4.reuse, R84, RZ ;  /* 0x0000005404a4723c */ /* 0x040fe200000418ff */
[----:B--2---:R-:W-:Y:S01]  /*4880*/  FMNMX.FTZ R137, R3, R16, !PT ;  /* 0x0000001003897209 */ /* 0x004fe20007810000 */
[----:B------:R1:W2:Y:S03]  /*4890*/  MUFU.EX2 R240, R8 ;  /* 0x0000000800f07308 */ /* 0x0002a60000000800 */
[C---:B------:R-:W-:Y:S01]  /*48a0*/  FSETP.NEU.FTZ.AND P1, PT, R137.reuse, -INF , PT ;  /* 0xff8000008900780b */ /* 0x040fe20003f3d000 */
[----:B------:R-:W-:Y:S02]  /*48b0*/  FMUL.FTZ R3, R137, c[0x0][0x2d0] ;  /* 0x0000b40089037a20 */ /* 0x000fe40000410000 */
[----:B------:R-:W-:Y:S03]  /*48c0*/  HMMA.16816.F32.BF16 R144, R4, R100, RZ ;  /* 0x000000640490723c */ /* 0x000fe600000418ff */
[----:B------:R-:W-:-:S05]  /*48d0*/  FSEL R3, R3, RZ, P1 ;  /* 0x000000ff03037208 */ /* 0x000fca0000800000 */
[----:B------:R-:W-:Y:S01]  /*48e0*/  HMMA.16816.F32.BF16 R124, R4, R128, RZ ;  /* 0x00000080047c723c */ /* 0x000fe200000418ff */
[----:B-1----:R-:W-:Y:S01]  /*48f0*/  FFMA.FTZ R8, R25, c[0x0][0x2d0], -R12 ;  /* 0x0000b40019087a23 */ /* 0x002fe2000001080c */
[----:B--2---:R-:W-:-:S03]  /*4900*/  F2FP.BF16.PACK_AB R9, R240, R172 ;  /* 0x000000acf009723e */ /* 0x004fc600000010ff */
[----:B------:R1:W2:Y:S03]  /*4910*/  MUFU.EX2 R236, R8 ;  /* 0x0000000800ec7308 */ /* 0x0002a60000000800 */
[C---:B------:R-:W-:Y:S08]  /*4920*/  HMMA.16816.F32.BF16 R112, R4.reuse, R46, RZ ;  /* 0x0000002e0470723c */ /* 0x040ff000000418ff */
[----:B------:R-:W-:Y:S01]  /*4930*/  HMMA.16816.F32.BF16 R80, R4, R50, RZ ;  /* 0x000000320450723c */ /* 0x000fe200000418ff */
[----:B-1----:R-:W-:-:S02]  /*4940*/  F2FP.BF16.PACK_AB R8, R211, R244 ;  /* 0x000000f4d308723e */ /* 0x002fc400000010ff */
[----:B--2---:R-:W-:-:S05]  /*4950*/  F2FP.BF16.PACK_AB R11, R229, R236 ;  /* 0x000000ece50b723e */ /* 0x004fca00000010ff */
[----:B------:R-:W-:Y:S08]  /*4960*/  HMMA.16816.F32.BF16 R40, R4, R86, RZ ;  /* 0x000000560428723c */ /* 0x000ff000000418ff */
[----:B------:R-:W-:Y:S08]  /*4970*/  HMMA.16816.F32.BF16 R16, R8, R64, R160 ;  /* 0x000000400810723c */ /* 0x000ff000000418a0 */
[C---:B------:R-:W-:Y:S08]  /*4980*/  HMMA.16816.F32.BF16 R36, R4.reuse, R90, RZ ;  /* 0x0000005a0424723c */ /* 0x040ff000000418ff */
[C---:B------:R-:W-:Y:S08]  /*4990*/  HMMA.16816.F32.BF16 R32, R4.reuse, R98, RZ ;  /* 0x000000620420723c */ /* 0x040ff000000418ff */
[----:B------:R-:W-:Y:S01]  /*49a0*/  HMMA.16816.F32.BF16 R28, R4, R102, RZ ;  /* 0x00000066041c723c */ /* 0x000fe200000418ff */
[----:B------:R-:W-:Y:S01]  /*49b0*/  MOV R163, R19 ;  /* 0x0000001300a37202 */ /* 0x000fe20000000f00 */
[----:B------:R-:W-:Y:S01]  /*49c0*/  IMAD.MOV.U32 R162, RZ, RZ, R17 ;  /* 0x000000ffffa27224 */ /* 0x000fe200078e0011 */
[----:B------:R-:W-:Y:S01]  /*49d0*/  MOV R160, R16 ;  /* 0x0000001000a07202 */ /* 0x000fe20000000f00 */
[----:B------:R-:W-:-:S04]  /*49e0*/  IMAD.MOV.U32 R161, RZ, RZ, R18 ;  /* 0x000000ffffa17224 */ /* 0x000fc800078e0012 */
[C---:B------:R-:W-:Y:S08]  /*49f0*/  HMMA.16816.F32.BF16 R24, R4.reuse, R106, RZ ;  /* 0x0000006a0418723c */ /* 0x040ff000000418ff */
[----:B------:R-:W-:Y:S01]  /*4a00*/  HMMA.16816.F32.BF16 R20, R4, R130, RZ ;  /* 0x000000820414723c */ /* 0x000fe200000418ff */
[----:B------:R-:W1:Y:S06]  /*4a10*/  SHFL.BFLY PT, R5, R0, 0x1, 0x1f ;  /* 0x0c201f0000057f89 */ /* 0x000e6c00000e0000 */
[--C-:B------:R-:W-:Y:S01]  /*4a20*/  FFMA.FTZ R4, R108, c[0x0][0x2d0], -R3.reuse ;  /* 0x0000b4006c047a23 */ /* 0x100fe20000010803 */
[C---:B------:R-:W-:Y:S03]  /*4a30*/  HMMA.16816.F32.BF16 R16, R8.reuse, R60, R152 ;  /* 0x0000003c0810723c */ /* 0x040fe60000041898 */
[----:B------:R2:W-:Y:S05]  /*4a40*/  MUFU.EX2 R204, R4 ;  /* 0x0000000400cc7308 */ /* 0x0005ea0000000800 */
[C---:B------:R-:W-:Y:S08]  /*4a50*/  HMMA.16816.F32.BF16 R140, R8.reuse, R52, R140 ;  /* 0x00000034088c723c */ /* 0x040ff0000004188c */
[----:B------:R-:W-:Y:S01]  /*4a60*/  HMMA.16816.F32.BF16 R200, R8, R72, R156 ;  /* 0x0000004808c8723c */ /* 0x000fe2000004189c */
[----:B-1----:R-:W-:Y:S01]  /*4a70*/  FMNMX.FTZ R136, R0, R5, !PT ;  /* 0x0000000500887209 */ /* 0x002fe20007810000 */
[----:B------:R-:W-:-:S02]  /*4a80*/  FFMA.FTZ R0, R111, c[0x0][0x2d0], -R3 ;  /* 0x0000b4006f007a23 */ /* 0x000fc40000010803 */
[----:B--2---:R-:W-:Y:S01]  /*4a90*/  FFMA.FTZ R4, R109, c[0x0][0x2d0], -R3 ;  /* 0x0000b4006d047a23 */ /* 0x004fe20000010803 */
[----:B------:R-:W-:-:S03]  /*4aa0*/  FSETP.NEU.FTZ.AND P1, PT, R136, -INF , PT ;  /* 0xff8000008800780b */ /* 0x000fc60003f3d000 */
[----:B------:R1:W2:Y:S01]  /*4ab0*/  MUFU.EX2 R192, R4 ;  /* 0x0000000400c07308 */ /* 0x0002a20000000800 */
[----:B------:R-:W-:Y:S01]  /*4ac0*/  IMAD.MOV.U32 R159, RZ, RZ, R19 ;  /* 0x000000ffff9f7224 */ /* 0x000fe200078e0013 */
[----:B------:R-:W-:Y:S01]  /*4ad0*/  MOV R157, R16 ;  /* 0x00000010009d7202 */ /* 0x000fe20000000f00 */
[----:B------:R-:W-:Y:S01]  /*4ae0*/  IMAD.MOV.U32 R158, RZ, RZ, R18 ;  /* 0x000000ffff9e7224 */ /* 0x000fe200078e0012 */
[----:B------:R-:W-:Y:S01]  /*4af0*/  HMMA.16816.F32.BF16 R216, R8, R68, R164 ;  /* 0x0000004408d8723c */ /* 0x000fe200000418a4 */
[----:B------:R-:W-:-:S03]  /*4b00*/  IMAD.MOV.U32 R156, RZ, RZ, R17 ;  /* 0x000000ffff9c7224 */ /* 0x000fc600078e0011 */
[----:B------:R-:W-:-:S04]  /*4b10*/  MOV R6, R141 ;  /* 0x0000008d00067202 */ /* 0x000fc80000000f00 */
[C---:B------:R-:W-:Y:S01]  /*4b20*/  HMMA.16816.F32.BF16 R16, R8.reuse, R56, R144 ;  /* 0x000000380810723c */ /* 0x040fe20000041890 */
[----:B-1----:R-:W-:Y:S02]  /*4b30*/  FFMA.FTZ R4, R110, c[0x0][0x2d0], -R3 ;  /* 0x0000b4006e047a23 */ /* 0x002fe40000010803 */
[----:B------:R1:W-:Y:S05]  /*4b40*/  MUFU.EX2 R110, R0 ;  /* 0x00000000006e7308 */ /* 0x0003ea0000000800 */
[C---:B------:R-:W-:Y:S03]  /*4b50*/  HMMA.16816.F32.BF16 R124, R8.reuse, R92, R124 ;  /* 0x0000005c087c723c */ /* 0x040fe6000004187c */
[----:B------:R3:W4:Y:S05]  /*4b60*/  MUFU.EX2 R15, R4 ;  /* 0x00000004000f7308 */ /* 0x00072a0000000800 */
[----:B------:R-:W-:Y:S01]  /*4b70*/  HMMA.16816.F32.BF16 R36, R8, R66, R36 ;  /* 0x000000420824723c */ /* 0x000fe20000041824 */
[----:B------:R-:W-:Y:S01]  /*4b80*/  IMAD.MOV.U32 R191, RZ, RZ, R216 ;  /* 0x000000ffffbf7224 */ /* 0x000fe200078e00d8 */
[----:B------:R-:W-:Y:S01]  /*4b90*/  MOV R190, R217 ;  /* 0x000000d900be7202 */ /* 0x000fe20000000f00 */
[----:B------:R-:W-:-:S02]  /*4ba0*/  IMAD.MOV.U32 R189, RZ, RZ, R218 ;  /* 0x000000ffffbd7224 */ /* 0x000fc400078e00da */
[----:B------:R-:W-:Y:S02]  /*4bb0*/  IMAD.MOV.U32 R188, RZ, RZ, R219 ;  /* 0x000000ffffbc7224 */ /* 0x000fe400078e00db */
[----:B-1----:R-:W-:Y:S01]  /*4bc0*/  FMUL.FTZ R0, R136, c[0x0][0x2d0] ;  /* 0x0000b40088007a20 */ /* 0x002fe20000410000 */
[C---:B------:R-:W-:Y:S01]  /*4bd0*/  HMMA.16816.F32.BF16 R196, R8.reuse, R76, R148 ;  /* 0x0000004c08c4723c */ /* 0x040fe20000041894 */
[----:B------:R-:W-:Y:S01]  /*4be0*/  IMAD.MOV.U32 R144, RZ, RZ, R16 ;  /* 0x000000ffff907224 */ /* 0x000fe200078e0010 */
[----:B------:R-:W-:Y:S01]  /*4bf0*/  MOV R145, R19 ;  /* 0x0000001300917202 */ /* 0x000fe20000000f00 */
[----:B------:R-:W-:Y:S01]  /*4c00*/  IMAD.MOV.U32 R16, RZ, RZ, R140 ;  /* 0x000000ffff107224 */ /* 0x000fe200078e008c */
[----:B------:R-:W-:Y:S01]  /*4c10*/  FSEL R0, R0, RZ, P1 ;  /* 0x000000ff00007208 */ /* 0x000fe20000800000 */
[----:B------:R-:W-:Y:S01]  /*4c20*/  IMAD.MOV.U32 R146, RZ, RZ, R18 ;  /* 0x000000ffff927224 */ /* 0x000fe200078e0012 */
[----:B------:R-:W-:Y:S01]  /*4c30*/  MOV R18, R142 ;  /* 0x0000008e00127202 */ /* 0x000fe20000000f00 */
[----:B---3--:R-:W-:Y:S01]  /*4c40*/  FFMA.FTZ R4, R116, c[0x0][0x2d0], -R3 ;  /* 0x0000b40074047a23 */ /* 0x008fe20000010803 */
[----:B------:R-:W-:Y:S01]  /*4c50*/  MOV R231, R126 ;  /* 0x0000007e00e77202 */ /* 0x000fe20000000f00 */
[----:B------:R-:W-:Y:S01]  /*4c60*/  IMAD.MOV.U32 R135, RZ, RZ, R124 ;  /* 0x000000ffff877224 */ /* 0x000fe200078e007c */
[----:B------:R-:W-:Y:S01]  /*4c70*/  HMMA.16816.F32.BF16 R148, R8, R78, R112 ;  /* 0x0000004e0894723c */ /* 0x000fe20000041870 */
[----:B------:R1:W-:Y:S01]  /*4c80*/  MUFU.EX2 R232, R4 ;  /* 0x0000000400e87308 */ /* 0x0003e20000000800 */
[----:B------:R-:W-:-:S02]  /*4c90*/  IMAD.MOV.U32 R230, RZ, RZ, R125 ;  /* 0x000000ffffe67224 */ /* 0x000fc400078e007d */
[----:B------:R-:W-:Y:S02]  /*4ca0*/  IMAD.MOV.U32 R14, RZ, RZ, R127 ;  /* 0x000000ffff0e7224 */ /* 0x000fe400078e007f */
[----:B------:R-:W-:Y:S02]  /*4cb0*/  IMAD.MOV.U32 R19, RZ, RZ, R17 ;  /* 0x000000ffff137224 */ /* 0x000fe400078e0011 */
[C---:B------:R-:W-:Y:S01]  /*4cc0*/  HMMA.16816.F32.BF16 R164, R8.reuse, R74, R80 ;  /* 0x0000004a08a4723c */ /* 0x040fe20000041850 */
[----:B------:R-:W-:Y:S02]  /*4cd0*/  IMAD.MOV.U32 R17, RZ, RZ, R143 ;  /* 0x000000ffff117224 */ /* 0x000fe400078e008f */
[----:B------:R-:W-:Y:S02]  /*4ce0*/  IMAD.MOV.U32 R7, RZ, RZ, R36 ;  /* 0x000000ffff077224 */ /* 0x000fe400078e0024 */
[----:B------:R-:W-:Y:S02]  /*4cf0*/  IMAD.MOV.U32 R5, RZ, RZ, R39 ;  /* 0x000000ffff057224 */ /* 0x000fe400078e0027 */
[----:B------:R-:W-:Y:S01]  /*4d00*/  IMAD.MOV.U32 R81, RZ, RZ, R37 ;  /* 0x000000ffff517224 */ /* 0x000fe200078e0025 */
[----:B------:R-:W-:Y:S01]  /*4d10*/  HMMA.16816.F32.BF16 R124, R8, R70, R40 ;  /* 0x00000046087c723c */ /* 0x000fe20000041828 */
[----:B-1----:R-:W-:Y:S01]  /*4d20*/  FFMA.FTZ R4, R117, c[0x0][0x2d0], -R3 ;  /* 0x0000b40075047a23 */ /* 0x002fe20000010803 */
[----:B------:R-:W-:Y:S01]  /*4d30*/  MOV R80, R38 ;  /* 0x0000002600507202 */ /* 0x000fe20000000f00 */
[----:B------:R-:W-:-:S02]  /*4d40*/  IMAD.MOV.U32 R143, RZ, RZ, R173 ;  /* 0x000000ffff8f7224 */ /* 0x000fc400078e00ad */
[----:B------:R1:W-:Y:S01]  /*4d50*/  MUFU.EX2 R141, R4 ;  /* 0x00000004008d7308 */ /* 0x0003e20000000800 */
[----:B------:R-:W-:Y:S02]  /*4d60*/  IMAD.MOV.U32 R142, RZ, RZ, R157 ;  /* 0x000000ffff8e7224 */ /* 0x000fe400078e009d */
[C---:B------:R-:W-:Y:S08]  /*4d70*/  HMMA.16816.F32.BF16 R248, R8.reuse, R62, R32 ;  /* 0x0000003e08f8723c */ /* 0x040ff00000041820 */
[----:B------:R-:W-:Y:S01]  /*4d80*/  HMMA.16816.F32.BF16 R220, R8, R58, R28 ;  /* 0x0000003a08dc723c */ /* 0x000fe2000004181c */
[----:B-1----:R-:W-:-:S07]  /*4d90*/  FFMA.FTZ R4, R119, c[0x0][0x2d0], -R0 ;  /* 0x0000b40077047a23 */ /* 0x002fce0000010800 */
[C---:B------:R-:W-:Y:S01]  /*4da0*/  HMMA.16816.F32.BF16 R152, R8.reuse, R54, R24 ;  /* 0x000000360898723c */ /* 0x040fe20000041818 */
[----:B------:R1:W-:Y:S07]  /*4db0*/  MUFU.EX2 R109, R4 ;  /* 0x00000004006d7308 */ /* 0x0003ee0000000800 */
[----:B------:R-:W-:Y:S07]  /*4dc0*/  HMMA.16816.F32.BF16 R216, R8, R94, R20 ;  /* 0x0000005e08d8723c */ /* 0x000fee0000041814 */
[----:B--2---:R-:W-:Y:S01]  /*4dd0*/  F2FP.BF16.PACK_AB R8, R192, R204 ;  /* 0x000000ccc008723e */ /* 0x004fe200000010ff */
[----:B-1----:R-:W-:Y:S01]  /*4de0*/  FFMA.FTZ R4, R121, c[0x0][0x2d0], -R0 ;  /* 0x0000b40079047a23 */ /* 0x002fe20000010800 */
[----:B----4-:R-:W-:-:S03]  /*4df0*/  F2FP.BF16.PACK_AB R10, R110, R15 ;  /* 0x0000000f6e0a723e */ /* 0x010fc600000010ff */
[----:B------:R1:W2:Y:S02]  /*4e00*/  MUFU.EX2 R108, R4 ;  /* 0x00000004006c7308 */ /* 0x0002a40000000800 */
[----:B-1----:R-:W-:Y:S01]  /*4e10*/  FFMA.FTZ R4, R122, c[0x0][0x2d0], -R0 ;  /* 0x0000b4007a047a23 */ /* 0x002fe20000010800 */
[----:B--2---:R-:W-:-:S05]  /*4e20*/  F2FP.BF16.PACK_AB R9, R108, R109 ;  /* 0x0000006d6c09723e */ /* 0x004fca00000010ff */
[----:B------:R1:W-:Y:S02]  /*4e30*/  MUFU.EX2 R242, R4 ;  /* 0x0000000400f27308 */ /* 0x0003e40000000800 */
[----:B-1----:R-:W-:-:S06]  /*4e40*/  FFMA.FTZ R4, R123, c[0x0][0x2d0], -R0 ;  /* 0x0000b4007b047a23 */ /* 0x002fcc0000010800 */
[----:B------:R1:W2:Y:S02]  /*4e50*/  MUFU.EX2 R140, R4 ;  /* 0x00000004008c7308 */ /* 0x0002a40000000800 */
[----:B-1----:R-:W-:Y:S01]  /*4e60*/  FFMA.FTZ R4, R120, c[0x0][0x2d0], -R3 ;  /* 0x0000b40078047a23 */ /* 0x002fe20000010803 */
[----:B--2---:R-:W-:-:S05]  /*4e70*/  F2FP.BF16.PACK_AB R11, R140, R242 ;  /* 0x000000f28c0b723e */ /* 0x004fca00000010ff */
[----:B------:R1:W-:Y:S02]  /*4e80*/  MUFU.EX2 R241, R4 ;  /* 0x0000000400f17308 */ /* 0x0003e40000000800 */
[C---:B------:R-:W-:Y:S07]  /*4e90*/  HMMA.16816.F32.BF16 R28, R8.reuse, R88, RZ ;  /* 0x00000058081c723c */ /* 0x040fee00000418ff */
[----:B------:R-:W-:Y:S01]  /*4ea0*/  IMAD.MOV.U32 R89, RZ, RZ, R19 ;  /* 0x000000ffff597224 */ /* 0x000fe200078e0013 */
[----:B------:R-:W-:Y:S01]  /*4eb0*/  HMMA.16816.F32.BF16 R24, R8, R96, RZ ;  /* 0x000000600818723c */ /* 0x000fe200000418ff */
[----:B------:R-:W-:-:S02]  /*4ec0*/  IMAD.MOV.U32 R88, RZ, RZ, R16 ;  /* 0x000000ffff587224 */ /* 0x000fc400078e0010 */
[----:B-1----:R-:W-:-:S04]  /*4ed0*/  FFMA.FTZ R4, R118, c[0x0][0x2d0], -R3 ;  /* 0x0000b40076047a23 */ /* 0x002fc80000010803 */
[----:B------:R-:W-:Y:S01]  /*4ee0*/  MOV R96, R18 ;  /* 0x0000001200607202 */ /* 0x000fe20000000f00 */
[----:B------:R1:W2:Y:S01]  /*4ef0*/  MUFU.EX2 R111, R4 ;  /* 0x00000004006f7308 */ /* 0x0002a20000000800 */
[----:B------:R-:W-:Y:S01]  /*4f00*/  HMMA.16816.F32.BF16 R40, R8, R44, RZ ;  /* 0x0000002c0828723c */ /* 0x000fe200000418ff */
[----:B------:R-:W-:Y:S02]  /*4f10*/  MOV R97, R141 ;  /* 0x0000008d00617202 */ /* 0x000fe40000000f00 */
[----:B------:R-:W-:-:S05]  /*4f20*/  MOV R141, R158 ;  /* 0x0000009e008d7202 */ /* 0x000fca0000000f00 */
[----:B------:R-:W-:Y:S01]  /*4f30*/  HMMA.16816.F32.BF16 R32, R8, R84, RZ ;  /* 0x000000540820723c */ /* 0x000fe200000418ff */
[----:B-1----:R-:W-:-:S07]  /*4f40*/  FFMA.FTZ R4, R132, c[0x0][0x2d0], -R0 ;  /* 0x0000b40084047a23 */ /* 0x002fce0000010800 */
[----:B------:R-:W-:Y:S01]  /*4f50*/  HMMA.16816.F32.BF16 R36, R8, R48, RZ ;  /* 0x000000300824723c */ /* 0x000fe200000418ff */
[----:B------:R-:W-:Y:S01]  /*4f60*/  IMAD.MOV.U32 R84, RZ, RZ, R146 ;  /* 0x000000ffff547224 */ /* 0x000fe200078e0092 */
[----:B------:R-:W-:Y:S01]  /*4f70*/  MOV R85, R145 ;  /* 0x0000009100557202 */ /* 0x000fe20000000f00 */
[----:B------:R1:W-:Y:S01]  /*4f80*/  MUFU.EX2 R245, R4 ;  /* 0x0000000400f57308 */ /* 0x0003e20000000800 */
[----:B------:R-:W-:-:S03]  /*4f90*/  IMAD.MOV.U32 R132, RZ, RZ, R159 ;  /* 0x000000ffff847224 */ /* 0x000fc600078e009f */
[----:B------:R-:W-:Y:S01]  /*4fa0*/  MOV R48, R81 ;  /* 0x0000005100307202 */ /* 0x000fe20000000f00 */
[----:B------:R-:W-:Y:S01]  /*4fb0*/  HMMA.16816.F32.BF16 R20, R8, R100, RZ ;  /* 0x000000640814723c */ /* 0x000fe200000418ff */
[----:B------:R-:W-:-:S06]  /*4fc0*/  IMAD.MOV.U32 R49, RZ, RZ, R80 ;  /* 0x000000ffff317224 */ /* 0x000fcc00078e0050 */
[----:B------:R-:W-:Y:S01]  /*4fd0*/  MOV R100, R7 ;  /* 0x0000000700647202 */ /* 0x000fe20000000f00 */
[----:B------:R-:W-:Y:S01]  /*4fe0*/  IMAD.MOV.U32 R101, RZ, RZ, R6 ;  /* 0x000000ffff657224 */ /* 0x000fe200078e0006 */
[----:B--2---:R-:W-:Y:S01]  /*4ff0*/  F2FP.BF16.PACK_AB R6, R111, R241 ;  /* 0x000000f16f06723e */ /* 0x004fe200000010ff */
[----:B------:R-:W-:Y:S01]  /*5000*/  HMMA.16816.F32.BF16 R44, R8, R46, RZ ;  /* 0x0000002e082c723c */ /* 0x000fe200000418ff */
[----:B-1----:R-:W-:Y:S02]  /*5010*/  FFMA.FTZ R4, R133, c[0x0][0x2d0], -R0 ;  /* 0x0000b40085047a23 */ /* 0x002fe40000010800 */
[----:B------:R-:W-:Y:S02]  /*5020*/  IMAD.MOV.U32 R133, RZ, RZ, R156 ;  /* 0x000000ffff857224 */ /* 0x000fe400078e009c */
[----:B------:R1:W2:Y:S02]  /*5030*/  MUFU.EX2 R247, R4 ;  /* 0x0000000400f77308 */ /* 0x0002a40000000800 */
[----:B-1----:R-:W-:-:S02]  /*5040*/  FFMA.FTZ R4, R134, c[0x0][0x2d0], -R0 ;  /* 0x0000b40086047a23 */ /* 0x002fc40000010800 */
[----:B------:R-:W-:-:S04]  /*5050*/  IMAD.MOV.U32 R134, RZ, RZ, R144 ;  /* 0x000000ffff867224 */ /* 0x000fc800078e0090 */
[----:B------:R1:W-:Y:S02]  /*5060*/  MUFU.EX2 R246, R4 ;  /* 0x0000000400f67308 */ /* 0x0003e40000000800 */
[----:B-1----:R-:W-:Y:S02]  /*5070*/  FFMA.FTZ R4, R139, c[0x0][0x2d0], -R0 ;  /* 0x0000b4008b047a23 */ /* 0x002fe40000010800 */
[----:B------:R-:W-:Y:S02]  /*5080*/  IMAD.MOV.U32 R139, RZ, RZ, R17 ;  /* 0x000000ffff8b7224 */ /* 0x000fe400078e0011 */
[----:B------:R-:W-:Y:S02]  /*5090*/  HMMA.16816.F32.BF16 R16, R8, R104, RZ ;  /* 0x000000680810723c */ /* 0x000fe400000418ff */
[----:B------:R1:W3:Y:S05]  /*50a0*/  MUFU.EX2 R215, R4 ;  /* 0x0000000400d77308 */ /* 0x0002ea0000000800 */
[----:B------:R-:W-:Y:S01]  /*50b0*/  MOV R105, R5 ;  /* 0x0000000500697202 */ /* 0x000fe20000000f00 */
[----:B------:R-:W-:Y:S01]  /*50c0*/  IMAD.MOV.U32 R104, RZ, RZ, R172 ;  /* 0x000000ffff687224 */ /* 0x000fe200078e00ac */
[----:B--2---:R-:W-:-:S02]  /*50d0*/  F2FP.BF16.PACK_AB R5, R247, R245 ;  /* 0x000000f5f705723e */ /* 0x004fc400000010ff */
[----:B-1----:R-:W-:Y:S02]  /*50e0*/  F2FP.BF16.PACK_AB R4, R97, R232 ;  /* 0x000000e86104723e */ /* 0x002fe400000010ff */
[----:B---3--:R-:W-:-:S11]  /*50f0*/  F2FP.BF16.PACK_AB R7, R215, R246 ;  /* 0x000000f6d707723e */ /* 0x008fd600000010ff */
[C---:B------:R-:W-:Y:S08]  /*5100*/  HMMA.16816.F32.BF16 R116, R4.reuse, R52, R16 ;  /* 0x000000340474723c */ /* 0x040ff00000041810 */
[C---:B------:R-:W-:Y:S07]  /*5110*/  HMMA.16816.F32.BF16 R144, R4.reuse, R76, R40 ;  /* 0x0000004c0490723c */ /* 0x040fee0000041828 */
[----:B------:R-:W-:Y:S01]  /*5120*/  IMAD.MOV.U32 R76, RZ, RZ, R110 ;  /* 0x000000ffff4c7224 */ /* 0x000fe200078e006e */
[----:B------:R-:W-:Y:S01]  /*5130*/  HMMA.16816.F32.BF16 R172, R4, R68, R32 ;  /* 0x0000004404ac723c */ /* 0x000fe20000041820 */
[----:B------:R-:W-:-:S06]  /*5140*/  IMAD.MOV.U32 R110, RZ, RZ, R211 ;  /* 0x000000ffff6e7224 */ /* 0x000fcc00078e00d3 */
[----:B------:R-:W-:Y:S01]  /*5150*/  IMAD.MOV.U32 R68, RZ, RZ, R210 ;  /* 0x000000ffff447224 */ /* 0x000fe200078e00d2 */
[----:B------:R-:W-:Y:S01]  /*5160*/  HMMA.16816.F32.BF16 R16, R8, R128, RZ ;  /* 0x000000800810723c */ /* 0x000fe200000418ff */
[----:B------:R-:W-:-:S06]  /*5170*/  MOV R69, R209 ;  /* 0x000000d100457202 */ /* 0x000fcc0000000f00 */
[----:B------:R-:W-:Y:S01]  /*5180*/  MOV R128, R48 ;  /* 0x0000003000807202 */ /* 0x000fe20000000f00 */
[----:B------:R-:W-:Y:S01]  /*5190*/  HMMA.16816.F32.BF16 R156, R4, R72, R36 ;  /* 0x00000048049c723c */ /* 0x000fe20000041824 */
[----:B------:R-:W-:-:S06]  /*51a0*/  IMAD.MOV.U32 R129, RZ, RZ, R49 ;  /* 0x000000ffff817224 */ /* 0x000fcc00078e0031 */
[----:B------:R-:W-:Y:S01]  /*51b0*/  IMAD.MOV.U32 R73, RZ, RZ, R133 ;  /* 0x000000ffff497224 */ /* 0x000fe200078e0085 */
[----:B------:R-:W-:Y:S01]  /*51c0*/  HMMA.16816.F32.BF16 R80, R4, R64, R28 ;  /* 0x000000400450723c */ /* 0x000fe2000004181c */
[----:B------:R-:W-:-:S07]  /*51d0*/  IMAD.MOV.U32 R72, RZ, RZ, R142 ;  /* 0x000000ffff487224 */ /* 0x000fce00078e008e */
[C---:B------:R-:W-:Y:S08]  /*51e0*/  HMMA.16816.F32.BF16 R120, R4.reuse, R60, R24 ;  /* 0x0000003c0478723c */ /* 0x040ff00000041818 */
[----:B------:R-:W-:Y:S08]  /*51f0*/  HMMA.16816.F32.BF16 R112, R4, R56, R20 ;  /* 0x000000380470723c */ /* 0x000ff00000041814 */
[C---:B------:R-:W-:Y:S08]  /*5200*/  HMMA.16816.F32.BF16 R40, R8.reuse, R50, RZ ;  /* 0x000000320828723c */ /* 0x040ff000000418ff */
[C---:B------:R-:W-:Y:S07]  /*5210*/  HMMA.16816.F32.BF16 R32, R8.reuse, R90, RZ ;  /* 0x0000005a0820723c */ /* 0x040fee00000418ff */
[----:B------:R-:W-:Y:S01]  /*5220*/  IMAD.MOV.U32 R90, RZ, RZ, R84 ;  /* 0x000000ffff5a7224 */ /* 0x000fe200078e0054 */
[----:B------:R-:W-:Y:S01]  /*5230*/  HMMA.16816.F32.BF16 R36, R8, R86, RZ ;  /* 0x000000560824723c */ /* 0x000fe200000418ff */
[----:B------:R-:W-:-:S07]  /*5240*/  IMAD.MOV.U32 R91, RZ, RZ, R85 ;  /* 0x000000ffff5b7224 */ /* 0x000fce00078e0055 */
[C---:B------:R-:W-:Y:S07]  /*5250*/  HMMA.16816.F32.BF16 R28, R8.reuse, R98, RZ ;  /* 0x00000062081c723c */ /* 0x040fee00000418ff */
[----:B------:R-:W-:Y:S01]  /*5260*/  IMAD.MOV.U32 R99, RZ, RZ, R104 ;  /* 0x000000ffff637224 */ /* 0x000fe200078e0068 */
[----:B------:R-:W-:Y:S01]  /*5270*/  HMMA.16816.F32.BF16 R24, R8, R102, RZ ;  /* 0x000000660818723c */ /* 0x000fe200000418ff */
[----:B------:R-:W-:Y:S01]  /*5280*/  MOV R104, R88 ;  /* 0x0000005800687202 */ /* 0x000fe20000000f00 */
[----:B------:R-:W-:Y:S01]  /*5290*/  IMAD.MOV.U32 R98, RZ, RZ, R105 ;  /* 0x000000ffff627224 */ /* 0x000fe200078e0069 */
[----:B------:R-:W-:-:S02]  /*52a0*/  MOV R88, R134 ;  /* 0x0000008600587202 */ /* 0x000fc40000000f00 */
[----:B------:R-:W-:Y:S01]  /*52b0*/  MOV R105, R101 ;  /* 0x0000006500697202 */ /* 0x000fe20000000f00 */
[----:B------:R-:W-:Y:S01]  /*52c0*/  IMAD.MOV.U32 R101, RZ, RZ, R140 ;  /* 0x000000ffff657224 */ /* 0x000fe200078e008c */
[----:B------:R-:W-:Y:S01]  /*52d0*/  MOV R103, R213 ;  /* 0x000000d500677202 */ /* 0x000fe20000000f00 */
[----:B------:R-:W-:Y:S01]  /*52e0*/  HMMA.16816.F32.BF16 R20, R8, R106, RZ ;  /* 0x0000006a0814723c */ /* 0x000fe200000418ff */
[----:B------:R-:W-:-:S06]  /*52f0*/  IMAD.MOV.U32 R102, RZ, RZ, R143 ;  /* 0x000000ffff667224 */ /* 0x000fcc00078e008f */
[----:B------:R-:W-:Y:S01]  /*5300*/  IMAD.MOV.U32 R106, RZ, RZ, R96 ;  /* 0x000000ffff6a7224 */ /* 0x000fe200078e0060 */
[----:B------:R-:W-:Y:S01]  /*5310*/  HMMA.16816.F32.BF16 R48, R8, R130, RZ ;  /* 0x000000820830723c */ /* 0x000fe200000418ff */
[----:B------:R-:W-:Y:S01]  /*5320*/  MOV R96, R212 ;  /* 0x000000d400607202 */ /* 0x000fe20000000f00 */
[----:B------:R-:W-:-:S05]  /*5330*/  IMAD.MOV.U32 R107, RZ, RZ, R139 ;  /* 0x000000ffff6b7224 */ /* 0x000fca00078e008b */
[----:B------:R-:W-:Y:S01]  /*5340*/  FFMA.FTZ R8, R177, c[0x0][0x2d0], -R3 ;  /* 0x0000b400b1087a23 */ /* 0x000fe20000010803 */
[C---:B------:R-:W-:Y:S01]  /*5350*/  HMMA.16816.F32.BF16 R64, R4.reuse, R66, R32 ;  /* 0x000000420440723c */ /* 0x040fe20000041820 */
[----:B------:R-:W-:Y:S02]  /*5360*/  IMAD.MOV.U32 R131, RZ, RZ, R100 ;  /* 0x000000ffff837224 */ /* 0x000fe400078e0064 */
[----:B------:R1:W-:Y:S01]  /*5370*/  MUFU.EX2 R210, R8 ;  /* 0x0000000800d27308 */ /* 0x0003e20000000800 */
[----:B------:R-:W-:Y:S02]  /*5380*/  IMAD.MOV.U32 R100, RZ, RZ, R208 ;  /* 0x000000ffff647224 */ /* 0x000fe400078e00d0 */
[----:B------:R-:W-:Y:S01]  /*5390*/  IMAD.MOV.U32 R130, RZ, RZ, R132 ;  /* 0x000000ffff827224 */ /* 0x000fe200078e0084 */
[----:B------:R-:W-:Y:S01]  /*53a0*/  MOV R32, R191 ;  /* 0x000000bf00207202 */ /* 0x000fe20000000f00 */
[----:B------:R-:W-:Y:S01]  /*53b0*/  IMAD.MOV.U32 R33, RZ, RZ, R190 ;  /* 0x000000ffff217224 */ /* 0x000fe200078e00be */
[----:B------:R-:W-:Y:S01]  /*53c0*/  HMMA.16816.F32.BF16 R84, R4, R92, R16 ;  /* 0x0000005c0454723c */ /* 0x000fe20000041810 */
[----:B------:R-:W-:Y:S01]  /*53d0*/  LDSM.16.MT88.4 R16, [R228+0x1100] ;  /* 0x00110000e410783b */ /* 0x000fe20000004200 */
[----:B------:R-:W-:Y:S01]  /*53e0*/  MOV R35, R188 ;  /* 0x000000bc00237202 */ /* 0x000fe20000000f00 */
[----:B------:R-:W-:-:S04]  /*53f0*/  IMAD.MOV.U32 R34, RZ, RZ, R189 ;  /* 0x000000ffff227224 */ /* 0x000fc800078e00bd */
[----:B------:R-:W-:Y:S01]  /*5400*/  MOV R93, R141 ;  /* 0x0000008d005d7202 */ /* 0x000fe20000000f00 */
[----:B------:R-:W-:Y:S01]  /*5410*/  HMMA.16816.F32.BF16 R44, R4, R78, R44 ;  /* 0x0000004e042c723c */ /* 0x000fe2000004182c */
[----:B------:R-:W-:Y:S02]  /*5420*/  IMAD.MOV.U32 R92, RZ, RZ, R163 ;  /* 0x000000ffff5c7224 */ /* 0x000fe400078e00a3 */
[----:B-1----:R-:W-:-:S04]  /*5430*/  FFMA.FTZ R8, R170, c[0x0][0x2d0], -R3 ;  /* 0x0000b400aa087a23 */ /* 0x002fc80000010803 */
[----:B------:R1:W-:Y:S01]  /*5440*/  MUFU.EX2 R211, R8 ;  /* 0x0000000800d37308 */ /* 0x0003e20000000800 */
[----:B------:R-:W-:Y:S01]  /*5450*/  HMMA.16816.F32.BF16 R40, R4, R74, R40 ;  /* 0x0000004a0428723c */ /* 0x000fe20000041828 */
[----:B------:R-:W-:Y:S01]  /*5460*/  MOV R78, R162 ;  /* 0x000000a2004e7202 */ /* 0x000fe20000000f00 */
[----:B------:R-:W-:-:S05]  /*5470*/  IMAD.MOV.U32 R79, RZ, RZ, R161 ;  /* 0x000000ffff4f7224 */ /* 0x000fca00078e00a1 */
[----:B------:R-:W-:Y:S01]  /*5480*/  IMAD.MOV.U32 R75, RZ, RZ, R160 ;  /* 0x000000ffff4b7224 */ /* 0x000fe200078e00a0 */
[----:B------:R-:W-:Y:S01]  /*5490*/  HMMA.16816.F32.BF16 R36, R4, R70, R36 ;  /* 0x000000460424723c */ /* 0x000fe20000041824 */
[----:B-1----:R-:W-:-:S07]  /*54a0*/  FFMA.FTZ R8, R169, c[0x0][0x2d0], -R3 ;  /* 0x0000b400a9087a23 */ /* 0x002fce0000010803 */
[C---:B------:R-:W-:Y:S01]  /*54b0*/  HMMA.16816.F32.BF16 R60, R4.reuse, R62, R28 ;  /* 0x0000003e043c723c */ /* 0x040fe2000004181c */
[----:B------:R-:W-:Y:S01]  /*54c0*/  LDSM.16.MT88.4 R28, [R227+0x1100] ;  /* 0x00110000e31c783b */ /* 0x000fe20000004200 */
[----:B------:R1:W-:Y:S06]  /*54d0*/  MUFU.EX2 R212, R8 ;  /* 0x0000000800d47308 */ /* 0x0003ec0000000800 */
[C---:B------:R-:W-:Y:S01]  /*54e0*/  HMMA.16816.F32.BF16 R56, R4.reuse, R58, R24 ;  /* 0x0000003a0438723c */ /* 0x040fe20000041818 */
[----:B------:R-:W2:Y:S07]  /*54f0*/  LDSM.16.MT88.4 R24, [R226+0x1100] ;  /* 0x00110000e218783b */ /* 0x000eae0000004200 */
[----:B------:R-:W-:Y:S01]  /*5500*/  HMMA.16816.F32.BF16 R52, R4, R54, R20 ;  /* 0x000000360434723c */ /* 0x000fe20000041814 */
[----:B------:R-:W3:Y:S01]  /*5510*/  LDSM.16.MT88.4 R20, [R225+0x1100] ;  /* 0x00110000e114783b */ /* 0x000ee20000004200 */
[----:B-1----:R-:W-:-:S04]  /*5520*/  FFMA.FTZ R8, R168, c[0x0][0x2d0], -R3 ;  /* 0x0000b400a8087a23 */ /* 0x002fc80000010803 */
[----:B------:R1:W4:Y:S02]  /*5530*/  MUFU.EX2 R213, R8 ;  /* 0x0000000800d57308 */ /* 0x0003240000000800 */
[----:B------:R-:W-:Y:S07]  /*5540*/  HMMA.16816.F32.BF16 R48, R4, R94, R48 ;  /* 0x0000005e0430723c */ /* 0x000fee0000041830 */
[----:B------:R-:W-:Y:S02]  /*5550*/  FFMA.FTZ R4, R182, c[0x0][0x2d0], -R13 ;  /* 0x0000b400b6047a23 */ /* 0x000fe4000001080d */
[----:B-1----:R-:W-:Y:S01]  /*5560*/  FFMA.FTZ R8, R179, c[0x0][0x2d0], -R0 ;  /* 0x0000b400b3087a23 */ /* 0x002fe20000010800 */
[----:B----4-:R-:W-:-:S03]  /*5570*/  F2FP.BF16.PACK_AB R10, R213, R212 ;  /* 0x000000d4d50a723e */ /* 0x010fc600000010ff */
[----:B------:R1:W-:Y:S02]  /*5580*/  MUFU.EX2 R190, R8 ;  /* 0x0000000800be7308 */ /* 0x0003e40000000800 */
[----:B-1----:R-:W-:-:S06]  /*5590*/  FFMA.FTZ R8, R178, c[0x0][0x2d0], -R0 ;  /* 0x0000b400b2087a23 */ /* 0x002fcc0000010800 */
[----:B------:R1:W4:Y:S02]  /*55a0*/  MUFU.EX2 R191, R8 ;  /* 0x0000000800bf7308 */ /* 0x0003240000000800 */
[----:B-1----:R-:W-:Y:S01]  /*55b0*/  FFMA.FTZ R8, R171, c[0x0][0x2d0], -R0 ;  /* 0x0000b400ab087a23 */ /* 0x002fe20000010800 */
[----:B----4-:R-:W-:-:S05]  /*55c0*/  F2FP.BF16.PACK_AB R9, R191, R190 ;  /* 0x000000bebf09723e */ /* 0x010fca00000010ff */
[----:B------:R1:W-:Y:S02]  /*55d0*/  MUFU.EX2 R208, R8 ;  /* 0x0000000800d07308 */ /* 0x0003e40000000800 */
[----:B-1----:R-:W-:-:S06]  /*55e0*/  FFMA.FTZ R8, R138, c[0x0][0x2d0], -R0 ;  /* 0x0000b4008a087a23 */ /* 0x002fcc0000010800 */
[----:B------:R1:W-:Y:S08]  /*55f0*/  MUFU.EX2 R138, R4 ;  /* 0x00000004008a7308 */ /* 0x0003f00000000800 */
[----:B------:R4:W2:Y:S01]  /*5600*/  MUFU.EX2 R209, R8 ;  /* 0x0000000800d17308 */ /* 0x0008a20000000800 */
[----:B-1----:R-:W-:-:S07]  /*5610*/  FFMA.FTZ R4, R183, c[0x0][0x2d0], -R13 ;  /* 0x0000b400b7047a23 */ /* 0x002fce000001080d */
[----:B------:R1:W1:Y:S01]  /*5620*/  MUFU.EX2 R139, R4 ;  /* 0x00000004008b7308 */ /* 0x0002620000000800 */
[----:B----4-:R-:W-:Y:S01]  /*5630*/  FFMA.FTZ R8, R181, c[0x0][0x2d0], -R13 ;  /* 0x0000b400b5087a23 */ /* 0x010fe2000001080d */
[----:B--2---:R-:W-:-:S06]  /*5640*/  F2FP.BF16.PACK_AB R11, R209, R208 ;  /* 0x000000d0d10b723e */ /* 0x004fcc00000010ff */
[----:B------:R2:W-:Y:S01]  /*5650*/  MUFU.EX2 R188, R8 ;  /* 0x0000000800bc7308 */ /* 0x0005e20000000800 */
[----:B-1----:R-:W-:Y:S01]  /*5660*/  FFMA.FTZ R4, R186, c[0x0][0x2d0], -R12 ;  /* 0x0000b400ba047a23 */ /* 0x002fe2000001080c */
[----:B------:R-:W-:-:S06]  /*5670*/  F2FP.BF16.PACK_AB R6, R139, R138 ;  /* 0x0000008a8b06723e */ /* 0x000fcc00000010ff */
[----:B------:R1:W-:Y:S01]  /*5680*/  MUFU.EX2 R132, R4 ;  /* 0x0000000400847308 */ /* 0x0003e20000000800 */
[----:B--2---:R-:W-:-:S07]  /*5690*/  FFMA.FTZ R8, R180, c[0x0][0x2d0], -R13 ;  /* 0x0000b400b4087a23 */ /* 0x004fce000001080d */
[----:B------:R2:W-:Y:S01]  /*56a0*/  MUFU.EX2 R189, R8 ;  /* 0x0000000800bd7308 */ /* 0x0005e20000000800 */
[----:B-1----:R-:W-:-:S07]  /*56b0*/  FFMA.FTZ R4, R185, c[0x0][0x2d0], -R12 ;  /* 0x0000b400b9047a23 */ /* 0x002fce000001080c */
[----:B------:R1:W4:Y:S01]  /*56c0*/  MUFU.EX2 R133, R4 ;  /* 0x0000000400857308 */ /* 0x0003220000000800 */
[----:B--2---:R-:W-:-:S07]  /*56d0*/  F2FP.BF16.PACK_AB R8, R211, R210 ;  /* 0x000000d2d308723e */ /* 0x004fce00000010ff */
[----:B------:R-:W-:Y:S01]  /*56e0*/  HMMA.16816.F32.BF16 R156, R8, R24, R156 ;  /* 0x00000018089c723c */ /* 0x000fe2000004189c */
[----:B-1----:R-:W-:Y:S01]  /*56f0*/  FFMA.FTZ R4, R184, c[0x0][0x2d0], -R12 ;  /* 0x0000b400b8047a23 */ /* 0x002fe2000001080c */
[----:B----4-:R-:W-:-:S06]  /*5700*/  F2FP.BF16.PACK_AB R5, R133, R132 ;  /* 0x000000848505723e */ /* 0x010fcc00000010ff */
[C---:B------:R-:W-:Y:S01]  /*5710*/  HMMA.16816.F32.BF16 R40, R8.reuse, R26, R40 ;  /* 0x0000001a0828723c */ /* 0x040fe20000041828 */
[----:B------:R1:W-:Y:S07]  /*5720*/  MUFU.EX2 R134, R4 ;  /* 0x0000000400867308 */ /* 0x0003ee0000000800 */
[C---:B---3--:R-:W-:Y:S08]  /*5730*/  HMMA.16816.F32.BF16 R144, R8.reuse, R20, R144 ;  /* 0x000000140890723c */ /* 0x048ff00000041890 */
[----:B------:R-:W-:Y:S01]  /*5740*/  HMMA.16816.F32.BF16 R44, R8, R22, R44 ;  /* 0x00000016082c723c */ /* 0x000fe2000004182c */
[----:B-1----:R-:W-:-:S04]  /*5750*/  FFMA.FTZ R4, R176, c[0x0][0x2d0], -R12 ;  /* 0x0000b400b0047a23 */ /* 0x002fc8000001080c */
[----:B------:R1:W2:Y:S03]  /*5760*/  MUFU.EX2 R77, R4 ;  /* 0x00000004004d7308 */ /* 0x0002a60000000800 */
[C---:B------:R-:W-:Y:S08]  /*5770*/  HMMA.16816.F32.BF16 R172, R8.reuse, R16, R172 ;  /* 0x0000001008ac723c */ /* 0x040ff000000418ac */
[----:B------:R-:W-:Y:S01]  /*5780*/  HMMA.16816.F32.BF16 R36, R8, R18, R36 ;  /* 0x000000120824723c */ /* 0x000fe20000041824 */
[----:B-1----:R-:W-:-:S02]  /*5790*/  F2FP.BF16.PACK_AB R4, R189, R188 ;  /* 0x000000bcbd04723e */ /* 0x002fc400000010ff */
[----:B--2---:R-:W-:-:S07]  /*57a0*/  F2FP.BF16.PACK_AB R7, R77, R134 ;  /* 0x000000864d07723e */ /* 0x004fce00000010ff */
[C---:B------:R-:W-:Y:S07]  /*57b0*/  HMMA.16816.F32.BF16 R176, R4.reuse, R16, R32 ;  /* 0x0000001004b0723c */ /* 0x040fee0000041820 */
[----:B------:R-:W-:Y:S01]  /*57c0*/  IMAD.MOV.U32 R32, RZ, RZ, R75 ;  /* 0x000000ffff207224 */ /* 0x000fe200078e004b */
[----:B------:R-:W-:Y:S01]  /*57d0*/  MOV R33, R78 ;  /* 0x0000004e00217202 */ /* 0x000fe20000000f00 */
[----:B------:R-:W-:Y:S01]  /*57e0*/  IMAD.MOV.U32 R78, RZ, RZ, R130 ;  /* 0x000000ffff4e7224 */ /* 0x000fe200078e0082 */
[----:B------:R-:W-:Y:S01]  /*57f0*/  MOV R75, R93 ;  /* 0x0000005d004b7202 */ /* 0x000fe20000000f00 */
[----:B------:R-:W-:Y:S01]  /*5800*/  IMAD.MOV.U32 R93, RZ, RZ, R129 ;  /* 0x000000ffff5d7224 */ /* 0x000fe200078e0081 */
[----:B------:R-:W-:Y:S01]  /*5810*/  MOV R129, R101 ;  /* 0x0000006500817202 */ /* 0x000fe20000000f00 */
[----:B------:R-:W-:Y:S01]  /*5820*/  IMAD.MOV.U32 R34, RZ, RZ, R79 ;  /* 0x000000ffff227224 */ /* 0x000fe200078e004f */
[----:B------:R-:W-:Y:S01]  /*5830*/  HMMA.16816.F32.BF16 R160, R4, R24, R200 ;  /* 0x0000001804a0723c */ /* 0x000fe200000418c8 */
[----:B------:R-:W-:Y:S01]  /*5840*/  IMAD.MOV.U32 R130, RZ, RZ, R98 ;  /* 0x000000ffff827224 */ /* 0x000fe200078e0062 */
[----:B------:R-:W-:Y:S01]  /*5850*/  MOV R98, R68 ;  /* 0x0000004400627202 */ /* 0x000fe20000000f00 */
[----:B------:R-:W-:Y:S01]  /*5860*/  IMAD.MOV.U32 R35, RZ, RZ, R92 ;  /* 0x000000ffff237224 */ /* 0x000fe200078e005c */
[----:B------:R-:W-:Y:S01]  /*5870*/  MOV R92, R128 ;  /* 0x00000080005c7202 */ /* 0x000fe20000000f00 */
[----:B------:R-:W-:-:S02]  /*5880*/  IMAD.MOV.U32 R79, RZ, RZ, R131 ;  /* 0x000000ffff4f7224 */ /* 0x000fc400078e0083 */
[----:B------:R-:W-:Y:S01]  /*5890*/  IMAD.MOV.U32 R101, RZ, RZ, R229 ;  /* 0x000000ffff657224 */ /* 0x000fe200078e00e5 */
[C---:B------:R-:W-:Y:S01]  /*58a0*/  HMMA.16816.F32.BF16 R164, R4.reuse, R26, R164 ;  /* 0x0000001a04a4723c */ /* 0x040fe200000418a4 */
[----:B------:R-:W-:Y:S01]  /*58b0*/  IMAD.MOV.U32 R131, RZ, RZ, R69 ;  /* 0x000000ffff837224 */ /* 0x000fe200078e0045 */
[----:B------:R-:W2:Y:S01]  /*58c0*/  LDL.LU R229, [R1+0x90] ;  /* 0x0000900001e57983 */ /* 0x000ea20000300800 */
[----:B------:R-:W-:Y:S01]  /*58d0*/  IMAD.MOV.U32 R68, RZ, RZ, R135 ;  /* 0x000000ffff447224 */ /* 0x000fe200078e0087 */
[----:B------:R-:W-:Y:S01]  /*58e0*/  MOV R69, R230 ;  /* 0x000000e600457202 */ /* 0x000fe20000000f00 */
[----:B------:R-:W-:Y:S01]  /*58f0*/  IMAD.MOV.U32 R128, RZ, RZ, R100 ;  /* 0x000000ffff807224 */ /* 0x000fe200078e0064 */
[----:B------:R1:W5:Y:S01]  /*5900*/  LDL.LU R135, [R1+0x8c] ;  /* 0x00008c0001877983 */ /* 0x0003620000300800 */
[----:B------:R-:W-:Y:S01]  /*5910*/  IMAD.MOV.U32 R100, RZ, RZ, R231 ;  /* 0x000000ffff647224 */ /* 0x000fe200078e00e7 */
[C---:B------:R-:W-:Y:S02]  /*5920*/  HMMA.16816.F32.BF16 R140, R4.reuse, R20, R196 ;  /* 0x00000014048c723c */ /* 0x040fe400000418c4 */
[----:B------:R-:W3:Y:S04]  /*5930*/  LDL.LU R230, [R1+0x88] ;  /* 0x0000880001e67983 */ /* 0x000ee80000300800 */
[----:B------:R-:W4:Y:S02]  /*5940*/  LDL.LU R231, [R1+0x84] ;  /* 0x0000840001e77983 */ /* 0x000f240000300800 */
[----:B------:R-:W-:Y:S02]  /*5950*/  HMMA.16816.F32.BF16 R148, R4, R22, R148 ;  /* 0x000000160494723c */ /* 0x000fe40000041894 */
[----:B------:R-:W1:Y:S06]  /*5960*/  LDSM.16.MT88.4 R24, [R225+0x3100] ;  /* 0x00310000e118783b */ /* 0x000e6c0000004200 */
[----:B------:R-:W-:Y:S01]  /*5970*/  HMMA.16816.F32.BF16 R20, R8, R28, R80 ;  /* 0x0000001c0814723c */ /* 0x000fe20000041850 */
[----:B------:R-:W-:Y:S01]  /*5980*/  IMAD.MOV.U32 R74, RZ, RZ, R75 ;  /* 0x000000ffff4a7224 */ /* 0x000fe200078e004b */
[----:B------:R-:W-:Y:S01]  /*5990*/  MOV R75, R78 ;  /* 0x0000004e004b7202 */ /* 0x000fe20000000f00 */
[----:B------:R-:W-:Y:S01]  /*59a0*/  IMAD.MOV.U32 R70, RZ, RZ, R79 ;  /* 0x000000ffff467224 */ /* 0x000fe200078e004f */
[----:B------:R-:W-:Y:S01]  /*59b0*/  MOV R78, R93 ;  /* 0x0000005d004e7202 */ /* 0x000fe20000000f00 */
[----:B------:R-:W-:-:S02]  /*59c0*/  IMAD.MOV.U32 R71, RZ, RZ, R92 ;  /* 0x000000ffff477224 */ /* 0x000fc400078e005c */
[----:B------:R-:W-:Y:S01]  /*59d0*/  IMAD.MOV.U32 R79, RZ, RZ, R130 ;  /* 0x000000ffff4f7224 */ /* 0x000fe200078e0082 */
[----:B------:R-:W-:Y:S01]  /*59e0*/  HMMA.16816.F32.BF16 R180, R4, R18, R124 ;  /* 0x0000001204b4723c */ /* 0x000fe2000004187c */
[----:B------:R-:W-:Y:S01]  /*59f0*/  IMAD.MOV.U32 R92, RZ, RZ, R131 ;  /* 0x000000ffff5c7224 */ /* 0x000fe200078e0083 */
[----:B------:R-:W-:Y:S01]  /*5a00*/  MOV R93, R128 ;  /* 0x00000080005d7202 */ /* 0x000fe20000000f00 */
[----:B------:R-:W-:-:S05]  /*5a10*/  IMAD.MOV.U32 R130, RZ, RZ, R129 ;  /* 0x000000ffff827224 */ /* 0x000fca00078e0081 */
[----:B------:R-:W-:Y:S01]  /*5a20*/  HMMA.16816.F32.BF16 R196, R4, R28, R32 ;  /* 0x0000001c04c4723c */ /* 0x000fe20000041820 */
[----:B------:R-:W-:Y:S01]  /*5a30*/  IMAD.MOV.U32 R131, RZ, RZ, R68 ;  /* 0x000000ffff837224 */ /* 0x000fe200078e0044 */
[----:B------:R-:W-:Y:S01]  /*5a40*/  MOV R82, R77 ;  /* 0x0000004d00527202 */ /* 0x000fe20000000f00 */
[----:B------:R-:W-:Y:S01]  /*5a50*/  IMAD.MOV.U32 R129, RZ, RZ, R242 ;  /* 0x000000ffff817224 */ /* 0x000fe200078e00f2 */
[----:B------:R-:W-:Y:S01]  /*5a60*/  MOV R128, R69 ;  /* 0x0000004500807202 */ /* 0x000fe20000000f00 */
[----:B------:R-:W-:Y:S02]  /*5a70*/  LDSM.16.MT88.4 R16, [R228+0x3100] ;  /* 0x00310000e410783b */ /* 0x000fe40000004200 */
[----:B------:R-:W-:Y:S01]  /*5a80*/  IMAD.MOV.U32 R35, RZ, RZ, R78 ;  /* 0x000000ffff237224 */ /* 0x000fe200078e004e */
[----:B------:R-:W-:Y:S01]  /*5a90*/  MOV R125, R23 ;  /* 0x00000017007d7202 */ /* 0x000fe20000000f00 */
        /* <DEDUP_REMOVED lines=14> */
[----:B------:R-:W-:-:S02]  /*5b80*/  IMAD.MOV.U32 R103, RZ, RZ, R240 ;  /* 0x000000ffff677224 */ /* 0x000fc400078e00f0 */
[----:B------:R-:W-:Y:S02]  /*5b90*/  IMAD.MOV.U32 R15, RZ, RZ, R239 ;  /* 0x000000ffff0f7224 */ /* 0x000fe400078e00ef */
[----:B------:R-:W-:Y:S01]  /*5ba0*/  IMAD.MOV.U32 R202, RZ, RZ, R35 ;  /* 0x000000ffffca7224 */ /* 0x000fe200078e0023 */
[----:B------:R-:W-:Y:S01]  /*5bb0*/  MOV R35, R71 ;  /* 0x0000004700237202 */ /* 0x000fe20000000f00 */
[----:B------:R-:W-:Y:S02]  /*5bc0*/  IMAD.MOV.U32 R102, RZ, RZ, R241 ;  /* 0x000000ffff667224 */ /* 0x000fe400078e00f1 */
[----:B------:R-:W-:Y:S02]  /*5bd0*/  IMAD.MOV.U32 R127, RZ, RZ, R21 ;  /* 0x000000ffff7f7224 */ /* 0x000fe400078e0015 */
[----:B------:R-:W-:Y:S02]  /*5be0*/  IMAD.MOV.U32 R126, RZ, RZ, R22 ;  /* 0x000000ffff7e7224 */ /* 0x000fe400078e0016 */
[----:B------:R-:W-:-:S02]  /*5bf0*/  IMAD.MOV.U32 R124, RZ, RZ, R20 ;  /* 0x000000ffff7c7224 */ /* 0x000fc400078e0014 */
[----:B------:R-:W-:Y:S01]  /*5c00*/  IMAD.MOV.U32 R203, RZ, RZ, R70 ;  /* 0x000000ffffcb7224 */ /* 0x000fe200078e0046 */
[----:B------:R-:W1:Y:S01]  /*5c10*/  LDSM.16.MT88.4 R20, [R226+0x3100] ;  /* 0x00310000e214783b */ /* 0x000e620000004200 */
[----:B------:R-:W-:Y:S01]  /*5c20*/  IMAD.MOV.U32 R71, RZ, RZ, R79 ;  /* 0x000000ffff477224 */ /* 0x000fe200078e004f */
[----:B------:R-:W-:Y:S01]  /*5c30*/  MOV R79, R238 ;  /* 0x000000ee004f7202 */ /* 0x000fe20000000f00 */
[----:B------:R-:W-:Y:S01]  /*5c40*/  IMAD.MOV.U32 R34, RZ, RZ, R76 ;  /* 0x000000ffff227224 */ /* 0x000fe200078e004c */
[----:B------:R-:W-:Y:S01]  /*5c50*/  MOV R76, R232 ;  /* 0x000000e8004c7202 */ /* 0x000fe20000000f00 */
[----:B------:R-:W-:Y:S02]  /*5c60*/  IMAD.MOV.U32 R70, RZ, RZ, R78 ;  /* 0x000000ffff467224 */ /* 0x000fe400078e004e */
[----:B------:R-:W-:Y:S01]  /*5c70*/  IMAD.MOV.U32 R200, RZ, RZ, R33 ;  /* 0x000000ffffc87224 */ /* 0x000fe200078e0021 */
[----:B------:R-:W-:Y:S01]  /*5c80*/  MOV R33, R103 ;  /* 0x0000006700217202 */ /* 0x000fe20000000f00 */
[----:B------:R-:W-:-:S02]  /*5c90*/  IMAD.MOV.U32 R78, RZ, RZ, R15 ;  /* 0x000000ffff4e7224 */ /* 0x000fc400078e000f */
[----:B------:R-:W-:Y:S02]  /*5ca0*/  IMAD.MOV.U32 R32, RZ, RZ, R102 ;  /* 0x000000ffff207224 */ /* 0x000fe400078e0066 */
[----:B------:R-:W-:Y:S02]  /*5cb0*/  IMAD.MOV.U32 R185, RZ, RZ, R78 ;  /* 0x000000ffffb97224 */ /* 0x000fe400078e004e */
[----:B------:R-:W-:Y:S02]  /*5cc0*/  IMAD.MOV.U32 R184, RZ, RZ, R79 ;  /* 0x000000ffffb87224 */ /* 0x000fe400078e004f */
[----:B------:R-:W-:Y:S01]  /*5cd0*/  IMAD.MOV.U32 R81, RZ, RZ, R76 ;  /* 0x000000ffff517224 */ /* 0x000fe200078e004c */
[----:B------:R-:W-:Y:S01]  /*5ce0*/  MOV R186, R34 ;  /* 0x0000002200ba7202 */ /* 0x000fe20000000f00 */
[----:B-1----:R-:W-:Y:S01]  /*5cf0*/  HMMA.16816.F32.BF16 R76, R4, R26, R248 ;  /* 0x0000001a044c723c */ /* 0x002fe200000418f8 */
[----:B------:R-:W-:Y:S02]  /*5d00*/  IMAD.MOV.U32 R168, RZ, RZ, R32 ;  /* 0x000000ffffa87224 */ /* 0x000fe400078e0020 */
[----:B------:R-:W-:-:S04]  /*5d10*/  IMAD.MOV.U32 R171, RZ, RZ, R33 ;  /* 0x000000ffffab7224 */ /* 0x000fc800078e0021 */
[----:B------:R-:W-:Y:S02]  /*5d20*/  IMAD.MOV.U32 R249, RZ, RZ, R35 ;  /* 0x000000fffff97224 */ /* 0x000fe400078e0023 */
[----:B------:R-:W1:Y:S01]  /*5d30*/  LDSM.16.MT88.4 R32, [R227+0x3100] ;  /* 0x00310000e320783b */ /* 0x000e620000004200 */
[----:B------:R-:W-:Y:S02]  /*5d40*/  IMAD.MOV.U32 R68, RZ, RZ, R100 ;  /* 0x000000ffff447224 */ /* 0x000fe400078e0064 */
[----:B------:R-:W-:Y:S01]  /*5d50*/  IMAD.MOV.U32 R69, RZ, RZ, R14 ;  /* 0x000000ffff457224 */ /* 0x000fe200078e000e */
[----:B------:R-:W-:Y:S01]  /*5d60*/  MOV R250, R92 ;  /* 0x0000005c00fa7202 */ /* 0x000fe20000000f00 */
[----:B------:R-:W-:Y:S02]  /*5d70*/  IMAD.MOV.U32 R251, RZ, RZ, R93 ;  /* 0x000000fffffb7224 */ /* 0x000fe400078e005d */
[----:B------:R-:W-:Y:S07]  /*5d80*/  HMMA.16816.F32.BF16 R92, R4, R22, R220 ;  /* 0x00000016045c723c */ /* 0x000fee00000418dc */
[----:B------:R-:W-:Y:S01]  /*5d90*/  IMAD.MOV.U32 R220, RZ, RZ, R70 ;  /* 0x000000ffffdc7224 */ /* 0x000fe200078e0046 */
[----:B------:R-:W-:Y:S01]  /*5da0*/  MOV R221, R71 ;  /* 0x0000004700dd7202 */ /* 0x000fe20000000f00 */
[----:B------:R-:W-:-:S02]  /*5db0*/  IMAD.MOV.U32 R222, RZ, RZ, R68 ;  /* 0x000000ffffde7224 */ /* 0x000fc400078e0044 */
[----:B------:R-:W-:Y:S01]  /*5dc0*/  IMAD.MOV.U32 R223, RZ, RZ, R69 ;  /* 0x000000ffffdf7224 */ /* 0x000fe200078e0045 */
[C---:B------:R-:W-:Y:S08]  /*5dd0*/  HMMA.16816.F32.BF16 R72, R4.reuse, R24, R72 ;  /* 0x000000180448723c */ /* 0x040ff00000041848 */
[C---:B------:R-:W-:Y:S08]  /*5de0*/  HMMA.16816.F32.BF16 R88, R4.reuse, R20, R88 ;  /* 0x000000140458723c */ /* 0x040ff00000041858 */
[C---:B------:R-:W-:Y:S08]  /*5df0*/  HMMA.16816.F32.BF16 R104, R4.reuse, R16, R104 ;  /* 0x000000100468723c */ /* 0x040ff00000041868 */
[C---:B------:R-:W-:Y:S08]  /*5e00*/  HMMA.16816.F32.BF16 R200, R4.reuse, R30, R200 ;  /* 0x0000001e04c8723c */ /* 0x040ff000000418c8 */
[C---:B------:R-:W-:Y:S08]  /*5e10*/  HMMA.16816.F32.BF16 R68, R4.reuse, R18, R152 ;  /* 0x000000120444723c */ /* 0x040ff00000041898 */
[----:B-1----:R-:W-:Y:S01]  /*5e20*/  HMMA.16816.F32.BF16 R220, R4, R32, R220 ;  /* 0x0000002004dc723c */ /* 0x002fe200000418dc */
[----:B------:R-:W-:Y:S01]  /*5e30*/  MOV R153, R249 ;  /* 0x000000f900997202 */ /* 0x000fe20000000f00 */
[----:B------:R-:W-:-:S02]  /*5e40*/  IMAD.MOV.U32 R155, RZ, RZ, R250 ;  /* 0x000000ffff9b7224 */ /* 0x000fc400078e00fa */
[----:B------:R-:W-:-:S04]  /*5e50*/  IMAD.MOV.U32 R154, RZ, RZ, R251 ;  /* 0x000000ffff9a7224 */ /* 0x000fc800078e00fb */
[----:B------:R-:W-:Y:S07]  /*5e60*/  HMMA.16816.F32.BF16 R216, R4, R34, R216 ;  /* 0x0000002204d8723c */ /* 0x000fee00000418d8 */
[----:B------:R-:W-:Y:S01]  /*5e70*/  FFMA.FTZ R4, R214, c[0x0][0x2d0], -R3 ;  /* 0x0000b400d6047a23 */ /* 0x000fe20000010803 */
[----:B------:R-:W-:Y:S01]  /*5e80*/  HMMA.16816.F32.BF16 R248, R8, R30, R64 ;  /* 0x0000001e08f8723c */ /* 0x000fe20000041840 */
[----:B------:R-:W-:-:S07]  /*5e90*/  IMAD.MOV.U32 R102, RZ, RZ, R234 ;  /* 0x000000ffff667224 */ /* 0x000fce00078e00ea */
[----:B------:R-:W-:Y:S01]  /*5ea0*/  HMMA.16816.F32.BF16 R64, R8, R24, R120 ;  /* 0x000000180840723c */ /* 0x000fe20000041878 */
[----:B------:R1:W-:Y:S01]  /*5eb0*/  MUFU.EX2 R24, R4 ;  /* 0x0000000400187308 */ /* 0x0003e20000000800 */
[----:B------:R-:W-:-:S06]  /*5ec0*/  MOV R28, R102 ;  /* 0x00000066001c7202 */ /* 0x000fcc0000000f00 */
[----:B------:R-:W-:Y:S01]  /*5ed0*/  HMMA.16816.F32.BF16 R60, R8, R26, R60 ;  /* 0x0000001a083c723c */ /* 0x000fe2000004183c */
[----:B-1----:R-:W-:-:S04]  /*5ee0*/  FFMA.FTZ R4, R207, c[0x0][0x2d0], -R3 ;  /* 0x0000b400cf047a23 */ /* 0x002fc80000010803 */
[----:B------:R1:W1:Y:S01]  /*5ef0*/  MUFU.EX2 R25, R4 ;  /* 0x0000000400197308 */ /* 0x0002620000000800 */
[----:B------:R-:W-:Y:S01]  /*5f00*/  MOV R123, R153 ;  /* 0x00000099007b7202 */ /* 0x000fe20000000f00 */
[----:B------:R-:W-:Y:S02]  /*5f10*/  IMAD.MOV.U32 R153, RZ, RZ, R28 ;  /* 0x000000ffff997224 */ /* 0x000fe400078e001c */
[--C-:B-1----:R-:W-:Y:S02]  /*5f20*/  FFMA.FTZ R4, R206, c[0x0][0x2d0], -R3.reuse ;  /* 0x0000b400ce047a23 */ /* 0x102fe40000010803 */
[----:B------:R-:W-:-:S04]  /*5f30*/  FFMA.FTZ R3, R205, c[0x0][0x2d0], -R3 ;  /* 0x0000b400cd037a23 */ /* 0x000fc80000010803 */
[----:B------:R1:W-:Y:S01]  /*5f40*/  MUFU.EX2 R26, R3 ;  /* 0x00000003001a7308 */ /* 0x0003e20000000800 */
[----:B------:R-:W-:Y:S01]  /*5f50*/  HMMA.16816.F32.BF16 R56, R8, R22, R56 ;  /* 0x000000160838723c */ /* 0x000fe20000041838 */
[----:B------:R-:W-:Y:S01]  /*5f60*/  IMAD.MOV.U32 R103, RZ, RZ, R233 ;  /* 0x000000ffff677224 */ /* 0x000fe200078e00e9 */
[----:B------:R-:W-:Y:S02]  /*5f70*/  MOV R100, R244 ;  /* 0x000000f400647202 */ /* 0x000fe40000000f00 */
[----:B------:R-:W-:Y:S01]  /*5f80*/  MOV R152, R98 ;  /* 0x0000006200987202 */ /* 0x000fe20000000f00 */
[----:B-1----:R-:W-:-:S03]  /*5f90*/  FFMA.FTZ R3, R195, c[0x0][0x2d0], -R0 ;  /* 0x0000b400c3037a23 */ /* 0x002fc60000010800 */
[C---:B------:R-:W-:Y:S01]  /*5fa0*/  HMMA.16816.F32.BF16 R52, R8.reuse, R18, R52 ;  /* 0x000000120834723c */ /* 0x040fe20000041834 */
[----:B------:R-:W-:Y:S02]  /*5fb0*/  IMAD.MOV.U32 R80, RZ, RZ, R103 ;  /* 0x000000ffff507224 */ /* 0x000fe400078e0067 */
[----:B------:R-:W-:Y:S02]  /*5fc0*/  IMAD.MOV.U32 R169, RZ, RZ, R129 ;  /* 0x000000ffffa97224 */ /* 0x000fe400078e0081 */
[----:B------:R-:W-:Y:S01]  /*5fd0*/  IMAD.MOV.U32 R14, RZ, RZ, R243 ;  /* 0x000000ffff0e7224 */ /* 0x000fe200078e00f3 */
[----:B------:R-:W-:Y:S01]  /*5fe0*/  MOV R170, R128 ;  /* 0x0000008000aa7202 */ /* 0x000fe20000000f00 */
[----:B------:R-:W-:Y:S01]  /*5ff0*/  IMAD.MOV.U32 R103, RZ, RZ, R224 ;  /* 0x000000ffff677224 */ /* 0x000fe200078e00e0 */
[----:B------:R-:W-:Y:S01]  /*6000*/  MOV R15, R235 ;  /* 0x000000eb000f7202 */ /* 0x000fe20000000f00 */
[----:B------:R-:W-:Y:S02]  /*6010*/  IMAD.MOV.U32 R98, RZ, RZ, R100 ;  /* 0x000000ffff627224 */ /* 0x000fe400078e0064 */
[----:B----4-:R-:W-:Y:S01]  /*6020*/  IMAD.MOV.U32 R29, RZ, RZ, R231 ;  /* 0x000000ffff1d7224 */ /* 0x010fe200078e00e7 */
[----:B--2---:R-:W-:Y:S01]  /*6030*/  MOV R102, R229 ;  /* 0x000000e500667202 */ /* 0x004fe20000000f00 */
[----:B---3--:R-:W-:Y:S01]  /*6040*/  IMAD.MOV.U32 R83, RZ, RZ, R230 ;  /* 0x000000ffff537224 */ /* 0x008fe200078e00e6 */
[----:B------:R-:W-:Y:S01]  /*6050*/  MUFU.EX2 R27, R4 ;  /* 0x00000004001b7308 */ /* 0x000fe20000000800 */
[----:B------:R-:W-:Y:S01]  /*6060*/  IMAD.MOV.U32 R122, RZ, RZ, R29 ;  /* 0x000000ffff7a7224 */ /* 0x000fe200078e001d */
[----:B------:R-:W-:Y:S01]  /*6070*/  HMMA.16816.F32.BF16 R48, R8, R34, R48 ;  /* 0x000000220830723c */ /* 0x000fe20000041830 */
[----:B------:R1:W5:Y:S01]  /*6080*/  LDL.LU R244, [R1+0x80] ;  /* 0x0000800001f47983 */ /* 0x0003620000300800 */
[----:B------:R-:W-:-:S06]  /*6090*/  MOV R5, R83 ;  /* 0x0000005300057202 */ /* 0x000fcc0000000f00 */
[C---:B------:R-:W-:Y:S01]  /*60a0*/  HMMA.16816.F32.BF16 R28, R8.reuse, R20, R112 ;  /* 0x00000014081c723c */ /* 0x040fe20000041870 */
[----:B------:R2:W-:Y:S01]  /*60b0*/  MUFU.EX2 R20, R3 ;  /* 0x0000000300147308 */ /* 0x0005e20000000800 */
[----:B------:R-:W-:Y:S01]  /*60c0*/  IMAD.MOV.U32 R6, RZ, RZ, R102 ;  /* 0x000000ffff067224 */ /* 0x000fe200078e0066 */
[----:B------:R-:W-:Y:S01]  /*60d0*/  MOV R83, R101 ;  /* 0x0000006500537202 */ /* 0x000fe20000000f00 */
[----:B------:R-:W-:Y:S01]  /*60e0*/  IMAD.MOV.U32 R7, RZ, RZ, R103 ;  /* 0x000000ffff077224 */ /* 0x000fe200078e0067 */
[----:B------:R1:W5:Y:S01]  /*60f0*/  LDL.LU R243, [R1+0x7c] ;  /* 0x00007c0001f37983 */ /* 0x0003620000300800 */
[----:B--2---:R-:W-:Y:S02]  /*6100*/  FFMA.FTZ R3, R194, c[0x0][0x2d0], -R0 ;  /* 0x0000b400c2037a23 */ /* 0x004fe40000010800 */
[----:B------:R-:W-:Y:S01]  /*6110*/  HMMA.16816.F32.BF16 R100, R8, R16, R116 ;  /* 0x000000100864723c */ /* 0x000fe20000041874 */
[----:B------:R-:W-:Y:S01]  /*6120*/  IMAD.MOV.U32 R129, RZ, RZ, R236 ;  /* 0x000000ffff817224 */ /* 0x000fe200078e00ec */
[----:B------:R1:W5:Y:S01]  /*6130*/  LDL.LU R242, [R1+0x78] ;  /* 0x0000780001f27983 */ /* 0x0003620000300800 */
[----:B------:R2:W3:Y:S01]  /*6140*/  MUFU.EX2 R22, R3 ;  /* 0x0000000300167308 */ /* 0x0004e20000000800 */
[----:B------:R-:W-:-:S02]  /*6150*/  IMAD.MOV.U32 R128, RZ, RZ, R237 ;  /* 0x000000ffff807224 */ /* 0x000fc400078e00ed */
[----:B------:R-:W-:Y:S01]  /*6160*/  IMAD.MOV.U32 R34, RZ, RZ, R97 ;  /* 0x000000ffff227224 */ /* 0x000fe200078e0061 */
[----:B------:R1:W5:Y:S01]  /*6170*/  LDL.LU R241, [R1+0x74] ;  /* 0x0000740001f17983 */ /* 0x0003620000300800 */
[--C-:B--2---:R-:W-:Y:S01]  /*6180*/  FFMA.FTZ R3, R193, c[0x0][0x2d0], -R0.reuse ;  /* 0x0000b400c1037a23 */ /* 0x104fe20000010800 */
[----:B------:R-:W-:Y:S01]  /*6190*/  HMMA.16816.F32.BF16 R116, R8, R32, R84 ;  /* 0x000000200874723c */ /* 0x000fe20000041854 */
[----:B------:R-:W-:Y:S01]  /*61a0*/  FFMA.FTZ R0, R187, c[0x0][0x2d0], -R0 ;  /* 0x0000b400bb007a23 */ /* 0x000fe20000010800 */
[----:B------:R1:W5:Y:S03]  /*61b0*/  LDL.LU R240, [R1+0x70] ;  /* 0x0000700001f07983 */ /* 0x0003660000300800 */
[----:B------:R2:W-:Y:S01]  /*61c0*/  MUFU.EX2 R21, R0 ;  /* 0x0000000000157308 */ /* 0x0005e20000000800 */
[----:B------:R-:W-:-:S07]  /*61d0*/  IMAD.MOV.U32 R207, RZ, RZ, R128 ;  /* 0x000000ffffcf7224 */ /* 0x000fce00078e0080 */
[----:B------:R-:W4:Y:S01]  /*61e0*/  MUFU.EX2 R23, R3 ;  /* 0x0000000300177308 */ /* 0x000f220000000800 */
[----:B------:R-:W-:Y:S02]  /*61f0*/  FADD.FTZ R11, R109, R108 ;  /* 0x0000006c6d0b7221 */ /* 0x000fe40000010000 */
[----:B------:R-:W-:Y:S01]  /*6200*/  IMAD.MOV.U32 R35, RZ, RZ, R110 ;  /* 0x000000ffff237224 */ /* 0x000fe200078e006e */
[----:B------:R-:W-:Y:S01]  /*6210*/  MOV R32, R96 ;  /* 0x0000006000207202 */ /* 0x000fe20000000f00 */
[----:B------:R-:W-:Y:S01]  /*6220*/  IMAD.MOV.U32 R33, RZ, RZ, R83 ;  /* 0x000000ffff217224 */ /* 0x000fe200078e0053 */
[----:B------:R1:W5:Y:S01]  /*6230*/  LDL.LU R239, [R1+0x6c] ;  /* 0x00006c0001ef7983 */ /* 0x0003620000300800 */
[----:B--2---:R-:W-:Y:S01]  /*6240*/  FFMA.FTZ R0, R122, c[0x0][0x2d0], -R13 ;  /* 0x0000b4007a007a23 */ /* 0x004fe2000001080d */
[----:B------:R-:W-:Y:S01]  /*6250*/  F2FP.BF16.PACK_AB R128, R25, R24 ;  /* 0x000000181980723e */ /* 0x000fe200000010ff */
[----:B------:R-:W-:Y:S01]  /*6260*/  IMAD.MOV.U32 R87, RZ, RZ, R207 ;  /* 0x000000ffff577224 */ /* 0x000fe200078e00cf */
[----:B------:R1:W5:Y:S01]  /*6270*/  LDL.LU R238, [R1+0x68] ;  /* 0x0000680001ee7983 */ /* 0x0003620000300800 */
[----:B------:R2:W-:Y:S01]  /*6280*/  MUFU.EX2 R16, R0 ;  /* 0x0000000000107308 */ /* 0x0005e20000000800 */
[----:B------:R-:W-:-:S02]  /*6290*/  IMAD.MOV.U32 R122, RZ, RZ, R6 ;  /* 0x000000ffff7a7224 */ /* 0x000fc400078e0006 */
[----:B------:R1:W5:Y:S01]  /*62a0*/  LDL.LU R237, [R1+0x64] ;  /* 0x0000640001ed7983 */ /* 0x0003620000300800 */
[----:B--2---:R-:W-:-:S03]  /*62b0*/  FFMA.FTZ R0, R123, c[0x0][0x2d0], -R13 ;  /* 0x0000b4007b007a23 */ /* 0x004fc6000001080d */
[----:B------:R1:W5:Y:S01]  /*62c0*/  LDL.LU R236, [R1+0x60] ;  /* 0x0000600001ec7983 */ /* 0x0003620000300800 */
[----:B------:R2:W1:Y:S01]  /*62d0*/  MUFU.EX2 R17, R0 ;  /* 0x0000000000117308 */ /* 0x0004620000000800 */
[----:B------:R-:W-:Y:S01]  /*62e0*/  MOV R123, R7 ;  /* 0x00000007007b7202 */ /* 0x000fe20000000f00 */
[----:B------:R-:W-:Y:S01]  /*62f0*/  IMAD.MOV.U32 R6, RZ, RZ, R154 ;  /* 0x000000ffff067224 */ /* 0x000fe200078e009a */
[----:B------:R1:W5:Y:S02]  /*6300*/  LDL.LU R235, [R1+0x5c] ;  /* 0x00005c0001eb7983 */ /* 0x0003640000300800 */
[----:B------:R-:W-:Y:S02]  /*6310*/  MOV R121, R123 ;  /* 0x0000007b00797202 */ /* 0x000fe40000000f00 */
[----:B------:R-:W-:Y:S01]  /*6320*/  MOV R123, R127 ;  /* 0x0000007f007b7202 */ /* 0x000fe20000000f00 */
[----:B--2---:R-:W-:Y:S01]  /*6330*/  FFMA.FTZ R0, R5, c[0x0][0x2d0], -R13 ;  /* 0x0000b40005007a23 */ /* 0x004fe2000001080d */
[----:B------:R-:W-:Y:S01]  /*6340*/  MOV R7, R153 ;  /* 0x0000009900077202 */ /* 0x000fe20000000f00 */
[----:B------:R2:W5:Y:S02]  /*6350*/  LDL.LU R234, [R1+0x58] ;  /* 0x0000580001ea7983 */ /* 0x0005640000300800 */
[----:B------:R1:W-:Y:S01]  /*6360*/  MUFU.EX2 R18, R0 ;  /* 0x0000000000127308 */ /* 0x0003e20000000800 */
[----:B------:R-:W-:Y:S01]  /*6370*/  IMAD.MOV.U32 R5, RZ, RZ, R152 ;  /* 0x000000ffff057224 */ /* 0x000fe200078e0098 */
[----:B------:R2:W5:Y:S01]  /*6380*/  LDL.LU R233, [R1+0x54] ;  /* 0x0000540001e97983 */ /* 0x0005620000300800 */
[----:B------:R-:W-:-:S02]  /*6390*/  IMAD.MOV.U32 R127, RZ, RZ, R185 ;  /* 0x000000ffff7f7224 */ /* 0x000fc400078e00b9 */
[----:B------:R-:W-:Y:S01]  /*63a0*/  IMAD.MOV.U32 R185, RZ, RZ, R171 ;  /* 0x000000ffffb97224 */ /* 0x000fe200078e00ab */
[----:B------:R2:W5:Y:S01]  /*63b0*/  LDL.LU R232, [R1+0x50] ;  /* 0x0000500001e87983 */ /* 0x0005620000300800 */
[----:B------:R-:W-:Y:S02]  /*63c0*/  IMAD.MOV.U32 R171, RZ, RZ, R169 ;  /* 0x000000ffffab7224 */ /* 0x000fe400078e00a9 */
[----:B------:R-:W-:Y:S01]  /*63d0*/  IMAD.MOV.U32 R169, RZ, RZ, R130 ;  /* 0x000000ffffa97224 */ /* 0x000fe200078e0082 */
[----:B------:R2:W5:Y:S01]  /*63e0*/  LDL.LU R231, [R1+0x4c] ;  /* 0x00004c0001e77983 */ /* 0x0005620000300800 */
[----:B-1----:R-:W-:-:S03]  /*63f0*/  FFMA.FTZ R0, R155, c[0x0][0x2d0], -R13 ;  /* 0x0000b4009b007a23 */ /* 0x002fc6000001080d */
[----:B------:R2:W5:Y:S01]  /*6400*/  LDL.LU R230, [R1+0x48] ;  /* 0x0000480001e67983 */ /* 0x0005620000300800 */
[----:B------:R1:W-:Y:S01]  /*6410*/  MUFU.EX2 R19, R0 ;  /* 0x0000000000137308 */ /* 0x0003e20000000800 */
[----:B------:R-:W-:Y:S02]  /*6420*/  IMAD.MOV.U32 R130, RZ, RZ, R14 ;  /* 0x000000ffff827224 */ /* 0x000fe400078e000e */
[----:B------:R-:W-:Y:S01]  /*6430*/  LDSM.16.MT88.4 R152, [R225+0x1900] ;  /* 0x00190000e198783b */ /* 0x000fe20000004200 */
[----:B------:R-:W-:Y:S02]  /*6440*/  IMAD.MOV.U32 R115, RZ, RZ, R127 ;  /* 0x000000ffff737224 */ /* 0x000fe400078e007f */
[----:B------:R-:W-:Y:S01]  /*6450*/  IMAD.MOV.U32 R113, RZ, RZ, R185 ;  /* 0x000000ffff717224 */ /* 0x000fe200078e00b9 */
[----:B------:R2:W5:Y:S01]  /*6460*/  LDL.LU R229, [R1+0x44] ;  /* 0x0000440001e57983 */ /* 0x0005620000300800 */
[----:B-1----:R-:W-:Y:S02]  /*6470*/  FFMA.FTZ R0, R122, c[0x0][0x2d0], -R12 ;  /* 0x0000b4007a007a23 */ /* 0x002fe4000001080c */
[----:B------:R-:W-:Y:S01]  /*6480*/  IMAD.MOV.U32 R4, RZ, RZ, R130 ;  /* 0x000000ffff047224 */ /* 0x000fe200078e0082 */
[----:B------:R-:W-:Y:S01]  /*6490*/  MOV R84, R113 ;  /* 0x0000007100547202 */ /* 0x000fe20000000f00 */
[----:B------:R-:W-:Y:S01]  /*64a0*/  IMAD.MOV.U32 R122, RZ, RZ, R5 ;  /* 0x000000ffff7a7224 */ /* 0x000fe200078e0005 */
[----:B------:R2:W5:Y:S01]  /*64b0*/  LDL.LU R224, [R1+0x40] ;  /* 0x0000400001e07983 */ /* 0x0005620000300800 */
[----:B------:R-:W-:Y:S01]  /*64c0*/  IMAD.MOV.U32 R5, RZ, RZ, R126 ;  /* 0x000000ffff057224 */ /* 0x000fe200078e007e */
[----:B------:R-:W-:Y:S01]  /*64d0*/  MOV R126, R184 ;  /* 0x000000b8007e7202 */ /* 0x000fe20000000f00 */
[----:B------:R1:W-:Y:S01]  /*64e0*/  MUFU.EX2 R14, R0 ;  /* 0x00000000000e7308 */ /* 0x0003e20000000800 */
[----:B------:R-:W-:-:S02]  /*64f0*/  MOV R184, R186 ;  /* 0x000000ba00b87202 */ /* 0x000fc40000000f00 */
[----:B------:R-:W-:Y:S02]  /*6500*/  MOV R186, R168 ;  /* 0x000000a800ba7202 */ /* 0x000fe40000000f00 */
[----:B------:R-:W-:Y:S01]  /*6510*/  MOV R168, R170 ;  /* 0x000000aa00a87202 */ /* 0x000fe20000000f00 */
[----:B------:R-:W-:Y:S01]  /*6520*/  IMAD.MOV.U32 R214, RZ, RZ, R122 ;  /* 0x000000ffffd67224 */ /* 0x000fe200078e007a */
[----:B------:R-:W-:Y:S02]  /*6530*/  MOV R170, R131 ;  /* 0x0000008300aa7202 */ /* 0x000fe40000000f00 */
[----:B------:R-:W-:Y:S02]  /*6540*/  MOV R131, R15 ;  /* 0x0000000f00837202 */ /* 0x000fe40000000f00 */
[----:B------:R-:W-:Y:S01]  /*6550*/  MOV R122, R123 ;  /* 0x0000007b007a7202 */ /* 0x000fe20000000f00 */
[----:B-1----:R-:W-:Y:S01]  /*6560*/  FFMA.FTZ R0, R252, c[0x0][0x2d0], -R12 ;  /* 0x0000b400fc007a23 */ /* 0x002fe2000001080c */
[----:B------:R-:W-:Y:S01]  /*6570*/  MOV R120, R126 ;  /* 0x0000007e00787202 */ /* 0x000fe20000000f00 */
[----:B------:R-:W-:-:S02]  /*6580*/  IMAD.MOV.U32 R123, RZ, RZ, R5 ;  /* 0x000000ffff7b7224 */ /* 0x000fc400078e0005 */
[----:B------:R1:W1:Y:S01]  /*6590*/  MUFU.EX2 R15, R0 ;  /* 0x00000000000f7308 */ /* 0x0002620000000800 */
[----:B------:R-:W-:Y:S01]  /*65a0*/  MOV R5, R125 ;  /* 0x0000007d00057202 */ /* 0x000fe20000000f00 */
[----:B------:R-:W-:Y:S01]  /*65b0*/  IMAD.MOV.U32 R126, RZ, RZ, R169 ;  /* 0x000000ffff7e7224 */ /* 0x000fe200078e00a9 */
[----:B------:R-:W-:Y:S02]  /*65c0*/  MOV R125, R168 ;  /* 0x000000a8007d7202 */ /* 0x000fe40000000f00 */
[----:B------:R-:W-:Y:S01]  /*65d0*/  MOV R127, R170 ;  /* 0x000000aa007f7202 */ /* 0x000fe20000000f00 */
[----:B-1----:R-:W-:Y:S02]  /*65e0*/  FFMA.FTZ R0, R121, c[0x0][0x2d0], -R12 ;  /* 0x0000b40079007a23 */ /* 0x002fe4000001080c */
[----:B------:R-:W-:Y:S02]  /*65f0*/  IMAD.MOV.U32 R121, RZ, RZ, R124 ;  /* 0x000000ffff797224 */ /* 0x000fe400078e007c */
[----:B------:R-:W-:-:S02]  /*6600*/  IMAD.MOV.U32 R124, RZ, RZ, R171 ;  /* 0x000000ffff7c7224 */ /* 0x000fc400078e00ab */
[----:B------:R-:W1:Y:S01]  /*6610*/  LDSM.16.MT88.4 R168, [R226+0x1900] ;  /* 0x00190000e2a8783b */ /* 0x000e620000004200 */
[----:B------:R2:W-:Y:S02]  /*6620*/  MUFU.EX2 R13, R0 ;  /* 0x00000000000d7308 */ /* 0x0005e40000000800 */
[----:B--2---:R-:W-:-:S06]  /*6630*/  FFMA.FTZ R0, R214, c[0x0][0x2d0], -R12 ;  /* 0x0000b400d6007a23 */ /* 0x004fcc000001080c */
[----:B------:R-:W2:Y:S01]  /*6640*/  MUFU.EX2 R12, R0 ;  /* 0x00000000000c7308 */ /* 0x000ea20000000800 */
[----:B------:R-:W-:Y:S01]  /*6650*/  IMAD.MOV.U32 R193, RZ, RZ, R124 ;  /* 0x000000ffffc17224 */ /* 0x000fe200078e007c */
[----:B------:R-:W-:Y:S01]  /*6660*/  MOV R194, R125 ;  /* 0x0000007d00c27202 */ /* 0x000fe20000000f00 */
[----:B------:R-:W-:Y:S01]  /*6670*/  IMAD.MOV.U32 R195, RZ, RZ, R126 ;  /* 0x000000ffffc37224 */ /* 0x000fe200078e007e */
[----:B------:R-:W-:Y:S02]  /*6680*/  MOV R205, R127 ;  /* 0x0000007f00cd7202 */ /* 0x000fe40000000f00 */
[----:B------:R-:W-:Y:S02]  /*6690*/  MOV R206, R131 ;  /* 0x0000008300ce7202 */ /* 0x000fe40000000f00 */
[----:B------:R-:W-:Y:S02]  /*66a0*/  MOV R214, R129 ;  /* 0x0000008100d67202 */ /* 0x000fe40000000f00 */
[----:B---3--:R-:W-:-:S02]  /*66b0*/  F2FP.BF16.PACK_AB R129, R22, R20 ;  /* 0x000000141681723e */ /* 0x008fc400000010ff */
[----:B------:R-:W-:Y:S02]  /*66c0*/  F2FP.BF16.PACK_AB R130, R26, R27 ;  /* 0x0000001b1a82723e */ /* 0x000fe400000010ff */
[----:B----4-:R-:W-:Y:S02]  /*66d0*/  F2FP.BF16.PACK_AB R131, R21, R23 ;  /* 0x000000171583723e */ /* 0x010fe400000010ff */
[----:B------:R-:W-:Y:S02]  /*66e0*/  F2FP.BF16.PACK_AB R124, R17, R16 ;  /* 0x00000010117c723e */ /* 0x000fe400000010ff */
[----:B------:R-:W-:Y:S02]  /*66f0*/  F2FP.BF16.PACK_AB R125, R15, R14 ;  /* 0x0000000e0f7d723e */ /* 0x000fe400000010ff */
[----:B------:R-:W-:Y:S02]  /*6700*/  F2FP.BF16.PACK_AB R126, R19, R18 ;  /* 0x00000012137e723e */ /* 0x000fe400000010ff */
[----:B--2---:R-:W-:-:S02]  /*6710*/  F2FP.BF16.PACK_AB R127, R12, R13 ;  /* 0x0000000d0c7f723e */ /* 0x004fc400000010ff */
[----:B------:R-:W-:Y:S02]  /*6720*/  MOV R114, R184 ;  /* 0x000000b800727202 */ /* 0x000fe40000000f00 */
[----:B------:R-:W-:Y:S02]  /*6730*/  MOV R112, R186 ;  /* 0x000000ba00707202 */ /* 0x000fe40000000f00 */
[----:B------:R-:W2:Y:S01]  /*6740*/  LDSM.16.MT88.4 R184, [R228+0x1900] ;  /* 0x00190000e4b8783b */ /* 0x000ea20000004200 */
[----:B-1----:R-:W-:Y:S01]  /*6750*/  HMMA.16816.F32.BF16 R156, R128, R168, R156 ;  /* 0x000000a8809c723c */ /* 0x002fe2000004189c */
[----:B------:R-:W-:Y:S02]  /*6760*/  IMAD.MOV.U32 R10, RZ, RZ, R195 ;  /* 0x000000ffff0a7224 */ /* 0x000fe400078e00c3 */
[----:B------:R-:W-:Y:S02]  /*6770*/  IMAD.MOV.U32 R3, RZ, RZ, R4 ;  /* 0x000000ffff037224 */ /* 0x000fe400078e0004 */
[----:B------:R-:W-:-:S03]  /*6780*/  IMAD.MOV.U32 R195, RZ, RZ, R5 ;  /* 0x000000ffffc37224 */ /* 0x000fc600078e0005 */
[C---:B------:R-:W-:Y:S08]  /*6790*/  HMMA.16816.F32.BF16 R160, R124.reuse, R168, R160 ;  /* 0x000000a87ca0723c */ /* 0x040ff000000418a0 */
[-C--:B------:R-:W-:Y:S08]  /*67a0*/  HMMA.16816.F32.BF16 R164, R124, R170.reuse, R164 ;  /* 0x000000aa7ca4723c */ /* 0x080ff000000418a4 */
[----:B------:R-:W-:Y:S07]  /*67b0*/  HMMA.16816.F32.BF16 R168, R128, R170, R40 ;  /* 0x000000aa80a8723c */ /* 0x000fee0000041828 */
[----:B------:R-:W-:Y:S01]  /*67c0*/  MOV R42, R6 ;  /* 0x00000006002a7202 */ /* 0x000fe20000000f00 */
[----:B------:R-:W-:-:S02]  /*67d0*/  IMAD.MOV.U32 R43, RZ, RZ, R7 ;  /* 0x000000ffff2b7224 */ /* 0x000fc400078e0007 */
[----:B------:R-:W1:Y:S01]  /*67e0*/  LDSM.16.MT88.4 R4, [R227+0x3900] ;  /* 0x00390000e304783b */ /* 0x000e620000004200 */
[----:B------:R-:W-:Y:S01]  /*67f0*/  IMAD.MOV.U32 R41, RZ, RZ, R114 ;  /* 0x000000ffff297224 */ /* 0x000fe200078e0072 */
[----:B------:R-:W-:Y:S01]  /*6800*/  MOV R40, R115 ;  /* 0x0000007300287202 */ /* 0x000fe20000000f00 */
[----:B--2---:R-:W-:Y:S01]  /*6810*/  HMMA.16816.F32.BF16 R172, R128, R184, R172 ;  /* 0x000000b880ac723c */ /* 0x004fe200000418ac */
[----:B------:R-:W-:Y:S01]  /*6820*/  FADD.FTZ R0, R204, R192 ;  /* 0x000000c0cc007221 */ /* 0x000fe20000010000 */
[----:B------:R-:W-:-:S06]  /*6830*/  MOV R9, R194 ;  /* 0x000000c200097202 */ /* 0x000fcc0000000f00 */
[----:B------:R-:W-:Y:S01]  /*6840*/  HMMA.16816.F32.BF16 R176, R124, R184, R176 ;  /* 0x000000b87cb0723c */ /* 0x000fe200000418b0 */
[----:B------:R-:W-:Y:S02]  /*6850*/  MOV R192, R121 ;  /* 0x0000007900c07202 */ /* 0x000fe40000000f00 */
[----:B------:R-:W-:-:S05]  /*6860*/  MOV R194, R123 ;  /* 0x0000007b00c27202 */ /* 0x000fca0000000f00 */
[----:B------:R-:W-:Y:S01]  /*6870*/  HMMA.16816.F32.BF16 R180, R124, R186, R180 ;  /* 0x000000ba7cb4723c */ /* 0x000fe200000418b4 */
[----:B------:R-:W-:-:S07]  /*6880*/  MOV R8, R206 ;  /* 0x000000ce00087202 */ /* 0x000fce0000000f00 */
[----:B------:R-:W-:Y:S07]  /*6890*/  HMMA.16816.F32.BF16 R184, R128, R186, R36 ;  /* 0x000000ba80b8723c */ /* 0x000fee0000041824 */
[----:B------:R-:W-:Y:S02]  /*68a0*/  IMAD.MOV.U32 R39, RZ, RZ, R120 ;  /* 0x000000ffff277224 */ /* 0x000fe400078e0078 */
[----:B------:R-:W-:Y:S02]  /*68b0*/  IMAD.MOV.U32 R37, RZ, RZ, R193 ;  /* 0x000000ffff257224 */ /* 0x000fe400078e00c1 */
[----:B------:R-:W-:-:S02]  /*68c0*/  IMAD.MOV.U32 R193, RZ, RZ, R122 ;  /* 0x000000ffffc17224 */ /* 0x000fc400078e007a */
[----:B-1----:R-:W-:Y:S01]  /*68d0*/  HMMA.16816.F32.BF16 R120, R124, R4, R220 ;  /* 0x000000047c78723c */ /* 0x002fe200000418dc */
[----:B------:R-:W-:-:S07]  /*68e0*/  MOV R36, R205 ;  /* 0x000000cd00247202 */ /* 0x000fce0000000f00 */
[----:B------:R-:W-:Y:S01]  /*68f0*/  HMMA.16816.F32.BF16 R144, R128, R152, R144 ;  /* 0x000000988090723c */ /* 0x000fe20000041890 */
[----:B------:R-:W-:Y:S01]  /*6900*/  MOV R221, R39 ;  /* 0x0000002700dd7202 */ /* 0x000fe20000000f00 */
[----:B------:R-:W-:Y:S01]  /*6910*/  IMAD.MOV.U32 R222, RZ, RZ, R40 ;  /* 0x000000ffffde7224 */ /* 0x000fe200078e0028 */
[----:B------:R-:W-:-:S05]  /*6920*/  MOV R223, R41 ;  /* 0x0000002900df7202 */ /* 0x000fca0000000f00 */
[C---:B------:R-:W-:Y:S01]  /*6930*/  HMMA.16816.F32.BF16 R140, R124.reuse, R152, R140 ;  /* 0x000000987c8c723c */ /* 0x040fe2000004188c */
[----:B------:R-:W-:Y:S01]  /*6940*/  FADD.FTZ R8, R8, R221 ;  /* 0x000000dd08087221 */ /* 0x000fe20000010000 */
[----:B------:R-:W-:Y:S01]  /*6950*/  MOV R86, R214 ;  /* 0x000000d600567202 */ /* 0x000fe20000000f00 */
[----:B------:R-:W-:Y:S01]  /*6960*/  FADD.FTZ R3, R3, R222 ;  /* 0x000000de03037221 */ /* 0x000fe20000010000 */
[----:B------:R-:W-:Y:S04]  /*6970*/  LDSM.16.MT88.4 R204, [R227+0x1900] ;  /* 0x00190000e3cc783b */ /* 0x000fe80000004200 */
[----:B------:R-:W-:Y:S01]  /*6980*/  HMMA.16816.F32.BF16 R148, R124, R154, R148 ;  /* 0x0000009a7c94723c */ /* 0x000fe20000041894 */
[----:B------:R-:W-:-:S07]  /*6990*/  FADD.FTZ R0, R223, R0 ;  /* 0x00000000df007221 */ /* 0x000fce0000010000 */
[----:B------:R-:W-:Y:S01]  /*69a0*/  HMMA.16816.F32.BF16 R152, R128, R154, R44 ;  /* 0x0000009a8098723c */ /* 0x000fe2000004182c */
[----:B------:R-:W-:-:S06]  /*69b0*/  FADD.FTZ R10, R10, R8 ;  /* 0x000000080a0a7221 */ /* 0x000fcc0000010000 */
[----:B------:R-:W-:Y:S01]  /*69c0*/  MOV R44, R80 ;  /* 0x00000050002c7202 */ /* 0x000fe20000000f00 */
[----:B------:R-:W-:Y:S02]  /*69d0*/  IMAD.MOV.U32 R45, RZ, RZ, R81 ;  /* 0x000000ffff2d7224 */ /* 0x000fe400078e0051 */
[----:B------:R-:W-:Y:S02]  /*69e0*/  IMAD.MOV.U32 R47, RZ, RZ, R99 ;  /* 0x000000ffff2f7224 */ /* 0x000fe400078e0063 */
[----:B------:R-:W-:Y:S01]  /*69f0*/  IMAD.MOV.U32 R40, RZ, RZ, R44 ;  /* 0x000000ffff287224 */ /* 0x000fe200078e002c */
[----:B------:R-:W-:Y:S01]  /*6a00*/  MOV R41, R45 ;  /* 0x0000002d00297202 */ /* 0x000fe20000000f00 */
[----:B------:R-:W-:Y:S01]  /*6a10*/  FADD.FTZ R9, R9, R3 ;  /* 0x0000000309097221 */ /* 0x000fe20000010000 */
[----:B------:R-:W-:Y:S01]  /*6a20*/  MOV R39, R43 ;  /* 0x0000002b00277202 */ /* 0x000fe20000000f00 */
[----:B------:R-:W-:Y:S01]  /*6a30*/  FADD.FTZ R8, R37, R0 ;  /* 0x0000000025087221 */ /* 0x000fe20000010000 */
[----:B------:R-:W-:Y:S01]  /*6a40*/  MOV R46, R98 ;  /* 0x00000062002e7202 */ /* 0x000fe20000000f00 */
[----:B------:R-:W-:Y:S01]  /*6a50*/  IMAD.MOV.U32 R38, RZ, RZ, R42 ;  /* 0x000000ffff267224 */ /* 0x000fe200078e002a */
[----:B------:R-:W-:Y:S01]  /*6a60*/  MOV R43, R47 ;  /* 0x0000002f002b7202 */ /* 0x000fe20000000f00 */
[----:B------:R-:W-:-:S02]  /*6a70*/  FADD.FTZ R11, R36, R11 ;  /* 0x0000000b240b7221 */ /* 0x000fc40000010000 */
[----:B------:R-:W-:Y:S01]  /*6a80*/  IMAD.MOV.U32 R85, RZ, RZ, R112 ;  /* 0x000000ffff557224 */ /* 0x000fe200078e0070 */
[----:B------:R-:W-:Y:S01]  /*6a90*/  HMMA.16816.F32.BF16 R116, R128, R4, R116 ;  /* 0x000000048074723c */ /* 0x000fe20000041874 */
[----:B------:R-:W-:Y:S01]  /*6aa0*/  FADD.FTZ R0, R40, R9 ;  /* 0x0000000928007221 */ /* 0x000fe20000010000 */
[----:B------:R-:W-:Y:S01]  /*6ab0*/  MOV R214, R82 ;  /* 0x0000005200d67202 */ /* 0x000fe20000000f00 */
[----:B------:R-:W-:Y:S01]  /*6ac0*/  IMAD.MOV.U32 R44, RZ, RZ, R34 ;  /* 0x000000ffff2c7224 */ /* 0x000fe200078e0022 */
[----:B------:R-:W-:Y:S01]  /*6ad0*/  MOV R47, R85 ;  /* 0x00000055002f7202 */ /* 0x000fe20000000f00 */
[----:B------:R-:W-:Y:S01]  /*6ae0*/  FADD.FTZ R9, R41, R8 ;  /* 0x0000000829097221 */ /* 0x000fe20000010000 */
[----:B------:R-:W1:Y:S01]  /*6af0*/  LDSM.16.MT88.4 R112, [R228+0x3900] ;  /* 0x00390000e470783b */ /* 0x000e620000004200 */
[----:B------:R-:W-:Y:S02]  /*6b00*/  FADD.FTZ R4, R38, R11 ;  /* 0x0000000b26047221 */ /* 0x000fe40000010000 */
[----:B------:R-:W-:Y:S01]  /*6b10*/  IMAD.MOV.U32 R42, RZ, RZ, R46 ;  /* 0x000000ffff2a7224 */ /* 0x000fe200078e002e */
[----:B------:R-:W2:Y:S01]  /*6b20*/  LDSM.16.MT88.4 R80, [R225+0x3900] ;  /* 0x00390000e150783b */ /* 0x000ea20000004200 */
[----:B------:R-:W-:-:S02]  /*6b30*/  FADD.FTZ R3, R39, R10 ;  /* 0x0000000a27037221 */ /* 0x000fc40000010000 */
[----:B------:R-:W-:Y:S01]  /*6b40*/  FADD.FTZ R5, R43, R0 ;  /* 0x000000002b057221 */ /* 0x000fe20000010000 */
[----:B------:R-:W3:Y:S01]  /*6b50*/  LDSM.16.MT88.4 R96, [R226+0x3900] ;  /* 0x00390000e260783b */ /* 0x000ee20000004200 */
[----:B------:R-:W-:Y:S01]  /*6b60*/  FADD.FTZ R0, R44, R9 ;  /* 0x000000092c007221 */ /* 0x000fe20000010000 */
[----:B------:R-:W-:Y:S01]  /*6b70*/  MOV R45, R35 ;  /* 0x00000023002d7202 */ /* 0x000fe20000000f00 */
[----:B------:R-:W-:Y:S01]  /*6b80*/  FADD.FTZ R8, R245, R4 ;  /* 0x00000004f5087221 */ /* 0x000fe20000010000 */
[----:B------:R-:W-:Y:S01]  /*6b90*/  MOV R252, R111 ;  /* 0x0000006f00fc7202 */ /* 0x000fe20000000f00 */
[----:B------:R-:W-:Y:S02]  /*6ba0*/  IMAD.MOV.U32 R46, RZ, RZ, R84 ;  /* 0x000000ffff2e7224 */ /* 0x000fe400078e0054 */
[----:B------:R-:W-:Y:S02]  /*6bb0*/  FADD.FTZ R4, R42, R3 ;  /* 0x000000032a047221 */ /* 0x000fe40000010000 */
[----:B------:R-:W-:Y:S01]  /*6bc0*/  FADD.FTZ R0, R47, R0 ;  /* 0x000000002f007221 */ /* 0x000fe20000010000 */
[----:B------:R-:W-:Y:S01]  /*6bd0*/  MOV R34, R87 ;  /* 0x0000005700227202 */ /* 0x000fe20000000f00 */
[----:B------:R-:W-:-:S02]  /*6be0*/  FADD.FTZ R3, R247, R8 ;  /* 0x00000008f7037221 */ /* 0x000fc40000010000 */
[----:B------:R-:W-:Y:S02]  /*6bf0*/  IMAD.MOV.U32 R35, RZ, RZ, R86 ;  /* 0x000000ffff237224 */ /* 0x000fe400078e0056 */
[----:B------:R-:W-:Y:S02]  /*6c00*/  FADD.FTZ R5, R46, R5 ;  /* 0x000000052e057221 */ /* 0x000fe40000010000 */
[----:B------:R-:W-:Y:S02]  /*6c10*/  FADD.FTZ R4, R45, R4 ;  /* 0x000000042d047221 */ /* 0x000fe40000010000 */
[----:B------:R-:W-:Y:S02]  /*6c20*/  FADD.FTZ R0, R252, R0 ;  /* 0x00000000fc007221 */ /* 0x000fe40000010000 */
[----:B------:R-:W-:Y:S02]  /*6c30*/  FADD.FTZ R3, R246, R3 ;  /* 0x00000003f6037221 */ /* 0x000fe40000010000 */
[----:B------:R-:W-:-:S02]  /*6c40*/  FADD.FTZ R5, R35, R5 ;  /* 0x0000000523057221 */ /* 0x000fc40000010000 */
[----:B------:R-:W-:Y:S02]  /*6c50*/  FADD.FTZ R4, R34, R4 ;  /* 0x0000000422047221 */ /* 0x000fe40000010000 */
        /* <DEDUP_REMOVED lines=33> */
[----:B------:R-:W-:Y:S01]  /*6e70*/  HMMA.16816.F32.BF16 R196, R124, R204, R196 ;  /* 0x000000cc7cc4723c */ /* 0x000fe200000418c4 */
[----:B------:R1:W-:Y:S01]  /*6e80*/  STL [R1], R0 ;  /* 0x0000000001007387 */ /* 0x0003e20000100800 */
[----:B------:R-:W-:-:S06]  /*6e90*/  UIADD3 UR23, UR21, -0x2, URZ ;  /* 0xfffffffe15177890 */ /* 0x000fcc000fffe03f */
[C---:B------:R-:W-:Y:S08]  /*6ea0*/  HMMA.16816.F32.BF16 R200, R124.reuse, R206, R200 ;  /* 0x000000ce7cc8723c */ /* 0x040ff000000418c8 */
[C---:B--2---:R-:W-:Y:S08]  /*6eb0*/  HMMA.16816.F32.BF16 R72, R124.reuse, R80, R72 ;  /* 0x000000507c48723c */ /* 0x044ff00000041848 */
[----:B------:R-:W-:Y:S01]  /*6ec0*/  HMMA.16816.F32.BF16 R76, R124, R82, R76 ;  /* 0x000000527c4c723c */ /* 0x000fe2000004184c */
[----:B-1----:R-:W-:-:S07]  /*6ed0*/  FADD.FTZ R0, R12, R5 ;  /* 0x000000050c007221 */ /* 0x002fce0000010000 */
[C---:B---3--:R-:W-:Y:S08]  /*6ee0*/  HMMA.16816.F32.BF16 R88, R124.reuse, R96, R88 ;  /* 0x000000607c58723c */ /* 0x048ff00000041858 */
[C---:B------:R-:W-:Y:S08]  /*6ef0*/  HMMA.16816.F32.BF16 R92, R124.reuse, R98, R92 ;  /* 0x000000627c5c723c */ /* 0x040ff0000004185c */
[----:B------:R-:W-:Y:S08]  /*6f00*/  HMMA.16816.F32.BF16 R104, R124, R112, R104 ;  /* 0x000000707c68723c */ /* 0x000ff00000041868 */
[C---:B------:R-:W-:Y:S08]  /*6f10*/  HMMA.16816.F32.BF16 R192, R128.reuse, R204, R192 ;  /* 0x000000cc80c0723c */ /* 0x040ff000000418c0 */
[C---:B------:R-:W-:Y:S08]  /*6f20*/  HMMA.16816.F32.BF16 R68, R128.reuse, R80, R64 ;  /* 0x000000508044723c */ /* 0x040ff00000041840 */
[C---:B------:R-:W-:Y:S08]  /*6f30*/  HMMA.16816.F32.BF16 R84, R128.reuse, R96, R28 ;  /* 0x000000608054723c */ /* 0x040ff0000004181c */
[C---:B------:R-:W-:Y:S08]  /*6f40*/  HMMA.16816.F32.BF16 R100, R128.reuse, R112, R100 ;  /* 0x000000708064723c */ /* 0x040ff00000041864 */
[C---:B------:R-:W-:Y:S08]  /*6f50*/  HMMA.16816.F32.BF16 R204, R128.reuse, R206, R248 ;  /* 0x000000ce80cc723c */ /* 0x040ff000000418f8 */
[C---:B------:R-:W-:Y:S08]  /*6f60*/  HMMA.16816.F32.BF16 R80, R128.reuse, R82, R60 ;  /* 0x000000528050723c */ /* 0x040ff0000004183c */
[C---:B------:R-:W-:Y:S08]  /*6f70*/  HMMA.16816.F32.BF16 R96, R128.reuse, R98, R56 ;  /* 0x000000628060723c */ /* 0x040ff00000041838 */
[----:B------:R-:W-:Y:S01]  /*6f80*/  HMMA.16816.F32.BF16 R112, R128, R114, R52 ;  /* 0x000000728070723c */ /* 0x000fe20000041834 */
[----:B------:R-:W-:-:S07]  /*6f90*/  UISETP.GE.AND UP0, UPT, UR23, UR8, UPT ;  /* 0x000000081700728c */ /* 0x000fce000bf06270 */
[-C--:B------:R-:W-:Y:S08]  /*6fa0*/  HMMA.16816.F32.BF16 R124, R124, R6.reuse, R216 ;  /* 0x000000067c7c723c */ /* 0x080ff000000418d8 */
[----:B------:R-:W-:Y:S07]  /*6fb0*/  HMMA.16816.F32.BF16 R128, R128, R6, R48 ;  /* 0x000000068080723c */ /* 0x000fee0000041830 */
[----:B------:R-:W-:-:S02]  /*6fc0*/  FADD.FTZ R6, R21, R3 ;  /* 0x0000000315067221 */ /* 0x000fc40000010000 */
[----:B------:R-:W-:-:S03]  /*6fd0*/  FADD.FTZ R3, R19, R4 ;  /* 0x0000000413037221 */ /* 0x000fc60000010000 */
[----:B------:R1:W-:Y:S04]  /*6fe0*/  STL [R1+0x4], R6 ;  /* 0x0000040601007387 */ /* 0x0003e80000100800 */
[----:B------:R1:W-:Y:S04]  /*6ff0*/  STL [R1+0x8], R0 ;  /* 0x0000080001007387 */ /* 0x0003e80000100800 */
[----:B------:R1:W-:Y:S01]  /*7000*/  STL [R1+0xc], R3 ;  /* 0x00000c0301007387 */ /* 0x0003e20000100800 */
[----:B------:R-:W-:Y:S11]  /*7010*/  PLOP3.LUT P1, PT, PT, PT, UP0, 0x80, 0x0 ;  /* 0x000000000000781c */ /* 0x000ff60003f2f008 */
[----:B------:R-:W-:Y:S02]  /*7020*/  @!UPT UIADD3 URZ, URZ, URZ, URZ ;  /* 0x0000003f3f3ff290 */ /* 0x000fe4000fffe03f */
[----:B------:R-:W-:Y:S05]  /*7030*/  @!P1 BRA `(.L_x_111) ;  /* 0x00004cd000009947 */ /* 0x000fea0003800000 */
[----:B------:R-:W2:Y:S04]  /*7040*/  LDL.64 R46, [R1+0x30] ;  /* 0x00003000012e7983 */ /* 0x000ea80000100a00 */
[----:B------:R-:W3:Y:S04]  /*7050*/  LDL.64 R34, [R1+0x38] ;  /* 0x0000380001227983 */ /* 0x000ee80000100a00 */
[----:B------:R-:W4:Y:S04]  /*7060*/  LDL R214, [R1+0x20] ;  /* 0x0000200001d67983 */ /* 0x000f280000100800 */
[----:B------:R-:W4:Y:S01]  /*7070*/  LDL.64 R32, [R1+0x28] ;  /* 0x0000280001207983 */ /* 0x000f220000100a00 */
[----:B------:R-:W-:Y:S01]  /*7080*/  MOV R139, R2 ;  /* 0x00000002008b7202 */ /* 0x000fe20000000f00 */
[----:B------:R-:W-:Y:S01]  /*7090*/  IMAD.MOV.U32 R132, RZ, RZ, R136 ;  /* 0x000000ffff847224 */ /* 0x000fe200078e0088 */
[----:B------:R-:W-:Y:S01]  /*70a0*/  ULDC.64 UR6, c[0x0][0x208] ;  /* 0x0000820000067ab9 */ /* 0x000fe20000000a00 */
[----:B-1----:R-:W-:Y:S01]  /*70b0*/  IMAD.MOV.U32 R3, RZ, RZ, R137 ;  /* 0x000000ffff037224 */ /* 0x002fe200078e0089 */
[----:B------:R-:W-:Y:S01]  /*70c0*/  ULDC.64 UR4, c[0x0][0x1e0] ;  /* 0x0000780000047ab9 */ /* 0x000fe20000000a00 */
[----:B-----5:R-:W-:Y:S01]  /*70d0*/  IMAD.MOV.U32 R138, RZ, RZ, R135 ;  /* 0x000000ffff8a7224 */ /* 0x020fe200078e0087 */
[----:B--2---:R-:W-:-:S02]  /*70e0*/  IADD3 R4, P2, R46, 0x40, RZ ;  /* 0x000000402e047810 */ /* 0x004fc40007f5e0ff */
[----:B---3--:R-:W-:-:S03]  /*70f0*/  IADD3 R0, P1, R34, 0x40, RZ ;  /* 0x0000004022007810 */ /* 0x008fc60007f3e0ff */
[----:B------:R-:W-:Y:S01]  /*7100*/  STL [R1+0x1c], R4 ;  /* 0x00001c0401007387 */ /* 0x000fe20000100800 */
[----:B----4-:R-:W-:-:S03]  /*7110*/  IADD3.X R2, RZ, R214, RZ, P2, !PT ;  /* 0x000000d6ff027210 */ /* 0x010fc600017fe4ff */
[----:B------:R1:W-:Y:S04]  /*7120*/  STL [R1+0x14], R0 ;  /* 0x0000140001007387 */ /* 0x0003e80000100800 */
[----:B------:R2:W-:Y:S01]  /*7130*/  STL [R1+0x18], R2 ;  /* 0x0000180201007387 */ /* 0x0005e20000100800 */
[----:B-1----:R-:W-:-:S05]  /*7140*/  IMAD.X R0, RZ, RZ, R33, P1 ;  /* 0x000000ffff007224 */ /* 0x002fca00008e0621 */
[----:B------:R2:W-:Y:S02]  /*7150*/  STL [R1+0x10], R0 ;  /* 0x0000100001007387 */ /* 0x0005e40000100800 */
.L_x_112:
[----:B------:R-:W3:Y:S01]  /*7160*/  LDL.64 R134, [R1+0x30] ;  /* 0x0000300001867983 */ /* 0x000ee20000100a00 */
[----:B------:R-:W-:Y:S04]  /*7170*/  DEPBAR.LE SB0, 0x0 ;  /* 0x000080000000791a */ /* 0x000fe80000000000 */
[----:B------:R-:W-:Y:S01]  /*7180*/  USHF.R.S32.HI UR17, URZ, 0x1f, UR23 ;  /* 0x0000001f3f117899 */ /* 0x000fe20008011417 */
[----:B--2---:R-:W2:Y:S01]  /*7190*/  LDL R2, [R1+0x20] ;  /* 0x0000200001027983 */ /* 0x004ea20000100800 */
[----:B------:R-:W-:Y:S02]  /*71a0*/  UIMAD.WIDE.U32 UR24, UR23, UR6, URZ ;  /* 0x00000006171872a5 */ /* 0x000fe4000f8e003f */
[----:B------:R-:W-:Y:S01]  /*71b0*/  UIMAD UR17, UR17, UR6, URZ ;  /* 0x00000006111172a4 */ /* 0x000fe2000f8e023f */
[----:B------:R-:W4:Y:S01]  /*71c0*/  LDL R136, [R1+0x1c] ;  /* 0x00001c0001887983 */ /* 0x000f220000100800 */
[----:B------:R-:W-:Y:S02]  /*71d0*/  USHF.L.U32 UR20, UR24, 0x6, URZ ;  /* 0x0000000618147899 */ /* 0x000fe4000800063f */
[----:B------:R-:W-:Y:S01]  /*71e0*/  UIMAD UR17, UR23, UR7, UR17 ;  /* 0x00000007171172a4 */ /* 0x000fe2000f8e0211 */
[----:B------:R-:W4:Y:S01]  /*71f0*/  LDL R133, [R1+0x18] ;  /* 0x0000180001857983 */ /* 0x000f220000100800 */
[----:B------:R-:W-:Y:S02]  /*7200*/  UISETP.GT.AND UP1, UPT, UR23, UR8, UPT ;  /* 0x000000081700728c */ /* 0x000fe4000bf24270 */
[----:B------:R-:W-:Y:S01]  /*7210*/  UIADD3 UR17, UR25, UR17, URZ ;  /* 0x0000001119117290 */ /* 0x000fe2000fffe03f */
[----:B------:R-:W-:Y:S01]  /*7220*/  BAR.SYNC.DEFER_BLOCKING 0x0 ;  /* 0x0000000000007b1d */ /* 0x000fe20000010000 */
[----:B------:R-:W-:Y:S02]  /*7230*/  UIADD3 UR23, UR23, -0x1, URZ ;  /* 0xffffffff17177890 */ /* 0x000fe4000fffe03f */
[----:B------:R-:W-:Y:S05]  /*7240*/  USHF.L.U64.HI UR17, UR24, 0x6, UR17 ;  /* 0x0000000618117899 */ /* 0x000fea0008010211 */
[----:B------:R-:W-:Y:S01]  /*7250*/  STL [R1+0x64], R127 ;  /* 0x0000647f01007387 */ /* 0x000fe20000100800 */
[----:B------:R-:W-:Y:S02]  /*7260*/  @UP1 UIMAD.WIDE.U32 UR24, UR23, UR4, URZ ;  /* 0x00000004171812a5 */ /* 0x000fe4000f8e003f */
[----:B------:R-:W-:Y:S01]  /*7270*/  @UP1 USHF.L.U32 UR21, UR4, 0x5, URZ ;  /* 0x0000000504151899 */ /* 0x000fe2000800063f */
[----:B------:R-:W-:Y:S01]  /*7280*/  STL [R1+0x60], R128 ;  /* 0x0000608001007387 */ /* 0x000fe20000100800 */
[----:B------:R-:W-:Y:S03]  /*7290*/  @UP1 USHF.L.U64.HI UR22, UR4, 0x5, UR5 ;  /* 0x0000000504161899 */ /* 0x000fe60008010205 */
[----:B------:R-:W-:Y:S04]  /*72a0*/  STL [R1+0x5c], R129 ;  /* 0x00005c8101007387 */ /* 0x000fe80000100800 */
[----:B------:R-:W-:Y:S04]  /*72b0*/  STL [R1+0x58], R130 ;  /* 0x0000588201007387 */ /* 0x000fe80000100800 */
[----:B-----5:R-:W-:Y:S08]  /*72c0*/  LDSM.16.M88.4 R64, [R231+0x8100] ;  /* 0x00810000e740783b */ /* 0x020ff00000000200 */
[----:B------:R-:W1:Y:S08]  /*72d0*/  LDSM.16.M88.4 R16, [R224+0x4100] ;  /* 0x00410000e010783b */ /* 0x000e700000000200 */
[----:B------:R-:W1:Y:S08]  /*72e0*/  LDSM.16.M88.4 R60, [R231+0xa100] ;  /* 0x00a10000e73c783b */ /* 0x000e700000000200 */
[----:B------:R-:W1:Y:S08]  /*72f0*/  LDSM.16.M88.4 R32, [R224+0x4900] ;  /* 0x00490000e020783b */ /* 0x000e700000000200 */
[----:B------:R-:W1:Y:S08]  /*7300*/  LDSM.16.M88.4 R48, [R224+0x5100] ;  /* 0x00510000e030783b */ /* 0x000e700000000200 */
[----:B------:R-:W1:Y:S02]  /*7310*/  LDSM.16.M88.4 R188, [R224+0x5900] ;  /* 0x00590000e0bc783b */ /* 0x000e640000000200 */
[-C--:B-1----:R-:W-:Y:S06]  /*7320*/  HMMA.16816.F32.BF16 R4, R64, R16.reuse, RZ ;  /* 0x000000104004723c */ /* 0x082fec00000418ff */
[----:B------:R-:W-:Y:S02]  /*7330*/  LDSM.16.M88.4 R208, [R233+0x8100] ;  /* 0x00810000e9d0783b */ /* 0x000fe40000000200 */
[C---:B------:R-:W-:Y:S06]  /*7340*/  HMMA.16816.F32.BF16 R8, R60.reuse, R16, RZ ;  /* 0x000000103c08723c */ /* 0x040fec00000418ff */
[----:B------:R-:W1:Y:S02]  /*7350*/  LDSM.16.M88.4 R212, [R235] ;  /* 0x00000000ebd4783b */ /* 0x000e640000000200 */
[-C--:B------:R-:W-:Y:S06]  /*7360*/  HMMA.16816.F32.BF16 R12, R60, R18.reuse, RZ ;  /* 0x000000123c0c723c */ /* 0x080fec00000418ff */
[----:B------:R-:W1:Y:S02]  /*7370*/  LDSM.16.M88.4 R216, [R233+0xa100] ;  /* 0x00a10000e9d8783b */ /* 0x000e640000000200 */
[C---:B------:R-:W-:Y:S06]  /*7380*/  HMMA.16816.F32.BF16 R16, R64.reuse, R18, RZ ;  /* 0x000000124010723c */ /* 0x040fec00000418ff */
[----:B------:R-:W1:Y:S02]  /*7390*/  LDSM.16.M88.4 R220, [R243] ;  /* 0x00000000f3dc783b */ /* 0x000e640000000200 */
[-C--:B------:R-:W-:Y:S06]  /*73a0*/  HMMA.16816.F32.BF16 R20, R64, R32.reuse, RZ ;  /* 0x000000204014723c */ /* 0x080fec00000418ff */
[----:B------:R-:W-:Y:S04]  /*73b0*/  STL [R1+0x54], R131 ;  /* 0x0000548301007387 */ /* 0x000fe80000100800 */
[----:B------:R-:W-:Y:S01]  /*73c0*/  STL [R1+0x40], R235 ;  /* 0x000040eb01007387 */ /* 0x000fe20000100800 */
[C---:B------:R-:W-:Y:S03]  /*73d0*/  HMMA.16816.F32.BF16 R24, R60.reuse, R32, RZ ;  /* 0x000000203c18723c */ /* 0x040fe600000418ff */
[----:B------:R-:W-:Y:S04]  /*73e0*/  STL [R1+0x44], R243 ;  /* 0x000044f301007387 */ /* 0x000fe80000100800 */
[----:B------:R-:W-:Y:S01]  /*73f0*/  STL [R1+0x48], R242 ;  /* 0x000048f201007387 */ /* 0x000fe20000100800 */
[-C--:B------:R-:W-:Y:S03]  /*7400*/  HMMA.16816.F32.BF16 R28, R60, R34.reuse, RZ ;  /* 0x000000223c1c723c */ /* 0x080fe600000418ff */
[----:B------:R-:W-:Y:S04]  /*7410*/  STL [R1+0x4c], R241 ;  /* 0x00004cf101007387 */ /* 0x000fe80000100800 */
[----:B------:R-:W-:Y:S01]  /*7420*/  STL [R1+0x50], R231 ;  /* 0x000050e701007387 */ /* 0x000fe20000100800 */
[C---:B------:R-:W-:Y:S08]  /*7430*/  HMMA.16816.F32.BF16 R32, R64.reuse, R34, RZ ;  /* 0x000000224020723c */ /* 0x040ff000000418ff */
[-C--:B------:R-:W-:Y:S08]  /*7440*/  HMMA.16816.F32.BF16 R36, R64, R48.reuse, RZ ;  /* 0x000000304024723c */ /* 0x080ff000000418ff */
[C---:B------:R-:W-:Y:S08]  /*7450*/  HMMA.16816.F32.BF16 R40, R60.reuse, R48, RZ ;  /* 0x000000303c28723c */ /* 0x040ff000000418ff */
[-C--:B------:R-:W-:Y:S08]  /*7460*/  HMMA.16816.F32.BF16 R44, R60, R50.reuse, RZ ;  /* 0x000000323c2c723c */ /* 0x080ff000000418ff */
[C---:B------:R-:W-:Y:S08]  /*7470*/  HMMA.16816.F32.BF16 R48, R64.reuse, R50, RZ ;  /* 0x000000324030723c */ /* 0x040ff000000418ff */
[-C--:B------:R-:W-:Y:S08]  /*7480*/  HMMA.16816.F32.BF16 R52, R64, R188.reuse, RZ ;  /* 0x000000bc4034723c */ /* 0x080ff000000418ff */
[C---:B------:R-:W-:Y:S08]  /*7490*/  HMMA.16816.F32.BF16 R56, R60.reuse, R188, RZ ;  /* 0x000000bc3c38723c */ /* 0x040ff000000418ff */
[-C--:B------:R-:W-:Y:S08]  /*74a0*/  HMMA.16816.F32.BF16 R60, R60, R190.reuse, RZ ;  /* 0x000000be3c3c723c */ /* 0x080ff000000418ff */
[----:B------:R-:W-:Y:S01]  /*74b0*/  HMMA.16816.F32.BF16 R64, R64, R190, RZ ;  /* 0x000000be4040723c */ /* 0x000fe200000418ff */
[----:B------:R-:W3:Y:S07]  /*74c0*/  LDSM.16.M88.4 R188, [R242] ;  /* 0x00000000f2bc783b */ /* 0x000eee0000000200 */
[-C--:B-1----:R-:W-:Y:S08]  /*74d0*/  HMMA.16816.F32.BF16 R4, R208, R212.reuse, R4 ;  /* 0x000000d4d004723c */ /* 0x082ff00000041804 */
[C---:B------:R-:W-:Y:S08]  /*74e0*/  HMMA.16816.F32.BF16 R8, R216.reuse, R212, R8 ;  /* 0x000000d4d808723c */ /* 0x040ff00000041808 */
[-C--:B------:R-:W-:Y:S08]  /*74f0*/  HMMA.16816.F32.BF16 R12, R216, R214.reuse, R12 ;  /* 0x000000d6d80c723c */ /* 0x080ff0000004180c */
[C---:B------:R-:W-:Y:S01]  /*7500*/  HMMA.16816.F32.BF16 R16, R208.reuse, R214, R16 ;  /* 0x000000d6d010723c */ /* 0x040fe20000041810 */
[----:B------:R-:W1:Y:S07]  /*7510*/  LDSM.16.M88.4 R212, [R241] ;  /* 0x00000000f1d4783b */ /* 0x000e6e0000000200 */
[-C--:B------:R-:W-:Y:S08]  /*7520*/  HMMA.16816.F32.BF16 R20, R208, R220.reuse, R20 ;  /* 0x000000dcd014723c */ /* 0x080ff00000041814 */
[C---:B------:R-:W-:Y:S08]  /*7530*/  HMMA.16816.F32.BF16 R24, R216.reuse, R220, R24 ;  /* 0x000000dcd818723c */ /* 0x040ff00000041818 */
[-C--:B------:R-:W-:Y:S08]  /*7540*/  HMMA.16816.F32.BF16 R28, R216, R222.reuse, R28 ;  /* 0x000000ded81c723c */ /* 0x080ff0000004181c */
[C---:B------:R-:W-:Y:S08]  /*7550*/  HMMA.16816.F32.BF16 R32, R208.reuse, R222, R32 ;  /* 0x000000ded020723c */ /* 0x040ff00000041820 */
[-C--:B---3--:R-:W-:Y:S08]  /*7560*/  HMMA.16816.F32.BF16 R36, R208, R188.reuse, R36 ;  /* 0x000000bcd024723c */ /* 0x088ff00000041824 */
[C---:B------:R-:W-:Y:S08]  /*7570*/  HMMA.16816.F32.BF16 R40, R216.reuse, R188, R40 ;  /* 0x000000bcd828723c */ /* 0x040ff00000041828 */
[-C--:B------:R-:W-:Y:S04]  /*7580*/  HMMA.16816.F32.BF16 R44, R216, R190.reuse, R44 ;  /* 0x000000bed82c723c */ /* 0x080fe8000004182c */
[----:B------:R-:W-:Y:S04]  /*7590*/  IADD3 R0, P2, R134, UR20, RZ ;  /* 0x0000001486007c10 */ /* 0x000fe8000ff5e0ff */
[C---:B------:R-:W-:Y:S04]  /*75a0*/  HMMA.16816.F32.BF16 R48, R208.reuse, R190, R48 ;  /* 0x000000bed030723c */ /* 0x040fe80000041830 */
[----:B------:R-:W-:Y:S02]  /*75b0*/  LEA R134, P1, R0, c[0x0][0x1f8], 0x1 ;  /* 0x00007e0000867a11 */ /* 0x000fe400078208ff */
[----:B--2---:R-:W-:Y:S02]  /*75c0*/  IADD3.X R2, R2, UR17, RZ, P2, !PT ;  /* 0x0000001102027c10 */ /* 0x004fe400097fe4ff */
[-C--:B-1----:R-:W-:Y:S04]  /*75d0*/  HMMA.16816.F32.BF16 R52, R208, R212.reuse, R52 ;  /* 0x000000d4d034723c */ /* 0x082fe80000041834 */
[----:B------:R-:W-:Y:S02]  /*75e0*/  LEA.HI.X R135, R0, c[0x0][0x1fc], R2, 0x1, P1 ;  /* 0x00007f0000877a11 */ /* 0x000fe400008f0c02 */
[----:B----4-:R-:W-:Y:S01]  /*75f0*/  IADD3 R0, P2, R136, UR20, RZ ;  /* 0x0000001488007c10 */ /* 0x010fe2000ff5e0ff */
[----:B------:R-:W-:Y:S01]  /*7600*/  @UP1 USHF.L.U32 UR20, UR24, 0x6, URZ ;  /* 0x0000000618141899 */ /* 0x000fe2000800063f */
[C---:B------:R-:W-:Y:S01]  /*7610*/  HMMA.16816.F32.BF16 R56, R216.reuse, R212, R56 ;  /* 0x000000d4d838723c */ /* 0x040fe20000041838 */
[----:B------:R-:W-:Y:S01]  /*7620*/  @!PT LDS RZ, [RZ] ;  /* 0x00000000fffff984 */ /* 0x000fe20000000800 */
[----:B------:R-:W-:Y:S01]  /*7630*/  @!PT LDS RZ, [RZ] ;  /* 0x00000000fffff984 */ /* 0x000fe20000000800 */
[----:B------:R-:W-:Y:S01]  /*7640*/  @!PT LDS RZ, [RZ] ;  /* 0x00000000fffff984 */ /* 0x000fe20000000800 */
[----:B------:R1:W-:Y:S03]  /*7650*/  LDGSTS.E.BYPASS.LTC128B.128 [R244+0x100], [R134.64], !P3 ;  /* 0x0010000086f47fae */ /* 0x0003e6000d901d52 */
[C---:B------:R-:W-:Y:S02]  /*7660*/  LEA R136, P1, R0.reuse, c[0x0][0x1f8], 0x1 ;  /* 0x00007e0000887a11 */ /* 0x040fe400078208ff */
[----:B------:R-:W-:Y:S01]  /*7670*/  IADD3.X R2, R133, UR17, RZ, P2, !PT ;  /* 0x0000001185027c10 */ /* 0x000fe200097fe4ff */
[----:B------:R-:W-:Y:S01]  /*7680*/  @UP1 USHF.R.S32.HI UR17, URZ, 0x1f, UR23 ;  /* 0x0000001f3f111899 */ /* 0x000fe20008011417 */
[-C--:B------:R-:W-:Y:S03]  /*7690*/  HMMA.16816.F32.BF16 R60, R216, R214.reuse, R60 ;  /* 0x000000d6d83c723c */ /* 0x080fe6000004183c */
[----:B------:R-:W-:Y:S01]  /*76a0*/  @UP1 UIMAD UR17, UR17, UR4, URZ ;  /* 0x00000004111112a4 */ /* 0x000fe2000f8e023f */
[----:B------:R-:W-:Y:S03]  /*76b0*/  LEA.HI.X R137, R0, c[0x0][0x1fc], R2, 0x1, P1 ;  /* 0x00007f0000897a11 */ /* 0x000fe600008f0c02 */
[----:B------:R-:W-:Y:S01]  /*76c0*/  @UP1 UIMAD UR17, UR23, UR5, UR17 ;  /* 0x00000005171112a4 */ /* 0x000fe2000f8e0211 */
[----:B------:R-:W-:Y:S01]  /*76d0*/  HMMA.16816.F32.BF16 R64, R208, R214, R64 ;  /* 0x000000d6d040723c */ /* 0x000fe20000041840 */
[----:B------:R2:W-:Y:S02]  /*76e0*/  LDGSTS.E.BYPASS.LTC128B.128 [R244+0x2100], [R136.64], !P0 ;  /* 0x0210000088f47fae */ /* 0x0005e4000c101d52 */
[----:B------:R-:W-:Y:S04]  /*76f0*/  @UP1 UIADD3 UR17, UR25, UR17, URZ ;  /* 0x0000001119111290 */ /* 0x000fe8000fffe03f */
[----:B------:R-:W-:Y:S01]  /*7700*/  @UP1 USHF.L.U64.HI UR17, UR24, 0x6, UR17 ;  /* 0x0000000618111899 */ /* 0x000fe20008010211 */
[----:B-1----:R-:W-:Y:S04]  /*7710*/  IADD3 R134, P1, R134, UR10, RZ ;  /* 0x0000000a86867c10 */ /* 0x002fe8000ff3e0ff */
[----:B------:R-:W-:Y:S02]  /*7720*/  IADD3.X R135, R135, UR14, RZ, P1, !PT ;  /* 0x0000000e87877c10 */ /* 0x000fe40008ffe4ff */
[C---:B------:R-:W-:Y:S03]  /*7730*/  IADD3 R190, P4, R134.reuse, UR16, RZ ;  /* 0x0000001086be7c10 */ /* 0x040fe6000ff9e0ff */
[----:B------:R1:W-:Y:S01]  /*7740*/  LDGSTS.E.BYPASS.LTC128B.128 [R244+0x900], [R134.64], !P3 ;  /* 0x0090000086f47fae */ /* 0x0003e2000d901d52 */
[C---:B------:R-:W-:Y:S02]  /*7750*/  IADD3.X R191, R135.reuse, UR15, RZ, P4, !PT ;  /* 0x0000000f87bf7c10 */ /* 0x040fe4000a7fe4ff */
[----:B--2---:R-:W-:Y:S05]  /*7760*/  IADD3 R136, P1, R134, UR10, RZ ;  /* 0x0000000a86887c10 */ /* 0x004fea000ff3e0ff */
[----:B------:R1:W-:Y:S01]  /*7770*/  LDGSTS.E.BYPASS.LTC128B.128 [R244+0x2900], [R134.64+0x80], !P0 ;  /* 0x0290008086f47fae */ /* 0x0003e2000c101d52 */
[----:B------:R-:W-:Y:S02]  /*7780*/  IADD3.X R137, R135, UR14, RZ, P1, !PT ;  /* 0x0000000e87897c10 */ /* 0x000fe40008ffe4ff */
[C---:B------:R-:W-:Y:S05]  /*7790*/  IADD3 R188, P2, R136.reuse, UR10, RZ ;  /* 0x0000000a88bc7c10 */ /* 0x040fea000ff5e0ff */
[----:B------:R4:W-:Y:S01]  /*77a0*/  LDGSTS.E.BYPASS.LTC128B.128 [R244+0x1100], [R136.64], !P3 ;  /* 0x0110000088f47fae */ /* 0x0009e2000d901d52 */
[C---:B------:R-:W-:Y:S07]  /*77b0*/  IADD3.X R189, R137.reuse, UR14, RZ, P2, !PT ;  /* 0x0000000e89bd7c10 */ /* 0x040fee00097fe4ff */
[----:B------:R3:W-:Y:S08]  /*77c0*/  LDGSTS.E.BYPASS.LTC128B.128 [R244+0x3100], [R190.64], !P0 ;  /* 0x03100000bef47fae */ /* 0x0007f0000c101d52 */
[----:B------:R3:W-:Y:S01]  /*77d0*/  LDGSTS.E.BYPASS.LTC128B.128 [R244+0x1900], [R188.64], !P3 ;  /* 0x01900000bcf47fae */ /* 0x0007e2000d901d52 */
[----:B-1----:R-:W-:Y:S04]  /*77e0*/  IADD3 R134, P1, R136, UR16, RZ ;  /* 0x0000001088867c10 */ /* 0x002fe8000ff3e0ff */
[----:B------:R-:W-:Y:S02]  /*77f0*/  IADD3.X R135, R137, UR15, RZ, P1, !PT ;  /* 0x0000000f89877c10 */ /* 0x000fe40008ffe4ff */
[----:B------:R-:W-:Y:S03]  /*7800*/  PLOP3.LUT P1, PT, PT, PT, UP1, 0x80, 0x0 ;  /* 0x000000000000781c */ /* 0x000fe60003f2f018 */
[----:B------:R1:W-:Y:S08]  /*7810*/  LDGSTS.E.BYPASS.LTC128B.128 [R244+0x3900], [R134.64], !P0 ;  /* 0x0390000086f47fae */ /* 0x0003f0000c101d52 */
[----:B------:R-:W-:Y:S08]  /*7820*/  LDSM.16.M88.4 R216, [R230+0x4100] ;  /* 0x00410000e6d8783b */ /* 0x000ff00000000200 */
[----:B---3--:R-:W3:Y:S08]  /*7830*/  LDSM.16.M88.4 R188, [R232+0x8100] ;  /* 0x00810000e8bc783b */ /* 0x008ef00000000200 */
[----:B------:R-:W4:Y:S08]  /*7840*/  LDSM.16.M88.4 R220, [R232+0xa100] ;  /* 0x00a10000e8dc783b */ /* 0x000f300000000200 */
[----:B------:R-:W1:Y:S08]  /*7850*/  LDSM.16.M88.4 R208, [R230+0x4900] ;  /* 0x00490000e6d0783b */ /* 0x000e700000000200 */
[----:B------:R-:W0:Y:S08]  /*7860*/  LDGDEPBAR ;  /* 0x00000000000079af */ /* 0x000e300000000000 */
[----:B------:R-:W1:Y:S01]  /*7870*/  LDSM.16.M88.4 R212, [R230+0x5100] ;  /* 0x00510000e6d4783b */ /* 0x000e620000000200 */
[-C--:B---3--:R-:W-:Y:S08]  /*7880*/  HMMA.16816.F32.BF16 R4, R188, R216.reuse, R4 ;  /* 0x000000d8bc04723c */ /* 0x088ff00000041804 */
[C---:B----4-:R-:W-:Y:S08]  /*7890*/  HMMA.16816.F32.BF16 R8, R220.reuse, R216, R8 ;  /* 0x000000d8dc08723c */ /* 0x050ff00000041808 */
[-C--:B------:R-:W-:Y:S08]  /*78a0*/  HMMA.16816.F32.BF16 R12, R220, R218.reuse, R12 ;  /* 0x000000dadc0c723c */ /* 0x080ff0000004180c */
[C---:B------:R-:W-:Y:S01]  /*78b0*/  HMMA.16816.F32.BF16 R16, R188.reuse, R218, R16 ;  /* 0x000000dabc10723c */ /* 0x040fe20000041810 */
[----:B------:R-:W3:Y:S07]  /*78c0*/  LDSM.16.M88.4 R216, [R230+0x5900] ;  /* 0x00590000e6d8783b */ /* 0x000eee0000000200 */
[-C--:B-1----:R-:W-:Y:S08]  /*78d0*/  HMMA.16816.F32.BF16 R20, R188, R208.reuse, R20 ;  /* 0x000000d0bc14723c */ /* 0x082ff00000041814 */
[C---:B------:R-:W-:Y:S08]  /*78e0*/  HMMA.16816.F32.BF16 R24, R220.reuse, R208, R24 ;  /* 0x000000d0dc18723c */ /* 0x040ff00000041818 */
[-C--:B------:R-:W-:Y:S08]  /*78f0*/  HMMA.16816.F32.BF16 R28, R220, R210.reuse, R28 ;  /* 0x000000d2dc1c723c */ /* 0x080ff0000004181c */
[C---:B------:R-:W-:Y:S01]  /*7900*/  HMMA.16816.F32.BF16 R32, R188.reuse, R210, R32 ;  /* 0x000000d2bc20723c */ /* 0x040fe20000041820 */
[----:B------:R-:W-:Y:S07]  /*7910*/  LDSM.16.M88.4 R208, [R234+0x8100] ;  /* 0x00810000ead0783b */ /* 0x000fee0000000200 */
[-C--:B------:R-:W-:Y:S08]  /*7920*/  HMMA.16816.F32.BF16 R36, R188, R212.reuse, R36 ;  /* 0x000000d4bc24723c */ /* 0x080ff00000041824 */
[C---:B------:R-:W-:Y:S08]  /*7930*/  HMMA.16816.F32.BF16 R40, R220.reuse, R212, R40 ;  /* 0x000000d4dc28723c */ /* 0x040ff00000041828 */
[-C--:B------:R-:W-:Y:S08]  /*7940*/  HMMA.16816.F32.BF16 R44, R220, R214.reuse, R44 ;  /* 0x000000d6dc2c723c */ /* 0x080ff0000004182c */
[C---:B------:R-:W-:Y:S01]  /*7950*/  HMMA.16816.F32.BF16 R48, R188.reuse, R214, R48 ;  /* 0x000000d6bc30723c */ /* 0x040fe20000041830 */
[----:B------:R-:W1:Y:S07]  /*7960*/  LDSM.16.M88.4 R212, [R229] ;  /* 0x00000000e5d4783b */ /* 0x000e6e0000000200 */
[-C--:B---3--:R-:W-:Y:S08]  /*7970*/  HMMA.16816.F32.BF16 R52, R188, R216.reuse, R52 ;  /* 0x000000d8bc34723c */ /* 0x088ff00000041834 */
[C---:B------:R-:W-:Y:S08]  /*7980*/  HMMA.16816.F32.BF16 R56, R220.reuse, R216, R56 ;  /* 0x000000d8dc38723c */ /* 0x040ff00000041838 */
[-C--:B------:R-:W-:Y:S01]  /*7990*/  HMMA.16816.F32.BF16 R60, R220, R218.reuse, R60 ;  /* 0x000000dadc3c723c */ /* 0x080fe2000004183c */
[----:B------:R-:W3:Y:S07]  /*79a0*/  LDSM.16.M88.4 R220, [R234+0xa100] ;  /* 0x00a10000eadc783b */ /* 0x000eee0000000200 */
[----:B------:R-:W-:Y:S01]  /*79b0*/  HMMA.16816.F32.BF16 R64, R188, R218, R64 ;  /* 0x000000dabc40723c */ /* 0x000fe20000041840 */
[----:B------:R-:W4:Y:S07]  /*79c0*/  LDSM.16.M88.4 R188, [R229+0x800] ;  /* 0x00080000e5bc783b */ /* 0x000f2e0000000200 */
[-C--:B-1----:R-:W-:Y:S01]  /*79d0*/  HMMA.16816.F32.BF16 R4, R208, R212.reuse, R4 ;  /* 0x000000d4d004723c */ /* 0x082fe20000041804 */
[----:B------:R-:W-:Y:S07]  /*79e0*/  LDSM.16.M88.4 R216, [R229+0x1800] ;  /* 0x00180000e5d8783b */ /* 0x000fee0000000200 */
[C---:B---3--:R-:W-:Y:S08]  /*79f0*/  HMMA.16816.F32.BF16 R8, R220.reuse, R212, R8 ;  /* 0x000000d4dc08723c */ /* 0x048ff00000041808 */
[-C--:B------:R-:W-:Y:S08]  /*7a00*/  HMMA.16816.F32.BF16 R12, R220, R214.reuse, R12 ;  /* 0x000000d6dc0c723c */ /* 0x080ff0000004180c */
[C---:B------:R-:W-:Y:S01]  /*7a10*/  HMMA.16816.F32.BF16 R16, R208.reuse, R214, R16 ;  /* 0x000000d6d010723c */ /* 0x040fe20000041810 */
[----:B------:R-:W1:Y:S07]  /*7a20*/  LDSM.16.M88.4 R212, [R229+0x1000] ;  /* 0x00100000e5d4783b */ /* 0x000e6e0000000200 */
[-C--:B----4-:R-:W-:Y:S08]  /*7a30*/  HMMA.16816.F32.BF16 R20, R208, R188.reuse, R20 ;  /* 0x000000bcd014723c */ /* 0x090ff00000041814 */
[C---:B------:R-:W-:Y:S08]  /*7a40*/  HMMA.16816.F32.BF16 R24, R220.reuse, R188, R24 ;  /* 0x000000bcdc18723c */ /* 0x040ff00000041818 */
[-C--:B------:R-:W-:Y:S08]  /*7a50*/  HMMA.16816.F32.BF16 R28, R220, R190.reuse, R28 ;  /* 0x000000bedc1c723c */ /* 0x080ff0000004181c */
[C---:B------:R-:W-:Y:S01]  /*7a60*/  HMMA.16816.F32.BF16 R32, R208.reuse, R190, R32 ;  /* 0x000000bed020723c */ /* 0x040fe20000041820 */
[----:B------:R-:W-:Y:S07]  /*7a70*/  LDSM.16.M88.4 R188, [R231+0xc100] ;  /* 0x00c10000e7bc783b */ /* 0x000fee0000000200 */
[-C--:B-1----:R-:W-:Y:S08]  /*7a80*/  HMMA.16816.F32.BF16 R36, R208, R212.reuse, R36 ;  /* 0x000000d4d024723c */ /* 0x082ff00000041824 */
[C---:B------:R-:W-:Y:S08]  /*7a90*/  HMMA.16816.F32.BF16 R40, R220.reuse, R212, R40 ;  /* 0x000000d4dc28723c */ /* 0x040ff00000041828 */
[-C--:B------:R-:W-:Y:S08]  /*7aa0*/  HMMA.16816.F32.BF16 R44, R220, R214.reuse, R44 ;  /* 0x000000d6dc2c723c */ /* 0x080ff0000004182c */
[C---:B------:R-:W-:Y:S01]  /*7ab0*/  HMMA.16816.F32.BF16 R48, R208.reuse, R214, R48 ;  /* 0x000000d6d030723c */ /* 0x040fe20000041830 */
[----:B------:R-:W1:Y:S07]  /*7ac0*/  LDSM.16.M88.4 R212, [R224+0x6100] ;  /* 0x00610000e0d4783b */ /* 0x000e6e0000000200 */
[-C--:B------:R-:W-:Y:S08]  /*7ad0*/  HMMA.16816.F32.BF16 R52, R208, R216.reuse, R52 ;  /* 0x000000d8d034723c */ /* 0x080ff00000041834 */
        /* <DEDUP_REMOVED lines=20> */
[----:B------:R-:W1:Y:S07]  /*7c20*/  LDSM.16.M88.4 R212, [R240] ;  /* 0x00000000f0d4783b */ /* 0x000e6e0000000200 */
[-C--:B------:R-:W-:Y:S08]  /*7c30*/  HMMA.16816.F32.BF16 R52, R188, R216.reuse, R52 ;  /* 0x000000d8bc34723c */ /* 0x080ff00000041834 */
[C---:B------:R-:W-:Y:S08]  /*7c40*/  HMMA.16816.F32.BF16 R56, R220.reuse, R216, R56 ;  /* 0x000000d8dc38723c */ /* 0x040ff00000041838 */
[-C--:B------:R-:W-:Y:S01]  /*7c50*/  HMMA.16816.F32.BF16 R60, R220, R218.reuse, R60 ;  /* 0x000000dadc3c723c */ /* 0x080fe2000004183c */
[----:B------:R-:W3:Y:S07]  /*7c60*/  LDSM.16.M88.4 R220, [R233+0xe100] ;  /* 0x00e10000e9dc783b */ /* 0x000eee0000000200 */
[----:B------:R-:W-:Y:S01]  /*7c70*/  HMMA.16816.F32.BF16 R64, R188, R218, R64 ;  /* 0x000000dabc40723c */ /* 0x000fe20000041840 */
[----:B------:R-:W4:Y:S07]  /*7c80*/  LDSM.16.M88.4 R188, [R239] ;  /* 0x00000000efbc783b */ /* 0x000f2e0000000200 */
[-C--:B-1----:R-:W-:Y:S01]  /*7c90*/  HMMA.16816.F32.BF16 R4, R208, R212.reuse, R4 ;  /* 0x000000d4d004723c */ /* 0x082fe20000041804 */
[----:B------:R-:W-:Y:S07]  /*7ca0*/  LDSM.16.M88.4 R216, [R237] ;  /* 0x00000000edd8783b */ /* 0x000fee0000000200 */
[C---:B---3--:R-:W-:Y:S08]  /*7cb0*/  HMMA.16816.F32.BF16 R8, R220.reuse, R212, R8 ;  /* 0x000000d4dc08723c */ /* 0x048ff00000041808 */
[-C--:B------:R-:W-:Y:S08]  /*7cc0*/  HMMA.16816.F32.BF16 R12, R220, R214.reuse, R12 ;  /* 0x000000d6dc0c723c */ /* 0x080ff0000004180c */
[C---:B------:R-:W-:Y:S01]  /*7cd0*/  HMMA.16816.F32.BF16 R16, R208.reuse, R214, R16 ;  /* 0x000000d6d010723c */ /* 0x040fe20000041810 */
[----:B------:R-:W1:Y:S07]  /*7ce0*/  LDSM.16.M88.4 R212, [R238] ;  /* 0x00000000eed4783b */ /* 0x000e6e0000000200 */
        /* <DEDUP_REMOVED lines=36> */
[----:B------:R-:W-:Y:S08]  /*7f30*/  HMMA.16816.F32.BF16 R64, R188, R218, R64 ;  /* 0x000000dabc40723c */ /* 0x000ff00000041840 */
[-C--:B-1----:R-:W-:Y:S11]  /*7f40*/  HMMA.16816.F32.BF16 R4, R208, R212.reuse, R4 ;  /* 0x000000d4d004723c */ /* 0x082ff60000041804 */
[----:B------:R-:W-:Y:S11]  /*7f50*/  @!UPT UIADD3 URZ, URZ, URZ, URZ ;  /* 0x0000003f3f3ff290 */ /* 0x000ff6000fffe03f */
[----:B------:R-:W-:Y:S02]  /*7f60*/  @!UPT UIADD3 URZ, URZ, URZ, URZ ;  /* 0x0000003f3f3ff290 */ /* 0x000fe4000fffe03f */
[----:B------:R-:W-:Y:S01]  /*7f70*/  FMUL.FTZ R4, R4, c[0x0][0x320] ;  /* 0x0000c80004047a20 */ /* 0x000fe20000410000 */
[C---:B---3--:R-:W-:Y:S03]  /*7f80*/  HMMA.16816.F32.BF16 R8, R220.reuse, R212, R8 ;  /* 0x000000d4dc08723c */ /* 0x048fe60000041808 */
[----:B------:R-:W-:Y:S01]  /*7f90*/  MUFU.TANH R191, R4 ;  /* 0x0000000400bf7308 */ /* 0x000fe20000002400 */
[----:B------:R-:W-:Y:S02]  /*7fa0*/  FMUL.FTZ R5, R5, c[0x0][0x320] ;  /* 0x0000c80005057a20 */ /* 0x000fe40000410000 */
[----:B------:R-:W-:Y:S02]  /*7fb0*/  FMUL.FTZ R6, R6, c[0x0][0x320] ;  /* 0x0000c80006067a20 */ /* 0x000fe40000410000 */
[----:B------:R-:W-:Y:S01]  /*7fc0*/  FMUL.FTZ R7, R7, c[0x0][0x320] ;  /* 0x0000c80007077a20 */ /* 0x000fe20000410000 */
[-C--:B------:R-:W-:Y:S04]  /*7fd0*/  HMMA.16816.F32.BF16 R12, R220, R214.reuse, R12 ;  /* 0x000000d6dc0c723c */ /* 0x080fe8000004180c */
[----:B------:R-:W-:Y:S04]  /*7fe0*/  MUFU.TANH R190, R5 ;  /* 0x0000000500be7308 */ /* 0x000fe80000002400 */
[C---:B------:R-:W-:Y:S06]  /*7ff0*/  HMMA.16816.F32.BF16 R16, R208.reuse, R214, R16 ;  /* 0x000000d6d010723c */ /* 0x040fec0000041810 */
[----:B------:R-:W1:Y:S01]  /*8000*/  MUFU.TANH R213, R6 ;  /* 0x0000000600d57308 */ /* 0x000e620000002400 */
[----:B------:R-:W-:Y:S02]  /*8010*/  FMUL.FTZ R8, R8, c[0x0][0x320] ;  /* 0x0000c80008087a20 */ /* 0x000fe40000410000 */
[----:B------:R-:W-:Y:S03]  /*8020*/  FMUL.FTZ R9, R9, c[0x0][0x320] ;  /* 0x0000c80009097a20 */ /* 0x000fe60000410000 */
[----:B------:R-:W-:Y:S02]  /*8030*/  FMUL.FTZ R10, R10, c[0x0][0x320] ;  /* 0x0000c8000a0a7a20 */ /* 0x000fe40000410000 */
[----:B------:R-:W-:Y:S02]  /*8040*/  FMUL.FTZ R11, R11, c[0x0][0x320] ;  /* 0x0000c8000b0b7a20 */ /* 0x000fe40000410000 */
[----:B------:R3:W-:Y:S01]  /*8050*/  MUFU.TANH R212, R7 ;  /* 0x0000000700d47308 */ /* 0x0007e20000002400 */
        /* <DEDUP_REMOVED lines=8> */
[----:B-1----:R-:W-:Y:S01]  /*80e0*/  FMNMX.FTZ R2, R213, R132, !PT ;  /* 0x00000084d5027209 */ /* 0x002fe20007810000 */
[----:B------:R-:W-:Y:S05]  /*80f0*/  FMUL.FTZ R19, R19, c[0x0][0x320] ;  /* 0x0000c80013137a20 */ /* 0x000fea0000410000 */
[----:B------:R-:W1:Y:S01]  /*8100*/  MUFU.TANH R216, R9 ;  /* 0x0000000900d87308 */ /* 0x000e620000002400 */
[----:B---3--:R-:W3:Y:S09]  /*8110*/  LDSM.16.M88.4 R4, [R229+0x2800] ;  /* 0x00280000e504783b */ /* 0x008ef20000000200 */
[----:B------:R-:W-:Y:S01]  /*8120*/  MUFU.TANH R218, R10 ;  /* 0x0000000a00da7308 */ /* 0x000fe20000002400 */
[----:B----4-:R-:W-:Y:S09]  /*8130*/  FMNMX.FTZ R0, R217, R138, !PT ;  /* 0x0000008ad9007209 */ /* 0x010ff20007810000 */
[----:B------:R4:W-:Y:S10]  /*8140*/  MUFU.TANH R219, R11 ;  /* 0x0000000b00db7308 */ /* 0x0009f40000002400 */
[----:B------:R-:W1:Y:S10]  /*8150*/  MUFU.TANH R16, R16 ;  /* 0x0000001000107308 */ /* 0x000e740000002400 */
[----:B------:R-:W-:Y:S01]  /*8160*/  MUFU.TANH R17, R17 ;  /* 0x0000001100117308 */ /* 0x000fe20000002400 */
[----:B----4-:R-:W4:Y:S01]  /*8170*/  LDSM.16.M88.4 R8, [R229+0x3000] ;  /* 0x00300000e508783b */ /* 0x010f220000000200 */
[-C--:B---3--:R-:W-:Y:S08]  /*8180*/  HMMA.16816.F32.BF16 R20, R208, R4.reuse, R20 ;  /* 0x00000004d014723c */ /* 0x088ff00000041814 */
[----:B------:R-:W3:Y:S01]  /*8190*/  MUFU.TANH R18, R18 ;  /* 0x0000001200127308 */ /* 0x000ee20000002400 */
[C---:B------:R-:W-:Y:S09]  /*81a0*/  HMMA.16816.F32.BF16 R24, R220.reuse, R4, R24 ;  /* 0x00000004dc18723c */ /* 0x040ff20000041818 */
[----:B------:R-:W1:Y:S01]  /*81b0*/  MUFU.TANH R12, R12 ;  /* 0x0000000c000c7308 */ /* 0x000e620000002400 */
[-C--:B------:R-:W-:Y:S08]  /*81c0*/  HMMA.16816.F32.BF16 R28, R220, R6.reuse, R28 ;  /* 0x00000006dc1c723c */ /* 0x080ff0000004181c */
[C---:B------:R-:W-:Y:S01]  /*81d0*/  HMMA.16816.F32.BF16 R32, R208.reuse, R6, R32 ;  /* 0x00000006d020723c */ /* 0x040fe20000041820 */
[----:B------:R-:W1:Y:S01]  /*81e0*/  MUFU.TANH R19, R19 ;  /* 0x0000001300137308 */ /* 0x000e620000002400 */
[----:B------:R-:W1:Y:S01]  /*81f0*/  LDSM.16.M88.4 R4, [R229+0x3800] ;  /* 0x00380000e504783b */ /* 0x000e620000000200 */
[----:B------:R-:W-:Y:S04]  /*8200*/  DEPBAR.LE SB0, 0x0 ;  /* 0x000080000000791a */ /* 0x000fe80000000000 */
[----:B------:R-:W-:Y:S02]  /*8210*/  FMUL.FTZ R20, R20, c[0x0][0x320] ;  /* 0x0000c80014147a20 */ /* 0x000fe40000410000 */
[----:B------:R-:W-:Y:S02]  /*8220*/  FMUL.FTZ R21, R21, c[0x0][0x320] ;  /* 0x0000c80015157a20 */ /* 0x000fe40000410000 */
[----:B------:R-:W1:Y:S01]  /*8230*/  MUFU.TANH R248, R20 ;  /* 0x0000001400f87308 */ /* 0x000e620000002400 */
[----:B------:R-:W-:Y:S01]  /*8240*/  FMUL.FTZ R23, R23, c[0x0][0x320] ;  /* 0x0000c80017177a20 */ /* 0x000fe20000410000 */
[----:B------:R-:W-:Y:S01]  /*8250*/  BAR.SYNC.DEFER_BLOCKING 0x0 ;  /* 0x0000000000007b1d */ /* 0x000fe20000010000 */
[----:B------:R-:W-:Y:S01]  /*8260*/  FMUL.FTZ R22, R22, c[0x0][0x320] ;  /* 0x0000c80016167a20 */ /* 0x000fe20000410000 */
[-C--:B----4-:R-:W-:Y:S05]  /*8270*/  HMMA.16816.F32.BF16 R36, R208, R8.reuse, R36 ;  /* 0x00000008d024723c */ /* 0x090fea0000041824 */
[----:B------:R-:W-:Y:S01]  /*8280*/  FMUL.FTZ R31, R31, c[0x0][0x320] ;  /* 0x0000c8001f1f7a20 */ /* 0x000fe20000410000 */
[----:B------:R-:W4:Y:S01]  /*8290*/  MUFU.TANH R247, R21 ;  /* 0x0000001500f77308 */ /* 0x000f220000002400 */
[----:B------:R-:W-:Y:S01]  /*82a0*/  FMUL.FTZ R30, R30, c[0x0][0x320] ;  /* 0x0000c8001e1e7a20 */ /* 0x000fe20000410000 */
[C---:B------:R-:W-:Y:S04]  /*82b0*/  HMMA.16816.F32.BF16 R40, R220.reuse, R8, R40 ;  /* 0x00000008dc28723c */ /* 0x040fe80000041828 */
[----:B------:R-:W-:Y:S02]  /*82c0*/  FMUL.FTZ R32, R32, c[0x0][0x320] ;  /* 0x0000c80020207a20 */ /* 0x000fe40000410000 */
[----:B------:R-:W-:Y:S02]  /*82d0*/  FMUL.FTZ R33, R33, c[0x0][0x320] ;  /* 0x0000c80021217a20 */ /* 0x000fe40000410000 */
[----:B------:R-:W4:Y:S01]  /*82e0*/  MUFU.TANH R127, R31 ;  /* 0x0000001f007f7308 */ /* 0x000f220000002400 */
[-C--:B------:R-:W-:Y:S03]  /*82f0*/  HMMA.16816.F32.BF16 R44, R220, R10.reuse, R44 ;  /* 0x0000000adc2c723c */ /* 0x080fe6000004182c */
[----:B------:R-:W-:Y:S02]  /*8300*/  FMUL.FTZ R27, R27, c[0x0][0x320] ;  /* 0x0000c8001b1b7a20 */ /* 0x000fe40000410000 */
[----:B------:R-:W-:Y:S02]  /*8310*/  FMUL.FTZ R29, R29, c[0x0][0x320] ;  /* 0x0000c8001d1d7a20 */ /* 0x000fe40000410000 */
[----:B------:R-:W-:Y:S01]  /*8320*/  FMUL.FTZ R36, R36, c[0x0][0x320] ;  /* 0x0000c80024247a20 */ /* 0x000fe20000410000 */
[C---:B------:R-:W-:Y:S01]  /*8330*/  HMMA.16816.F32.BF16 R48, R208.reuse, R10, R48 ;  /* 0x0000000ad030723c */ /* 0x040fe20000041830 */
[----:B------:R-:W-:Y:S03]  /*8340*/  MUFU.TANH R243, R23 ;  /* 0x0000001700f37308 */ /* 0x000fe60000002400 */
[----:B------:R-:W-:Y:S02]  /*8350*/  FMUL.FTZ R24, R24, c[0x0][0x320] ;  /* 0x0000c80018187a20 */ /* 0x000fe40000410000 */
[----:B------:R-:W-:Y:S02]  /*8360*/  FMUL.FTZ R26, R26, c[0x0][0x320] ;  /* 0x0000c8001a1a7a20 */ /* 0x000fe40000410000 */
[-C--:B-1----:R-:W-:Y:S03]  /*8370*/  HMMA.16816.F32.BF16 R52, R208, R4.reuse, R52 ;  /* 0x00000004d034723c */ /* 0x082fe60000041834 */
[----:B------:R-:W1:Y:S01]  /*8380*/  MUFU.TANH R245, R32 ;  /* 0x0000002000f57308 */ /* 0x000e620000002400 */
[----:B------:R-:W-:Y:S02]  /*8390*/  FMUL.FTZ R25, R25, c[0x0][0x320] ;  /* 0x0000c80019197a20 */ /* 0x000fe40000410000 */
[----:B------:R-:W-:Y:S02]  /*83a0*/  FMUL.FTZ R37, R37, c[0x0][0x320] ;  /* 0x0000c80025257a20 */ /* 0x000fe40000410000 */
[C---:B------:R-:W-:Y:S04]  /*83b0*/  HMMA.16816.F32.BF16 R56, R220.reuse, R4, R56 ;  /* 0x00000004dc38723c */ /* 0x040fe80000041838 */
[----:B------:R-:W-:Y:S01]  /*83c0*/  FMUL.FTZ R45, R45, c[0x0][0x320] ;  /* 0x0000c8002d2d7a20 */ /* 0x000fe20000410000 */
[----:B------:R1:W1:Y:S01]  /*83d0*/  MUFU.TANH R129, R30 ;  /* 0x0000001e00817308 */ /* 0x0002620000002400 */
[----:B------:R-:W-:Y:S01]  /*83e0*/  FMUL.FTZ R38, R38, c[0x0][0x320] ;  /* 0x0000c80026267a20 */ /* 0x000fe20000410000 */
[----:B------:R-:W-:Y:S01]  /*83f0*/  FMNMX.FTZ R4, R191, R3, !PT ;  /* 0x00000003bf047209 */ /* 0x000fe20007810000 */
[-C--:B------:R-:W-:Y:S04]  /*8400*/  HMMA.16816.F32.BF16 R60, R220, R6.reuse, R60 ;  /* 0x00000006dc3c723c */ /* 0x080fe8000004183c */
[----:B------:R-:W-:Y:S01]  /*8410*/  FMUL.FTZ R49, R49, c[0x0][0x320] ;  /* 0x0000c80031317a20 */ /* 0x000fe20000410000 */
[----:B------:R-:W-:Y:S01]  /*8420*/  FMNMX.FTZ R5, R212, R2, !PT ;  /* 0x00000002d4057209 */ /* 0x000fe20007810000 */
[----:B------:R-:W-:Y:S01]  /*8430*/  FMUL.FTZ R39, R39, c[0x0][0x320] ;  /* 0x0000c80027277a20 */ /* 0x000fe20000410000 */
[----:B------:R-:W-:Y:S01]  /*8440*/  MUFU.TANH R131, R45 ;  /* 0x0000002d00837308 */ /* 0x000fe20000002400 */
[----:B------:R-:W-:Y:S04]  /*8450*/  HMMA.16816.F32.BF16 R64, R208, R6, R64 ;  /* 0x00000006d040723c */ /* 0x000fe80000041840 */
[----:B------:R-:W-:Y:S01]  /*8460*/  FMUL.FTZ R52, R52, c[0x0][0x320] ;  /* 0x0000c80034347a20 */ /* 0x000fe20000410000 */
[----:B------:R-:W-:Y:S01]  /*8470*/  FMNMX.FTZ R2, R216, R0, !PT ;  /* 0x00000000d8027209 */ /* 0x000fe20007810000 */
[----:B------:R-:W-:Y:S01]  /*8480*/  FMUL.FTZ R53, R53, c[0x0][0x320] ;  /* 0x0000c80035357a20 */ /* 0x000fe20000410000 */
[----:B------:R-:W-:Y:S01]  /*8490*/  FMNMX.FTZ R4, R190, R4, !PT ;  /* 0x00000004be047209 */ /* 0x000fe20007810000 */
[----:B------:R-:W-:Y:S01]  /*84a0*/  FMUL.FTZ R55, R55, c[0x0][0x320] ;  /* 0x0000c80037377a20 */ /* 0x000fe20000410000 */
[----:B------:R4:W-:Y:S03]  /*84b0*/  MUFU.TANH R10, R49 ;  /* 0x00000031000a7308 */ /* 0x0009e60000002400 */
[----:B------:R-:W-:Y:S01]  /*84c0*/  FMUL.FTZ R48, R48, c[0x0][0x320] ;  /* 0x0000c80030307a20 */ /* 0x000fe20000410000 */
[----:B-1----:R-:W2:Y:S01]  /*84d0*/  LDL R30, [R1+0x10] ;  /* 0x00001000011e7983 */ /* 0x002ea20000100800 */
[----:B------:R-:W-:Y:S01]  /*84e0*/  FMUL.FTZ R54, R54, c[0x0][0x320] ;  /* 0x0000c80036367a20 */ /* 0x000fe20000410000 */
[----:B------:R-:W-:Y:S01]  /*84f0*/  FMNMX.FTZ R4, R16, R4, !PT ;  /* 0x0000000410047209 */ /* 0x000fe20007810000 */
[----:B------:R-:W-:Y:S01]  /*8500*/  FMUL.FTZ R62, R62, c[0x0][0x320] ;  /* 0x0000c8003e3e7a20 */ /* 0x000fe20000410000 */
[----:B---3--:R-:W-:Y:S01]  /*8510*/  FMNMX.FTZ R0, R18, R5, !PT ;  /* 0x0000000512007209 */ /* 0x008fe20007810000 */
[----:B------:R-:W-:Y:S01]  /*8520*/  FMUL.FTZ R50, R50, c[0x0][0x320] ;  /* 0x0000c80032327a20 */ /* 0x000fe20000410000 */
[----:B------:R1:W-:Y:S01]  /*8530*/  MUFU.TANH R241, R48 ;  /* 0x0000003000f17308 */ /* 0x0003e20000002400 */
[----:B------:R-:W-:Y:S01]  /*8540*/  FMUL.FTZ R51, R51, c[0x0][0x320] ;  /* 0x0000c80033337a20 */ /* 0x000fe20000410000 */
[----:B------:R-:W-:Y:S01]  /*8550*/  FMNMX.FTZ R4, R17, R4, !PT ;  /* 0x0000000411047209 */ /* 0x000fe20007810000 */
[----:B------:R-:W-:Y:S01]  /*8560*/  FMUL.FTZ R43, R43, c[0x0][0x320] ;  /* 0x0000c8002b2b7a20 */ /* 0x000fe20000410000 */
[----:B------:R-:W-:Y:S01]  /*8570*/  FMNMX.FTZ R2, R12, R2, !PT ;  /* 0x000000020c027209 */ /* 0x000fe20007810000 */
[----:B------:R-:W-:Y:S01]  /*8580*/  FMUL.FTZ R64, R64, c[0x0][0x320] ;  /* 0x0000c80040407a20 */ /* 0x000fe20000410000 */
[----:B------:R-:W-:Y:S01]  /*8590*/  FMNMX.FTZ R0, R19, R0, !PT ;  /* 0x0000000013007209 */ /* 0x000fe20007810000 */
[----:B------:R-:W-:Y:S01]  /*85a0*/  FMUL.FTZ R65, R65, c[0x0][0x320] ;  /* 0x0000c80041417a20 */ /* 0x000fe20000410000 */
[----:B------:R-:W-:Y:S01]  /*85b0*/  FMNMX.FTZ R4, R248, R4, !PT ;  /* 0x00000004f8047209 */ /* 0x000fe20007810000 */
[----:B------:R-:W-:Y:S01]  /*85c0*/  FMUL.FTZ R41, R41, c[0x0][0x320] ;  /* 0x0000c80029297a20 */ /* 0x000fe20000410000 */
[----:B------:R-:W-:Y:S01]  /*85d0*/  MUFU.TANH R189, R62 ;  /* 0x0000003e00bd7308 */ /* 0x000fe20000002400 */
[----:B------:R-:W-:Y:S01]  /*85e0*/  FMUL.FTZ R44, R44, c[0x0][0x320] ;  /* 0x0000c8002c2c7a20 */ /* 0x000fe20000410000 */
[----:B----4-:R-:W-:Y:S01]  /*85f0*/  FMNMX.FTZ R4, R247, R4, !PT ;  /* 0x00000004f7047209 */ /* 0x010fe20007810000 */
[----:B------:R-:W-:Y:S01]  /*8600*/  FMUL.FTZ R42, R42, c[0x0][0x320] ;  /* 0x0000c8002a2a7a20 */ /* 0x000fe20000410000 */
[----:B------:R-:W-:Y:S01]  /*8610*/  MOV R49, R127 ;  /* 0x0000007f00317202 */ /* 0x000fe20000000f00 */
[----:B------:R-:W-:Y:S01]  /*8620*/  FMUL.FTZ R61, R61, c[0x0][0x320] ;  /* 0x0000c8003d3d7a20 */ /* 0x000fe20000410000 */
[----:B------:R-:W-:Y:S01]  /*8630*/  FMNMX.FTZ R4, R245, R4, !PT ;  /* 0x00000004f5047209 */ /* 0x000fe20007810000 */
[----:B------:R-:W-:Y:S02]  /*8640*/  FMUL.FTZ R56, R56, c[0x0][0x320] ;  /* 0x0000c80038387a20 */ /* 0x000fe40000410000 */
[----:B------:R-:W-:Y:S01]  /*8650*/  FMUL.FTZ R58, R58, c[0x0][0x320] ;  /* 0x0000c8003a3a7a20 */ /* 0x000fe20000410000 */
[----:B------:R3:W-:Y:S01]  /*8660*/  MUFU.TANH R45, R51 ;  /* 0x00000033002d7308 */ /* 0x0007e20000002400 */
[----:B------:R-:W-:Y:S02]  /*8670*/  FMUL.FTZ R60, R60, c[0x0][0x320] ;  /* 0x0000c8003c3c7a20 */ /* 0x000fe40000410000 */
[----:B------:R-:W-:Y:S01]  /*8680*/  FMUL.FTZ R40, R40, c[0x0][0x320] ;  /* 0x0000c80028287a20 */ /* 0x000fe20000410000 */
[----:B-1----:R-:W-:Y:S01]  /*8690*/  MOV R48, R243 ;  /* 0x000000f300307202 */ /* 0x002fe20000000f00 */
        /* <DEDUP_REMOVED lines=9> */
[----:B------:R1:W4:Y:S01]  /*8730*/  MUFU.TANH R246, R33 ;  /* 0x0000002100f67308 */ /* 0x0003220000002400 */
[----:B------:R-:W-:Y:S01]  /*8740*/  FMUL.FTZ R57, R57, c[0x0][0x320] ;  /* 0x0000c80039397a20 */ /* 0x000fe20000410000 */
[----:B---3--:R-:W-:Y:S08]  /*8750*/  MOV R51, R129 ;  /* 0x0000008100337202 */ /* 0x008ff00000000f00 */
[----:B------:R-:W3:Y:S10]  /*8760*/  MUFU.TANH R242, R36 ;  /* 0x0000002400f27308 */ /* 0x000ef40000002400 */
[----:B------:R3:W-:Y:S01]  /*8770*/  MUFU.TANH R127, R50 ;  /* 0x00000032007f7308 */ /* 0x0007e20000002400 */
[----:B-1----:R-:W2:Y:S01]  /*8780*/  LDL.64 R32, [R1+0x28] ;  /* 0x0000280001207983 */ /* 0x002ea20000100a00 */
[----:B----4-:R-:W-:Y:S08]  /*8790*/  FMNMX.FTZ R4, R246, R4, !PT ;  /* 0x00000004f6047209 */ /* 0x010ff00007810000 */
[----:B------:R-:W-:Y:S10]  /*87a0*/  MUFU.TANH R133, R24 ;  /* 0x0000001800857308 */ /* 0x000ff40000002400 */
[----:B------:R-:W1:Y:S01]  /*87b0*/  MUFU.TANH R128, R25 ;  /* 0x0000001900807308 */ /* 0x000e620000002400 */
[----:B---3--:R-:W-:Y:S04]  /*87c0*/  MOV R50, R242 ;  /* 0x000000f200327202 */ /* 0x008fe80000000f00 */
[----:B------:R-:W-:Y:S05]  /*87d0*/  FMNMX.FTZ R4, R50, R4, !PT ;  /* 0x0000000432047209 */ /* 0x000fea0007810000 */
[----:B------:R-:W-:Y:S10]  /*87e0*/  MUFU.TANH R24, R26 ;  /* 0x0000001a00187308 */ /* 0x000ff40000002400 */
[----:B------:R1:W-:Y:S10]  /*87f0*/  MUFU.TANH R26, R64 ;  /* 0x00000040001a7308 */ /* 0x0003f40000002400 */
[----:B------:R-:W3:Y:S10]  /*8800*/  MUFU.TANH R251, R22 ;  /* 0x0000001600fb7308 */ /* 0x000ef40000002400 */
[----:B------:R-:W-:Y:S01]  /*8810*/  MUFU.TANH R22, R29 ;  /* 0x0000001d00167308 */ /* 0x000fe20000002400 */
[----:B-1----:R-:W-:Y:S09]  /*8820*/  MOV R64, R128 ;  /* 0x0000008000407202 */ /* 0x002ff20000000f00 */
[----:B------:R-:W-:Y:S01]  /*8830*/  MUFU.TANH R235, R27 ;  /* 0x0000001b00eb7308 */ /* 0x000fe20000002400 */
[----:B---3--:R-:W-:Y:S04]  /*8840*/  FMNMX.FTZ R0, R251, R0, !PT ;  /* 0x00000000fb007209 */ /* 0x008fe80007810000 */
[----:B------:R-:W-:Y:S05]  /*8850*/  FMNMX.FTZ R0, R48, R0, !PT ;  /* 0x0000000030007209 */ /* 0x000fea0007810000 */
[----:B------:R-:W1:Y:S10]  /*8860*/  MUFU.TANH R27, R37 ;  /* 0x00000025001b7308 */ /* 0x000e740000002400 */
[----:B------:R3:W-:Y:S10]  /*8870*/  MUFU.TANH R29, R56 ;  /* 0x00000038001d7308 */ /* 0x0007f40000002400 */
[----:B------:R-:W4:Y:S01]  /*8880*/  MUFU.TANH R243, R52 ;  /* 0x0000003400f37308 */ /* 0x000f220000002400 */
[----:B-1----:R-:W-:Y:S09]  /*8890*/  FMNMX.FTZ R4, R27, R4, !PT ;  /* 0x000000041b047209 */ /* 0x002ff20007810000 */
[----:B------:R-:W1:Y:S01]  /*88a0*/  MUFU.TANH R129, R53 ;  /* 0x0000003500817308 */ /* 0x000e620000002400 */
[----:B---3--:R-:W-:Y:S04]  /*88b0*/  MOV R56, R241 ;  /* 0x000000f100387202 */ /* 0x008fe80000000f00 */
[----:B------:R-:W-:Y:S05]  /*88c0*/  FMNMX.FTZ R4, R56, R4, !PT ;  /* 0x0000000438047209 */ /* 0x000fea0007810000 */
[----:B------:R-:W3:Y:S01]  /*88d0*/  MUFU.TANH R8, R55 ;  /* 0x0000003700087308 */ /* 0x000ee20000002400 */
[----:B------:R-:W-:Y:S04]  /*88e0*/  FMNMX.FTZ R4, R10, R4, !PT ;  /* 0x000000040a047209 */ /* 0x000fe80007810000 */
[----:B----4-:R-:W-:Y:S05]  /*88f0*/  FMNMX.FTZ R4, R243, R4, !PT ;  /* 0x00000004f3047209 */ /* 0x010fea0007810000 */
[----:B------:R3:W4:Y:S01]  /*8900*/  MUFU.TANH R128, R65 ;  /* 0x0000004100807308 */ /* 0x0007220000002400 */
[----:B-1----:R-:W-:Y:S04]  /*8910*/  FMNMX.FTZ R4, R129, R4, !PT ;  /* 0x0000000481047209 */ /* 0x002fe80007810000 */
[----:B------:R-:W-:Y:S05]  /*8920*/  FMNMX.FTZ R4, R26, R4, !PT ;  /* 0x000000041a047209 */ /* 0x000fea0007810000 */
[----:B------:R1:W-:Y:S10]  /*8930*/  MUFU.TANH R25, R60 ;  /* 0x0000003c00197308 */ /* 0x0003f40000002400 */
[----:B------:R-:W1:Y:S01]  /*8940*/  MUFU.TANH R13, R13 ;  /* 0x0000000d000d7308 */ /* 0x000e620000002400 */
[----:B---3--:R-:W-:Y:S02]  /*8950*/  MOV R65, R8 ;  /* 0x0000000800417202 */ /* 0x008fe40000000f00 */
[----:B----4-:R-:W-:Y:S07]  /*8960*/  FMNMX.FTZ R4, R128, R4, !PT ;  /* 0x0000000480047209 */ /* 0x010fee0007810000 */
[----:B------:R-:W3:Y:S01]  /*8970*/  MUFU.TANH R8, R43 ;  /* 0x0000002b00087308 */ /* 0x000ee20000002400 */
[----:B------:R-:W4:Y:S01]  /*8980*/  SHFL.BFLY PT, R7, R4, 0x2, 0x1f ;  /* 0x0c401f0004077f89 */ /* 0x000f2200000e0000 */
[----:B-1----:R-:W-:Y:S08]  /*8990*/  MOV R60, R133 ;  /* 0x00000085003c7202 */ /* 0x002ff00000000f00 */
[----:B------:R-:W1:Y:S01]  /*89a0*/  MUFU.TANH R250, R34 ;  /* 0x0000002200fa7308 */ /* 0x000e620000002400 */
[----:B------:R-:W-:Y:S04]  /*89b0*/  FMNMX.FTZ R5, R13, R2, !PT ;  /* 0x000000020d057209 */ /* 0x000fe80007810000 */
[----:B------:R-:W-:Y:S05]  /*89c0*/  FMNMX.FTZ R5, R60, R5, !PT ;  /* 0x000000053c057209 */ /* 0x000fea0007810000 */
[----:B------:R-:W1:Y:S01]  /*89d0*/  MUFU.TANH R252, R28 ;  /* 0x0000001c00fc7308 */ /* 0x000e620000002400 */
[----:B------:R-:W-:Y:S02]  /*89e0*/  FMNMX.FTZ R5, R64, R5, !PT ;  /* 0x0000000540057209 */ /* 0x000fe40007810000 */
[----:B---3--:R-:W-:Y:S02]  /*89f0*/  MOV R62, R8 ;  /* 0x00000008003e7202 */ /* 0x008fe40000000f00 */
[----:B------:R-:W3:Y:S01]  /*8a00*/  LDL.64 R8, [R1+0x38] ;  /* 0x0000380001087983 */ /* 0x000ee20000100a00 */
[----:B----4-:R-:W-:Y:S04]  /*8a10*/  FMNMX.FTZ R4, R4, R7, !PT ;  /* 0x0000000704047209 */ /* 0x010fe80007810000 */
[----:B------:R-:W4:Y:S01]  /*8a20*/  MUFU.TANH R249, R35 ;  /* 0x0000002300f97308 */ /* 0x000f220000002400 */
[----:B------:R-:W3:Y:S01]  /*8a30*/  LDL R7, [R1+0x14] ;  /* 0x0000140001077983 */ /* 0x000ee20000100800 */
[----:B-1----:R-:W-:Y:S03]  /*8a40*/  FMNMX.FTZ R0, R250, R0, !PT ;  /* 0x00000000fa007209 */ /* 0x002fe60007810000 */
[----:B------:R-:W1:Y:S05]  /*8a50*/  SHFL.BFLY PT, R137, R4, 0x1, 0x1f ;  /* 0x0c201f0004897f89 */ /* 0x000e6a00000e0000 */
[----:B------:R-:W1:Y:S01]  /*8a60*/  MUFU.TANH R130, R38 ;  /* 0x0000002600827308 */ /* 0x000e620000002400 */
[----:B------:R-:W-:Y:S04]  /*8a70*/  FMNMX.FTZ R5, R252, R5, !PT ;  /* 0x00000005fc057209 */ /* 0x000fe80007810000 */
[----:B------:R-:W-:Y:S05]  /*8a80*/  FMNMX.FTZ R5, R22, R5, !PT ;  /* 0x0000000516057209 */ /* 0x000fea0007810000 */
[----:B------:R-:W1:Y:S01]  /*8a90*/  MUFU.TANH R23, R39 ;  /* 0x0000002700177308 */ /* 0x000e620000002400 */
[----:B----4-:R-:W-:Y:S09]  /*8aa0*/  FMNMX.FTZ R0, R249, R0, !PT ;  /* 0x00000000f9007209 */ /* 0x010ff20007810000 */
[----:B------:R-:W4:Y:S01]  /*8ab0*/  MUFU.TANH R35, R40 ;  /* 0x0000002800237308 */ /* 0x000f220000002400 */
[----:B-1----:R-:W-:Y:S02]  /*8ac0*/  FMNMX.FTZ R137, R4, R137, !PT ;  /* 0x0000008904897209 */ /* 0x002fe40007810000 */
[----:B------:R-:W-:Y:S03]  /*8ad0*/  FMNMX.FTZ R0, R130, R0, !PT ;  /* 0x0000000082007209 */ /* 0x000fe60007810000 */
[----:B------:R-:W-:Y:S04]  /*8ae0*/  FMUL.FTZ R208, R137, c[0x0][0x2d0] ;  /* 0x0000b40089d07a20 */ /* 0x000fe80000410000 */
[----:B------:R-:W1:Y:S01]  /*8af0*/  MUFU.TANH R21, R41 ;  /* 0x0000002900157308 */ /* 0x000e620000002400 */
[----:B------:R-:W-:Y:S04]  /*8b00*/  FMNMX.FTZ R0, R23, R0, !PT ;  /* 0x0000000017007209 */ /* 0x000fe80007810000 */
[----:B------:R-:W-:Y:S05]  /*8b10*/  FMNMX.FTZ R0, R127, R0, !PT ;  /* 0x000000007f007209 */ /* 0x000fea0007810000 */
[----:B------:R-:W1:Y:S01]  /*8b20*/  MUFU.TANH R20, R44 ;  /* 0x0000002c00147308 */ /* 0x000e620000002400 */
[----:B------:R-:W-:Y:S02]  /*8b30*/  FMNMX.FTZ R0, R45, R0, !PT ;  /* 0x000000002d007209 */ /* 0x000fe40007810000 */
[----:B----4-:R-:W-:Y:S07]  /*8b40*/  FMNMX.FTZ R5, R35, R5, !PT ;  /* 0x0000000523057209 */ /* 0x010fee0007810000 */
[----:B------:R-:W4:Y:S01]  /*8b50*/  MUFU.TANH R44, R54 ;  /* 0x00000036002c7308 */ /* 0x000f220000002400 */
[----:B-1----:R-:W-:Y:S09]  /*8b60*/  FMNMX.FTZ R5, R21, R5, !PT ;  /* 0x0000000515057209 */ /* 0x002ff20007810000 */
[----:B------:R-:W1:Y:S01]  /*8b70*/  MUFU.TANH R28, R57 ;  /* 0x00000039001c7308 */ /* 0x000e620000002400 */
[----:B------:R-:W-:Y:S04]  /*8b80*/  FMNMX.FTZ R5, R20, R5, !PT ;  /* 0x0000000514057209 */ /* 0x000fe80007810000 */
[----:B------:R-:W-:Y:S05]  /*8b90*/  FMNMX.FTZ R5, R131, R5, !PT ;  /* 0x0000000583057209 */ /* 0x000fea0007810000 */
[----:B------:R-:W1:Y:S01]  /*8ba0*/  MUFU.TANH R14, R14 ;  /* 0x0000000e000e7308 */ /* 0x000e620000002400 */
[----:B----4-:R-:W-:Y:S04]  /*8bb0*/  FMNMX.FTZ R0, R44, R0, !PT ;  /* 0x000000002c007209 */ /* 0x010fe80007810000 */
[----:B------:R-:W-:Y:S02]  /*8bc0*/  FMNMX.FTZ R2, R65, R0, !PT ;  /* 0x0000000041027209 */ /* 0x000fe40007810000 */
[----:B------:R-:W-:Y:S03]  /*8bd0*/  FMNMX.FTZ R0, R29, R5, !PT ;  /* 0x000000051d007209 */ /* 0x000fe60007810000 */
[----:B------:R-:W4:Y:S01]  /*8be0*/  MUFU.TANH R15, R15 ;  /* 0x0000000f000f7308 */ /* 0x000f220000002400 */
[----:B------:R-:W-:Y:S02]  /*8bf0*/  FMNMX.FTZ R5, R218, R139, !PT ;  /* 0x0000008bda057209 */ /* 0x000fe40007810000 */
[----:B-1----:R-:W-:Y:S02]  /*8c00*/  FMNMX.FTZ R0, R28, R0, !PT ;  /* 0x000000001c007209 */ /* 0x002fe40007810000 */
[----:B------:R-:W-:Y:S02]  /*8c10*/  FMNMX.FTZ R5, R219, R5, !PT ;  /* 0x00000005db057209 */ /* 0x000fe40007810000 */
[----:B------:R-:W-:Y:S02]  /*8c20*/  FMNMX.FTZ R0, R25, R0, !PT ;  /* 0x0000000019007209 */ /* 0x000fe40007810000 */
[----:B------:R-:W-:Y:S01]  /*8c30*/  MOV R57, R235 ;  /* 0x000000eb00397202 */ /* 0x000fe20000000f00 */
[----:B------:R-:W1:Y:S01]  /*8c40*/  MUFU.TANH R66, R66 ;  /* 0x0000004200427308 */ /* 0x000e620000002400 */
[----:B------:R-:W-:Y:S02]  /*8c50*/  FMNMX.FTZ R0, R11, R0, !PT ;  /* 0x000000000b007209 */ /* 0x000fe40007810000 */
[----:B------:R-:W-:Y:S03]  /*8c60*/  FMNMX.FTZ R5, R14, R5, !PT ;  /* 0x000000050e057209 */ /* 0x000fe60007810000 */
[----:B------:R-:W2:Y:S04]  /*8c70*/  SHFL.BFLY PT, R135, R0, 0x2, 0x1f ;  /* 0x0c401f0000877f89 */ /* 0x000ea800000e0000 */
[----:B------:R-:W2:Y:S01]  /*8c80*/  MUFU.TANH R67, R67 ;  /* 0x0000004300437308 */ /* 0x000ea20000002400 */
[----:B----4-:R-:W-:Y:S04]  /*8c90*/  FMNMX.FTZ R5, R15, R5, !PT ;  /* 0x000000050f057209 */ /* 0x010fe80007810000 */
[----:B------:R-:W-:Y:S05]  /*8ca0*/  FMNMX.FTZ R5, R24, R5, !PT ;  /* 0x0000000518057209 */ /* 0x000fea0007810000 */
[----:B------:R-:W4:Y:S01]  /*8cb0*/  MUFU.TANH R235, R42 ;  /* 0x0000002a00eb7308 */ /* 0x000f220000002400 */
[----:B------:R-:W-:Y:S02]  /*8cc0*/  FMNMX.FTZ R5, R57, R5, !PT ;  /* 0x0000000539057209 */ /* 0x000fe40007810000 */
[----:B-1----:R-:W-:Y:S02]  /*8cd0*/  FMNMX.FTZ R2, R66, R2, !PT ;  /* 0x0000000242027209 */ /* 0x002fe40007810000 */
[----:B------:R-:W-:Y:S02]  /*8ce0*/  FMNMX.FTZ R5, R51, R5, !PT ;  /* 0x0000000533057209 */ /* 0x000fe40007810000 */
[----:B--2---:R-:W-:Y:S03]  /*8cf0*/  FMNMX.FTZ R135, R0, R135, !PT ;  /* 0x0000008700877209 */ /* 0x004fe60007810000 */
[----:B------:R-:W1:Y:S01]  /*8d00*/  MUFU.TANH R34, R46 ;  /* 0x0000002e00227308 */ /* 0x000e620000002400 */
[----:B------:R-:W-:Y:S02]  /*8d10*/  FMNMX.FTZ R0, R49, R5, !PT ;  /* 0x0000000531007209 */ /* 0x000fe40007810000 */
[----:B------:R-:W-:Y:S05]  /*8d20*/  FMNMX.FTZ R2, R67, R2, !PT ;  /* 0x0000000243027209 */ /* 0x000fea0007810000 */
[----:B------:R-:W2:Y:S02]  /*8d30*/  SHFL.BFLY PT, R6, R2, 0x2, 0x1f ;  /* 0x0c401f0002067f89 */ /* 0x000ea400000e0000 */
[----:B------:R-:W2:Y:S01]  /*8d40*/  MUFU.TANH R61, R47 ;  /* 0x0000002f003d7308 */ /* 0x000ea20000002400 */
[----:B----4-:R-:W-:Y:S01]  /*8d50*/  FMNMX.FTZ R5, R235, R0, !PT ;  /* 0x00000000eb057209 */ /* 0x010fe20007810000 */
[----:B------:R-:W-:Y:S01]  /*8d60*/  FMUL.FTZ R0, R63, c[0x0][0x320] ;  /* 0x0000c8003f007a20 */ /* 0x000fe20000410000 */
[----:B------:R-:W-:Y:S02]  /*8d70*/  MOV R63, R10 ;  /* 0x0000000a003f7202 */ /* 0x000fe40000000f00 */
[----:B------:R-:W-:Y:S02]  /*8d80*/  FMNMX.FTZ R5, R62, R5, !PT ;  /* 0x000000053e057209 */ /* 0x000fe40007810000 */
[----:B------:R-:W-:Y:S03]  /*8d90*/  MOV R42, R21 ;  /* 0x00000015002a7202 */ /* 0x000fe60000000f00 */
[----:B------:R4:W-:Y:S01]  /*8da0*/  MUFU.TANH R188, R0 ;  /* 0x0000000000bc7308 */ /* 0x0009e20000002400 */
[----:B-1----:R-:W-:Y:S02]  /*8db0*/  FMNMX.FTZ R4, R34, R5, !PT ;  /* 0x0000000522047209 */ /* 0x002fe40007810000 */
[----:B------:R-:W-:Y:S07]  /*8dc0*/  MOV R46, R29 ;  /* 0x0000001d002e7202 */ /* 0x000fee0000000f00 */
[----:B------:R1:W1:Y:S01]  /*8dd0*/  MUFU.TANH R43, R58 ;  /* 0x0000003a002b7308 */ /* 0x0002620000002400 */
[----:B--2---:R-:W-:Y:S02]  /*8de0*/  FMNMX.FTZ R2, R2, R6, !PT ;  /* 0x0000000602027209 */ /* 0x004fe40007810000 */
[----:B------:R-:W-:Y:S01]  /*8df0*/  FMNMX.FTZ R4, R61, R4, !PT ;  /* 0x000000043d047209 */ /* 0x000fe20007810000 */
[----:B------:R-:W2:Y:S01]  /*8e00*/  SHFL.BFLY PT, R6, R135, 0x1, 0x1f ;  /* 0x0c201f0087067f89 */ /* 0x000ea200000e0000 */
[----:B------:R-:W-:Y:S05]  /*8e10*/  MOV R47, R28 ;  /* 0x0000001c002f7202 */ /* 0x000fea0000000f00 */
[----:B------:R2:W2:Y:S02]  /*8e20*/  MUFU.TANH R41, R59 ;  /* 0x0000003b00297308 */ /* 0x0004a40000002400 */
[----:B------:R-:W2:Y:S01]  /*8e30*/  SHFL.BFLY PT, R136, R2, 0x1, 0x1f ;  /* 0x0c201f0002887f89 */ /* 0x000ea200000e0000 */
[----:B----4-:R-:W-:Y:S04]  /*8e40*/  FADD.FTZ R0, -R137, R3 ;  /* 0x0000000389007221 */ /* 0x010fe80000010100 */
[----:B------:R-:W-:Y:S04]  /*8e50*/  FMUL.FTZ R0, R0, c[0x0][0x2d0] ;  /* 0x0000b40000007a20 */ /* 0x000fe80000410000 */
[----:B------:R4:W4:Y:S01]  /*8e60*/  MUFU.EX2 R134, R0 ;  /* 0x0000000000867308 */ /* 0x0009220000000800 */
[----:B-1----:R-:W-:Y:S02]  /*8e70*/  MOV R58, R11 ;  /* 0x0000000b003a7202 */ /* 0x002fe40000000f00 */
[----:B--2---:R-:W-:Y:S02]  /*8e80*/  FMNMX.FTZ R135, R135, R6, !PT ;  /* 0x0000000687877209 */ /* 0x004fe40007810000 */
[----:B------:R-:W-:Y:S02]  /*8e90*/  MOV R59, R27 ;  /* 0x0000001b003b7202 */ /* 0x000fe40000000f00 */
[----:B------:R-:W-:Y:S02]  /*8ea0*/  FMNMX.FTZ R136, R2, R136, !PT ;  /* 0x0000008802887209 */ /* 0x000fe40007810000 */
[----:B------:R-:W-:Y:S01]  /*8eb0*/  FMNMX.FTZ R2, R43, R4, !PT ;  /* 0x000000042b027209 */ /* 0x000fe20007810000 */
[----:B------:R-:W-:Y:S02]  /*8ec0*/  FFMA.FTZ R4, R191, c[0x0][0x2d0], -R208 ;  /* 0x0000b400bf047a23 */ /* 0x000fe400000108d0 */
[C---:B------:R-:W-:Y:S02]  /*8ed0*/  FMUL.FTZ R191, R136.reuse, c[0x0][0x2d0] ;  /* 0x0000b40088bf7a20 */ /* 0x040fe40000410000 */
[----:B------:R-:W-:Y:S01]  /*8ee0*/  MUFU.EX2 R215, R4 ;  /* 0x0000000400d77308 */ /* 0x000fe20000000800 */
[----:B----4-:R-:W-:Y:S01]  /*8ef0*/  FMNMX.FTZ R0, R41, R2, !PT ;  /* 0x0000000229007209 */ /* 0x010fe20007810000 */
[----:B------:R-:W-:Y:S02]  /*8f00*/  FADD.FTZ R2, -R136, R132 ;  /* 0x0000008488027221 */ /* 0x000fe40000010100 */
[----:B------:R-:W-:Y:S01]  /*8f10*/  FMUL.FTZ R32, R134, R168 ;  /* 0x000000a886207220 */ /* 0x000fe20000410000 */
[----:B------:R-:W-:Y:S01]  /*8f20*/  FMNMX.FTZ R0, R189, R0, !PT ;  /* 0x00000000bd007209 */ /* 0x000fe20007810000 */
[----:B------:R-:W-:Y:S01]  /*8f30*/  FMUL.FTZ R2, R2, c[0x0][0x2d0] ;  /* 0x0000b40002027a20 */ /* 0x000fe20000410000 */
[----:B------:R-:W-:Y:S01]  /*8f40*/  MOV R168, R45 ;  /* 0x0000002d00a87202 */ /* 0x000fe20000000f00 */
[----:B------:R-:W-:Y:S01]  /*8f50*/  FMUL.FTZ R68, R134, R68 ;  /* 0x0000004486447220 */ /* 0x000fe20000410000 */
[----:B------:R-:W-:Y:S01]  /*8f60*/  FMNMX.FTZ R0, R188, R0, !PT ;  /* 0x00000000bc007209 */ /* 0x000fe20007810000 */
[----:B------:R1:W2:Y:S01]  /*8f70*/  MUFU.EX2 R133, R2 ;  /* 0x0000000200857308 */ /* 0x0002a20000000800 */
[C---:B------:R-:W-:Y:S02]  /*8f80*/  FMUL.FTZ R69, R134.reuse, R69 ;  /* 0x0000004586457220 */ /* 0x040fe40000410000 */
[C---:B------:R-:W-:Y:S01]  /*8f90*/  FMUL.FTZ R80, R134.reuse, R80 ;  /* 0x0000005086507220 */ /* 0x040fe20000410000 */
[----:B------:R-:W4:Y:S01]  /*8fa0*/  SHFL.BFLY PT, R3, R0, 0x2, 0x1f ;  /* 0x0c401f0000037f89 */ /* 0x000f2200000e0000 */
[C---:B------:R-:W-:Y:S02]  /*8fb0*/  FMUL.FTZ R81, R134.reuse, R81 ;  /* 0x0000005186517220 */ /* 0x040fe40000410000 */
        /* <DEDUP_REMOVED lines=8> */
[----:B------:R-:W-:Y:S02]  /*9040*/  FMUL.FTZ R116, R134, R116 ;  /* 0x0000007486747220 */ /* 0x000fe40000410000 */
[----:B-1----:R-:W-:Y:S01]  /*9050*/  FADD.FTZ R2, -R135, R138 ;  /* 0x0000008a87027221 */ /* 0x002fe20000010100 */
[----:B------:R-:W-:Y:S01]  /*9060*/  MOV R138, R23 ;  /* 0x00000017008a7202 */ /* 0x000fe20000000f00 */
[----:B--2---:R-:W-:Y:S01]  /*9070*/  FMUL.FTZ R70, R133, R70 ;  /* 0x0000004685467220 */ /* 0x004fe20000410000 */
[----:B----4-:R-:W-:Y:S01]  /*9080*/  FMNMX.FTZ R0, R0, R3, !PT ;  /* 0x0000000300007209 */ /* 0x010fe20007810000 */
[--C-:B------:R-:W-:Y:S02]  /*9090*/  FFMA.FTZ R3, R17, c[0x0][0x2d0], -R208.reuse ;  /* 0x0000b40011037a23 */ /* 0x100fe400000108d0 */
[----:B------:R-:W-:Y:S02]  /*90a0*/  FMUL.FTZ R2, R2, c[0x0][0x2d0] ;  /* 0x0000b40002027a20 */ /* 0x000fe40000410000 */
[----:B------:R1:W-:Y:S01]  /*90b0*/  MUFU.EX2 R241, R3 ;  /* 0x0000000300f17308 */ /* 0x0003e20000000800 */
[C---:B------:R-:W-:Y:S02]  /*90c0*/  FMUL.FTZ R17, R134.reuse, R153 ;  /* 0x0000009986117220 */ /* 0x040fe40000410000 */
[C---:B------:R-:W-:Y:S02]  /*90d0*/  FMUL.FTZ R71, R133.reuse, R71 ;  /* 0x0000004785477220 */ /* 0x040fe40000410000 */
[C---:B------:R-:W-:Y:S02]  /*90e0*/  FMUL.FTZ R82, R133.reuse, R82 ;  /* 0x0000005285527220 */ /* 0x040fe40000410000 */
[C---:B------:R-:W-:Y:S02]  /*90f0*/  FMUL.FTZ R83, R133.reuse, R83 ;  /* 0x0000005385537220 */ /* 0x040fe40000410000 */
[C---:B------:R-:W-:Y:S01]  /*9100*/  FMUL.FTZ R86, R133.reuse, R86 ;  /* 0x0000005685567220 */ /* 0x040fe20000410000 */
[----:B------:R2:W4:Y:S01]  /*9110*/  MUFU.EX2 R132, R2 ;  /* 0x0000000200847308 */ /* 0x0005220000000800 */
[C---:B------:R-:W-:Y:S02]  /*9120*/  FMUL.FTZ R87, R133.reuse, R87 ;  /* 0x0000005785577220 */ /* 0x040fe40000410000 */
[C---:B------:R-:W-:Y:S02]  /*9130*/  FMUL.FTZ R98, R133.reuse, R98 ;  /* 0x0000006285627220 */ /* 0x040fe40000410000 */
[C---:B------:R-:W-:Y:S02]  /*9140*/  FMUL.FTZ R99, R133.reuse, R99 ;  /* 0x0000006385637220 */ /* 0x040fe40000410000 */
[C---:B------:R-:W-:Y:S02]  /*9150*/  FMUL.FTZ R102, R133.reuse, R102 ;  /* 0x0000006685667220 */ /* 0x040fe40000410000 */
[C---:B------:R-:W-:Y:S02]  /*9160*/  FMUL.FTZ R103, R133.reuse, R103 ;  /* 0x0000006785677220 */ /* 0x040fe40000410000 */
[C---:B------:R-:W-:Y:S02]  /*9170*/  FMUL.FTZ R114, R133.reuse, R114 ;  /* 0x0000007285727220 */ /* 0x040fe40000410000 */
[----:B------:R-:W-:Y:S02]  /*9180*/  FMUL.FTZ R115, R133, R115 ;  /* 0x0000007385737220 */ /* 0x000fe40000410000 */
[--C-:B-1----:R-:W-:Y:S02]  /*9190*/  FFMA.FTZ R3, R213, c[0x0][0x2d0], -R191.reuse ;  /* 0x0000b400d5037a23 */ /* 0x102fe400000108bf */
[----:B------:R-:W-:Y:S02]  /*91a0*/  FMUL.FTZ R117, R134, R117 ;  /* 0x0000007586757220 */ /* 0x000fe40000410000 */
[----:B------:R1:W-:Y:S01]  /*91b0*/  MUFU.EX2 R214, R3 ;  /* 0x0000000300d67308 */ /* 0x0003e20000000800 */
[C---:B------:R-:W-:Y:S02]  /*91c0*/  FMUL.FTZ R118, R133.reuse, R118 ;  /* 0x0000007685767220 */ /* 0x040fe40000410000 */
[----:B------:R-:W-:Y:S02]  /*91d0*/  FMUL.FTZ R119, R133, R119 ;  /* 0x0000007785777220 */ /* 0x000fe40000410000 */
[----:B--2---:R-:W-:Y:S02]  /*91e0*/  FFMA.FTZ R2, R190, c[0x0][0x2d0], -R208 ;  /* 0x0000b400be027a23 */ /* 0x004fe400000108d0 */
[----:B------:R-:W-:Y:S02]  /*91f0*/  FMUL.FTZ R190, R135, c[0x0][0x2d0] ;  /* 0x0000b40087be7a20 */ /* 0x000fe40000410000 */
[C---:B----4-:R-:W-:Y:S01]  /*9200*/  FMUL.FTZ R45, R132.reuse, R181 ;  /* 0x000000b5842d7220 */ /* 0x050fe20000410000 */
[----:B------:R2:W-:Y:S01]  /*9210*/  MUFU.EX2 R222, R2 ;  /* 0x0000000200de7308 */ /* 0x0005e20000000800 */
[----:B------:R-:W-:Y:S02]  /*9220*/  FFMA.FTZ R10, R217, c[0x0][0x2d0], -R190 ;  /* 0x0000b400d90a7a23 */ /* 0x000fe400000108be */
[C---:B------:R-:W-:Y:S01]  /*9230*/  FMUL.FTZ R28, R132.reuse, R164 ;  /* 0x000000a4841c7220 */ /* 0x040fe20000410000 */
[----:B------:R-:W-:Y:S01]  /*9240*/  MOV R164, R59 ;  /* 0x0000003b00a47202 */ /* 0x000fe20000000f00 */
[C---:B------:R-:W-:Y:S01]  /*9250*/  FMUL.FTZ R29, R132.reuse, R165 ;  /* 0x000000a5841d7220 */ /* 0x040fe20000410000 */
[----:B------:R-:W-:Y:S01]  /*9260*/  MOV R165, R62 ;  /* 0x0000003e00a57202 */ /* 0x000fe20000000f00 */
[C---:B------:R-:W-:Y:S02]  /*9270*/  FMUL.FTZ R40, R132.reuse, R176 ;  /* 0x000000b084287220 */ /* 0x040fe40000410000 */
[C---:B------:R-:W-:Y:S01]  /*9280*/  FMUL.FTZ R72, R132.reuse, R72 ;  /* 0x0000004884487220 */ /* 0x040fe20000410000 */
[----:B------:R-:W-:Y:S01]  /*9290*/  MUFU.EX2 R213, R10 ;  /* 0x0000000a00d57308 */ /* 0x000fe20000000800 */
[----:B------:R-:W-:Y:S01]  /*92a0*/  FMUL.FTZ R73, R132, R73 ;  /* 0x0000004984497220 */ /* 0x000fe20000410000 */
[----:B---3--:R-:W-:Y:S01]  /*92b0*/  @P1 IADD3 R4, P4, R7, UR20, RZ ;  /* 0x0000001407041c10 */ /* 0x008fe2000ff9e0ff */
[--C-:B-1----:R-:W-:Y:S02]  /*92c0*/  FFMA.FTZ R3, R212, c[0x0][0x2d0], -R191.reuse ;  /* 0x0000b400d4037a23 */ /* 0x102fe400000108bf */
[----:B------:R-:W-:Y:S01]  /*92d0*/  FMUL.FTZ R76, R132, R76 ;  /* 0x0000004c844c7220 */ /* 0x000fe20000410000 */
[----:B------:R-:W-:Y:S01]  /*92e0*/  @P1 IADD3.X R9, R30, UR17, RZ, P4, !PT ;  /* 0x000000111e091c10 */ /* 0x000fe2000a7fe4ff */
[C---:B------:R-:W-:Y:S03]  /*92f0*/  FMUL.FTZ R77, R132.reuse, R77 ;  /* 0x0000004d844d7220 */ /* 0x040fe60000410000 */
[----:B------:R1:W-:Y:S01]  /*9300*/  MUFU.EX2 R221, R3 ;  /* 0x0000000300dd7308 */ /* 0x0003e20000000800 */
[C---:B------:R-:W-:Y:S02]  /*9310*/  FMUL.FTZ R88, R132.reuse, R88 ;  /* 0x0000005884587220 */ /* 0x040fe40000410000 */
[----:B------:R-:W-:Y:S02]  /*9320*/  FMUL.FTZ R89, R132, R89 ;  /* 0x0000005984597220 */ /* 0x000fe40000410000 */
[----:B--2---:R-:W-:Y:S02]  /*9330*/  FFMA.FTZ R2, R16, c[0x0][0x2d0], -R208 ;  /* 0x0000b40010027a23 */ /* 0x004fe400000108d0 */
[----:B------:R-:W-:Y:S01]  /*9340*/  FMUL.FTZ R16, R134, R152 ;  /* 0x0000009886107220 */ /* 0x000fe20000410000 */
[----:B------:R-:W-:Y:S01]  /*9350*/  MOV R152, R42 ;  /* 0x0000002a00987202 */ /* 0x000fe20000000f00 */
[C---:B------:R-:W-:Y:S01]  /*9360*/  FMUL.FTZ R92, R132.reuse, R92 ;  /* 0x0000005c845c7220 */ /* 0x040fe20000410000 */
[----:B------:R2:W-:Y:S01]  /*9370*/  MUFU.EX2 R231, R2 ;  /* 0x0000000200e77308 */ /* 0x0005e20000000800 */
[C---:B------:R-:W-:Y:S02]  /*9380*/  FMUL.FTZ R93, R132.reuse, R93 ;  /* 0x0000005d845d7220 */ /* 0x040fe40000410000 */
[C---:B------:R-:W-:Y:S02]  /*9390*/  FMUL.FTZ R104, R132.reuse, R104 ;  /* 0x0000006884687220 */ /* 0x040fe40000410000 */
[C---:B------:R-:W-:Y:S02]  /*93a0*/  FMUL.FTZ R105, R132.reuse, R105 ;  /* 0x0000006984697220 */ /* 0x040fe40000410000 */
[C---:B------:R-:W-:Y:S02]  /*93b0*/  FMUL.FTZ R108, R132.reuse, R108 ;  /* 0x0000006c846c7220 */ /* 0x040fe40000410000 */
[C---:B------:R-:W-:Y:S02]  /*93c0*/  FMUL.FTZ R109, R132.reuse, R109 ;  /* 0x0000006d846d7220 */ /* 0x040fe40000410000 */
[C---:B------:R-:W-:Y:S02]  /*93d0*/  FMUL.FTZ R120, R132.reuse, R120 ;  /* 0x0000007884787220 */ /* 0x040fe40000410000 */
[----:B------:R-:W-:Y:S02]  /*93e0*/  FMUL.FTZ R121, R132, R121 ;  /* 0x0000007984797220 */ /* 0x000fe40000410000 */
[----:B-1----:R-:W-:Y:S02]  /*93f0*/  FFMA.FTZ R3, R18, c[0x0][0x2d0], -R191 ;  /* 0x0000b40012037a23 */ /* 0x002fe400000108bf */
[----:B------:R-:W-:Y:S02]  /*9400*/  FMUL.FTZ R18, R133, R154 ;  /* 0x0000009a85127220 */ /* 0x000fe40000410000 */
[----:B------:R1:W-:Y:S01]  /*9410*/  MUFU.EX2 R223, R3 ;  /* 0x0000000300df7308 */ /* 0x0003e20000000800 */
[C---:B------:R-:W-:Y:S02]  /*9420*/  FMUL.FTZ R124, R132.reuse, R124 ;  /* 0x0000007c847c7220 */ /* 0x040fe40000410000 */
[----:B------:R-:W-:Y:S01]  /*9430*/  FMUL.FTZ R125, R132, R125 ;  /* 0x0000007d847d7220 */ /* 0x000fe20000410000 */
[----:B--2---:R-:W2:Y:S01]  /*9440*/  SHFL.BFLY PT, R2, R0, 0x1, 0x1f ;  /* 0x0c201f0000027f89 */ /* 0x004ea200000e0000 */
[----:B-1----:R-:W-:Y:S01]  /*9450*/  @P1 IADD3 R3, P6, R8, UR20, RZ ;  /* 0x0000001408031c10 */ /* 0x002fe2000ffde0ff */
[----:B------:R-:W-:Y:S01]  /*9460*/  @UP1 UIADD3 UR20, UP0, UR12, 0x80, URZ ;  /* 0x000000800c141890 */ /* 0x000fe2000ff1e03f */
[C---:B------:R-:W-:Y:S02]  /*9470*/  @P1 LEA R8, P2, R4.reuse, c[0x0][0x1c8], 0x1 ;  /* 0x0000720004081a11 */ /* 0x040fe400078408ff */
[----:B------:R-:W-:Y:S02]  /*9480*/  @P1 LEA R6, P5, R3, c[0x0][0x1c8], 0x1 ;  /* 0x0000720003061a11 */ /* 0x000fe400078a08ff */
[----:B------:R-:W-:Y:S01]  /*9490*/  @P1 IADD3.X R5, R33, UR17, RZ, P6, !PT ;  /* 0x0000001121051c10 */ /* 0x000fe2000b7fe4ff */
[----:B------:R-:W-:Y:S01]  /*94a0*/  @UP1 UIADD3.X UR17, URZ, UR9, URZ, UP0, !UPT ;  /* 0x000000093f111290 */ /* 0x000fe200087fe43f */
[----:B------:R-:W-:Y:S01]  /*94b0*/  @P1 LEA.HI.X R9, R4, c[0x0][0x1cc], R9, 0x1, P2 ;  /* 0x0000730004091a11 */ /* 0x000fe200010f0c09 */
[----:B------:R-:W-:Y:S01]  /*94c0*/  FMUL.FTZ R33, R134, R169 ;  /* 0x000000a986217220 */ /* 0x000fe20000410000 */
[----:B------:R-:W-:Y:S01]  /*94d0*/  @P1 LEA.HI.X R7, R3, c[0x0][0x1cc], R5, 0x1, P5 ;  /* 0x0000730003071a11 */ /* 0x000fe200028f0c05 */
[--C-:B------:R-:W-:Y:S01]  /*94e0*/  FFMA.FTZ R3, R216, c[0x0][0x2d0], -R190.reuse ;  /* 0x0000b400d8037a23 */ /* 0x100fe200000108be */
[----:B------:R-:W-:Y:S02]  /*94f0*/  @P1 IADD3 R4, P4, R6, UR21, RZ ;  /* 0x0000001506041c10 */ /* 0x000fe4000ff9e0ff */
[----:B--2---:R-:W-:Y:S01]  /*9500*/  FMNMX.FTZ R2, R0, R2, !PT ;  /* 0x0000000200027209 */ /* 0x004fe20007810000 */
[----:B------:R1:W-:Y:S01]  /*9510*/  @P1 LDGSTS.E.BYPASS.LTC128B.128 [R244+0x4100], [R6.64], !P3 ;  /* 0x0410000006f41fae */ /* 0x0003e2000d901d52 */
[----:B------:R2:W-:Y:S01]  /*9520*/  MUFU.EX2 R216, R3 ;  /* 0x0000000300d87308 */ /* 0x0005e20000000800 */
[----:B------:R-:W-:Y:S01]  /*9530*/  @P1 IADD3.X R5, R7, UR22, RZ, P4, !PT ;  /* 0x0000001607051c10 */ /* 0x000fe2000a7fe4ff */
[----:B------:R-:W-:Y:S01]  /*9540*/  FFMA.FTZ R0, R19, c[0x0][0x2d0], -R191 ;  /* 0x0000b40013007a23 */ /* 0x000fe200000108bf */
[----:B------:R-:W-:Y:S01]  /*9550*/  MOV R169, R34 ;  /* 0x0000002200a97202 */ /* 0x000fe20000000f00 */
[C---:B------:R-:W-:Y:S02]  /*9560*/  FMUL.FTZ R19, R133.reuse, R155 ;  /* 0x0000009b85137220 */ /* 0x040fe40000410000 */
[C---:B------:R-:W-:Y:S01]  /*9570*/  FMUL.FTZ R34, R133.reuse, R170 ;  /* 0x000000aa85227220 */ /* 0x040fe20000410000 */
[----:B------:R3:W-:Y:S01]  /*9580*/  @P1 LDGSTS.E.BYPASS.LTC128B.128 [R244+0x6100], [R8.64], !P0 ;  /* 0x0610000008f41fae */ /* 0x0007e2000c101d52 */
[----:B------:R-:W-:Y:S01]  /*9590*/  MOV R170, R35 ;  /* 0x0000002300aa7202 */ /* 0x000fe20000000f00 */
[----:B------:R-:W-:Y:S01]  /*95a0*/  FMUL.FTZ R35, R133, R171 ;  /* 0x000000ab85237220 */ /* 0x000fe20000410000 */
[----:B------:R4:W3:Y:S01]  /*95b0*/  MUFU.EX2 R242, R0 ;  /* 0x0000000000f27308 */ /* 0x0008e20000000800 */
[----:B------:R-:W-:Y:S01]  /*95c0*/  MOV R171, R49 ;  /* 0x0000003100ab7202 */ /* 0x000fe20000000f00 */
[----:B------:R-:W-:Y:S03]  /*95d0*/  FMUL.FTZ R49, R134, R185 ;  /* 0x000000b986317220 */ /* 0x000fe60000410000 */
[----:B------:R3:W-:Y:S08]  /*95e0*/  @P1 LDGSTS.E.BYPASS.LTC128B.128 [R244+0x4900], [R4.64], !P3 ;  /* 0x0490000004f41fae */ /* 0x0007f0000d901d52 */
[----:B------:R3:W-:Y:S01]  /*95f0*/  @P1 LDGSTS.E.BYPASS.LTC128B.128 [R244+0x6900], [R4.64+0x80], !P0 ;  /* 0x0690008004f41fae */ /* 0x0007e2000c101d52 */
[--C-:B--2---:R-:W-:Y:S01]  /*9600*/  FFMA.FTZ R3, R12, c[0x0][0x2d0], -R190.reuse ;  /* 0x0000b4000c037a23 */ /* 0x104fe200000108be */
[----:B-1----:R-:W-:Y:S01]  /*9610*/  @P1 IADD3 R6, P2, R4, UR21, RZ ;  /* 0x0000001504061c10 */ /* 0x002fe2000ff5e0ff */
[C---:B------:R-:W-:Y:S02]  /*9620*/  FMUL.FTZ R12, R132.reuse, R148 ;  /* 0x00000094840c7220 */ /* 0x040fe40000410000 */
[----:B------:R1:W-:Y:S01]  /*9630*/  MUFU.EX2 R217, R3 ;  /* 0x0000000300d97308 */ /* 0x0003e20000000800 */
[----:B------:R-:W-:Y:S01]  /*9640*/  MOV R148, R25 ;  /* 0x0000001900947202 */ /* 0x000fe20000000f00 */
[----:B------:R-:W-:Y:S01]  /*9650*/  FMUL.FTZ R25, R132, R161 ;  /* 0x000000a184197220 */ /* 0x000fe20000410000 */
[C---:B------:R-:W-:Y:S02]  /*9660*/  @P1 IADD3.X R7, R5.reuse, UR22, RZ, P2, !PT ;  /* 0x0000001605071c10 */ /* 0x040fe400097fe4ff */
[----:B------:R-:W-:Y:S01]  /*9670*/  @P1 IADD3 R10, P2, R4, UR20, RZ ;  /* 0x00000014040a1c10 */ /* 0x000fe2000ff5e0ff */
[----:B----4-:R-:W-:Y:S01]  /*9680*/  FADD.FTZ R0, -R2, R139 ;  /* 0x0000008b02007221 */ /* 0x010fe20000010100 */
[----:B---3--:R-:W-:Y:S01]  /*9690*/  @P1 IADD3 R8, P4, R6, UR21, RZ ;  /* 0x0000001506081c10 */ /* 0x008fe2000ff9e0ff */
[----:B------:R2:W-:Y:S01]  /*96a0*/  @P1 LDGSTS.E.BYPASS.LTC128B.128 [R244+0x5100], [R6.64], !P3 ;  /* 0x0510000006f41fae */ /* 0x0005e2000d901d52 */
[----:B------:R-:W-:Y:S01]  /*96b0*/  @P1 IADD3.X R11, R5, UR17, RZ, P2, !PT ;  /* 0x00000011050b1c10 */ /* 0x000fe200097fe4ff */
[----:B------:R-:W-:Y:S01]  /*96c0*/  FMUL.FTZ R0, R0, c[0x0][0x2d0] ;  /* 0x0000b40000007a20 */ /* 0x000fe20000410000 */
[----:B------:R-:W-:Y:S02]  /*96d0*/  @P1 IADD3.X R9, R7, UR22, RZ, P4, !PT ;  /* 0x0000001607091c10 */ /* 0x000fe4000a7fe4ff */
[----:B------:R-:W-:Y:S02]  /*96e0*/  MOV R139, R22 ;  /* 0x00000016008b7202 */ /* 0x000fe40000000f00 */
[----:B------:R-:W-:Y:S01]  /*96f0*/  MOV R155, R148 ;  /* 0x00000094009b7202 */ /* 0x000fe20000000f00 */
[----:B------:R3:W-:Y:S01]  /*9700*/  @P1 LDGSTS.E.BYPASS.LTC128B.128 [R244+0x7100], [R10.64], !P0 ;  /* 0x071000000af41fae */ /* 0x0007e2000c101d52 */
[----:B------:R-:W4:Y:S01]  /*9710*/  MUFU.EX2 R0, R0 ;  /* 0x0000000000007308 */ /* 0x000f220000000800 */
[----:B------:R-:W-:Y:S01]  /*9720*/  MOV R161, R61 ;  /* 0x0000003d00a17202 */ /* 0x000fe20000000f00 */
[----:B------:R-:W-:Y:S01]  /*9730*/  FMUL.FTZ R61, R132, R201 ;  /* 0x000000c9843d7220 */ /* 0x000fe20000410000 */
[----:B------:R-:W-:Y:S04]  /*9740*/  @P1 IADD3 R4, P2, R6, UR20, RZ ;  /* 0x0000001406041c10 */ /* 0x000fe8000ff5e0ff */
[----:B------:R3:W-:Y:S01]  /*9750*/  @P1 LDGSTS.E.BYPASS.LTC128B.128 [R244+0x5900], [R8.64], !P3 ;  /* 0x0590000008f41fae */ /* 0x0007e2000d901d52 */
[----:B-1----:R-:W-:Y:S01]  /*9760*/  FFMA.FTZ R3, R13, c[0x0][0x2d0], -R190 ;  /* 0x0000b4000d037a23 */ /* 0x002fe200000108be */
[----:B------:R-:W-:Y:S01]  /*9770*/  @P1 IADD3.X R5, R7, UR17, RZ, P2, !PT ;  /* 0x0000001107051c10 */ /* 0x000fe200097fe4ff */
[C---:B------:R-:W-:Y:S01]  /*9780*/  FMUL.FTZ R13, R132.reuse, R149 ;  /* 0x00000095840d7220 */ /* 0x040fe20000410000 */
[----:B------:R-:W-:Y:S01]  /*9790*/  MOV R149, R24 ;  /* 0x0000001800957202 */ /* 0x000fe20000000f00 */
[----:B------:R1:W1:Y:S01]  /*97a0*/  MUFU.EX2 R220, R3 ;  /* 0x0000000300dc7308 */ /* 0x0002620000000800 */
[----:B------:R-:W-:Y:S01]  /*97b0*/  FMUL.FTZ R24, R132, R160 ;  /* 0x000000a084187220 */ /* 0x000fe20000410000 */
[----:B------:R-:W-:Y:S01]  /*97c0*/  MOV R160, R46 ;  /* 0x0000002e00a07202 */ /* 0x000fe20000000f00 */
[----:B------:R1:W-:Y:S01]  /*97d0*/  @P1 LDGSTS.E.BYPASS.LTC128B.128 [R244+0x7900], [R4.64], !P0 ;  /* 0x0790000004f41fae */ /* 0x0003e2000c101d52 */
[----:B------:R-:W-:Y:S01]  /*97e0*/  MOV R176, R149 ;  /* 0x0000009500b07202 */ /* 0x000fe20000000f00 */
[----:B--2---:R-:W-:Y:S01]  /*97f0*/  FMUL.FTZ R7, R133, R147 ;  /* 0x0000009385077220 */ /* 0x004fe20000410000 */
[----:B------:R-:W-:Y:S05]  /*9800*/  F2FP.BF16.PACK_AB R147, R242, R223 ;  /* 0x000000dff293723e */ /* 0x000fea00000010ff */
[----:B------:R-:W-:Y:S01]  /*9810*/  LDSM.16.MT88.4 R36, [R226+0x100] ;  /* 0x00010000e224783b */ /* 0x000fe20000004200 */
[----:B----4-:R-:W-:Y:S01]  /*9820*/  FMUL.FTZ R31, R0, R167 ;  /* 0x000000a7001f7220 */ /* 0x010fe20000410000 */
[----:B------:R-:W-:Y:S01]  /*9830*/  MOV R167, R138 ;  /* 0x0000008a00a77202 */ /* 0x000fe20000000f00 */
[--C-:B------:R-:W-:Y:S02]  /*9840*/  FFMA.FTZ R138, R248, c[0x0][0x2d0], -R208.reuse ;  /* 0x0000b400f88a7a23 */ /* 0x100fe400000108d0 */
[C---:B------:R-:W-:Y:S02]  /*9850*/  FMUL.FTZ R42, R0.reuse, R178 ;  /* 0x000000b2002a7220 */ /* 0x040fe40000410000 */
[----:B------:R2:W-:Y:S01]  /*9860*/  MUFU.EX2 R178, R138 ;  /* 0x0000008a00b27308 */ /* 0x0005e20000000800 */
[C---:B---3--:R-:W-:Y:S01]  /*9870*/  FMUL.FTZ R10, R0.reuse, R142 ;  /* 0x0000008e000a7220 */ /* 0x048fe20000410000 */
[----:B------:R-:W-:Y:S01]  /*9880*/  LDSM.16.MT88.4 R52, [R228+0x100] ;  /* 0x00010000e434783b */ /* 0x000fe20000004200 */
[----:B------:R-:W-:Y:S02]  /*9890*/  FMUL.FTZ R11, R0, R143 ;  /* 0x0000008f000b7220 */ /* 0x000fe40000410000 */
[----:B------:R-:W-:Y:S01]  /*98a0*/  FMUL.FTZ R8, R132, R140 ;  /* 0x0000008c84087220 */ /* 0x000fe20000410000 */
[----:B------:R-:W-:Y:S01]  /*98b0*/  F2FP.BF16.PACK_AB R140, R216, R213 ;  /* 0x000000d5d88c723e */ /* 0x000fe200000010ff */
[----:B-1----:R-:W-:Y:S01]  /*98c0*/  FMUL.FTZ R3, R2, c[0x0][0x2d0] ;  /* 0x0000b40002037a20 */ /* 0x002fe20000410000 */
[----:B------:R-:W-:Y:S01]  /*98d0*/  F2FP.BF16.PACK_AB R142, R220, R217 ;  /* 0x000000d9dc8e723e */ /* 0x000fe200000010ff */
[----:B------:R-:W-:Y:S01]  /*98e0*/  FMUL.FTZ R9, R132, R141 ;  /* 0x0000008d84097220 */ /* 0x000fe20000410000 */
[----:B------:R-:W0:Y:S01]  /*98f0*/  LDGDEPBAR ;  /* 0x00000000000079af */ /* 0x000e220000000000 */
[--C-:B------:R-:W-:Y:S01]  /*9900*/  FFMA.FTZ R6, R218, c[0x0][0x2d0], -R3.reuse ;  /* 0x0000b400da067a23 */ /* 0x100fe20000010803 */
[----:B------:R-:W-:Y:S01]  /*9910*/  MOV R218, R20 ;  /* 0x0000001400da7202 */ /* 0x000fe20000000f00 */
[--C-:B------:R-:W-:Y:S01]  /*9920*/  FFMA.FTZ R4, R219, c[0x0][0x2d0], -R3.reuse ;  /* 0x0000b400db047a23 */ /* 0x100fe20000010803 */
[----:B------:R-:W-:Y:S01]  /*9930*/  MOV R219, R26 ;  /* 0x0000001a00db7202 */ /* 0x000fe20000000f00 */
[----:B------:R1:W-:Y:S01]  /*9940*/  MUFU.EX2 R209, R6 ;  /* 0x0000000600d17308 */ /* 0x0003e20000000800 */
[----:B------:R-:W-:Y:S01]  /*9950*/  FMUL.FTZ R5, R134, R145 ;  /* 0x0000009186057220 */ /* 0x000fe20000410000 */
[----:B------:R-:W-:Y:S01]  /*9960*/  F2FP.BF16.PACK_AB R145, R221, R214 ;  /* 0x000000d6dd91723e */ /* 0x000fe200000010ff */
[----:B------:R-:W3:Y:S01]  /*9970*/  LDSM.16.MT88.4 R20, [R225+0x100] ;  /* 0x00010000e114783b */ /* 0x000ee20000004200 */
[C---:B------:R-:W-:Y:S01]  /*9980*/  FMUL.FTZ R59, R0.reuse, R199 ;  /* 0x000000c7003b7220 */ /* 0x040fe20000410000 */
[----:B------:R-:W-:Y:S01]  /*9990*/  MOV R153, R218 ;  /* 0x000000da00997202 */ /* 0x000fe20000000f00 */
[----:B------:R-:W-:Y:S01]  /*99a0*/  FMUL.FTZ R62, R0, R202 ;  /* 0x000000ca003e7220 */ /* 0x000fe20000410000 */
[----:B------:R-:W-:Y:S01]  /*99b0*/  MOV R218, R41 ;  /* 0x0000002900da7202 */ /* 0x000fe20000000f00 */
[----:B------:R-:W-:Y:S01]  /*99c0*/  FMUL.FTZ R41, R132, R177 ;  /* 0x000000b184297220 */ /* 0x000fe20000410000 */
[----:B------:R-:W-:Y:S01]  /*99d0*/  MOV R154, R219 ;  /* 0x000000db009a7202 */ /* 0x000fe20000000f00 */
[----:B------:R-:W4:Y:S01]  /*99e0*/  MUFU.EX2 R210, R4 ;  /* 0x0000000400d27308 */ /* 0x000f220000000800 */
[--C-:B--2---:R-:W-:Y:S01]  /*99f0*/  FFMA.FTZ R138, R247, c[0x0][0x2d0], -R208.reuse ;  /* 0x0000b400f78a7a23 */ /* 0x104fe200000108d0 */
[----:B------:R-:W-:Y:S01]  /*9a00*/  MOV R219, R43 ;  /* 0x0000002b00db7202 */ /* 0x000fe20000000f00 */
[C---:B------:R-:W-:Y:S01]  /*9a10*/  FMUL.FTZ R46, R0.reuse, R182 ;  /* 0x000000b6002e7220 */ /* 0x040fe20000410000 */
[----:B------:R-:W-:Y:S01]  /*9a20*/  MOV R182, R60 ;  /* 0x0000003c00b67202 */ /* 0x000fe20000000f00 */
[C---:B------:R-:W-:Y:S01]  /*9a30*/  FMUL.FTZ R26, R0.reuse, R162 ;  /* 0x000000a2001a7220 */ /* 0x040fe20000410000 */
[----:B------:R-:W-:Y:S01]  /*9a40*/  MOV R162, R67 ;  /* 0x0000004300a27202 */ /* 0x000fe20000000f00 */
[C---:B------:R-:W-:Y:S01]  /*9a50*/  FMUL.FTZ R27, R0.reuse, R163 ;  /* 0x000000a3001b7220 */ /* 0x040fe20000410000 */
[----:B------:R-:W-:Y:S01]  /*9a60*/  MOV R163, R66 ;  /* 0x0000004200a37202 */ /* 0x000fe20000000f00 */
[C---:B------:R-:W-:Y:S01]  /*9a70*/  FMUL.FTZ R43, R0.reuse, R179 ;  /* 0x000000b3002b7220 */ /* 0x040fe20000410000 */
[----:B------:R-:W-:Y:S01]  /*9a80*/  MOV R179, R139 ;  /* 0x0000008b00b37202 */ /* 0x000fe20000000f00 */
[----:B------:R-:W-:Y:S01]  /*9a90*/  FMUL.FTZ R30, R0, R166 ;  /* 0x000000a6001e7220 */ /* 0x000fe20000410000 */
[----:B------:R-:W-:Y:S01]  /*9aa0*/  MOV R139, R48 ;  /* 0x00000030008b7202 */ /* 0x000fe20000000f00 */
[----:B------:R-:W-:Y:S01]  /*9ab0*/  FMUL.FTZ R48, R134, R184 ;  /* 0x000000b886307220 */ /* 0x000fe20000410000 */
[----:B------:R-:W-:Y:S01]  /*9ac0*/  MOV R184, R182 ;  /* 0x000000b600b87202 */ /* 0x000fe20000000f00 */
[----:B-1----:R-:W-:Y:S01]  /*9ad0*/  FMUL.FTZ R6, R133, R146 ;  /* 0x0000009285067220 */ /* 0x002fe20000410000 */
[----:B------:R-:W-:Y:S01]  /*9ae0*/  F2FP.BF16.PACK_AB R146, R241, R231 ;  /* 0x000000e7f192723e */ /* 0x000fe200000010ff */
[----:B------:R-:W-:Y:S01]  /*9af0*/  FMUL.FTZ R60, R132, R200 ;  /* 0x000000c8843c7220 */ /* 0x000fe20000410000 */
[----:B------:R-:W-:Y:S01]  /*9b00*/  MOV R182, R179 ;  /* 0x000000b300b67202 */ /* 0x000fe20000000f00 */
[C---:B------:R-:W-:Y:S01]  /*9b10*/  FMUL.FTZ R67, R133.reuse, R207 ;  /* 0x000000cf85437220 */ /* 0x040fe20000410000 */
[----:B------:R-:W-:Y:S01]  /*9b20*/  MOV R179, R176 ;  /* 0x000000b000b37202 */ /* 0x000fe20000000f00 */
[----:B------:R-:W-:Y:S01]  /*9b30*/  FMUL.FTZ R66, R133, R206 ;  /* 0x000000ce85427220 */ /* 0x000fe20000410000 */
[----:B------:R-:W-:Y:S01]  /*9b40*/  MOV R176, R170 ;  /* 0x000000aa00b07202 */ /* 0x000fe20000000f00 */
[----:B------:R-:W-:Y:S01]  /*9b50*/  FMUL.FTZ R74, R0, R74 ;  /* 0x0000004a004a7220 */ /* 0x000fe20000410000 */
[----:B----4-:R-:W-:Y:S01]  /*9b60*/  F2FP.BF16.PACK_AB R141, R210, R209 ;  /* 0x000000d1d28d723e */ /* 0x010fe200000010ff */
[--C-:B------:R-:W-:Y:S01]  /*9b70*/  FFMA.FTZ R4, R14, c[0x0][0x2d0], -R3.reuse ;  /* 0x0000b4000e047a23 */ /* 0x100fe20000010803 */
[----:B------:R-:W-:Y:S01]  /*9b80*/  MOV R166, R63 ;  /* 0x0000003f00a67202 */ /* 0x000fe20000000f00 */
[C---:B------:R-:W-:Y:S01]  /*9b90*/  FMUL.FTZ R14, R0.reuse, R150 ;  /* 0x00000096000e7220 */ /* 0x040fe20000410000 */
[----:B------:R-:W-:Y:S01]  /*9ba0*/  MOV R170, R169 ;  /* 0x000000a900aa7202 */ /* 0x000fe20000000f00 */
[----:B------:R1:W-:Y:S01]  /*9bb0*/  MUFU.EX2 R211, R4 ;  /* 0x0000000400d37308 */ /* 0x0003e20000000800 */
[C---:B------:R-:W-:Y:S01]  /*9bc0*/  FMUL.FTZ R63, R0.reuse, R203 ;  /* 0x000000cb003f7220 */ /* 0x040fe20000410000 */
[----:B------:R-:W-:Y:S01]  /*9bd0*/  MOV R169, R243 ;  /* 0x000000f300a97202 */ /* 0x000fe20000000f00 */
        /* <DEDUP_REMOVED lines=11> */
[----:B-1----:R-:W-:Y:S02]  /*9c90*/  FFMA.FTZ R4, R15, c[0x0][0x2d0], -R3 ;  /* 0x0000b4000f047a23 */ /* 0x002fe40000010803 */
[C---:B------:R-:W-:Y:S02]  /*9ca0*/  FMUL.FTZ R15, R0.reuse, R151 ;  /* 0x00000097000f7220 */ /* 0x040fe40000410000 */
[----:B------:R1:W2:Y:S01]  /*9cb0*/  MUFU.EX2 R212, R4 ;  /* 0x0000000400d47308 */ /* 0x0002a20000000800 */
[----:B------:R-:W4:Y:S01]  /*9cc0*/  LDSM.16.MT88.4 R148, [R227+0x100] ;  /* 0x00010000e394783b */ /* 0x000f220000004200 */
[----:B------:R-:W-:Y:S02]  /*9cd0*/  FFMA.FTZ R139, R139, c[0x0][0x2d0], -R191 ;  /* 0x0000b4008b8b7a23 */ /* 0x000fe400000108bf */
[C---:B------:R-:W-:Y:S02]  /*9ce0*/  FMUL.FTZ R122, R0.reuse, R122 ;  /* 0x0000007a007a7220 */ /* 0x040fe40000410000 */
[C---:B------:R-:W-:Y:S02]  /*9cf0*/  FMUL.FTZ R123, R0.reuse, R123 ;  /* 0x0000007b007b7220 */ /* 0x040fe40000410000 */
[----:B------:R-:W-:Y:S02]  /*9d00*/  FMUL.FTZ R126, R0, R126 ;  /* 0x0000007e007e7220 */ /* 0x000fe40000410000 */
[----:B------:R-:W-:Y:S01]  /*9d10*/  MUFU.EX2 R243, R139 ;  /* 0x0000008b00f37308 */ /* 0x000fe20000000800 */
[--C-:B------:R-:W-:Y:S02]  /*9d20*/  FFMA.FTZ R189, R189, c[0x0][0x2d0], -R3.reuse ;  /* 0x0000b400bdbd7a23 */ /* 0x100fe40000010803 */
[----:B-1----:R-:W-:Y:S01]  /*9d30*/  FMUL.FTZ R4, R134, R144 ;  /* 0x0000009086047220 */ /* 0x002fe20000410000 */
[----:B------:R-:W-:Y:S02]  /*9d40*/  F2FP.BF16.PACK_AB R144, R222, R215 ;  /* 0x000000d7de90723e */ /* 0x000fe400000010ff */
[----:B--2---:R-:W-:Y:S05]  /*9d50*/  F2FP.BF16.PACK_AB R143, R212, R211 ;  /* 0x000000d3d48f723e */ /* 0x004fea00000010ff */
[-C--:B---3--:R-:W-:Y:S08]  /*9d60*/  HMMA.16816.F32.BF16 R4, R144, R20.reuse, R4 ;  /* 0x000000149004723c */ /* 0x088ff00000041804 */
[C---:B------:R-:W-:Y:S07]  /*9d70*/  HMMA.16816.F32.BF16 R8, R140.reuse, R20, R8 ;  /* 0x000000148c08723c */ /* 0x040fee0000041808 */
[----:B------:R-:W-:Y:S01]  /*9d80*/  FMUL.FTZ R21, R134, R157 ;  /* 0x0000009d86157220 */ /* 0x000fe20000410000 */
[-C--:B------:R-:W-:Y:S04]  /*9d90*/  HMMA.16816.F32.BF16 R12, R140, R22.reuse, R12 ;  /* 0x000000168c0c723c */ /* 0x080fe8000004180c */
[----:B------:R-:W-:Y:S01]  /*9da0*/  MOV R157, R58 ;  /* 0x0000003a009d7202 */ /* 0x000fe20000000f00 */
[----:B------:R-:W-:Y:S02]  /*9db0*/  FMUL.FTZ R58, R0, R198 ;  /* 0x000000c6003a7220 */ /* 0x000fe40000410000 */
[----:B------:R1:W-:Y:S01]  /*9dc0*/  MUFU.EX2 R198, R138 ;  /* 0x0000008a00c67308 */ /* 0x0003e20000000800 */
[C---:B------:R-:W-:Y:S04]  /*9dd0*/  HMMA.16816.F32.BF16 R16, R144.reuse, R22, R16 ;  /* 0x000000169010723c */ /* 0x040fe80000041810 */
[----:B------:R-:W-:Y:S01]  /*9de0*/  FMUL.FTZ R20, R134, R156 ;  /* 0x0000009c86147220 */ /* 0x000fe20000410000 */
[----:B------:R-:W-:Y:S01]  /*9df0*/  MOV R156, R44 ;  /* 0x0000002c009c7202 */ /* 0x000fe20000000f00 */
[----:B------:R-:W-:Y:S01]  /*9e00*/  FMUL.FTZ R44, R132, R180 ;  /* 0x000000b4842c7220 */ /* 0x000fe20000410000 */
[----:B------:R-:W-:Y:S01]  /*9e10*/  MOV R180, R64 ;  /* 0x0000004000b47202 */ /* 0x000fe20000000f00 */
[C---:B------:R-:W-:Y:S01]  /*9e20*/  FMUL.FTZ R23, R133.reuse, R159 ;  /* 0x0000009f85177220 */ /* 0x040fe20000410000 */
[----:B------:R-:W-:Y:S03]  /*9e30*/  MOV R159, R47 ;  /* 0x0000002f009f7202 */ /* 0x000fe60000000f00 */
[----:B------:R-:W-:Y:S01]  /*9e40*/  FMUL.FTZ R47, R0, R183 ;  /* 0x000000b7002f7220 */ /* 0x000fe20000410000 */
[----:B------:R-:W-:Y:S01]  /*9e50*/  MOV R183, R180 ;  /* 0x000000b400b77202 */ /* 0x000fe20000000f00 */
[----:B------:R-:W-:Y:S01]  /*9e60*/  FMUL.FTZ R22, R133, R158 ;  /* 0x0000009e85167220 */ /* 0x000fe20000410000 */
[----:B------:R-:W-:Y:S01]  /*9e70*/  MOV R158, R65 ;  /* 0x00000041009e7202 */ /* 0x000fe20000000f00 */
[C---:B------:R-:W-:Y:S01]  /*9e80*/  FMUL.FTZ R65, R134.reuse, R205 ;  /* 0x000000cd86417220 */ /* 0x040fe20000410000 */
[----:B------:R-:W-:Y:S01]  /*9e90*/  MOV R185, R183 ;  /* 0x000000b700b97202 */ /* 0x000fe20000000f00 */
[----:B------:R-:W-:Y:S01]  /*9ea0*/  FMUL.FTZ R64, R134, R204 ;  /* 0x000000cc86407220 */ /* 0x000fe20000410000 */
[----:B------:R-:W-:Y:S02]  /*9eb0*/  MOV R183, R179 ;  /* 0x000000b300b77202 */ /* 0x000fe40000000f00 */
[-C--:B------:R-:W-:Y:S03]  /*9ec0*/  HMMA.16816.F32.BF16 R20, R144, R36.reuse, R20 ;  /* 0x000000249014723c */ /* 0x080fe60000041814 */
[--C-:B-1----:R-:W-:Y:S02]  /*9ed0*/  FFMA.FTZ R138, R245, c[0x0][0x2d0], -R208.reuse ;  /* 0x0000b400f58a7a23 */ /* 0x102fe400000108d0 */
[--C-:B------:R-:W-:Y:S02]  /*9ee0*/  FFMA.FTZ R245, R218, c[0x0][0x2d0], -R3.reuse ;  /* 0x0000b400daf57a23 */ /* 0x100fe40000010803 */
[----:B------:R1:W-:Y:S01]  /*9ef0*/  MUFU.EX2 R181, R138 ;  /* 0x0000008a00b57308 */ /* 0x0003e20000000800 */
[C---:B------:R-:W-:Y:S07]  /*9f00*/  HMMA.16816.F32.BF16 R24, R140.reuse, R36, R24 ;  /* 0x000000248c18723c */ /* 0x040fee0000041818 */
[C---:B------:R-:W-:Y:S01]  /*9f10*/  FMUL.FTZ R36, R134.reuse, R172 ;  /* 0x000000ac86247220 */ /* 0x040fe20000410000 */
[-C--:B------:R-:W-:Y:S01]  /*9f20*/  HMMA.16816.F32.BF16 R28, R140, R38.reuse, R28 ;  /* 0x000000268c1c723c */ /* 0x080fe2000004181c */
[----:B------:R-:W-:Y:S03]  /*9f30*/  MUFU.EX2 R245, R245 ;  /* 0x000000f500f57308 */ /* 0x000fe60000000800 */
[----:B------:R-:W-:Y:S01]  /*9f40*/  MOV R172, R50 ;  /* 0x0000003200ac7202 */ /* 0x000fe20000000f00 */
[C---:B------:R-:W-:Y:S02]  /*9f50*/  FMUL.FTZ R50, R133.reuse, R186 ;  /* 0x000000ba85327220 */ /* 0x040fe40000410000 */
[----:B------:R-:W-:Y:S01]  /*9f60*/  FMUL.FTZ R37, R134, R173 ;  /* 0x000000ad86257220 */ /* 0x000fe20000410000 */
[C---:B------:R-:W-:Y:S04]  /*9f70*/  HMMA.16816.F32.BF16 R32, R144.reuse, R38, R32 ;  /* 0x000000269020723c */ /* 0x040fe80000041820 */
[----:B------:R-:W-:Y:S01]  /*9f80*/  MOV R173, R56 ;  /* 0x0000003800ad7202 */ /* 0x000fe20000000f00 */
[----:B------:R-:W-:Y:S02]  /*9f90*/  FMUL.FTZ R56, R132, R196 ;  /* 0x000000c484387220 */ /* 0x000fe40000410000 */
[----:B-1----:R-:W-:Y:S02]  /*9fa0*/  FFMA.FTZ R138, R246, c[0x0][0x2d0], -R208 ;  /* 0x0000b400f68a7a23 */ /* 0x002fe400000108d0 */
[C---:B------:R-:W-:Y:S02]  /*9fb0*/  FMUL.FTZ R38, R133.reuse, R174 ;  /* 0x000000ae85267220 */ /* 0x040fe40000410000 */
[----:B------:R1:W-:Y:S01]  /*9fc0*/  MUFU.EX2 R199, R138 ;  /* 0x0000008a00c77308 */ /* 0x0003e20000000800 */
[----:B------:R-:W-:Y:S01]  /*9fd0*/  FMUL.FTZ R39, R133, R175 ;  /* 0x000000af85277220 */ /* 0x000fe20000410000 */
[----:B------:R-:W-:Y:S01]  /*9fe0*/  MOV R175, R57 ;  /* 0x0000003900af7202 */ /* 0x000fe20000000f00 */
[----:B------:R-:W-:Y:S01]  /*9ff0*/  FFMA.FTZ R246, R219, c[0x0][0x2d0], -R3 ;  /* 0x0000b400dbf67a23 */ /* 0x000fe20000010803 */
[----:B------:R-:W-:Y:S01]  /*a000*/  MOV R174, R51 ;  /* 0x0000003300ae7202 */ /* 0x000fe20000000f00 */
[----:B------:R-:W-:Y:S01]  /*a010*/  FMUL.FTZ R51, R133, R187 ;  /* 0x000000bb85337220 */ /* 0x000fe20000410000 */
[----:B------:R-:W-:Y:S01]  /*a020*/  MOV R179, R175 ;  /* 0x000000af00b37202 */ /* 0x000fe20000000f00 */
[----:B------:R-:W-:Y:S01]  /*a030*/  FMUL.FTZ R57, R132, R197 ;  /* 0x000000c584397220 */ /* 0x000fe20000410000 */
[-C--:B------:R-:W-:Y:S02]  /*a040*/  HMMA.16816.F32.BF16 R36, R144, R52.reuse, R36 ;  /* 0x000000349024723c */ /* 0x080fe40000041824 */
[----:B------:R-:W-:Y:S01]  /*a050*/  MUFU.EX2 R246, R246 ;  /* 0x000000f600f67308 */ /* 0x000fe20000000800 */
[----:B------:R-:W-:Y:S02]  /*a060*/  MOV R175, R174 ;  /* 0x000000ae00af7202 */ /* 0x000fe40000000f00 */
[----:B------:R-:W-:Y:S02]  /*a070*/  MOV R174, R172 ;  /* 0x000000ac00ae7202 */ /* 0x000fe40000000f00 */
[----:B------:R-:W-:Y:S01]  /*a080*/  MOV R172, R171 ;  /* 0x000000ab00ac7202 */ /* 0x000fe20000000f00 */
[C---:B------:R-:W-:Y:S04]  /*a090*/  HMMA.16816.F32.BF16 R40, R140.reuse, R52, R40 ;  /* 0x000000348c28723c */ /* 0x040fe80000041828 */
[----:B------:R-:W-:Y:S02]  /*a0a0*/  MOV R171, R127 ;  /* 0x0000007f00ab7202 */ /* 0x000fe40000000f00 */
[----:B------:R-:W2:Y:S01]  /*a0b0*/  LDL.LU R127, [R1+0x64] ;  /* 0x00006400017f7983 */ /* 0x000ea20000300800 */
[C---:B------:R-:W-:Y:S01]  /*a0c0*/  FMUL.FTZ R52, R134.reuse, R192 ;  /* 0x000000c086347220 */ /* 0x040fe20000410000 */
[-C--:B------:R-:W-:Y:S04]  /*a0d0*/  HMMA.16816.F32.BF16 R44, R140, R54.reuse, R44 ;  /* 0x000000368c2c723c */ /* 0x080fe8000004182c */
[--C-:B-1----:R-:W-:Y:S02]  /*a0e0*/  FFMA.FTZ R138, R251, c[0x0][0x2d0], -R191.reuse ;  /* 0x0000b400fb8a7a23 */ /* 0x102fe400000108bf */
[----:B------:R-:W-:Y:S02]  /*a0f0*/  FMUL.FTZ R53, R134, R193 ;  /* 0x000000c186357220 */ /* 0x000fe40000410000 */
[C---:B------:R-:W-:Y:S01]  /*a100*/  HMMA.16816.F32.BF16 R48, R144.reuse, R54, R48 ;  /* 0x000000369030723c */ /* 0x040fe20000041830 */
[----:B------:R1:W3:Y:S06]  /*a110*/  MUFU.EX2 R177, R138 ;  /* 0x0000008a00b17308 */ /* 0x0002ec0000000800 */
[C---:B------:R-:W-:Y:S02]  /*a120*/  FMUL.FTZ R55, R133.reuse, R195 ;  /* 0x000000c385377220 */ /* 0x040fe40000410000 */
[----:B------:R-:W-:Y:S07]  /*a130*/  FMUL.FTZ R54, R133, R194 ;  /* 0x000000c285367220 */ /* 0x000fee0000410000 */
[-C--:B----4-:R-:W-:Y:S08]  /*a140*/  HMMA.16816.F32.BF16 R52, R144, R148.reuse, R52 ;  /* 0x000000949034723c */ /* 0x090ff00000041834 */
[C---:B------:R-:W-:Y:S04]  /*a150*/  HMMA.16816.F32.BF16 R56, R140.reuse, R148, R56 ;  /* 0x000000948c38723c */ /* 0x040fe80000041838 */
[--C-:B-1----:R-:W-:Y:S04]  /*a160*/  FFMA.FTZ R138, R250, c[0x0][0x2d0], -R191.reuse ;  /* 0x0000b400fa8a7a23 */ /* 0x102fe800000108bf */
[-C--:B------:R-:W-:Y:S01]  /*a170*/  HMMA.16816.F32.BF16 R60, R140, R150.reuse, R60 ;  /* 0x000000968c3c723c */ /* 0x080fe2000004183c */
[----:B------:R1:W-:Y:S07]  /*a180*/  MUFU.EX2 R180, R138 ;  /* 0x0000008a00b47308 */ /* 0x0003ee0000000800 */
[C---:B------:R-:W-:Y:S01]  /*a190*/  HMMA.16816.F32.BF16 R64, R144.reuse, R150, R64 ;  /* 0x000000969040723c */ /* 0x040fe20000041840 */
[----:B------:R-:W4:Y:S03]  /*a1a0*/  LDSM.16.MT88.4 R148, [R225+0x2100] ;  /* 0x00210000e194783b */ /* 0x000f260000004200 */
[----:B-1----:R-:W-:Y:S04]  /*a1b0*/  FFMA.FTZ R138, R249, c[0x0][0x2d0], -R191 ;  /* 0x0000b400f98a7a23 */ /* 0x002fe800000108bf */
[----:B------:R1:W1:Y:S01]  /*a1c0*/  MUFU.EX2 R202, R138 ;  /* 0x0000008a00ca7308 */ /* 0x0002620000000800 */
[-C--:B----4-:R-:W-:Y:S03]  /*a1d0*/  HMMA.16816.F32.BF16 R68, R144, R148.reuse, R68 ;  /* 0x000000949044723c */ /* 0x090fe60000041844 */
[--C-:B-1----:R-:W-:Y:S01]  /*a1e0*/  FFMA.FTZ R138, R184, c[0x0][0x2d0], -R190.reuse ;  /* 0x0000b400b88a7a23 */ /* 0x102fe200000108be */
[----:B------:R-:W-:Y:S02]  /*a1f0*/  MOV R184, R182 ;  /* 0x000000b600b87202 */ /* 0x000fe40000000f00 */
[----:B------:R-:W-:Y:S02]  /*a200*/  MOV R182, R176 ;  /* 0x000000b000b67202 */ /* 0x000fe40000000f00 */
[C---:B------:R-:W-:Y:S01]  /*a210*/  HMMA.16816.F32.BF16 R72, R140.reuse, R148, R72 ;  /* 0x000000948c48723c */ /* 0x040fe20000041848 */
[----:B------:R1:W-:Y:S03]  /*a220*/  MUFU.EX2 R176, R138 ;  /* 0x0000008a00b07308 */ /* 0x0003e60000000800 */
[----:B------:R-:W-:Y:S02]  /*a230*/  MOV R186, R184 ;  /* 0x000000b800ba7202 */ /* 0x000fe40000000f00 */
[----:B------:R-:W-:Y:S02]  /*a240*/  MOV R184, R179 ;  /* 0x000000b300b87202 */ /* 0x000fe40000000f00 */
[-C--:B------:R-:W-:Y:S08]  /*a250*/  HMMA.16816.F32.BF16 R76, R140, R150.reuse, R76 ;  /* 0x000000968c4c723c */ /* 0x080ff0000004184c */
[C---:B------:R-:W-:Y:S01]  /*a260*/  HMMA.16816.F32.BF16 R80, R144.reuse, R150, R80 ;  /* 0x000000969050723c */ /* 0x040fe20000041850 */
[----:B------:R-:W4:Y:S03]  /*a270*/  LDSM.16.MT88.4 R148, [R226+0x2100] ;  /* 0x00210000e294783b */ /* 0x000f260000004200 */
[--C-:B-1----:R-:W-:Y:S01]  /*a280*/  FFMA.FTZ R138, R185, c[0x0][0x2d0], -R190.reuse ;  /* 0x0000b400b98a7a23 */ /* 0x102fe200000108be */
[----:B------:R-:W-:Y:S02]  /*a290*/  MOV R185, R183 ;  /* 0x000000b700b97202 */ /* 0x000fe40000000f00 */
[----:B------:R-:W-:Y:S02]  /*a2a0*/  MOV R183, R175 ;  /* 0x000000af00b77202 */ /* 0x000fe40000000f00 */
[----:B------:R-:W-:Y:S03]  /*a2b0*/  MOV R175, R174 ;  /* 0x000000ae00af7202 */ /* 0x000fe60000000f00 */
[----:B------:R-:W-:Y:S02]  /*a2c0*/  MOV R174, R172 ;  /* 0x000000ac00ae7202 */ /* 0x000fe40000000f00 */
[----:B------:R-:W-:Y:S02]  /*a2d0*/  MOV R172, R171 ;  /* 0x000000ab00ac7202 */ /* 0x000fe40000000f00 */
[----:B------:R-:W-:Y:S02]  /*a2e0*/  MOV R171, R168 ;  /* 0x000000a800ab7202 */ /* 0x000fe40000000f00 */
[----:B------:R-:W-:Y:S02]  /*a2f0*/  MOV R168, R235 ;  /* 0x000000eb00a87202 */ /* 0x000fe40000000f00 */
[----:B------:R1:W1:Y:S01]  /*a300*/  MUFU.EX2 R235, R138 ;  /* 0x0000008a00eb7308 */ /* 0x0002620000000800 */
[-C--:B----4-:R-:W-:Y:S08]  /*a310*/  HMMA.16816.F32.BF16 R84, R144, R148.reuse, R84 ;  /* 0x000000949054723c */ /* 0x090ff00000041854 */
[C---:B------:R-:W-:Y:S04]  /*a320*/  HMMA.16816.F32.BF16 R88, R140.reuse, R148, R88 ;  /* 0x000000948c58723c */ /* 0x040fe80000041858 */
[--C-:B-1----:R-:W-:Y:S04]  /*a330*/  FFMA.FTZ R138, R252, c[0x0][0x2d0], -R190.reuse ;  /* 0x0000b400fc8a7a23 */ /* 0x102fe800000108be */
[-C--:B------:R-:W-:Y:S01]  /*a340*/  HMMA.16816.F32.BF16 R92, R140, R150.reuse, R92 ;  /* 0x000000968c5c723c */ /* 0x080fe2000004185c */
[----:B------:R1:W-:Y:S07]  /*a350*/  MUFU.EX2 R179, R138 ;  /* 0x0000008a00b37308 */ /* 0x0003ee0000000800 */
[C---:B------:R-:W-:Y:S01]  /*a360*/  HMMA.16816.F32.BF16 R96, R144.reuse, R150, R96 ;  /* 0x000000969060723c */ /* 0x040fe20000041860 */
[----:B------:R-:W4:Y:S03]  /*a370*/  LDSM.16.MT88.4 R148, [R228+0x2100] ;  /* 0x00210000e494783b */ /* 0x000f260000004200 */
[----:B-1----:R-:W-:Y:S01]  /*a380*/  FFMA.FTZ R138, R186, c[0x0][0x2d0], -R190 ;  /* 0x0000b400ba8a7a23 */ /* 0x002fe200000108be */
[----:B------:R-:W-:Y:S02]  /*a390*/  MOV R186, R185 ;  /* 0x000000b900ba7202 */ /* 0x000fe40000000f00 */
[----:B------:R-:W-:Y:S01]  /*a3a0*/  MOV R185, R184 ;  /* 0x000000b800b97202 */ /* 0x000fe20000000f00 */
[----:B------:R1:W1:Y:S01]  /*a3b0*/  MUFU.EX2 R203, R138 ;  /* 0x0000008a00cb7308 */ /* 0x0002620000000800 */
[----:B------:R-:W-:Y:S03]  /*a3c0*/  MOV R184, R183 ;  /* 0x000000b700b87202 */ /* 0x000fe60000000f00 */
[----:B------:R-:W-:Y:S02]  /*a3d0*/  MOV R183, R175 ;  /* 0x000000af00b77202 */ /* 0x000fe40000000f00 */
[----:B------:R-:W-:Y:S02]  /*a3e0*/  MOV R175, R174 ;  /* 0x000000ae00af7202 */ /* 0x000fe40000000f00 */
[----:B------:R-:W-:Y:S02]  /*a3f0*/  MOV R174, R172 ;  /* 0x000000ac00ae7202 */ /* 0x000fe40000000f00 */
[----:B------:R-:W-:Y:S02]  /*a400*/  MOV R172, R171 ;  /* 0x000000ab00ac7202 */ /* 0x000fe40000000f00 */
[----:B------:R-:W-:Y:S02]  /*a410*/  MOV R171, R168 ;  /* 0x000000a800ab7202 */ /* 0x000fe40000000f00 */
[----:B------:R-:W-:Y:S02]  /*a420*/  MOV R168, R167 ;  /* 0x000000a700a87202 */ /* 0x000fe40000000f00 */
[----:B------:R-:W-:Y:S02]  /*a430*/  MOV R167, R166 ;  /* 0x000000a600a77202 */ /* 0x000fe40000000f00 */
[----:B------:R-:W-:Y:S02]  /*a440*/  MOV R166, R165 ;  /* 0x000000a500a67202 */ /* 0x000fe40000000f00 */
[----:B------:R-:W-:Y:S01]  /*a450*/  MOV R165, R164 ;  /* 0x000000a400a57202 */ /* 0x000fe20000000f00 */
[-C--:B----4-:R-:W-:Y:S03]  /*a460*/  HMMA.16816.F32.BF16 R100, R144, R148.reuse, R100 ;  /* 0x000000949064723c */ /* 0x090fe60000041864 */
[----:B------:R-:W-:Y:S01]  /*a470*/  MOV R164, R158 ;  /* 0x0000009e00a47202 */ /* 0x000fe20000000f00 */
[--C-:B-1----:R-:W-:Y:S01]  /*a480*/  FFMA.FTZ R138, R186, c[0x0][0x2d0], -R3.reuse ;  /* 0x0000b400ba8a7a23 */ /* 0x102fe20000010803 */
[----:B------:R-:W-:Y:S02]  /*a490*/  MOV R187, R165 ;  /* 0x000000a500bb7202 */ /* 0x000fe40000000f00 */
[----:B------:R-:W-:Y:S01]  /*a4a0*/  MOV R165, R164 ;  /* 0x000000a400a57202 */ /* 0x000fe20000000f00 */
[C---:B------:R-:W-:Y:S01]  /*a4b0*/  HMMA.16816.F32.BF16 R104, R140.reuse, R148, R104 ;  /* 0x000000948c68723c */ /* 0x040fe20000041868 */
[----:B------:R1:W-:Y:S03]  /*a4c0*/  MUFU.EX2 R164, R138 ;  /* 0x0000008a00a47308 */ /* 0x0003e60000000800 */
[----:B------:R-:W-:Y:S02]  /*a4d0*/  MOV R195, R185 ;  /* 0x000000b900c37202 */ /* 0x000fe40000000f00 */
[----:B------:R-:W-:Y:S02]  /*a4e0*/  MOV R158, R156 ;  /* 0x0000009c009e7202 */ /* 0x000fe40000000f00 */
[-C--:B------:R-:W-:Y:S04]  /*a4f0*/  HMMA.16816.F32.BF16 R108, R140, R150.reuse, R108 ;  /* 0x000000968c6c723c */ /* 0x080fe8000004186c */
[----:B------:R-:W-:Y:S02]  /*a500*/  MOV R156, R128 ;  /* 0x00000080009c7202 */ /* 0x000fe40000000f00 */
[----:B------:R-:W4:Y:S01]  /*a510*/  LDL.LU R128, [R1+0x60] ;  /* 0x0000600001807983 */ /* 0x000f220000300800 */
[----:B------:R-:W-:Y:S01]  /*a520*/  MOV R194, R184 ;  /* 0x000000b800c27202 */ /* 0x000fe20000000f00 */
[C---:B------:R-:W-:Y:S02]  /*a530*/  HMMA.16816.F32.BF16 R112, R144.reuse, R150, R112 ;  /* 0x000000969070723c */ /* 0x040fe40000041870 */
[----:B------:R-:W3:Y:S02]  /*a540*/  LDSM.16.MT88.4 R148, [R227+0x2100] ;  /* 0x00210000e394783b */ /* 0x000ee40000004200 */
[----:B------:R-:W-:Y:S02]  /*a550*/  MOV R192, R175 ;  /* 0x000000af00c07202 */ /* 0x000fe40000000f00 */
[----:B------:R-:W-:Y:S02]  /*a560*/  MOV R193, R183 ;  /* 0x000000b700c17202 */ /* 0x000fe40000000f00 */
[----:B------:R-:W-:Y:S01]  /*a570*/  MOV R186, R167 ;  /* 0x000000a700ba7202 */ /* 0x000fe20000000f00 */
[--C-:B-1----:R-:W-:Y:S03]  /*a580*/  FFMA.FTZ R138, R195, c[0x0][0x2d0], -R3.reuse ;  /* 0x0000b400c38a7a23 */ /* 0x102fe60000010803 */
[----:B------:R-:W-:Y:S01]  /*a590*/  MOV R167, R156 ;  /* 0x0000009c00a77202 */ /* 0x000fe20000000f00 */
[----:B------:R1:W1:Y:S01]  /*a5a0*/  MUFU.EX2 R205, R138 ;  /* 0x0000008a00cd7308 */ /* 0x0002620000000800 */
[----:B------:R-:W-:Y:S02]  /*a5b0*/  MOV R156, R129 ;  /* 0x00000081009c7202 */ /* 0x000fe40000000f00 */
[----:B------:R-:W4:Y:S01]  /*a5c0*/  LDL.LU R129, [R1+0x5c] ;  /* 0x00005c0001817983 */ /* 0x000f220000300800 */
[----:B------:R-:W-:Y:S02]  /*a5d0*/  MOV R195, R194 ;  /* 0x000000c200c37202 */ /* 0x000fe40000000f00 */
[----:B------:R-:W-:Y:S02]  /*a5e0*/  MOV R194, R193 ;  /* 0x000000c100c27202 */ /* 0x000fe40000000f00 */
[----:B------:R-:W-:Y:S02]  /*a5f0*/  MOV R193, R192 ;  /* 0x000000c000c17202 */ /* 0x000fe40000000f00 */
[----:B------:R-:W-:Y:S02]  /*a600*/  MOV R192, R187 ;  /* 0x000000bb00c07202 */ /* 0x000fe40000000f00 */
[----:B------:R-:W-:Y:S02]  /*a610*/  MOV R187, R130 ;  /* 0x0000008200bb7202 */ /* 0x000fe40000000f00 */
[----:B------:R-:W4:Y:S01]  /*a620*/  LDL.LU R130, [R1+0x58] ;  /* 0x0000580001827983 */ /* 0x000f220000300800 */
[----:B------:R-:W-:Y:S02]  /*a630*/  MOV R196, R193 ;  /* 0x000000c100c47202 */ /* 0x000fe40000000f00 */
[----:B------:R-:W-:Y:S02]  /*a640*/  MOV R193, R192 ;  /* 0x000000c000c17202 */ /* 0x000fe40000000f00 */
[----:B------:R-:W-:Y:S02]  /*a650*/  MOV R175, R152 ;  /* 0x0000009800af7202 */ /* 0x000fe40000000f00 */
[----:B------:R-:W-:Y:S02]  /*a660*/  MOV R185, R174 ;  /* 0x000000ae00b97202 */ /* 0x000fe40000000f00 */
[----:B------:R-:W-:Y:S01]  /*a670*/  MOV R174, R153 ;  /* 0x0000009900ae7202 */ /* 0x000fe20000000f00 */
[----:B-1----:R-:W-:Y:S01]  /*a680*/  FFMA.FTZ R138, R195, c[0x0][0x2d0], -R3 ;  /* 0x0000b400c38a7a23 */ /* 0x002fe20000010803 */
[----:B------:R-:W-:Y:S02]  /*a690*/  MOV R195, R194 ;  /* 0x000000c200c37202 */ /* 0x000fe40000000f00 */
[----:B------:R-:W-:Y:S01]  /*a6a0*/  MOV R194, R173 ;  /* 0x000000ad00c27202 */ /* 0x000fe20000000f00 */
[----:B------:R1:W-:Y:S01]  /*a6b0*/  MUFU.EX2 R192, R138 ;  /* 0x0000008a00c07308 */ /* 0x0003e20000000800 */
[-C--:B---3--:R-:W-:Y:S03]  /*a6c0*/  HMMA.16816.F32.BF16 R116, R144, R148.reuse, R116 ;  /* 0x000000949074723c */ /* 0x088fe60000041874 */
[----:B------:R-:W-:Y:S02]  /*a6d0*/  MOV R173, R131 ;  /* 0x0000008300ad7202 */ /* 0x000fe40000000f00 */
[----:B------:R-:W3:Y:S01]  /*a6e0*/  LDL.LU R131, [R1+0x54] ;  /* 0x0000540001837983 */ /* 0x000ee20000300800 */
[----:B------:R-:W-:Y:S02]  /*a6f0*/  MOV R183, R172 ;  /* 0x000000ac00b77202 */ /* 0x000fe40000000f00 */
[C---:B------:R-:W-:Y:S04]  /*a700*/  HMMA.16816.F32.BF16 R120, R140.reuse, R148, R120 ;  /* 0x000000948c78723c */ /* 0x040fe80000041878 */
[----:B------:R-:W-:Y:S01]  /*a710*/  MOV R172, R171 ;  /* 0x000000ab00ac7202 */ /* 0x000fe20000000f00 */
[----:B--2---:R-:W-:Y:S01]  /*a720*/  FMUL.FTZ R127, R0, R127 ;  /* 0x0000007f007f7220 */ /* 0x004fe20000410000 */
[----:B------:R-:W-:Y:S01]  /*a730*/  MOV R184, R168 ;  /* 0x000000a800b87202 */ /* 0x000fe20000000f00 */
[----:B------:R-:W-:Y:S01]  /*a740*/  FFMA.FTZ R139, R183, c[0x0][0x2d0], -R191 ;  /* 0x0000b400b78b7a23 */ /* 0x000fe200000108bf */
[----:B------:R-:W-:Y:S03]  /*a750*/  MOV R168, R154 ;  /* 0x0000009a00a87202 */ /* 0x000fe60000000f00 */
[----:B------:R2:W-:Y:S01]  /*a760*/  MUFU.EX2 R183, R139 ;  /* 0x0000008b00b77308 */ /* 0x0005e20000000800 */
[-C--:B------:R-:W-:Y:S03]  /*a770*/  HMMA.16816.F32.BF16 R124, R140, R150.reuse, R124 ;  /* 0x000000968c7c723c */ /* 0x080fe6000004187c */
[----:B------:R-:W-:Y:S01]  /*a780*/  MOV R171, R166 ;  /* 0x000000a600ab7202 */ /* 0x000fe20000000f00 */
[----:B-1----:R-:W-:Y:S01]  /*a790*/  FFMA.FTZ R138, R196, c[0x0][0x2d0], -R3 ;  /* 0x0000b400c48a7a23 */ /* 0x002fe20000010803 */
[----:B------:R-:W-:Y:S02]  /*a7a0*/  MOV R166, R158 ;  /* 0x0000009e00a67202 */ /* 0x000fe40000000f00 */
[----:B------:R-:W-:Y:S02]  /*a7b0*/  MOV R158, R155 ;  /* 0x0000009b009e7202 */ /* 0x000fe40000000f00 */
[----:B------:R-:W1:Y:S01]  /*a7c0*/  LDSM.16.MT88.4 R152, [R225+0x900] ;  /* 0x00090000e198783b */ /* 0x000e620000004200 */
[----:B------:R2:W1:Y:S02]  /*a7d0*/  MUFU.EX2 R204, R138 ;  /* 0x0000008a00cc7308 */ /* 0x0004640000000800 */
[----:B------:R-:W-:Y:S02]  /*a7e0*/  F2FP.BF16.PACK_AB R141, R243, R177 ;  /* 0x000000b1f38d723e */ /* 0x000fe400000010ff */
[----:B------:R-:W-:Y:S02]  /*a7f0*/  F2FP.BF16.PACK_AB R140, R198, R178 ;  /* 0x000000b2c68c723e */ /* 0x000fe400000010ff */
[----:B------:R-:W-:Y:S02]  /*a800*/  F2FP.BF16.PACK_AB R142, R199, R181 ;  /* 0x000000b5c78e723e */ /* 0x000fe400000010ff */
[----:B------:R-:W-:Y:S01]  /*a810*/  F2FP.BF16.PACK_AB R143, R202, R180 ;  /* 0x000000b4ca8f723e */ /* 0x000fe200000010ff */
[----:B--2---:R-:W2:Y:S01]  /*a820*/  LDL.LU R139, [R1] ;  /* 0x00000000018b7983 */ /* 0x004ea20000300800 */
[--C-:B------:R-:W-:Y:S04]  /*a830*/  FFMA.FTZ R138, R195, c[0x0][0x2d0], -R208.reuse ;  /* 0x0000b400c38a7a23 */ /* 0x100fe800000108d0 */
[----:B------:R1:W-:Y:S02]  /*a840*/  MUFU.EX2 R206, R138 ;  /* 0x0000008a00ce7308 */ /* 0x0003e40000000800 */
[--C-:B-1----:R-:W-:Y:S01]  /*a850*/  FFMA.FTZ R138, R193, c[0x0][0x2d0], -R208.reuse ;  /* 0x0000b400c18a7a23 */ /* 0x102fe200000108d0 */
[----:B------:R-:W-:Y:S02]  /*a860*/  MOV R193, R186 ;  /* 0x000000ba00c17202 */ /* 0x000fe40000000f00 */
[----:B------:R-:W-:Y:S05]  /*a870*/  MOV R186, R185 ;  /* 0x000000b900ba7202 */ /* 0x000fea0000000f00 */
[----:B------:R1:W-:Y:S02]  /*a880*/  MUFU.EX2 R185, R138 ;  /* 0x0000008a00b97308 */ /* 0x0003e40000000800 */
[--C-:B-1----:R-:W-:Y:S08]  /*a890*/  FFMA.FTZ R138, R194, c[0x0][0x2d0], -R208.reuse ;  /* 0x0000b400c28a7a23 */ /* 0x102ff000000108d0 */
[----:B------:R1:W-:Y:S02]  /*a8a0*/  MUFU.EX2 R196, R138 ;  /* 0x0000008a00c47308 */ /* 0x0003e40000000800 */
[----:B-1----:R-:W-:Y:S08]  /*a8b0*/  FFMA.FTZ R138, R193, c[0x0][0x2d0], -R208 ;  /* 0x0000b400c18a7a23 */ /* 0x002ff000000108d0 */
[----:B------:R1:W-:Y:S02]  /*a8c0*/  MUFU.EX2 R193, R138 ;  /* 0x0000008a00c17308 */ /* 0x0003e40000000800 */
[--C-:B-1----:R-:W-:Y:S08]  /*a8d0*/  FFMA.FTZ R138, R184, c[0x0][0x2d0], -R191.reuse ;  /* 0x0000b400b88a7a23 */ /* 0x102ff000000108bf */
[----:B------:R1:W-:Y:S02]  /*a8e0*/  MUFU.EX2 R184, R138 ;  /* 0x0000008a00b87308 */ /* 0x0003e40000000800 */
[--C-:B-1----:R-:W-:Y:S08]  /*a8f0*/  FFMA.FTZ R138, R186, c[0x0][0x2d0], -R191.reuse ;  /* 0x0000b400ba8a7a23 */ /* 0x102ff000000108bf */
[----:B------:R1:W-:Y:S02]  /*a900*/  MUFU.EX2 R195, R138 ;  /* 0x0000008a00c37308 */ /* 0x0003e40000000800 */
[--C-:B-1----:R-:W-:Y:S08]  /*a910*/  FFMA.FTZ R138, R182, c[0x0][0x2d0], -R190.reuse ;  /* 0x0000b400b68a7a23 */ /* 0x102ff000000108be */
[----:B------:R1:W-:Y:S02]  /*a920*/  MUFU.EX2 R186, R138 ;  /* 0x0000008a00ba7308 */ /* 0x0003e40000000800 */
[--C-:B-1----:R-:W-:Y:S02]  /*a930*/  FFMA.FTZ R138, R175, c[0x0][0x2d0], -R190.reuse ;  /* 0x0000b400af8a7a23 */ /* 0x102fe400000108be */
[--C-:B------:R-:W-:Y:S06]  /*a940*/  FFMA.FTZ R175, R158, c[0x0][0x2d0], -R190.reuse ;  /* 0x0000b4009eaf7a23 */ /* 0x100fec00000108be */
[----:B------:R1:W-:Y:S01]  /*a950*/  MUFU.EX2 R197, R138 ;  /* 0x0000008a00c57308 */ /* 0x0003e20000000800 */
[C---:B----4-:R-:W-:Y:S09]  /*a960*/  FMUL.FTZ R128, R134.reuse, R128 ;  /* 0x0000008086807220 */ /* 0x050ff20000410000 */
[----:B------:R-:W-:Y:S01]  /*a970*/  MUFU.EX2 R252, R175 ;  /* 0x000000af00fc7308 */ /* 0x000fe20000000800 */
[----:B------:R-:W-:Y:S02]  /*a980*/  FMUL.FTZ R129, R134, R129 ;  /* 0x0000008186817220 */ /* 0x000fe40000410000 */
[--C-:B-1----:R-:W-:Y:S02]  /*a990*/  FFMA.FTZ R138, R174, c[0x0][0x2d0], -R190.reuse ;  /* 0x0000b400ae8a7a23 */ /* 0x102fe400000108be */
[--C-:B------:R-:W-:Y:S05]  /*a9a0*/  FFMA.FTZ R174, R159, c[0x0][0x2d0], -R190.reuse ;  /* 0x0000b4009fae7a23 */ /* 0x100fea00000108be */
[----:B------:R1:W-:Y:S01]  /*a9b0*/  MUFU.EX2 R194, R138 ;  /* 0x0000008a00c27308 */ /* 0x0003e20000000800 */
[C---:B------:R-:W-:Y:S09]  /*a9c0*/  FMUL.FTZ R130, R133.reuse, R130 ;  /* 0x0000008285827220 */ /* 0x040ff20000410000 */
[----:B------:R-:W-:Y:S01]  /*a9d0*/  MUFU.EX2 R174, R174 ;  /* 0x000000ae00ae7308 */ /* 0x000fe20000000800 */
[----:B---3--:R-:W-:Y:S02]  /*a9e0*/  FMUL.FTZ R131, R133, R131 ;  /* 0x0000008385837220 */ /* 0x008fe40000410000 */
[----:B-1----:R-:W-:Y:S02]  /*a9f0*/  FFMA.FTZ R138, R173, c[0x0][0x2d0], -R190 ;  /* 0x0000b400ad8a7a23 */ /* 0x002fe400000108be */
[--C-:B------:R-:W-:Y:S02]  /*aa00*/  FFMA.FTZ R173, R169, c[0x0][0x2d0], -R208.reuse ;  /* 0x0000b400a9ad7a23 */ /* 0x100fe400000108d0 */
[--C-:B------:R-:W-:Y:S01]  /*aa10*/  FFMA.FTZ R169, R166, c[0x0][0x2d0], -R191.reuse ;  /* 0x0000b400a6a97a23 */ /* 0x100fe200000108bf */
[----:B------:R-:W-:Y:S01]  /*aa20*/  HMMA.16816.F32.BF16 R128, R144, R150, R128 ;  /* 0x000000969080723c */ /* 0x000fe20000041880 */
[----:B------:R-:W1:Y:S01]  /*aa30*/  LDSM.16.MT88.4 R148, [R226+0x900] ;  /* 0x00090000e294783b */ /* 0x000e620000004200 */
[----:B------:R3:W-:Y:S02]  /*aa40*/  MUFU.EX2 R182, R138 ;  /* 0x0000008a00b67308 */ /* 0x0007e40000000800 */
[----:B------:R-:W-:Y:S03]  /*aa50*/  FFMA.FTZ R166, R162, c[0x0][0x2d0], -R191 ;  /* 0x0000b400a2a67a23 */ /* 0x000fe600000108bf */
[----:B------:R-:W-:Y:S01]  /*aa60*/  F2FP.BF16.PACK_AB R144, R235, R176 ;  /* 0x000000b0eb90723e */ /* 0x000fe200000010ff */
[-C--:B------:R-:W-:Y:S04]  /*aa70*/  HMMA.16816.F32.BF16 R4, R140, R152.reuse, R4 ;  /* 0x000000988c04723c */ /* 0x080fe80000041804 */
[----:B------:R-:W-:Y:S01]  /*aa80*/  MUFU.EX2 R200, R169 ;  /* 0x000000a900c87308 */ /* 0x000fe20000000800 */
[----:B------:R-:W-:Y:S02]  /*aa90*/  F2FP.BF16.PACK_AB R146, R203, R179 ;  /* 0x000000b3cb92723e */ /* 0x000fe400000010ff */
[----:B------:R-:W-:Y:S02]  /*aaa0*/  F2FP.BF16.PACK_AB R145, R205, R164 ;  /* 0x000000a4cd91723e */ /* 0x000fe400000010ff */
[----:B------:R-:W-:Y:S05]  /*aab0*/  F2FP.BF16.PACK_AB R147, R204, R192 ;  /* 0x000000c0cc93723e */ /* 0x000fea00000010ff */
[----:B------:R-:W-:Y:S02]  /*aac0*/  MUFU.EX2 R166, R166 ;  /* 0x000000a600a67308 */ /* 0x000fe40000000800 */
[C---:B------:R-:W-:Y:S04]  /*aad0*/  HMMA.16816.F32.BF16 R8, R144.reuse, R152, R8 ;  /* 0x000000989008723c */ /* 0x040fe80000041808 */
[----:B---3--:R-:W-:Y:S02]  /*aae0*/  FFMA.FTZ R138, R172, c[0x0][0x2d0], -R3 ;  /* 0x0000b400ac8a7a23 */ /* 0x008fe40000010803 */
[--C-:B------:R-:W-:Y:S02]  /*aaf0*/  FFMA.FTZ R172, R156, c[0x0][0x2d0], -R208.reuse ;  /* 0x0000b4009cac7a23 */ /* 0x100fe400000108d0 */
[-C--:B------:R-:W-:Y:S01]  /*ab00*/  HMMA.16816.F32.BF16 R12, R144, R154.reuse, R12 ;  /* 0x0000009a900c723c */ /* 0x080fe2000004180c */
[----:B------:R-:W3:Y:S01]  /*ab10*/  LDL.LU R156, [R1+0x4] ;  /* 0x00000400019c7983 */ /* 0x000ee20000300800 */
[----:B------:R4:W-:Y:S02]  /*ab20*/  MUFU.EX2 R248, R138 ;  /* 0x0000008a00f87308 */ /* 0x0009e40000000800 */
[----:B------:R-:W-:Y:S02]  /*ab30*/  FFMA.FTZ R152, R187, c[0x0][0x2d0], -R191 ;  /* 0x0000b400bb987a23 */ /* 0x000fe400000108bf */
[----:B--2---:R-:W-:Y:S02]  /*ab40*/  FFMA.FTZ R139, R134, R139, R215 ;  /* 0x0000008b868b7223 */ /* 0x004fe400000100d7 */
[C---:B------:R-:W-:Y:S04]  /*ab50*/  HMMA.16816.F32.BF16 R16, R140.reuse, R154, R16 ;  /* 0x0000009a8c10723c */ /* 0x040fe80000041810 */
[----:B------:R2:W-:Y:S04]  /*ab60*/  MUFU.EX2 R187, R152 ;  /* 0x0000009800bb7308 */ /* 0x0005e80000000800 */
[-C--:B-1----:R-:W-:Y:S06]  /*ab70*/  HMMA.16816.F32.BF16 R20, R140, R148.reuse, R20 ;  /* 0x000000948c14723c */ /* 0x082fec0000041814 */
[----:B------:R-:W-:Y:S02]  /*ab80*/  MUFU.EX2 R173, R173 ;  /* 0x000000ad00ad7308 */ /* 0x000fe40000000800 */
[C---:B------:R-:W-:Y:S04]  /*ab90*/  HMMA.16816.F32.BF16 R24, R144.reuse, R148, R24 ;  /* 0x000000949018723c */ /* 0x040fe80000041818 */
[----:B----4-:R-:W-:Y:S02]  /*aba0*/  FFMA.FTZ R138, R171, c[0x0][0x2d0], -R3 ;  /* 0x0000b400ab8a7a23 */ /* 0x010fe40000010803 */
[----:B------:R-:W-:Y:S02]  /*abb0*/  FFMA.FTZ R171, R168, c[0x0][0x2d0], -R208 ;  /* 0x0000b400a8ab7a23 */ /* 0x000fe400000108d0 */
[-C--:B------:R-:W-:Y:S01]  /*abc0*/  HMMA.16816.F32.BF16 R28, R144, R150.reuse, R28 ;  /* 0x00000096901c723c */ /* 0x080fe2000004181c */
[----:B------:R1:W-:Y:S01]  /*abd0*/  MUFU.EX2 R249, R138 ;  /* 0x0000008a00f97308 */ /* 0x0003e20000000800 */
[----:B--2---:R-:W-:Y:S02]  /*abe0*/  LDSM.16.MT88.4 R152, [R226+0x1100] ;  /* 0x00110000e298783b */ /* 0x004fe40000004200 */
[----:B------:R-:W-:Y:S02]  /*abf0*/  FFMA.FTZ R168, R165, c[0x0][0x2d0], -R191 ;  /* 0x0000b400a5a87a23 */ /* 0x000fe400000108bf */
[--C-:B------:R-:W-:Y:S02]  /*ac00*/  FFMA.FTZ R165, R160, c[0x0][0x2d0], -R190.reuse ;  /* 0x0000b400a0a57a23 */ /* 0x100fe400000108be */
[C---:B------:R-:W-:Y:S03]  /*ac10*/  HMMA.16816.F32.BF16 R32, R140.reuse, R150, R32 ;  /* 0x000000968c20723c */ /* 0x040fe60000041820 */
[----:B------:R-:W2:Y:S01]  /*ac20*/  MUFU.EX2 R168, R168 ;  /* 0x000000a800a87308 */ /* 0x000ea20000000800 */
[----:B------:R-:W4:Y:S01]  /*ac30*/  LDSM.16.MT88.4 R148, [R228+0x900] ;  /* 0x00090000e494783b */ /* 0x000f220000004200 */
[----:B------:R-:W-:Y:S08]  /*ac40*/  FFMA.FTZ R190, R157, c[0x0][0x2d0], -R190 ;  /* 0x0000b4009dbe7a23 */ /* 0x000ff000000108be */
[----:B------:R-:W-:Y:S01]  /*ac50*/  MUFU.EX2 R251, R190 ;  /* 0x000000be00fb7308 */ /* 0x000fe20000000800 */
[----:B-1----:R-:W-:Y:S02]  /*ac60*/  FFMA.FTZ R138, R170, c[0x0][0x2d0], -R3 ;  /* 0x0000b400aa8a7a23 */ /* 0x002fe40000010803 */
[----:B------:R-:W-:Y:S02]  /*ac70*/  FFMA.FTZ R170, R167, c[0x0][0x2d0], -R208 ;  /* 0x0000b400a7aa7a23 */ /* 0x000fe400000108d0 */
[----:B------:R-:W-:Y:S05]  /*ac80*/  FFMA.FTZ R167, R163, c[0x0][0x2d0], -R191 ;  /* 0x0000b400a3a77a23 */ /* 0x000fea00000108bf */
[----:B------:R1:W-:Y:S01]  /*ac90*/  MUFU.EX2 R247, R138 ;  /* 0x0000008a00f77308 */ /* 0x0003e20000000800 */
[----:B--2---:R-:W-:Y:S09]  /*aca0*/  MOV R175, R168 ;  /* 0x000000a800af7202 */ /* 0x004ff20000000f00 */
[----:B------:R-:W-:Y:S10]  /*acb0*/  MUFU.EX2 R167, R167 ;  /* 0x000000a700a77308 */ /* 0x000ff40000000800 */
[----:B------:R2:W2:Y:S01]  /*acc0*/  MUFU.EX2 R201, R165 ;  /* 0x000000a500c97308 */ /* 0x0004a20000000800 */
[-C--:B----4-:R-:W-:Y:S03]  /*acd0*/  HMMA.16816.F32.BF16 R36, R140, R148.reuse, R36 ;  /* 0x000000948c24723c */ /* 0x090fe60000041824 */
[--C-:B-1----:R-:W-:Y:S02]  /*ace0*/  FFMA.FTZ R138, R161, c[0x0][0x2d0], -R3.reuse ;  /* 0x0000b400a18a7a23 */ /* 0x102fe40000010803 */
[----:B------:R-:W-:Y:S01]  /*acf0*/  LDSM.16.MT88.4 R160, [R227+0x1100] ;  /* 0x00110000e3a0783b */ /* 0x000fe20000004200 */
[----:B------:R-:W-:Y:S02]  /*ad00*/  FFMA.FTZ R3, R188, c[0x0][0x2d0], -R3 ;  /* 0x0000b400bc037a23 */ /* 0x000fe40000010803 */
[C---:B------:R-:W-:Y:S01]  /*ad10*/  HMMA.16816.F32.BF16 R40, R144.reuse, R148, R40 ;  /* 0x000000949028723c */ /* 0x040fe20000041828 */
[----:B------:R-:W-:Y:S07]  /*ad20*/  MUFU.EX2 R188, R171 ;  /* 0x000000ab00bc7308 */ /* 0x000fee0000000800 */
[-C--:B------:R-:W-:Y:S03]  /*ad30*/  HMMA.16816.F32.BF16 R44, R144, R150.reuse, R44 ;  /* 0x00000096902c723c */ /* 0x080fe6000004182c */
[----:B------:R3:W1:Y:S01]  /*ad40*/  MUFU.EX2 R250, R138 ;  /* 0x0000008a00fa7308 */ /* 0x0006620000000800 */
[----:B--2---:R-:W-:Y:S04]  /*ad50*/  MOV R165, R185 ;  /* 0x000000b900a57202 */ /* 0x004fe80000000f00 */
[C---:B------:R-:W-:Y:S01]  /*ad60*/  HMMA.16816.F32.BF16 R48, R140.reuse, R150, R48 ;  /* 0x000000968c30723c */ /* 0x040fe20000041830 */
[----:B------:R-:W2:Y:S03]  /*ad70*/  LDSM.16.MT88.4 R148, [R227+0x900] ;  /* 0x00090000e394783b */ /* 0x000ea60000004200 */
[----:B------:R-:W-:Y:S01]  /*ad80*/  F2FP.BF16.PACK_AB R208, R174, R201 ;  /* 0x000000c9aed0723e */ /* 0x000fe200000010ff */
[----:B------:R-:W4:Y:S03]  /*ad90*/  MUFU.EX2 R172, R172 ;  /* 0x000000ac00ac7308 */ /* 0x000f260000000800 */
[-C--:B--2---:R-:W-:Y:S08]  /*ada0*/  HMMA.16816.F32.BF16 R52, R140, R148.reuse, R52 ;  /* 0x000000948c34723c */ /* 0x084ff00000041834 */
[C---:B------:R-:W-:Y:S08]  /*adb0*/  HMMA.16816.F32.BF16 R56, R144.reuse, R148, R56 ;  /* 0x000000949038723c */ /* 0x040ff00000041838 */
[-C--:B------:R-:W-:Y:S08]  /*adc0*/  HMMA.16816.F32.BF16 R60, R144, R150.reuse, R60 ;  /* 0x00000096903c723c */ /* 0x080ff0000004183c */
[C---:B------:R-:W-:Y:S01]  /*add0*/  HMMA.16816.F32.BF16 R64, R140.reuse, R150, R64 ;  /* 0x000000968c40723c */ /* 0x040fe20000041840 */
[----:B------:R-:W2:Y:S07]  /*ade0*/  LDSM.16.MT88.4 R148, [R225+0x2900] ;  /* 0x00290000e194783b */ /* 0x000eae0000004200 */
[-C--:B--2---:R-:W-:Y:S08]  /*adf0*/  HMMA.16816.F32.BF16 R68, R140, R148.reuse, R68 ;  /* 0x000000948c44723c */ /* 0x084ff00000041844 */
[C---:B------:R-:W-:Y:S08]  /*ae00*/  HMMA.16816.F32.BF16 R72, R144.reuse, R148, R72 ;  /* 0x000000949048723c */ /* 0x040ff00000041848 */
[-C--:B------:R-:W-:Y:S08]  /*ae10*/  HMMA.16816.F32.BF16 R76, R144, R150.reuse, R76 ;  /* 0x00000096904c723c */ /* 0x080ff0000004184c */
[C---:B------:R-:W-:Y:S01]  /*ae20*/  HMMA.16816.F32.BF16 R80, R140.reuse, R150, R80 ;  /* 0x000000968c50723c */ /* 0x040fe20000041850 */
[----:B------:R-:W2:Y:S07]  /*ae30*/  LDSM.16.MT88.4 R148, [R226+0x2900] ;  /* 0x00290000e294783b */ /* 0x000eae0000004200 */
[-C--:B--2---:R-:W-:Y:S08]  /*ae40*/  HMMA.16816.F32.BF16 R84, R140, R148.reuse, R84 ;  /* 0x000000948c54723c */ /* 0x084ff00000041854 */
[C---:B------:R-:W-:Y:S08]  /*ae50*/  HMMA.16816.F32.BF16 R88, R144.reuse, R148, R88 ;  /* 0x000000949058723c */ /* 0x040ff00000041858 */
[-C--:B------:R-:W-:Y:S04]  /*ae60*/  HMMA.16816.F32.BF16 R92, R144, R150.reuse, R92 ;  /* 0x00000096905c723c */ /* 0x080fe8000004185c */
[----:B---3--:R-:W-:Y:S04]  /*ae70*/  FFMA.FTZ R138, R133, R156, R214 ;  /* 0x0000009c858a7223 */ /* 0x008fe800000100d6 */
[C---:B------:R-:W-:Y:S01]  /*ae80*/  HMMA.16816.F32.BF16 R96, R140.reuse, R150, R96 ;  /* 0x000000968c60723c */ /* 0x040fe20000041860 */
[----:B------:R-:W2:Y:S08]  /*ae90*/  LDSM.16.MT88.4 R148, [R228+0x2900] ;  /* 0x00290000e494783b */ /* 0x000eb00000004200 */
[----:B------:R-:W-:Y:S01]  /*aea0*/  LDSM.16.MT88.4 R156, [R228+0x1100] ;  /* 0x00110000e49c783b */ /* 0x000fe20000004200 */
[-C--:B--2---:R-:W-:Y:S08]  /*aeb0*/  HMMA.16816.F32.BF16 R100, R140, R148.reuse, R100 ;  /* 0x000000948c64723c */ /* 0x084ff00000041864 */
[C---:B------:R-:W-:Y:S08]  /*aec0*/  HMMA.16816.F32.BF16 R104, R144.reuse, R148, R104 ;  /* 0x000000949068723c */ /* 0x040ff00000041868 */
[-C--:B------:R-:W-:Y:S08]  /*aed0*/  HMMA.16816.F32.BF16 R108, R144, R150.reuse, R108 ;  /* 0x00000096906c723c */ /* 0x080ff0000004186c */
[C---:B------:R-:W-:Y:S01]  /*aee0*/  HMMA.16816.F32.BF16 R112, R140.reuse, R150, R112 ;  /* 0x000000968c70723c */ /* 0x040fe20000041870 */
[----:B------:R-:W2:Y:S07]  /*aef0*/  LDSM.16.MT88.4 R148, [R227+0x2900] ;  /* 0x00290000e394783b */ /* 0x000eae0000004200 */
[-C--:B--2---:R-:W-:Y:S08]  /*af00*/  HMMA.16816.F32.BF16 R116, R140, R148.reuse, R116 ;  /* 0x000000948c74723c */ /* 0x084ff00000041874 */
[C---:B------:R-:W-:Y:S01]  /*af10*/  HMMA.16816.F32.BF16 R120, R144.reuse, R148, R120 ;  /* 0x000000949078723c */ /* 0x040fe20000041878 */
[----:B------:R-:W2:Y:S04]  /*af20*/  LDL.LU R149, [R1+0xc] ;  /* 0x00000c0001957983 */ /* 0x000ea80000300800 */
[----:B------:R-:W3:Y:S03]  /*af30*/  LDL.LU R148, [R1+0x8] ;  /* 0x0000080001947983 */ /* 0x000ee60000300800 */
[-C--:B------:R-:W-:Y:S01]  /*af40*/  HMMA.16816.F32.BF16 R124, R144, R150.reuse, R124 ;  /* 0x00000096907c723c */ /* 0x080fe2000004187c */
[----:B------:R-:W4:Y:S07]  /*af50*/  LDSM.16.MT88.4 R144, [R225+0x1100] ;  /* 0x00110000e190783b */ /* 0x000f2e0000004200 */
[----:B------:R-:W-:Y:S07]  /*af60*/  HMMA.16816.F32.BF16 R128, R140, R150, R128 ;  /* 0x000000968c80723c */ /* 0x000fee0000041880 */
[----:B------:R-:W-:Y:S02]  /*af70*/  F2FP.BF16.PACK_AB R140, R185, R206 ;  /* 0x000000ceb98c723e */ /* 0x000fe400000010ff */
[----:B------:R-:W-:Y:S03]  /*af80*/  F2FP.BF16.PACK_AB R141, R184, R187 ;  /* 0x000000bbb88d723e */ /* 0x000fe600000010ff */
[----:B------:R-:W-:Y:S02]  /*af90*/  F2FP.BF16.PACK_AB R142, R193, R196 ;  /* 0x000000c4c18e723e */ /* 0x000fe400000010ff */
[----:B------:R-:W-:Y:S02]  /*afa0*/  F2FP.BF16.PACK_AB R143, R183, R195 ;  /* 0x000000c3b78f723e */ /* 0x000fe400000010ff */
[----:B------:R-:W-:Y:S02]  /*afb0*/  F2FP.BF16.PACK_AB R150, R182, R194 ;  /* 0x000000c2b696723e */ /* 0x000fe400000010ff */
[----:B-1----:R-:W-:Y:S03]  /*afc0*/  F2FP.BF16.PACK_AB R151, R250, R247 ;  /* 0x000000f7fa97723e */ /* 0x002fe600000010ff */
[-C--:B----4-:R-:W-:Y:S03]  /*afd0*/  HMMA.16816.F32.BF16 R4, R140, R144.reuse, R4 ;  /* 0x000000908c04723c */ /* 0x090fe60000041804 */
[----:B--2---:R-:W-:Y:S01]  /*afe0*/  FFMA.FTZ R133, R132, R149, R213 ;  /* 0x0000009584857223 */ /* 0x004fe200000100d5 */
[----:B------:R-:W-:Y:S01]  /*aff0*/  F2FP.BF16.PACK_AB R149, R249, R248 ;  /* 0x000000f8f995723e */ /* 0x000fe200000010ff */
[----:B------:R1:W2:Y:S01]  /*b000*/  MUFU.EX2 R132, R170 ;  /* 0x000000aa00847308 */ /* 0x0002a20000000800 */
[----:B---3--:R-:W-:Y:S01]  /*b010*/  FFMA.FTZ R134, R0, R148, R209 ;  /* 0x0000009400867223 */ /* 0x008fe200000100d1 */
[----:B------:R-:W-:Y:S01]  /*b020*/  F2FP.BF16.PACK_AB R148, R197, R186 ;  /* 0x000000bac594723e */ /* 0x000fe200000010ff */
[----:B------:R-:W-:Y:S01]  /*b030*/  FADD.FTZ R0, R221, R138 ;  /* 0x0000008add007221 */ /* 0x000fe20000010000 */
[----:B------:R-:W-:Y:S03]  /*b040*/  F2FP.BF16.PACK_AB R209, R245, R246 ;  /* 0x000000f6f5d1723e */ /* 0x000fe600000010ff */
[----:B------:R-:W-:Y:S02]  /*b050*/  FADD.FTZ R133, R216, R133 ;  /* 0x00000085d8857221 */ /* 0x000fe40000010000 */
[----:B------:R-:W-:Y:S01]  /*b060*/  FADD.FTZ R0, R223, R0 ;  /* 0x00000000df007221 */ /* 0x000fe20000010000 */
[C---:B------:R-:W-:Y:S01]  /*b070*/  HMMA.16816.F32.BF16 R8, R148.reuse, R144, R8 ;  /* 0x000000909408723c */ /* 0x040fe20000041808 */
[----:B------:R3:W-:Y:S03]  /*b080*/  MUFU.EX2 R138, R3 ;  /* 0x00000003008a7308 */ /* 0x0007e60000000800 */
[----:B------:R-:W-:Y:S02]  /*b090*/  FADD.FTZ R133, R217, R133 ;  /* 0x00000085d9857221 */ /* 0x000fe40000010000 */
[----:B------:R-:W-:Y:S01]  /*b0a0*/  LDSM.16.MT88.4 R216, [R226+0x3900] ;  /* 0x00390000e2d8783b */ /* 0x000fe20000004200 */
[----:B------:R-:W-:Y:S01]  /*b0b0*/  FADD.FTZ R134, R210, R134 ;  /* 0x00000086d2867221 */ /* 0x000fe20000010000 */
[-C--:B------:R-:W-:Y:S04]  /*b0c0*/  HMMA.16816.F32.BF16 R12, R148, R146.reuse, R12 ;  /* 0x00000092940c723c */ /* 0x080fe8000004180c */
[----:B------:R-:W-:Y:S01]  /*b0d0*/  FADD.FTZ R134, R211, R134 ;  /* 0x00000086d3867221 */ /* 0x000fe20000010000 */
[----:B------:R-:W-:Y:S01]  /*b0e0*/  F2FP.BF16.PACK_AB R210, R251, R252 ;  /* 0x000000fcfbd2723e */ /* 0x000fe200000010ff */
[----:B-1----:R-:W-:Y:S02]  /*b0f0*/  LDSM.16.MT88.4 R168, [R226+0x1900] ;  /* 0x00190000e2a8783b */ /* 0x002fe40000004200 */
[C---:B------:R-:W-:Y:S04]  /*b100*/  HMMA.16816.F32.BF16 R16, R140.reuse, R146, R16 ;  /* 0x000000928c10723c */ /* 0x040fe80000041810 */
[----:B------:R-:W-:Y:S02]  /*b110*/  FADD.FTZ R134, R212, R134 ;  /* 0x00000086d4867221 */ /* 0x000fe40000010000 */
[----:B------:R-:W1:Y:S02]  /*b120*/  LDSM.16.MT88.4 R144, [R225+0x3100] ;  /* 0x00310000e190783b */ /* 0x000e640000004200 */
[-C--:B------:R-:W-:Y:S04]  /*b130*/  HMMA.16816.F32.BF16 R20, R140, R152.reuse, R20 ;  /* 0x000000988c14723c */ /* 0x080fe80000041814 */
[----:B---3--:R-:W-:Y:S02]  /*b140*/  FADD.FTZ R3, R242, R0 ;  /* 0x00000000f2037221 */ /* 0x008fe40000010000 */
[----:B------:R-:W-:Y:S01]  /*b150*/  LDSM.16.MT88.4 R212, [R225+0x3900] ;  /* 0x00390000e1d4783b */ /* 0x000fe20000004200 */
[----:B------:R-:W-:Y:S01]  /*b160*/  FADD.FTZ R0, R220, R133 ;  /* 0x00000085dc007221 */ /* 0x000fe20000010000 */
[C---:B------:R-:W-:Y:S04]  /*b170*/  HMMA.16816.F32.BF16 R24, R148.reuse, R152, R24 ;  /* 0x000000989418723c */ /* 0x040fe80000041818 */
[----:B------:R-:W-:Y:S01]  /*b180*/  MOV R133, R166 ;  /* 0x000000a600857202 */ /* 0x000fe20000000f00 */
[----:B------:R-:W-:Y:S01]  /*b190*/  FADD.FTZ R0, R176, R0 ;  /* 0x00000000b0007221 */ /* 0x000fe20000010000 */
[----:B------:R-:W-:Y:S01]  /*b1a0*/  MOV R166, R184 ;  /* 0x000000b800a67202 */ /* 0x000fe20000000f00 */
[----:B------:R-:W-:Y:S01]  /*b1b0*/  FADD.FTZ R3, R177, R3 ;  /* 0x00000003b1037221 */ /* 0x000fe20000010000 */
[-C--:B------:R-:W-:Y:S04]  /*b1c0*/  HMMA.16816.F32.BF16 R28, R148, R154.reuse, R28 ;  /* 0x0000009a941c723c */ /* 0x080fe8000004181c */
[----:B------:R-:W-:Y:S01]  /*b1d0*/  MOV R177, R204 ;  /* 0x000000cc00b17202 */ /* 0x000fe20000000f00 */
[----:B------:R-:W-:Y:S01]  /*b1e0*/  FADD.FTZ R3, R243, R3 ;  /* 0x00000003f3037221 */ /* 0x000fe20000010000 */
[----:B------:R-:W-:Y:S01]  /*b1f0*/  MOV R176, R188 ;  /* 0x000000bc00b07202 */ /* 0x000fe20000000f00 */
[----:B------:R-:W-:Y:S01]  /*b200*/  FADD.FTZ R0, R235, R0 ;  /* 0x00000000eb007221 */ /* 0x000fe20000010000 */
[C---:B------:R-:W-:Y:S01]  /*b210*/  HMMA.16816.F32.BF16 R32, R140.reuse, R154, R32 ;  /* 0x0000009a8c20723c */ /* 0x040fe20000041820 */
[----:B------:R-:W3:Y:S03]  /*b220*/  LDSM.16.MT88.4 R152, [R226+0x3100] ;  /* 0x00310000e298783b */ /* 0x000ee60000004200 */
[----:B------:R-:W-:Y:S01]  /*b230*/  F2FP.BF16.PACK_AB R188, R172, R173 ;  /* 0x000000adacbc723e */ /* 0x000fe200000010ff */
[----:B------:R-:W-:Y:S03]  /*b240*/  FADD.FTZ R134, R164, R134 ;  /* 0x00000086a4867221 */ /* 0x000fe60000010000 */
[-C--:B------:R-:W-:Y:S08]  /*b250*/  HMMA.16816.F32.BF16 R36, R140, R156.reuse, R36 ;  /* 0x0000009c8c24723c */ /* 0x080ff00000041824 */
[C---:B------:R-:W-:Y:S08]  /*b260*/  HMMA.16816.F32.BF16 R40, R148.reuse, R156, R40 ;  /* 0x0000009c9428723c */ /* 0x040ff00000041828 */
[-C--:B------:R-:W-:Y:S08]  /*b270*/  HMMA.16816.F32.BF16 R44, R148, R158.reuse, R44 ;  /* 0x0000009e942c723c */ /* 0x080ff0000004182c */
[C---:B------:R-:W-:Y:S01]  /*b280*/  HMMA.16816.F32.BF16 R48, R140.reuse, R158, R48 ;  /* 0x0000009e8c30723c */ /* 0x040fe20000041830 */
[----:B------:R-:W4:Y:S07]  /*b290*/  LDSM.16.MT88.4 R156, [R228+0x3100] ;  /* 0x00310000e49c783b */ /* 0x000f2e0000004200 */
[-C--:B------:R-:W-:Y:S08]  /*b2a0*/  HMMA.16816.F32.BF16 R52, R140, R160.reuse, R52 ;  /* 0x000000a08c34723c */ /* 0x080ff00000041834 */
[C---:B------:R-:W-:Y:S08]  /*b2b0*/  HMMA.16816.F32.BF16 R56, R148.reuse, R160, R56 ;  /* 0x000000a09438723c */ /* 0x040ff00000041838 */
[-C--:B------:R-:W-:Y:S08]  /*b2c0*/  HMMA.16816.F32.BF16 R60, R148, R162.reuse, R60 ;  /* 0x000000a2943c723c */ /* 0x080ff0000004183c */
[C---:B------:R-:W-:Y:S01]  /*b2d0*/  HMMA.16816.F32.BF16 R64, R140.reuse, R162, R64 ;  /* 0x000000a28c40723c */ /* 0x040fe20000041840 */
[----:B------:R-:W2:Y:S07]  /*b2e0*/  LDSM.16.MT88.4 R160, [R227+0x3100] ;  /* 0x00310000e3a0783b */ /* 0x000eae0000004200 */
[-C--:B-1----:R-:W-:Y:S08]  /*b2f0*/  HMMA.16816.F32.BF16 R68, R140, R144.reuse, R68 ;  /* 0x000000908c44723c */ /* 0x082ff00000041844 */
[C---:B------:R-:W-:Y:S08]  /*b300*/  HMMA.16816.F32.BF16 R72, R148.reuse, R144, R72 ;  /* 0x000000909448723c */ /* 0x040ff00000041848 */
[-C--:B------:R-:W-:Y:S08]  /*b310*/  HMMA.16816.F32.BF16 R76, R148, R146.reuse, R76 ;  /* 0x00000092944c723c */ /* 0x080ff0000004184c */
[C---:B------:R-:W-:Y:S08]  /*b320*/  HMMA.16816.F32.BF16 R80, R140.reuse, R146, R80 ;  /* 0x000000928c50723c */ /* 0x040ff00000041850 */
[-C--:B---3--:R-:W-:Y:S08]  /*b330*/  HMMA.16816.F32.BF16 R84, R140, R152.reuse, R84 ;  /* 0x000000988c54723c */ /* 0x088ff00000041854 */
[C---:B------:R-:W-:Y:S08]  /*b340*/  HMMA.16816.F32.BF16 R88, R148.reuse, R152, R88 ;  /* 0x000000989458723c */ /* 0x040ff00000041858 */
[-C--:B------:R-:W-:Y:S08]  /*b350*/  HMMA.16816.F32.BF16 R92, R148, R154.reuse, R92 ;  /* 0x0000009a945c723c */ /* 0x080ff0000004185c */
[C---:B------:R-:W-:Y:S01]  /*b360*/  HMMA.16816.F32.BF16 R96, R140.reuse, R154, R96 ;  /* 0x0000009a8c60723c */ /* 0x040fe20000041860 */
[----:B------:R-:W1:Y:S07]  /*b370*/  LDSM.16.MT88.4 R152, [R225+0x1900] ;  /* 0x00190000e198783b */ /* 0x000e6e0000004200 */
[-C--:B----4-:R-:W-:Y:S08]  /*b380*/  HMMA.16816.F32.BF16 R100, R140, R156.reuse, R100 ;  /* 0x0000009c8c64723c */ /* 0x090ff00000041864 */
[C---:B------:R-:W-:Y:S07]  /*b390*/  HMMA.16816.F32.BF16 R104, R148.reuse, R156, R104 ;  /* 0x0000009c9468723c */ /* 0x040fee0000041868 */
[----:B------:R-:W-:Y:S01]  /*b3a0*/  MOV R156, R206 ;  /* 0x000000ce009c7202 */ /* 0x000fe20000000f00 */
[-C--:B------:R-:W-:Y:S04]  /*b3b0*/  HMMA.16816.F32.BF16 R108, R148, R158.reuse, R108 ;  /* 0x0000009e946c723c */ /* 0x080fe8000004186c */
[----:B------:R-:W-:Y:S02]  /*b3c0*/  MOV R157, R167 ;  /* 0x000000a7009d7202 */ /* 0x000fe40000000f00 */
[----:B------:R-:W-:Y:S02]  /*b3d0*/  MOV R167, R186 ;  /* 0x000000ba00a77202 */ /* 0x000fe40000000f00 */
[C---:B------:R-:W-:Y:S04]  /*b3e0*/  HMMA.16816.F32.BF16 R112, R140.reuse, R158, R112 ;  /* 0x0000009e8c70723c */ /* 0x040fe80000041870 */
[----:B------:R-:W-:Y:S03]  /*b3f0*/  F2FP.BF16.PACK_AB R191, R133, R157 ;  /* 0x0000009d85bf723e */ /* 0x000fe600000010ff */
[----:B--2---:R-:W-:Y:S01]  /*b400*/  MOV R158, R132 ;  /* 0x00000084009e7202 */ /* 0x004fe20000000f00 */
[-C--:B------:R-:W-:Y:S04]  /*b410*/  HMMA.16816.F32.BF16 R116, R140, R160.reuse, R116 ;  /* 0x000000a08c74723c */ /* 0x080fe80000041874 */
[----:B------:R-:W-:Y:S01]  /*b420*/  FADD.FTZ R132, R222, R139 ;  /* 0x0000008bde847221 */ /* 0x000fe20000010000 */
[----:B------:R-:W-:Y:S01]  /*b430*/  MOV R159, R187 ;  /* 0x000000bb009f7202 */ /* 0x000fe20000000f00 */
[----:B------:R2:W3:Y:S01]  /*b440*/  MUFU.EX2 R139, R189 ;  /* 0x000000bd008b7308 */ /* 0x0004e20000000800 */
[----:B------:R-:W4:Y:S01]  /*b450*/  LDSM.16.MT88.4 R184, [R228+0x1900] ;  /* 0x00190000e4b8783b */ /* 0x000f220000004200 */
[C---:B------:R-:W-:Y:S04]  /*b460*/  HMMA.16816.F32.BF16 R120, R148.reuse, R160, R120 ;  /* 0x000000a09478723c */ /* 0x040fe80000041878 */
[----:B------:R-:W-:Y:S01]  /*b470*/  FADD.FTZ R132, R231, R132 ;  /* 0x00000084e7847221 */ /* 0x000fe20000010000 */
[----:B------:R-:W-:Y:S02]  /*b480*/  F2FP.BF16.PACK_AB R190, R158, R176 ;  /* 0x000000b09ebe723e */ /* 0x000fe400000010ff */
[----:B------:R-:W-:Y:S01]  /*b490*/  LDSM.16.MT88.4 R220, [R228+0x3900] ;  /* 0x00390000e4dc783b */ /* 0x000fe20000004200 */
[-C--:B------:R-:W-:Y:S04]  /*b4a0*/  HMMA.16816.F32.BF16 R124, R148, R162.reuse, R124 ;  /* 0x000000a2947c723c */ /* 0x080fe8000004187c */
[----:B------:R-:W-:Y:S03]  /*b4b0*/  FADD.FTZ R132, R241, R132 ;  /* 0x00000084f1847221 */ /* 0x000fe60000010000 */
[----:B------:R4:W5:Y:S01]  /*b4c0*/  LDL.LU R231, [R1+0x50] ;  /* 0x0000500001e77983 */ /* 0x0009620000300800 */
[----:B------:R-:W-:Y:S03]  /*b4d0*/  HMMA.16816.F32.BF16 R128, R140, R162, R128 ;  /* 0x000000a28c80723c */ /* 0x000fe60000041880 */
[----:B------:R4:W5:Y:S01]  /*b4e0*/  LDL.LU R241, [R1+0x4c] ;  /* 0x00004c0001f17983 */ /* 0x0009620000300800 */
[----:B------:R-:W-:Y:S01]  /*b4f0*/  FADD.FTZ R132, R178, R132 ;  /* 0x00000084b2847221 */ /* 0x000fe20000010000 */
[----:B------:R-:W-:Y:S02]  /*b500*/  MOV R178, R205 ;  /* 0x000000cd00b27202 */ /* 0x000fe40000000f00 */
[----:B--2---:R-:W-:Y:S01]  /*b510*/  F2FP.BF16.PACK_AB R189, R175, R200 ;  /* 0x000000c8afbd723e */ /* 0x004fe200000010ff */
[----:B------:R2:W5:Y:S01]  /*b520*/  LDL.LU R242, [R1+0x48] ;  /* 0x0000480001f27983 */ /* 0x0005620000300800 */
[----:B---3--:R-:W-:Y:S03]  /*b530*/  F2FP.BF16.PACK_AB R211, R138, R139 ;  /* 0x0000008b8ad3723e */ /* 0x008fe600000010ff */
[----:B------:R2:W5:Y:S02]  /*b540*/  LDL.LU R243, [R1+0x44] ;  /* 0x0000440001f37983 */ /* 0x0005640000300800 */
[-C--:B-1----:R-:W-:Y:S02]  /*b550*/  HMMA.16816.F32.BF16 R144, R188, R152.reuse, R4 ;  /* 0x00000098bc90723c */ /* 0x082fe40000041804 */
[----:B------:R2:W5:Y:S04]  /*b560*/  LDL.LU R235, [R1+0x40] ;  /* 0x0000400001eb7983 */ /* 0x0005680000300800 */
[----:B------:R-:W1:Y:S02]  /*b570*/  LDSM.16.MT88.4 R204, [R227+0x1900] ;  /* 0x00190000e3cc783b */ /* 0x000e640000004200 */
[C---:B------:R-:W-:Y:S06]  /*b580*/  HMMA.16816.F32.BF16 R140, R208.reuse, R152, R8 ;  /* 0x00000098d08c723c */ /* 0x040fec0000041808 */
[----:B------:R-:W3:Y:S01]  /*b590*/  LDSM.16.MT88.4 R4, [R227+0x3900] ;  /* 0x00390000e304783b */ /* 0x000ee20000004200 */
[----:B------:R-:W-:Y:S01]  /*b5a0*/  MOV R8, R158 ;  /* 0x0000009e00087202 */ /* 0x000fe20000000f00 */
[-C--:B------:R-:W-:Y:S04]  /*b5b0*/  HMMA.16816.F32.BF16 R148, R208, R154.reuse, R12 ;  /* 0x0000009ad094723c */ /* 0x080fe8000004180c */
[----:B------:R-:W-:Y:S02]  /*b5c0*/  MOV R11, R157 ;  /* 0x0000009d000b7202 */ /* 0x000fe40000000f00 */
[----:B------:R-:W-:Y:S02]  /*b5d0*/  MOV R9, R159 ;  /* 0x0000009f00097202 */ /* 0x000fe40000000f00 */
[C---:B------:R-:W-:Y:S04]  /*b5e0*/  HMMA.16816.F32.BF16 R152, R188.reuse, R154, R16 ;  /* 0x0000009abc98723c */ /* 0x040fe80000041810 */
[----:B------:R-:W-:Y:S02]  /*b5f0*/  MOV R10, R156 ;  /* 0x0000009c000a7202 */ /* 0x000fe40000000f00 */
[----:B------:R-:W-:Y:S02]  /*b600*/  MOV R15, R167 ;  /* 0x000000a7000f7202 */ /* 0x000fe40000000f00 */
        /* <DEDUP_REMOVED lines=12> */
[-C--:B----4-:R-:W-:Y:S04]  /*b6d0*/  HMMA.16816.F32.BF16 R172, R188, R184.reuse, R36 ;  /* 0x000000b8bcac723c */ /* 0x090fe80000041824 */
[----:B------:R-:W-:Y:S02]  /*b6e0*/  MOV R29, R13 ;  /* 0x0000000d001d7202 */ /* 0x000fe40000000f00 */
[----:B------:R-:W-:Y:S02]  /*b6f0*/  MOV R13, R176 ;  /* 0x000000b0000d7202 */ /* 0x000fe40000000f00 */
[----:B------:R-:W-:Y:S04]  /*b700*/  MOV R33, R177 ;  /* 0x000000b100217202 */ /* 0x000fe80000000f00 */
[----:B------:R-:W-:Y:S02]  /*b710*/  MOV R39, R179 ;  /* 0x000000b300277202 */ /* 0x000fe40000000f00 */
[----:B------:R-:W-:Y:S02]  /*b720*/  MOV R12, R178 ;  /* 0x000000b2000c7202 */ /* 0x000fe40000000f00 */
[C---:B------:R-:W-:Y:S04]  /*b730*/  HMMA.16816.F32.BF16 R176, R208.reuse, R184, R40 ;  /* 0x000000b8d0b0723c */ /* 0x040fe80000041828 */
[----:B------:R-:W-:Y:S01]  /*b740*/  MOV R20, R183 ;  /* 0x000000b700147202 */ /* 0x000fe20000000f00 */
[----:B------:R-:W-:Y:S01]  /*b750*/  FADD.FTZ R0, R39, R0 ;  /* 0x0000000027007221 */ /* 0x000fe20000010000 */
[----:B------:R-:W-:Y:S01]  /*b760*/  MOV R21, R182 ;  /* 0x000000b600157202 */ /* 0x000fe20000000f00 */
[----:B------:R-:W-:Y:S01]  /*b770*/  FADD.FTZ R12, R12, R134 ;  /* 0x000000860c0c7221 */ /* 0x000fe20000010000 */
[----:B------:R-:W-:Y:S04]  /*b780*/  MOV R38, R180 ;  /* 0x000000b400267202 */ /* 0x000fe80000000f00 */
[----:B------:R-:W-:Y:S01]  /*b790*/  MOV R37, R181 ;  /* 0x000000b500257202 */ /* 0x000fe20000000f00 */
[----:B------:R-:W-:Y:S01]  /*b7a0*/  FADD.FTZ R3, R38, R3 ;  /* 0x0000000326037221 */ /* 0x000fe20000010000 */
[-C--:B------:R-:W-:Y:S03]  /*b7b0*/  HMMA.16816.F32.BF16 R180, R208, R186.reuse, R44 ;  /* 0x000000bad0b4723c */ /* 0x080fe6000004182c */
[----:B------:R-:W-:Y:S02]  /*b7c0*/  MOV R15, R8 ;  /* 0x00000008000f7202 */ /* 0x000fe40000000f00 */
[----:B------:R-:W-:Y:S02]  /*b7d0*/  MOV R30, R14 ;  /* 0x0000000e001e7202 */ /* 0x000fe40000000f00 */
[----:B------:R-:W-:Y:S01]  /*b7e0*/  MOV R14, R11 ;  /* 0x0000000b000e7202 */ /* 0x000fe20000000f00 */
[C---:B------:R-:W-:Y:S04]  /*b7f0*/  HMMA.16816.F32.BF16 R184, R188.reuse, R186, R48 ;  /* 0x000000babcb8723c */ /* 0x040fe80000041830 */
[----:B------:R-:W-:Y:S02]  /*b800*/  MOV R25, R195 ;  /* 0x000000c300197202 */ /* 0x000fe40000000f00 */
[----:B------:R-:W-:Y:S02]  /*b810*/  MOV R26, R194 ;  /* 0x000000c2001a7202 */ /* 0x000fe40000000f00 */
[----:B------:R-:W-:Y:S04]  /*b820*/  MOV R27, R193 ;  /* 0x000000c1001b7202 */ /* 0x000fe80000000f00 */
[----:B------:R-:W-:Y:S02]  /*b830*/  MOV R32, R192 ;  /* 0x000000c000207202 */ /* 0x000fe40000000f00 */
[-C--:B-1----:R-:W-:Y:S03]  /*b840*/  HMMA.16816.F32.BF16 R192, R188, R204.reuse, R52 ;  /* 0x000000ccbcc0723c */ /* 0x082fe60000041834 */
[----:B------:R-:W-:Y:S01]  /*b850*/  MOV R31, R197 ;  /* 0x000000c5001f7202 */ /* 0x000fe20000000f00 */
[----:B------:R-:W-:Y:S01]  /*b860*/  FADD.FTZ R12, R32, R12 ;  /* 0x0000000c200c7221 */ /* 0x000fe20000010000 */
[----:B------:R-:W-:Y:S02]  /*b870*/  MOV R24, R196 ;  /* 0x000000c400187202 */ /* 0x000fe40000000f00 */
[----:B------:R-:W-:Y:S02]  /*b880*/  MOV R11, R199 ;  /* 0x000000c7000b7202 */ /* 0x000fe40000000f00 */
[----:B------:R-:W-:Y:S02]  /*b890*/  MOV R8, R198 ;  /* 0x000000c600087202 */ /* 0x000fe40000000f00 */
[C---:B------:R-:W-:Y:S04]  /*b8a0*/  HMMA.16816.F32.BF16 R196, R208.reuse, R204, R56 ;  /* 0x000000ccd0c4723c */ /* 0x040fe80000041838 */
[----:B------:R-:W-:Y:S01]  /*b8b0*/  MOV R23, R200 ;  /* 0x000000c800177202 */ /* 0x000fe20000000f00 */
[----:B------:R-:W-:Y:S01]  /*b8c0*/  FADD.FTZ R8, R8, R132 ;  /* 0x0000008408087221 */ /* 0x000fe20000010000 */
[----:B------:R-:W-:Y:S02]  /*b8d0*/  MOV R35, R9 ;  /* 0x0000000900237202 */ /* 0x000fe40000000f00 */
[----:B------:R-:W-:Y:S01]  /*b8e0*/  MOV R34, R10 ;  /* 0x0000000a00227202 */ /* 0x000fe20000000f00 */
[----:B------:R-:W-:Y:S03]  /*b8f0*/  FADD.FTZ R8, R37, R8 ;  /* 0x0000000825087221 */ /* 0x000fe60000010000 */
[----:B------:R-:W-:Y:S01]  /*b900*/  MOV R9, R203 ;  /* 0x000000cb00097202 */ /* 0x000fe20000000f00 */
[----:B------:R-:W-:Y:S01]  /*b910*/  FADD.FTZ R11, R11, R8 ;  /* 0x000000080b0b7221 */ /* 0x000fe20000010000 */
[----:B------:R-:W-:Y:S01]  /*b920*/  MOV R10, R202 ;  /* 0x000000ca000a7202 */ /* 0x000fe20000000f00 */
[----:B------:R-:W-:Y:S01]  /*b930*/  FADD.FTZ R8, R33, R12 ;  /* 0x0000000c21087221 */ /* 0x000fe20000010000 */
[-C--:B------:R-:W-:Y:S03]  /*b940*/  HMMA.16816.F32.BF16 R200, R208, R206.reuse, R60 ;  /* 0x000000ced0c8723c */ /* 0x080fe6000004183c */
[----:B------:R-:W-:Y:S01]  /*b950*/  FADD.FTZ R10, R10, R3 ;  /* 0x000000030a0a7221 */ /* 0x000fe20000010000 */
[----:B------:R-:W-:Y:S01]  /*b960*/  MOV R132, R136 ;  /* 0x0000008800847202 */ /* 0x000fe20000000f00 */
[----:B------:R-:W-:Y:S02]  /*b970*/  FADD.FTZ R3, R34, R11 ;  /* 0x0000000b22037221 */ /* 0x000fe40000010000 */
[----:B------:R-:W-:Y:S01]  /*b980*/  FADD.FTZ R9, R9, R0 ;  /* 0x0000000009097221 */ /* 0x000fe20000010000 */
[C---:B------:R-:W-:Y:S04]  /*b990*/  HMMA.16816.F32.BF16 R204, R188.reuse, R206, R64 ;  /* 0x000000cebccc723c */ /* 0x040fe80000041840 */
[----:B------:R-:W-:Y:S02]  /*b9a0*/  FADD.FTZ R0, R35, R10 ;  /* 0x0000000a23007221 */ /* 0x000fe40000010000 */
[----:B------:R-:W-:Y:S02]  /*b9b0*/  FADD.FTZ R11, R28, R9 ;  /* 0x000000091c0b7221 */ /* 0x000fe40000010000 */
[-C--:B------:R-:W-:Y:S04]  /*b9c0*/  HMMA.16816.F32.BF16 R68, R188, R212.reuse, R68 ;  /* 0x000000d4bc44723c */ /* 0x080fe80000041844 */
[----:B------:R-:W-:Y:S02]  /*b9d0*/  FADD.FTZ R9, R29, R3 ;  /* 0x000000031d097221 */ /* 0x000fe40000010000 */
[----:B------:R-:W-:Y:S02]  /*b9e0*/  FADD.FTZ R10, R248, R8 ;  /* 0x00000008f80a7221 */ /* 0x000fe40000010000 */
[C---:B------:R-:W-:Y:S04]  /*b9f0*/  HMMA.16816.F32.BF16 R72, R208.reuse, R212, R72 ;  /* 0x000000d4d048723c */ /* 0x040fe80000041848 */
[----:B------:R-:W-:Y:S02]  /*ba00*/  FADD.FTZ R3, R249, R10 ;  /* 0x0000000af9037221 */ /* 0x000fe40000010000 */
[----:B------:R-:W-:Y:S02]  /*ba10*/  FADD.FTZ R8, R30, R0 ;  /* 0x000000001e087221 */ /* 0x000fe40000010000 */
[-C--:B------:R-:W-:Y:S04]  /*ba20*/  HMMA.16816.F32.BF16 R76, R208, R214.reuse, R76 ;  /* 0x000000d6d04c723c */ /* 0x080fe8000004184c */
[----:B------:R-:W-:Y:S02]  /*ba30*/  FADD.FTZ R0, R24, R9 ;  /* 0x0000000918007221 */ /* 0x000fe40000010000 */
[----:B------:R-:W-:Y:S02]  /*ba40*/  FADD.FTZ R10, R25, R8 ;  /* 0x00000008190a7221 */ /* 0x000fe40000010000 */
[C---:B------:R-:W-:Y:S04]  /*ba50*/  HMMA.16816.F32.BF16 R80, R188.reuse, R214, R80 ;  /* 0x000000d6bc50723c */ /* 0x040fe80000041850 */
[----:B------:R-:W-:Y:S04]  /*ba60*/  FADD.FTZ R9, R27, R0 ;  /* 0x000000001b097221 */ /* 0x000fe80000010000 */
[-C--:B------:R-:W-:Y:S04]  /*ba70*/  HMMA.16816.F32.BF16 R84, R188, R216.reuse, R84 ;  /* 0x000000d8bc54723c */ /* 0x080fe80000041854 */
[----:B------:R-:W-:Y:S04]  /*ba80*/  FADD.FTZ R9, R22, R9 ;  /* 0x0000000916097221 */ /* 0x000fe80000010000 */
[C---:B------:R-:W-:Y:S08]  /*ba90*/  HMMA.16816.F32.BF16 R88, R208.reuse, R216, R88 ;  /* 0x000000d8d058723c */ /* 0x040ff00000041858 */
[-C--:B------:R-:W-:Y:S08]  /*baa0*/  HMMA.16816.F32.BF16 R92, R208, R218.reuse, R92 ;  /* 0x000000dad05c723c */ /* 0x080ff0000004185c */
[C---:B------:R-:W-:Y:S08]  /*bab0*/  HMMA.16816.F32.BF16 R96, R188.reuse, R218, R96 ;  /* 0x000000dabc60723c */ /* 0x040ff00000041860 */
[-C--:B------:R-:W-:Y:S08]  /*bac0*/  HMMA.16816.F32.BF16 R100, R188, R220.reuse, R100 ;  /* 0x000000dcbc64723c */ /* 0x080ff00000041864 */
[C---:B------:R-:W-:Y:S08]  /*bad0*/  HMMA.16816.F32.BF16 R104, R208.reuse, R220, R104 ;  /* 0x000000dcd068723c */ /* 0x040ff00000041868 */
[-C--:B------:R-:W-:Y:S08]  /*bae0*/  HMMA.16816.F32.BF16 R108, R208, R222.reuse, R108 ;  /* 0x000000ded06c723c */ /* 0x080ff0000004186c */
[C---:B------:R-:W-:Y:S08]  /*baf0*/  HMMA.16816.F32.BF16 R112, R188.reuse, R222, R112 ;  /* 0x000000debc70723c */ /* 0x040ff00000041870 */
[-C--:B---3--:R-:W-:Y:S08]  /*bb00*/  HMMA.16816.F32.BF16 R116, R188, R4.reuse, R116 ;  /* 0x00000004bc74723c */ /* 0x088ff00000041874 */
[C---:B------:R-:W-:Y:S07]  /*bb10*/  HMMA.16816.F32.BF16 R120, R208.reuse, R4, R120 ;  /* 0x00000004d078723c */ /* 0x040fee0000041878 */
[----:B------:R-:W-:Y:S01]  /*bb20*/  FADD.FTZ R4, R31, R11 ;  /* 0x0000000b1f047221 */ /* 0x000fe20000010000 */
[-C--:B------:R-:W-:Y:S04]  /*bb30*/  HMMA.16816.F32.BF16 R124, R208, R6.reuse, R124 ;  /* 0x00000006d07c723c */ /* 0x080fe8000004187c */
        /* <DEDUP_REMOVED lines=16> */
[----:B------:R-:W-:Y:S01]  /*bc40*/  FADD.FTZ R4, R14, R0 ;  /* 0x000000000e047221 */ /* 0x000fe20000010000 */
[----:B------:R-:W-:Y:S01]  /*bc50*/  STL [R1], R5 ;  /* 0x0000000501007387 */ /* 0x000fe20000100800 */
[----:B------:R-:W-:Y:S02]  /*bc60*/  FADD.FTZ R3, R251, R3 ;  /* 0x00000003fb037221 */ /* 0x000fe40000010000 */
[----:B------:R-:W-:Y:S02]  /*bc70*/  FADD.FTZ R4, R133, R4 ;  /* 0x0000000485047221 */ /* 0x000fe40000010000 */
[----:B------:R-:W-:Y:S01]  /*bc80*/  FADD.FTZ R0, R139, R7 ;  /* 0x000000078b007221 */ /* 0x000fe20000010000 */
[----:B------:R-:W-:Y:S02]  /*bc90*/  MOV R139, R2 ;  /* 0x00000002008b7202 */ /* 0x000fe40000000f00 */
[----:B------:R-:W-:Y:S01]  /*bca0*/  STL [R1+0x4], R4 ;  /* 0x0000040401007387 */ /* 0x000fe20000100800 */
[----:B------:R-:W-:Y:S01]  /*bcb0*/  FADD.FTZ R0, R138, R0 ;  /* 0x000000008a007221 */ /* 0x000fe20000010000 */
[----:B------:R-:W-:Y:S02]  /*bcc0*/  MOV R138, R135 ;  /* 0x00000087008a7202 */ /* 0x000fe40000000f00 */
[----:B------:R1:W-:Y:S04]  /*bcd0*/  STL [R1+0xc], R3 ;  /* 0x00000c0301007387 */ /* 0x0003e80000100800 */
[----:B------:R2:W-:Y:S01]  /*bce0*/  STL [R1+0x8], R0 ;  /* 0x0000080001007387 */ /* 0x0005e20000100800 */
[----:B-1----:R-:W-:Y:S01]  /*bcf0*/  MOV R3, R137 ;  /* 0x0000008900037202 */ /* 0x002fe20000000f00 */
[----:B------:R-:W-:-:S05]  /*bd00*/  @P1 BRA `(.L_x_112) ;  /* 0xffffb45000001947 */ /* 0x000fca000383ffff */
.L_x_111:
[----:B-12---:R-:W2:Y:S04]  /*bd10*/  LDL.LU R0, [R1] ;  /* 0x0000000001007983 */ /* 0x006ea80000300800 */
[----:B------:R-:W3:Y:S04]  /*bd20*/  LDL.LU R4, [R1+0x4] ;  /* 0x0000040001047983 */ /* 0x000ee80000300800 */
[----:B------:R-:W4:Y:S04]  /*bd30*/  LDL.LU R8, [R1+0xc] ;  /* 0x00000c0001087983 */ /* 0x000f280000300800 */
[----:B------:R-:W4:Y:S01]  /*bd40*/  LDL.LU R5, [R1+0x8] ;  /* 0x0000080001057983 */ /* 0x000f220000300800 */
[----:B------:R-:W-:-:S02]  /*bd50*/  MOV R18, 0xff800000 ;  /* 0xff80000000127802 */ /* 0x000fc40000000f00 */
[----:B------:R-:W-:Y:S02]  /*bd60*/  MOV R19, 0xff800000 ;  /* 0xff80000000137802 */ /* 0x000fe40000000f00 */
[----:B------:R-:W-:Y:S02]  /*bd70*/  MOV R20, 0xff800000 ;  /* 0xff80000000147802 */ /* 0x000fe40000000f00 */
[----:B------:R-:W-:Y:S02]  /*bd80*/  MOV R21, 0xff800000 ;  /* 0xff80000000157802 */ /* 0x000fe40000000f00 */
[----:B------:R-:W-:Y:S01]  /*bd90*/  PLOP3.LUT P4, PT, PT, PT, PT, 0x8, 0x0 ;  /* 0x000000000000781c */ /* 0x000fe20003f8e170 */
[----:B--2---:R-:W1:Y:S04]  /*bda0*/  SHFL.BFLY PT, R11, R0, 0x2, 0x1f ;  /* 0x0c401f00000b7f89 */ /* 0x004e6800000e0000 */
[----:B---3--:R-:W2:Y:S04]  /*bdb0*/  SHFL.BFLY PT, R9, R4, 0x2, 0x1f ;  /* 0x0c401f0004097f89 */ /* 0x008ea800000e0000 */
[----:B----4-:R-:W3:Y:S04]  /*bdc0*/  SHFL.BFLY PT, R7, R8, 0x2, 0x1f ;  /* 0x0c401f0008077f89 */ /* 0x010ee800000e0000 */
[----:B------:R-:W4:Y:S01]  /*bdd0*/  SHFL.BFLY PT, R6, R5, 0x2, 0x1f ;  /* 0x0c401f0005067f89 */ /* 0x000f2200000e0000 */
[----:B-1----:R-:W-:-:S02]  /*bde0*/  FADD.FTZ R11, R11, R0 ;  /* 0x000000000b0b7221 */ /* 0x002fc40000010000 */
[----:B--2---:R-:W-:-:S03]  /*bdf0*/  FADD.FTZ R9, R9, R4 ;  /* 0x0000000409097221 */ /* 0x004fc60000010000 */
[----:B------:R-:W1:Y:S01]  /*be00*/  SHFL.BFLY PT, R0, R11, 0x1, 0x1f ;  /* 0x0c201f000b007f89 */ /* 0x000e6200000e0000 */
[----:B---3--:R-:W-:-:S03]  /*be10*/  FADD.FTZ R7, R7, R8 ;  /* 0x0000000807077221 */ /* 0x008fc60000010000 */
[----:B------:R-:W2:Y:S01]  /*be20*/  SHFL.BFLY PT, R4, R9, 0x1, 0x1f ;  /* 0x0c201f0009047f89 */ /* 0x000ea200000e0000 */
[----:B----4-:R-:W-:-:S03]  /*be30*/  FADD.FTZ R6, R6, R5 ;  /* 0x0000000506067221 */ /* 0x010fc60000010000 */
[----:B------:R-:W3:Y:S04]  /*be40*/  SHFL.BFLY PT, R3, R7, 0x1, 0x1f ;  /* 0x0c201f0007037f89 */ /* 0x000ee800000e0000 */
[----:B------:R-:W4:Y:S01]  /*be50*/  SHFL.BFLY PT, R5, R6, 0x1, 0x1f ;  /* 0x0c201f0006057f89 */ /* 0x000f2200000e0000 */
[----:B-1----:R-:W-:Y:S01]  /*be60*/  FADD.FTZ R11, R11, R0 ;  /* 0x000000000b0b7221 */ /* 0x002fe20000010000 */
[----:B------:R-:W-:Y:S01]  /*be70*/  MOV R0, RZ ;  /* 0x000000ff00007202 */ /* 0x000fe20000000f00 */
[----:B--2---:R-:W-:-:S03]  /*be80*/  FADD.FTZ R9, R9, R4 ;  /* 0x0000000409097221 */ /* 0x004fc60000010000 */
[----:B------:R-:W-:Y:S02]  /*be90*/  FSETP.NE.FTZ.AND P3, PT, R11, RZ, PT ;  /* 0x000000ff0b00720b */ /* 0x000fe40003f75000 */
[----:B------:R-:W-:Y:S01]  /*bea0*/  MOV R4, RZ ;  /* 0x000000ff00047202 */ /* 0x000fe20000000f00 */
[----:B---3--:R-:W-:Y:S01]  /*beb0*/  FADD.FTZ R7, R7, R3 ;  /* 0x0000000307077221 */ /* 0x008fe20000010000 */
[----:B------:R-:W-:Y:S02]  /*bec0*/  FSETP.NE.FTZ.AND P2, PT, R9, RZ, PT ;  /* 0x000000ff0900720b */ /* 0x000fe40003f55000 */
[----:B------:R-:W-:Y:S01]  /*bed0*/  MOV R3, RZ ;  /* 0x000000ff00037202 */ /* 0x000fe20000000f00 */
[----:B----4-:R-:W-:Y:S01]  /*bee0*/  FADD.FTZ R6, R5, R6 ;  /* 0x0000000605067221 */ /* 0x010fe20000010000 */
[----:B------:R-:W-:-:S04]  /*bef0*/  FSETP.NE.FTZ.AND P1, PT, R7, RZ, PT ;  /* 0x000000ff0700720b */ /* 0x000fc80003f35000 */
[----:B------:R-:W-:Y:S01]  /*bf00*/  FSETP.NE.FTZ.AND P0, PT, R6, RZ, PT ;  /* 0x000000ff0600720b */ /* 0x000fe20003f15000 */
[----:B------:R-:W1:Y:S08]  /*bf10*/  @P3 MUFU.RCP R0, R11 ;  /* 0x0000000b00003308 */ /* 0x000e700000001000 */
[----:B------:R-:W2:Y:S04]  /*bf20*/  @P1 MUFU.RCP R3, R7 ;  /* 0x0000000700031308 */ /* 0x000ea80000001000 */
[----:B------:R-:W-:Y:S01]  /*bf30*/  @P0 MOV R8, 0x3f317218 ;  /* 0x3f31721800080802 */ /* 0x000fe20000000f00 */
[----:B-1----:R-:W-:-:S03]  /*bf40*/  FMUL.FTZ R144, R0, R144 ;  /* 0x0000009000907220 */ /* 0x002fc60000410000 */
[----:B------:R-:W1:Y:S01]  /*bf50*/  @P2 MUFU.RCP R4, R9 ;  /* 0x0000000900042308 */ /* 0x000e620000001000 */
[C---:B------:R-:W-:Y:S02]  /*bf60*/  FMUL.FTZ R145, R0.reuse, R145 ;  /* 0x0000009100917220 */ /* 0x040fe40000410000 */
[C---:B------:R-:W-:Y:S02]  /*bf70*/  FMUL.FTZ R152, R0.reuse, R152 ;  /* 0x0000009800987220 */ /* 0x040fe40000410000 */
[C---:B------:R-:W-:Y:S02]  /*bf80*/  FMUL.FTZ R153, R0.reuse, R153 ;  /* 0x0000009900997220 */ /* 0x040fe40000410000 */
[C---:B------:R-:W-:Y:S01]  /*bf90*/  FMUL.FTZ R156, R0.reuse, R156 ;  /* 0x0000009c009c7220 */ /* 0x040fe20000410000 */
[----:B------:R-:W-:Y:S01]  /*bfa0*/  @P3 MUFU.LG2 R11, R11 ;  /* 0x0000000b000b3308 */ /* 0x000fe20000000c00 */
[C---:B------:R-:W-:Y:S02]  /*bfb0*/  FMUL.FTZ R157, R0.reuse, R157 ;  /* 0x0000009d009d7220 */ /* 0x040fe40000410000 */
[----:B------:R-:W-:-:S02]  /*bfc0*/  FMUL.FTZ R168, R0, R168 ;  /* 0x000000a800a87220 */ /* 0x000fc40000410000 */
[C---:B------:R-:W-:Y:S02]  /*bfd0*/  FMUL.FTZ R169, R0.reuse, R169 ;  /* 0x000000a900a97220 */ /* 0x040fe40000410000 */
[C---:B------:R-:W-:Y:S01]  /*bfe0*/  FMUL.FTZ R172, R0.reuse, R172 ;  /* 0x000000ac00ac7220 */ /* 0x040fe20000410000 */
[----:B------:R-:W-:Y:S01]  /*bff0*/  @P2 MUFU.LG2 R9, R9 ;  /* 0x0000000900092308 */ /* 0x000fe20000000c00 */
[C---:B------:R-:W-:Y:S02]  /*c000*/  FMUL.FTZ R173, R0.reuse, R173 ;  /* 0x000000ad00ad7220 */ /* 0x040fe40000410000 */
[C---:B------:R-:W-:Y:S02]  /*c010*/  FMUL.FTZ R184, R0.reuse, R184 ;  /* 0x000000b800b87220 */ /* 0x040fe40000410000 */
[C---:B------:R-:W-:Y:S02]  /*c020*/  FMUL.FTZ R185, R0.reuse, R185 ;  /* 0x000000b900b97220 */ /* 0x040fe40000410000 */
[C---:B------:R-:W-:Y:S01]  /*c030*/  FMUL.FTZ R192, R0.reuse, R192 ;  /* 0x000000c000c07220 */ /* 0x040fe20000410000 */
[----:B------:R-:W-:Y:S01]  /*c040*/  @P1 MUFU.LG2 R7, R7 ;  /* 0x0000000700071308 */ /* 0x000fe20000000c00 */
        /* <DEDUP_REMOVED lines=18> */
[----:B------:R-:W-:Y:S01]  /*c170*/  FMUL.FTZ R129, R0, R129 ;  /* 0x0000008100817220 */ /* 0x000fe20000410000 */
[----:B------:R-:W-:Y:S01]  /*c180*/  MOV R0, RZ ;  /* 0x000000ff00007202 */ /* 0x000fe20000000f00 */
[----:B--2---:R-:W-:-:S02]  /*c190*/  FMUL.FTZ R140, R3, R140 ;  /* 0x0000008c038c7220 */ /* 0x004fc40000410000 */
[C---:B------:R-:W-:Y:S02]  /*c1a0*/  FMUL.FTZ R141, R3.reuse, R141 ;  /* 0x0000008d038d7220 */ /* 0x040fe40000410000 */
[C---:B------:R-:W-:Y:S01]  /*c1b0*/  FMUL.FTZ R148, R3.reuse, R148 ;  /* 0x0000009403947220 */ /* 0x040fe20000410000 */
[----:B------:R-:W2:Y:S01]  /*c1c0*/  @P0 MUFU.RCP R0, R6 ;  /* 0x0000000600000308 */ /* 0x000ea20000001000 */
[C---:B------:R-:W-:Y:S02]  /*c1d0*/  FMUL.FTZ R149, R3.reuse, R149 ;  /* 0x0000009503957220 */ /* 0x040fe40000410000 */
[C---:B------:R-:W-:Y:S02]  /*c1e0*/  FMUL.FTZ R160, R3.reuse, R160 ;  /* 0x000000a003a07220 */ /* 0x040fe40000410000 */
[C---:B------:R-:W-:Y:S02]  /*c1f0*/  FMUL.FTZ R161, R3.reuse, R161 ;  /* 0x000000a103a17220 */ /* 0x040fe40000410000 */
[C---:B------:R-:W-:Y:S01]  /*c200*/  FMUL.FTZ R164, R3.reuse, R164 ;  /* 0x000000a403a47220 */ /* 0x040fe20000410000 */
[----:B------:R-:W3:Y:S01]  /*c210*/  @P0 MUFU.LG2 R6, R6 ;  /* 0x0000000600060308 */ /* 0x000ee20000000c00 */
        /* <DEDUP_REMOVED lines=25> */
[----:B------:R-:W-:Y:S01]  /*c3b0*/  @P2 MOV R3, 0x3f317218 ;  /* 0x3f31721800032802 */ /* 0x000fe20000000f00 */
[----:B-1----:R-:W-:-:S02]  /*c3c0*/  FMUL.FTZ R146, R4, R146 ;  /* 0x0000009204927220 */ /* 0x002fc40000410000 */
        /* <DEDUP_REMOVED lines=30> */
[----:B------:R-:W-:Y:S01]  /*c5b0*/  FMUL.FTZ R131, R4, R131 ;  /* 0x0000008304837220 */ /* 0x000fe20000410000 */
[----:B------:R-:W-:Y:S01]  /*c5c0*/  @P3 MOV R4, 0x3f317218 ;  /* 0x3f31721800043802 */ /* 0x000fe20000000f00 */
[C---:B--2---:R-:W-:Y:S02]  /*c5d0*/  FMUL.FTZ R142, R0.reuse, R142 ;  /* 0x0000008e008e7220 */ /* 0x044fe40000410000 */
        /* <DEDUP_REMOVED lines=30> */
[----:B------:R-:W-:Y:S01]  /*c7c0*/  FMUL.FTZ R127, R0, R127 ;  /* 0x0000007f007f7220 */ /* 0x000fe20000410000 */
[----:B------:R-:W-:Y:S01]  /*c7d0*/  @P1 MOV R0, 0x3f317218 ;  /* 0x3f31721800001802 */ /* 0x000fe20000000f00 */
[----:B------:R-:W-:Y:S02]  /*c7e0*/  @P2 FMUL.FTZ R5, R3, c[0x0][0x2d0] ;  /* 0x0000b40003052a20 */ /* 0x000fe40000410000 */
[----:B------:R-:W-:Y:S02]  /*c7f0*/  @P3 FMUL.FTZ R10, R4, c[0x0][0x2d0] ;  /* 0x0000b400040a3a20 */ /* 0x000fe40000410000 */
[----:B------:R-:W-:-:S02]  /*c800*/  @P1 FMUL.FTZ R3, R0, c[0x0][0x2d0] ;  /* 0x0000b40000031a20 */ /* 0x000fc40000410000 */
[----:B------:R-:W-:Y:S02]  /*c810*/  @P3 FMUL.FTZ R11, R11, 0.69314718246459960938 ;  /* 0x3f3172180b0b3820 */ /* 0x000fe40000410000 */
[----:B------:R-:W-:Y:S02]  /*c820*/  @P2 FMUL.FTZ R9, R9, 0.69314718246459960938 ;  /* 0x3f31721809092820 */ /* 0x000fe40000410000 */
[----:B------:R-:W-:Y:S02]  /*c830*/  @P1 FMUL.FTZ R7, R7, 0.69314718246459960938 ;  /* 0x3f31721807071820 */ /* 0x000fe40000410000 */
[----:B---3--:R-:W-:Y:S02]  /*c840*/  @P0 FMUL.FTZ R4, R6, 0.69314718246459960938 ;  /* 0x3f31721806040820 */ /* 0x008fe40000410000 */
[----:B------:R-:W-:Y:S02]  /*c850*/  @P0 FMUL.FTZ R0, R8, c[0x0][0x2d0] ;  /* 0x0000b40008000a20 */ /* 0x000fe40000410000 */
[----:B------:R-:W-:-:S02]  /*c860*/  @P3 FFMA.FTZ R18, R10, R137, R11 ;  /* 0x000000890a123223 */ /* 0x000fc4000001000b */
[----:B------:R-:W-:Y:S02]  /*c870*/  @P2 FFMA.FTZ R19, R5, R136, R9 ;  /* 0x0000008805132223 */ /* 0x000fe40000010009 */
[----:B-----5:R-:W-:Y:S02]  /*c880*/  @P1 FFMA.FTZ R20, R3, R135, R7 ;  /* 0x0000008703141223 */ /* 0x020fe40000010007 */
[----:B------:R-:W-:Y:S02]  /*c890*/  @P0 FFMA.FTZ R21, R0, R2, R4 ;  /* 0x0000000200150223 */ /* 0x000fe40000010004 */
.L_x_95:
[----:B------:R-:W-:Y:S05]  /*c8a0*/  @P4 BRA `(.L_x_113) ;  /* 0x0000209000004947 */ /* 0x000fea0003800000 */
[----:B------:R-:W1:Y:S01]  /*c8b0*/  S2R R16, SR_TID.X ;  /* 0x0000000000107919 */ /* 0x000e620000002100 */
[----:B------:R-:W-:Y:S01]  /*c8c0*/  ULDC.64 UR4, c[0x0][0x4d0] ;  /* 0x0001340000047ab9 */ /* 0x000fe20000000a00 */
[----:B------:R-:W-:Y:S01]  /*c8d0*/  IMAD R4, RZ, RZ, -UR11 ;  /* 0x8000000bff047e24 */ /* 0x000fe2000f8e02ff */
[----:B------:R-:W-:Y:S01]  /*c8e0*/  UIMAD.WIDE.U32 UR8, UR11, UR4, URZ ;  /* 0x000000040b0872a5 */ /* 0x000fe2000f8e003f */
[----:B------:R-:W2:Y:S01]  /*c8f0*/  S2R R11, SR_CTAID.Y ;  /* 0x00000000000b7919 */ /* 0x000ea20000002600 */
[----:B------:R-:W-:Y:S01]  /*c900*/  USHF.R.S32.HI UR6, URZ, 0x1f, UR11 ;  /* 0x0000001f3f067899 */ /* 0x000fe2000801140b */
[----:B------:R-:W-:Y:S01]  /*c910*/  MOV R24, c[0x0][0x4e8] ;  /* 0x00013a0000187a02 */ /* 0x000fe20000000f00 */
[----:B------:R-:W-:Y:S01]  /*c920*/  BSSY B0, `(.L_x_114) ;  /* 0x00000db000007945 */ /* 0x000fe20003800000 */
[----:B------:R-:W3:Y:S01]  /*c930*/  S2R R9, SR_CTAID.Z ;  /* 0x0000000000097919 */ /* 0x000ee20000002700 */
[----:B------:R-:W-:Y:S01]  /*c940*/  IMAD.U32 R3, RZ, RZ, UR9 ;  /* 0x00000009ff037e24 */ /* 0x000fe2000f8e00ff */
[----:B------:R-:W-:Y:S01]  /*c950*/  UIMAD UR7, UR6, UR4, URZ ;  /* 0x00000004060772a4 */ /* 0x000fe2000f8e023f */
[----:B------:R-:W-:Y:S01]  /*c960*/  IMAD.U32 R2, RZ, RZ, UR8 ;  /* 0x00000008ff027e24 */ /* 0x000fe2000f8e00ff */
[----:B------:R-:W4:Y:S04]  /*c970*/  S2R R15, SR_CTAID.X ;  /* 0x00000000000f7919 */ /* 0x000f280000002500 */
[----:B------:R-:W-:Y:S01]  /*c980*/  BAR.SYNC.DEFER_BLOCKING 0x1, 0x80 ;  /* 0x0042000000007b1d */ /* 0x000fe20000010000 */
[----:B------:R-:W-:Y:S01]  /*c990*/  UIMAD UR5, UR11, UR5, UR7 ;  /* 0x000000050b0572a4 */ /* 0x000fe2000f8e0207 */
[C---:B------:R-:W-:Y:S01]  /*c9a0*/  ISETP.NE.AND P0, PT, R24.reuse, 0x1, PT ;  /* 0x000000011800780c */ /* 0x040fe20003f05270 */
[----:B------:R-:W-:-:S02]  /*c9b0*/  IMAD R24, R24, c[0x0][0x388], RZ ;  /* 0x0000e20018187a24 */ /* 0x000fc400078e02ff */
[----:B------:R-:W-:Y:S01]  /*c9c0*/  UIADD3 UR5, UR9, UR5, URZ ;  /* 0x0000000509057290 */ /* 0x000fe2000fffe03f */
[----:B-1----:R-:W-:-:S05]  /*c9d0*/  SHF.R.S32.HI R6, RZ, 0x1f, R16 ;  /* 0x0000001fff067819 */ /* 0x002fca0000011410 */
[----:B------:R-:W-:Y:S01]  /*c9e0*/  IMAD.U32 R5, RZ, RZ, UR5 ;  /* 0x00000005ff057e24 */ /* 0x000fe2000f8e00ff */
[-C--:B------:R-:W-:Y:S01]  /*c9f0*/  LEA.HI R0, R6, R16.reuse, RZ, 0x2 ;  /* 0x0000001006007211 */ /* 0x080fe200078f10ff */
[----:B--2---:R-:W-:Y:S01]  /*ca00*/  IMAD R12, R4, c[0x0][0x550], R11 ;  /* 0x00015400040c7a24 */ /* 0x004fe200078e020b */
[-C--:B------:R-:W-:Y:S01]  /*ca10*/  LEA.HI R6, R6, R16.reuse, RZ, 0x5 ;  /* 0x0000001006067211 */ /* 0x080fe200078f28ff */
[----:B------:R-:W-:Y:S01]  /*ca20*/  IMAD.MOV.U32 R4, RZ, RZ, R2 ;  /* 0x000000ffff047224 */ /* 0x000fe200078e0002 */
[----:B------:R-:W-:Y:S01]  /*ca30*/  LOP3.LUT R0, R0, 0xfffffffc, RZ, 0xc0, !PT ;  /* 0xfffffffc00007812 */ /* 0x000fe200078ec0ff */
[----:B------:R-:W-:Y:S01]  /*ca40*/  ULDC.64 UR4, c[0x0][0x438] ;  /* 0x00010e0000047ab9 */ /* 0x000fe20000000a00 */
[----:B------:R-:W-:Y:S01]  /*ca50*/  LOP3.LUT R7, R6, 0xffffffe0, RZ, 0xc0, !PT ;  /* 0xffffffe006077812 */ /* 0x000fe200078ec0ff */
[----:B------:R-:W-:Y:S01]  /*ca60*/  UIMAD UR6, UR6, UR4, URZ ;  /* 0x00000004060672a4 */ /* 0x000fe2000f8e023f */
[----:B------:R-:W-:Y:S01]  /*ca70*/  IADD3 R0, -R0, R16, RZ ;  /* 0x0000001000007210 */ /* 0x000fe20007ffe1ff */
[----:B------:R-:W-:Y:S01]  /*ca80*/  UIMAD.WIDE.U32 UR8, UR11, UR4, URZ ;  /* 0x000000040b0872a5 */ /* 0x000fe2000f8e003f */
[--C-:B------:R-:W-:Y:S01]  /*ca90*/  SHF.R.S32.HI R8, RZ, 0x5, R6.reuse ;  /* 0x00000005ff087819 */ /* 0x100fe20000011406 */
[----:B------:R-:W-:Y:S01]  /*caa0*/  IMAD.IADD R16, R16, 0x1, -R7 ;  /* 0x0000000110107824 */ /* 0x000fe200078e0a07 */
[----:B------:R-:W-:Y:S01]  /*cab0*/  LEA.HI R3, R0, R0, RZ, 0x1 ;  /* 0x0000000000037211 */ /* 0x000fe200078f08ff */
[----:B------:R-:W-:Y:S01]  /*cac0*/  UIMAD UR4, UR11, UR5, UR6 ;  /* 0x000000050b0472a4 */ /* 0x000fe2000f8e0206 */
[----:B------:R-:W-:Y:S01]  /*cad0*/  SHF.R.S32.HI R2, RZ, 0x1f, R6 ;  /* 0x0000001fff027819 */ /* 0x000fe20000011406 */
[----:B---3--:R-:W-:Y:S01]  /*cae0*/  IMAD.WIDE.U32 R4, R9, c[0x0][0x4d8], R4 ;  /* 0x0001360009047a25 */ /* 0x008fe200078e0004 */
[----:B------:R-:W-:Y:S01]  /*caf0*/  LOP3.LUT R7, R3, 0x1ffffffe, RZ, 0xc0, !PT ;  /* 0x1ffffffe03077812 */ /* 0x000fe200078ec0ff */
[----:B------:R-:W-:Y:S01]  /*cb00*/  UIADD3 UR4, UR9, UR4, URZ ;  /* 0x0000000409047290 */ /* 0x000fe2000fffe03f */
[----:B------:R-:W-:-:S02]  /*cb10*/  LEA.HI R2, R2, R8, RZ, 0x2 ;  /* 0x0000000802027211 */ /* 0x000fc400078f10ff */
[----:B------:R-:W-:Y:S01]  /*cb20*/  IADD3 R7, R0, -R7, RZ ;  /* 0x8000000700077210 */ /* 0x000fe20007ffe0ff */
[----:B------:R-:W-:Y:S01]  /*cb30*/  IMAD.SHL.U32 R0, R3, 0x20, RZ ;  /* 0x0000002003007824 */ /* 0x000fe200078e00ff */
[----:B------:R-:W-:Y:S02]  /*cb40*/  SHF.R.S32.HI R3, RZ, 0x1f, R16 ;  /* 0x0000001fff037819 */ /* 0x000fe40000011410 */
[----:B------:R-:W-:Y:S02]  /*cb50*/  LOP3.LUT R2, R2, 0xffffffc, RZ, 0xc0, !PT ;  /* 0x0ffffffc02027812 */ /* 0x000fe400078ec0ff */
[----:B------:R-:W-:Y:S01]  /*cb60*/  LEA.HI R17, R3, R16, RZ, 0x2 ;  /* 0x0000001003117211 */ /* 0x000fe200078f10ff */
[----:B------:R-:W-:Y:S01]  /*cb70*/  IMAD.U32 R3, RZ, RZ, UR9 ;  /* 0x00000009ff037e24 */ /* 0x000fe2000f8e00ff */
[----:B------:R-:W-:Y:S01]  /*cb80*/  LOP3.LUT R0, R0, 0xffffffc0, RZ, 0xc0, !PT ;  /* 0xffffffc000007812 */ /* 0x000fe200078ec0ff */
[----:B------:R-:W-:Y:S01]  /*cb90*/  IMAD.IADD R8, R8, 0x1, -R2 ;  /* 0x0000000108087824 */ /* 0x000fe200078e0a02 */
[----:B------:R-:W-:Y:S01]  /*cba0*/  SHF.R.S32.HI R6, RZ, 0x2, R17 ;  /* 0x00000002ff067819 */ /* 0x000fe20000011411 */
[----:B------:R-:W-:Y:S01]  /*cbb0*/  IMAD.U32 R2, RZ, RZ, UR8 ;  /* 0x00000008ff027e24 */ /* 0x000fe2000f8e00ff */
[----:B------:R-:W-:Y:S01]  /*cbc0*/  SHF.R.S32.HI R10, RZ, 0x1f, R9 ;  /* 0x0000001fff0a7819 */ /* 0x000fe20000011409 */
[----:B------:R-:W-:Y:S01]  /*cbd0*/  IMAD R7, R7, 0x8, R0 ;  /* 0x0000000807077824 */ /* 0x000fe200078e0200 */
[----:B------:R-:W-:Y:S01]  /*cbe0*/  MOV R3, UR4 ;  /* 0x0000000400037c02 */ /* 0x000fe20008000f00 */
[----:B------:R-:W-:Y:S01]  /*cbf0*/  IMAD R14, R8, 0x10, R6 ;  /* 0x00000010080e7824 */ /* 0x000fe200078e0206 */
[----:B------:R-:W-:Y:S01]  /*cc00*/  LOP3.LUT P1, RZ, R16, 0x3, RZ, 0xc0, !PT ;  /* 0x0000000310ff7812 */ /* 0x000fe2000782c0ff */
[----:B------:R-:W-:-:S02]  /*cc10*/  IMAD R0, R10, c[0x0][0x4d8], RZ ;  /* 0x000136000a007a24 */ /* 0x000fc400078e02ff */
[----:B------:R-:W-:Y:S01]  /*cc20*/  IMAD R6, R10, c[0x0][0x440], RZ ;  /* 0x000110000a067a24 */ /* 0x000fe200078e02ff */
[----:B------:R-:W-:Y:S01]  /*cc30*/  IADD3 R8, R14, R7, RZ ;  /* 0x000000070e087210 */ /* 0x000fe20007ffe0ff */
[C---:B------:R-:W-:Y:S02]  /*cc40*/  IMAD R0, R9.reuse, c[0x0][0x4dc], R0 ;  /* 0x0001370009007a24 */ /* 0x040fe400078e0200 */
[----:B------:R-:W-:Y:S02]  /*cc50*/  IMAD R6, R9, c[0x0][0x444], R6 ;  /* 0x0001110009067a24 */ /* 0x000fe400078e0206 */
[----:B----4-:R-:W-:Y:S02]  /*cc60*/  IMAD R8, R15, 0x80, R8 ;  /* 0x000000800f087824 */ /* 0x010fe400078e0208 */
[----:B------:R-:W-:-:S04]  /*cc70*/  IMAD.WIDE.U32 R2, R9, c[0x0][0x440], R2 ;  /* 0x0001100009027a25 */ /* 0x000fc800078e0002 */
[----:B------:R-:W-:-:S04]  /*cc80*/  @P0 IMAD.HI.U32 R11, R8, c[0x0][0x4ec], RZ ;  /* 0x00013b00080b0a27 */ /* 0x000fc800078e00ff */
[----:B------:R-:W-:Y:S01]  /*cc90*/  IMAD.IADD R5, R5, 0x1, R0 ;  /* 0x0000000105057824 */ /* 0x000fe200078e0200 */
[----:B------:R-:W-:Y:S01]  /*cca0*/  SHF.R.S32.HI R0, RZ, 0x1f, R12 ;  /* 0x0000001fff007819 */ /* 0x000fe2000001140c */
[----:B------:R-:W-:Y:S01]  /*ccb0*/  IMAD.IADD R3, R3, 0x1, R6 ;  /* 0x0000000103037824 */ /* 0x000fe200078e0206 */
[----:B------:R-:W-:Y:S01]  /*ccc0*/  MOV R6, R8 ;  /* 0x0000000800067202 */ /* 0x000fe20000000f00 */
[----:B------:R-:W-:Y:S01]  /*ccd0*/  @P0 IMAD.HI.U32 R10, R8, c[0x0][0x4ec], RZ ;  /* 0x00013b00080a0a27 */ /* 0x000fe200078e00ff */
[----:B------:R-:W-:-:S03]  /*cce0*/  @P0 SHF.R.U32.HI R6, RZ, c[0x0][0x4f0], R11 ;  /* 0x00013c00ff060a19 */ /* 0x000fc6000001160b */
[----:B------:R-:W-:Y:S01]  /*ccf0*/  IMAD.MOV.U32 R7, RZ, RZ, R8 ;  /* 0x000000ffff077224 */ /* 0x000fe200078e0008 */
[----:B------:R-:W-:Y:S01]  /*cd00*/  @P0 SHF.R.U32.HI R7, RZ, c[0x0][0x4f0], R10 ;  /* 0x00013c00ff070a19 */ /* 0x000fe2000001160a */
[C---:B------:R-:W-:Y:S02]  /*cd10*/  IMAD R9, R0.reuse, c[0x0][0x448], RZ ;  /* 0x0001120000097a24 */ /* 0x040fe400078e02ff */
[----:B------:R-:W-:Y:S02]  /*cd20*/  IMAD R0, R0, c[0x0][0x4e0], RZ ;  /* 0x0001380000007a24 */ /* 0x000fe400078e02ff */
[----:B------:R-:W-:Y:S02]  /*cd30*/  IMAD.MOV R10, RZ, RZ, -R6 ;  /* 0x000000ffff0a7224 */ /* 0x000fe400078e0a06 */
[C---:B------:R-:W-:Y:S01]  /*cd40*/  IMAD R11, R12.reuse, c[0x0][0x44c], R9 ;  /* 0x000113000c0b7a24 */ /* 0x040fe200078e0209 */
[----:B------:R-:W-:Y:S01]  /*cd50*/  SHF.R.S32.HI R9, RZ, 0x1f, R7 ;  /* 0x0000001fff097819 */ /* 0x000fe20000011407 */
[----:B------:R-:W-:-:S02]  /*cd60*/  IMAD R13, R12, c[0x0][0x4e4], R0 ;  /* 0x000139000c0d7a24 */ /* 0x000fc400078e0200 */
[----:B------:R-:W-:-:S04]  /*cd70*/  IMAD.WIDE.U32 R4, R12, c[0x0][0x4e0], R4 ;  /* 0x000138000c047a25 */ /* 0x000fc800078e0004 */
[----:B------:R-:W-:Y:S01]  /*cd80*/  IMAD R0, R10, c[0x0][0x4e8], R8 ;  /* 0x00013a000a007a24 */ /* 0x000fe200078e0208 */
[----:B------:R-:W-:Y:S01]  /*cd90*/  SHF.R.S32.HI R10, RZ, 0x1f, R6 ;  /* 0x0000001fff0a7819 */ /* 0x000fe20000011406 */
[----:B------:R-:W-:Y:S01]  /*cda0*/  IMAD R9, R9, c[0x0][0x430], RZ ;  /* 0x00010c0009097a24 */ /* 0x000fe200078e02ff */
[----:B------:R-:W-:Y:S01]  /*cdb0*/  IADD3 R4, P0, R6, R4, RZ ;  /* 0x0000000406047210 */ /* 0x000fe20007f1e0ff */
[----:B------:R-:W-:Y:S01]  /*cdc0*/  IMAD.WIDE.U32 R2, R12, c[0x0][0x448], R2 ;  /* 0x000112000c027a25 */ /* 0x000fe200078e0002 */
[----:B------:R-:W-:Y:S02]  /*cdd0*/  SHF.R.S32.HI R6, RZ, 0x1f, R0 ;  /* 0x0000001fff067819 */ /* 0x000fe40000011400 */
[----:B------:R-:W-:Y:S01]  /*cde0*/  IADD3.X R5, R10, R5, R13, P0, !PT ;  /* 0x000000050a057210 */ /* 0x000fe200007fe40d */
[----:B------:R-:W-:Y:S01]  /*cdf0*/  IMAD R10, R7, c[0x0][0x434], R9 ;  /* 0x00010d00070a7a24 */ /* 0x000fe200078e0209 */
[----:B------:R-:W-:Y:S01]  /*ce00*/  IADD3 R3, R3, R11, RZ ;  /* 0x0000000b03037210 */ /* 0x000fe20007ffe0ff */
[----:B------:R-:W-:-:S02]  /*ce10*/  IMAD R9, R6, c[0x0][0x4c8], RZ ;  /* 0x0001320006097a24 */ /* 0x000fc400078e02ff */
[----:B------:R-:W-:Y:S02]  /*ce20*/  IMAD.MOV R6, RZ, RZ, -R7 ;  /* 0x000000ffff067224 */ /* 0x000fe400078e0a07 */
[----:B------:R-:W-:-:S04]  /*ce30*/  IMAD.WIDE.U32 R4, R0, c[0x0][0x4c8], R4 ;  /* 0x0001320000047a25 */ /* 0x000fc800078e0004 */
[----:B------:R-:W-:Y:S02]  /*ce40*/  IMAD R0, R0, c[0x0][0x4cc], R9 ;  /* 0x0001330000007a24 */ /* 0x000fe400078e0209 */
[----:B------:R-:W-:Y:S01]  /*ce50*/  IMAD R13, R6, c[0x0][0x4e8], R8 ;  /* 0x00013a00060d7a24 */ /* 0x000fe200078e0208 */
[C---:B------:R-:W-:Y:S01]  /*ce60*/  LEA R6, P0, R4.reuse, c[0x0][0x4a8], 0x2 ;  /* 0x00012a0004067a11 */ /* 0x040fe200078010ff */
[----:B------:R-:W-:Y:S01]  /*ce70*/  IMAD.WIDE.U32 R2, R7, c[0x0][0x430], R2 ;  /* 0x00010c0007027a25 */ /* 0x000fe200078e0002 */
[----:B------:R-:W-:Y:S02]  /*ce80*/  IADD3 R0, R5, R0, RZ ;  /* 0x0000000005007210 */ /* 0x000fe40007ffe0ff */
[----:B------:R-:W-:Y:S01]  /*ce90*/  SHF.R.S32.HI R7, RZ, 0x1f, R13 ;  /* 0x0000001fff077819 */ /* 0x000fe2000001140d */
[----:B------:R-:W-:Y:S01]  /*cea0*/  IMAD.IADD R3, R3, 0x1, R10 ;  /* 0x0000000103037824 */ /* 0x000fe200078e020a */
[----:B------:R-:W-:Y:S01]  /*ceb0*/  LEA.HI.X R0, R4, c[0x0][0x4ac], R0, 0x2, P0 ;  /* 0x00012b0004007a11 */ /* 0x000fe200000f1400 */
[----:B------:R-:W-:Y:S01]  /*cec0*/  IMAD R12, R15, 0x80, R14 ;  /* 0x000000800f0c7824 */ /* 0x000fe200078e020e */
[----:B------:R-:W-:Y:S01]  /*ced0*/  SHFL.IDX PT, R4, R6, RZ, 0x1c1f ;  /* 0x001c1fff06047589 */ /* 0x000fe200000e0000 */
[----:B------:R-:W-:-:S02]  /*cee0*/  IMAD R7, R7, c[0x0][0x428], RZ ;  /* 0x00010a0007077a24 */ /* 0x000fc400078e02ff */
[C---:B------:R-:W-:Y:S01]  /*cef0*/  IMAD.WIDE.U32 R2, R13.reuse, c[0x0][0x428], R2 ;  /* 0x00010a000d027a25 */ /* 0x040fe200078e0002 */
[----:B------:R-:W1:Y:S01]  /*cf00*/  SHFL.IDX PT, R5, R0, RZ, 0x1c1f ;  /* 0x001c1fff00057589 */ /* 0x000e6200000e0000 */
[C---:B------:R-:W-:Y:S02]  /*cf10*/  IADD3 R14, R12.reuse, 0x40, RZ ;  /* 0x000000400c0e7810 */ /* 0x040fe40007ffe0ff */
[----:B------:R-:W-:Y:S01]  /*cf20*/  IMAD R15, R13, c[0x0][0x42c], R7 ;  /* 0x00010b000d0f7a24 */ /* 0x000fe200078e0207 */
[----:B------:R-:W-:Y:S01]  /*cf30*/  SHFL.IDX PT, R10, R6, 0x1, 0x1c1f ;  /* 0x003c1f00060a7f89 */ /* 0x000fe200000e0000 */
[C---:B------:R-:W-:Y:S02]  /*cf40*/  IADD3 R13, R12.reuse, 0x48, RZ ;  /* 0x000000480c0d7810 */ /* 0x040fe40007ffe0ff */
[-C--:B------:R-:W-:Y:S01]  /*cf50*/  ISETP.GE.OR P4, PT, R12, R24.reuse, P1 ;  /* 0x000000180c00720c */ /* 0x080fe20000f86670 */
[----:B------:R-:W2:Y:S01]  /*cf60*/  SHFL.IDX PT, R11, R0, 0x1, 0x1c1f ;  /* 0x003c1f00000b7f89 */ /* 0x000ea200000e0000 */
[-C--:B------:R-:W-:Y:S01]  /*cf70*/  ISETP.GE.OR P2, PT, R14, R24.reuse, P1 ;  /* 0x000000180e00720c */ /* 0x080fe20000f46670 */
[----:B------:R-:W-:Y:S01]  /*cf80*/  IMAD.IADD R3, R3, 0x1, R15 ;  /* 0x0000000103037824 */ /* 0x000fe200078e020f */
[----:B------:R-:W-:Y:S01]  /*cf90*/  LEA R23, P0, R2, c[0x0][0x400], 0x2 ;  /* 0x0001000002177a11 */ /* 0x000fe200078010ff */
[----:B------:R-:W-:Y:S01]  /*cfa0*/  SHFL.IDX PT, R8, R6, 0x2, 0x1c1f ;  /* 0x005c1f0006087f89 */ /* 0x000fe200000e0000 */
[----:B------:R-:W-:-:S02]  /*cfb0*/  ISETP.GE.AND P5, PT, R14, R24, PT ;  /* 0x000000180e00720c */ /* 0x000fc40003fa6270 */
[----:B------:R-:W-:Y:S01]  /*cfc0*/  LEA.HI.X R22, R2, c[0x0][0x404], R3, 0x2, P0 ;  /* 0x0001010002167a11 */ /* 0x000fe200000f1403 */
[----:B------:R-:W3:Y:S01]  /*cfd0*/  SHFL.IDX PT, R9, R0, 0x2, 0x1c1f ;  /* 0x005c1f0000097f89 */ /* 0x000ee200000e0000 */
[----:B------:R-:W-:-:S03]  /*cfe0*/  ISETP.GE.AND P6, PT, R13, R24, PT ;  /* 0x000000180d00720c */ /* 0x000fc60003fc6270 */
[----:B------:R-:W-:Y:S04]  /*cff0*/  SHFL.IDX PT, R6, R6, 0x3, 0x1c1f ;  /* 0x007c1f0006067f89 */ /* 0x000fe800000e0000 */
[----:B------:R4:W5:Y:S04]  /*d000*/  SHFL.IDX PT, R7, R0, 0x3, 0x1c1f ;  /* 0x007c1f0000077f89 */ /* 0x00096800000e0000 */
[----:B-1----:R1:W-:Y:S04]  /*d010*/  @!P4 ST.E [R4.64], R18 ;  /* 0x000000120400c985 */ /* 0x0023e8000c101912 */
[----:B------:R1:W1:Y:S04]  /*d020*/  SHFL.IDX PT, R2, R23, RZ, 0x1c1f ;  /* 0x001c1fff17027589 */ /* 0x00026800000e0000 */
[----:B------:R1:W1:Y:S01]  /*d030*/  SHFL.IDX PT, R3, R22, RZ, 0x1c1f ;  /* 0x001c1fff16037589 */ /* 0x00026200000e0000 */
[----:B----4-:R-:W-:-:S04]  /*d040*/  IADD3 R0, R12, 0x8, RZ ;  /* 0x000000080c007810 */ /* 0x010fc80007ffe0ff */
[CC--:B------:R-:W-:Y:S02]  /*d050*/  ISETP.GE.OR P3, PT, R0.reuse, R24.reuse, P1 ;  /* 0x000000180000720c */ /* 0x0c0fe40000f66670 */
[-C--:B------:R-:W-:Y:S02]  /*d060*/  ISETP.GE.OR P1, PT, R13, R24.reuse, P1 ;  /* 0x000000180d00720c */ /* 0x080fe40000f26670 */
[----:B------:R-:W-:Y:S02]  /*d070*/  ISETP.GE.AND P0, PT, R0, R24, PT ;  /* 0x000000180000720c */ /* 0x000fe40003f06270 */
[----:B------:R-:W-:-:S04]  /*d080*/  LOP3.LUT R0, R17, 0x7ffffffc, RZ, 0xc0, !PT ;  /* 0x7ffffffc11007812 */ /* 0x000fc800078ec0ff */
[----:B------:R-:W-:-:S03]  /*d090*/  IADD3 R0, R16, -R0, RZ ;  /* 0x8000000010007210 */ /* 0x000fc60007ffe0ff */
[----:B--2---:R2:W-:Y:S02]  /*d0a0*/  @!P3 ST.E [R10.64], R19 ;  /* 0x000000130a00b985 */ /* 0x0045e4000c101912 */
[----:B------:R-:W-:Y:S02]  /*d0b0*/  IMAD.SHL.U32 R0, R0, 0x2, RZ ;  /* 0x0000000200007824 */ /* 0x000fe400078e00ff */
[----:B---3--:R2:W-:Y:S04]  /*d0c0*/  @!P2 ST.E [R8.64], R20 ;  /* 0x000000140800a985 */ /* 0x0085e8000c101912 */
[----:B-----5:R2:W-:Y:S01]  /*d0d0*/  @!P1 ST.E [R6.64], R21 ;  /* 0x0000001506009985 */ /* 0x0205e2000c101912 */
[----:B------:R-:W-:-:S13]  /*d0e0*/  ISETP.GE.AND P1, PT, R12, R24, PT ;  /* 0x000000180c00720c */ /* 0x000fda0003f26270 */
[----:B------:R-:W-:Y:S05]  /*d0f0*/  @P1 BRA `(.L_x_115) ;  /* 0x000005d000001947 */ /* 0x000fea0003800000 */
[C---:B-1----:R-:W-:Y:S02]  /*d100*/  IADD3 R4, R0.reuse, 0x8, RZ ;  /* 0x0000000800047810 */ /* 0x042fe40007ffe0ff */
[----:B------:R-:W-:Y:S02]  /*d110*/  IADD3 R5, R0, 0x10, RZ ;  /* 0x0000001000057810 */ /* 0x000fe40007ffe0ff */
[----:B------:R-:W-:Y:S02]  /*d120*/  ISETP.GE.AND P3, PT, R4, c[0x0][0x3c8], PT ;  /* 0x0000f20004007a0c */ /* 0x000fe40003f66270 */
[----:B------:R-:W-:Y:S02]  /*d130*/  ISETP.GE.AND P2, PT, R5, c[0x0][0x3c8], PT ;  /* 0x0000f20005007a0c */ /* 0x000fe40003f46270 */
[C---:B------:R-:W-:Y:S02]  /*d140*/  ISETP.GE.AND P4, PT, R0.reuse, c[0x0][0x3c8], PT ;  /* 0x0000f20000007a0c */ /* 0x040fe40003f86270 */
[----:B--2---:R-:W-:-:S02]  /*d150*/  IADD3 R8, R0, 0x18, RZ ;  /* 0x0000001800087810 */ /* 0x004fc40007ffe0ff */
[----:B------:R-:W-:Y:S02]  /*d160*/  IADD3 R10, R0, 0x38, RZ ;  /* 0x00000038000a7810 */ /* 0x000fe40007ffe0ff */
[----:B------:R-:W-:-:S03]  /*d170*/  ISETP.GE.AND P1, PT, R8, c[0x0][0x3c8], PT ;  /* 0x0000f20008007a0c */ /* 0x000fc60003f26270 */
[----:B------:R-:W-:Y:S02]  /*d180*/  @!P3 LEA.HI R4, R4, R4, RZ, 0x1 ;  /* 0x000000040404b211 */ /* 0x000fe400078f08ff */
[----:B------:R-:W-:Y:S02]  /*d190*/  @!P2 LEA.HI R9, R5, R5, RZ, 0x1 ;  /* 0x000000050509a211 */ /* 0x000fe400078f08ff */
[----:B------:R-:W-:Y:S01]  /*d1a0*/  @!P3 LOP3.LUT R4, R4, 0xfffffffe, RZ, 0xc0, !PT ;  /* 0xfffffffe0404b812 */ /* 0x000fe200078ec0ff */
[----:B------:R-:W-:Y:S01]  /*d1b0*/  @!P4 IMAD.WIDE R6, R0, 0x4, R2 ;  /* 0x000000040006c825 */ /* 0x000fe200078e0202 */
[----:B------:R-:W-:-:S03]  /*d1c0*/  @!P2 LOP3.LUT R9, R9, 0xfffffffe, RZ, 0xc0, !PT ;  /* 0xfffffffe0909a812 */ /* 0x000fc600078ec0ff */
[----:B------:R-:W-:Y:S01]  /*d1d0*/  @!P3 IMAD.WIDE R4, R4, 0x4, R2 ;  /* 0x000000040404b825 */ /* 0x000fe200078e0202 */
[----:B------:R1:W-:Y:S01]  /*d1e0*/  @!P4 ST.E.64 [R6.64], R144 ;  /* 0x000000900600c985 */ /* 0x0003e2000c101b12 */
[----:B------:R-:W-:-:S03]  /*d1f0*/  @!P1 LEA.HI R8, R8, R8, RZ, 0x1 ;  /* 0x0000000808089211 */ /* 0x000fc600078f08ff */
[----:B------:R2:W-:Y:S01]  /*d200*/  @!P3 ST.E.64 [R4.64], R152 ;  /* 0x000000980400b985 */ /* 0x0005e2000c101b12 */
[----:B------:R-:W-:Y:S02]  /*d210*/  @!P1 LOP3.LUT R8, R8, 0xfffffffe, RZ, 0xc0, !PT ;  /* 0xfffffffe08089812 */ /* 0x000fe400078ec0ff */
[C---:B-1----:R-:W-:Y:S02]  /*d220*/  IADD3 R7, R0.reuse, 0x20, RZ ;  /* 0x0000002000077810 */ /* 0x042fe40007ffe0ff */
[C---:B------:R-:W-:Y:S01]  /*d230*/  IADD3 R6, R0.reuse, 0x28, RZ ;  /* 0x0000002800067810 */ /* 0x040fe20007ffe0ff */
[----:B--2---:R-:W-:Y:S01]  /*d240*/  @!P2 IMAD.WIDE R4, R9, 0x4, R2 ;  /* 0x000000040904a825 */ /* 0x004fe200078e0202 */
[----:B------:R-:W-:Y:S02]  /*d250*/  IADD3 R9, R0, 0x30, RZ ;  /* 0x0000003000097810 */ /* 0x000fe40007ffe0ff */
[----:B------:R-:W-:Y:S02]  /*d260*/  ISETP.GE.AND P4, PT, R7, c[0x0][0x3c8], PT ;  /* 0x0000f20007007a0c */ /* 0x000fe40003f86270 */
[----:B------:R1:W-:Y:S01]  /*d270*/  @!P2 ST.E.64 [R4.64], R156 ;  /* 0x0000009c0400a985 */ /* 0x0003e2000c101b12 */
[----:B------:R-:W-:-:S02]  /*d280*/  ISETP.GE.AND P3, PT, R6, c[0x0][0x3c8], PT ;  /* 0x0000f20006007a0c */ /* 0x000fc40003f66270 */
[----:B------:R-:W-:Y:S01]  /*d290*/  ISETP.GE.AND P2, PT, R9, c[0x0][0x3c8], PT ;  /* 0x0000f20009007a0c */ /* 0x000fe20003f46270 */
[----:B-1----:R-:W-:-:S07]  /*d2a0*/  @!P1 IMAD.WIDE R4, R8, 0x4, R2 ;  /* 0x0000000408049825 */ /* 0x002fce00078e0202 */
[----:B------:R-:W-:Y:S01]  /*d2b0*/  @!P4 LEA.HI R8, R7, R7, RZ, 0x1 ;  /* 0x000000070708c211 */ /* 0x000fe200078f08ff */
[----:B------:R1:W-:Y:S01]  /*d2c0*/  @!P1 ST.E.64 [R4.64], R168 ;  /* 0x000000a804009985 */ /* 0x0003e2000c101b12 */
[----:B------:R-:W-:Y:S02]  /*d2d0*/  ISETP.GE.AND P1, PT, R10, c[0x0][0x3c8], PT ;  /* 0x0000f2000a007a0c */ /* 0x000fe40003f26270 */
[----:B------:R-:W-:-:S11]  /*d2e0*/  @!P4 LOP3.LUT R8, R8, 0xfffffffe, RZ, 0xc0, !PT ;  /* 0xfffffffe0808c812 */ /* 0x000fd600078ec0ff */
[----:B------:R-:W-:Y:S02]  /*d2f0*/  @!P1 LEA.HI R10, R10, R10, RZ, 0x1 ;  /* 0x0000000a0a0a9211 */ /* 0x000fe400078f08ff */
[----:B-1----:R-:W-:Y:S02]  /*d300*/  @!P3 LEA.HI R5, R6, R6, RZ, 0x1 ;  /* 0x000000060605b211 */ /* 0x002fe400078f08ff */
[----:B------:R-:W-:Y:S01]  /*d310*/  @!P2 LEA.HI R4, R9, R9, RZ, 0x1 ;  /* 0x000000090904a211 */ /* 0x000fe200078f08ff */
[--C-:B------:R-:W-:Y:S01]  /*d320*/  @!P4 IMAD.WIDE R8, R8, 0x4, R2.reuse ;  /* 0x000000040808c825 */ /* 0x100fe200078e0202 */
[----:B------:R-:W-:Y:S02]  /*d330*/  @!P3 LOP3.LUT R5, R5, 0xfffffffe, RZ, 0xc0, !PT ;  /* 0xfffffffe0505b812 */ /* 0x000fe400078ec0ff */
[----:B------:R-:W-:Y:S02]  /*d340*/  @!P2 LOP3.LUT R4, R4, 0xfffffffe, RZ, 0xc0, !PT ;  /* 0xfffffffe0404a812 */ /* 0x000fe400078ec0ff */
[----:B------:R1:W-:Y:S01]  /*d350*/  @!P4 ST.E.64 [R8.64], R172 ;  /* 0x000000ac0800c985 */ /* 0x0003e2000c101b12 */
[----:B------:R-:W-:-:S04]  /*d360*/  @!P3 IMAD.WIDE R6, R5, 0x4, R2 ;  /* 0x000000040506b825 */ /* 0x000fc800078e0202 */
[----:B------:R-:W-:Y:S01]  /*d370*/  @!P2 IMAD.WIDE R4, R4, 0x4, R2 ;  /* 0x000000040404a825 */ /* 0x000fe200078e0202 */
[----:B------:R2:W-:Y:S04]  /*d380*/  @!P3 ST.E.64 [R6.64], R184 ;  /* 0x000000b80600b985 */ /* 0x0005e8000c101b12 */
[----:B------:R3:W-:Y:S01]  /*d390*/  @!P2 ST.E.64 [R4.64], R192 ;  /* 0x000000c00400a985 */ /* 0x0007e2000c101b12 */
[----:B-1----:R-:W-:Y:S02]  /*d3a0*/  @!P1 LOP3.LUT R8, R10, 0xfffffffe, RZ, 0xc0, !PT ;  /* 0xfffffffe0a089812 */ /* 0x002fe400078ec0ff */
[----:B------:R-:W-:-:S03]  /*d3b0*/  IADD3 R9, R0, 0x40, RZ ;  /* 0x0000004000097810 */ /* 0x000fc60007ffe0ff */
[----:B--2---:R-:W-:Y:S01]  /*d3c0*/  @!P1 IMAD.WIDE R6, R8, 0x4, R2 ;  /* 0x0000000408069825 */ /* 0x004fe200078e0202 */
[----:B------:R-:W-:Y:S02]  /*d3d0*/  ISETP.GE.AND P4, PT, R9, c[0x0][0x3c8], PT ;  /* 0x0000f20009007a0c */ /* 0x000fe40003f86270 */
[C---:B------:R-:W-:Y:S02]  /*d3e0*/  IADD3 R8, R0.reuse, 0x58, RZ ;  /* 0x0000005800087810 */ /* 0x040fe40007ffe0ff */
[C---:B---3--:R-:W-:Y:S01]  /*d3f0*/  IADD3 R5, R0.reuse, 0x48, RZ ;  /* 0x0000004800057810 */ /* 0x048fe20007ffe0ff */
[----:B------:R1:W-:Y:S01]  /*d400*/  @!P1 ST.E.64 [R6.64], R204 ;  /* 0x000000cc06009985 */ /* 0x0003e2000c101b12 */
[----:B------:R-:W-:Y:S02]  /*d410*/  IADD3 R4, R0, 0x50, RZ ;  /* 0x0000005000047810 */ /* 0x000fe40007ffe0ff */
[----:B------:R-:W-:Y:S02]  /*d420*/  ISETP.GE.AND P3, PT, R5, c[0x0][0x3c8], PT ;  /* 0x0000f20005007a0c */ /* 0x000fe40003f66270 */
[----:B------:R-:W-:-:S02]  /*d430*/  ISETP.GE.AND P2, PT, R4, c[0x0][0x3c8], PT ;  /* 0x0000f20004007a0c */ /* 0x000fc40003f46270 */
[----:B------:R-:W-:Y:S02]  /*d440*/  ISETP.GE.AND P1, PT, R8, c[0x0][0x3c8], PT ;  /* 0x0000f20008007a0c */ /* 0x000fe40003f26270 */
[----:B------:R-:W-:-:S09]  /*d450*/  @!P4 LEA.HI R9, R9, R9, RZ, 0x1 ;  /* 0x000000090909c211 */ /* 0x000fd200078f08ff */
[----:B------:R-:W-:Y:S02]  /*d460*/  @!P2 LEA.HI R4, R4, R4, RZ, 0x1 ;  /* 0x000000040404a211 */ /* 0x000fe400078f08ff */
[----:B------:R-:W-:-:S04]  /*d470*/  @!P1 LEA.HI R8, R8, R8, RZ, 0x1 ;  /* 0x0000000808089211 */ /* 0x000fc800078f08ff */
[----:B------:R-:W-:Y:S02]  /*d480*/  @!P1 LOP3.LUT R10, R8, 0xfffffffe, RZ, 0xc0, !PT ;  /* 0xfffffffe080a9812 */ /* 0x000fe400078ec0ff */
[----:B-1----:R-:W-:Y:S02]  /*d490*/  @!P3 LEA.HI R6, R5, R5, RZ, 0x1 ;  /* 0x000000050506b211 */ /* 0x002fe400078f08ff */
[----:B------:R-:W-:Y:S02]  /*d4a0*/  @!P4 LOP3.LUT R5, R9, 0xfffffffe, RZ, 0xc0, !PT ;  /* 0xfffffffe0905c812 */ /* 0x000fe400078ec0ff */
[----:B------:R-:W-:Y:S02]  /*d4b0*/  @!P3 LOP3.LUT R9, R6, 0xfffffffe, RZ, 0xc0, !PT ;  /* 0xfffffffe0609b812 */ /* 0x000fe400078ec0ff */
[----:B------:R-:W-:Y:S01]  /*d4c0*/  @!P2 LOP3.LUT R6, R4, 0xfffffffe, RZ, 0xc0, !PT ;  /* 0xfffffffe0406a812 */ /* 0x000fe200078ec0ff */
[----:B------:R-:W-:-:S04]  /*d4d0*/  @!P4 IMAD.WIDE R4, R5, 0x4, R2 ;  /* 0x000000040504c825 */ /* 0x000fc800078e0202 */
[--C-:B------:R-:W-:Y:S01]  /*d4e0*/  @!P3 IMAD.WIDE R8, R9, 0x4, R2.reuse ;  /* 0x000000040908b825 */ /* 0x100fe200078e0202 */
[----:B------:R1:W-:Y:S03]  /*d4f0*/  @!P4 ST.E.64 [R4.64], R68 ;  /* 0x000000440400c985 */ /* 0x0003e6000c101b12 */
[--C-:B------:R-:W-:Y:S01]  /*d500*/  @!P2 IMAD.WIDE R6, R6, 0x4, R2.reuse ;  /* 0x000000040606a825 */ /* 0x100fe200078e0202 */
[----:B------:R2:W-:Y:S04]  /*d510*/  @!P3 ST.E.64 [R8.64], R80 ;  /* 0x000000500800b985 */ /* 0x0005e8000c101b12 */
[----:B------:R3:W-:Y:S01]  /*d520*/  @!P2 ST.E.64 [R6.64], R84 ;  /* 0x000000540600a985 */ /* 0x0007e2000c101b12 */
[----:B-1----:R-:W-:Y:S01]  /*d530*/  @!P1 IMAD.WIDE R4, R10, 0x4, R2 ;  /* 0x000000040a049825 */ /* 0x002fe200078e0202 */
[----:B--2---:R-:W-:-:S04]  /*d540*/  IADD3 R8, R0, 0x60, RZ ;  /* 0x0000006000087810 */ /* 0x004fc80007ffe0ff */
[----:B------:R1:W-:Y:S01]  /*d550*/  @!P1 ST.E.64 [R4.64], R96 ;  /* 0x0000006004009985 */ /* 0x0003e2000c101b12 */
[----:B---3--:R-:W-:Y:S02]  /*d560*/  IADD3 R6, R0, 0x68, RZ ;  /* 0x0000006800067810 */ /* 0x008fe40007ffe0ff */
[----:B------:R-:W-:Y:S02]  /*d570*/  ISETP.GE.AND P4, PT, R8, c[0x0][0x3c8], PT ;  /* 0x0000f20008007a0c */ /* 0x000fe40003f86270 */
[----:B------:R-:W-:-:S11]  /*d580*/  ISETP.GE.AND P3, PT, R6, c[0x0][0x3c8], PT ;  /* 0x0000f20006007a0c */ /* 0x000fd60003f66270 */
[----:B------:R-:W-:Y:S02]  /*d590*/  @!P4 LEA.HI R8, R8, R8, RZ, 0x1 ;  /* 0x000000080808c211 */ /* 0x000fe400078f08ff */
[----:B------:R-:W-:-:S04]  /*d5a0*/  @!P3 LEA.HI R7, R6, R6, RZ, 0x1 ;  /* 0x000000060607b211 */ /* 0x000fc800078f08ff */
[----:B------:R-:W-:Y:S02]  /*d5b0*/  @!P3 LOP3.LUT R7, R7, 0xfffffffe, RZ, 0xc0, !PT ;  /* 0xfffffffe0707b812 */ /* 0x000fe400078ec0ff */
[C---:B-1----:R-:W-:Y:S02]  /*d5c0*/  IADD3 R5, R0.reuse, 0x70, RZ ;  /* 0x0000007000057810 */ /* 0x042fe40007ffe0ff */
[----:B------:R-:W-:Y:S02]  /*d5d0*/  IADD3 R4, R0, 0x78, RZ ;  /* 0x0000007800047810 */ /* 0x000fe40007ffe0ff */
[----:B------:R-:W-:Y:S02]  /*d5e0*/  ISETP.GE.AND P2, PT, R5, c[0x0][0x3c8], PT ;  /* 0x0000f20005007a0c */ /* 0x000fe40003f46270 */
[----:B------:R-:W-:-:S11]  /*d5f0*/  ISETP.GE.AND P1, PT, R4, c[0x0][0x3c8], PT ;  /* 0x0000f20004007a0c */ /* 0x000fd60003f26270 */
[----:B------:R-:W-:Y:S02]  /*d600*/  @!P2 LEA.HI R6, R5, R5, RZ, 0x1 ;  /* 0x000000050506a211 */ /* 0x000fe400078f08ff */
[----:B------:R-:W-:Y:S02]  /*d610*/  @!P1 LEA.HI R4, R4, R4, RZ, 0x1 ;  /* 0x0000000404049211 */ /* 0x000fe400078f08ff */
[----:B------:R-:W-:Y:S02]  /*d620*/  @!P4 LOP3.LUT R5, R8, 0xfffffffe, RZ, 0xc0, !PT ;  /* 0xfffffffe0805c812 */ /* 0x000fe400078ec0ff */
[----:B------:R-:W-:Y:S01]  /*d630*/  @!P2 LOP3.LUT R10, R6, 0xfffffffe, RZ, 0xc0, !PT ;  /* 0xfffffffe060aa812 */ /* 0x000fe200078ec0ff */
[----:B------:R-:W-:Y:S01]  /*d640*/  @!P3 IMAD.WIDE R6, R7, 0x4, R2 ;  /* 0x000000040706b825 */ /* 0x000fe200078e0202 */
[----:B------:R-:W-:-:S03]  /*d650*/  @!P1 LOP3.LUT R11, R4, 0xfffffffe, RZ, 0xc0, !PT ;  /* 0xfffffffe040b9812 */ /* 0x000fc600078ec0ff */
[----:B------:R-:W-:-:S04]  /*d660*/  @!P4 IMAD.WIDE R8, R5, 0x4, R2 ;  /* 0x000000040508c825 */ /* 0x000fc800078e0202 */
[--C-:B------:R-:W-:Y:S01]  /*d670*/  @!P2 IMAD.WIDE R4, R10, 0x4, R2.reuse ;  /* 0x000000040a04a825 */ /* 0x100fe200078e0202 */
[----:B------:R1:W-:Y:S03]  /*d680*/  @!P4 ST.E.64 [R8.64], R100 ;  /* 0x000000640800c985 */ /* 0x0003e6000c101b12 */
[----:B------:R-:W-:Y:S01]  /*d690*/  @!P1 IMAD.WIDE R2, R11, 0x4, R2 ;  /* 0x000000040b029825 */ /* 0x000fe200078e0202 */
[----:B------:R1:W-:Y:S04]  /*d6a0*/  @!P3 ST.E.64 [R6.64], R112 ;  /* 0x000000700600b985 */ /* 0x0003e8000c101b12 */
[----:B------:R1:W-:Y:S04]  /*d6b0*/  @!P2 ST.E.64 [R4.64], R116 ;  /* 0x000000740400a985 */ /* 0x0003e8000c101b12 */
[----:B------:R1:W-:Y:S02]  /*d6c0*/  @!P1 ST.E.64 [R2.64], R128 ;  /* 0x0000008002009985 */ /* 0x0003e4000c101b12 */
.L_x_115:
[----:B-1----:R-:W-:Y:S05]  /*d6d0*/  BSYNC B0 ;  /* 0x0000000000007941 */ /* 0x002fea0003800000 */
.L_x_114:
[----:B------:R1:W3:Y:S01]  /*d6e0*/  SHFL.IDX PT, R3, R22, 0x1, 0x1c1f ;  /* 0x003c1f0016037f89 */ /* 0x0002e200000e0000 */
[----:B------:R-:W-:Y:S03]  /*d6f0*/  BSSY B0, `(.L_x_116) ;  /* 0x0000060000007945 */ /* 0x000fe60003800000 */
[----:B------:R1:W4:Y:S01]  /*d700*/  SHFL.IDX PT, R2, R23, 0x1, 0x1c1f ;  /* 0x003c1f0017027f89 */ /* 0x00032200000e0000 */
[----:B------:R-:W-:Y:S05]  /*d710*/  @P0 BRA `(.L_x_117) ;  /* 0x000005d000000947 */ /* 0x000fea0003800000 */
[C---:B--2---:R-:W-:Y:S02]  /*d720*/  IADD3 R6, R0.reuse, 0x8, RZ ;  /* 0x0000000800067810 */ /* 0x044fe40007ffe0ff */
[----:B------:R-:W-:-:S02]  /*d730*/  IADD3 R5, R0, 0x10, RZ ;  /* 0x0000001000057810 */ /* 0x000fc40007ffe0ff */
[C---:B------:R-:W-:Y:S02]  /*d740*/  ISETP.GE.AND P0, PT, R0.reuse, c[0x0][0x3c8], PT ;  /* 0x0000f20000007a0c */ /* 0x040fe40003f06270 */
[----:B------:R-:W-:Y:S02]  /*d750*/  IADD3 R4, R0, 0x18, RZ ;  /* 0x0000001800047810 */ /* 0x000fe40007ffe0ff */
[----:B------:R-:W-:Y:S02]  /*d760*/  ISETP.GE.AND P4, PT, R6, c[0x0][0x3c8], PT ;  /* 0x0000f20006007a0c */ /* 0x000fe40003f86270 */
[----:B------:R-:W-:Y:S02]  /*d770*/  ISETP.GE.AND P3, PT, R5, c[0x0][0x3c8], PT ;  /* 0x0000f20005007a0c */ /* 0x000fe40003f66270 */
[----:B------:R-:W-:Y:S02]  /*d780*/  ISETP.GE.AND P2, PT, R4, c[0x0][0x3c8], PT ;  /* 0x0000f20004007a0c */ /* 0x000fe40003f46270 */
[----:B------:R-:W-:-:S02]  /*d790*/  IADD3 R10, R0, 0x20, RZ ;  /* 0x00000020000a7810 */ /* 0x000fc40007ffe0ff */
[C---:B------:R-:W-:Y:S01]  /*d7a0*/  IADD3 R11, R0.reuse, 0x28, RZ ;  /* 0x00000028000b7810 */ /* 0x040fe20007ffe0ff */
[----:B---34-:R-:W-:Y:S01]  /*d7b0*/  @!P0 IMAD.WIDE R8, R0, 0x4, R2 ;  /* 0x0000000400088825 */ /* 0x018fe200078e0202 */
[----:B------:R-:W-:Y:S02]  /*d7c0*/  ISETP.GE.AND P1, PT, R10, c[0x0][0x3c8], PT ;  /* 0x0000f2000a007a0c */ /* 0x000fe40003f26270 */
[----:B------:R-:W-:Y:S02]  /*d7d0*/  IADD3 R12, R0, 0x50, RZ ;  /* 0x00000050000c7810 */ /* 0x000fe40007ffe0ff */
[----:B------:R-:W-:Y:S01]  /*d7e0*/  @!P4 LEA.HI R7, R6, R6, RZ, 0x1 ;  /* 0x000000060607c211 */ /* 0x000fe200078f08ff */
[----:B------:R2:W-:Y:S01]  /*d7f0*/  @!P0 ST.E.64 [R8.64], R146 ;  /* 0x0000009208008985 */ /* 0x0005e2000c101b12 */
[----:B------:R-:W-:Y:S02]  /*d800*/  @!P3 LEA.HI R6, R5, R5, RZ, 0x1 ;  /* 0x000000050506b211 */ /* 0x000fe400078f08ff */
[----:B------:R-:W-:-:S02]  /*d810*/  @!P2 LEA.HI R4, R4, R4, RZ, 0x1 ;  /* 0x000000040404a211 */ /* 0x000fc400078f08ff */
[----:B------:R-:W-:Y:S02]  /*d820*/  @!P4 LOP3.LUT R5, R7, 0xfffffffe, RZ, 0xc0, !PT ;  /* 0xfffffffe0705c812 */ /* 0x000fe400078ec0ff */
[----:B------:R-:W-:Y:S02]  /*d830*/  @!P3 LOP3.LUT R6, R6, 0xfffffffe, RZ, 0xc0, !PT ;  /* 0xfffffffe0606b812 */ /* 0x000fe400078ec0ff */
[----:B------:R-:W-:Y:S02]  /*d840*/  ISETP.GE.AND P0, PT, R11, c[0x0][0x3c8], PT ;  /* 0x0000f2000b007a0c */ /* 0x000fe40003f06270 */
[----:B------:R-:W-:Y:S01]  /*d850*/  @!P2 LOP3.LUT R4, R4, 0xfffffffe, RZ, 0xc0, !PT ;  /* 0xfffffffe0404a812 */ /* 0x000fe200078ec0ff */
[----:B------:R-:W-:-:S04]  /*d860*/  @!P3 IMAD.WIDE R6, R6, 0x4, R2 ;  /* 0x000000040606b825 */ /* 0x000fc800078e0202 */
[----:B--2---:R-:W-:-:S04]  /*d870*/  @!P4 IMAD.WIDE R8, R5, 0x4, R2 ;  /* 0x000000040508c825 */ /* 0x004fc800078e0202 */
[----:B------:R-:W-:Y:S01]  /*d880*/  @!P2 IMAD.WIDE R4, R4, 0x4, R2 ;  /* 0x000000040404a825 */ /* 0x000fe200078e0202 */
[----:B------:R2:W-:Y:S04]  /*d890*/  @!P4 ST.E.64 [R8.64], R154 ;  /* 0x0000009a0800c985 */ /* 0x0005e8000c101b12 */
[----:B------:R3:W-:Y:S04]  /*d8a0*/  @!P3 ST.E.64 [R6.64], R158 ;  /* 0x0000009e0600b985 */ /* 0x0007e8000c101b12 */
[----:B------:R4:W-:Y:S01]  /*d8b0*/  @!P2 ST.E.64 [R4.64], R170 ;  /* 0x000000aa0400a985 */ /* 0x0009e2000c101b12 */
[----:B--2---:R-:W-:-:S02]  /*d8c0*/  IADD3 R8, R0, 0x30, RZ ;  /* 0x0000003000087810 */ /* 0x004fc40007ffe0ff */
[----:B------:R-:W-:Y:S02]  /*d8d0*/  IADD3 R9, R0, 0x40, RZ ;  /* 0x0000004000097810 */ /* 0x000fe40007ffe0ff */
[----:B---3--:R-:W-:Y:S02]  /*d8e0*/  @!P1 LEA.HI R6, R10, R10, RZ, 0x1 ;  /* 0x0000000a0a069211 */ /* 0x008fe400078f08ff */
[----:B------:R-:W-:Y:S02]  /*d8f0*/  IADD3 R10, R0, 0x38, RZ ;  /* 0x00000038000a7810 */ /* 0x000fe40007ffe0ff */
[----:B----4-:R-:W-:Y:S02]  /*d900*/  @!P0 LEA.HI R4, R11, R11, RZ, 0x1 ;  /* 0x0000000b0b048211 */ /* 0x010fe400078f08ff */
[----:B------:R-:W-:Y:S02]  /*d910*/  @!P1 LOP3.LUT R6, R6, 0xfffffffe, RZ, 0xc0, !PT ;  /* 0xfffffffe06069812 */ /* 0x000fe400078ec0ff */
[----:B------:R-:W-:-:S02]  /*d920*/  @!P0 LOP3.LUT R4, R4, 0xfffffffe, RZ, 0xc0, !PT ;  /* 0xfffffffe04048812 */ /* 0x000fc400078ec0ff */
[----:B------:R-:W-:Y:S01]  /*d930*/  IADD3 R11, R0, 0x48, RZ ;  /* 0x00000048000b7810 */ /* 0x000fe20007ffe0ff */
[--C-:B------:R-:W-:Y:S01]  /*d940*/  @!P1 IMAD.WIDE R6, R6, 0x4, R2.reuse ;  /* 0x0000000406069825 */ /* 0x100fe200078e0202 */
[----:B------:R-:W-:Y:S02]  /*d950*/  ISETP.GE.AND P4, PT, R8, c[0x0][0x3c8], PT ;  /* 0x0000f20008007a0c */ /* 0x000fe40003f86270 */
[----:B------:R-:W-:Y:S01]  /*d960*/  ISETP.GE.AND P3, PT, R10, c[0x0][0x3c8], PT ;  /* 0x0000f2000a007a0c */ /* 0x000fe20003f66270 */
[----:B------:R-:W-:Y:S01]  /*d970*/  @!P0 IMAD.WIDE R4, R4, 0x4, R2 ;  /* 0x0000000404048825 */ /* 0x000fe200078e0202 */
[----:B------:R-:W-:Y:S01]  /*d980*/  ISETP.GE.AND P2, PT, R9, c[0x0][0x3c8], PT ;  /* 0x0000f20009007a0c */ /* 0x000fe20003f46270 */
[----:B------:R2:W-:Y:S01]  /*d990*/  @!P1 ST.E.64 [R6.64], R174 ;  /* 0x000000ae06009985 */ /* 0x0005e2000c101b12 */
[----:B------:R-:W-:-:S03]  /*d9a0*/  ISETP.GE.AND P1, PT, R11, c[0x0][0x3c8], PT ;  /* 0x0000f2000b007a0c */ /* 0x000fc60003f26270 */
[----:B------:R3:W-:Y:S01]  /*d9b0*/  @!P0 ST.E.64 [R4.64], R186 ;  /* 0x000000ba04008985 */ /* 0x0007e2000c101b12 */
[----:B------:R-:W-:-:S13]  /*d9c0*/  ISETP.GE.AND P0, PT, R12, c[0x0][0x3c8], PT ;  /* 0x0000f2000c007a0c */ /* 0x000fda0003f06270 */
[----:B------:R-:W-:-:S04]  /*d9d0*/  @!P0 LEA.HI R12, R12, R12, RZ, 0x1 ;  /* 0x0000000c0c0c8211 */ /* 0x000fc800078f08ff */
[----:B------:R-:W-:Y:S02]  /*d9e0*/  @!P0 LOP3.LUT R12, R12, 0xfffffffe, RZ, 0xc0, !PT ;  /* 0xfffffffe0c0c8812 */ /* 0x000fe400078ec0ff */
[----:B--2---:R-:W-:Y:S02]  /*d9f0*/  @!P3 LEA.HI R6, R10, R10, RZ, 0x1 ;  /* 0x0000000a0a06b211 */ /* 0x004fe400078f08ff */
[----:B------:R-:W-:Y:S02]  /*da00*/  @!P1 LEA.HI R7, R11, R11, RZ, 0x1 ;  /* 0x0000000b0b079211 */ /* 0x000fe400078f08ff */
[----:B---3--:R-:W-:Y:S02]  /*da10*/  @!P4 LEA.HI R4, R8, R8, RZ, 0x1 ;  /* 0x000000080804c211 */ /* 0x008fe400078f08ff */
[----:B------:R-:W-:Y:S02]  /*da20*/  @!P2 LEA.HI R5, R9, R9, RZ, 0x1 ;  /* 0x000000090905a211 */ /* 0x000fe400078f08ff */
[----:B------:R-:W-:-:S02]  /*da30*/  @!P4 LOP3.LUT R4, R4, 0xfffffffe, RZ, 0xc0, !PT ;  /* 0xfffffffe0404c812 */ /* 0x000fc400078ec0ff */
[----:B------:R-:W-:Y:S02]  /*da40*/  @!P3 LOP3.LUT R6, R6, 0xfffffffe, RZ, 0xc0, !PT ;  /* 0xfffffffe0606b812 */ /* 0x000fe400078ec0ff */
[----:B------:R-:W-:Y:S01]  /*da50*/  @!P2 LOP3.LUT R10, R5, 0xfffffffe, RZ, 0xc0, !PT ;  /* 0xfffffffe050aa812 */ /* 0x000fe200078ec0ff */
[----:B------:R-:W-:Y:S01]  /*da60*/  @!P4 IMAD.WIDE R4, R4, 0x4, R2 ;  /* 0x000000040404c825 */ /* 0x000fe200078e0202 */
[----:B------:R-:W-:-:S03]  /*da70*/  @!P1 LOP3.LUT R7, R7, 0xfffffffe, RZ, 0xc0, !PT ;  /* 0xfffffffe07079812 */ /* 0x000fc600078ec0ff */
[--C-:B------:R-:W-:Y:S01]  /*da80*/  @!P3 IMAD.WIDE R8, R6, 0x4, R2.reuse ;  /* 0x000000040608b825 */ /* 0x100fe200078e0202 */
[----:B------:R2:W-:Y:S03]  /*da90*/  @!P4 ST.E.64 [R4.64], R194 ;  /* 0x000000c20400c985 */ /* 0x0005e6000c101b12 */
[--C-:B------:R-:W-:Y:S01]  /*daa0*/  @!P2 IMAD.WIDE R10, R10, 0x4, R2.reuse ;  /* 0x000000040a0aa825 */ /* 0x100fe200078e0202 */
[----:B------:R3:W-:Y:S03]  /*dab0*/  @!P3 ST.E.64 [R8.64], R206 ;  /* 0x000000ce0800b985 */ /* 0x0007e6000c101b12 */
[--C-:B------:R-:W-:Y:S01]  /*dac0*/  @!P1 IMAD.WIDE R6, R7, 0x4, R2.reuse ;  /* 0x0000000407069825 */ /* 0x100fe200078e0202 */
[----:B------:R-:W-:Y:S04]  /*dad0*/  @!P2 ST.E.64 [R10.64], R70 ;  /* 0x000000460a00a985 */ /* 0x000fe8000c101b12 */
[----:B------:R4:W-:Y:S01]  /*dae0*/  @!P1 ST.E.64 [R6.64], R82 ;  /* 0x0000005206009985 */ /* 0x0009e2000c101b12 */
[----:B--2---:R-:W-:Y:S01]  /*daf0*/  @!P0 IMAD.WIDE R4, R12, 0x4, R2 ;  /* 0x000000040c048825 */ /* 0x004fe200078e0202 */
[----:B---3--:R-:W-:-:S04]  /*db00*/  IADD3 R8, R0, 0x58, RZ ;  /* 0x0000005800087810 */ /* 0x008fc80007ffe0ff */
[----:B------:R2:W-:Y:S01]  /*db10*/  @!P0 ST.E.64 [R4.64], R86 ;  /* 0x0000005604008985 */ /* 0x0005e2000c101b12 */
[----:B------:R-:W-:Y:S02]  /*db20*/  ISETP.GE.AND P4, PT, R8, c[0x0][0x3c8], PT ;  /* 0x0000f20008007a0c */ /* 0x000fe40003f86270 */
[C---:B----4-:R-:W-:Y:S02]  /*db30*/  IADD3 R7, R0.reuse, 0x60, RZ ;  /* 0x0000006000077810 */ /* 0x050fe40007ffe0ff */
[----:B------:R-:W-:Y:S02]  /*db40*/  IADD3 R6, R0, 0x68, RZ ;  /* 0x0000006800067810 */ /* 0x000fe40007ffe0ff */
[----:B------:R-:W-:Y:S02]  /*db50*/  ISETP.GE.AND P3, PT, R7, c[0x0][0x3c8], PT ;  /* 0x0000f20007007a0c */ /* 0x000fe40003f66270 */
[----:B------:R-:W-:-:S05]  /*db60*/  ISETP.GE.AND P2, PT, R6, c[0x0][0x3c8], PT ;  /* 0x0000f20006007a0c */ /* 0x000fca0003f46270 */
[----:B------:R-:W-:-:S06]  /*db70*/  @!P4 LEA.HI R9, R8, R8, RZ, 0x1 ;  /* 0x000000080809c211 */ /* 0x000fcc00078f08ff */
[----:B------:R-:W-:Y:S02]  /*db80*/  @!P3 LEA.HI R8, R7, R7, RZ, 0x1 ;  /* 0x000000070708b211 */ /* 0x000fe400078f08ff */
[----:B------:R-:W-:Y:S02]  /*db90*/  @!P2 LEA.HI R7, R6, R6, RZ, 0x1 ;  /* 0x000000060607a211 */ /* 0x000fe400078f08ff */
[----:B------:R-:W-:Y:S02]  /*dba0*/  @!P3 LOP3.LUT R8, R8, 0xfffffffe, RZ, 0xc0, !PT ;  /* 0xfffffffe0808b812 */ /* 0x000fe400078ec0ff */
[C---:B--2---:R-:W-:Y:S02]  /*dbb0*/  IADD3 R5, R0.reuse, 0x70, RZ ;  /* 0x0000007000057810 */ /* 0x044fe40007ffe0ff */
[----:B------:R-:W-:Y:S02]  /*dbc0*/  IADD3 R4, R0, 0x78, RZ ;  /* 0x0000007800047810 */ /* 0x000fe40007ffe0ff */
[----:B------:R-:W-:-:S02]  /*dbd0*/  ISETP.GE.AND P1, PT, R5, c[0x0][0x3c8], PT ;  /* 0x0000f20005007a0c */ /* 0x000fc40003f26270 */
[----:B------:R-:W-:Y:S02]  /*dbe0*/  ISETP.GE.AND P0, PT, R4, c[0x0][0x3c8], PT ;  /* 0x0000f20004007a0c */ /* 0x000fe40003f06270 */
[----:B------:R-:W-:-:S09]  /*dbf0*/  @!P2 LOP3.LUT R7, R7, 0xfffffffe, RZ, 0xc0, !PT ;  /* 0xfffffffe0707a812 */ /* 0x000fd200078ec0ff */
[----:B------:R-:W-:Y:S02]  /*dc00*/  @!P1 LEA.HI R6, R5, R5, RZ, 0x1 ;  /* 0x0000000505069211 */ /* 0x000fe400078f08ff */
[----:B------:R-:W-:Y:S02]  /*dc10*/  @!P0 LEA.HI R4, R4, R4, RZ, 0x1 ;  /* 0x0000000404048211 */ /* 0x000fe400078f08ff */
[----:B------:R-:W-:Y:S01]  /*dc20*/  @!P4 LOP3.LUT R5, R9, 0xfffffffe, RZ, 0xc0, !PT ;  /* 0xfffffffe0905c812 */ /* 0x000fe200078ec0ff */
[--C-:B------:R-:W-:Y:S01]  /*dc30*/  @!P3 IMAD.WIDE R8, R8, 0x4, R2.reuse ;  /* 0x000000040808b825 */ /* 0x100fe200078e0202 */
[----:B------:R-:W-:Y:S02]  /*dc40*/  @!P1 LOP3.LUT R12, R6, 0xfffffffe, RZ, 0xc0, !PT ;  /* 0xfffffffe060c9812 */ /* 0x000fe400078ec0ff */
[----:B------:R-:W-:Y:S01]  /*dc50*/  @!P0 LOP3.LUT R13, R4, 0xfffffffe, RZ, 0xc0, !PT ;  /* 0xfffffffe040d8812 */ /* 0x000fe200078ec0ff */
        /* <DEDUP_REMOVED lines=9> */
.L_x_117:
[----:B------:R-:W-:Y:S05]  /*dcf0*/  BSYNC B0 ;  /* 0x0000000000007941 */ /* 0x000fea0003800000 */
.L_x_116:
[----:B--23--:R2:W3:Y:S01]  /*dd00*/  SHFL.IDX PT, R3, R22, 0x2, 0x1c1f ;  /* 0x005c1f0016037f89 */ /* 0x00c4e200000e0000 */
[----:B------:R-:W-:Y:S03]  /*dd10*/  BSSY B0, `(.L_x_118) ;  /* 0x0000060000007945 */ /* 0x000fe60003800000 */
[----:B----4-:R2:W4:Y:S01]  /*dd20*/  SHFL.IDX PT, R2, R23, 0x2, 0x1c1f ;  /* 0x005c1f0017027f89 */ /* 0x01052200000e0000 */
[----:B------:R-:W-:Y:S05]  /*dd30*/  @P5 BRA `(.L_x_119) ;  /* 0x000005d000005947 */ /* 0x000fea0003800000 */
[C---:B------:R-:W-:Y:S02]  /*dd40*/  IADD3 R5, R0.reuse, 0x8, RZ ;  /* 0x0000000800057810 */ /* 0x040fe40007ffe0ff */
[----:B------:R-:W-:-:S02]  /*dd50*/  IADD3 R4, R0, 0x10, RZ ;  /* 0x0000001000047810 */ /* 0x000fc40007ffe0ff */
[----:B------:R-:W-:Y:S02]  /*dd60*/  ISETP.GE.AND P2, PT, R5, c[0x0][0x3c8], PT ;  /* 0x0000f20005007a0c */ /* 0x000fe40003f46270 */
[----:B------:R-:W-:Y:S02]  /*dd70*/  ISETP.GE.AND P1, PT, R4, c[0x0][0x3c8], PT ;  /* 0x0000f20004007a0c */ /* 0x000fe40003f26270 */
[C---:B------:R-:W-:Y:S02]  /*dd80*/  ISETP.GE.AND P3, PT, R0.reuse, c[0x0][0x3c8], PT ;  /* 0x0000f20000007a0c */ /* 0x040fe40003f66270 */
[C---:B------:R-:W-:Y:S02]  /*dd90*/  IADD3 R10, R0.reuse, 0x18, RZ ;  /* 0x00000018000a7810 */ /* 0x040fe40007ffe0ff */
[----:B------:R-:W-:Y:S02]  /*dda0*/  IADD3 R11, R0, 0x20, RZ ;  /* 0x00000020000b7810 */ /* 0x000fe40007ffe0ff */
[----:B------:R-:W-:-:S02]  /*ddb0*/  ISETP.GE.AND P0, PT, R10, c[0x0][0x3c8], PT ;  /* 0x0000f2000a007a0c */ /* 0x000fc40003f06270 */
[----:B------:R-:W-:Y:S02]  /*ddc0*/  ISETP.GE.AND P5, PT, R11, c[0x0][0x3c8], PT ;  /* 0x0000f2000b007a0c */ /* 0x000fe40003fa6270 */
[----:B------:R-:W-:Y:S02]  /*ddd0*/  @!P2 LEA.HI R5, R5, R5, RZ, 0x1 ;  /* 0x000000050505a211 */ /* 0x000fe400078f08ff */
[----:B------:R-:W-:Y:S01]  /*dde0*/  @!P1 LEA.HI R4, R4, R4, RZ, 0x1 ;  /* 0x0000000404049211 */ /* 0x000fe200078f08ff */
[--C-:B---34-:R-:W-:Y:S01]  /*ddf0*/  @!P3 IMAD.WIDE R6, R0, 0x4, R2.reuse ;  /* 0x000000040006b825 */ /* 0x118fe200078e0202 */
[----:B------:R-:W-:Y:S02]  /*de00*/  @!P2 LOP3.LUT R5, R5, 0xfffffffe, RZ, 0xc0, !PT ;  /* 0xfffffffe0505a812 */ /* 0x000fe400078ec0ff */
[----:B------:R-:W-:Y:S02]  /*de10*/  @!P1 LOP3.LUT R8, R4, 0xfffffffe, RZ, 0xc0, !PT ;  /* 0xfffffffe04089812 */ /* 0x000fe400078ec0ff */
[----:B------:R3:W-:Y:S01]  /*de20*/  @!P3 ST.E.64 [R6.64], R140 ;  /* 0x0000008c0600b985 */ /* 0x0007e2000c101b12 */
[----:B------:R-:W-:Y:S01]  /*de30*/  @!P2 IMAD.WIDE R4, R5, 0x4, R2 ;  /* 0x000000040504a825 */ /* 0x000fe200078e0202 */
[----:B------:R-:W-:-:S03]  /*de40*/  IADD3 R12, R0, 0x48, RZ ;  /* 0x00000048000c7810 */ /* 0x000fc60007ffe0ff */
[----:B------:R-:W-:Y:S01]  /*de50*/  @!P1 IMAD.WIDE R8, R8, 0x4, R2 ;  /* 0x0000000408089825 */ /* 0x000fe200078e0202 */
[----:B------:R4:W-:Y:S04]  /*de60*/  @!P2 ST.E.64 [R4.64], R148 ;  /* 0x000000940400a985 */ /* 0x0009e8000c101b12 */
[----:B------:R5:W-:Y:S01]  /*de70*/  @!P1 ST.E.64 [R8.64], R160 ;  /* 0x000000a008009985 */ /* 0x000be2000c101b12 */
[----:B---3--:R-:W-:Y:S02]  /*de80*/  IADD3 R7, R0, 0x28, RZ ;  /* 0x0000002800077810 */ /* 0x008fe40007ffe0ff */
[----:B------:R-:W-:Y:S02]  /*de90*/  @!P5 LEA.HI R6, R11, R11, RZ, 0x1 ;  /* 0x0000000b0b06d211 */ /* 0x000fe400078f08ff */
[----:B------:R-:W-:-:S02]  /*dea0*/  ISETP.GE.AND P4, PT, R7, c[0x0][0x3c8], PT ;  /* 0x0000f20007007a0c */ /* 0x000fc40003f86270 */
[----:B----4-:R-:W-:Y:S02]  /*deb0*/  @!P0 LEA.HI R4, R10, R10, RZ, 0x1 ;  /* 0x0000000a0a048211 */ /* 0x010fe400078f08ff */
[----:B------:R-:W-:Y:S02]  /*dec0*/  IADD3 R10, R0, 0x40, RZ ;  /* 0x00000040000a7810 */ /* 0x000fe40007ffe0ff */
[----:B------:R-:W-:Y:S02]  /*ded0*/  @!P0 LOP3.LUT R4, R4, 0xfffffffe, RZ, 0xc0, !PT ;  /* 0xfffffffe04048812 */ /* 0x000fe400078ec0ff */
[C---:B-----5:R-:W-:Y:S02]  /*dee0*/  IADD3 R8, R0.reuse, 0x30, RZ ;  /* 0x0000003000087810 */ /* 0x060fe40007ffe0ff */
[----:B------:R-:W-:Y:S01]  /*def0*/  IADD3 R9, R0, 0x38, RZ ;  /* 0x0000003800097810 */ /* 0x000fe20007ffe0ff */
[----:B------:R-:W-:Y:S01]  /*df00*/  @!P0 IMAD.WIDE R4, R4, 0x4, R2 ;  /* 0x0000000404048825 */ /* 0x000fe200078e0202 */
[----:B------:R-:W-:-:S02]  /*df10*/  ISETP.GE.AND P3, PT, R8, c[0x0][0x3c8], PT ;  /* 0x0000f20008007a0c */ /* 0x000fc40003f66270 */
[----:B------:R-:W-:Y:S02]  /*df20*/  ISETP.GE.AND P2, PT, R9, c[0x0][0x3c8], PT ;  /* 0x0000f20009007a0c */ /* 0x000fe40003f46270 */
[----:B------:R-:W-:Y:S01]  /*df30*/  @!P5 LOP3.LUT R6, R6, 0xfffffffe, RZ, 0xc0, !PT ;  /* 0xfffffffe0606d812 */ /* 0x000fe200078ec0ff */
[----:B------:R3:W-:Y:S01]  /*df40*/  @!P0 ST.E.64 [R4.64], R164 ;  /* 0x000000a404008985 */ /* 0x0007e2000c101b12 */
[----:B------:R-:W-:Y:S02]  /*df50*/  ISETP.GE.AND P1, PT, R10, c[0x0][0x3c8], PT ;  /* 0x0000f2000a007a0c */ /* 0x000fe40003f26270 */
[----:B------:R-:W-:-:S13]  /*df60*/  ISETP.GE.AND P0, PT, R12, c[0x0][0x3c8], PT ;  /* 0x0000f2000c007a0c */ /* 0x000fda0003f06270 */
[----:B------:R-:W-:-:S04]  /*df70*/  @!P0 LEA.HI R12, R12, R12, RZ, 0x1 ;  /* 0x0000000c0c0c8211 */ /* 0x000fc800078f08ff */
[----:B------:R-:W-:Y:S01]  /*df80*/  @!P0 LOP3.LUT R12, R12, 0xfffffffe, RZ, 0xc0, !PT ;  /* 0xfffffffe0c0c8812 */ /* 0x000fe200078ec0ff */
[----:B---3--:R-:W-:Y:S01]  /*df90*/  @!P5 IMAD.WIDE R4, R6, 0x4, R2 ;  /* 0x000000040604d825 */ /* 0x008fe200078e0202 */
[----:B------:R-:W-:Y:S02]  /*dfa0*/  @!P4 LEA.HI R6, R7, R7, RZ, 0x1 ;  /* 0x000000070706c211 */ /* 0x000fe400078f08ff */
[----:B------:R-:W-:Y:S02]  /*dfb0*/  @!P1 LEA.HI R7, R10, R10, RZ, 0x1 ;  /* 0x0000000a0a079211 */ /* 0x000fe400078f08ff */
[----:B------:R3:W-:Y:S01]  /*dfc0*/  @!P5 ST.E.64 [R4.64], R176 ;  /* 0x000000b00400d985 */ /* 0x0007e2000c101b12 */
[----:B------:R-:W-:Y:S02]  /*dfd0*/  @!P4 LOP3.LUT R6, R6, 0xfffffffe, RZ, 0xc0, !PT ;  /* 0xfffffffe0606c812 */ /* 0x000fe400078ec0ff */
[----:B------:R-:W-:Y:S02]  /*dfe0*/  @!P1 LOP3.LUT R7, R7, 0xfffffffe, RZ, 0xc0, !PT ;  /* 0xfffffffe07079812 */ /* 0x000fe400078ec0ff */
[----:B---3--:R-:W-:-:S02]  /*dff0*/  @!P3 LEA.HI R5, R8, R8, RZ, 0x1 ;  /* 0x000000080805b211 */ /* 0x008fc400078f08ff */
[----:B------:R-:W-:Y:S02]  /*e000*/  @!P2 LEA.HI R4, R9, R9, RZ, 0x1 ;  /* 0x000000090904a211 */ /* 0x000fe400078f08ff */
[----:B------:R-:W-:Y:S02]  /*e010*/  @!P3 LOP3.LUT R8, R5, 0xfffffffe, RZ, 0xc0, !PT ;  /* 0xfffffffe0508b812 */ /* 0x000fe400078ec0ff */
[----:B------:R-:W-:Y:S01]  /*e020*/  @!P2 LOP3.LUT R10, R4, 0xfffffffe, RZ, 0xc0, !PT ;  /* 0xfffffffe040aa812 */ /* 0x000fe200078ec0ff */
[----:B------:R-:W-:-:S04]  /*e030*/  @!P4 IMAD.WIDE R4, R6, 0x4, R2 ;  /* 0x000000040604c825 */ /* 0x000fc800078e0202 */
[--C-:B------:R-:W-:Y:S01]  /*e040*/  @!P3 IMAD.WIDE R8, R8, 0x4, R2.reuse ;  /* 0x000000040808b825 */ /* 0x100fe200078e0202 */
[----:B------:R3:W-:Y:S03]  /*e050*/  @!P4 ST.E.64 [R4.64], R180 ;  /* 0x000000b40400c985 */ /* 0x0007e6000c101b12 */
[--C-:B------:R-:W-:Y:S01]  /*e060*/  @!P2 IMAD.WIDE R10, R10, 0x4, R2.reuse ;  /* 0x000000040a0aa825 */ /* 0x100fe200078e0202 */
[----:B------:R4:W-:Y:S03]  /*e070*/  @!P3 ST.E.64 [R8.64], R196 ;  /* 0x000000c40800b985 */ /* 0x0009e6000c101b12 */
[--C-:B------:R-:W-:Y:S01]  /*e080*/  @!P1 IMAD.WIDE R6, R7, 0x4, R2.reuse ;  /* 0x0000000407069825 */ /* 0x100fe200078e0202 */
[----:B------:R-:W-:Y:S04]  /*e090*/  @!P2 ST.E.64 [R10.64], R200 ;  /* 0x000000c80a00a985 */ /* 0x000fe8000c101b12 */
[----:B------:R5:W-:Y:S01]  /*e0a0*/  @!P1 ST.E.64 [R6.64], R72 ;  /* 0x0000004806009985 */ /* 0x000be2000c101b12 */
[----:B---3--:R-:W-:Y:S01]  /*e0b0*/  @!P0 IMAD.WIDE R4, R12, 0x4, R2 ;  /* 0x000000040c048825 */ /* 0x008fe200078e0202 */
[----:B----4-:R-:W-:-:S04]  /*e0c0*/  IADD3 R9, R0, 0x50, RZ ;  /* 0x0000005000097810 */ /* 0x010fc80007ffe0ff */
[----:B------:R3:W-:Y:S01]  /*e0d0*/  @!P0 ST.E.64 [R4.64], R76 ;  /* 0x0000004c04008985 */ /* 0x0007e2000c101b12 */
[----:B------:R-:W-:Y:S02]  /*e0e0*/  IADD3 R8, R0, 0x58, RZ ;  /* 0x0000005800087810 */ /* 0x000fe40007ffe0ff */
[----:B------:R-:W-:Y:S02]  /*e0f0*/  ISETP.GE.AND P5, PT, R9, c[0x0][0x3c8], PT ;  /* 0x0000f20009007a0c */ /* 0x000fe40003fa6270 */
[----:B------:R-:W-:Y:S02]  /*e100*/  ISETP.GE.AND P4, PT, R8, c[0x0][0x3c8], PT ;  /* 0x0000f20008007a0c */ /* 0x000fe40003f86270 */
[C---:B-----5:R-:W-:Y:S02]  /*e110*/  IADD3 R7, R0.reuse, 0x60, RZ ;  /* 0x0000006000077810 */ /* 0x060fe40007ffe0ff */
[----:B------:R-:W-:Y:S02]  /*e120*/  IADD3 R6, R0, 0x68, RZ ;  /* 0x0000006800067810 */ /* 0x000fe40007ffe0ff */
[----:B------:R-:W-:-:S02]  /*e130*/  ISETP.GE.AND P3, PT, R7, c[0x0][0x3c8], PT ;  /* 0x0000f20007007a0c */ /* 0x000fc40003f66270 */
[----:B------:R-:W-:-:S03]  /*e140*/  ISETP.GE.AND P2, PT, R6, c[0x0][0x3c8], PT ;  /* 0x0000f20006007a0c */ /* 0x000fc60003f46270 */
[----:B------:R-:W-:Y:S02]  /*e150*/  @!P5 LEA.HI R9, R9, R9, RZ, 0x1 ;  /* 0x000000090909d211 */ /* 0x000fe400078f08ff */
[----:B------:R-:W-:-:S04]  /*e160*/  @!P4 LEA.HI R10, R8, R8, RZ, 0x1 ;  /* 0x00000008080ac211 */ /* 0x000fc800078f08ff */
[----:B------:R-:W-:Y:S02]  /*e170*/  @!P4 LOP3.LUT R10, R10, 0xfffffffe, RZ, 0xc0, !PT ;  /* 0xfffffffe0a0ac812 */ /* 0x000fe400078ec0ff */
[----:B------:R-:W-:Y:S02]  /*e180*/  @!P3 LEA.HI R8, R7, R7, RZ, 0x1 ;  /* 0x000000070708b211 */ /* 0x000fe400078f08ff */
[----:B------:R-:W-:Y:S01]  /*e190*/  @!P2 LEA.HI R7, R6, R6, RZ, 0x1 ;  /* 0x000000060607a211 */ /* 0x000fe200078f08ff */
[----:B------:R-:W-:Y:S01]  /*e1a0*/  @!P4 IMAD.WIDE R10, R10, 0x4, R2 ;  /* 0x000000040a0ac825 */ /* 0x000fe200078e0202 */
[----:B------:R-:W-:Y:S02]  /*e1b0*/  @!P3 LOP3.LUT R8, R8, 0xfffffffe, RZ, 0xc0, !PT ;  /* 0xfffffffe0808b812 */ /* 0x000fe400078ec0ff */
[C---:B---3--:R-:W-:Y:S02]  /*e1c0*/  IADD3 R5, R0.reuse, 0x70, RZ ;  /* 0x0000007000057810 */ /* 0x048fe40007ffe0ff */
[----:B------:R-:W-:-:S02]  /*e1d0*/  IADD3 R4, R0, 0x78, RZ ;  /* 0x0000007800047810 */ /* 0x000fc40007ffe0ff */
[----:B------:R-:W-:Y:S02]  /*e1e0*/  ISETP.GE.AND P1, PT, R5, c[0x0][0x3c8], PT ;  /* 0x0000f20005007a0c */ /* 0x000fe40003f26270 */
[----:B------:R-:W-:Y:S02]  /*e1f0*/  ISETP.GE.AND P0, PT, R4, c[0x0][0x3c8], PT ;  /* 0x0000f20004007a0c */ /* 0x000fe40003f06270 */
[----:B------:R-:W-:-:S09]  /*e200*/  @!P2 LOP3.LUT R7, R7, 0xfffffffe, RZ, 0xc0, !PT ;  /* 0xfffffffe0707a812 */ /* 0x000fd200078ec0ff */
[----:B------:R-:W-:Y:S02]  /*e210*/  @!P1 LEA.HI R6, R5, R5, RZ, 0x1 ;  /* 0x0000000505069211 */ /* 0x000fe400078f08ff */
[----:B------:R-:W-:Y:S01]  /*e220*/  @!P5 LOP3.LUT R5, R9, 0xfffffffe, RZ, 0xc0, !PT ;  /* 0xfffffffe0905d812 */ /* 0x000fe200078ec0ff */
[--C-:B------:R-:W-:Y:S01]  /*e230*/  @!P3 IMAD.WIDE R8, R8, 0x4, R2.reuse ;  /* 0x000000040808b825 */ /* 0x100fe200078e0202 */
[----:B------:R-:W-:Y:S02]  /*e240*/  @!P0 LEA.HI R4, R4, R4, RZ, 0x1 ;  /* 0x0000000404048211 */ /* 0x000fe400078f08ff */
[----:B------:R-:W-:Y:S01]  /*e250*/  @!P1 LOP3.LUT R14, R6, 0xfffffffe, RZ, 0xc0, !PT ;  /* 0xfffffffe060e9812 */ /* 0x000fe200078ec0ff */
[----:B------:R-:W-:Y:S01]  /*e260*/  @!P5 IMAD.WIDE R12, R5, 0x4, R2 ;  /* 0x00000004050cd825 */ /* 0x000fe200078e0202 */
[----:B------:R-:W-:-:S03]  /*e270*/  @!P0 LOP3.LUT R15, R4, 0xfffffffe, RZ, 0xc0, !PT ;  /* 0xfffffffe040f8812 */ /* 0x000fc600078ec0ff */
[--C-:B------:R-:W-:Y:S01]  /*e280*/  @!P2 IMAD.WIDE R6, R7, 0x4, R2.reuse ;  /* 0x000000040706a825 */ /* 0x100fe200078e0202 */
[----:B------:R3:W-:Y:S03]  /*e290*/  @!P5 ST.E.64 [R12.64], R88 ;  /* 0x000000580c00d985 */ /* 0x0007e6000c101b12 */
[--C-:B------:R-:W-:Y:S01]  /*e2a0*/  @!P1 IMAD.WIDE R4, R14, 0x4, R2.reuse ;  /* 0x000000040e049825 */ /* 0x100fe200078e0202 */
[----:B------:R3:W-:Y:S03]  /*e2b0*/  @!P4 ST.E.64 [R10.64], R92 ;  /* 0x0000005c0a00c985 */ /* 0x0007e6000c101b12 */
[----:B------:R-:W-:Y:S01]  /*e2c0*/  @!P0 IMAD.WIDE R2, R15, 0x4, R2 ;  /* 0x000000040f028825 */ /* 0x000fe200078e0202 */
[----:B------:R3:W-:Y:S04]  /*e2d0*/  @!P3 ST.E.64 [R8.64], R104 ;  /* 0x000000680800b985 */ /* 0x0007e8000c101b12 */
[----:B------:R3:W-:Y:S04]  /*e2e0*/  @!P2 ST.E.64 [R6.64], R108 ;  /* 0x0000006c0600a985 */ /* 0x0007e8000c101b12 */
[----:B------:R3:W-:Y:S04]  /*e2f0*/  @!P1 ST.E.64 [R4.64], R120 ;  /* 0x0000007804009985 */ /* 0x0007e8000c101b12 */
[----:B------:R3:W-:Y:S02]  /*e300*/  @!P0 ST.E.64 [R2.64], R124 ;  /* 0x0000007c02008985 */ /* 0x0007e4000c101b12 */
.L_x_119:
[----:B------:R-:W-:Y:S05]  /*e310*/  BSYNC B0 ;  /* 0x0000000000007941 */ /* 0x000fea0003800000 */
.L_x_118:
[----:B---3--:R3:W1:Y:S04]  /*e320*/  SHFL.IDX PT, R3, R22, 0x3, 0x1c1f ;  /* 0x007c1f0016037f89 */ /* 0x00866800000e0000 */
[----:B----4-:R3:W4:Y:S01]  /*e330*/  SHFL.IDX PT, R2, R23, 0x3, 0x1c1f ;  /* 0x007c1f0017027f89 */ /* 0x01072200000e0000 */
[----:B------:R-:W-:Y:S05]  /*e340*/  @P6 EXIT ;  /* 0x000000000000694d */ /* 0x000fea0003800000 */
[C---:B------:R-:W-:Y:S02]  /*e350*/  ISETP.GE.AND P0, PT, R0.reuse, c[0x0][0x3c8], PT ;  /* 0x0000f20000007a0c */ /* 0x040fe40003f06270 */
[----:B------:R-:W-:-:S02]  /*e360*/  IADD3 R5, R0, 0x8, RZ ;  /* 0x0000000800057810 */ /* 0x000fc40007ffe0ff */
[----:B------:R-:W-:Y:S02]  /*e370*/  IADD3 R4, R0, 0x10, RZ ;  /* 0x0000001000047810 */ /* 0x000fe40007ffe0ff */
[----:B------:R-:W-:Y:S02]  /*e380*/  ISETP.GE.AND P6, PT, R5, c[0x0][0x3c8], PT ;  /* 0x0000f20005007a0c */ /* 0x000fe40003fc6270 */
[----:B------:R-:W-:Y:S02]  /*e390*/  ISETP.GE.AND P5, PT, R4, c[0x0][0x3c8], PT ;  /* 0x0000f20004007a0c */ /* 0x000fe40003fa6270 */
[C---:B------:R-:W-:Y:S02]  /*e3a0*/  IADD3 R8, R0.reuse, 0x18, RZ ;  /* 0x0000001800087810 */ /* 0x040fe40007ffe0ff */
[C---:B------:R-:W-:Y:S01]  /*e3b0*/  IADD3 R9, R0.reuse, 0x20, RZ ;  /* 0x0000002000097810 */ /* 0x040fe20007ffe0ff */
[C---:B-1--4-:R-:W-:Y:S01]  /*e3c0*/  @!P0 IMAD.WIDE R6, R0.reuse, 0x4, R2 ;  /* 0x0000000400068825 */ /* 0x052fe200078e0202 */
[----:B------:R-:W-:-:S02]  /*e3d0*/  IADD3 R10, R0, 0x28, RZ ;  /* 0x00000028000a7810 */ /* 0x000fc40007ffe0ff */
[C---:B------:R-:W-:Y:S02]  /*e3e0*/  IADD3 R11, R0.reuse, 0x30, RZ ;  /* 0x00000030000b7810 */ /* 0x040fe40007ffe0ff */
[----:B------:R1:W-:Y:S01]  /*e3f0*/  @!P0 ST.E.64 [R6.64], R142 ;  /* 0x0000008e06008985 */ /* 0x0003e2000c101b12 */
[----:B------:R-:W-:Y:S02]  /*e400*/  IADD3 R12, R0, 0x38, RZ ;  /* 0x00000038000c7810 */ /* 0x000fe40007ffe0ff */
[----:B------:R-:W-:Y:S02]  /*e410*/  @!P5 LEA.HI R4, R4, R4, RZ, 0x1 ;  /* 0x000000040404d211 */ /* 0x000fe400078f08ff */
[----:B------:R-:W-:Y:S02]  /*e420*/  ISETP.GE.AND P4, PT, R8, c[0x0][0x3c8], PT ;  /* 0x0000f20008007a0c */ /* 0x000fe40003f86270 */
[----:B------:R-:W-:Y:S02]  /*e430*/  ISETP.GE.AND P3, PT, R9, c[0x0][0x3c8], PT ;  /* 0x0000f20009007a0c */ /* 0x000fe40003f66270 */
[----:B------:R-:W-:-:S02]  /*e440*/  @!P5 LOP3.LUT R4, R4, 0xfffffffe, RZ, 0xc0, !PT ;  /* 0xfffffffe0404d812 */ /* 0x000fc400078ec0ff */
[----:B------:R-:W-:Y:S02]  /*e450*/  ISETP.GE.AND P2, PT, R10, c[0x0][0x3c8], PT ;  /* 0x0000f2000a007a0c */ /* 0x000fe40003f46270 */
[----:B------:R-:W-:Y:S02]  /*e460*/  ISETP.GE.AND P1, PT, R11, c[0x0][0x3c8], PT ;  /* 0x0000f2000b007a0c */ /* 0x000fe40003f26270 */
[----:B------:R-:W-:Y:S02]  /*e470*/  ISETP.GE.AND P0, PT, R12, c[0x0][0x3c8], PT ;  /* 0x0000f2000c007a0c */ /* 0x000fe40003f06270 */
[C---:B------:R-:W-:Y:S02]  /*e480*/  IADD3 R14, R0.reuse, 0x40, RZ ;  /* 0x00000040000e7810 */ /* 0x040fe40007ffe0ff */
[----:B------:R-:W-:Y:S02]  /*e490*/  IADD3 R15, R0, 0x48, RZ ;  /* 0x00000048000f7810 */ /* 0x000fe40007ffe0ff */
[----:B-1----:R-:W-:Y:S01]  /*e4a0*/  @!P6 LEA.HI R6, R5, R5, RZ, 0x1 ;  /* 0x000000050506e211 */ /* 0x002fe200078f08ff */
[----:B------:R-:W-:-:S03]  /*e4b0*/  @!P5 IMAD.WIDE R4, R4, 0x4, R2 ;  /* 0x000000040404d825 */ /* 0x000fc600078e0202 */
[----:B------:R-:W-:-:S05]  /*e4c0*/  @!P6 LOP3.LUT R6, R6, 0xfffffffe, RZ, 0xc0, !PT ;  /* 0xfffffffe0606e812 */ /* 0x000fca00078ec0ff */
[----:B------:R-:W-:-:S05]  /*e4d0*/  @!P6 IMAD.WIDE R6, R6, 0x4, R2 ;  /* 0x000000040606e825 */ /* 0x000fca00078e0202 */
[----:B------:R1:W-:Y:S01]  /*e4e0*/  @!P6 ST.E.64 [R6.64], R150 ;  /* 0x000000960600e985 */ /* 0x0003e2000c101b12 */
[----:B------:R-:W-:-:S03]  /*e4f0*/  ISETP.GE.AND P6, PT, R14, c[0x0][0x3c8], PT ;  /* 0x0000f2000e007a0c */ /* 0x000fc60003fc6270 */
[----:B------:R4:W-:Y:S01]  /*e500*/  @!P5 ST.E.64 [R4.64], R162 ;  /* 0x000000a20400d985 */ /* 0x0009e2000c101b12 */
[----:B------:R-:W-:Y:S02]  /*e510*/  ISETP.GE.AND P5, PT, R15, c[0x0][0x3c8], PT ;  /* 0x0000f2000f007a0c */ /* 0x000fe40003fa6270 */
[----:B-1----:R-:W-:Y:S02]  /*e520*/  @!P2 LEA.HI R7, R10, R10, RZ, 0x1 ;  /* 0x0000000a0a07a211 */ /* 0x002fe400078f08ff */
[----:B------:R-:W-:Y:S02]  /*e530*/  @!P1 LEA.HI R6, R11, R11, RZ, 0x1 ;  /* 0x0000000b0b069211 */ /* 0x000fe400078f08ff */
[----:B----4-:R-:W-:Y:S02]  /*e540*/  @!P4 LEA.HI R4, R8, R8, RZ, 0x1 ;  /* 0x000000080804c211 */ /* 0x010fe400078f08ff */
[----:B------:R-:W-:Y:S02]  /*e550*/  @!P3 LEA.HI R8, R9, R9, RZ, 0x1 ;  /* 0x000000090908b211 */ /* 0x000fe400078f08ff */
[----:B------:R-:W-:-:S02]  /*e560*/  @!P0 LEA.HI R5, R12, R12, RZ, 0x1 ;  /* 0x0000000c0c058211 */ /* 0x000fc400078f08ff */
[----:B------:R-:W-:Y:S02]  /*e570*/  @!P4 LOP3.LUT R4, R4, 0xfffffffe, RZ, 0xc0, !PT ;  /* 0xfffffffe0404c812 */ /* 0x000fe400078ec0ff */
[----:B------:R-:W-:Y:S02]  /*e580*/  @!P3 LOP3.LUT R8, R8, 0xfffffffe, RZ, 0xc0, !PT ;  /* 0xfffffffe0808b812 */ /* 0x000fe400078ec0ff */
[----:B------:R-:W-:Y:S01]  /*e590*/  @!P2 LOP3.LUT R7, R7, 0xfffffffe, RZ, 0xc0, !PT ;  /* 0xfffffffe0707a812 */ /* 0x000fe200078ec0ff */
[--C-:B------:R-:W-:Y:S01]  /*e5a0*/  @!P4 IMAD.WIDE R12, R4, 0x4, R2.reuse ;  /* 0x00000004040cc825 */ /* 0x100fe200078e0202 */
[----:B------:R-:W-:Y:S02]  /*e5b0*/  @!P1 LOP3.LUT R6, R6, 0xfffffffe, RZ, 0xc0, !PT ;  /* 0xfffffffe06069812 */ /* 0x000fe400078ec0ff */
[----:B------:R-:W-:Y:S01]  /*e5c0*/  @!P0 LOP3.LUT R5, R5, 0xfffffffe, RZ, 0xc0, !PT ;  /* 0xfffffffe05058812 */ /* 0x000fe200078ec0ff */
[--C-:B------:R-:W-:Y:S01]  /*e5d0*/  @!P3 IMAD.WIDE R10, R8, 0x4, R2.reuse ;  /* 0x00000004080ab825 */ /* 0x100fe200078e0202 */
[----:B------:R1:W-:Y:S03]  /*e5e0*/  @!P4 ST.E.64 [R12.64], R166 ;  /* 0x000000a60c00c985 */ /* 0x0003e6000c101b12 */
[--C-:B------:R-:W-:Y:S01]  /*e5f0*/  @!P2 IMAD.WIDE R8, R7, 0x4, R2.reuse ;  /* 0x000000040708a825 */ /* 0x100fe200078e0202 */
[----:B------:R4:W-:Y:S03]  /*e600*/  @!P3 ST.E.64 [R10.64], R178 ;  /* 0x000000b20a00b985 */ /* 0x0009e6000c101b12 */
[--C-:B------:R-:W-:Y:S01]  /*e610*/  @!P1 IMAD.WIDE R6, R6, 0x4, R2.reuse ;  /* 0x0000000406069825 */ /* 0x100fe200078e0202 */
[----:B------:R5:W-:Y:S03]  /*e620*/  @!P2 ST.E.64 [R8.64], R182 ;  /* 0x000000b60800a985 */ /* 0x000be6000c101b12 */
[----:B------:R-:W-:Y:S01]  /*e630*/  @!P0 IMAD.WIDE R4, R5, 0x4, R2 ;  /* 0x0000000405048825 */ /* 0x000fe200078e0202 */
[----:B------:R-:W-:Y:S04]  /*e640*/  @!P1 ST.E.64 [R6.64], R198 ;  /* 0x000000c606009985 */ /* 0x000fe8000c101b12 */
[----:B------:R2:W-:Y:S01]  /*e650*/  @!P0 ST.E.64 [R4.64], R202 ;  /* 0x000000ca04008985 */ /* 0x0005e2000c101b12 */
[----:B-1----:R-:W-:-:S02]  /*e660*/  IADD3 R12, R0, 0x70, RZ ;  /* 0x00000070000c7810 */ /* 0x002fc40007ffe0ff */
[C---:B----4-:R-:W-:Y:S02]  /*e670*/  IADD3 R10, R0.reuse, 0x60, RZ ;  /* 0x00000060000a7810 */ /* 0x050fe40007ffe0ff */
[C---:B------:R-:W-:Y:S02]  /*e680*/  IADD3 R11, R0.reuse, 0x68, RZ ;  /* 0x00000068000b7810 */ /* 0x040fe40007ffe0ff */
[C---:B-----5:R-:W-:Y:S02]  /*e690*/  IADD3 R8, R0.reuse, 0x50, RZ ;  /* 0x0000005000087810 */ /* 0x060fe40007ffe0ff */
[----:B------:R-:W-:Y:S02]  /*e6a0*/  IADD3 R9, R0, 0x58, RZ ;  /* 0x0000005800097810 */ /* 0x000fe40007ffe0ff */
[----:B------:R-:W-:Y:S02]  /*e6b0*/  ISETP.GE.AND P4, PT, R8, c[0x0][0x3c8], PT ;  /* 0x0000f20008007a0c */ /* 0x000fe40003f86270 */
[----:B------:R-:W-:-:S02]  /*e6c0*/  ISETP.GE.AND P3, PT, R9, c[0x0][0x3c8], PT ;  /* 0x0000f20009007a0c */ /* 0x000fc40003f66270 */
[----:B--2---:R-:W-:Y:S02]  /*e6d0*/  @!P6 LEA.HI R4, R14, R14, RZ, 0x1 ;  /* 0x0000000e0e04e211 */ /* 0x004fe400078f08ff */
[----:B------:R-:W-:Y:S02]  /*e6e0*/  @!P5 LEA.HI R5, R15, R15, RZ, 0x1 ;  /* 0x0000000f0f05d211 */ /* 0x000fe400078f08ff */
[----:B------:R-:W-:Y:S02]  /*e6f0*/  @!P6 LOP3.LUT R4, R4, 0xfffffffe, RZ, 0xc0, !PT ;  /* 0xfffffffe0404e812 */ /* 0x000fe400078ec0ff */
[----:B------:R-:W-:Y:S02]  /*e700*/  ISETP.GE.AND P2, PT, R10, c[0x0][0x3c8], PT ;  /* 0x0000f2000a007a0c */ /* 0x000fe40003f46270 */
[----:B------:R-:W-:Y:S01]  /*e710*/  @!P5 LOP3.LUT R5, R5, 0xfffffffe, RZ, 0xc0, !PT ;  /* 0xfffffffe0505d812 */ /* 0x000fe200078ec0ff */
[----:B------:R-:W-:Y:S01]  /*e720*/  @!P6 IMAD.WIDE R6, R4, 0x4, R2 ;  /* 0x000000040406e825 */ /* 0x000fe200078e0202 */
[----:B------:R-:W-:-:S02]  /*e730*/  ISETP.GE.AND P1, PT, R11, c[0x0][0x3c8], PT ;  /* 0x0000f2000b007a0c */ /* 0x000fc40003f26270 */
[----:B------:R-:W-:Y:S01]  /*e740*/  ISETP.GE.AND P0, PT, R12, c[0x0][0x3c8], PT ;  /* 0x0000f2000c007a0c */ /* 0x000fe20003f06270 */
[----:B------:R-:W-:Y:S01]  /*e750*/  @!P5 IMAD.WIDE R4, R5, 0x4, R2 ;  /* 0x000000040504d825 */ /* 0x000fe200078e0202 */
[----:B------:R1:W-:Y:S01]  /*e760*/  @!P6 ST.E.64 [R6.64], R74 ;  /* 0x0000004a0600e985 */ /* 0x0003e2000c101b12 */
[----:B------:R-:W-:-:S03]  /*e770*/  IADD3 R0, R0, 0x78, RZ ;  /* 0x0000007800007810 */ /* 0x000fc60007ffe0ff */
[----:B------:R2:W-:Y:S01]  /*e780*/  @!P5 ST.E.64 [R4.64], R78 ;  /* 0x0000004e0400d985 */ /* 0x0005e2000c101b12 */
[----:B-1----:R-:W-:-:S04]  /*e790*/  @!P2 LEA.HI R7, R10, R10, RZ, 0x1 ;  /* 0x0000000a0a07a211 */ /* 0x002fc800078f08ff */
[----:B------:R-:W-:Y:S02]  /*e7a0*/  @!P1 LEA.HI R6, R11, R11, RZ, 0x1 ;  /* 0x0000000b0b069211 */ /* 0x000fe400078f08ff */
[----:B--2---:R-:W-:Y:S02]  /*e7b0*/  @!P4 LEA.HI R4, R8, R8, RZ, 0x1 ;  /* 0x000000080804c211 */ /* 0x004fe400078f08ff */
[----:B------:R-:W-:Y:S02]  /*e7c0*/  @!P3 LEA.HI R8, R9, R9, RZ, 0x1 ;  /* 0x000000090908b211 */ /* 0x000fe400078f08ff */
[----:B------:R-:W-:Y:S02]  /*e7d0*/  @!P0 LEA.HI R5, R12, R12, RZ, 0x1 ;  /* 0x0000000c0c058211 */ /* 0x000fe400078f08ff */
[----:B------:R-:W-:Y:S02]  /*e7e0*/  @!P4 LOP3.LUT R4, R4, 0xfffffffe, RZ, 0xc0, !PT ;  /* 0xfffffffe0404c812 */ /* 0x000fe400078ec0ff */
[----:B------:R-:W-:-:S02]  /*e7f0*/  @!P3 LOP3.LUT R8, R8, 0xfffffffe, RZ, 0xc0, !PT ;  /* 0xfffffffe0808b812 */ /* 0x000fc400078ec0ff */
        /* <DEDUP_REMOVED lines=11> */
[----:B------:R1:W-:Y:S04]  /*e8b0*/  @!P1 ST.E.64 [R6.64], R110 ;  /* 0x0000006e06009985 */ /* 0x0003e8000c101b12 */
[----:B------:R1:W-:Y:S01]  /*e8c0*/  @!P0 ST.E.64 [R4.64], R122 ;  /* 0x0000007a04008985 */ /* 0x0003e2000c101b12 */
[----:B------:R-:W-:-:S13]  /*e8d0*/  ISETP.GE.AND P0, PT, R0, c[0x0][0x3c8], PT ;  /* 0x0000f20000007a0c */ /* 0x000fda0003f06270 */
[----:B------:R-:W-:Y:S05]  /*e8e0*/  @P0 EXIT ;  /* 0x000000000000094d */ /* 0x000fea0003800000 */
[----:B------:R-:W-:-:S04]  /*e8f0*/  LEA.HI R0, R0, R0, RZ, 0x1 ;  /* 0x0000000000007211 */ /* 0x000fc800078f08ff */
[----:B------:R-:W-:-:S05]  /*e900*/  LOP3.LUT R0, R0, 0xfffffffe, RZ, 0xc0, !PT ;  /* 0xfffffffe00007812 */ /* 0x000fca00078ec0ff */
[----:B------:R-:W-:-:S05]  /*e910*/  IMAD.WIDE R2, R0, 0x4, R2 ;  /* 0x0000000400027825 */ /* 0x000fca00078e0202 */
[----:B------:R-:W-:Y:S01]  /*e920*/  ST.E.64 [R2.64], R126 ;  /* 0x0000007e02007985 */ /* 0x000fe2000c101b12 */
[----:B------:R-:W-:Y:S05]  /*e930*/  EXIT ;  /* 0x000000000000794d */ /* 0x000fea0003800000 */
.L_x_113:
        /* <DEDUP_REMOVED lines=26> */
[----:B------:R-:W-:-:S04]  /*eae0*/  IMAD.WIDE.U32 R2, R7, c[0x0][0x4d8], R2 ;  /* 0x0001360007027a25 */ /* 0x000fc800078e0002 */
[----:B------:R-:W-:Y:S02]  /*eaf0*/  IMAD R6, R6, c[0x0][0x4d8], RZ ;  /* 0x0001360006067a24 */ /* 0x000fe400078e02ff */
[----:B--2---:R-:W-:Y:S02]  /*eb00*/  IMAD R4, R4, c[0x0][0x550], R9 ;  /* 0x0001540004047a24 */ /* 0x004fe400078e0209 */
[----:B------:R-:W-:Y:S01]  /*eb10*/  IMAD R5, R7, c[0x0][0x4dc], R6 ;  /* 0x0001370007057a24 */ /* 0x000fe200078e0206 */
[----:B------:R-:W-:Y:S02]  /*eb20*/  IADD3 R7, -R0, RZ, RZ ;  /* 0x000000ff00077210 */ /* 0x000fe40007ffe1ff */
[----:B------:R-:W-:Y:S01]  /*eb30*/  SHF.R.S32.HI R6, RZ, 0x1f, R4 ;  /* 0x0000001fff067819 */ /* 0x000fe20000011404 */
[----:B------:R-:W-:Y:S02]  /*eb40*/  IMAD.IADD R3, R5, 0x1, R3 ;  /* 0x0000000105037824 */ /* 0x000fe400078e0203 */
[----:B------:R-:W-:Y:S01]  /*eb50*/  IMAD R5, R7, c[0x0][0x4e8], R8 ;  /* 0x00013a0007057a24 */ /* 0x000fe200078e0208 */
[----:B------:R-:W-:Y:S01]  /*eb60*/  SHF.R.S32.HI R7, RZ, 0x1f, R0 ;  /* 0x0000001fff077819 */ /* 0x000fe20000011400 */
[----:B------:R-:W-:-:S02]  /*eb70*/  IMAD R6, R6, c[0x0][0x4e0], RZ ;  /* 0x0001380006067a24 */ /* 0x000fc400078e02ff */
        /* <DEDUP_REMOVED lines=14> */
.L_x_120:
        /* <DEDUP_REMOVED lines=10> */
.L_x_2677:


//--------------------- .text._ZN7cutlass13device_kernelIN5flash19enable_sm80_to_sm89INS1_16FlashAttnFwdSm80INS1_25CollectiveMainloopFwdSm80ILi8ELi1ELb1EN4cute5tupleIJNS5_1CILi128EEENS7_ILi112EEES8_EEELi128ENS_10bfloat16_tEfNS_4arch4Sm80ELb0ELb0ELb1ELb1ELb0ELb0ELb1ELb1EEENS1_21CollectiveEpilogueFwdINS6_IJS8_S8_S9_EEENS6_IJNS7_ILi1EEESH_SH_EEESB_SD_Li256ELb1ELb1ELb1ELb0EEENS1_36VarlenDynamicPersistentTileSchedulerILi128ELi112ELi256ELi256ELb1ELb1ELb0ELb0ELb1ELb1EEEEEEEEEvNT_6ParamsE --------------------------
	.section	.text._ZN7cutlass13device_kernelIN5flash19enable_sm80_to_sm89INS1_16FlashAttnFwdSm80INS1_25CollectiveMainloopFwdSm80ILi8ELi1ELb1EN4cute5tupleIJNS5_1CILi128EEENS7_ILi112EEES8_EEELi128ENS_10bfloat16_tEfNS_4arch4Sm80ELb0ELb0ELb1ELb1ELb0ELb0ELb1ELb1EEENS1_21CollectiveEpilogueFwdINS6_IJS8_S8_S9_EEENS6_IJNS7_ILi1EEESH_SH_EEESB_SD_Li256ELb1ELb1ELb1ELb0EEENS1_36VarlenDynamicPersistentTileSchedulerILi128ELi112ELi256ELi256ELb1ELb1ELb0ELb0ELb1ELb1EEEEEEEEEvNT_6ParamsE,"ax",@progbits
	.sectioninfo	@"SHI_REGISTERS=255"
	.align	128
.text._ZN7cutlass13device_kernelIN5flash19enable_sm80_to_sm89INS1_16FlashAttnFwdSm80INS1_25CollectiveMainloopFwdSm80ILi8ELi1ELb1EN4cute5tupleIJNS5_1CILi128EEENS7_ILi112EEES8_EEELi128ENS_10bfloat16_tEfNS_4arch4Sm80ELb0ELb0ELb1ELb1ELb0ELb0ELb1ELb1EEENS1_21CollectiveEpilogueFwdINS6_IJS8_S8_S9_EEENS6_IJNS7_ILi1EEESH_SH_EEESB_SD_Li256ELb1ELb1ELb1ELb0EEENS1_36VarlenDynamicPersistentTileSchedulerILi128ELi112ELi256ELi256ELb1ELb1ELb0ELb0ELb1ELb1EEEEEEEEEvNT_6ParamsE:
        .type           _ZN7cutlass13device_kernelIN5flash19enable_sm80_to_sm89INS1_16FlashAttnFwdSm80INS1_25CollectiveMainloopFwdSm80ILi8ELi1ELb1EN4cute5tupleIJNS5_1CILi128EEENS7_ILi112EEES8_EEELi128ENS_10bfloat16_tEfNS_4arch4Sm80ELb0ELb0ELb1ELb1ELb0ELb0ELb1ELb1EEENS1_21CollectiveEpilogueFwdINS6_IJS8_S8_S9_EEENS6_IJNS7_ILi1EEESH_SH_EEESB_SD_Li256ELb1ELb1ELb1ELb0EEENS1_36VarlenDynamicPersistentTileSchedulerILi128ELi112ELi256ELi256ELb1ELb1ELb0ELb0ELb1ELb1EEEEEEEEEvNT_6ParamsE,@function
        .size           _ZN7cutlass13device_kernelIN5flash19enable_sm80_to_sm89INS1_16FlashAttnFwdSm80INS1_25CollectiveMainloopFwdSm80ILi8ELi1ELb1EN4cute5tupleIJNS5_1CILi128EEENS7_ILi112EEES8_EEELi128ENS_10bfloat16_tEfNS_4arch4Sm80ELb0ELb0ELb1ELb1ELb0ELb0ELb1ELb1EEENS1_21CollectiveEpilogueFwdINS6_IJS8_S8_S9_EEENS6_IJNS7_ILi1EEESH_SH_EEESB_SD_Li256ELb1ELb1ELb1ELb0EEENS1_36VarlenDynamicPersistentTileSchedulerILi128ELi112ELi256ELi256ELb1ELb1ELb0ELb0ELb1ELb1EEEEEEEEEvNT_6ParamsE,(.L_x_2678 - _ZN7cutlass13device_kernelIN5flash19enable_sm80_to_sm89INS1_16FlashAttnFwdSm80INS1_25CollectiveMainloopFwdSm80ILi8ELi1ELb1EN4cute5tupleIJNS5_1CILi128EEENS7_ILi112EEES8_EEELi128ENS_10bfloat16_tEfNS_4arch4Sm80ELb0ELb0ELb1ELb1ELb0ELb0ELb1ELb1EEENS1_21CollectiveEpilogueFwdINS6_IJS8_S8_S9_EEENS6_IJNS7_ILi1EEESH_SH_EEESB_SD_Li256ELb1ELb1ELb1ELb0EEENS1_36VarlenDynamicPersistentTileSchedulerILi128ELi112ELi256ELi256ELb1ELb1ELb0ELb0ELb1ELb1EEEEEEEEEvNT_6ParamsE)
        .other          _ZN7cutlass13device_kernelIN5flash19enable_sm80_to_sm89INS1_16FlashAttnFwdSm80INS1_25CollectiveMainloopFwdSm80ILi8ELi1ELb1EN4cute5tupleIJNS5_1CILi128EEENS7_ILi112EEES8_EEELi128ENS_10bfloat16_tEfNS_4arch4Sm80ELb0ELb0ELb1ELb1ELb0ELb0ELb1ELb1EEENS1_21CollectiveEpilogueFwdINS6_IJS8_S8_S9_EEENS6_IJNS7_ILi1EEESH_SH_EEESB_SD_Li256ELb1ELb1ELb1ELb0EEENS1_36VarlenDynamicPersistentTileSchedulerILi128ELi112ELi256ELi256ELb1ELb1ELb0ELb0ELb1ELb1EEEEEEEEEvNT_6ParamsE,@"STO_CUDA_ENTRY STV_DEFAULT"
_ZN7cutlass13device_kernelIN5flash19enable_sm80_to_sm89INS1_16FlashAttnFwdSm80INS1_25CollectiveMainloopFwdSm80ILi8ELi1ELb1EN4cute5tupleIJNS5_1CILi128EEENS7_ILi112EEES8_EEELi128ENS_10bfloat16_tEfNS_4arch4Sm80ELb0ELb0ELb1ELb1ELb0ELb0ELb1ELb1EEENS1_21CollectiveEpilogueFwdINS6_IJS8_S8_S9_EEENS6_IJNS7_ILi1EEESH_SH_EEESB_SD_Li256ELb1ELb1ELb1ELb0EEENS1_36VarlenDynamicPersistentTileSchedulerILi128ELi112ELi256ELi256ELb1ELb1ELb0ELb0ELb1ELb1EEEEEEEEEvNT_6ParamsE:
[----:B------:R-:W-:-:S03]  /*0000*/  MOV R1, c[0x0][0x28] ;  /* 0x00000a0000017a02 */ /* 0x000fc60000000f00 */
[----:B------:R-:W1:Y:S01]  /*0010*/  S2R R2, SR_TID.X ;  /* 0x0000000000027919 */ /* 0x000e620000002100 */
[----:B------:R-:W-:Y:S01]  /*0020*/  IADD3 R1, R1, -0x88, RZ ;  /* 0xffffff7801017810 */ /* 0x000fe20007ffe0ff */
[----:B------:R-:W-:Y:S01]  /*0030*/  ULDC.64 UR6, c[0x0][0x118] ;  /* 0x0000460000067ab9 */ /* 0x000fe20000000a00 */
[----:B-1----:R-:W-:-:S05]  /*0040*/  SHF.R.U32.HI R0, RZ, 0x5, R2 ;  /* 0x00000005ff007819 */ /* 0x002fca0000011602 */
[----:B------:R-:W1:Y:S02]  /*0050*/  SHFL.IDX PT, R3, R0, RZ, 0x1f ;  /* 0x00001fff00037589 */ /* 0x000e6400000e0000 */
[----:B-1----:R-:W-:Y:S02]  /*0060*/  ISETP.NE.AND P0, PT, R3, RZ, PT ;  /* 0x000000ff0300720c */ /* 0x002fe40003f05270 */
[----:B------:R-:W-:Y:S11]  /*0070*/  STL [R1+0x78], R3 ;  /* 0x0000780301007387 */ /* 0x000ff60000100800 */
[----:B------:R-:W-:Y:S06]  /*0080*/  @P0 BAR.SYNC.DEFER_BLOCKING 0x5, 0x100 ;  /* 0x0144000000000b1d */ /* 0x000fec0000010000 */
[----:B------:R-:W1:Y:S04]  /*0090*/  @P0 LDS.128 R4, [0xf100] ;  /* 0x00f10000ff040984 */ /* 0x000e680000000c00 */
[----:B-1----:R1:W-:Y:S04]  /*00a0*/  @P0 STL.64 [R1+0x28], R4 ;  /* 0x0000280401000387 */ /* 0x0023e80000100a00 */
[----:B------:R1:W-:Y:S04]  /*00b0*/  @P0 STL.64 [R1+0x30], R6 ;  /* 0x0000300601000387 */ /* 0x0003e80000100a00 */
[----:B------:R-:W-:Y:S06]  /*00c0*/  @P0 BAR.ARV 0x4, 0x100 ;  /* 0x0104000000000b1d */ /* 0x000fec0000002000 */
[----:B------:R-:W-:Y:S05]  /*00d0*/  @P0 BRA `(.L_x_121) ;  /* 0x00000b1000000947 */ /* 0x000fea0003800000 */
[----:B------:R-:W-:Y:S01]  /*00e0*/  LOP3.LUT R14, R2, 0x1f, RZ, 0xc0, !PT ;  /* 0x0000001f020e7812 */ /* 0x000fe200078ec0ff */
[----:B------:R-:W-:Y:S01]  /*00f0*/  CS2R R8, SRZ ;  /* 0x0000000000087805 */ /* 0x000fe2000001ff00 */
[----:B-1----:R-:W-:-:S02]  /*0100*/  IMAD.MOV.U32 R7, RZ, RZ, RZ ;  /* 0x000000ffff077224 */ /* 0x002fc400078e00ff */
[----:B------:R-:W-:-:S04]  /*0110*/  ISETP.NE.AND P6, PT, R14, 0x1f, PT ;  /* 0x0000001f0e00780c */ /* 0x000fc80003fc5270 */
[----:B------:R-:W-:-:S13]  /*0120*/  ISETP.GE.OR P0, PT, R14, c[0x0][0x53c], !P6 ;  /* 0x00014f000e007a0c */ /* 0x000fda0007706670 */
[----:B------:R-:W-:Y:S02]  /*0130*/  @!P0 IMAD.MOV.U32 R4, RZ, RZ, 0x4 ;  /* 0x00000004ff048424 */ /* 0x000fe400078e00ff */
[----:B------:R-:W-:Y:S02]  /*0140*/  @!P0 IMAD.MOV.U32 R2, RZ, RZ, 0x4 ;  /* 0x00000004ff028424 */ /* 0x000fe400078e00ff */
[----:B------:R-:W-:-:S04]  /*0150*/  @!P0 IMAD.WIDE.U32 R4, R14, R4, c[0x0][0x580] ;  /* 0x000160000e048625 */ /* 0x000fc800078e0004 */
[C---:B------:R-:W-:Y:S01]  /*0160*/  @!P0 IMAD.WIDE.U32 R2, R14.reuse, R2, c[0x0][0x578] ;  /* 0x00015e000e028625 */ /* 0x040fe200078e0002 */
[----:B------:R-:W2:Y:S04]  /*0170*/  @!P0 LDG.E R8, [R4.64] ;  /* 0x0000000604088981 */ /* 0x000ea8000c1e1900 */
[----:B------:R-:W2:Y:S01]  /*0180*/  @!P0 LDG.E R7, [R2.64] ;  /* 0x0000000602078981 */ /* 0x000ea2000c1e1900 */
[C---:B------:R-:W-:Y:S01]  /*0190*/  ISETP.NE.AND P5, PT, R14.reuse, RZ, PT ;  /* 0x000000ff0e00720c */ /* 0x040fe20003fa5270 */
[----:B------:R-:W1:Y:S01]  /*01a0*/  S2UR UR4, SR_CTAID.X ;  /* 0x00000000000479c3 */ /* 0x000e620000002500 */
[C---:B------:R-:W-:Y:S02]  /*01b0*/  ISETP.GE.U32.AND P4, PT, R14.reuse, 0x2, PT ;  /* 0x000000020e00780c */ /* 0x040fe40003f86070 */
[----:B------:R-:W-:-:S02]  /*01c0*/  ISETP.GE.U32.AND P3, PT, R14, 0x4, PT ;  /* 0x000000040e00780c */ /* 0x000fc40003f66070 */
[C---:B------:R-:W-:Y:S02]  /*01d0*/  ISETP.GE.U32.AND P2, PT, R14.reuse, 0x8, PT ;  /* 0x000000080e00780c */ /* 0x040fe40003f46070 */
[----:B------:R-:W-:Y:S01]  /*01e0*/  ISETP.GE.U32.AND P1, PT, R14, 0x10, PT ;  /* 0x000000100e00780c */ /* 0x000fe20003f26070 */
[----:B--2---:R-:W-:-:S05]  /*01f0*/  IMAD R4, R8, R7, RZ ;  /* 0x0000000708047224 */ /* 0x004fca00078e02ff */
[----:B------:R-:W2:Y:S02]  /*0200*/  SHFL.UP PT, R0, R4, 0x1, RZ ;  /* 0x0420000004007989 */ /* 0x000ea400000e00ff */
[----:B--2---:R-:W-:-:S05]  /*0210*/  SEL R0, R0, RZ, P5 ;  /* 0x000000ff00007207 */ /* 0x004fca0002800000 */
[----:B------:R-:W-:-:S05]  /*0220*/  IMAD.IADD R4, R4, 0x1, R0 ;  /* 0x0000000104047824 */ /* 0x000fca00078e0200 */
        /* <DEDUP_REMOVED lines=12> */
[----:B------:R-:W2:Y:S02]  /*02f0*/  SHFL.IDX PT, R6, R4, 0x1f, 0x1f ;  /* 0x03e01f0004067f89 */ /* 0x000ea400000e0000 */
[----:B--2---:R-:W-:-:S04]  /*0300*/  IMAD R6, R6, c[0x0][0x538], RZ ;  /* 0x00014e0006067a24 */ /* 0x004fc800078e02ff */
[----:B------:R-:W-:Y:S01]  /*0310*/  IMAD.MOV.U32 R0, RZ, RZ, R6 ;  /* 0x000000ffff007224 */ /* 0x000fe200078e0006 */
[----:B-1----:R-:W-:-:S13]  /*0320*/  ISETP.GT.AND P0, PT, R6, UR4, PT ;  /* 0x0000000406007c0c */ /* 0x002fda000bf04270 */
[----:B------:R-:W-:Y:S05]  /*0330*/  @P0 BRA `(.L_x_122) ;  /* 0x0000027000000947 */ /* 0x000fea0003800000 */
[----:B------:R-:W-:Y:S02]  /*0340*/  MOV R6, R0 ;  /* 0x0000000000067202 */ /* 0x000fe40000000f00 */
[----:B------:R-:W-:-:S04]  /*0350*/  MOV R9, RZ ;  /* 0x000000ff00097202 */ /* 0x000fc80000000f00 */
.L_x_126:
[----:B------:R-:W-:-:S04]  /*0360*/  IADD3 R0, R9, 0x1f, RZ ;  /* 0x0000001f09007810 */ /* 0x000fc80007ffe0ff */
[----:B------:R-:W-:-:S13]  /*0370*/  ISETP.GE.AND P0, PT, R0, c[0x0][0x53c], PT ;  /* 0x00014f0000007a0c */ /* 0x000fda0003f06270 */
[----:B------:R-:W-:Y:S05]  /*0380*/  @P0 BRA `(.L_x_123) ;  /* 0x0000078000000947 */ /* 0x000fea0003800000 */
[----:B------:R-:W-:Y:S01]  /*0390*/  MOV R9, R0 ;  /* 0x0000000000097202 */ /* 0x000fe20000000f00 */
[----:B------:R-:W-:Y:S01]  /*03a0*/  IMAD.MOV.U32 R7, RZ, RZ, RZ ;  /* 0x000000ffff077224 */ /* 0x000fe200078e00ff */
[----:B------:R-:W-:Y:S02]  /*03b0*/  MOV R8, RZ ;  /* 0x000000ff00087202 */ /* 0x000fe40000000f00 */
[----:B------:R-:W-:-:S04]  /*03c0*/  IADD3 R0, R14, R9, RZ ;  /* 0x000000090e007210 */ /* 0x000fc80007ffe0ff */
[----:B------:R-:W-:-:S13]  /*03d0*/  ISETP.GE.OR P0, PT, R0, c[0x0][0x53c], !P6 ;  /* 0x00014f0000007a0c */ /* 0x000fda0007706670 */
[----:B------:R-:W-:Y:S01]  /*03e0*/  @!P0 MOV R2, 0x4 ;  /* 0x0000000400028802 */ /* 0x000fe20000000f00 */
[----:B------:R-:W-:-:S04]  /*03f0*/  @!P0 IMAD.MOV.U32 R3, RZ, RZ, 0x4 ;  /* 0x00000004ff038424 */ /* 0x000fc800078e00ff */
[----:B------:R-:W-:-:S04]  /*0400*/  @!P0 IMAD.WIDE R4, R0, R2, c[0x0][0x580] ;  /* 0x0001600000048625 */ /* 0x000fc800078e0202 */
[----:B------:R-:W-:Y:S01]  /*0410*/  @!P0 IMAD.WIDE R2, R0, R3, c[0x0][0x578] ;  /* 0x00015e0000028625 */ /* 0x000fe200078e0203 */
[----:B------:R-:W2:Y:S04]  /*0420*/  @!P0 LDG.E R8, [R4.64] ;  /* 0x0000000604088981 */ /* 0x000ea8000c1e1900 */
[----:B------:R-:W2:Y:S02]  /*0430*/  @!P0 LDG.E R7, [R2.64] ;  /* 0x0000000602078981 */ /* 0x000ea4000c1e1900 */
[----:B--2---:R-:W-:Y:S01]  /*0440*/  IMAD R5, R8, R7, RZ ;  /* 0x0000000708057224 */ /* 0x004fe200078e02ff */
[----:B------:R-:W-:Y:S05]  /*0450*/  BRA.DIV ~URZ, `(.L_x_124) ;  /* 0x0000d8b27f007947 */ /* 0x000fea000b800000 */
[----:B------:R1:W2:Y:S02]  /*0460*/  SHFL.UP PT, R0, R5, 0x1, RZ ;  /* 0x0420000005007989 */ /* 0x0002a400000e00ff */
.L_x_204:
[----:B--2---:R-:W-:-:S04]  /*0470*/  SEL R0, R0, RZ, P5 ;  /* 0x000000ff00007207 */ /* 0x004fc80002800000 */
[----:B-1----:R-:W-:Y:S01]  /*0480*/  IADD3 R5, R5, R0, RZ ;  /* 0x0000000005057210 */ /* 0x002fe20007ffe0ff */
[----:B------:R-:W-:Y:S05]  /*0490*/  BRA.DIV ~URZ, `(.L_x_125) ;  /* 0x0000d8d27f007947 */ /* 0x000fea000b800000 */
[----:B------:R-:W1:Y:S02]  /*04a0*/  SHFL.UP PT, R0, R5, 0x2, RZ ;  /* 0x0440000005007989 */ /* 0x000e6400000e00ff */
[----:B-1----:R-:W-:-:S05]  /*04b0*/  SEL R0, R0, RZ, P4 ;  /* 0x000000ff00007207 */ /* 0x002fca0002000000 */
[----:B------:R-:W-:-:S05]  /*04c0*/  IMAD.IADD R0, R5, 0x1, R0 ;  /* 0x0000000105007824 */ /* 0x000fca00078e0200 */
        /* <DEDUP_REMOVED lines=9> */
[----:B------:R1:W2:Y:S02]  /*0560*/  SHFL.IDX PT, R0, R4, 0x1f, 0x1f ;  /* 0x03e01f0004007f89 */ /* 0x0002a400000e0000 */
.L_x_205:
[----:B--2---:R-:W-:-:S05]  /*0570*/  IMAD R0, R0, c[0x0][0x538], RZ ;  /* 0x00014e0000007a24 */ /* 0x004fca00078e02ff */
[----:B------:R-:W-:-:S04]  /*0580*/  IADD3 R6, R0, R6, RZ ;  /* 0x0000000600067210 */ /* 0x000fc80007ffe0ff */
[----:B------:R-:W-:-:S13]  /*0590*/  ISETP.GT.AND P0, PT, R6, UR4, PT ;  /* 0x0000000406007c0c */ /* 0x000fda000bf04270 */
[----:B-1----:R-:W-:Y:S05]  /*05a0*/  @!P0 BRA `(.L_x_126) ;  /* 0xfffffdb000008947 */ /* 0x002fea000383ffff */
.L_x_122:
[----:B------:R-:W-:-:S05]  /*05b0*/  IADD3 R12, -R0, R6, RZ ;  /* 0x00000006000c7210 */ /* 0x000fca0007ffe1ff */
[----:B------:R-:W-:-:S05]  /*05c0*/  IMAD R0, R4, c[0x0][0x538], R12 ;  /* 0x00014e0004007a24 */ /* 0x000fca00078e020c */
[----:B------:R-:W-:Y:S01]  /*05d0*/  ISETP.GT.AND P0, PT, R0, UR4, PT ;  /* 0x0000000400007c0c */ /* 0x000fe2000bf04270 */
[----:B------:R-:W-:-:S12]  /*05e0*/  BRA.DIV ~URZ, `(.L_x_127) ;  /* 0x0000d9327f007947 */ /* 0x000fd8000b800000 */
[----:B------:R-:W-:-:S04]  /*05f0*/  VOTE.ANY R6, PT, !P0 ;  /* 0x0000000000067806 */ /* 0x000fc800040e0100 */
.L_x_206:
[----:B------:R1:W2:Y:S01]  /*0600*/  POPC R13, R6 ;  /* 0x00000006000d7309 */ /* 0x0002a20000000000 */
[----:B------:R-:W-:Y:S05]  /*0610*/  BRA.DIV ~URZ, `(.L_x_128) ;  /* 0x0000d9527f007947 */ /* 0x000fea000b800000 */
[----:B--2---:R-:W2:Y:S04]  /*0620*/  SHFL.IDX PT, R11, R8, R13, 0x1f ;  /* 0x00001f0d080b7589 */ /* 0x004ea800000e0000 */
[----:B------:R3:W4:Y:S02]  /*0630*/  SHFL.IDX PT, R10, R7, R13, 0x1f ;  /* 0x00001f0d070a7589 */ /* 0x00072400000e0000 */
[----:B---3--:R-:W-:Y:S02]  /*0640*/  MOV R7, RZ ;  /* 0x000000ff00077202 */ /* 0x008fe40000000f00 */
.L_x_207:
[----:B--2-4-:R-:W-:Y:S01]  /*0650*/  ISETP.NE.AND P0, PT, R6, RZ, PT ;  /* 0x000000ff0600720c */ /* 0x014fe20003f05270 */
[----:B------:R-:W-:-:S12]  /*0660*/  BSSY B0, `(.L_x_129) ;  /* 0x0000005000007945 */ /* 0x000fd80003800000 */
[----:B------:R-:W-:Y:S05]  /*0670*/  @!P0 BRA `(.L_x_130) ;  /* 0x0000003000008947 */ /* 0x000fea0003800000 */
[----:B------:R-:W-:Y:S01]  /*0680*/  IADD3 R3, R13, -0x1, RZ ;  /* 0xffffffff0d037810 */ /* 0x000fe20007ffe0ff */
[----:B------:R-:W-:Y:S05]  /*0690*/  BRA.DIV ~URZ, `(.L_x_131) ;  /* 0x0000d9b27f007947 */ /* 0x000fea000b800000 */
[----:B------:R2:W3:Y:S02]  /*06a0*/  SHFL.IDX PT, R7, R4, R3, 0x1f ;  /* 0x00001f0304077589 */ /* 0x0004e400000e0000 */
.L_x_130:
[----:B------:R-:W-:Y:S05]  /*06b0*/  BSYNC B0 ;  /* 0x0000000000007941 */ /* 0x000fea0003800000 */
.L_x_129:
[----:B------:R-:W-:Y:S01]  /*06c0*/  IABS R0, R11 ;  /* 0x0000000b00007213 */ /* 0x000fe20000000000 */
[----:B--23--:R-:W-:-:S04]  /*06d0*/  IMAD R4, R7, c[0x0][0x538], R12 ;  /* 0x00014e0007047a24 */ /* 0x00cfc800078e020c */
[----:B------:R-:W-:Y:S01]  /*06e0*/  IMAD.MOV.U32 R5, RZ, RZ, R0 ;  /* 0x000000ffff057224 */ /* 0x000fe200078e0000 */
[----:B------:R-:W-:Y:S01]  /*06f0*/  IABS R0, R10 ;  /* 0x0000000a00007213 */ /* 0x000fe20000000000 */
[----:B------:R2:W-:Y:S01]  /*0700*/  STL [R1+0x28], R4 ;  /* 0x0000280401007387 */ /* 0x0005e20000100800 */
[----:B------:R-:W-:Y:S01]  /*0710*/  IADD3 R12, -R4, UR4, RZ ;  /* 0x00000004040c7c10 */ /* 0x000fe2000fffe1ff */
[----:B------:R-:W3:Y:S02]  /*0720*/  I2F.RP R2, R5 ;  /* 0x0000000500027306 */ /* 0x000ee40000209400 */
[----:B------:R-:W-:Y:S01]  /*0730*/  IMAD.MOV.U32 R7, RZ, RZ, R0 ;  /* 0x000000ffff077224 */ /* 0x000fe200078e0000 */
[----:B-1----:R-:W-:Y:S02]  /*0740*/  IABS R6, R12 ;  /* 0x0000000c00067213 */ /* 0x002fe40000000000 */
[----:B------:R-:W-:-:S03]  /*0750*/  IABS R0, R11 ;  /* 0x0000000b00007213 */ /* 0x000fc60000000000 */
[----:B------:R-:W-:Y:S01]  /*0760*/  I2F.RP R8, R7 ;  /* 0x0000000700087306 */ /* 0x000fe20000209400 */
[----:B------:R-:W-:-:S07]  /*0770*/  IADD3 R0, RZ, -R0, RZ ;  /* 0x80000000ff007210 */ /* 0x000fce0007ffe0ff */
[----:B---3--:R-:W1:Y:S02]  /*0780*/  MUFU.RCP R2, R2 ;  /* 0x0000000200027308 */ /* 0x008e640000001000 */
[----:B-1----:R-:W-:-:S06]  /*0790*/  IADD3 R2, R2, 0xffffffe, RZ ;  /* 0x0ffffffe02027810 */ /* 0x002fcc0007ffe0ff */
[----:B------:R-:W1:Y:S02]  /*07a0*/  F2I.FTZ.U32.TRUNC.NTZ R3, R2 ;  /* 0x0000000200037305 */ /* 0x000e64000021f000 */
[----:B-1----:R-:W-:-:S04]  /*07b0*/  IMAD.MOV R2, RZ, RZ, -R3 ;  /* 0x000000ffff027224 */ /* 0x002fc800078e0a03 */
[----:B--2---:R-:W-:Y:S02]  /*07c0*/  IMAD R4, R2, R5, RZ ;  /* 0x0000000502047224 */ /* 0x004fe400078e02ff */
[----:B------:R-:W-:-:S04]  /*07d0*/  IMAD.MOV.U32 R2, RZ, RZ, RZ ;  /* 0x000000ffff027224 */ /* 0x000fc800078e00ff */
[----:B------:R-:W-:-:S04]  /*07e0*/  IMAD.HI.U32 R2, R3, R4, R2 ;  /* 0x0000000403027227 */ /* 0x000fc800078e0002 */
[----:B------:R-:W-:-:S04]  /*07f0*/  IMAD.MOV.U32 R3, RZ, RZ, R6 ;  /* 0x000000ffff037224 */ /* 0x000fc800078e0006 */
[----:B------:R-:W-:-:S04]  /*0800*/  IMAD.HI.U32 R2, R2, R3, RZ ;  /* 0x0000000302027227 */ /* 0x000fc800078e00ff */
[----:B------:R-:W-:Y:S02]  /*0810*/  IMAD R0, R2, R0, R3 ;  /* 0x0000000002007224 */ /* 0x000fe400078e0203 */
[----:B------:R-:W1:Y:S03]  /*0820*/  MUFU.RCP R3, R8 ;  /* 0x0000000800037308 */ /* 0x000e660000001000 */
[----:B------:R-:W-:Y:S02]  /*0830*/  ISETP.GT.U32.AND P1, PT, R5, R0, PT ;  /* 0x000000000500720c */ /* 0x000fe40003f24070 */
[----:B-1----:R-:W-:-:S11]  /*0840*/  IADD3 R3, R3, 0xffffffe, RZ ;  /* 0x0ffffffe03037810 */ /* 0x002fd60007ffe0ff */
[----:B------:R-:W-:Y:S01]  /*0850*/  @!P1 IMAD.IADD R0, R0, 0x1, -R5 ;  /* 0x0000000100009824 */ /* 0x000fe200078e0a05 */
[----:B------:R-:W-:Y:S02]  /*0860*/  @!P1 IADD3 R2, R2, 0x1, RZ ;  /* 0x0000000102029810 */ /* 0x000fe40007ffe0ff */
[----:B------:R-:W-:Y:S01]  /*0870*/  ISETP.NE.AND P1, PT, R11, RZ, PT ;  /* 0x000000ff0b00720c */ /* 0x000fe20003f25270 */
[----:B------:R-:W1:Y:S01]  /*0880*/  F2I.FTZ.U32.TRUNC.NTZ R3, R3 ;  /* 0x0000000300037305 */ /* 0x000e62000021f000 */
[----:B------:R-:W-:Y:S02]  /*0890*/  ISETP.GE.U32.AND P2, PT, R0, R5, PT ;  /* 0x000000050000720c */ /* 0x000fe40003f46070 */
[----:B------:R-:W-:-:S04]  /*08a0*/  LOP3.LUT R0, R12, R11, RZ, 0x3c, !PT ;  /* 0x0000000b0c007212 */ /* 0x000fc800078e3cff */
[----:B------:R-:W-:-:S07]  /*08b0*/  ISETP.GE.AND P0, PT, R0, RZ, PT ;  /* 0x000000ff0000720c */ /* 0x000fce0003f06270 */
[----:B------:R-:W-:Y:S02]  /*08c0*/  @P2 IADD3 R2, R2, 0x1, RZ ;  /* 0x0000000102022810 */ /* 0x000fe40007ffe0ff */
[----:B-1----:R-:W-:-:S03]  /*08d0*/  IADD3 R0, RZ, -R3, RZ ;  /* 0x80000003ff007210 */ /* 0x002fc60007ffe0ff */
[----:B------:R-:W-:Y:S02]  /*08e0*/  IMAD.MOV.U32 R4, RZ, RZ, R2 ;  /* 0x000000ffff047224 */ /* 0x000fe400078e0002 */
[----:B------:R-:W-:Y:S01]  /*08f0*/  IMAD.MOV.U32 R2, RZ, RZ, R0 ;  /* 0x000000ffff027224 */ /* 0x000fe200078e0000 */
[----:B------:R-:W-:Y:S01]  /*0900*/  IABS R0, R10 ;  /* 0x0000000a00007213 */ /* 0x000fe20000000000 */
[----:B------:R-:W-:Y:S01]  /*0910*/  @!P0 IMAD.MOV R4, RZ, RZ, -R4 ;  /* 0x000000ffff048224 */ /* 0x000fe200078e0a04 */
[----:B------:R-:W-:Y:S01]  /*0920*/  @!P1 LOP3.LUT R4, RZ, R11, RZ, 0x33, !PT ;  /* 0x0000000bff049212 */ /* 0x000fe200078e33ff */
[----:B------:R-:W-:Y:S01]  /*0930*/  IMAD R5, R2, R7, RZ ;  /* 0x0000000702057224 */ /* 0x000fe200078e02ff */
[----:B------:R-:W-:Y:S01]  /*0940*/  MOV R2, RZ ;  /* 0x000000ff00027202 */ /* 0x000fe20000000f00 */
[----:B------:R-:W-:Y:S01]  /*0950*/  IMAD.MOV R6, RZ, RZ, -R0 ;  /* 0x000000ffff067224 */ /* 0x000fe200078e0a00 */
[----:B------:R-:W-:-:S03]  /*0960*/  IABS R8, R4 ;  /* 0x0000000400087213 */ /* 0x000fc60000000000 */
[----:B------:R-:W-:-:S04]  /*0970*/  IMAD.HI.U32 R0, R3, R5, R2 ;  /* 0x0000000503007227 */ /* 0x000fc800078e0002 */
[----:B------:R-:W-:Y:S02]  /*0980*/  IMAD.MOV.U32 R2, RZ, RZ, R8 ;  /* 0x000000ffff027224 */ /* 0x000fe400078e0008 */
[----:B------:R-:W-:Y:S02]  /*0990*/  IMAD.MOV.U32 R3, RZ, RZ, R6 ;  /* 0x000000ffff037224 */ /* 0x000fe400078e0006 */
[----:B------:R-:W-:-:S04]  /*09a0*/  IMAD.HI.U32 R0, R0, R2, RZ ;  /* 0x0000000200007227 */ /* 0x000fc800078e00ff */
[----:B------:R-:W-:Y:S02]  /*09b0*/  IMAD R2, R0, R3, R2 ;  /* 0x0000000300027224 */ /* 0x000fe400078e0202 */
[----:B------:R-:W-:-:S03]  /*09c0*/  IMAD R3, R4, R11, RZ ;  /* 0x0000000b04037224 */ /* 0x000fc600078e02ff */
[----:B------:R-:W-:Y:S02]  /*09d0*/  ISETP.GT.U32.AND P1, PT, R7, R2, PT ;  /* 0x000000020700720c */ /* 0x000fe40003f24070 */
[----:B------:R-:W-:-:S11]  /*09e0*/  IADD3 R3, R12, -R3, RZ ;  /* 0x800000030c037210 */ /* 0x000fd60007ffe0ff */
[----:B------:R-:W-:Y:S01]  /*09f0*/  @!P1 IMAD.IADD R2, R2, 0x1, -R7 ;  /* 0x0000000102029824 */ /* 0x000fe200078e0a07 */
[----:B------:R-:W-:Y:S02]  /*0a00*/  @!P1 IADD3 R0, R0, 0x1, RZ ;  /* 0x0000000100009810 */ /* 0x000fe40007ffe0ff */
[----:B------:R-:W-:Y:S02]  /*0a10*/  ISETP.NE.AND P1, PT, R10, RZ, PT ;  /* 0x000000ff0a00720c */ /* 0x000fe40003f25270 */
[----:B------:R-:W-:Y:S02]  /*0a20*/  ISETP.GE.U32.AND P2, PT, R2, R7, PT ;  /* 0x000000070200720c */ /* 0x000fe40003f46070 */
[----:B------:R-:W-:-:S04]  /*0a30*/  LOP3.LUT R2, R4, R10, RZ, 0x3c, !PT ;  /* 0x0000000a04027212 */ /* 0x000fc800078e3cff */
[----:B------:R-:W-:-:S07]  /*0a40*/  ISETP.GE.AND P0, PT, R2, RZ, PT ;  /* 0x000000ff0200720c */ /* 0x000fce0003f06270 */
[----:B------:R-:W-:-:S06]  /*0a50*/  @P2 IADD3 R0, R0, 0x1, RZ ;  /* 0x0000000100002810 */ /* 0x000fcc0007ffe0ff */
[----:B------:R-:W-:Y:S02]  /*0a60*/  @!P0 IADD3 R0, -R0, RZ, RZ ;  /* 0x000000ff00008210 */ /* 0x000fe40007ffe1ff */
[----:B------:R-:W-:-:S05]  /*0a70*/  @!P1 LOP3.LUT R0, RZ, R10, RZ, 0x33, !PT ;  /* 0x0000000aff009212 */ /* 0x000fca00078e33ff */
[--C-:B------:R-:W-:Y:S02]  /*0a80*/  IMAD.MOV R2, RZ, RZ, -R0.reuse ;  /* 0x000000ffff027224 */ /* 0x100fe400078e0a00 */
[C---:B------:R-:W-:Y:S02]  /*0a90*/  IMAD R0, R10.reuse, 0x1000000, R0 ;  /* 0x010000000a007824 */ /* 0x040fe400078e0200 */
[----:B------:R-:W-:Y:S02]  /*0aa0*/  IMAD R2, R10, R2, R4 ;  /* 0x000000020a027224 */ /* 0x000fe400078e0204 */
[----:B------:R-:W-:Y:S02]  /*0ab0*/  IMAD.IADD R4, R13, 0x1, R9 ;  /* 0x000000010d047824 */ /* 0x000fe400078e0209 */
[----:B------:R-:W-:-:S03]  /*0ac0*/  IMAD R0, R2, 0x10000, R0 ;  /* 0x0001000002007824 */ /* 0x000fc600078e0200 */
[----:B------:R1:W-:Y:S04]  /*0ad0*/  STL [R1+0x34], R4 ;  /* 0x0000340401007387 */ /* 0x0003e80000100800 */
[----:B------:R1:W-:Y:S04]  /*0ae0*/  STL [R1+0x30], R0 ;  /* 0x0000300001007387 */ /* 0x0003e80000100800 */
[----:B------:R1:W-:Y:S01]  /*0af0*/  STL [R1+0x2c], R3 ;  /* 0x00002c0301007387 */ /* 0x0003e20000100800 */
[----:B------:R-:W-:Y:S05]  /*0b00*/  BRA `(.L_x_132) ;  /* 0x0000006000007947 */ /* 0x000fea0003800000 */
.L_x_123:
[----:B------:R-:W-:Y:S01]  /*0b10*/  MOV R0, UR4 ;  /* 0x0000000400007c02 */ /* 0x000fe20008000f00 */
[----:B------:R-:W-:Y:S04]  /*0b20*/  STL [R1+0x2c], RZ ;  /* 0x00002cff01007387 */ /* 0x000fe80000100800 */
[----:B------:R-:W-:Y:S04]  /*0b30*/  STL [R1+0x30], RZ ;  /* 0x000030ff01007387 */ /* 0x000fe80000100800 */
[----:B------:R1:W-:Y:S02]  /*0b40*/  STL [R1+0x28], R0 ;  /* 0x0000280001007387 */ /* 0x0003e40000100800 */
[----:B-1----:R-:W-:-:S05]  /*0b50*/  MOV R0, c[0x0][0x53c] ;  /* 0x00014f0000007a02 */ /* 0x002fca0000000f00 */
[----:B------:R1:W-:Y:S02]  /*0b60*/  STL [R1+0x34], R0 ;  /* 0x0000340001007387 */ /* 0x0003e40000100800 */
.L_x_132:
[----:B-1----:R-:W2:Y:S04]  /*0b70*/  LDL R4, [R1+0x28] ;  /* 0x0000280001047983 */ /* 0x002ea80000100800 */
[----:B------:R-:W2:Y:S04]  /*0b80*/  LDL R5, [R1+0x2c] ;  /* 0x00002c0001057983 */ /* 0x000ea80000100800 */
[----:B------:R-:W2:Y:S04]  /*0b90*/  LDL R6, [R1+0x30] ;  /* 0x0000300001067983 */ /* 0x000ea80000100800 */
[----:B------:R-:W2:Y:S01]  /*0ba0*/  LDL R7, [R1+0x34] ;  /* 0x0000340001077983 */ /* 0x000ea20000100800 */
[----:B------:R-:W-:Y:S01]  /*0bb0*/  ISETP.NE.AND P0, PT, R14, RZ, PT ;  /* 0x000000ff0e00720c */ /* 0x000fe20003f05270 */
[----:B------:R-:W-:-:S12]  /*0bc0*/  WARPSYNC 0xffffffff ;  /* 0xffffffff00007948 */ /* 0x000fd80003800000 */
[----:B--2---:R1:W-:Y:S04]  /*0bd0*/  @!P0 STS.128 [0xf100], R4 ;  /* 0x00f10004ff008388 */ /* 0x0043e80000000c00 */
[----:B------:R-:W-:Y:S06]  /*0be0*/  BAR.ARV 0x5, 0x100 ;  /* 0x0144000000007b1d */ /* 0x000fec0000002000 */
.L_x_121:
[----:B------:R-:W2:Y:S02]  /*0bf0*/  LDL R0, [R1+0x34] ;  /* 0x0000340001007983 */ /* 0x000ea40000100800 */
[----:B--2---:R-:W-:-:S13]  /*0c00*/  ISETP.GE.AND P0, PT, R0, c[0x0][0x53c], PT ;  /* 0x00014f0000007a0c */ /* 0x004fda0003f06270 */
[----:B------:R-:W-:Y:S05]  /*0c10*/  @P0 EXIT ;  /* 0x000000000000094d */ /* 0x000fea0003800000 */
[----:B------:R-:W2:Y:S02]  /*0c20*/  S2R R15, SR_TID.X ;  /* 0x00000000000f7919 */ /* 0x000ea40000002100 */
[----:B-12---:R-:W-:-:S04]  /*0c30*/  SHF.R.S32.HI R7, RZ, 0x1f, R15 ;  /* 0x0000001fff077819 */ /* 0x006fc8000001140f */
[CC--:B------:R-:W-:Y:S02]  /*0c40*/  LEA.HI R2, R7.reuse, R15.reuse, RZ, 0x4 ;  /* 0x0000000f07027211 */ /* 0x0c0fe400078f20ff */
[----:B------:R-:W-:Y:S02]  /*0c50*/  LEA.HI R14, R7, R15, RZ, 0x2 ;  /* 0x0000000f070e7211 */ /* 0x000fe400078f10ff */
[----:B------:R-:W-:Y:S02]  /*0c60*/  SHF.R.S32.HI R3, RZ, 0x4, R2 ;  /* 0x00000004ff037819 */ /* 0x000fe40000011402 */
[--C-:B------:R-:W-:Y:S02]  /*0c70*/  SHF.R.S32.HI R8, RZ, 0x2, R14.reuse ;  /* 0x00000002ff087819 */ /* 0x100fe4000001140e */
[----:B------:R-:W-:Y:S02]  /*0c80*/  LEA.HI R0, R2, R3, RZ, 0x1 ;  /* 0x0000000302007211 */ /* 0x000fe400078f08ff */
[----:B------:R-:W-:-:S02]  /*0c90*/  SHF.R.S32.HI R4, RZ, 0x1f, R14 ;  /* 0x0000001fff047819 */ /* 0x000fc4000001140e */
[----:B------:R-:W-:Y:S02]  /*0ca0*/  LOP3.LUT R0, R0, 0xfffffffe, RZ, 0xc0, !PT ;  /* 0xfffffffe00007812 */ /* 0x000fe400078ec0ff */
[----:B------:R-:W-:Y:S02]  /*0cb0*/  LEA.HI R10, R7, R15, RZ, 0x3 ;  /* 0x0000000f070a7211 */ /* 0x000fe400078f18ff */
[----:B------:R-:W-:Y:S01]  /*0cc0*/  LOP3.LUT R2, R2, 0xfffffff0, RZ, 0xc0, !PT ;  /* 0xfffffff002027812 */ /* 0x000fe200078ec0ff */
[----:B------:R-:W-:Y:S01]  /*0cd0*/  IMAD.IADD R12, R3, 0x1, -R0 ;  /* 0x00000001030c7824 */ /* 0x000fe200078e0a00 */
[----:B------:R-:W-:Y:S02]  /*0ce0*/  LEA.HI R0, R4, R8, RZ, 0x3 ;  /* 0x0000000804007211 */ /* 0x000fe400078f18ff */
[----:B------:R-:W-:Y:S01]  /*0cf0*/  SHF.R.S32.HI R5, RZ, 0x3, R10 ;  /* 0x00000003ff057819 */ /* 0x000fe2000001140a */
[----:B------:R-:W-:Y:S01]  /*0d00*/  IMAD.IADD R3, R15, 0x1, -R2 ;  /* 0x000000010f037824 */ /* 0x000fe200078e0a02 */
[----:B------:R-:W-:-:S02]  /*0d10*/  LOP3.LUT R4, R10, 0xfffffff8, RZ, 0xc0, !PT ;  /* 0xfffffff80a047812 */ /* 0x000fc400078ec0ff */
[----:B------:R-:W-:Y:S01]  /*0d20*/  LOP3.LUT R0, R0, 0xfffffff8, RZ, 0xc0, !PT ;  /* 0xfffffff800007812 */ /* 0x000fe200078ec0ff */
[----:B------:R-:W-:Y:S01]  /*0d30*/  IMAD.SHL.U32 R2, R5, 0x40, RZ ;  /* 0x0000004005027824 */ /* 0x000fe200078e00ff */
[----:B------:R-:W-:Y:S01]  /*0d40*/  LEA.HI R9, R7, R15, RZ, 0x5 ;  /* 0x0000000f07097211 */ /* 0x000fe200078f28ff */
[----:B------:R-:W-:Y:S01]  /*0d50*/  IMAD.IADD R5, R15, 0x1, -R4 ;  /* 0x000000010f057824 */ /* 0x000fe200078e0a04 */
[----:B------:R-:W-:Y:S01]  /*0d60*/  SHF.R.S32.HI R4, RZ, 0x1f, R3 ;  /* 0x0000001fff047819 */ /* 0x000fe20000011403 */
[----:B------:R-:W-:Y:S01]  /*0d70*/  IMAD.IADD R8, R8, 0x1, -R0 ;  /* 0x0000000108087824 */ /* 0x000fe200078e0a00 */
[----:B------:R-:W-:Y:S01]  /*0d80*/  LOP3.LUT R0, R2, 0x1c0, RZ, 0xc0, !PT ;  /* 0x000001c002007812 */ /* 0x000fe200078ec0ff */
[C---:B------:R-:W-:Y:S01]  /*0d90*/  IMAD.SHL.U32 R18, R5.reuse, 0x8, RZ ;  /* 0x0000000805127824 */ /* 0x040fe200078e00ff */
[----:B------:R-:W-:Y:S01]  /*0da0*/  LEA.HI R13, R4, R3, RZ, 0x3 ;  /* 0x00000003040d7211 */ /* 0x000fe200078f18ff */
[----:B------:R-:W-:Y:S01]  /*0db0*/  IMAD.SHL.U32 R4, R5, 0x40, RZ ;  /* 0x0000004005047824 */ /* 0x000fe200078e00ff */
[----:B------:R-:W-:-:S02]  /*0dc0*/  SHF.R.U32.HI R6, RZ, 0x3, R0 ;  /* 0x00000003ff067819 */ /* 0x000fc40000011600 */
[----:B------:R-:W-:Y:S01]  /*0dd0*/  LOP3.LUT R5, R0, 0x38, R18, 0xf8, !PT ;  /* 0x0000003800057812 */ /* 0x000fe200078ef812 */
[----:B------:R-:W-:Y:S01]  /*0de0*/  STL [R1+0x8], R18 ;  /* 0x0000081201007387 */ /* 0x000fe20000100800 */
[----:B------:R-:W-:Y:S02]  /*0df0*/  LOP3.LUT R2, R13, 0xfffffff8, RZ, 0xc0, !PT ;  /* 0xfffffff80d027812 */ /* 0x000fe400078ec0ff */
[----:B------:R-:W-:Y:S02]  /*0e00*/  LOP3.LUT R11, R5, R6, RZ, 0x3c, !PT ;  /* 0x00000006050b7212 */ /* 0x000fe400078e3cff */
[----:B------:R-:W-:Y:S01]  /*0e10*/  LOP3.LUT R0, R4, 0x1c0, RZ, 0xc0, !PT ;  /* 0x000001c004007812 */ /* 0x000fe200078ec0ff */
[----:B------:R-:W-:Y:S01]  /*0e20*/  IMAD.IADD R6, R3, 0x1, -R2 ;  /* 0x0000000103067824 */ /* 0x000fe200078e0a02 */
[----:B------:R-:W-:Y:S02]  /*0e30*/  LOP3.LUT R3, R9, 0xffffffe0, RZ, 0xc0, !PT ;  /* 0xffffffe009037812 */ /* 0x000fe400078ec0ff */
[----:B------:R-:W-:-:S02]  /*0e40*/  LOP3.LUT R4, R0, 0x8, R10, 0xf8, !PT ;  /* 0x0000000800047812 */ /* 0x000fc400078ef80a */
[----:B------:R-:W-:Y:S01]  /*0e50*/  SHF.R.U32.HI R2, RZ, 0x3, R0 ;  /* 0x00000003ff027819 */ /* 0x000fe20000011600 */
[----:B------:R-:W-:Y:S01]  /*0e60*/  IMAD.IADD R17, R15, 0x1, -R3 ;  /* 0x000000010f117824 */ /* 0x000fe200078e0a03 */
[--C-:B------:R-:W-:Y:S02]  /*0e70*/  SHF.R.S32.HI R204, RZ, 0x5, R9.reuse ;  /* 0x00000005ffcc7819 */ /* 0x100fe40000011409 */
[----:B------:R-:W-:Y:S02]  /*0e80*/  SHF.R.S32.HI R0, RZ, 0x1f, R9 ;  /* 0x0000001fff007819 */ /* 0x000fe40000011409 */
[----:B------:R-:W-:Y:S02]  /*0e90*/  LOP3.LUT R10, R4, R2, RZ, 0x3c, !PT ;  /* 0x00000002040a7212 */ /* 0x000fe400078e3cff */
[----:B------:R-:W-:Y:S02]  /*0ea0*/  LEA.HI R0, R0, R204, RZ, 0x3 ;  /* 0x000000cc00007211 */ /* 0x000fe400078f18ff */
[----:B------:R-:W-:-:S02]  /*0eb0*/  SHF.R.S32.HI R9, RZ, 0x1f, R17 ;  /* 0x0000001fff097819 */ /* 0x000fc40000011411 */
[----:B------:R-:W-:Y:S01]  /*0ec0*/  LOP3.LUT R2, R14, 0xfffffffc, RZ, 0xc0, !PT ;  /* 0xfffffffc0e027812 */ /* 0x000fe200078ec0ff */
[----:B------:R-:W-:Y:S01]  /*0ed0*/  IMAD.MOV.U32 R14, RZ, RZ, 0x20 ;  /* 0x00000020ff0e7424 */ /* 0x000fe200078e00ff */
[----:B------:R-:W-:Y:S02]  /*0ee0*/  LOP3.LUT R0, R0, 0xffffff8, RZ, 0xc0, !PT ;  /* 0x0ffffff800007812 */ /* 0x000fe400078ec0ff */
[----:B------:R-:W-:Y:S01]  /*0ef0*/  LEA.HI R9, R9, R17, RZ, 0x2 ;  /* 0x0000001109097211 */ /* 0x000fe200078f10ff */
[----:B------:R-:W-:Y:S01]  /*0f00*/  IMAD.IADD R5, R15, 0x1, -R2 ;  /* 0x000000010f057824 */ /* 0x000fe200078e0a02 */
[----:B------:R-:W-:Y:S01]  /*0f10*/  LOP3.LUT R4, R8, 0x1, RZ, 0xc0, !PT ;  /* 0x0000000108047812 */ /* 0x000fe200078ec0ff */
[----:B------:R-:W-:Y:S01]  /*0f20*/  IMAD.IADD R3, R204, 0x1, -R0 ;  /* 0x00000001cc037824 */ /* 0x000fe200078e0a00 */
[----:B------:R-:W-:Y:S02]  /*0f30*/  SHF.R.S32.HI R2, RZ, 0x2, R9 ;  /* 0x00000002ff027819 */ /* 0x000fe40000011409 */
[----:B------:R-:W-:-:S02]  /*0f40*/  LEA.HI R0, R5, R5, RZ, 0x1 ;  /* 0x0000000505007211 */ /* 0x000fc400078f08ff */
[----:B------:R-:W-:Y:S01]  /*0f50*/  LEA.HI R7, R7, R15, RZ, 0x6 ;  /* 0x0000000f07077211 */ /* 0x000fe200078f30ff */
[----:B------:R-:W-:Y:S01]  /*0f60*/  IMAD R16, R3, 0x10, R2 ;  /* 0x0000001003107824 */ /* 0x000fe200078e0202 */
[----:B------:R-:W-:Y:S01]  /*0f70*/  ISETP.NE.U32.AND P0, PT, R4, 0x1, PT ;  /* 0x000000010400780c */ /* 0x000fe20003f05070 */
[----:B------:R-:W-:Y:S01]  /*0f80*/  IMAD.SHL.U32 R2, R6, 0x40, RZ ;  /* 0x0000004006027824 */ /* 0x000fe200078e00ff */
[----:B------:R-:W-:Y:S01]  /*0f90*/  LOP3.LUT R3, R0, 0x1ffffffe, RZ, 0xc0, !PT ;  /* 0x1ffffffe00037812 */ /* 0x000fe200078ec0ff */
[C---:B------:R-:W-:Y:S01]  /*0fa0*/  IMAD.SHL.U32 R4, R8.reuse, 0x40, RZ ;  /* 0x0000004008047824 */ /* 0x040fe200078e00ff */
[----:B------:R-:W-:Y:S01]  /*0fb0*/  R2P PR, R8, 0x6 ;  /* 0x0000000608007804 */ /* 0x000fe20000000000 */
[----:B------:R-:W-:Y:S01]  /*0fc0*/  IMAD.SHL.U32 R7, R7, 0x8, RZ ;  /* 0x0000000807077824 */ /* 0x000fe200078e00ff */
[C---:B------:R-:W-:Y:S01]  /*0fd0*/  LOP3.LUT P4, RZ, R6.reuse, 0x2, RZ, 0xc0, !PT ;  /* 0x0000000206ff7812 */ /* 0x040fe2000788c0ff */
[----:B------:R-:W-:Y:S01]  /*0fe0*/  IMAD.IADD R8, R5, 0x1, -R3 ;  /* 0x0000000105087824 */ /* 0x000fe200078e0a03 */
[----:B------:R-:W-:Y:S01]  /*0ff0*/  LOP3.LUT P3, RZ, R6, 0x4, RZ, 0xc0, !PT ;  /* 0x0000000406ff7812 */ /* 0x000fe2000786c0ff */
[----:B------:R-:W-:Y:S01]  /*1000*/  IMAD.SHL.U32 R6, R12, 0x8, RZ ;  /* 0x000000080c067824 */ /* 0x000fe200078e00ff */
[----:B------:R-:W-:Y:S01]  /*1010*/  LOP3.LUT R2, R2, 0x1c0, RZ, 0xc0, !PT ;  /* 0x000001c002027812 */ /* 0x000fe200078ec0ff */
[----:B------:R-:W-:Y:S01]  /*1020*/  IMAD.MOV.U32 R15, RZ, RZ, 0x10 ;  /* 0x00000010ff0f7424 */ /* 0x000fe200078e00ff */
[----:B------:R-:W-:Y:S01]  /*1030*/  LOP3.LUT R3, R4, 0x1c0, RZ, 0xc0, !PT ;  /* 0x000001c004037812 */ /* 0x000fe200078ec0ff */
[----:B------:R-:W-:Y:S01]  /*1040*/  IMAD R0, R12, 0x200, R10 ;  /* 0x000002000c007824 */ /* 0x000fe200078e020a */
[----:B------:R-:W-:Y:S01]  /*1050*/  LOP3.LUT R11, R11, 0x7ffffe00, R7, 0xf8, !PT ;  /* 0x7ffffe000b0b7812 */ /* 0x000fe200078ef807 */
[----:B------:R-:W-:Y:S01]  /*1060*/  IMAD R7, R204, 0x200, R5 ;  /* 0x00000200cc077824 */ /* 0x000fe200078e0205 */
[----:B------:R-:W-:Y:S01]  /*1070*/  LOP3.LUT R6, R2, 0x8, R6, 0xf8, !PT ;  /* 0x0000000802067812 */ /* 0x000fe200078ef806 */
[----:B------:R-:W-:Y:S01]  /*1080*/  STL [R1+0x7c], R16 ;  /* 0x00007c1001007387 */ /* 0x000fe20000100800 */
[----:B------:R-:W-:Y:S01]  /*1090*/  SHF.R.U32.HI R5, RZ, 0x3, R2 ;  /* 0x00000003ff057819 */ /* 0x000fe20000011602 */
[----:B------:R-:W-:Y:S01]  /*10a0*/  IMAD.SHL.U32 R208, R11, 0x2, RZ ;  /* 0x000000020bd07824 */ /* 0x000fe200078e00ff */
[----:B------:R-:W-:-:S02]  /*10b0*/  LEA.HI R2, R3, R3, RZ, 0x1d ;  /* 0x0000000303027211 */ /* 0x000fc400078fe8ff */
[----:B------:R-:W-:Y:S02]  /*10c0*/  SEL R4, R15, 0xfffffff0, !P4 ;  /* 0xfffffff00f047807 */ /* 0x000fe40006000000 */
[----:B------:R-:W-:Y:S01]  /*10d0*/  SEL R3, R14, 0xffffffe0, !P3 ;  /* 0xffffffe00e037807 */ /* 0x000fe20005800000 */
[----:B------:R-:W-:Y:S01]  /*10e0*/  IMAD.U32 R7, R7, 0x2, R2 ;  /* 0x0000000207077824 */ /* 0x000fe200078e0002 */
[----:B------:R-:W-:Y:S01]  /*10f0*/  LOP3.LUT R5, R6, R5, RZ, 0x3c, !PT ;  /* 0x0000000506057212 */ /* 0x000fe200078e3cff */
[----:B------:R-:W-:Y:S01]  /*1100*/  IMAD.SHL.U32 R6, R13, 0x40, RZ ;  /* 0x000000400d067824 */ /* 0x000fe200078e00ff */
[----:B------:R-:W-:Y:S01]  /*1110*/  LOP3.LUT R2, R9, 0x7ffffffc, RZ, 0xc0, !PT ;  /* 0x7ffffffc09027812 */ /* 0x000fe200078ec0ff */
[----:B------:R-:W-:Y:S01]  /*1120*/  IMAD.IADD R4, R4, 0x1, R3 ;  /* 0x0000000104047824 */ /* 0x000fe200078e0203 */
[----:B------:R-:W-:Y:S01]  /*1130*/  LEA R12, R7, 0x80, 0x1 ;  /* 0x00000080070c7811 */ /* 0x000fe200078e08ff */
[----:B------:R-:W-:Y:S01]  /*1140*/  IMAD.MOV.U32 R9, RZ, RZ, 0x40 ;  /* 0x00000040ff097424 */ /* 0x000fe200078e00ff */
[----:B------:R-:W-:Y:S01]  /*1150*/  LOP3.LUT R3, R5, 0x7ffffe00, R6, 0xf8, !PT ;  /* 0x7ffffe0005037812 */ /* 0x000fe200078ef806 */
[----:B------:R-:W-:Y:S01]  /*1160*/  IMAD.IADD R2, R17, 0x1, -R2 ;  /* 0x0000000111027824 */ /* 0x000fe200078e0a02 */
[----:B------:R-:W-:-:S02]  /*1170*/  IADD3 R5, R18, 0x40, RZ ;  /* 0x0000004012057810 */ /* 0x000fc40007ffe0ff */
[----:B------:R-:W-:Y:S01]  /*1180*/  SEL R6, R14, 0xffffffe0, !P1 ;  /* 0xffffffe00e067807 */ /* 0x000fe20004800000 */
[----:B------:R-:W-:Y:S01]  /*1190*/  IMAD.SHL.U32 R7, R2, 0x2, RZ ;  /* 0x0000000202077824 */ /* 0x000fe200078e00ff */
[----:B------:R-:W-:Y:S01]  /*11a0*/  LEA R198, R3, 0x100, 0x1 ;  /* 0x0000010003c67811 */ /* 0x000fe200078e08ff */
[----:B------:R1:W-:Y:S01]  /*11b0*/  STL [R1+0x10], R5 ;  /* 0x0000100501007387 */ /* 0x0003e20000100800 */
[----:B------:R-:W-:Y:S01]  /*11c0*/  IMAD R2, R8, 0x8, R16 ;  /* 0x0000000808027824 */ /* 0x000fe200078e0210 */
[----:B------:R-:W-:Y:S01]  /*11d0*/  LEA R196, R0, 0x8100, 0x1 ;  /* 0x0000810000c47811 */ /* 0x000fe200078e08ff */
[----:B------:R-:W-:Y:S01]  /*11e0*/  IMAD.IADD R10, R12, 0x1, R6 ;  /* 0x000000010c0a7824 */ /* 0x000fe200078e0206 */
[----:B------:R2:W-:Y:S01]  /*11f0*/  STL [R1+0x48], R7 ;  /* 0x0000480701007387 */ /* 0x0005e20000100800 */
[----:B------:R-:W-:Y:S01]  /*1200*/  SEL R0, R9, 0xffffffc0, !P3 ;  /* 0xffffffc009007807 */ /* 0x000fe20005800000 */
[--C-:B------:R-:W-:Y:S02]  /*1210*/  IMAD R204, R204, 0x800, R198.reuse ;  /* 0x00000800cccc7824 */ /* 0x100fe400078e02c6 */
[----:B------:R-:W-:Y:S01]  /*1220*/  STL [R1+0x58], R12 ;  /* 0x0000580c01007387 */ /* 0x000fe20000100800 */
[----:B------:R-:W-:-:S02]  /*1230*/  IMAD R203, R4, 0x2, R198 ;  /* 0x0000000204cb7824 */ /* 0x000fc400078e02c6 */
[----:B------:R-:W-:Y:S01]  /*1240*/  IMAD.IADD R199, R198, 0x1, R0 ;  /* 0x00000001c6c77824 */ /* 0x000fe200078e0200 */
[----:B------:R3:W-:Y:S01]  /*1250*/  STL [R1+0x80], R2 ;  /* 0x0000800201007387 */ /* 0x0007e20000100800 */
[----:B------:R-:W-:-:S03]  /*1260*/  IMAD.IADD R207, R0, 0x1, R204 ;  /* 0x0000000100cf7824 */ /* 0x000fc600078e02cc */
[----:B------:R-:W-:Y:S01]  /*1270*/  STL [R1+0x64], R10 ;  /* 0x0000640a01007387 */ /* 0x000fe20000100800 */
[----:B-1----:R-:W-:Y:S02]  /*1280*/  SEL R5, R9, 0xffffffc0, !P2 ;  /* 0xffffffc009057807 */ /* 0x002fe40005000000 */
[----:B--2---:R-:W-:-:S03]  /*1290*/  IADD3 R7, R12, -0x10, RZ ;  /* 0xfffffff00c077810 */ /* 0x004fc60007ffe0ff */
[C---:B------:R-:W-:Y:S01]  /*12a0*/  IMAD.IADD R8, R12.reuse, 0x1, R5 ;  /* 0x000000010c087824 */ /* 0x040fe200078e0205 */
[----:B------:R-:W-:-:S04]  /*12b0*/  @P0 IADD3 R7, R12, 0x10, RZ ;  /* 0x000000100c070810 */ /* 0x000fc80007ffe0ff */
[----:B------:R1:W-:Y:S01]  /*12c0*/  STL [R1+0x74], R8 ;  /* 0x0000740801007387 */ /* 0x0003e20000100800 */
[--C-:B------:R-:W-:Y:S01]  /*12d0*/  IMAD.IADD R3, R6, 0x1, R7.reuse ;  /* 0x0000000106037824 */ /* 0x100fe200078e0207 */
[----:B---3--:R-:W-:Y:S01]  /*12e0*/  SEL R2, R14, 0xffffffe0, !P4 ;  /* 0xffffffe00e027807 */ /* 0x008fe20006000000 */
[----:B------:R-:W-:Y:S01]  /*12f0*/  IMAD.IADD R6, R5, 0x1, R7 ;  /* 0x0000000105067824 */ /* 0x000fe200078e0207 */
[----:B------:R2:W-:Y:S02]  /*1300*/  STL [R1+0x5c], R7 ;  /* 0x00005c0701007387 */ /* 0x0005e40000100800 */
[--C-:B------:R-:W-:Y:S01]  /*1310*/  IADD3 R201, R0, R198, R2.reuse ;  /* 0x000000c600c97210 */ /* 0x100fe20007ffe002 */
[----:B------:R-:W-:Y:S02]  /*1320*/  IMAD.IADD R200, R198, 0x1, R2 ;  /* 0x00000001c6c87824 */ /* 0x000fe400078e0202 */
[----:B------:R-:W-:Y:S02]  /*1330*/  IMAD.IADD R205, R2, 0x1, R204 ;  /* 0x0000000102cd7824 */ /* 0x000fe400078e02cc */
[----:B------:R-:W-:-:S02]  /*1340*/  IMAD.IADD R2, R3, 0x1, R5 ;  /* 0x0000000103027824 */ /* 0x000fc400078e0205 */
[----:B------:R-:W-:Y:S02]  /*1350*/  IMAD.IADD R206, R0, 0x1, R205 ;  /* 0x0000000100ce7824 */ /* 0x000fe400078e02cd */
[----:B-1----:R-:W-:-:S05]  /*1360*/  IMAD.IADD R8, R10, 0x1, R5 ;  /* 0x000000010a087824 */ /* 0x002fca00078e0205 */
[----:B------:R2:W-:Y:S04]  /*1370*/  STL [R1+0x70], R8 ;  /* 0x0000700801007387 */ /* 0x0005e80000100800 */
[----:B------:R2:W-:Y:S04]  /*1380*/  STL [R1+0x6c], R6 ;  /* 0x00006c0601007387 */ /* 0x0005e80000100800 */
[----:B------:R2:W-:Y:S04]  /*1390*/  STL [R1+0x60], R3 ;  /* 0x0000600301007387 */ /* 0x0005e80000100800 */
[----:B------:R2:W-:Y:S02]  /*13a0*/  STL [R1+0x68], R2 ;  /* 0x0000680201007387 */ /* 0x0005e40000100800 */
.L_x_203:
[----:B------:R-:W3:Y:S01]  /*13b0*/  LDL R0, [R1+0x34] ;  /* 0x0000340001007983 */ /* 0x000ee20000100800 */
[----:B------:R-:W-:Y:S01]  /*13c0*/  IMAD.MOV.U32 R14, RZ, RZ, 0x4 ;  /* 0x00000004ff0e7424 */ /* 0x000fe200078e00ff */
[----:B------:R-:W-:-:S02]  /*13d0*/  ISETP.NE.U32.AND P1, PT, RZ, c[0x0][0x370], PT ;  /* 0x0000dc00ff007a0c */ /* 0x000fc40003f25070 */
[----:B------:R-:W4:Y:S02]  /*13e0*/  LDL R10, [R1+0x30] ;  /* 0x00003000010a7983 */ /* 0x000f240000100800 */
[----:B------:R-:W-:Y:S01]  /*13f0*/  ISETP.NE.AND.EX P1, PT, RZ, c[0x0][0x374], PT, P1 ;  /* 0x0000dd00ff007a0c */ /* 0x000fe20003f25310 */
[----:B--23--:R-:W-:-:S05]  /*1400*/  IMAD.WIDE R2, R0, R14, c[0x0][0x588] ;  /* 0x0001620000027625 */ /* 0x00cfca00078e020e */
[----:B------:R-:W2:Y:S01]  /*1410*/  LDG.E R16, [R2.64] ;  /* 0x0000000602107981 */ /* 0x000ea2000c1e1900 */
[----:B------:R-:W-:Y:S01]  /*1420*/  ISETP.NE.U32.AND P4, PT, RZ, c[0x0][0x360], PT ;  /* 0x0000d800ff007a0c */ /* 0x000fe20003f85070 */
[----:B------:R-:W-:Y:S01]  /*1430*/  CS2R R8, SRZ ;  /* 0x0000000000087805 */ /* 0x000fe2000001ff00 */
[----:B------:R-:W-:Y:S02]  /*1440*/  ISETP.NE.U32.AND P6, PT, RZ, c[0x0][0x350], PT ;  /* 0x0000d400ff007a0c */ /* 0x000fe40003fc5070 */
[----:B------:R-:W-:Y:S02]  /*1450*/  ISETP.NE.AND.EX P4, PT, RZ, c[0x0][0x364], PT, P4 ;  /* 0x0000d900ff007a0c */ /* 0x000fe40003f85340 */
[----:B------:R-:W-:Y:S01]  /*1460*/  ISETP.NE.AND.EX P6, PT, RZ, c[0x0][0x354], PT, P6 ;  /* 0x0000d500ff007a0c */ /* 0x000fe20003fc5360 */
[----:B------:R-:W-:Y:S01]  /*1470*/  IMAD.MOV.U32 R11, RZ, RZ, RZ ;  /* 0x000000ffff0b7224 */ /* 0x000fe200078e00ff */
[----:B--2---:R-:W-:Y:S01]  /*1480*/  SHF.R.S32.HI R12, RZ, 0x1f, R16 ;  /* 0x0000001fff0c7819 */ /* 0x004fe20000011410 */
[----:B------:R1:W-:Y:S01]  /*1490*/  STL [R1+0x20], R16 ;  /* 0x0000201001007387 */ /* 0x0003e20000100800 */
[----:B------:R-:W-:-:S04]  /*14a0*/  @P1 LEA R2, P0, R16, c[0x0][0x370], 0x2 ;  /* 0x0000dc0010021a11 */ /* 0x000fc800078010ff */
[C-C-:B------:R-:W-:Y:S02]  /*14b0*/  @P1 LEA.HI.X R3, R16.reuse, c[0x0][0x374], R12.reuse, 0x2, P0 ;  /* 0x0000dd0010031a11 */ /* 0x140fe400000f140c */
[----:B------:R-:W-:Y:S02]  /*14c0*/  ISETP.NE.U32.AND P0, PT, RZ, c[0x0][0x348], PT ;  /* 0x0000d200ff007a0c */ /* 0x000fe40003f05070 */
[C---:B------:R-:W-:Y:S01]  /*14d0*/  LEA R4, P3, R16.reuse, c[0x0][0x348], 0x2 ;  /* 0x0000d20010047a11 */ /* 0x040fe200078610ff */
[----:B------:R2:W5:Y:S01]  /*14e0*/  @P1 LDG.E R8, [R2.64] ;  /* 0x0000000602081981 */ /* 0x000562000c1e1900 */
[----:B------:R-:W-:Y:S02]  /*14f0*/  ISETP.NE.AND.EX P0, PT, RZ, c[0x0][0x34c], PT, P0 ;  /* 0x0000d300ff007a0c */ /* 0x000fe40003f05300 */
[C---:B------:R-:W-:Y:S02]  /*1500*/  @P4 LEA R6, P1, R16.reuse, c[0x0][0x360], 0x2 ;  /* 0x0000d80010064a11 */ /* 0x040fe400078210ff */
[----:B------:R-:W-:-:S02]  /*1510*/  LEA.HI.X R5, R16, c[0x0][0x34c], R12, 0x2, P3 ;  /* 0x0000d30010057a11 */ /* 0x000fc400018f140c */
[----:B------:R-:W-:-:S05]  /*1520*/  @P4 LEA.HI.X R7, R16, c[0x0][0x364], R12, 0x2, P1 ;  /* 0x0000d90010074a11 */ /* 0x000fca00008f140c */
[----:B------:R1:W5:Y:S04]  /*1530*/  @P4 LDG.E R15, [R6.64] ;  /* 0x00000006060f4981 */ /* 0x000368000c1e1900 */
[----:B------:R1:W5:Y:S01]  /*1540*/  @P0 LDG.E R11, [R4.64] ;  /* 0x00000006040b0981 */ /* 0x000362000c1e1900 */
[----:B--2---:R-:W-:-:S04]  /*1550*/  LEA R2, P2, R16, c[0x0][0x350], 0x2 ;  /* 0x0000d40010027a11 */ /* 0x004fc800078410ff */
[----:B------:R-:W-:-:S05]  /*1560*/  LEA.HI.X R3, R16, c[0x0][0x354], R12, 0x2, P2 ;  /* 0x0000d50010037a11 */ /* 0x000fca00010f140c */
[----:B------:R1:W5:Y:S01]  /*1570*/  @P6 LDG.E R9, [R2.64] ;  /* 0x0000000602096981 */ /* 0x000362000c1e1900 */
[----:B----4-:R-:W-:-:S05]  /*1580*/  LOP3.LUT R29, R10, 0xffff, RZ, 0xc0, !PT ;  /* 0x0000ffff0a1d7812 */ /* 0x010fca00078ec0ff */
[----:B------:R1:W-:Y:S01]  /*1590*/  STL [R1+0x4c], R29 ;  /* 0x00004c1d01007387 */ /* 0x0003e20000100800 */
[----:B------:R-:W-:Y:S01]  /*15a0*/  YIELD ;  /* 0x0000000000007946 */ /* 0x000fe20003800000 */
[----:B------:R-:W-:Y:S05]  /*15b0*/  @P4 BRA `(.L_x_133) ;  /* 0x0000005000004947 */ /* 0x000fea0003800000 */
[----:B-----5:R-:W-:Y:S01]  /*15c0*/  MOV R15, c[0x0][0x168] ;  /* 0x00005a00000f7a02 */ /* 0x020fe20000000f00 */
[----:B------:R-:W-:Y:S05]  /*15d0*/  @!P0 BRA `(.L_x_133) ;  /* 0x0000003000008947 */ /* 0x000fea0003800000 */
[----:B-1----:R-:W2:Y:S04]  /*15e0*/  LDG.E R6, [R4.64] ;  /* 0x0000000604067981 */ /* 0x002ea8000c1e1900 */
[----:B------:R-:W2:Y:S02]  /*15f0*/  LDG.E R0, [R4.64+0x4] ;  /* 0x0000040604007981 */ /* 0x000ea4000c1e1900 */
[----:B--2---:R-:W-:Y:S02]  /*1600*/  IADD3 R15, -R6, R0, RZ ;  /* 0x00000000060f7210 */ /* 0x004fe40007ffe1ff */
.L_x_133:
[----:B------:R-:W-:-:S04]  /*1610*/  ISETP.NE.U32.AND P1, PT, RZ, c[0x0][0x368], PT ;  /* 0x0000da00ff007a0c */ /* 0x000fc80003f25070 */
[----:B------:R-:W-:-:S13]  /*1620*/  ISETP.NE.AND.EX P1, PT, RZ, c[0x0][0x36c], PT, P1 ;  /* 0x0000db00ff007a0c */ /* 0x000fda0003f25310 */
[----:B------:R-:W-:Y:S05]  /*1630*/  @!P1 BRA `(.L_x_134) ;  /* 0x0000004000009947 */ /* 0x000fea0003800000 */
[----:B-1----:R-:W-:-:S04]  /*1640*/  LEA R2, P1, R16, c[0x0][0x368], 0x2 ;  /* 0x0000da0010027a11 */ /* 0x002fc800078210ff */
[----:B------:R-:W-:-:S05]  /*1650*/  LEA.HI.X R3, R16, c[0x0][0x36c], R12, 0x2, P1 ;  /* 0x0000db0010037a11 */ /* 0x000fca00008f140c */
[----:B------:R1:W5:Y:S01]  /*1660*/  LDG.E R0, [R2.64] ;  /* 0x0000000602007981 */ /* 0x000362000c1e1900 */
[----:B------:R-:W-:Y:S05]  /*1670*/  BRA `(.L_x_135) ;  /* 0x0000005000007947 */ /* 0x000fea0003800000 */
.L_x_134:
[----:B------:R-:W-:Y:S01]  /*1680*/  MOV R0, c[0x0][0x1d0] ;  /* 0x0000740000007a02 */ /* 0x000fe20000000f00 */
[----:B------:R-:W-:Y:S05]  /*1690*/  @!P6 BRA `(.L_x_135) ;  /* 0x000000300000e947 */ /* 0x000fea0003800000 */
[----:B-1----:R-:W2:Y:S04]  /*16a0*/  LDG.E R4, [R2.64] ;  /* 0x0000000602047981 */ /* 0x002ea8000c1e1900 */
[----:B------:R-:W2:Y:S02]  /*16b0*/  LDG.E R0, [R2.64+0x4] ;  /* 0x0000040602007981 */ /* 0x000ea4000c1e1900 */
[----:B--2---:R-:W-:-:S05]  /*16c0*/  IADD3 R0, -R4, R0, RZ ;  /* 0x0000000004007210 */ /* 0x004fca0007ffe1ff */
.L_x_135:
[--C-:B-----5:R-:W-:Y:S01]  /*16d0*/  IMAD.IADD R26, R0, 0x1, -R8.reuse ;  /* 0x00000001001a7824 */ /* 0x120fe200078e0a08 */
[----:B------:R-:W-:Y:S01]  /*16e0*/  LOP3.LUT R0, R10, 0xff000000, RZ, 0xc0, !PT ;  /* 0xff0000000a007812 */ /* 0x000fe200078ec0ff */
[----:B-1----:R-:W-:Y:S01]  /*16f0*/  IMAD.MOV.U32 R2, RZ, RZ, RZ ;  /* 0x000000ffff027224 */ /* 0x002fe200078e00ff */
[----:B------:R-:W-:Y:S01]  /*1700*/  BSSY B0, `(.L_x_136) ;  /* 0x000002e000007945 */ /* 0x000fe20003800000 */
[----:B------:R-:W-:Y:S01]  /*1710*/  IMAD.IADD R13, R9, 0x1, R8 ;  /* 0x00000001090d7824 */ /* 0x000fe200078e0208 */
[----:B------:R-:W-:-:S02]  /*1720*/  IADD3 R3, R26, 0x6f, RZ ;  /* 0x0000006f1a037810 */ /* 0x000fc40007ffe0ff */
[----:B------:R-:W-:Y:S02]  /*1730*/  SHF.R.U32.HI R4, RZ, 0x8, R0 ;  /* 0x00000008ff047819 */ /* 0x000fe40000011600 */
[----:B------:R-:W-:Y:S01]  /*1740*/  ISETP.GE.AND P1, PT, R26, 0x1, PT ;  /* 0x000000011a00780c */ /* 0x000fe20003f26270 */
[----:B------:R-:W-:Y:S01]  /*1750*/  IMAD.HI R2, R3, -0x6db6db6d, R2 ;  /* 0x9249249303027827 */ /* 0x000fe200078e0202 */
[----:B------:R-:W-:-:S04]  /*1760*/  LOP3.LUT R3, R10, 0xff0000, RZ, 0xc0, !PT ;  /* 0x00ff00000a037812 */ /* 0x000fc800078ec0ff */
[----:B------:R-:W-:Y:S02]  /*1770*/  LEA.HI R3, R3, R4, RZ, 0x10 ;  /* 0x0000000403037211 */ /* 0x000fe400078f80ff */
[----:B------:R-:W-:Y:S02]  /*1780*/  SHF.R.U32.HI R0, RZ, 0x1f, R2 ;  /* 0x0000001fff007819 */ /* 0x000fe40000011602 */
[----:B------:R-:W-:Y:S02]  /*1790*/  LOP3.LUT R17, R3, 0xff, RZ, 0xc0, !PT ;  /* 0x000000ff03117812 */ /* 0x000fe400078ec0ff */
[----:B------:R-:W-:Y:S02]  /*17a0*/  SHF.R.U32.HI R5, RZ, 0x10, R3 ;  /* 0x00000010ff057819 */ /* 0x000fe40000011603 */
[----:B------:R-:W-:Y:S01]  /*17b0*/  LEA.HI.SX32 R10, R2, R0, 0x1a ;  /* 0x00000000020a7211 */ /* 0x000fe200078fd2ff */
[----:B------:R1:W-:Y:S01]  /*17c0*/  STL [R1+0x54], R17 ;  /* 0x0000541101007387 */ /* 0x0003e20000100800 */
[----:B------:R-:W-:-:S03]  /*17d0*/  IMAD.MOV.U32 R2, RZ, RZ, RZ ;  /* 0x000000ffff027224 */ /* 0x000fc600078e00ff */
[----:B------:R1:W-:Y:S01]  /*17e0*/  STL [R1+0x50], R5 ;  /* 0x0000500501007387 */ /* 0x0003e20000100800 */
[----:B------:R-:W-:Y:S05]  /*17f0*/  @!P1 BRA `(.L_x_137) ;  /* 0x000001e000009947 */ /* 0x000fea0003800000 */
[----:B------:R-:W-:Y:S01]  /*1800*/  ISETP.NE.AND P1, PT, R5, RZ, PT ;  /* 0x000000ff0500720c */ /* 0x000fe20003f25270 */
[----:B------:R-:W-:-:S03]  /*1810*/  IMAD.MOV.U32 R4, RZ, RZ, RZ ;  /* 0x000000ffff047224 */ /* 0x000fc600078e00ff */
[----:B------:R-:W-:-:S04]  /*1820*/  SEL R0, R5, c[0x0][0x338], P1 ;  /* 0x0000ce0005007a07 */ /* 0x000fc80000800000 */
[----:B------:R-:W-:Y:S02]  /*1830*/  IABS R3, R0 ;  /* 0x0000000000037213 */ /* 0x000fe40000000000 */
[----:B------:R-:W-:Y:S02]  /*1840*/  IADD3 R6, R10, -0x1, R0 ;  /* 0xffffffff0a067810 */ /* 0x000fe40007ffe000 */
[----:B------:R-:W2:Y:S02]  /*1850*/  I2F.RP R2, R3 ;  /* 0x0000000300027306 */ /* 0x000ea40000209400 */
[----:B------:R-:W-:-:S06]  /*1860*/  IABS R9, R6 ;  /* 0x0000000600097213 */ /* 0x000fcc0000000000 */
[----:B--2---:R-:W2:Y:S02]  /*1870*/  MUFU.RCP R2, R2 ;  /* 0x0000000200027308 */ /* 0x004ea40000001000 */
[----:B--2---:R-:W-:-:S06]  /*1880*/  IADD3 R2, R2, 0xffffffe, RZ ;  /* 0x0ffffffe02027810 */ /* 0x004fcc0007ffe0ff */
[----:B-1----:R-:W1:Y:S02]  /*1890*/  F2I.FTZ.U32.TRUNC.NTZ R5, R2 ;  /* 0x0000000200057305 */ /* 0x002e64000021f000 */
[----:B-1----:R-:W-:-:S04]  /*18a0*/  IMAD.MOV R2, RZ, RZ, -R5 ;  /* 0x000000ffff027224 */ /* 0x002fc800078e0a05 */
        /* <DEDUP_REMOVED lines=13> */
[----:B------:R-:W-:Y:S02]  /*1980*/  ISETP.GE.U32.AND P3, PT, R4, R3, PT ;  /* 0x000000030400720c */ /* 0x000fe40003f66070 */
[----:B------:R-:W-:-:S04]  /*1990*/  LOP3.LUT R3, R6, R0, RZ, 0x3c, !PT ;  /* 0x0000000006037212 */ /* 0x000fc800078e3cff */
[----:B------:R-:W-:-:S07]  /*19a0*/  ISETP.GE.AND P1, PT, R3, RZ, PT ;  /* 0x000000ff0300720c */ /* 0x000fce0003f26270 */
[----:B------:R-:W-:-:S06]  /*19b0*/  @P3 IADD3 R2, R2, 0x1, RZ ;  /* 0x0000000102023810 */ /* 0x000fcc0007ffe0ff */
[----:B------:R-:W-:Y:S01]  /*19c0*/  @!P1 IMAD.MOV R2, RZ, RZ, -R2 ;  /* 0x000000ffff029224 */ /* 0x000fe200078e0a02 */
[----:B------:R-:W-:Y:S02]  /*19d0*/  @!P2 LOP3.LUT R2, RZ, R0, RZ, 0x33, !PT ;  /* 0x00000000ff02a212 */ /* 0x000fe400078e33ff */
.L_x_137:
[----:B------:R-:W-:Y:S05]  /*19e0*/  BSYNC B0 ;  /* 0x0000000000007941 */ /* 0x000fea0003800000 */
.L_x_136:
        /* <DEDUP_REMOVED lines=40> */
[----:B--2---:R-:W2:Y:S04]  /*1c70*/  LDL.64 R18, [R1+0x8] ;  /* 0x0000080001127983 */ /* 0x004ea80000100a00 */
[----:B------:R3:W2:Y:S04]  /*1c80*/  LDL.64 R30, [R1+0x8] ;  /* 0x00000800011e7983 */ /* 0x0006a80000100a00 */
[----:B------:R-:W4:Y:S01]  /*1c90*/  LDL R8, [R1+0x2c] ;  /* 0x00002c0001087983 */ /* 0x000f220000100800 */
[----:B------:R-:W-:-:S04]  /*1ca0*/  ISETP.NE.U32.AND P1, PT, RZ, c[0x0][0x340], PT ;  /* 0x0000d000ff007a0c */ /* 0x000fc80003f25070 */
[----:B------:R-:W-:-:S13]  /*1cb0*/  ISETP.NE.AND.EX P1, PT, RZ, c[0x0][0x344], PT, P1 ;  /* 0x0000d100ff007a0c */ /* 0x000fda0003f25310 */
[----:B------:R-:W-:-:S05]  /*1cc0*/  @P1 IMAD.WIDE R2, R16, R14, c[0x0][0x340] ;  /* 0x0000d00010021625 */ /* 0x000fca00078e020e */
[----:B------:R5:W3:Y:S01]  /*1cd0*/  @P1 LDG.E R14, [R2.64] ;  /* 0x00000006020e1981 */ /* 0x000ae2000c1e1900 */
[----:B------:R-:W-:Y:S02]  /*1ce0*/  SHF.R.S32.HI R0, RZ, 0x1f, R11 ;  /* 0x0000001fff007819 */ /* 0x000fe4000001140b */
[----:B------:R-:W-:Y:S01]  /*1cf0*/  MOV R4, c[0x0][0x2c4] ;  /* 0x0000b10000047a02 */ /* 0x000fe20000000f00 */
[----:B-1----:R-:W1:Y:S02]  /*1d00*/  S2R R5, SR_TID.X ;  /* 0x0000000000057919 */ /* 0x002e640000002100 */
[----:B------:R-:W-:Y:S01]  /*1d10*/  IMAD R0, R0, c[0x0][0x178], RZ ;  /* 0x00005e0000007a24 */ /* 0x000fe200078e02ff */
[----:B------:R-:W-:Y:S02]  /*1d20*/  ISETP.NE.AND P2, PT, R4, 0x1, PT ;  /* 0x000000010400780c */ /* 0x000fe40003f45270 */
[--C-:B-1----:R-:W-:Y:S02]  /*1d30*/  SHF.R.S32.HI R251, RZ, 0x1f, R5.reuse ;  /* 0x0000001ffffb7819 */ /* 0x102fe40000011405 */
[----:B------:R-:W-:-:S02]  /*1d40*/  SHF.R.S32.HI R146, RZ, 0x1f, R5 ;  /* 0x0000001fff927819 */ /* 0x000fc40000011405 */
[-C--:B------:R-:W-:Y:S02]  /*1d50*/  LEA.HI R251, R251, R5.reuse, RZ, 0x3 ;  /* 0x00000005fbfb7211 */ /* 0x080fe400078f18ff */
[----:B------:R-:W-:Y:S02]  /*1d60*/  LEA.HI R146, R146, R5, RZ, 0x3 ;  /* 0x0000000592927211 */ /* 0x000fe400078f18ff */
[----:B------:R-:W-:Y:S02]  /*1d70*/  LOP3.LUT R251, R251, 0xfffffff8, RZ, 0xc0, !PT ;  /* 0xfffffff8fbfb7812 */ /* 0x000fe400078ec0ff */
[----:B------:R-:W-:-:S03]  /*1d80*/  SHF.R.S32.HI R146, RZ, 0x3, R146 ;  /* 0x00000003ff927819 */ /* 0x000fc60000011492 */
[----:B------:R-:W-:Y:S02]  /*1d90*/  IMAD.IADD R251, R5, 0x1, -R251 ;  /* 0x0000000105fb7824 */ /* 0x000fe400078e0afb */
[----:B--2---:R-:W-:-:S05]  /*1da0*/  IMAD.MOV.U32 R30, RZ, RZ, R18 ;  /* 0x000000ffff1e7224 */ /* 0x004fca00078e0012 */
[----:B------:R-:W-:-:S05]  /*1db0*/  SHF.R.S32.HI R31, RZ, 0x1f, R30 ;  /* 0x0000001fff1f7819 */ /* 0x000fca000001141e */
[----:B------:R-:W-:Y:S04]  /*1dc0*/  STL [R1+0xc], R31 ;  /* 0x00000c1f01007387 */ /* 0x000fe80000100800 */
[----:B------:R-:W2:Y:S01]  /*1dd0*/  LDL R252, [R1+0x10] ;  /* 0x0000100001fc7983 */ /* 0x000ea20000100800 */
[----:B------:R-:W-:Y:S01]  /*1de0*/  LEA R5, R251, R146, 0x5 ;  /* 0x00000092fb057211 */ /* 0x000fe200078e28ff */
[C---:B------:R-:W-:Y:S02]  /*1df0*/  IMAD R0, R11.reuse, c[0x0][0x17c], R0 ;  /* 0x00005f000b007a24 */ /* 0x040fe400078e0200 */
[----:B-----5:R-:W-:Y:S01]  /*1e00*/  IMAD.WIDE.U32 R2, R11, c[0x0][0x178], RZ ;  /* 0x00005e000b027a25 */ /* 0x020fe200078e00ff */
[----:B----4-:R-:W-:-:S03]  /*1e10*/  LEA R5, R8, R5, 0x7 ;  /* 0x0000000508057211 */ /* 0x010fc600078e38ff */
[----:B------:R-:W-:Y:S01]  /*1e20*/  IMAD.IADD R3, R3, 0x1, R0 ;  /* 0x0000000103037824 */ /* 0x000fe200078e0200 */
[----:B------:R-:W-:Y:S01]  /*1e30*/  SEL R6, R12, RZ, !P0 ;  /* 0x000000ff0c067207 */ /* 0x000fe20004000000 */
[----:B------:R-:W-:Y:S01]  /*1e40*/  @P2 IMAD.HI.U32 R7, R5, c[0x0][0x2c8], RZ ;  /* 0x0000b20005072a27 */ /* 0x000fe200078e00ff */
[----:B------:R-:W-:-:S03]  /*1e50*/  SEL R4, R16, RZ, !P0 ;  /* 0x000000ff10047207 */ /* 0x000fc60004000000 */
[----:B------:R-:W-:-:S04]  /*1e60*/  IMAD.WIDE.U32 R2, R29, c[0x0][0x1b8], R2 ;  /* 0x00006e001d027a25 */ /* 0x000fc800078e0002 */
[----:B------:R-:W-:Y:S01]  /*1e70*/  IMAD.MOV.U32 R0, RZ, RZ, R5 ;  /* 0x000000ffff007224 */ /* 0x000fe200078e0005 */
[----:B------:R-:W-:Y:S01]  /*1e80*/  @P2 SHF.R.U32.HI R0, RZ, c[0x0][0x2cc], R7 ;  /* 0x0000b300ff002a19 */ /* 0x000fe20000011607 */
[----:B------:R-:W-:Y:S02]  /*1e90*/  IMAD R3, R29, c[0x0][0x1bc], R3 ;  /* 0x00006f001d037a24 */ /* 0x000fe400078e0203 */
[----:B------:R-:W-:Y:S02]  /*1ea0*/  IMAD R6, R6, c[0x0][0x1c0], RZ ;  /* 0x0000700006067a24 */ /* 0x000fe400078e02ff */
[----:B------:R-:W-:-:S04]  /*1eb0*/  IMAD.WIDE.U32 R2, R4, c[0x0][0x1c0], R2 ;  /* 0x0000700004027a25 */ /* 0x000fc800078e0002 */
[----:B------:R-:W-:Y:S01]  /*1ec0*/  IMAD R7, R4, c[0x0][0x1c4], R6 ;  /* 0x0000710004077a24 */ /* 0x000fe200078e0206 */
[----:B------:R-:W-:Y:S02]  /*1ed0*/  SHF.R.S32.HI R6, RZ, 0x1f, R0 ;  /* 0x0000001fff067819 */ /* 0x000fe40000011400 */
[----:B------:R-:W-:Y:S01]  /*1ee0*/  IADD3 R4, -R0, RZ, RZ ;  /* 0x000000ff00047210 */ /* 0x000fe20007ffe1ff */
[----:B------:R-:W-:Y:S02]  /*1ef0*/  IMAD.IADD R3, R3, 0x1, R7 ;  /* 0x0000000103037824 */ /* 0x000fe400078e0207 */
[----:B------:R-:W-:Y:S02]  /*1f00*/  IMAD R6, R6, c[0x0][0x1b0], RZ ;  /* 0x00006c0006067a24 */ /* 0x000fe400078e02ff */
[----:B------:R-:W-:Y:S02]  /*1f10*/  IMAD R4, R4, c[0x0][0x2c4], R5 ;  /* 0x0000b10004047a24 */ /* 0x000fe400078e0205 */
[----:B------:R-:W-:-:S02]  /*1f20*/  IMAD R5, R0, c[0x0][0x1b4], R6 ;  /* 0x00006d0000057a24 */ /* 0x000fc400078e0206 */
[----:B------:R-:W-:Y:S01]  /*1f30*/  IMAD.WIDE.U32 R2, R0, c[0x0][0x1b0], R2 ;  /* 0x00006c0000027a25 */ /* 0x000fe200078e0002 */
[----:B------:R-:W-:Y:S02]  /*1f40*/  SHF.R.S32.HI R0, RZ, 0x1f, R4 ;  /* 0x0000001fff007819 */ /* 0x000fe40000011404 */
[----:B------:R-:W-:Y:S02]  /*1f50*/  SHF.R.S32.HI R6, RZ, 0x1f, R13 ;  /* 0x0000001fff067819 */ /* 0x000fe4000001140d */
[----:B------:R-:W-:Y:S01]  /*1f60*/  IADD3 R22, P0, R146, R13, RZ ;  /* 0x0000000d92167210 */ /* 0x000fe20007f1e0ff */
[----:B------:R-:W-:Y:S01]  /*1f70*/  IMAD R0, R0, c[0x0][0x1a8], RZ ;  /* 0x00006a0000007a24 */ /* 0x000fe200078e02ff */
[----:B------:R-:W-:Y:S02]  /*1f80*/  IADD3 R3, R3, R5, RZ ;  /* 0x0000000503037210 */ /* 0x000fe40007ffe0ff */
[----:B------:R-:W-:Y:S01]  /*1f90*/  LEA.HI.X.SX32 R27, R146, R6, 0x1, P0 ;  /* 0x00000006921b7211 */ /* 0x000fe200000f0eff */
[----:B------:R-:W-:-:S02]  /*1fa0*/  IMAD R0, R4, c[0x0][0x1ac], R0 ;  /* 0x00006b0004007a24 */ /* 0x000fc400078e0200 */
[----:B------:R-:W-:-:S04]  /*1fb0*/  IMAD.WIDE.U32 R2, R4, c[0x0][0x1a8], R2 ;  /* 0x00006a0004027a25 */ /* 0x000fc800078e0002 */
[----:B------:R-:W-:Y:S01]  /*1fc0*/  IMAD R4, R27, c[0x0][0x1e0], RZ ;  /* 0x000078001b047a24 */ /* 0x000fe200078e02ff */
[----:B------:R-:W-:Y:S01]  /*1fd0*/  LEA R8, R8, R146, 0x7 ;  /* 0x0000009208087211 */ /* 0x000fe200078e38ff */
[----:B------:R-:W-:Y:S01]  /*1fe0*/  IMAD.WIDE.U32 R6, R22, c[0x0][0x1e0], R30 ;  /* 0x0000780016067a25 */ /* 0x000fe200078e001e */
[----:B------:R-:W-:-:S03]  /*1ff0*/  LEA R5, P0, R2, c[0x0][0x160], 0x1 ;  /* 0x0000580002057a11 */ /* 0x000fc600078008ff */
[----:B------:R-:W-:Y:S02]  /*2000*/  IMAD R9, R22, c[0x0][0x1e4], R4 ;  /* 0x0000790016097a24 */ /* 0x000fe400078e0204 */
[----:B------:R-:W-:Y:S01]  /*2010*/  IMAD.IADD R0, R3, 0x1, R0 ;  /* 0x0000000103007824 */ /* 0x000fe200078e0200 */
[----:B------:R-:W-:Y:S01]  /*2020*/  IADD3 R10, R8, 0x20, RZ ;  /* 0x00000020080a7810 */ /* 0x000fe20007ffe0ff */
[----:B------:R-:W-:Y:S01]  /*2030*/  IMAD R4, R15, c[0x0][0x2c4], RZ ;  /* 0x0000b1000f047a24 */ /* 0x000fe200078e02ff */
[----:B------:R-:W-:Y:S01]  /*2040*/  IADD3 R3, R7, R9, RZ ;  /* 0x0000000907037210 */ /* 0x000fe20007ffe0ff */
[----:B------:R-:W-:Y:S01]  /*2050*/  WARPSYNC 0xffffffff ;  /* 0xffffffff00007948 */ /* 0x000fe20003800000 */
[----:B------:R-:W-:Y:S01]  /*2060*/  LEA.HI.X R0, R2, c[0x0][0x164], R0, 0x1, P0 ;  /* 0x0000590002007a11 */ /* 0x000fe200000f0c00 */
[----:B------:R-:W1:Y:S01]  /*2070*/  SHFL.IDX PT, R9, R5, RZ, 0x181f ;  /* 0x00181fff05097589 */ /* 0x000e6200000e0000 */
[----:B------:R-:W-:-:S03]  /*2080*/  ISETP.GE.AND P3, PT, R10, R4, PT ;  /* 0x000000040a00720c */ /* 0x000fc60003f66270 */
[----:B------:R-:W4:Y:S01]  /*2090*/  SHFL.IDX PT, R11, R0, RZ, 0x181f ;  /* 0x00181fff000b7589 */ /* 0x000f2200000e0000 */
[----:B------:R-:W-:-:S03]  /*20a0*/  IMAD.MOV.U32 R2, RZ, RZ, R6 ;  /* 0x000000ffff027224 */ /* 0x000fc600078e0006 */
[----:B------:R-:W5:Y:S01]  /*20b0*/  SHFL.IDX PT, R10, R5, 0x1, 0x181f ;  /* 0x00381f00050a7f89 */ /* 0x000f6200000e0000 */
[C---:B------:R-:W-:Y:S02]  /*20c0*/  ISETP.GE.AND P4, PT, R8.reuse, R4, PT ;  /* 0x000000040800720c */ /* 0x040fe40003f86270 */
[C---:B------:R-:W-:Y:S01]  /*20d0*/  IADD3 R7, R8.reuse, 0x40, RZ ;  /* 0x0000004008077810 */ /* 0x040fe20007ffe0ff */
[----:B------:R-:W4:Y:S01]  /*20e0*/  SHFL.IDX PT, R13, R0, 0x1, 0x181f ;  /* 0x00381f00000d7f89 */ /* 0x000f2200000e0000 */
[----:B------:R-:W-:-:S03]  /*20f0*/  IADD3 R6, R8, 0x60, RZ ;  /* 0x0000006008067810 */ /* 0x000fc60007ffe0ff */
[----:B------:R-:W5:Y:S04]  /*2100*/  SHFL.IDX PT, R8, R5, 0x2, 0x181f ;  /* 0x00581f0005087f89 */ /* 0x000f6800000e0000 */
[----:B------:R-:W2:Y:S01]  /*2110*/  SHFL.IDX PT, R19, R0, 0x2, 0x181f ;  /* 0x00581f0000137f89 */ /* 0x000ea200000e0000 */
[-C--:B------:R-:W-:Y:S02]  /*2120*/  ISETP.GE.AND P0, PT, R7, R4.reuse, PT ;  /* 0x000000040700720c */ /* 0x080fe40003f06270 */
[----:B---3--:R-:W-:Y:S01]  /*2130*/  @P1 SHF.R.S32.HI R7, RZ, 0x1f, R14 ;  /* 0x0000001fff071819 */ /* 0x008fe2000001140e */
[----:B------:R3:W2:Y:S01]  /*2140*/  SHFL.IDX PT, R18, R5, 0x3, 0x181f ;  /* 0x00781f0005127f89 */ /* 0x0006a200000e0000 */
[----:B------:R-:W-:Y:S01]  /*2150*/  @!P1 IMAD.MOV.U32 R14, RZ, RZ, R16 ;  /* 0x000000ffff0e9224 */ /* 0x000fe200078e0010 */
[----:B------:R-:W-:-:S02]  /*2160*/  ISETP.GE.AND P5, PT, R6, R4, PT ;  /* 0x000000040600720c */ /* 0x000fc40003fa6270 */
[----:B------:R-:W-:Y:S01]  /*2170*/  @!P1 MOV R7, R12 ;  /* 0x0000000c00079202 */ /* 0x000fe20000000f00 */
[----:B------:R-:W2:Y:S01]  /*2180*/  SHFL.IDX PT, R0, R0, 0x3, 0x181f ;  /* 0x00781f0000007f89 */ /* 0x000ea200000e0000 */
[----:B-1----:R-:W-:Y:S02]  /*2190*/  @!P4 LEA R6, P2, R30, R9, 0x1 ;  /* 0x000000091e06c211 */ /* 0x002fe400078408ff */
[----:B------:R-:W-:Y:S01]  /*21a0*/  SEL R24, R14, RZ, !P6 ;  /* 0x000000ff0e187207 */ /* 0x000fe20007000000 */
[----:B------:R-:W-:Y:S01]  /*21b0*/  BAR.SYNC.DEFER_BLOCKING 0x0 ;  /* 0x0000000000007b1d */ /* 0x000fe20000010000 */
[----:B------:R-:W-:Y:S02]  /*21c0*/  SEL R23, R7, RZ, !P6 ;  /* 0x000000ff07177207 */ /* 0x000fe40007000000 */
[C---:B----4-:R-:W-:Y:S02]  /*21d0*/  @!P4 LEA.HI.X R7, R30.reuse, R11, R31, 0x1, P2 ;  /* 0x0000000b1e07c211 */ /* 0x050fe400010f0c1f */
[----:B-----5:R-:W-:-:S04]  /*21e0*/  @!P3 LEA R16, P2, R30, R10, 0x1 ;  /* 0x0000000a1e10b211 */ /* 0x020fc800078408ff */
[C---:B------:R-:W-:Y:S02]  /*21f0*/  @!P3 LEA.HI.X R17, R30.reuse, R13, R31, 0x1, P2 ;  /* 0x0000000d1e11b211 */ /* 0x040fe400010f0c1f */
[----:B------:R-:W-:Y:S01]  /*2200*/  @!P0 LEA R12, P2, R30, R8, 0x1 ;  /* 0x000000081e0c8211 */ /* 0x000fe200078408ff */
[----:B------:R-:W-:Y:S01]  /*2210*/  IMAD.WIDE.U32 R2, R29, c[0x0][0x1e8], R2 ;  /* 0x00007a001d027a25 */ /* 0x000fe200078e0002 */
[----:B------:R-:W-:-:S03]  /*2220*/  MOV R25, 0x70 ;  /* 0x0000007000197802 */ /* 0x000fc60000000f00 */
[----:B------:R-:W-:Y:S02]  /*2230*/  IMAD R3, R29, c[0x0][0x1ec], R3 ;  /* 0x00007b001d037a24 */ /* 0x000fe400078e0203 */
[----:B------:R-:W-:Y:S01]  /*2240*/  IMAD R25, R250, -0x70, R25 ;  /* 0xffffff90fa197824 */ /* 0x000fe200078e0219 */
[----:B------:R-:W-:Y:S01]  /*2250*/  ISETP.GE.AND P1, PT, R30, c[0x0][0x198], PT ;  /* 0x000066001e007a0c */ /* 0x000fe20003f26270 */
[----:B------:R-:W-:Y:S01]  /*2260*/  IMAD.WIDE.U32 R232, R24, c[0x0][0x1f0], R2 ;  /* 0x00007c0018e87a25 */ /* 0x000fe200078e0002 */
[----:B------:R-:W-:Y:S02]  /*2270*/  IADD3 R145, R250, -0x1, RZ ;  /* 0xfffffffffa917810 */ /* 0x000fe40007ffe0ff */
[----:B------:R-:W-:Y:S02]  /*2280*/  IADD3 R144, R26, R25, RZ ;  /* 0x000000191a907210 */ /* 0x000fe40007ffe0ff */
[----:B------:R-:W-:Y:S01]  /*2290*/  SHF.R.S32.HI R28, RZ, 0x1f, R145 ;  /* 0x0000001fff1c7819 */ /* 0x000fe20000011491 */
[----:B------:R-:W-:-:S04]  /*22a0*/  IMAD.WIDE.U32 R2, R145, c[0x0][0x1e0], RZ ;  /* 0x0000780091027a25 */ /* 0x000fc800078e00ff */
[----:B------:R-:W-:Y:S02]  /*22b0*/  IMAD R21, R28, c[0x0][0x1e0], RZ ;  /* 0x000078001c157a24 */ /* 0x000fe400078e02ff */
[----:B------:R-:W-:Y:S01]  /*22c0*/  @!PT LDS RZ, [RZ] ;  /* 0x00000000fffff984 */ /* 0x000fe20000000800 */
[----:B------:R-:W-:Y:S01]  /*22d0*/  @!PT LDS RZ, [RZ] ;  /* 0x00000000fffff984 */ /* 0x000fe20000000800 */
[----:B------:R-:W-:Y:S01]  /*22e0*/  @!PT LDS RZ, [RZ] ;  /* 0x00000000fffff984 */ /* 0x000fe20000000800 */
[----:B------:R1:W-:Y:S02]  /*22f0*/  @!P4 LDGSTS.E.BYPASS.LTC128B.128 [R208+0x100], [R6.64], !P1 ;  /* 0x0010000006d0cfae */ /* 0x0003e4000c901d46 */
[----:B------:R-:W-:Y:S01]  /*2300*/  IMAD R21, R145, c[0x0][0x1e4], R21 ;  /* 0x0000790091157a24 */ /* 0x000fe200078e0215 */
[----:B------:R-:W-:Y:S02]  /*2310*/  MOV R230, R232 ;  /* 0x000000e800e67202 */ /* 0x000fe40000000f00 */
[----:B------:R-:W-:Y:S02]  /*2320*/  MOV R64, 0x40 ;  /* 0x0000004000407802 */ /* 0x000fe40000000f00 */
[----:B--2---:R-:W-:Y:S02]  /*2330*/  SHF.R.S32.HI R20, RZ, 0x1f, R252 ;  /* 0x0000001fff147819 */ /* 0x004fe400000114fc */
[----:B------:R-:W-:-:S04]  /*2340*/  @!P4 LEA R4, P6, R252, R9, 0x1 ;  /* 0x00000009fc04c211 */ /* 0x000fc800078c08ff */
[C---:B---3--:R-:W-:Y:S02]  /*2350*/  @!P4 LEA.HI.X R5, R252.reuse, R11, R20, 0x1, P6 ;  /* 0x0000000bfc05c211 */ /* 0x048fe400030f0c14 */
[----:B------:R-:W-:-:S04]  /*2360*/  @!P3 LEA R14, P6, R252, R10, 0x1 ;  /* 0x0000000afc0eb211 */ /* 0x000fc800078c08ff */
[----:B------:R-:W-:Y:S02]  /*2370*/  @!P3 LEA.HI.X R15, R252, R13, R20, 0x1, P6 ;  /* 0x0000000dfc0fb211 */ /* 0x000fe400030f0c14 */
[----:B------:R-:W-:Y:S02]  /*2380*/  @!P0 LEA.HI.X R13, R30, R19, R31, 0x1, P2 ;  /* 0x000000131e0d8211 */ /* 0x000fe400010f0c1f */
[----:B------:R-:W-:Y:S01]  /*2390*/  @!P0 LEA R10, P2, R252, R8, 0x1 ;  /* 0x00000008fc0a8211 */ /* 0x000fe200078408ff */
[----:B------:R-:W-:-:S03]  /*23a0*/  IMAD R9, R23, c[0x0][0x1f0], RZ ;  /* 0x00007c0017097a24 */ /* 0x000fc600078e02ff */
[----:B------:R-:W-:Y:S02]  /*23b0*/  @!P0 LEA.HI.X R11, R252, R19, R20, 0x1, P2 ;  /* 0x00000013fc0b8211 */ /* 0x000fe400010f0c14 */
[----:B------:R-:W-:Y:S01]  /*23c0*/  @!P5 LEA R8, P2, R30, R18, 0x1 ;  /* 0x000000121e08d211 */ /* 0x000fe200078408ff */
[----:B------:R-:W-:Y:S01]  /*23d0*/  IMAD R19, R24, c[0x0][0x1f4], R9 ;  /* 0x00007d0018137a24 */ /* 0x000fe200078e0209 */
[----:B------:R-:W-:Y:S02]  /*23e0*/  ISETP.GE.AND P6, PT, R252, c[0x0][0x198], PT ;  /* 0x00006600fc007a0c */ /* 0x000fe40003fc6270 */
[----:B------:R-:W-:Y:S02]  /*23f0*/  @!P5 LEA.HI.X R9, R30, R0, R31, 0x1, P2 ;  /* 0x000000001e09d211 */ /* 0x000fe400010f0c1f */
[----:B------:R-:W-:Y:S01]  /*2400*/  @!P5 LEA R18, P2, R252, R18, 0x1 ;  /* 0x00000012fc12d211 */ /* 0x000fe200078408ff */
[----:B------:R-:W-:-:S03]  /*2410*/  IMAD.IADD R231, R233, 0x1, R19 ;  /* 0x00000001e9e77824 */ /* 0x000fc600078e0213 */
[----:B------:R-:W-:Y:S02]  /*2420*/  @!P5 LEA.HI.X R19, R252, R0, R20, 0x1, P2 ;  /* 0x00000000fc13d211 */ /* 0x000fe400010f0c14 */
[----:B------:R-:W-:-:S03]  /*2430*/  IMNMX R0, R144, 0x70, PT ;  /* 0x0000007090007817 */ /* 0x000fc60003800200 */
[----:B------:R2:W-:Y:S02]  /*2440*/  @!P4 LDGSTS.E.BYPASS.LTC128B.128 [R208+0x4100], [R4.64], !P6 ;  /* 0x0410000004d0cfae */ /* 0x0005e4000f101d46 */
[----:B------:R-:W-:Y:S02]  /*2450*/  IMAD.IADD R0, R0, 0x1, -R146 ;  /* 0x0000000100007824 */ /* 0x000fe400078e0a92 */
[----:B------:R-:W-:Y:S01]  /*2460*/  IMAD.IADD R20, R3, 0x1, R21 ;  /* 0x0000000103147824 */ /* 0x000fe200078e0215 */
[----:B------:R3:W-:Y:S02]  /*2470*/  @!P3 LDGSTS.E.BYPASS.LTC128B.128 [R208+0x1100], [R16.64], !P1 ;  /* 0x0110000010d0bfae */ /* 0x0007e4000c901d46 */
[C---:B------:R-:W-:Y:S02]  /*2480*/  ISETP.GE.AND P4, PT, R0.reuse, 0x1, PT ;  /* 0x000000010000780c */ /* 0x040fe40003f86270 */
[----:B------:R4:W-:Y:S01]  /*2490*/  @!P3 LDGSTS.E.BYPASS.LTC128B.128 [R208+0x5100], [R14.64], !P6 ;  /* 0x051000000ed0bfae */ /* 0x0009e2000f101d46 */
[----:B------:R-:W-:Y:S01]  /*24a0*/  ISETP.GE.AND P3, PT, R0, 0x21, PT ;  /* 0x000000210000780c */ /* 0x000fe20003f66270 */
[----:B------:R-:W-:-:S02]  /*24b0*/  IMAD.WIDE.U32 R2, R2, 0x70, R230 ;  /* 0x0000007002027825 */ /* 0x000fc400078e00e6 */
[----:B------:R5:W-:Y:S04]  /*24c0*/  @!P0 LDGSTS.E.BYPASS.LTC128B.128 [R208+0x2100], [R12.64], !P1 ;  /* 0x021000000cd08fae */ /* 0x000be8000c901d46 */
[----:B------:R3:W-:Y:S04]  /*24d0*/  @!P0 LDGSTS.E.BYPASS.LTC128B.128 [R208+0x6100], [R10.64], !P6 ;  /* 0x061000000ad08fae */ /* 0x0007e8000f101d46 */
[----:B------:R4:W-:Y:S01]  /*24e0*/  @!P5 LDGSTS.E.BYPASS.LTC128B.128 [R208+0x3100], [R8.64], !P1 ;  /* 0x0310000008d0dfae */ /* 0x0009e2000c901d46 */
[----:B--2---:R-:W-:Y:S01]  /*24f0*/  MOV R5, 0x20 ;  /* 0x0000002000057802 */ /* 0x004fe20000000f00 */
[----:B------:R-:W-:Y:S01]  /*2500*/  IMAD R4, R20, 0x70, RZ ;  /* 0x0000007014047824 */ /* 0x000fe200078e02ff */
[----:B------:R-:W-:Y:S01]  /*2510*/  ISETP.GE.AND P2, PT, R0, 0x41, PT ;  /* 0x000000410000780c */ /* 0x000fe20003f46270 */
[----:B------:R2:W-:Y:S02]  /*2520*/  @!P5 LDGSTS.E.BYPASS.LTC128B.128 [R208+0x7100], [R18.64], !P6 ;  /* 0x0710000012d0dfae */ /* 0x0005e4000f101d46 */
[----:B------:R-:W-:-:S02]  /*2530*/  IMAD.IADD R3, R3, 0x1, R4 ;  /* 0x0000000103037824 */ /* 0x000fc400078e0204 */
[----:B-1----:R-:W-:Y:S01]  /*2540*/  IMAD.WIDE.U32 R6, R5, c[0x0][0x1e0], RZ ;  /* 0x0000780005067a25 */ /* 0x002fe200078e00ff */
[----:B---3--:R-:W-:-:S03]  /*2550*/  @P4 LEA R10, P1, R2, c[0x0][0x1c8], 0x1 ;  /* 0x00007200020a4a11 */ /* 0x008fc600078208ff */
[----:B------:R-:W-:Y:S01]  /*2560*/  IMAD R5, R5, c[0x0][0x1e4], RZ ;  /* 0x0000790005057a24 */ /* 0x000fe200078e02ff */
[----:B------:R-:W-:Y:S01]  /*2570*/  ISETP.GE.AND P6, PT, R30, c[0x0][0x1d4], PT ;  /* 0x000075001e007a0c */ /* 0x000fe20003fc6270 */
[----:B------:R-:W0:Y:S01]  /*2580*/  LDGDEPBAR ;  /* 0x00000000000079af */ /* 0x000e220000000000 */
[----:B------:R-:W-:Y:S02]  /*2590*/  @P4 LEA.HI.X R11, R2, c[0x0][0x1cc], R3, 0x1, P1 ;  /* 0x00007300020b4a11 */ /* 0x000fe400008f0c03 */
[----:B------:R-:W-:Y:S02]  /*25a0*/  ISETP.GE.AND P1, PT, R0, 0x61, PT ;  /* 0x000000610000780c */ /* 0x000fe40003f26270 */
[----:B------:R-:W-:-:S04]  /*25b0*/  @P3 IADD3 R4, P0, R2, R6, RZ ;  /* 0x0000000602043210 */ /* 0x000fc80007f1e0ff */
[----:B------:R-:W-:Y:S01]  /*25c0*/  @P3 IADD3.X R0, R3, R7, R5, P0, !PT ;  /* 0x0000000703003210 */ /* 0x000fe200007fe405 */
[----:B------:R-:W-:Y:S01]  /*25d0*/  IMAD.WIDE.U32 R6, R64, c[0x0][0x1e0], RZ ;  /* 0x0000780040067a25 */ /* 0x000fe200078e00ff */
[----:B----4-:R-:W-:Y:S01]  /*25e0*/  @P3 LEA R8, P0, R4, c[0x0][0x1c8], 0x1 ;  /* 0x0000720004083a11 */ /* 0x010fe200078008ff */
[----:B------:R1:W-:Y:S02]  /*25f0*/  @P4 LDGSTS.E.BYPASS.LTC128B.128 [R208+0x8100], [R10.64], !P6 ;  /* 0x081000000ad04fae */ /* 0x0003e4000f101d46 */
[----:B------:R-:W-:Y:S01]  /*2600*/  IMAD R5, R64, c[0x0][0x1e4], RZ ;  /* 0x0000790040057a24 */ /* 0x000fe200078e02ff */
[----:B------:R-:W-:Y:S01]  /*2610*/  @P3 LEA.HI.X R9, R4, c[0x0][0x1cc], R0, 0x1, P0 ;  /* 0x0000730004093a11 */ /* 0x000fe200000f0c00 */
[----:B------:R-:W-:Y:S01]  /*2620*/  @P1 IMAD.MOV.U32 R0, RZ, RZ, 0x60 ;  /* 0x00000060ff001424 */ /* 0x000fe200078e00ff */
[----:B------:R-:W-:Y:S02]  /*2630*/  @P2 IADD3 R4, P0, R2, R6, RZ ;  /* 0x0000000602042210 */ /* 0x000fe40007f1e0ff */
[----:B------:R-:W-:-:S02]  /*2640*/  ISETP.GE.AND P5, PT, R252, c[0x0][0x1d4], PT ;  /* 0x00007500fc007a0c */ /* 0x000fc40003fa6270 */
[----:B------:R-:W-:Y:S01]  /*2650*/  @P2 IADD3.X R5, R3, R7, R5, P0, !PT ;  /* 0x0000000703052210 */ /* 0x000fe200007fe405 */
[----:B------:R-:W-:Y:S01]  /*2660*/  @P1 IMAD.WIDE.U32 R2, R0, c[0x0][0x1e0], R2 ;  /* 0x0000780000021a25 */ /* 0x000fe200078e0002 */
[----:B------:R-:W-:-:S03]  /*2670*/  @P2 LEA R6, P0, R4, c[0x0][0x1c8], 0x1 ;  /* 0x0000720004062a11 */ /* 0x000fc600078008ff */
[----:B------:R-:W-:Y:S01]  /*2680*/  @P1 IMAD R0, R0, c[0x0][0x1e4], RZ ;  /* 0x0000790000001a24 */ /* 0x000fe200078e02ff */
[----:B------:R-:W-:Y:S01]  /*2690*/  @P2 LEA.HI.X R7, R4, c[0x0][0x1cc], R5, 0x1, P0 ;  /* 0x0000730004072a11 */ /* 0x000fe200000f0c05 */
[----:B------:R-:W-:Y:S01]  /*26a0*/  IMAD R5, R27, c[0x0][0x208], RZ ;  /* 0x000082001b057a24 */ /* 0x000fe200078e02ff */
[----:B------:R-:W-:Y:S02]  /*26b0*/  @P1 LEA R4, P0, R2, c[0x0][0x1c8], 0x1 ;  /* 0x0000720002041a11 */ /* 0x000fe400078008ff */
[----:B------:R-:W-:Y:S01]  /*26c0*/  @P1 IADD3 R0, R3, R0, RZ ;  /* 0x0000000003001210 */ /* 0x000fe20007ffe0ff */
[----:B------:R-:W-:Y:S01]  /*26d0*/  IMAD R3, R22, c[0x0][0x20c], R5 ;  /* 0x0000830016037a24 */ /* 0x000fe200078e0205 */
[----:B------:R1:W-:Y:S02]  /*26e0*/  @P4 LDGSTS.E.BYPASS.LTC128B.128 [R208+0xb900], [R10.64+0x80], !P5 ;  /* 0x0b9000800ad04fae */ /* 0x0003e4000e901d46 */
[----:B------:R-:W-:Y:S02]  /*26f0*/  @P1 LEA.HI.X R5, R2, c[0x0][0x1cc], R0, 0x1, P0 ;  /* 0x0000730002051a11 */ /* 0x000fe400000f0c00 */
[----:B------:R3:W-:Y:S04]  /*2700*/  @P3 LDGSTS.E.BYPASS.LTC128B.128 [R208+0x9100], [R8.64], !P6 ;  /* 0x0910000008d03fae */ /* 0x0007e8000f101d46 */
[----:B------:R3:W-:Y:S04]  /*2710*/  @P3 LDGSTS.E.BYPASS.LTC128B.128 [R208+0xc900], [R8.64+0x80], !P5 ;  /* 0x0c90008008d03fae */ /* 0x0007e8000e901d46 */
[----:B------:R4:W-:Y:S04]  /*2720*/  @P2 LDGSTS.E.BYPASS.LTC128B.128 [R208+0xa100], [R6.64], !P6 ;  /* 0x0a10000006d02fae */ /* 0x0009e8000f101d46 */
[----:B------:R4:W-:Y:S04]  /*2730*/  @P2 LDGSTS.E.BYPASS.LTC128B.128 [R208+0xd900], [R6.64+0x80], !P5 ;  /* 0x0d90008006d02fae */ /* 0x0009e8000e901d46 */
[----:B------:R1:W-:Y:S04]  /*2740*/  @P1 LDGSTS.E.BYPASS.LTC128B.128 [R208+0xb100], [R4.64], !P6 ;  /* 0x0b10000004d01fae */ /* 0x0003e8000f101d46 */
[----:B------:R1:W-:Y:S04]  /*2750*/  @P1 LDGSTS.E.BYPASS.LTC128B.128 [R208+0xe900], [R4.64+0x80], !P5 ;  /* 0x0e90008004d01fae */ /* 0x0003e8000e901d46 */
[----:B------:R-:W0:Y:S01]  /*2760*/  LDGDEPBAR ;  /* 0x00000000000079af */ /* 0x000e220000000000 */
[----:B------:R-:W-:-:S04]  /*2770*/  DEPBAR.LE SB0, 0x1 ;  /* 0x000080400000791a */ /* 0x000fc80000000000 */
[----:B------:R-:W-:Y:S01]  /*2780*/  BAR.SYNC.DEFER_BLOCKING 0x0 ;  /* 0x0000000000007b1d */ /* 0x000fe20000010000 */
[----:B-----5:R-:W-:-:S04]  /*2790*/  IMAD.WIDE.U32 R12, R22, c[0x0][0x208], R30 ;  /* 0x00008200160c7a25 */ /* 0x020fc800078e001e */
[----:B------:R-:W-:Y:S01]  /*27a0*/  IMAD.MOV.U32 R2, RZ, RZ, R12 ;  /* 0x000000ffff027224 */ /* 0x000fe200078e000c */
[----:B------:R-:W-:Y:S01]  /*27b0*/  IADD3 R3, R13, R3, RZ ;  /* 0x000000030d037210 */ /* 0x000fe20007ffe0ff */
        /* <DEDUP_REMOVED lines=8> */
[----:B------:R-:W-:Y:S01]  /*2840*/  BAR.SYNC.DEFER_BLOCKING 0x0 ;  /* 0x0000000000007b1d */ /* 0x000fe20000010000 */
[----:B------:R-:W-:-:S04]  /*2850*/  IMAD.WIDE.U32 R2, R29, c[0x0][0x210], R2 ;  /* 0x000084001d027a25 */ /* 0x000fc800078e0002 */
[----:B------:R-:W-:Y:S01]  /*2860*/  IMAD R0, R28, c[0x0][0x208], RZ ;  /* 0x000082001c007a24 */ /* 0x000fe200078e02ff */
[----:B------:R-:W5:Y:S01]  /*2870*/  S2R R14, SR_TID.X ;  /* 0x00000000000e7919 */ /* 0x000f620000002100 */
[----:B------:R-:W-:Y:S02]  /*2880*/  IMAD R3, R29, c[0x0][0x214], R3 ;  /* 0x000085001d037a24 */ /* 0x000fe400078e0203 */
[----:B-1----:R-:W-:Y:S02]  /*2890*/  IMAD R5, R23, c[0x0][0x218], RZ ;  /* 0x0000860017057a24 */ /* 0x002fe400078e02ff */
[----:B----4-:R-:W-:-:S04]  /*28a0*/  IMAD.WIDE.U32 R6, R145, c[0x0][0x208], RZ ;  /* 0x0000820091067a25 */ /* 0x010fc800078e00ff */
[----:B------:R-:W-:Y:S02]  /*28b0*/  IMAD R4, R145, c[0x0][0x20c], R0 ;  /* 0x0000830091047a24 */ /* 0x000fe400078e0200 */
[C---:B------:R-:W-:Y:S02]  /*28c0*/  IMAD R0, R24.reuse, c[0x0][0x21c], R5 ;  /* 0x0000870018007a24 */ /* 0x040fe400078e0205 */
[----:B------:R-:W-:Y:S01]  /*28d0*/  IMAD.WIDE.U32 R10, R24, c[0x0][0x218], R2 ;  /* 0x00008600180a7a25 */ /* 0x000fe200078e0002 */
[----:B------:R-:W-:-:S04]  /*28e0*/  DEPBAR.LE SB0, 0x0 ;  /* 0x000080000000791a */ /* 0x000fc80000000000 */
[----:B------:R-:W-:Y:S01]  /*28f0*/  BAR.SYNC.DEFER_BLOCKING 0x0 ;  /* 0x0000000000007b1d */ /* 0x000fe20000010000 */
[----:B------:R-:W-:Y:S01]  /*2900*/  IADD3 R2, R7, R4, RZ ;  /* 0x0000000407027210 */ /* 0x000fe20007ffe0ff */
[----:B---3--:R-:W-:Y:S01]  /*2910*/  IMAD.MOV.U32 R8, RZ, RZ, R10 ;  /* 0x000000ffff087224 */ /* 0x008fe200078e000a */
[----:B------:R-:W-:-:S03]  /*2920*/  IADD3 R9, R11, R0, RZ ;  /* 0x000000000b097210 */ /* 0x000fc60007ffe0ff */
[----:B------:R-:W-:Y:S02]  /*2930*/  IMAD R0, R2, 0x70, RZ ;  /* 0x0000007002007824 */ /* 0x000fe400078e02ff */
[----:B------:R-:W-:Y:S01]  /*2940*/  IMAD.WIDE.U32 R2, R6, 0x70, R8 ;  /* 0x0000007006027825 */ /* 0x000fe200078e0008 */
[----:B------:R-:W-:Y:S01]  /*2950*/  MOV R15, c[0x0][0x208] ;  /* 0x00008200000f7a02 */ /* 0x000fe20000000f00 */
[----:B------:R1:W-:Y:S03]  /*2960*/  STL.64 [R1+0x40], R10 ;  /* 0x0000400a01007387 */ /* 0x0003e60000100a00 */
[----:B------:R-:W-:Y:S02]  /*2970*/  IADD3 R0, R3, R0, RZ ;  /* 0x0000000003007210 */ /* 0x000fe40007ffe0ff */
[----:B------:R-:W-:Y:S02]  /*2980*/  LEA R4, P0, R2, c[0x0][0x1f8], 0x1 ;  /* 0x00007e0002047a11 */ /* 0x000fe400078008ff */
[----:B------:R-:W-:Y:S01]  /*2990*/  SHF.L.U32 R12, R15, 0x6, RZ ;  /* 0x000000060f0c7819 */ /* 0x000fe200000006ff */
[----:B------:R3:W-:Y:S01]  /*29a0*/  STL.64 [R1+0x38], R8 ;  /* 0x0000380801007387 */ /* 0x0007e20000100a00 */
[----:B-----5:R-:W-:-:S02]  /*29b0*/  ISETP.GT.AND P3, PT, R14, 0x7f, PT ;  /* 0x0000007f0e00780c */ /* 0x020fc40003f64270 */
[----:B------:R-:W-:Y:S01]  /*29c0*/  LEA.HI.X R5, R2, c[0x0][0x1fc], R0, 0x1, P0 ;  /* 0x00007f0002057a11 */ /* 0x000fe200000f0c00 */
[----:B------:R-:W4:Y:S01]  /*29d0*/  LDSM.16.M88.4 R20, [R196] ;  /* 0x00000000c414783b */ /* 0x000f220000000200 */
[----:B------:R-:W-:Y:S02]  /*29e0*/  SEL R0, RZ, 0x1, P6 ;  /* 0x00000001ff007807 */ /* 0x000fe40003000000 */
[----:B------:R-:W-:Y:S01]  /*29f0*/  SEL R3, RZ, 0x2, P5 ;  /* 0x00000002ff037807 */ /* 0x000fe20002800000 */
[----:B------:R-:W-:Y:S01]  /*2a00*/  LDSM.16.M88.4 R28, [R196+0x800] ;  /* 0x00080000c41c783b */ /* 0x000fe20000000200 */
[----:B------:R-:W-:Y:S02]  /*2a10*/  LOP3.LUT P4, RZ, R251, 0x2, RZ, 0xc0, !PT ;  /* 0x00000002fbff7812 */ /* 0x000fe4000788c0ff */
[----:B------:R-:W-:Y:S01]  /*2a20*/  IADD3 R202, R196, 0x20, RZ ;  /* 0x00000020c4ca7810 */ /* 0x000fe20007ffe0ff */
[----:B------:R-:W-:Y:S04]  /*2a30*/  LDSM.16.M88.4 R36, [R196+0x1000] ;  /* 0x00100000c424783b */ /* 0x000fe80000000200 */
[----:B------:R-:W-:Y:S01]  /*2a40*/  LDSM.16.M88.4 R40, [R196+0x1800] ;  /* 0x00180000c428783b */ /* 0x000fe20000000200 */
[----:B-1----:R-:W-:-:S03]  /*2a50*/  IMAD.MOV.U32 R11, RZ, RZ, 0x6 ;  /* 0x00000006ff0b7424 */ /* 0x002fc600078e00ff */
[----:B------:R-:W-:Y:S02]  /*2a60*/  LDSM.16.M88.4 R48, [R196+0x2000] ;  /* 0x00200000c430783b */ /* 0x000fe40000000200 */
[----:B------:R-:W-:Y:S02]  /*2a70*/  SHF.L.U64.HI R11, R15, R11, c[0x0][0x20c] ;  /* 0x000083000f0b7619 */ /* 0x000fe4000001020b */
[----:B------:R-:W-:Y:S01]  /*2a80*/  LDSM.16.M88.4 R60, [R196+0x2800] ;  /* 0x00280000c43c783b */ /* 0x000fe20000000200 */
[----:B---3--:R-:W-:-:S03]  /*2a90*/  IADD3 R8, P0, R12, R4, RZ ;  /* 0x000000040c087210 */ /* 0x008fc60007f1e0ff */
[----:B------:R-:W-:Y:S01]  /*2aa0*/  LDSM.16.M88.4 R68, [R196+0x3000] ;  /* 0x00300000c444783b */ /* 0x000fe20000000200 */
[----:B------:R-:W-:Y:S02]  /*2ab0*/  IADD3.X R9, R11, R5, RZ, P0, !PT ;  /* 0x000000050b097210 */ /* 0x000fe400007fe4ff */
[----:B------:R-:W-:Y:S02]  /*2ac0*/  IADD3 R6, P0, R8, R12, RZ ;  /* 0x0000000c08067210 */ /* 0x000fe40007f1e0ff */
[----:B------:R-:W-:Y:S02]  /*2ad0*/  IADD3 R12, P2, P1, R12, 0x80, R4 ;  /* 0x000000800c0c7810 */ /* 0x000fe4000795e004 */
[----:B------:R-:W-:Y:S01]  /*2ae0*/  IADD3 R3, R0, R3, RZ ;  /* 0x0000000300037210 */ /* 0x000fe20007ffe0ff */
[----:B------:R-:W-:Y:S01]  /*2af0*/  IMAD.X R7, R9, 0x1, R11, P0 ;  /* 0x0000000109077824 */ /* 0x000fe200000e060b */
[----:B------:R-:W-:Y:S02]  /*2b00*/  @!P3 MOV R14, c[0x0][0x20c] ;  /* 0x00008300000eba02 */ /* 0x000fe40000000f00 */
[----:B------:R-:W-:-:S02]  /*2b10*/  @!P3 LEA R10, P0, R15, R6, 0x6 ;  /* 0x000000060f0ab211 */ /* 0x000fc400078030ff */
[----:B------:R-:W-:Y:S02]  /*2b20*/  IADD3.X R13, R11, RZ, R5, P2, P1 ;  /* 0x000000ff0b0d7210 */ /* 0x000fe400017e2405 */
[----:B------:R-:W-:Y:S02]  /*2b30*/  IADD3 R2, R25, R26, -R146 ;  /* 0x0000001a19027210 */ /* 0x000fe40007ffe892 */
[----:B------:R-:W-:Y:S02]  /*2b40*/  LOP3.LUT P2, RZ, R3, 0x1, RZ, 0xc0, !PT ;  /* 0x0000000103ff7812 */ /* 0x000fe4000784c0ff */
[----:B------:R-:W-:Y:S02]  /*2b50*/  @!P3 LEA.HI.X R11, R15, R7, R14, 0x6, P0 ;  /* 0x000000070f0bb211 */ /* 0x000fe400000f340e */
[----:B------:R-:W-:Y:S01]  /*2b60*/  ISETP.LT.OR P0, PT, R2, 0x1, !P2 ;  /* 0x000000010200780c */ /* 0x000fe20005701670 */
[----:B------:R-:W-:Y:S01]  /*2b70*/  IMAD.MOV.U32 R0, RZ, RZ, R202 ;  /* 0x000000ffff007224 */ /* 0x000fe200078e00ca */
[----:B------:R-:W-:-:S02]  /*2b80*/  @P4 IADD3 R0, R196, -0x20, RZ ;  /* 0xffffffe0c4004810 */ /* 0x000fc40007ffe0ff */
[----:B------:R-:W-:-:S03]  /*2b90*/  LOP3.LUT P1, RZ, R3, 0x2, RZ, 0xc0, !PT ;  /* 0x0000000203ff7812 */ /* 0x000fc6000782c0ff */
[----:B------:R-:W1:Y:S04]  /*2ba0*/  LDSM.16.M88.4 R32, [R0] ;  /* 0x000000000020783b */ /* 0x000e680000000200 */
[----:B------:R-:W3:Y:S04]  /*2bb0*/  LDSM.16.M88.4 R44, [R0+0x800] ;  /* 0x00080000002c783b */ /* 0x000ee80000000200 */
[----:B------:R-:W5:Y:S04]  /*2bc0*/  LDSM.16.M88.4 R56, [R0+0x1000] ;  /* 0x001000000038783b */ /* 0x000f680000000200 */
[----:B------:R-:W-:Y:S04]  /*2bd0*/  LDSM.16.M88.4 R52, [R0+0x1800] ;  /* 0x001800000034783b */ /* 0x000fe80000000200 */
[----:B------:R-:W1:Y:S04]  /*2be0*/  LDSM.16.M88.4 R76, [R0+0x2000] ;  /* 0x00200000004c783b */ /* 0x000e680000000200 */
[----:B------:R-:W-:Y:S04]  /*2bf0*/  LDSM.16.M88.4 R112, [R0+0x2800] ;  /* 0x002800000070783b */ /* 0x000fe80000000200 */
[----:B------:R1:W-:Y:S04]  /*2c00*/  LDSM.16.M88.4 R108, [R0+0x3000] ;  /* 0x00300000006c783b */ /* 0x0003e80000000200 */
[----:B------:R-:W-:Y:S01]  /*2c10*/  @!PT LDS RZ, [RZ] ;  /* 0x00000000fffff984 */ /* 0x000fe20000000800 */
[----:B------:R-:W-:Y:S01]  /*2c20*/  @!PT LDS RZ, [RZ] ;  /* 0x00000000fffff984 */ /* 0x000fe20000000800 */
[----:B------:R-:W-:Y:S01]  /*2c30*/  @!PT LDS RZ, [RZ] ;  /* 0x00000000fffff984 */ /* 0x000fe20000000800 */
[----:B------:R1:W-:Y:S01]  /*2c40*/  LDGSTS.E.BYPASS.LTC128B.128 [R208+0x100], [R4.64], !P0 ;  /* 0x0010000004d07fae */ /* 0x0003e2000c101d46 */
[C---:B------:R-:W-:Y:S01]  /*2c50*/  ISETP.LT.OR P0, PT, R2.reuse, 0x1, !P1 ;  /* 0x000000010200780c */ /* 0x040fe20004f01670 */
[C---:B----4-:R-:W-:Y:S08]  /*2c60*/  HMMA.16816.F32.BF16 R24, R128.reuse, R20, RZ ;  /* 0x000000148018723c */ /* 0x050ff000000418ff */
[----:B------:R-:W-:Y:S04]  /*2c70*/  HMMA.16816.F32.BF16 R20, R128, R22, RZ ;  /* 0x000000168014723c */ /* 0x000fe800000418ff */
[----:B------:R4:W-:Y:S01]  /*2c80*/  LDGSTS.E.BYPASS.LTC128B.128 [R208+0x3900], [R4.64+0x80], !P0 ;  /* 0x0390008004d07fae */ /* 0x0009e2000c101d46 */
[----:B------:R-:W-:-:S02]  /*2c90*/  ISETP.LT.OR P0, PT, R2, 0x21, !P2 ;  /* 0x000000210200780c */ /* 0x000fc40005701670 */
[----:B------:R-:W-:-:S11]  /*2ca0*/  ISETP.LT.OR P2, PT, R2, 0x41, !P2 ;  /* 0x000000410200780c */ /* 0x000fd60005741670 */
[----:B------:R2:W-:Y:S01]  /*2cb0*/  LDGSTS.E.BYPASS.LTC128B.128 [R208+0x1100], [R8.64], !P0 ;  /* 0x0110000008d07fae */ /* 0x0005e2000c101d46 */
[C---:B------:R-:W-:Y:S01]  /*2cc0*/  ISETP.LT.OR P0, PT, R2.reuse, 0x21, !P1 ;  /* 0x000000210200780c */ /* 0x040fe20004f01670 */
[C---:B-1----:R-:W-:Y:S08]  /*2cd0*/  HMMA.16816.F32.BF16 R72, R132.reuse, R32, R24 ;  /* 0x000000208448723c */ /* 0x042ff00000041818 */
[----:B------:R-:W-:Y:S04]  /*2ce0*/  HMMA.16816.F32.BF16 R84, R132, R34, R20 ;  /* 0x000000228454723c */ /* 0x000fe80000041814 */
[----:B------:R1:W-:Y:S04]  /*2cf0*/  LDGSTS.E.BYPASS.LTC128B.128 [R208+0x4900], [R12.64], !P0 ;  /* 0x049000000cd07fae */ /* 0x0003e8000c101d46 */
[----:B------:R-:W-:Y:S01]  /*2d00*/  HMMA.16816.F32.BF16 R32, R128, R30, RZ ;  /* 0x0000001e8020723c */ /* 0x000fe200000418ff */
[----:B------:R-:W-:Y:S01]  /*2d10*/  LOP3.LUT P0, RZ, R251, 0x4, RZ, 0xc0, !PT ;  /* 0x00000004fbff7812 */ /* 0x000fe2000780c0ff */
[----:B------:R4:W-:Y:S01]  /*2d20*/  LDGSTS.E.BYPASS.LTC128B.128 [R208+0x2100], [R6.64], !P2 ;  /* 0x0210000006d07fae */ /* 0x0009e2000d101d46 */
[----:B------:R-:W-:-:S02]  /*2d30*/  ISETP.LT.OR P1, PT, R2, 0x41, !P1 ;  /* 0x000000410200780c */ /* 0x000fc40004f21670 */
[----:B------:R-:W-:Y:S02]  /*2d40*/  SEL R0, R64, 0xffffffc0, !P0 ;  /* 0xffffffc040007807 */ /* 0x000fe40004000000 */
[C---:B------:R-:W-:Y:S02]  /*2d50*/  @!P3 ISETP.LT.OR P2, PT, R2.reuse, 0x61, P6 ;  /* 0x000000610200b80c */ /* 0x040fe40003741670 */
[----:B------:R-:W-:Y:S02]  /*2d60*/  @!P3 ISETP.LT.OR P0, PT, R2, 0x61, P5 ;  /* 0x000000610200b80c */ /* 0x000fe40002f01670 */
[C---:B------:R-:W-:Y:S01]  /*2d70*/  IADD3 R2, R196.reuse, R0, RZ ;  /* 0x00000000c4027210 */ /* 0x040fe20007ffe0ff */
[C---:B--2---:R-:W-:Y:S04]  /*2d80*/  HMMA.16816.F32.BF16 R16, R128.reuse, R28, RZ ;  /* 0x0000001c8010723c */ /* 0x044fe800000418ff */
[----:B------:R4:W-:Y:S04]  /*2d90*/  LDGSTS.E.BYPASS.LTC128B.128 [R208+0x5900], [R6.64+0x80], !P1 ;  /* 0x0590008006d07fae */ /* 0x0009e8000c901d46 */
[----:B------:R2:W-:Y:S01]  /*2da0*/  @!P3 LDGSTS.E.BYPASS.LTC128B.128 [R208+0x3100], [R10.64], !P2 ;  /* 0x031000000ad0bfae */ /* 0x0005e2000d101d46 */
[----:B------:R-:W-:Y:S03]  /*2db0*/  HMMA.16816.F32.BF16 R28, R128, R36, RZ ;  /* 0x00000024801c723c */ /* 0x000fe600000418ff */
[----:B------:R2:W-:Y:S01]  /*2dc0*/  @!P3 LDGSTS.E.BYPASS.LTC128B.128 [R208+0x6900], [R10.64+0x80], !P0 ;  /* 0x069000800ad0bfae */ /* 0x0005e2000c101d46 */
[----:B------:R-:W-:-:S03]  /*2dd0*/  @P4 IADD3 R202, R196, -0x20, RZ ;  /* 0xffffffe0c4ca4810 */ /* 0x000fc60007ffe0ff */
[----:B------:R-:W0:Y:S01]  /*2de0*/  LDGDEPBAR ;  /* 0x00000000000079af */ /* 0x000e220000000000 */
[----:B---3--:R-:W-:Y:S03]  /*2df0*/  HMMA.16816.F32.BF16 R104, R132, R46, R32 ;  /* 0x0000002e8468723c */ /* 0x008fe60000041820 */
[----:B------:R-:W3:Y:S05]  /*2e00*/  LDSM.16.M88.4 R32, [R2] ;  /* 0x000000000220783b */ /* 0x000eea0000000200 */
[----:B-1----:R-:W-:Y:S01]  /*2e10*/  HMMA.16816.F32.BF16 R12, R128, R48, RZ ;  /* 0x00000030800c723c */ /* 0x002fe200000418ff */
[----:B------:R-:W-:-:S07]  /*2e20*/  IADD3 R197, R0, R202, RZ ;  /* 0x000000ca00c57210 */ /* 0x000fce0007ffe0ff */
[----:B------:R-:W-:Y:S01]  /*2e30*/  HMMA.16816.F32.BF16 R24, R128, R38, RZ ;  /* 0x000000268018723c */ /* 0x000fe200000418ff */
[----:B------:R-:W-:Y:S07]  /*2e40*/  LDSM.16.M88.4 R36, [R197+0x800] ;  /* 0x00080000c524783b */ /* 0x000fee0000000200 */
[----:B------:R-:W-:Y:S01]  /*2e50*/  HMMA.16816.F32.BF16 R100, R132, R44, R16 ;  /* 0x0000002c8464723c */ /* 0x000fe20000041810 */
[----:B------:R-:W-:Y:S07]  /*2e60*/  LDSM.16.M88.4 R44, [R2+0x800] ;  /* 0x00080000022c783b */ /* 0x000fee0000000200 */
[C---:B------:R-:W-:Y:S08]  /*2e70*/  HMMA.16816.F32.BF16 R20, R128.reuse, R40, RZ ;  /* 0x000000288014723c */ /* 0x040ff000000418ff */
[----:B------:R-:W-:Y:S01]  /*2e80*/  HMMA.16816.F32.BF16 R16, R128, R42, RZ ;  /* 0x0000002a8010723c */ /* 0x000fe200000418ff */
[----:B------:R-:W-:Y:S07]  /*2e90*/  LDSM.16.M88.4 R40, [R2+0x1000] ;  /* 0x001000000228783b */ /* 0x000fee0000000200 */
[----:B-----5:R-:W-:Y:S01]  /*2ea0*/  HMMA.16816.F32.BF16 R92, R132, R56, R28 ;  /* 0x00000038845c723c */ /* 0x020fe2000004181c */
[----:B------:R-:W1:Y:S07]  /*2eb0*/  LDSM.16.M88.4 R28, [R197] ;  /* 0x00000000c51c783b */ /* 0x000e6e0000000200 */
[----:B----4-:R-:W-:Y:S08]  /*2ec0*/  HMMA.16816.F32.BF16 R4, R128, R70, RZ ;  /* 0x000000468004723c */ /* 0x010ff000000418ff */
[C---:B------:R-:W-:Y:S08]  /*2ed0*/  HMMA.16816.F32.BF16 R88, R132.reuse, R76, R12 ;  /* 0x0000004c8458723c */ /* 0x040ff0000004180c */
[----:B------:R-:W-:Y:S01]  /*2ee0*/  HMMA.16816.F32.BF16 R80, R132, R58, R24 ;  /* 0x0000003a8450723c */ /* 0x000fe20000041818 */
[----:B------:R-:W-:Y:S07]  /*2ef0*/  LDSM.16.M88.4 R56, [R2+0x1800] ;  /* 0x001800000238783b */ /* 0x000fee0000000200 */
[----:B------:R-:W-:Y:S08]  /*2f00*/  HMMA.16816.F32.BF16 R12, R128, R62, RZ ;  /* 0x0000003e800c723c */ /* 0x000ff000000418ff */
[----:B---3--:R-:W-:Y:S08]  /*2f10*/  HMMA.16816.F32.BF16 R24, R164, R32, R72 ;  /* 0x00000020a418723c */ /* 0x008ff00000041848 */
[C---:B------:R-:W-:Y:S08]  /*2f20*/  HMMA.16816.F32.BF16 R64, R132.reuse, R52, R20 ;  /* 0x000000348440723c */ /* 0x040ff00000041814 */
[----:B------:R-:W-:Y:S01]  /*2f30*/  HMMA.16816.F32.BF16 R96, R132, R54, R16 ;  /* 0x000000368460723c */ /* 0x000fe20000041810 */
[----:B------:R-:W3:Y:S07]  /*2f40*/  LDSM.16.M88.4 R52, [R196+0x3800] ;  /* 0x00380000c434783b */ /* 0x000eee0000000200 */
[C---:B------:R-:W-:Y:S08]  /*2f50*/  HMMA.16816.F32.BF16 R20, R128.reuse, R50, RZ ;  /* 0x000000328014723c */ /* 0x040ff000000418ff */
[----:B------:R-:W-:Y:S08]  /*2f60*/  HMMA.16816.F32.BF16 R16, R128, R60, RZ ;  /* 0x0000003c8010723c */ /* 0x000ff000000418ff */
[----:B------:R-:W-:Y:S08]  /*2f70*/  HMMA.16816.F32.BF16 R124, R132, R110, R4 ;  /* 0x0000006e847c723c */ /* 0x000ff00000041804 */
[----:B------:R-:W-:Y:S01]  /*2f80*/  HMMA.16816.F32.BF16 R4, R164, R34, R84 ;  /* 0x00000022a404723c */ /* 0x000fe20000041854 */
[----:B------:R-:W-:Y:S04]  /*2f90*/  LDSM.16.M88.4 R84, [R196+0x4000] ;  /* 0x00400000c454783b */ /* 0x000fe80000000200 */
[----:B------:R-:W-:Y:S03]  /*2fa0*/  LDSM.16.M88.4 R32, [R197+0x2800] ;  /* 0x00280000c520783b */ /* 0x000fe60000000200 */
[----:B------:R-:W-:Y:S08]  /*2fb0*/  HMMA.16816.F32.BF16 R136, R132, R114, R12 ;  /* 0x000000728488723c */ /* 0x000ff0000004180c */
[----:B-1----:R-:W-:Y:S08]  /*2fc0*/  HMMA.16816.F32.BF16 R12, R172, R28, R24 ;  /* 0x0000001cac0c723c */ /* 0x002ff00000041818 */
[----:B--2---:R-:W-:Y:S01]  /*2fd0*/  HMMA.16816.F32.BF16 R8, R128, R68, RZ ;  /* 0x000000448008723c */ /* 0x004fe200000418ff */
[----:B------:R-:W-:Y:S07]  /*2fe0*/  LDSM.16.M88.4 R68, [R197+0x1000] ;  /* 0x00100000c544783b */ /* 0x000fee0000000200 */
[C---:B------:R-:W-:Y:S01]  /*2ff0*/  HMMA.16816.F32.BF16 R60, R132.reuse, R78, R20 ;  /* 0x0000004e843c723c */ /* 0x040fe20000041814 */
[----:B------:R-:W1:Y:S04]  /*3000*/  LDSM.16.M88.4 R76, [R202+0x3800] ;  /* 0x00380000ca4c783b */ /* 0x000e680000000200 */
[----:B------:R-:W2:Y:S03]  /*3010*/  LDSM.16.M88.4 R20, [R2+0x2800] ;  /* 0x002800000214783b */ /* 0x000ea60000000200 */
[----:B------:R-:W-:Y:S08]  /*3020*/  HMMA.16816.F32.BF16 R48, R132, R112, R16 ;  /* 0x000000708430723c */ /* 0x000ff00000041810 */
[C---:B------:R-:W-:Y:S01]  /*3030*/  HMMA.16816.F32.BF16 R16, R164.reuse, R44, R100 ;  /* 0x0000002ca410723c */ /* 0x040fe20000041864 */
[----:B------:R-:W-:Y:S07]  /*3040*/  LDSM.16.M88.4 R100, [R197+0x3800] ;  /* 0x00380000c564783b */ /* 0x000fee0000000200 */
[C---:B------:R-:W-:Y:S08]  /*3050*/  HMMA.16816.F32.BF16 R92, R164.reuse, R40, R92 ;  /* 0x00000028a45c723c */ /* 0x040ff0000004185c */
[----:B------:R-:W-:Y:S01]  /*3060*/  HMMA.16816.F32.BF16 R116, R164, R42, R80 ;  /* 0x0000002aa474723c */ /* 0x000fe20000041850 */
[----:B------:R-:W4:Y:S04]  /*3070*/  LDSM.16.M88.4 R40, [R2+0x3000] ;  /* 0x003000000228783b */ /* 0x000f280000000200 */
[----:B------:R-:W-:Y:S03]  /*3080*/  LDSM.16.M88.4 R80, [R202+0x4000] ;  /* 0x00400000ca50783b */ /* 0x000fe60000000200 */
[----:B------:R-:W-:Y:S08]  /*3090*/  HMMA.16816.F32.BF16 R4, R172, R30, R4 ;  /* 0x0000001eac04723c */ /* 0x000ff00000041804 */
[----:B---3--:R-:W-:Y:S08]  /*30a0*/  HMMA.16816.F32.BF16 R12, R180, R52, R12 ;  /* 0x00000034b40c723c */ /* 0x008ff0000004180c */
[----:B------:R-:W-:Y:S01]  /*30b0*/  HMMA.16816.F32.BF16 R140, R132, R108, R8 ;  /* 0x0000006c848c723c */ /* 0x000fe20000041808 */
[----:B------:R-:W3:Y:S07]  /*30c0*/  LDSM.16.M88.4 R8, [R2+0x2000] ;  /* 0x002000000208783b */ /* 0x000eee0000000200 */
[C---:B------:R-:W-:Y:S01]  /*30d0*/  HMMA.16816.F32.BF16 R112, R164.reuse, R58, R96 ;  /* 0x0000003aa470723c */ /* 0x040fe20000041860 */
[----:B------:R-:W5:Y:S07]  /*30e0*/  LDSM.16.M88.4 R96, [R2+0x3800] ;  /* 0x003800000260783b */ /* 0x000f6e0000000200 */
[----:B------:R-:W-:Y:S01]  /*30f0*/  HMMA.16816.F32.BF16 R104, R164, R46, R104 ;  /* 0x0000002ea468723c */ /* 0x000fe20000041868 */
[----:B------:R-:W-:Y:S07]  /*3100*/  LDSM.16.M88.4 R44, [R197+0x2000] ;  /* 0x00200000c52c783b */ /* 0x000fee0000000200 */
[----:B------:R-:W-:Y:S08]  /*3110*/  HMMA.16816.F32.BF16 R16, R172, R36, R16 ;  /* 0x00000024ac10723c */ /* 0x000ff00000041810 */
[----:B------:R-:W-:Y:S01]  /*3120*/  HMMA.16816.F32.BF16 R120, R164, R56, R64 ;  /* 0x00000038a478723c */ /* 0x000fe20000041840 */
[----:B------:R-:W3:Y:S07]  /*3130*/  LDSM.16.M88.4 R56, [R197+0x3000] ;  /* 0x00300000c538783b */ /* 0x000eee0000000200 */
[----:B------:R-:W-:Y:S08]  /*3140*/  HMMA.16816.F32.BF16 R4, R180, R54, R4 ;  /* 0x00000036b404723c */ /* 0x000ff00000041804 */
[----:B-1----:R-:W-:Y:S08]  /*3150*/  HMMA.16816.F32.BF16 R12, R184, R76, R12 ;  /* 0x0000004cb80c723c */ /* 0x002ff0000004180c */
[C---:B--2---:R-:W-:Y:S01]  /*3160*/  HMMA.16816.F32.BF16 R72, R164.reuse, R20, R48 ;  /* 0x00000014a448723c */ /* 0x044fe20000041830 */
[----:B------:R-:W1:Y:S07]  /*3170*/  LDSM.16.M88.4 R48, [R197+0x1800] ;  /* 0x00180000c530783b */ /* 0x000e6e0000000200 */
[C---:B------:R-:W-:Y:S08]  /*3180*/  HMMA.16816.F32.BF16 R28, R164.reuse, R22, R136 ;  /* 0x00000016a41c723c */ /* 0x040ff00000041888 */
[----:B----4-:R-:W-:Y:S08]  /*3190*/  HMMA.16816.F32.BF16 R24, R164, R40, R140 ;  /* 0x00000028a418723c */ /* 0x010ff0000004188c */
[----:B------:R-:W-:Y:S01]  /*31a0*/  HMMA.16816.F32.BF16 R20, R172, R38, R104 ;  /* 0x00000026ac14723c */ /* 0x000fe20000041868 */
[----:B------:R-:W2:Y:S07]  /*31b0*/  LDSM.16.M88.4 R36, [R196+0x4800] ;  /* 0x00480000c424783b */ /* 0x000eae0000000200 */
[----:B------:R-:W-:Y:S08]  /*31c0*/  HMMA.16816.F32.BF16 R16, R180, R84, R16 ;  /* 0x00000054b410723c */ /* 0x000ff00000041810 */
[C---:B---3--:R-:W-:Y:S08]  /*31d0*/  HMMA.16816.F32.BF16 R108, R164.reuse, R8, R88 ;  /* 0x00000008a46c723c */ /* 0x048ff00000041858 */
[----:B------:R-:W-:Y:S08]  /*31e0*/  HMMA.16816.F32.BF16 R88, R164, R10, R60 ;  /* 0x0000000aa458723c */ /* 0x000ff0000004183c */
[----:B------:R-:W-:Y:S01]  /*31f0*/  HMMA.16816.F32.BF16 R8, R184, R78, R4 ;  /* 0x0000004eb808723c */ /* 0x000fe20000041804 */
[----:B------:R-:W-:Y:S07]  /*3200*/  LDSM.16.M88.4 R76, [R196+0x5000] ;  /* 0x00500000c44c783b */ /* 0x000fee0000000200 */
[----:B------:R-:W-:Y:S08]  /*3210*/  HMMA.16816.F32.BF16 R60, R164, R42, R124 ;  /* 0x0000002aa43c723c */ /* 0x000ff0000004187c */
[C---:B------:R-:W-:Y:S08]  /*3220*/  HMMA.16816.F32.BF16 R64, R172.reuse, R68, R92 ;  /* 0x00000044ac40723c */ /* 0x040ff0000004185c */
[----:B------:R-:W-:Y:S01]  /*3230*/  HMMA.16816.F32.BF16 R40, R172, R70, R116 ;  /* 0x00000046ac28723c */ /* 0x000fe20000041874 */
[----:B------:R-:W3:Y:S07]  /*3240*/  LDSM.16.M88.4 R68, [R2+0x4000] ;  /* 0x004000000244783b */ /* 0x000eee0000000200 */
[----:B-----5:R-:W-:Y:S08]  /*3250*/  HMMA.16816.F32.BF16 R4, R188, R96, R12 ;  /* 0x00000060bc04723c */ /* 0x020ff0000004180c */
[----:B------:R-:W-:Y:S08]  /*3260*/  HMMA.16816.F32.BF16 R104, R172, R56, R24 ;  /* 0x00000038ac68723c */ /* 0x000ff00000041818 */
[----:B------:R-:W-:Y:S08]  /*3270*/  HMMA.16816.F32.BF16 R24, R180, R86, R20 ;  /* 0x00000056b418723c */ /* 0x000ff00000041814 */
[----:B------:R-:W-:Y:S08]  /*3280*/  HMMA.16816.F32.BF16 R20, R184, R80, R16 ;  /* 0x00000050b814723c */ /* 0x000ff00000041810 */
[C---:B-1----:R-:W-:Y:S08]  /*3290*/  HMMA.16816.F32.BF16 R52, R172.reuse, R48, R120 ;  /* 0x00000030ac34723c */ /* 0x042ff00000041878 */
[C---:B------:R-:W-:Y:S08]  /*32a0*/  HMMA.16816.F32.BF16 R48, R172.reuse, R50, R112 ;  /* 0x00000032ac30723c */ /* 0x040ff00000041870 */
[C---:B------:R-:W-:Y:S08]  /*32b0*/  HMMA.16816.F32.BF16 R72, R172.reuse, R32, R72 ;  /* 0x00000020ac48723c */ /* 0x040ff00000041848 */
[----:B------:R-:W-:Y:S01]  /*32c0*/  HMMA.16816.F32.BF16 R92, R172, R34, R28 ;  /* 0x00000022ac5c723c */ /* 0x000fe2000004181c */
[----:B------:R-:W1:Y:S04]  /*32d0*/  LDSM.16.M88.4 R32, [R202+0x4800] ;  /* 0x00480000ca20783b */ /* 0x000e680000000200 */
[----:B------:R-:W-:Y:S03]  /*32e0*/  LDSM.16.M88.4 R28, [R202+0x5000] ;  /* 0x00500000ca1c783b */ /* 0x000fe60000000200 */
[----:B------:R-:W-:Y:S08]  /*32f0*/  HMMA.16816.F32.BF16 R16, R188, R98, R8 ;  /* 0x00000062bc10723c */ /* 0x000ff00000041808 */
[----:B------:R-:W-:Y:S01]  /*3300*/  HMMA.16816.F32.BF16 R84, R172, R58, R60 ;  /* 0x0000003aac54723c */ /* 0x000fe2000004183c */
[----:B------:R-:W4:Y:S07]  /*3310*/  LDSM.16.M88.4 R56, [R197+0x4000] ;  /* 0x00400000c538783b */ /* 0x000f2e0000000200 */
[----:B------:R-:W-:Y:S08]  /*3320*/  HMMA.16816.F32.BF16 R4, R192, R100, R4 ;  /* 0x00000064c004723c */ /* 0x000ff00000041804 */
[----:B--2---:R-:W-:Y:S08]  /*3330*/  HMMA.16816.F32.BF16 R12, R180, R36, R64 ;  /* 0x00000024b40c723c */ /* 0x004ff00000041840 */
[----:B---3--:R-:W-:Y:S08]  /*3340*/  HMMA.16816.F32.BF16 R8, R188, R68, R20 ;  /* 0x00000044bc08723c */ /* 0x008ff00000041814 */
[----:B------:R-:W-:Y:S01]  /*3350*/  HMMA.16816.F32.BF16 R24, R184, R82, R24 ;  /* 0x00000052b818723c */ /* 0x000fe20000041818 */
[----:B------:R-:W-:-:S07]  /*3360*/  FMUL.FTZ R0, R4, c[0x0][0x320] ;  /* 0x0000c80004007a20 */ /* 0x000fce0000410000 */
[C---:B------:R-:W-:Y:S01]  /*3370*/  HMMA.16816.F32.BF16 R60, R180.reuse, R76, R52 ;  /* 0x0000004cb43c723c */ /* 0x040fe20000041834 */
[----:B------:R2:W3:Y:S01]  /*3380*/  MUFU.TANH R113, R0 ;  /* 0x0000000000717308 */ /* 0x0004e20000002400 */
[----:B------:R-:W-:Y:S06]  /*3390*/  LDSM.16.M88.4 R52, [R196+0x6000] ;  /* 0x00600000c434783b */ /* 0x000fec0000000200 */
[----:B------:R-:W-:Y:S01]  /*33a0*/  HMMA.16816.F32.BF16 R76, R180, R78, R48 ;  /* 0x0000004eb44c723c */ /* 0x000fe20000041830 */
[----:B------:R-:W5:Y:S07]  /*33b0*/  LDSM.16.M88.4 R48, [R2+0x4800] ;  /* 0x004800000230783b */ /* 0x000f6e0000000200 */
[----:B------:R-:W-:Y:S01]  /*33c0*/  HMMA.16816.F32.BF16 R16, R192, R102, R16 ;  /* 0x00000066c010723c */ /* 0x000fe20000041810 */
[----:B--2---:R-:W-:-:S04]  /*33d0*/  FMUL.FTZ R0, R5, c[0x0][0x320] ;  /* 0x0000c80005007a20 */ /* 0x004fc80000410000 */
[----:B------:R2:W1:Y:S03]  /*33e0*/  MUFU.TANH R112, R0 ;  /* 0x0000000000707308 */ /* 0x0004660000002400 */
[C---:B------:R-:W-:Y:S08]  /*33f0*/  HMMA.16816.F32.BF16 R108, R172.reuse, R44, R108 ;  /* 0x0000002cac6c723c */ /* 0x040ff0000004186c */
[----:B------:R-:W-:Y:S01]  /*3400*/  HMMA.16816.F32.BF16 R88, R172, R46, R88 ;  /* 0x0000002eac58723c */ /* 0x000fe20000041858 */
[----:B--2---:R-:W-:-:S07]  /*3410*/  FMUL.FTZ R0, R6, c[0x0][0x320] ;  /* 0x0000c80006007a20 */ /* 0x004fce0000410000 */
[----:B------:R-:W-:Y:S01]  /*3420*/  HMMA.16816.F32.BF16 R44, R180, R38, R40 ;  /* 0x00000026b42c723c */ /* 0x000fe20000041828 */
[----:B------:R-:W2:Y:S01]  /*3430*/  LDSM.16.M88.4 R40, [R196+0x5800] ;  /* 0x00580000c428783b */ /* 0x000ea20000000200 */
[----:B------:R3:W2:Y:S03]  /*3440*/  MUFU.TANH R103, R0 ;  /* 0x0000000000677308 */ /* 0x0006a60000002400 */
[----:B------:R-:W2:Y:S03]  /*3450*/  LDSM.16.M88.4 R36, [R197+0x4800] ;  /* 0x00480000c524783b */ /* 0x000ea60000000200 */
[----:B-1----:R-:W-:Y:S01]  /*3460*/  HMMA.16816.F32.BF16 R12, R184, R32, R12 ;  /* 0x00000020b80c723c */ /* 0x002fe2000004180c */
[----:B---3--:R-:W-:-:S07]  /*3470*/  FMUL.FTZ R0, R7, c[0x0][0x320] ;  /* 0x0000c80007007a20 */ /* 0x008fce0000410000 */
[----:B----4-:R-:W-:Y:S01]  /*3480*/  HMMA.16816.F32.BF16 R4, R192, R56, R8 ;  /* 0x00000038c004723c */ /* 0x010fe20000041808 */
[----:B------:R1:W3:Y:S07]  /*3490*/  MUFU.TANH R102, R0 ;  /* 0x0000000000667308 */ /* 0x0002ee0000002400 */
[----:B------:R-:W-:Y:S01]  /*34a0*/  HMMA.16816.F32.BF16 R8, R188, R70, R24 ;  /* 0x00000046bc08723c */ /* 0x000fe20000041818 */
[----:B-1----:R-:W-:-:S04]  /*34b0*/  FMUL.FTZ R0, R16, c[0x0][0x320] ;  /* 0x0000c80010007a20 */ /* 0x002fc80000410000 */
[----:B------:R1:W4:Y:S03]  /*34c0*/  MUFU.TANH R101, R0 ;  /* 0x0000000000657308 */ /* 0x0003260000002400 */
[----:B------:R-:W-:Y:S01]  /*34d0*/  HMMA.16816.F32.BF16 R20, R184, R34, R44 ;  /* 0x00000022b814723c */ /* 0x000fe2000004182c */
[----:B------:R-:W2:Y:S04]  /*34e0*/  LDSM.16.M88.4 R32, [R2+0x5000] ;  /* 0x005000000220783b */ /* 0x000ea80000000200 */
[----:B------:R-:W-:Y:S01]  /*34f0*/  LDSM.16.M88.4 R44, [R2+0x5800] ;  /* 0x00580000022c783b */ /* 0x000fe20000000200 */
[----:B-1----:R-:W-:-:S04]  /*3500*/  FMUL.FTZ R0, R17, c[0x0][0x320] ;  /* 0x0000c80011007a20 */ /* 0x002fc80000410000 */
[----:B------:R1:W1:Y:S02]  /*3510*/  MUFU.TANH R100, R0 ;  /* 0x0000000000647308 */ /* 0x0002640000002400 */
[----:B-1----:R-:W-:-:S06]  /*3520*/  FMUL.FTZ R0, R18, c[0x0][0x320] ;  /* 0x0000c80012007a20 */ /* 0x002fcc0000410000 */
[----:B------:R1:W1:Y:S02]  /*3530*/  MUFU.TANH R99, R0 ;  /* 0x0000000000637308 */ /* 0x0002640000002400 */
[----:B-1----:R-:W-:Y:S02]  /*3540*/  FMUL.FTZ R0, R19, c[0x0][0x320] ;  /* 0x0000c80013007a20 */ /* 0x002fe40000410000 */
[----:B-----5:R-:W-:Y:S04]  /*3550*/  HMMA.16816.F32.BF16 R16, R188, R48, R12 ;  /* 0x00000030bc10723c */ /* 0x020fe8000004180c */
[----:B------:R1:W1:Y:S04]  /*3560*/  MUFU.TANH R98, R0 ;  /* 0x0000000000627308 */ /* 0x0002680000002400 */
[----:B------:R-:W-:Y:S01]  /*3570*/  HMMA.16816.F32.BF16 R12, R192, R58, R8 ;  /* 0x0000003ac00c723c */ /* 0x000fe20000041808 */
[----:B------:R-:W-:Y:S01]  /*3580*/  LDSM.16.M88.4 R56, [R196+0x6800] ;  /* 0x00680000c438783b */ /* 0x000fe20000000200 */
[----:B-1----:R-:W-:-:S04]  /*3590*/  FMUL.FTZ R0, R4, c[0x0][0x320] ;  /* 0x0000c80004007a20 */ /* 0x002fc80000410000 */
[----:B------:R1:W1:Y:S02]  /*35a0*/  MUFU.TANH R97, R0 ;  /* 0x0000000000617308 */ /* 0x0002640000002400 */
[----:B--2---:R-:W-:Y:S01]  /*35b0*/  HMMA.16816.F32.BF16 R64, R180, R42, R88 ;  /* 0x0000002ab440723c */ /* 0x004fe20000041858 */
[----:B-1----:R-:W-:-:S05]  /*35c0*/  FMUL.FTZ R0, R5, c[0x0][0x320] ;  /* 0x0000c80005007a20 */ /* 0x002fca0000410000 */
[----:B------:R1:W2:Y:S02]  /*35d0*/  MUFU.TANH R96, R0 ;  /* 0x0000000000607308 */ /* 0x0002a40000002400 */
[----:B------:R-:W-:Y:S01]  /*35e0*/  HMMA.16816.F32.BF16 R68, R180, R40, R108 ;  /* 0x00000028b444723c */ /* 0x000fe2000004186c */
[----:B------:R-:W5:Y:S07]  /*35f0*/  LDSM.16.M88.4 R40, [R202+0x5800] ;  /* 0x00580000ca28783b */ /* 0x000f6e0000000200 */
[----:B------:R-:W-:Y:S01]  /*3600*/  HMMA.16816.F32.BF16 R8, R184, R28, R60 ;  /* 0x0000001cb808723c */ /* 0x000fe2000004183c */
[----:B-1----:R-:W-:-:S04]  /*3610*/  FMUL.FTZ R0, R6, c[0x0][0x320] ;  /* 0x0000c80006007a20 */ /* 0x002fc80000410000 */
[----:B------:R1:W1:Y:S03]  /*3620*/  MUFU.TANH R88, R0 ;  /* 0x0000000000587308 */ /* 0x0002660000002400 */
[----:B------:R-:W-:Y:S01]  /*3630*/  HMMA.16816.F32.BF16 R24, R192, R36, R16 ;  /* 0x00000024c018723c */ /* 0x000fe20000041810 */
[----:B-1----:R-:W-:-:S07]  /*3640*/  FMUL.FTZ R0, R7, c[0x0][0x320] ;  /* 0x0000c80007007a20 */ /* 0x002fce0000410000 */
[----:B------:R-:W-:Y:S01]  /*3650*/  HMMA.16816.F32.BF16 R4, R188, R50, R20 ;  /* 0x00000032bc04723c */ /* 0x000fe20000041814 */
[----:B------:R-:W1:Y:S01]  /*3660*/  LDSM.16.M88.4 R48, [R197+0x5000] ;  /* 0x00500000c530783b */ /* 0x000e620000000200 */
[----:B------:R2:W1:Y:S06]  /*3670*/  MUFU.TANH R83, R0 ;  /* 0x0000000000537308 */ /* 0x00046c0000002400 */
[----:B------:R-:W-:Y:S01]  /*3680*/  HMMA.16816.F32.BF16 R20, R184, R30, R76 ;  /* 0x0000001eb814723c */ /* 0x000fe2000004184c */
[----:B------:R-:W1:Y:S01]  /*3690*/  LDSM.16.M88.4 R28, [R202+0x6000] ;  /* 0x00600000ca1c783b */ /* 0x000e620000000200 */
[----:B--2---:R-:W-:-:S04]  /*36a0*/  FMUL.FTZ R0, R12, c[0x0][0x320] ;  /* 0x0000c8000c007a20 */ /* 0x004fc80000410000 */
[----:B------:R2:W1:Y:S02]  /*36b0*/  MUFU.TANH R82, R0 ;  /* 0x0000000000527308 */ /* 0x0004640000002400 */
[----:B------:R-:W-:Y:S01]  /*36c0*/  HMMA.16816.F32.BF16 R16, R188, R32, R8 ;  /* 0x00000020bc10723c */ /* 0x000fe20000041808 */
[----:B--2---:R-:W-:-:S05]  /*36d0*/  FMUL.FTZ R0, R13, c[0x0][0x320] ;  /* 0x0000c8000d007a20 */ /* 0x004fca0000410000 */
[----:B------:R2:W1:Y:S02]  /*36e0*/  MUFU.TANH R81, R0 ;  /* 0x0000000000517308 */ /* 0x0004640000002400 */
        /* <DEDUP_REMOVED lines=8> */
[----:B--2---:R-:W-:-:S05]  /*3770*/  FMUL.FTZ R0, R24, c[0x0][0x320] ;  /* 0x0000c80018007a20 */ /* 0x004fca0000410000 */
[----:B------:R2:W1:Y:S02]  /*3780*/  MUFU.TANH R75, R0 ;  /* 0x00000000004b7308 */ /* 0x0004640000002400 */
[----:B-----5:R-:W-:Y:S01]  /*3790*/  HMMA.16816.F32.BF16 R12, R184, R40, R68 ;  /* 0x00000028b80c723c */ /* 0x020fe20000041844 */
[----:B--2---:R-:W-:-:S05]  /*37a0*/  FMUL.FTZ R0, R25, c[0x0][0x320] ;  /* 0x0000c80019007a20 */ /* 0x004fca0000410000 */
[----:B------:R2:W1:Y:S02]  /*37b0*/  MUFU.TANH R74, R0 ;  /* 0x00000000004a7308 */ /* 0x0004640000002400 */
[----:B--2---:R-:W-:-:S06]  /*37c0*/  FMUL.FTZ R0, R26, c[0x0][0x320] ;  /* 0x0000c8001a007a20 */ /* 0x004fcc0000410000 */
[----:B------:R2:W1:Y:S01]  /*37d0*/  MUFU.TANH R70, R0 ;  /* 0x0000000000467308 */ /* 0x0004620000002400 */
[----:B------:R-:W-:Y:S01]  /*37e0*/  HMMA.16816.F32.BF16 R20, R184, R42, R64 ;  /* 0x0000002ab814723c */ /* 0x000fe20000041840 */
[----:B------:R-:W-:Y:S01]  /*37f0*/  LDSM.16.M88.4 R40, [R197+0x6000] ;  /* 0x00600000c528783b */ /* 0x000fe20000000200 */
[----:B--2---:R-:W-:-:S06]  /*3800*/  FMUL.FTZ R0, R27, c[0x0][0x320] ;  /* 0x0000c8001b007a20 */ /* 0x004fcc0000410000 */
[----:B-1----:R-:W-:Y:S01]  /*3810*/  HMMA.16816.F32.BF16 R24, R192, R48, R16 ;  /* 0x00000030c018723c */ /* 0x002fe20000041810 */
[----:B------:R1:W2:Y:S02]  /*3820*/  MUFU.TANH R73, R0 ;  /* 0x0000000000497308 */ /* 0x0002a40000002400 */
[----:B-1----:R-:W-:-:S06]  /*3830*/  FMUL.FTZ R0, R4, c[0x0][0x320] ;  /* 0x0000c80004007a20 */ /* 0x002fcc0000410000 */
[----:B------:R1:W1:Y:S01]  /*3840*/  MUFU.TANH R71, R0 ;  /* 0x0000000000477308 */ /* 0x0002620000002400 */
[----:B------:R-:W-:Y:S01]  /*3850*/  HMMA.16816.F32.BF16 R16, R188, R44, R12 ;  /* 0x0000002cbc10723c */ /* 0x000fe2000004180c */
[----:B-1----:R-:W-:-:S06]  /*3860*/  FMUL.FTZ R0, R5, c[0x0][0x320] ;  /* 0x0000c80005007a20 */ /* 0x002fcc0000410000 */
[----:B------:R1:W1:Y:S02]  /*3870*/  MUFU.TANH R72, R0 ;  /* 0x0000000000487308 */ /* 0x0002640000002400 */
[----:B-1----:R-:W-:-:S06]  /*3880*/  FMUL.FTZ R0, R6, c[0x0][0x320] ;  /* 0x0000c80006007a20 */ /* 0x002fcc0000410000 */
[----:B------:R1:W1:Y:S01]  /*3890*/  MUFU.TANH R69, R0 ;  /* 0x0000000000457308 */ /* 0x0002620000002400 */
[----:B------:R-:W-:Y:S01]  /*38a0*/  HMMA.16816.F32.BF16 R32, R180, R54, R92 ;  /* 0x00000036b420723c */ /* 0x000fe2000004185c */
[----:B-1----:R-:W-:-:S07]  /*38b0*/  FMUL.FTZ R0, R7, c[0x0][0x320] ;  /* 0x0000c80007007a20 */ /* 0x002fce0000410000 */
[----:B------:R-:W-:Y:S01]  /*38c0*/  HMMA.16816.F32.BF16 R4, R192, R50, R8 ;  /* 0x00000032c004723c */ /* 0x000fe20000041808 */
[----:B------:R-:W1:Y:S01]  /*38d0*/  LDSM.16.M88.4 R48, [R2+0x6000] ;  /* 0x006000000230783b */ /* 0x000e620000000200 */
[----:B------:R5:W1:Y:S06]  /*38e0*/  MUFU.TANH R67, R0 ;  /* 0x0000000000437308 */ /* 0x000a6c0000002400 */
[----:B------:R-:W-:Y:S01]  /*38f0*/  HMMA.16816.F32.BF16 R8, R188, R46, R20 ;  /* 0x0000002ebc08723c */ /* 0x000fe20000041814 */
[----:B------:R-:W1:Y:S01]  /*3900*/  LDSM.16.M88.4 R44, [R202+0x6800] ;  /* 0x00680000ca2c783b */ /* 0x000e620000000200 */
[----:B-----5:R-:W-:-:S04]  /*3910*/  FMUL.FTZ R0, R24, c[0x0][0x320] ;  /* 0x0000c80018007a20 */ /* 0x020fc80000410000 */
[----:B------:R5:W1:Y:S02]  /*3920*/  MUFU.TANH R66, R0 ;  /* 0x0000000000427308 */ /* 0x000a640000002400 */
[----:B------:R-:W-:Y:S01]  /*3930*/  HMMA.16816.F32.BF16 R12, R184, R28, R60 ;  /* 0x0000001cb80c723c */ /* 0x000fe2000004183c */
[----:B-----5:R-:W-:-:S05]  /*3940*/  FMUL.FTZ R0, R25, c[0x0][0x320] ;  /* 0x0000c80019007a20 */ /* 0x020fca0000410000 */
        /* <DEDUP_REMOVED lines=8> */
[----:B------:R-:W2:Y:S04]  /*39d0*/  LDSM.16.M88.4 R32, [R2+0x6800] ;  /* 0x006800000220783b */ /* 0x000ea80000000200 */
[----:B------:R-:W2:Y:S01]  /*39e0*/  LDSM.16.M88.4 R28, [R197+0x6800] ;  /* 0x00680000c51c783b */ /* 0x000ea20000000200 */
[----:B------:R-:W-:Y:S01]  /*39f0*/  ISETP.GT.AND P0, PT, R145, R161, PT ;  /* 0x000000a19100720c */ /* 0x000fe20003f04270 */
[----:B------:R-:W-:-:S04]  /*3a00*/  DEPBAR.LE SB0, 0x0 ;  /* 0x000080000000791a */ /* 0x000fc80000000000 */
[----:B-----5:R-:W-:-:S04]  /*3a10*/  FMUL.FTZ R0, R4, c[0x0][0x320] ;  /* 0x0000c80004007a20 */ /* 0x020fc80000410000 */
[----:B------:R5:W2:Y:S01]  /*3a20*/  MUFU.TANH R63, R0 ;  /* 0x00000000003f7308 */ /* 0x000aa20000002400 */
[----:B-1----:R-:W-:Y:S01]  /*3a30*/  HMMA.16816.F32.BF16 R16, R188, R48, R12 ;  /* 0x00000030bc10723c */ /* 0x002fe2000004180c */
[----:B-----5:R-:W-:-:S06]  /*3a40*/  FMUL.FTZ R0, R5, c[0x0][0x320] ;  /* 0x0000c80005007a20 */ /* 0x020fcc0000410000 */
[----:B------:R1:W1:Y:S01]  /*3a50*/  MUFU.TANH R62, R0 ;  /* 0x00000000003e7308 */ /* 0x0002620000002400 */
[----:B------:R-:W-:Y:S01]  /*3a60*/  HMMA.16816.F32.BF16 R8, R192, R38, R8 ;  /* 0x00000026c008723c */ /* 0x000fe20000041808 */
[----:B-1----:R-:W-:-:S06]  /*3a70*/  FMUL.FTZ R0, R6, c[0x0][0x320] ;  /* 0x0000c80006007a20 */ /* 0x002fcc0000410000 */
        /* <DEDUP_REMOVED lines=15> */
[----:B------:R1:W1:Y:S02]  /*3b70*/  MUFU.TANH R50, R0 ;  /* 0x0000000000327308 */ /* 0x0002640000002400 */
[----:B-1----:R-:W-:-:S06]  /*3b80*/  FMUL.FTZ R0, R8, c[0x0][0x320] ;  /* 0x0000c80008007a20 */ /* 0x002fcc0000410000 */
[----:B------:R1:W1:Y:S01]  /*3b90*/  MUFU.TANH R49, R0 ;  /* 0x0000000000317308 */ /* 0x0002620000002400 */
[----:B--2---:R-:W-:Y:S01]  /*3ba0*/  HMMA.16816.F32.BF16 R12, R188, R32, R12 ;  /* 0x00000020bc0c723c */ /* 0x004fe2000004180c */
[----:B-1----:R-:W-:-:S06]  /*3bb0*/  FMUL.FTZ R0, R9, c[0x0][0x320] ;  /* 0x0000c80009007a20 */ /* 0x002fcc0000410000 */
[----:B------:R1:W2:Y:S01]  /*3bc0*/  MUFU.TANH R48, R0 ;  /* 0x0000000000307308 */ /* 0x0002a20000002400 */
[----:B------:R-:W-:Y:S01]  /*3bd0*/  HMMA.16816.F32.BF16 R16, R192, R42, R24 ;  /* 0x0000002ac010723c */ /* 0x000fe20000041818 */
[----:B-1----:R-:W-:-:S06]  /*3be0*/  FMUL.FTZ R0, R10, c[0x0][0x320] ;  /* 0x0000c8000a007a20 */ /* 0x002fcc0000410000 */
[----:B------:R1:W1:Y:S02]  /*3bf0*/  MUFU.TANH R45, R0 ;  /* 0x00000000002d7308 */ /* 0x0002640000002400 */
        /* <DEDUP_REMOVED lines=9> */
[----:B------:R1:W1:Y:S02]  /*3c90*/  MUFU.TANH R41, R0 ;  /* 0x0000000000297308 */ /* 0x0002640000002400 */
[----:B-1----:R-:W-:-:S06]  /*3ca0*/  FMUL.FTZ R0, R23, c[0x0][0x320] ;  /* 0x0000c80017007a20 */ /* 0x002fcc0000410000 */
[----:B------:R1:W1:Y:S02]  /*3cb0*/  MUFU.TANH R32, R0 ;  /* 0x0000000000207308 */ /* 0x0002640000002400 */
        /* <DEDUP_REMOVED lines=23> */
[----:B------:R-:W-:Y:S01]  /*3e30*/  BSSY B0, `(.L_x_139) ;  /* 0x000003a000007945 */ /* 0x000fe20003800000 */
[----:B-1----:R-:W-:-:S06]  /*3e40*/  FMUL.FTZ R0, R7, c[0x0][0x320] ;  /* 0x0000c80007007a20 */ /* 0x002fcc0000410000 */
[----:B------:R1:W1:Y:S01]  /*3e50*/  MUFU.TANH R14, R0 ;  /* 0x00000000000e7308 */ /* 0x0002620000002400 */
[----:B------:R-:W-:Y:S06]  /*3e60*/  BAR.SYNC.DEFER_BLOCKING 0x0 ;  /* 0x0000000000007b1d */ /* 0x000fec0000010000 */
[----:B------:R-:W-:Y:S05]  /*3e70*/  @!P0 BRA `(.L_x_140) ;  /* 0x0000035000008947 */ /* 0x000fea0003800000 */
[----:B--234-:R-:W-:Y:S02]  /*3e80*/  IADD3 R2, R250, -0x2, RZ ;  /* 0xfffffffefa027810 */ /* 0x01cfe40007ffe0ff */
[----:B-1----:R-:W-:Y:S02]  /*3e90*/  IADD3 R0, -R146, 0x70, RZ ;  /* 0x0000007092007810 */ /* 0x002fe40007ffe1ff */
[----:B------:R-:W-:Y:S01]  /*3ea0*/  SHF.R.S32.HI R3, RZ, 0x1f, R2 ;  /* 0x0000001fff037819 */ /* 0x000fe20000011402 */
[----:B------:R-:W-:Y:S01]  /*3eb0*/  IMAD.WIDE.U32 R4, R2, c[0x0][0x1e0], RZ ;  /* 0x0000780002047a25 */ /* 0x000fe200078e00ff */
[----:B------:R-:W-:-:S02]  /*3ec0*/  ISETP.GE.AND P3, PT, R0, 0x21, PT ;  /* 0x000000210000780c */ /* 0x000fc40003f66270 */
[C---:B------:R-:W-:Y:S01]  /*3ed0*/  ISETP.GE.AND P4, PT, R0.reuse, 0x1, PT ;  /* 0x000000010000780c */ /* 0x040fe20003f86270 */
[----:B------:R-:W-:Y:S01]  /*3ee0*/  IMAD R3, R3, c[0x0][0x1e0], RZ ;  /* 0x0000780003037a24 */ /* 0x000fe200078e02ff */
[----:B------:R-:W-:-:S03]  /*3ef0*/  ISETP.GE.AND P2, PT, R0, 0x41, PT ;  /* 0x000000410000780c */ /* 0x000fc60003f46270 */
[----:B------:R-:W-:-:S04]  /*3f00*/  IMAD R2, R2, c[0x0][0x1e4], R3 ;  /* 0x0000790002027a24 */ /* 0x000fc800078e0203 */
[----:B------:R-:W-:Y:S02]  /*3f10*/  IMAD.IADD R5, R5, 0x1, R2 ;  /* 0x0000000105057824 */ /* 0x000fe400078e0202 */
[----:B------:R-:W-:-:S04]  /*3f20*/  IMAD.WIDE.U32 R2, R4, 0x70, RZ ;  /* 0x0000007004027825 */ /* 0x000fc800078e00ff */
[----:B------:R-:W-:Y:S01]  /*3f30*/  IMAD R5, R5, 0x70, RZ ;  /* 0x0000007005057824 */ /* 0x000fe200078e02ff */
[-C--:B------:R-:W-:Y:S01]  /*3f40*/  @P4 IADD3 R4, P1, R232, R2.reuse, RZ ;  /* 0x00000002e8044210 */ /* 0x080fe20007f3e0ff */
[----:B------:R-:W-:Y:S02]  /*3f50*/  @P3 IMAD.MOV.U32 R7, RZ, RZ, c[0x0][0x1e0] ;  /* 0x00007800ff073624 */ /* 0x000fe400078e00ff */
[----:B------:R-:W-:Y:S02]  /*3f60*/  IMAD.IADD R3, R3, 0x1, R5 ;  /* 0x0000000103037824 */ /* 0x000fe400078e0205 */
[----:B------:R-:W-:Y:S01]  /*3f70*/  @P3 IMAD.MOV.U32 R9, RZ, RZ, c[0x0][0x1e4] ;  /* 0x00007900ff093624 */ /* 0x000fe200078e00ff */
[----:B------:R-:W-:Y:S01]  /*3f80*/  @P3 LEA R6, P0, R7, R2, 0x5 ;  /* 0x0000000207063211 */ /* 0x000fe200078028ff */
[----:B------:R-:W-:Y:S01]  /*3f90*/  @P4 IMAD.X R5, R3, 0x1, R231, P1 ;  /* 0x0000000103054824 */ /* 0x000fe200008e06e7 */
[----:B------:R-:W-:Y:S02]  /*3fa0*/  @P4 LEA R8, P1, R4, c[0x0][0x1c8], 0x1 ;  /* 0x0000720004084a11 */ /* 0x000fe400078208ff */
[----:B------:R-:W-:-:S02]  /*3fb0*/  @P3 LEA.HI.X R7, R7, R3, R9, 0x5, P0 ;  /* 0x0000000307073211 */ /* 0x000fc400000f2c09 */
[----:B------:R-:W-:Y:S01]  /*3fc0*/  @P4 LEA.HI.X R9, R4, c[0x0][0x1cc], R5, 0x1, P1 ;  /* 0x0000730004094a11 */ /* 0x000fe200008f0c05 */
[----:B------:R-:W-:Y:S01]  /*3fd0*/  @P2 IMAD.MOV.U32 R5, RZ, RZ, c[0x0][0x1e0] ;  /* 0x00007800ff052624 */ /* 0x000fe200078e00ff */
[----:B------:R-:W-:Y:S02]  /*3fe0*/  @P3 IADD3 R4, P0, R6, R232, RZ ;  /* 0x000000e806043210 */ /* 0x000fe40007f1e0ff */
[----:B------:R-:W-:Y:S01]  /*3ff0*/  ISETP.GE.AND P1, PT, R0, 0x61, PT ;  /* 0x000000610000780c */ /* 0x000fe20003f26270 */
[----:B------:R-:W-:Y:S01]  /*4000*/  @!PT LDS RZ, [RZ] ;  /* 0x00000000fffff984 */ /* 0x000fe20000000800 */
[----:B------:R-:W-:Y:S01]  /*4010*/  @!PT LDS RZ, [RZ] ;  /* 0x00000000fffff984 */ /* 0x000fe20000000800 */
[----:B------:R-:W-:Y:S01]  /*4020*/  @!PT LDS RZ, [RZ] ;  /* 0x00000000fffff984 */ /* 0x000fe20000000800 */
[----:B------:R1:W-:Y:S02]  /*4030*/  @P4 LDGSTS.E.BYPASS.LTC128B.128 [R208+0x8100], [R8.64], !P6 ;  /* 0x0810000008d04fae */ /* 0x0003e4000f101d46 */
[----:B------:R-:W-:Y:S01]  /*4040*/  @P3 IMAD.X R0, R7, 0x1, R231, P0 ;  /* 0x0000000107003824 */ /* 0x000fe200000e06e7 */
[C---:B------:R-:W-:Y:S01]  /*4050*/  @P3 LEA R6, P0, R4.reuse, c[0x0][0x1c8], 0x1 ;  /* 0x0000720004063a11 */ /* 0x040fe200078008ff */
[----:B------:R1:W-:Y:S03]  /*4060*/  @P4 LDGSTS.E.BYPASS.LTC128B.128 [R208+0xb900], [R8.64+0x80], !P5 ;  /* 0x0b90008008d04fae */ /* 0x0003e6000e901d46 */
[----:B------:R-:W-:Y:S01]  /*4070*/  @P3 LEA.HI.X R7, R4, c[0x0][0x1cc], R0, 0x1, P0 ;  /* 0x0000730004073a11 */ /* 0x000fe200000f0c00 */
[----:B------:R-:W-:Y:S01]  /*4080*/  @P2 IMAD.MOV.U32 R4, RZ, RZ, c[0x0][0x1e4] ;  /* 0x00007900ff042624 */ /* 0x000fe200078e00ff */
[----:B------:R-:W-:-:S03]  /*4090*/  @P2 LEA R0, P0, R5, R2, 0x6 ;  /* 0x0000000205002211 */ /* 0x000fc600078030ff */
[----:B------:R-:W-:Y:S01]  /*40a0*/  @P1 IMAD.MOV.U32 R11, RZ, RZ, c[0x0][0x1e0] ;  /* 0x00007800ff0b1624 */ /* 0x000fe200078e00ff */
[----:B------:R-:W-:Y:S01]  /*40b0*/  @P2 LEA.HI.X R4, R5, R3, R4, 0x6, P0 ;  /* 0x0000000305042211 */ /* 0x000fe200000f3404 */
[----:B------:R-:W-:Y:S01]  /*40c0*/  @P1 IMAD.MOV.U32 R10, RZ, RZ, c[0x0][0x1e4] ;  /* 0x00007900ff0a1624 */ /* 0x000fe200078e00ff */
[----:B------:R-:W-:Y:S01]  /*40d0*/  @P2 IADD3 R0, P0, R0, R232, RZ ;  /* 0x000000e800002210 */ /* 0x000fe20007f1e0ff */
[----:B------:R-:W-:Y:S01]  /*40e0*/  @P1 IMAD.WIDE.U32 R2, R11, 0x60, R2 ;  /* 0x000000600b021825 */ /* 0x000fe200078e0002 */
[----:B------:R1:W-:Y:S03]  /*40f0*/  @P3 LDGSTS.E.BYPASS.LTC128B.128 [R208+0x9100], [R6.64], !P6 ;  /* 0x0910000006d03fae */ /* 0x0003e6000f101d46 */
[----:B------:R-:W-:Y:S01]  /*4100*/  @P2 IMAD.X R5, R4, 0x1, R231, P0 ;  /* 0x0000000104052824 */ /* 0x000fe200000e06e7 */
[----:B------:R-:W-:Y:S01]  /*4110*/  @P2 LEA R4, P0, R0, c[0x0][0x1c8], 0x1 ;  /* 0x0000720000042a11 */ /* 0x000fe200078008ff */
[----:B------:R-:W-:Y:S01]  /*4120*/  @P1 IMAD R10, R10, 0x60, RZ ;  /* 0x000000600a0a1824 */ /* 0x000fe200078e02ff */
[----:B------:R1:W-:Y:S02]  /*4130*/  @P3 LDGSTS.E.BYPASS.LTC128B.128 [R208+0xc900], [R6.64+0x80], !P5 ;  /* 0x0c90008006d03fae */ /* 0x0003e4000e901d46 */
[----:B------:R-:W-:-:S02]  /*4140*/  @P2 LEA.HI.X R5, R0, c[0x0][0x1cc], R5, 0x1, P0 ;  /* 0x0000730000052a11 */ /* 0x000fc400000f0c05 */
[----:B------:R-:W-:-:S03]  /*4150*/  @P1 IADD3 R0, P0, R232, R2, RZ ;  /* 0x00000002e8001210 */ /* 0x000fc60007f1e0ff */
[----:B------:R1:W-:Y:S01]  /*4160*/  @P2 LDGSTS.E.BYPASS.LTC128B.128 [R208+0xa100], [R4.64], !P6 ;  /* 0x0a10000004d02fae */ /* 0x0003e2000f101d46 */
[----:B------:R-:W-:Y:S02]  /*4170*/  @P1 IADD3.X R3, R231, R3, R10, P0, !PT ;  /* 0x00000003e7031210 */ /* 0x000fe400007fe40a */
[C---:B------:R-:W-:Y:S01]  /*4180*/  @P1 LEA R2, P0, R0.reuse, c[0x0][0x1c8], 0x1 ;  /* 0x0000720000021a11 */ /* 0x040fe200078008ff */
[----:B------:R1:W-:Y:S03]  /*4190*/  @P2 LDGSTS.E.BYPASS.LTC128B.128 [R208+0xd900], [R4.64+0x80], !P5 ;  /* 0x0d90008004d02fae */ /* 0x0003e6000e901d46 */
[----:B------:R-:W-:-:S05]  /*41a0*/  @P1 LEA.HI.X R3, R0, c[0x0][0x1cc], R3, 0x1, P0 ;  /* 0x0000730000031a11 */ /* 0x000fca00000f0c03 */
[----:B------:R1:W-:Y:S04]  /*41b0*/  @P1 LDGSTS.E.BYPASS.LTC128B.128 [R208+0xb100], [R2.64], !P6 ;  /* 0x0b10000002d01fae */ /* 0x0003e8000f101d46 */
[----:B------:R1:W-:Y:S02]  /*41c0*/  @P1 LDGSTS.E.BYPASS.LTC128B.128 [R208+0xe900], [R2.64+0x80], !P5 ;  /* 0x0e90008002d01fae */ /* 0x0003e4000e901d46 */
.L_x_140:
[----:B--234-:R-:W-:Y:S05]  /*41d0*/  BSYNC B0 ;  /* 0x0000000000007941 */ /* 0x01cfea0003800000 */
.L_x_139:
[----:B-1----:R-:W2:Y:S04]  /*41e0*/  LDL R0, [R1+0x48] ;  /* 0x0000480001007983 */ /* 0x002ea80000100800 */
[----:B------:R-:W0:Y:S01]  /*41f0*/  LDGDEPBAR ;  /* 0x00000000000079af */ /* 0x000e220000000000 */
[----:B--2---:R-:W-:-:S05]  /*4200*/  IMAD.IADD R0, R144, 0x1, -R0 ;  /* 0x0000000190007824 */ /* 0x004fca00078e0a00 */
[C---:B------:R-:W-:Y:S02]  /*4210*/  ISETP.GT.AND P6, PT, R0.reuse, RZ, PT ;  /* 0x000000ff0000720c */ /* 0x040fe40003fc4270 */
[C---:B------:R-:W-:Y:S02]  /*4220*/  ISETP.GT.AND P5, PT, R0.reuse, 0x1, PT ;  /* 0x000000010000780c */ /* 0x040fe40003fa4270 */
[----:B------:R-:W-:Y:S02]  /*4230*/  ISETP.GT.AND P4, PT, R0, 0x8, PT ;  /* 0x000000080000780c */ /* 0x000fe40003f84270 */
        /* <DEDUP_REMOVED lines=17> */
[----:B------:R-:W-:Y:S02]  /*4350*/  FSEL R26, R82, -INF , P0 ;  /* 0xff800000521a7808 */ /* 0x000fe40000000000 */
[----:B------:R-:W-:Y:S02]  /*4360*/  FMNMX.FTZ R2, R25, R2, !PT ;  /* 0x0000000219027209 */ /* 0x000fe40007810000 */
[----:B------:R-:W-:Y:S02]  /*4370*/  ISETP.GT.AND P5, PT, R0, 0x20, PT ;  /* 0x000000200000780c */ /* 0x000fe40003fa4270 */
[----:B------:R-:W-:-:S02]  /*4380*/  FSEL R16, R99, -INF , P4 ;  /* 0xff80000063107808 */ /* 0x000fc40002000000 */
[----:B------:R-:W-:Y:S02]  /*4390*/  FSEL R27, R81, -INF , P6 ;  /* 0xff800000511b7808 */ /* 0x000fe40003000000 */
[----:B------:R-:W-:Y:S02]  /*43a0*/  FMNMX.FTZ R3, R10, R11, !PT ;  /* 0x0000000b0a037209 */ /* 0x000fe40007810000 */
[----:B------:R-:W-:Y:S02]  /*43b0*/  FMNMX.FTZ R2, R26, R2, !PT ;  /* 0x000000021a027209 */ /* 0x000fe40007810000 */
[----:B------:R-:W-:Y:S02]  /*43c0*/  FSEL R93, R70, -INF , P5 ;  /* 0xff800000465d7808 */ /* 0x000fe40002800000 */
        /* <DEDUP_REMOVED lines=10> */
[----:B------:R-:W-:Y:S02]  /*4470*/  ISETP.GT.AND P2, PT, R0, 0x29, PT ;  /* 0x000000290000780c */ /* 0x000fe40003f44270 */
[----:B------:R-:W-:Y:S02]  /*4480*/  FSEL R37, R83, -INF , P1 ;  /* 0xff80000053257808 */ /* 0x000fe40000800000 */
[----:B------:R-:W-:Y:S02]  /*4490*/  FSEL R71, R71, -INF , P3 ;  /* 0xff80000047477808 */ /* 0x000fe40001800000 */
[----:B------:R-:W-:-:S02]  /*44a0*/  FMNMX.FTZ R3, R36, R3, !PT ;  /* 0x0000000324037209 */ /* 0x000fc40007810000 */
[----:B------:R-:W-:Y:S02]  /*44b0*/  FMNMX.FTZ R2, R88, R2, !PT ;  /* 0x0000000258027209 */ /* 0x000fe40007810000 */
[----:B------:R-:W-:Y:S02]  /*44c0*/  ISETP.GT.AND P1, PT, R0, 0x30, PT ;  /* 0x000000300000780c */ /* 0x000fe40003f24270 */
[----:B------:R-:W-:Y:S02]  /*44d0*/  FSEL R38, R80, -INF , P0 ;  /* 0xff80000050267808 */ /* 0x000fe40000000000 */
[----:B------:R-:W-:Y:S02]  /*44e0*/  FSEL R92, R72, -INF , P2 ;  /* 0xff800000485c7808 */ /* 0x000fe40001000000 */
[----:B------:R-:W-:Y:S02]  /*44f0*/  FMNMX.FTZ R3, R37, R3, !PT ;  /* 0x0000000325037209 */ /* 0x000fe40007810000 */
[----:B------:R-:W-:-:S02]  /*4500*/  FMNMX.FTZ R2, R71, R2, !PT ;  /* 0x0000000247027209 */ /* 0x000fc40007810000 */
[----:B------:R-:W-:Y:S02]  /*4510*/  ISETP.GT.AND P0, PT, R0, 0x31, PT ;  /* 0x000000310000780c */ /* 0x000fe40003f04270 */
[----:B------:R-:W-:Y:S02]  /*4520*/  FSEL R39, R76, -INF , P6 ;  /* 0xff8000004c277808 */ /* 0x000fe40003000000 */
[----:B------:R-:W-:Y:S02]  /*4530*/  FSEL R145, R66, -INF , P1 ;  /* 0xff80000042917808 */ /* 0x000fe40000800000 */
[----:B------:R-:W-:Y:S02]  /*4540*/  FMNMX.FTZ R3, R38, R3, !PT ;  /* 0x0000000326037209 */ /* 0x000fe40007810000 */
[----:B------:R-:W-:Y:S02]  /*4550*/  FMNMX.FTZ R2, R92, R2, !PT ;  /* 0x000000025c027209 */ /* 0x000fe40007810000 */
[----:B------:R-:W-:-:S02]  /*4560*/  ISETP.GT.AND P6, PT, R0, 0x38, PT ;  /* 0x000000380000780c */ /* 0x000fc40003fc4270 */
[----:B------:R-:W-:Y:S02]  /*4570*/  FSEL R146, R68, -INF , P0 ;  /* 0xff80000044927808 */ /* 0x000fe40000000000 */
[----:B------:R-:W-:Y:S02]  /*4580*/  FMNMX.FTZ R3, R39, R3, !PT ;  /* 0x0000000327037209 */ /* 0x000fe40007810000 */
[----:B------:R-:W-:Y:S02]  /*4590*/  FMNMX.FTZ R2, R145, R2, !PT ;  /* 0x0000000291027209 */ /* 0x000fe40007810000 */
[----:B------:R-:W-:Y:S02]  /*45a0*/  ISETP.GT.AND P5, PT, R0, 0x39, PT ;  /* 0x000000390000780c */ /* 0x000fe40003fa4270 */
[----:B------:R-:W-:Y:S02]  /*45b0*/  FSEL R94, R73, -INF , P4 ;  /* 0xff800000495e7808 */ /* 0x000fe40002000000 */
        /* <DEDUP_REMOVED lines=20> */
[----:B------:R-:W-:Y:S02]  /*4700*/  FSEL R155, R49, -INF , P2 ;  /* 0xff800000319b7808 */ /* 0x000fe40001000000 */
[----:B------:R-:W-:Y:S02]  /*4710*/  FMNMX.FTZ R3, R149, R3, !PT ;  /* 0x0000000395037209 */ /* 0x000fe40007810000 */
[----:B------:R-:W-:Y:S02]  /*4720*/  FMNMX.FTZ R2, R154, R2, !PT ;  /* 0x000000029a027209 */ /* 0x000fe40007810000 */
[----:B------:R-:W-:Y:S02]  /*4730*/  ISETP.GT.AND P0, PT, R0, 0x50, PT ;  /* 0x000000500000780c */ /* 0x000fe40003f04270 */
[----:B------:R-:W-:-:S02]  /*4740*/  FSEL R150, R61, -INF , P6 ;  /* 0xff8000003d967808 */ /* 0x000fc40003000000 */
        /* <DEDUP_REMOVED lines=28> */
[----:B------:R-:W-:Y:S02]  /*4910*/  FSEL R209, R41, -INF , P0 ;  /* 0xff80000029d17808 */ /* 0x000fe40000000000 */
[----:B------:R-:W-:-:S02]  /*4920*/  ISETP.GT.AND P1, PT, R0, 0x68, PT ;  /* 0x000000680000780c */ /* 0x000fc40003f24270 */
[----:B------:R-:W-:Y:S02]  /*4930*/  ISETP.GT.AND P0, PT, R0, 0x69, PT ;  /* 0x000000690000780c */ /* 0x000fe40003f04270 */
[----:B------:R-:W-:Y:S02]  /*4940*/  FSEL R222, R15, -INF , P2 ;  /* 0xff8000000fde7808 */ /* 0x000fe40001000000 */
[----:B------:R-:W-:Y:S02]  /*4950*/  FMNMX.FTZ R3, R160, R3, !PT ;  /* 0x00000003a0037209 */ /* 0x000fe40007810000 */
[----:B------:R-:W-:Y:S02]  /*4960*/  FMNMX.FTZ R0, R221, R2, !PT ;  /* 0x00000002dd007209 */ /* 0x000fe40007810000 */
[----:B------:R-:W-:Y:S02]  /*4970*/  FSEL R210, R32, -INF , P6 ;  /* 0xff80000020d27808 */ /* 0x000fe40003000000 */
[----:B------:R-:W-:Y:S01]  /*4980*/  FSEL R223, R13, -INF , P1 ;  /* 0xff8000000ddf7808 */ /* 0x000fe20000800000 */
[----:B------:R-:W-:Y:S01]  /*4990*/  LDSM.16.MT88.4 R32, [R200+0x3800] ;  /* 0x00380000c820783b */ /* 0x000fe20000004200 */
[----:B------:R-:W-:-:S02]  /*49a0*/  FMNMX.FTZ R2, R209, R3, !PT ;  /* 0x00000003d1027209 */ /* 0x000fc40007810000 */
[----:B------:R-:W-:Y:S02]  /*49b0*/  FMNMX.FTZ R0, R222, R0, !PT ;  /* 0x00000000de007209 */ /* 0x000fe40007810000 */
[----:B------:R-:W-:Y:S02]  /*49c0*/  FSEL R212, R29, -INF , P5 ;  /* 0xff8000001dd47808 */ /* 0x000fe40002800000 */
[----:B------:R-:W-:Y:S02]  /*49d0*/  FSEL R224, R12, -INF , P0 ;  /* 0xff8000000ce07808 */ /* 0x000fe40000000000 */
[----:B------:R-:W-:Y:S02]  /*49e0*/  FMNMX.FTZ R2, R210, R2, !PT ;  /* 0x00000002d2027209 */ /* 0x000fe40007810000 */
[----:B------:R-:W-:Y:S02]  /*49f0*/  FMNMX.FTZ R0, R223, R0, !PT ;  /* 0x00000000df007209 */ /* 0x000fe40007810000 */
[----:B------:R-:W-:-:S02]  /*4a00*/  FSEL R211, R28, -INF , P4 ;  /* 0xff8000001cd37808 */ /* 0x000fc40002000000 */
[----:B------:R-:W-:Y:S01]  /*4a10*/  FMNMX.FTZ R2, R212, R2, !PT ;  /* 0x00000002d4027209 */ /* 0x000fe20007810000 */
[----:B------:R-:W-:Y:S01]  /*4a20*/  LDSM.16.MT88.4 R28, [R198+0x3800] ;  /* 0x00380000c61c783b */ /* 0x000fe20000004200 */
[----:B------:R-:W-:Y:S02]  /*4a30*/  FMNMX.FTZ R0, R224, R0, !PT ;  /* 0x00000000e0007209 */ /* 0x000fe40007810000 */
[----:B------:R-:W-:Y:S02]  /*4a40*/  FSEL R225, R21, -INF , P3 ;  /* 0xff80000015e17808 */ /* 0x000fe40001800000 */
[----:B------:R-:W-:Y:S01]  /*4a50*/  FMNMX.FTZ R2, R211, R2, !PT ;  /* 0x00000002d3027209 */ /* 0x000fe20007810000 */
[----:B------:R-:W1:Y:S01]  /*4a60*/  SHFL.BFLY PT, R4, R0, 0x2, 0x1f ;  /* 0x0c401f0000047f89 */ /* 0x000e6200000e0000 */
[----:B------:R-:W-:Y:S02]  /*4a70*/  FSEL R227, R20, -INF , P2 ;  /* 0xff80000014e37808 */ /* 0x000fe40001000000 */
[----:B------:R-:W-:Y:S01]  /*4a80*/  FMNMX.FTZ R2, R225, R2, !PT ;  /* 0x00000002e1027209 */ /* 0x000fe20007810000 */
[----:B------:R-:W-:Y:S01]  /*4a90*/  LDSM.16.MT88.4 R20, [R203] ;  /* 0x00000000cb14783b */ /* 0x000fe20000004200 */
[----:B------:R-:W-:-:S02]  /*4aa0*/  FSEL R226, R19, -INF , P1 ;  /* 0xff80000013e27808 */ /* 0x000fc40000800000 */
        /* <DEDUP_REMOVED lines=19> */
[----:B------:R2:W-:Y:S01]  /*4be0*/  MUFU.EX2 R246, R3 ;  /* 0x0000000300f67308 */ /* 0x0005e20000000800 */
[----:B-1----:R-:W-:-:S07]  /*4bf0*/  FFMA.FTZ R0, R7, c[0x0][0x2d0], -R2 ;  /* 0x0000b40007007a23 */ /* 0x002fce0000010802 */
[----:B------:R1:W3:Y:S01]  /*4c00*/  MUFU.EX2 R247, R0 ;  /* 0x0000000000f77308 */ /* 0x0002e20000000800 */
[----:B--2---:R-:W-:-:S07]  /*4c10*/  FFMA.FTZ R3, R9, c[0x0][0x2d0], -R2 ;  /* 0x0000b40009037a23 */ /* 0x004fce0000010802 */
[----:B------:R-:W2:Y:S01]  /*4c20*/  MUFU.EX2 R249, R3 ;  /* 0x0000000300f97308 */ /* 0x000ea20000000800 */
[----:B-1----:R-:W-:Y:S01]  /*4c30*/  FMUL.FTZ R0, R68, c[0x0][0x2d0] ;  /* 0x0000b40044007a20 */ /* 0x002fe20000410000 */
[----:B---3--:R-:W-:-:S04]  /*4c40*/  F2FP.BF16.PACK_AB R4, R247, R248 ;  /* 0x000000f8f704723e */ /* 0x008fc800000010ff */
[----:B------:R-:W-:Y:S02]  /*4c50*/  FSEL R0, R0, RZ, P0 ;  /* 0x000000ff00007208 */ /* 0x000fe40000000000 */
[----:B--2---:R-:W-:-:S03]  /*4c60*/  F2FP.BF16.PACK_AB R6, R249, R246 ;  /* 0x000000f6f906723e */ /* 0x004fc600000010ff */
[----:B------:R-:W-:-:S04]  /*4c70*/  FFMA.FTZ R3, R10, c[0x0][0x2d0], -R0 ;  /* 0x0000b4000a037a23 */ /* 0x000fc80000010800 */
        /* <DEDUP_REMOVED lines=9> */
[----:B------:R3:W4:Y:S02]  /*4d10*/  MUFU.EX2 R245, R3 ;  /* 0x0000000300f57308 */ /* 0x0007240000000800 */
[----:B---3--:R-:W-:Y:S01]  /*4d20*/  FFMA.FTZ R3, R24, c[0x0][0x2d0], -R2 ;  /* 0x0000b40018037a23 */ /* 0x008fe20000010802 */
[----:B----4-:R-:W-:-:S05]  /*4d30*/  F2FP.BF16.PACK_AB R7, R245, R243 ;  /* 0x000000f3f507723e */ /* 0x010fca00000010ff */
[----:B------:R3:W-:Y:S02]  /*4d40*/  MUFU.EX2 R239, R3 ;  /* 0x0000000300ef7308 */ /* 0x0007e40000000800 */
[C---:B------:R-:W-:Y:S08]  /*4d50*/  HMMA.16816.F32.BF16 R80, R4.reuse, R12, RZ ;  /* 0x0000000c0450723c */ /* 0x040ff000000418ff */
[----:B------:R-:W-:Y:S01]  /*4d60*/  HMMA.16816.F32.BF16 R76, R4, R14, RZ ;  /* 0x0000000e044c723c */ /* 0x000fe200000418ff */
[----:B------:R-:W4:Y:S01]  /*4d70*/  LDSM.16.MT88.4 R12, [R199+0x3800] ;  /* 0x00380000c70c783b */ /* 0x000f220000004200 */
[----:B---3--:R-:W-:-:S04]  /*4d80*/  FFMA.FTZ R3, R25, c[0x0][0x2d0], -R2 ;  /* 0x0000b40019037a23 */ /* 0x008fc80000010802 */
[----:B------:R3:W5:Y:S02]  /*4d90*/  MUFU.EX2 R241, R3 ;  /* 0x0000000300f17308 */ /* 0x0007640000000800 */
[C---:B-1----:R-:W-:Y:S08]  /*4da0*/  HMMA.16816.F32.BF16 R72, R4.reuse, R8, RZ ;  /* 0x000000080448723c */ /* 0x042ff000000418ff */
[----:B------:R-:W-:Y:S01]  /*4db0*/  HMMA.16816.F32.BF16 R64, R4, R10, RZ ;  /* 0x0000000a0440723c */ /* 0x000fe200000418ff */
[----:B------:R-:W1:Y:S01]  /*4dc0*/  LDSM.16.MT88.4 R8, [R201+0x3800] ;  /* 0x00380000c908783b */ /* 0x000e620000004200 */
[----:B---3--:R-:W-:-:S06]  /*4dd0*/  FFMA.FTZ R3, R26, c[0x0][0x2d0], -R2 ;  /* 0x0000b4001a037a23 */ /* 0x008fcc0000010802 */
[C---:B--2---:R-:W-:Y:S01]  /*4de0*/  HMMA.16816.F32.BF16 R60, R4.reuse, R16, RZ ;  /* 0x00000010043c723c */ /* 0x044fe200000418ff */
[----:B------:R2:W-:Y:S07]  /*4df0*/  MUFU.EX2 R238, R3 ;  /* 0x0000000300ee7308 */ /* 0x0005ee0000000800 */
[C---:B------:R-:W-:Y:S01]  /*4e00*/  HMMA.16816.F32.BF16 R56, R4.reuse, R18, RZ ;  /* 0x000000120438723c */ /* 0x040fe200000418ff */
[----:B------:R-:W3:Y:S07]  /*4e10*/  LDSM.16.MT88.4 R16, [R200+0x800] ;  /* 0x00080000c810783b */ /* 0x000eee0000004200 */
[----:B------:R-:W-:Y:S01]  /*4e20*/  HMMA.16816.F32.BF16 R44, R4, R20, RZ ;  /* 0x00000014042c723c */ /* 0x000fe200000418ff */
[----:B--2---:R-:W-:-:S02]  /*4e30*/  FFMA.FTZ R3, R27, c[0x0][0x2d0], -R2 ;  /* 0x0000b4001b037a23 */ /* 0x004fc40000010802 */
[----:B------:R-:W-:Y:S02]  /*4e40*/  LDSM.16.MT88.4 R24, [R199+0x800] ;  /* 0x00080000c718783b */ /* 0x000fe40000004200 */
[----:B------:R2:W1:Y:S03]  /*4e50*/  MUFU.EX2 R244, R3 ;  /* 0x0000000300f47308 */ /* 0x0004660000000800 */
[C---:B------:R-:W-:Y:S01]  /*4e60*/  HMMA.16816.F32.BF16 R52, R4.reuse, R22, RZ ;  /* 0x000000160434723c */ /* 0x040fe200000418ff */
[----:B------:R-:W3:Y:S07]  /*4e70*/  LDSM.16.MT88.4 R20, [R198+0x800] ;  /* 0x00080000c614783b */ /* 0x000eee0000004200 */
[----:B------:R-:W-:Y:S01]  /*4e80*/  HMMA.16816.F32.BF16 R40, R4, R28, RZ ;  /* 0x0000001c0428723c */ /* 0x000fe200000418ff */
[----:B--2---:R-:W-:-:S07]  /*4e90*/  FFMA.FTZ R3, R36, c[0x0][0x2d0], -R0 ;  /* 0x0000b40024037a23 */ /* 0x004fce0000010800 */
[C---:B------:R-:W-:Y:S01]  /*4ea0*/  HMMA.16816.F32.BF16 R48, R4.reuse, R30, RZ ;  /* 0x0000001e0430723c */ /* 0x040fe200000418ff */
[----:B------:R-:W2:Y:S01]  /*4eb0*/  LDSM.16.MT88.4 R28, [R201+0x800] ;  /* 0x00080000c91c783b */ /* 0x000ea20000004200 */
[----:B------:R1:W-:Y:S06]  /*4ec0*/  MUFU.EX2 R236, R3 ;  /* 0x0000000300ec7308 */ /* 0x0003ec0000000800 */
[C---:B----4-:R-:W-:Y:S08]  /*4ed0*/  HMMA.16816.F32.BF16 R84, R4.reuse, R12, RZ ;  /* 0x0000000c0454723c */ /* 0x050ff000000418ff */
[----:B------:R-:W-:Y:S01]  /*4ee0*/  HMMA.16816.F32.BF16 R100, R4, R14, RZ ;  /* 0x0000000e0464723c */ /* 0x000fe200000418ff */
[----:B------:R-:W-:Y:S01]  /*4ef0*/  LDSM.16.MT88.4 R12, [R200+0x4000] ;  /* 0x00400000c80c783b */ /* 0x000fe20000004200 */
[----:B-1----:R-:W-:-:S04]  /*4f00*/  FFMA.FTZ R3, R37, c[0x0][0x2d0], -R0 ;  /* 0x0000b40025037a23 */ /* 0x002fc80000010800 */
[----:B------:R1:W4:Y:S02]  /*4f10*/  MUFU.EX2 R234, R3 ;  /* 0x0000000300ea7308 */ /* 0x0003240000000800 */
[C---:B------:R-:W-:Y:S08]  /*4f20*/  HMMA.16816.F32.BF16 R124, R4.reuse, R8, RZ ;  /* 0x00000008047c723c */ /* 0x040ff000000418ff */
[----:B------:R-:W-:Y:S01]  /*4f30*/  HMMA.16816.F32.BF16 R112, R4, R10, RZ ;  /* 0x0000000a0470723c */ /* 0x000fe200000418ff */
[----:B------:R-:W-:Y:S01]  /*4f40*/  LDSM.16.MT88.4 R8, [R198+0x4000] ;  /* 0x00400000c608783b */ /* 0x000fe20000004200 */
[----:B-1----:R-:W-:-:S04]  /*4f50*/  FFMA.FTZ R3, R38, c[0x0][0x2d0], -R0 ;  /* 0x0000b40026037a23 */ /* 0x002fc80000010800 */
[----:B------:R1:W-:Y:S02]  /*4f60*/  MUFU.EX2 R235, R3 ;  /* 0x0000000300eb7308 */ /* 0x0003e40000000800 */
[----:B-1----:R-:W-:Y:S02]  /*4f70*/  FFMA.FTZ R3, R39, c[0x0][0x2d0], -R0 ;  /* 0x0000b40027037a23 */ /* 0x002fe40000010800 */
[C---:B------:R-:W-:Y:S04]  /*4f80*/  HMMA.16816.F32.BF16 R36, R4.reuse, R32, RZ ;  /* 0x000000200424723c */ /* 0x040fe800000418ff */
[----:B------:R1:W1:Y:S04]  /*4f90*/  MUFU.EX2 R237, R3 ;  /* 0x0000000300ed7308 */ /* 0x0002680000000800 */
[----:B------:R-:W-:Y:S07]  /*4fa0*/  HMMA.16816.F32.BF16 R32, R4, R34, RZ ;  /* 0x000000220420723c */ /* 0x000fee00000418ff */
[----:B-----5:R-:W-:-:S02]  /*4fb0*/  F2FP.BF16.PACK_AB R4, R241, R239 ;  /* 0x000000eff104723e */ /* 0x020fc400000010ff */
[----:B------:R-:W-:Y:S01]  /*4fc0*/  F2FP.BF16.PACK_AB R6, R244, R238 ;  /* 0x000000eef406723e */ /* 0x000fe200000010ff */
[--C-:B-1----:R-:W-:Y:S01]  /*4fd0*/  FFMA.FTZ R3, R70, c[0x0][0x2d0], -R2.reuse ;  /* 0x0000b40046037a23 */ /* 0x102fe20000010802 */
[----:B----4-:R-:W-:Y:S01]  /*4fe0*/  F2FP.BF16.PACK_AB R5, R234, R236 ;  /* 0x000000ecea05723e */ /* 0x010fe200000010ff */
[----:B------:R-:W-:Y:S01]  /*4ff0*/  IMAD.MOV.U32 R70, RZ, RZ, R161 ;  /* 0x000000ffff467224 */ /* 0x000fe200078e00a1 */
[----:B------:R-:W-:Y:S01]  /*5000*/  F2FP.BF16.PACK_AB R7, R237, R235 ;  /* 0x000000ebed07723e */ /* 0x000fe200000010ff */
[----:B------:R1:W-:Y:S06]  /*5010*/  MUFU.EX2 R219, R3 ;  /* 0x0000000300db7308 */ /* 0x0003ec0000000800 */
[C---:B---3--:R-:W-:Y:S08]  /*5020*/  HMMA.16816.F32.BF16 R120, R4.reuse, R16, R72 ;  /* 0x000000100478723c */ /* 0x048ff00000041848 */
[----:B------:R-:W-:Y:S01]  /*5030*/  HMMA.16816.F32.BF16 R108, R4, R18, R64 ;  /* 0x00000012046c723c */ /* 0x000fe20000041840 */
[----:B------:R-:W3:Y:S01]  /*5040*/  LDSM.16.MT88.4 R16, [R199+0x4000] ;  /* 0x00400000c710783b */ /* 0x000ee20000004200 */
[----:B-1----:R-:W-:-:S04]  /*5050*/  FFMA.FTZ R3, R88, c[0x0][0x2d0], -R2 ;  /* 0x0000b40058037a23 */ /* 0x002fc80000010802 */
[----:B------:R1:W4:Y:S02]  /*5060*/  MUFU.EX2 R220, R3 ;  /* 0x0000000300dc7308 */ /* 0x0003240000000800 */
[C---:B------:R-:W-:Y:S08]  /*5070*/  HMMA.16816.F32.BF16 R140, R4.reuse, R20, R80 ;  /* 0x00000014048c723c */ /* 0x040ff00000041850 */
[----:B------:R-:W-:Y:S01]  /*5080*/  HMMA.16816.F32.BF16 R136, R4, R22, R76 ;  /* 0x000000160488723c */ /* 0x000fe2000004184c */
[----:B------:R-:W5:Y:S01]  /*5090*/  LDSM.16.MT88.4 R20, [R201+0x4000] ;  /* 0x00400000c914783b */ /* 0x000f620000004200 */
[----:B-1----:R-:W-:-:S06]  /*50a0*/  FFMA.FTZ R3, R71, c[0x0][0x2d0], -R2 ;  /* 0x0000b40047037a23 */ /* 0x002fcc0000010802 */
[C---:B------:R-:W-:Y:S01]  /*50b0*/  HMMA.16816.F32.BF16 R116, R4.reuse, R24, R60 ;  /* 0x000000180474723c */ /* 0x040fe2000004183c */
[----:B------:R1:W-:Y:S07]  /*50c0*/  MUFU.EX2 R217, R3 ;  /* 0x0000000300d97308 */ /* 0x0003ee0000000800 */
[C---:B------:R-:W-:Y:S01]  /*50d0*/  HMMA.16816.F32.BF16 R104, R4.reuse, R26, R56 ;  /* 0x0000001a0468723c */ /* 0x040fe20000041838 */
[----:B------:R-:W4:Y:S07]  /*50e0*/  LDSM.16.MT88.4 R24, [R200+0x1000] ;  /* 0x00100000c818783b */ /* 0x000f2e0000004200 */
[----:B--2---:R-:W-:Y:S01]  /*50f0*/  HMMA.16816.F32.BF16 R96, R4, R28, R44 ;  /* 0x0000001c0460723c */ /* 0x004fe2000004182c */
[----:B-1----:R-:W-:-:S04]  /*5100*/  FFMA.FTZ R3, R92, c[0x0][0x2d0], -R2 ;  /* 0x0000b4005c037a23 */ /* 0x002fc80000010802 */
[----:B------:R1:W2:Y:S03]  /*5110*/  MUFU.EX2 R218, R3 ;  /* 0x0000000300da7308 */ /* 0x0002a60000000800 */
[C---:B---3--:R-:W-:Y:S08]  /*5120*/  HMMA.16816.F32.BF16 R72, R4.reuse, R16, R84 ;  /* 0x000000100448723c */ /* 0x048ff00000041854 */
[----:B------:R-:W-:Y:S01]  /*5130*/  HMMA.16816.F32.BF16 R64, R4, R18, R100 ;  /* 0x000000120440723c */ /* 0x000fe20000041864 */
[----:B------:R-:W3:Y:S01]  /*5140*/  LDSM.16.MT88.4 R16, [R201+0x1000] ;  /* 0x00100000c910783b */ /* 0x000ee20000004200 */
[----:B-1----:R-:W-:-:S06]  /*5150*/  FFMA.FTZ R3, R93, c[0x0][0x2d0], -R0 ;  /* 0x0000b4005d037a23 */ /* 0x002fcc0000010800 */
[C---:B------:R-:W-:Y:S01]  /*5160*/  HMMA.16816.F32.BF16 R88, R4.reuse, R30, R52 ;  /* 0x0000001e0458723c */ /* 0x040fe20000041834 */
[----:B------:R-:W1:Y:S01]  /*5170*/  LDSM.16.MT88.4 R28, [R198+0x1000] ;  /* 0x00100000c61c783b */ /* 0x000e620000004200 */
[----:B------:R2:W-:Y:S06]  /*5180*/  MUFU.EX2 R216, R3 ;  /* 0x0000000300d87308 */ /* 0x0005ec0000000800 */
[C---:B------:R-:W-:Y:S08]  /*5190*/  HMMA.16816.F32.BF16 R36, R4.reuse, R12, R36 ;  /* 0x0000000c0424723c */ /* 0x040ff00000041824 */
[----:B------:R-:W-:Y:S01]  /*51a0*/  HMMA.16816.F32.BF16 R44, R4, R14, R32 ;  /* 0x0000000e042c723c */ /* 0x000fe20000041820 */
[----:B------:R-:W1:Y:S01]  /*51b0*/  LDSM.16.MT88.4 R12, [R199+0x1000] ;  /* 0x00100000c70c783b */ /* 0x000e620000004200 */
[----:B--2---:R-:W-:-:S04]  /*51c0*/  FFMA.FTZ R3, R94, c[0x0][0x2d0], -R0 ;  /* 0x0000b4005e037a23 */ /* 0x004fc80000010800 */
[----:B------:R2:W1:Y:S02]  /*51d0*/  MUFU.EX2 R215, R3 ;  /* 0x0000000300d77308 */ /* 0x0004640000000800 */
[C---:B------:R-:W-:Y:S08]  /*51e0*/  HMMA.16816.F32.BF16 R80, R4.reuse, R8, R40 ;  /* 0x000000080450723c */ /* 0x040ff00000041828 */
[----:B------:R-:W-:Y:S01]  /*51f0*/  HMMA.16816.F32.BF16 R76, R4, R10, R48 ;  /* 0x0000000a044c723c */ /* 0x000fe20000041830 */
[----:B------:R-:W3:Y:S01]  /*5200*/  LDSM.16.MT88.4 R8, [R198+0x4800] ;  /* 0x00480000c608783b */ /* 0x000ee20000004200 */
[----:B--2---:R-:W-:-:S06]  /*5210*/  FFMA.FTZ R3, R95, c[0x0][0x2d0], -R0 ;  /* 0x0000b4005f037a23 */ /* 0x004fcc0000010800 */
[C---:B-----5:R-:W-:Y:S01]  /*5220*/  HMMA.16816.F32.BF16 R56, R4.reuse, R20, R124 ;  /* 0x000000140438723c */ /* 0x060fe2000004187c */
[----:B------:R2:W-:Y:S07]  /*5230*/  MUFU.EX2 R214, R3 ;  /* 0x0000000300d67308 */ /* 0x0005ee0000000800 */
[----:B------:R-:W-:Y:S01]  /*5240*/  HMMA.16816.F32.BF16 R40, R4, R22, R112 ;  /* 0x000000160428723c */ /* 0x000fe20000041870 */
[----:B------:R-:W5:Y:S06]  /*5250*/  LDSM.16.MT88.4 R20, [R200+0x4800] ;  /* 0x00480000c814783b */ /* 0x000f6c0000004200 */
[----:B----4-:R-:W-:-:S02]  /*5260*/  F2FP.BF16.PACK_AB R4, R220, R219 ;  /* 0x000000dbdc04723e */ /* 0x010fc400000010ff */
[----:B------:R-:W-:Y:S01]  /*5270*/  F2FP.BF16.PACK_AB R6, R218, R217 ;  /* 0x000000d9da06723e */ /* 0x000fe200000010ff */
[----:B--2---:R-:W-:Y:S01]  /*5280*/  FFMA.FTZ R3, R144, c[0x0][0x2d0], -R0 ;  /* 0x0000b40090037a23 */ /* 0x004fe20000010800 */
[----:B-1----:R-:W-:-:S03]  /*5290*/  F2FP.BF16.PACK_AB R5, R215, R216 ;  /* 0x000000d8d705723e */ /* 0x002fc600000010ff */
[----:B------:R1:W2:Y:S02]  /*52a0*/  MUFU.EX2 R213, R3 ;  /* 0x0000000300d57308 */ /* 0x0002a40000000800 */
[----:B-1----:R-:W-:Y:S01]  /*52b0*/  FFMA.FTZ R3, R145, c[0x0][0x2d0], -R2 ;  /* 0x0000b40091037a23 */ /* 0x002fe20000010802 */
[----:B--2---:R-:W-:-:S05]  /*52c0*/  F2FP.BF16.PACK_AB R7, R213, R214 ;  /* 0x000000d6d507723e */ /* 0x004fca00000010ff */
[----:B------:R1:W-:Y:S02]  /*52d0*/  MUFU.EX2 R171, R3 ;  /* 0x0000000300ab7308 */ /* 0x0003e40000000800 */
[C---:B------:R-:W-:Y:S08]  /*52e0*/  HMMA.16816.F32.BF16 R48, R4.reuse, R24, R120 ;  /* 0x000000180430723c */ /* 0x040ff00000041878 */
[----:B------:R-:W-:Y:S01]  /*52f0*/  HMMA.16816.F32.BF16 R32, R4, R26, R108 ;  /* 0x0000001a0420723c */ /* 0x000fe2000004186c */
[----:B------:R-:W2:Y:S01]  /*5300*/  LDSM.16.MT88.4 R24, [R199+0x4800] ;  /* 0x00480000c718783b */ /* 0x000ea20000004200 */
[----:B-1----:R-:W-:-:S04]  /*5310*/  FFMA.FTZ R3, R146, c[0x0][0x2d0], -R2 ;  /* 0x0000b40092037a23 */ /* 0x002fc80000010802 */
[----:B------:R1:W4:Y:S02]  /*5320*/  MUFU.EX2 R170, R3 ;  /* 0x0000000300aa7308 */ /* 0x0003240000000800 */
[C---:B---3--:R-:W-:Y:S08]  /*5330*/  HMMA.16816.F32.BF16 R100, R4.reuse, R16, R96 ;  /* 0x000000100464723c */ /* 0x048ff00000041860 */
[----:B------:R-:W-:Y:S01]  /*5340*/  HMMA.16816.F32.BF16 R92, R4, R18, R88 ;  /* 0x00000012045c723c */ /* 0x000fe20000041858 */
[----:B------:R-:W3:Y:S01]  /*5350*/  LDSM.16.MT88.4 R16, [R201+0x4800] ;  /* 0x00480000c910783b */ /* 0x000ee20000004200 */
[----:B-1----:R-:W-:-:S06]  /*5360*/  FFMA.FTZ R3, R147, c[0x0][0x2d0], -R2 ;  /* 0x0000b40093037a23 */ /* 0x002fcc0000010802 */
[C---:B------:R-:W-:Y:S01]  /*5370*/  HMMA.16816.F32.BF16 R52, R4.reuse, R28, R140 ;  /* 0x0000001c0434723c */ /* 0x040fe2000004188c */
[----:B------:R1:W-:Y:S07]  /*5380*/  MUFU.EX2 R169, R3 ;  /* 0x0000000300a97308 */ /* 0x0003ee0000000800 */
[C---:B------:R-:W-:Y:S08]  /*5390*/  HMMA.16816.F32.BF16 R60, R4.reuse, R30, R136 ;  /* 0x0000001e043c723c */ /* 0x040ff00000041888 */
[----:B------:R-:W-:Y:S01]  /*53a0*/  HMMA.16816.F32.BF16 R28, R4, R12, R116 ;  /* 0x0000000c041c723c */ /* 0x000fe20000041874 */
[----:B-1----:R-:W-:-:S04]  /*53b0*/  FFMA.FTZ R3, R148, c[0x0][0x2d0], -R2 ;  /* 0x0000b40094037a23 */ /* 0x002fc80000010802 */
[----:B------:R1:W1:Y:S03]  /*53c0*/  MUFU.EX2 R168, R3 ;  /* 0x0000000300a87308 */ /* 0x0002660000000800 */
[C---:B------:R-:W-:Y:S01]  /*53d0*/  HMMA.16816.F32.BF16 R108, R4.reuse, R14, R104 ;  /* 0x0000000e046c723c */ /* 0x040fe20000041868 */
[----:B------:R-:W3:Y:S07]  /*53e0*/  LDSM.16.MT88.4 R12, [R198+0x1800] ;  /* 0x00180000c60c783b */ /* 0x000eee0000004200 */
[----:B------:R-:W-:Y:S01]  /*53f0*/  HMMA.16816.F32.BF16 R112, R4, R8, R80 ;  /* 0x000000080470723c */ /* 0x000fe20000041850 */
[----:B-1----:R-:W-:-:S07]  /*5400*/  FFMA.FTZ R3, R149, c[0x0][0x2d0], -R0 ;  /* 0x0000b40095037a23 */ /* 0x002fce0000010800 */
[C---:B------:R-:W-:Y:S01]  /*5410*/  HMMA.16816.F32.BF16 R104, R4.reuse, R10, R76 ;  /* 0x0000000a0468723c */ /* 0x040fe2000004184c */
[----:B------:R-:W1:Y:S01]  /*5420*/  LDSM.16.MT88.4 R8, [R200+0x1800] ;  /* 0x00180000c808783b */ /* 0x000e620000004200 */
[----:B------:R2:W-:Y:S06]  /*5430*/  MUFU.EX2 R163, R3 ;  /* 0x0000000300a37308 */ /* 0x0005ec0000000800 */
[C---:B-----5:R-:W-:Y:S08]  /*5440*/  HMMA.16816.F32.BF16 R36, R4.reuse, R20, R36 ;  /* 0x000000140424723c */ /* 0x060ff00000041824 */
[----:B------:R-:W-:Y:S01]  /*5450*/  HMMA.16816.F32.BF16 R116, R4, R22, R44 ;  /* 0x000000160474723c */ /* 0x000fe2000004182c */
[----:B------:R-:W5:Y:S01]  /*5460*/  LDSM.16.MT88.4 R20, [R199+0x1800] ;  /* 0x00180000c714783b */ /* 0x000f620000004200 */
[----:B--2---:R-:W-:-:S04]  /*5470*/  FFMA.FTZ R3, R151, c[0x0][0x2d0], -R0 ;  /* 0x0000b40097037a23 */ /* 0x004fc80000010800 */
[----:B------:R2:W1:Y:S02]  /*5480*/  MUFU.EX2 R162, R3 ;  /* 0x0000000300a27308 */ /* 0x0004640000000800 */
[C---:B------:R-:W-:Y:S08]  /*5490*/  HMMA.16816.F32.BF16 R124, R4.reuse, R24, R72 ;  /* 0x00000018047c723c */ /* 0x040ff00000041848 */
[----:B------:R-:W-:Y:S01]  /*54a0*/  HMMA.16816.F32.BF16 R120, R4, R26, R64 ;  /* 0x0000001a0478723c */ /* 0x000fe20000041840 */
[----:B------:R-:W5:Y:S01]  /*54b0*/  LDSM.16.MT88.4 R24, [R201+0x1800] ;  /* 0x00180000c918783b */ /* 0x000f620000004200 */
[----:B--2---:R-:W-:-:S06]  /*54c0*/  FFMA.FTZ R3, R150, c[0x0][0x2d0], -R0 ;  /* 0x0000b40096037a23 */ /* 0x004fcc0000010800 */
[C---:B---3--:R-:W-:Y:S01]  /*54d0*/  HMMA.16816.F32.BF16 R96, R4.reuse, R16, R56 ;  /* 0x000000100460723c */ /* 0x048fe20000041838 */
[----:B------:R2:W-:Y:S07]  /*54e0*/  MUFU.EX2 R161, R3 ;  /* 0x0000000300a17308 */ /* 0x0005ee0000000800 */
[----:B------:R-:W-:Y:S01]  /*54f0*/  HMMA.16816.F32.BF16 R88, R4, R18, R40 ;  /* 0x000000120458723c */ /* 0x000fe20000041828 */
[----:B------:R-:W3:Y:S06]  /*5500*/  LDSM.16.MT88.4 R16, [R198+0x5000] ;  /* 0x00500000c610783b */ /* 0x000eec0000004200 */
[----:B----4-:R-:W-:-:S02]  /*5510*/  F2FP.BF16.PACK_AB R4, R170, R171 ;  /* 0x000000abaa04723e */ /* 0x010fc400000010ff */
[----:B------:R-:W-:Y:S01]  /*5520*/  F2FP.BF16.PACK_AB R6, R168, R169 ;  /* 0x000000a9a806723e */ /* 0x000fe200000010ff */
[----:B--2---:R-:W-:Y:S01]  /*5530*/  FFMA.FTZ R3, R152, c[0x0][0x2d0], -R0 ;  /* 0x0000b40098037a23 */ /* 0x004fe20000010800 */
[----:B-1----:R-:W-:Y:S01]  /*5540*/  F2FP.BF16.PACK_AB R5, R162, R163 ;  /* 0x000000a3a205723e */ /* 0x002fe200000010ff */
[----:B------:R-:W-:Y:S02]  /*5550*/  IMAD.MOV.U32 R152, RZ, RZ, R70 ;  /* 0x000000ffff987224 */ /* 0x000fe400078e0046 */
[----:B------:R-:W1:Y:S02]  /*5560*/  MUFU.EX2 R151, R3 ;  /* 0x0000000300977308 */ /* 0x000e640000000800 */
[----:B-1----:R-:W-:Y:S01]  /*5570*/  F2FP.BF16.PACK_AB R7, R151, R161 ;  /* 0x000000a19707723e */ /* 0x002fe200000010ff */
[----:B------:R-:W-:-:S05]  /*5580*/  FFMA.FTZ R3, R153, c[0x0][0x2d0], -R2 ;  /* 0x0000b40099037a23 */ /* 0x000fca0000010802 */
[----:B------:R1:W-:Y:S01]  /*5590*/  MUFU.EX2 R150, R3 ;  /* 0x0000000300967308 */ /* 0x0003e20000000800 */
[C---:B------:R-:W-:Y:S08]  /*55a0*/  HMMA.16816.F32.BF16 R84, R4.reuse, R12, R52 ;  /* 0x0000000c0454723c */ /* 0x040ff00000041834 */
[----:B------:R-:W-:Y:S01]  /*55b0*/  HMMA.16816.F32.BF16 R80, R4, R14, R60 ;  /* 0x0000000e0450723c */ /* 0x000fe2000004183c */
[----:B------:R-:W2:Y:S01]  /*55c0*/  LDSM.16.MT88.4 R12, [R200+0x5000] ;  /* 0x00500000c80c783b */ /* 0x000ea20000004200 */
[----:B-1----:R-:W-:-:S06]  /*55d0*/  FFMA.FTZ R3, R154, c[0x0][0x2d0], -R2 ;  /* 0x0000b4009a037a23 */ /* 0x002fcc0000010802 */
[C---:B------:R-:W-:Y:S01]  /*55e0*/  HMMA.16816.F32.BF16 R76, R4.reuse, R8, R48 ;  /* 0x00000008044c723c */ /* 0x040fe20000041830 */
[----:B------:R1:W4:Y:S07]  /*55f0*/  MUFU.EX2 R149, R3 ;  /* 0x0000000300957308 */ /* 0x00032e0000000800 */
[C---:B------:R-:W-:Y:S01]  /*5600*/  HMMA.16816.F32.BF16 R72, R4.reuse, R10, R32 ;  /* 0x0000000a0448723c */ /* 0x040fe20000041820 */
[----:B------:R-:W2:Y:S04]  /*5610*/  LDSM.16.MT88.4 R8, [R199+0x5000] ;  /* 0x00500000c708783b */ /* 0x000ea80000004200 */
[----:B------:R-:W-:Y:S03]  /*5620*/  LDSM.16.MT88.4 R32, [R198+0x2000] ;  /* 0x00200000c620783b */ /* 0x000fe60000004200 */
[----:B-----5:R-:W-:Y:S01]  /*5630*/  HMMA.16816.F32.BF16 R64, R4, R20, R28 ;  /* 0x000000140440723c */ /* 0x020fe2000004181c */
[----:B------:R-:W5:Y:S01]  /*5640*/  LDSM.16.MT88.4 R28, [R201+0x5000] ;  /* 0x00500000c91c783b */ /* 0x000f620000004200 */
[----:B-1----:R-:W-:-:S04]  /*5650*/  FFMA.FTZ R3, R155, c[0x0][0x2d0], -R2 ;  /* 0x0000b4009b037a23 */ /* 0x002fc80000010802 */
[----:B------:R1:W-:Y:S02]  /*5660*/  MUFU.EX2 R148, R3 ;  /* 0x0000000300947308 */ /* 0x0003e40000000800 */
[C---:B------:R-:W-:Y:S08]  /*5670*/  HMMA.16816.F32.BF16 R52, R4.reuse, R24, R100 ;  /* 0x000000180434723c */ /* 0x040ff00000041864 */
[----:B------:R-:W-:Y:S01]  /*5680*/  HMMA.16816.F32.BF16 R56, R4, R26, R92 ;  /* 0x0000001a0438723c */ /* 0x000fe2000004185c */
[----:B------:R-:W4:Y:S01]  /*5690*/  LDSM.16.MT88.4 R24, [R200+0x2000] ;  /* 0x00200000c818783b */ /* 0x000f220000004200 */
[----:B-1----:R-:W-:-:S06]  /*56a0*/  FFMA.FTZ R3, R156, c[0x0][0x2d0], -R2 ;  /* 0x0000b4009c037a23 */ /* 0x002fcc0000010802 */
[C---:B---3--:R-:W-:Y:S01]  /*56b0*/  HMMA.16816.F32.BF16 R48, R4.reuse, R16, R112 ;  /* 0x000000100430723c */ /* 0x048fe20000041870 */
[----:B------:R1:W3:Y:S07]  /*56c0*/  MUFU.EX2 R147, R3 ;  /* 0x0000000300937308 */ /* 0x0002ee0000000800 */
[C---:B------:R-:W-:Y:S01]  /*56d0*/  HMMA.16816.F32.BF16 R40, R4.reuse, R18, R104 ;  /* 0x000000120428723c */ /* 0x040fe20000041868 */
[----:B------:R-:W3:Y:S07]  /*56e0*/  LDSM.16.MT88.4 R16, [R199+0x2000] ;  /* 0x00200000c710783b */ /* 0x000eee0000004200 */
[----:B------:R-:W-:Y:S01]  /*56f0*/  HMMA.16816.F32.BF16 R60, R4, R22, R108 ;  /* 0x00000016043c723c */ /* 0x000fe2000004186c */
[----:B------:R-:W3:Y:S01]  /*5700*/  LDSM.16.MT88.4 R20, [R201+0x2000] ;  /* 0x00200000c914783b */ /* 0x000ee20000004200 */
[----:B-1----:R-:W-:-:S04]  /*5710*/  FFMA.FTZ R3, R157, c[0x0][0x2d0], -R0 ;  /* 0x0000b4009d037a23 */ /* 0x002fc80000010800 */
[----:B------:R1:W-:Y:S02]  /*5720*/  MUFU.EX2 R146, R3 ;  /* 0x0000000300927308 */ /* 0x0003e40000000800 */
[C---:B--2---:R-:W-:Y:S08]  /*5730*/  HMMA.16816.F32.BF16 R44, R4.reuse, R12, R36 ;  /* 0x0000000c042c723c */ /* 0x044ff00000041824 */
[----:B------:R-:W-:Y:S01]  /*5740*/  HMMA.16816.F32.BF16 R36, R4, R14, R116 ;  /* 0x0000000e0424723c */ /* 0x000fe20000041874 */
[----:B------:R-:W2:Y:S01]  /*5750*/  LDSM.16.MT88.4 R12, [R198+0x5800] ;  /* 0x00580000c60c783b */ /* 0x000ea20000004200 */
[----:B-1----:R-:W-:-:S06]  /*5760*/  FFMA.FTZ R3, R159, c[0x0][0x2d0], -R0 ;  /* 0x0000b4009f037a23 */ /* 0x002fcc0000010800 */
[C---:B------:R-:W-:Y:S01]  /*5770*/  HMMA.16816.F32.BF16 R100, R4.reuse, R8, R124 ;  /* 0x000000080464723c */ /* 0x040fe2000004187c */
[----:B------:R-:W-:Y:S01]  /*5780*/  LDSM.16.MT88.4 R124, [R199+0x6800] ;  /* 0x00680000c77c783b */ /* 0x000fe20000004200 */
[----:B------:R1:W1:Y:S06]  /*5790*/  MUFU.EX2 R145, R3 ;  /* 0x0000000300917308 */ /* 0x00026c0000000800 */
[C---:B------:R-:W-:Y:S01]  /*57a0*/  HMMA.16816.F32.BF16 R108, R4.reuse, R10, R120 ;  /* 0x0000000a046c723c */ /* 0x040fe20000041878 */
[----:B------:R-:W2:Y:S07]  /*57b0*/  LDSM.16.MT88.4 R8, [R200+0x5800] ;  /* 0x00580000c808783b */ /* 0x000eae0000004200 */
[----:B-----5:R-:W-:Y:S01]  /*57c0*/  HMMA.16816.F32.BF16 R116, R4, R28, R96 ;  /* 0x0000001c0474723c */ /* 0x020fe20000041860 */
[----:B-1----:R-:W-:-:S04]  /*57d0*/  FFMA.FTZ R3, R158, c[0x0][0x2d0], -R0 ;  /* 0x0000b4009e037a23 */ /* 0x002fc80000010800 */
[----:B------:R1:W-:Y:S03]  /*57e0*/  MUFU.EX2 R144, R3 ;  /* 0x0000000300907308 */ /* 0x0003e60000000800 */
[----:B------:R-:W-:Y:S01]  /*57f0*/  HMMA.16816.F32.BF16 R92, R4, R30, R88 ;  /* 0x0000001e045c723c */ /* 0x000fe20000041858 */
[----:B------:R-:W-:Y:S06]  /*5800*/  LDSM.16.MT88.4 R28, [R199+0x5800] ;  /* 0x00580000c71c783b */ /* 0x000fec0000004200 */
[----:B----4-:R-:W-:-:S02]  /*5810*/  F2FP.BF16.PACK_AB R4, R149, R150 ;  /* 0x000000969504723e */ /* 0x010fc400000010ff */
[----:B---3--:R-:W-:Y:S02]  /*5820*/  F2FP.BF16.PACK_AB R6, R147, R148 ;  /* 0x000000949306723e */ /* 0x008fe400000010ff */
[----:B------:R-:W-:Y:S01]  /*5830*/  F2FP.BF16.PACK_AB R5, R145, R146 ;  /* 0x000000929105723e */ /* 0x000fe200000010ff */
[----:B-1----:R-:W-:-:S04]  /*5840*/  FFMA.FTZ R3, R160, c[0x0][0x2d0], -R0 ;  /* 0x0000b400a0037a23 */ /* 0x002fc80000010800 */
[----:B------:R1:W3:Y:S02]  /*5850*/  MUFU.EX2 R143, R3 ;  /* 0x00000003008f7308 */ /* 0x0002e40000000800 */
[----:B-1----:R-:W-:Y:S01]  /*5860*/  FFMA.FTZ R3, R176, c[0x0][0x2d0], -R2 ;  /* 0x0000b400b0037a23 */ /* 0x002fe20000010802 */
[----:B---3--:R-:W-:-:S05]  /*5870*/  F2FP.BF16.PACK_AB R7, R143, R144 ;  /* 0x000000908f07723e */ /* 0x008fca00000010ff */
[----:B------:R1:W-:Y:S02]  /*5880*/  MUFU.EX2 R142, R3 ;  /* 0x00000003008e7308 */ /* 0x0003e40000000800 */
[C---:B------:R-:W-:Y:S08]  /*5890*/  HMMA.16816.F32.BF16 R104, R4.reuse, R34, R80 ;  /* 0x000000220468723c */ /* 0x040ff00000041850 */
[----:B------:R-:W-:Y:S01]  /*58a0*/  HMMA.16816.F32.BF16 R80, R4, R24, R76 ;  /* 0x000000180450723c */ /* 0x000fe2000004184c */
[----:B-1----:R-:W-:-:S07]  /*58b0*/  FFMA.FTZ R3, R177, c[0x0][0x2d0], -R2 ;  /* 0x0000b400b1037a23 */ /* 0x002fce0000010802 */
[C---:B------:R-:W-:Y:S01]  /*58c0*/  HMMA.16816.F32.BF16 R96, R4.reuse, R16, R64 ;  /* 0x000000100460723c */ /* 0x040fe20000041840 */
[----:B------:R1:W3:Y:S07]  /*58d0*/  MUFU.EX2 R141, R3 ;  /* 0x00000003008d7308 */ /* 0x0002ee0000000800 */
[C---:B------:R-:W-:Y:S08]  /*58e0*/  HMMA.16816.F32.BF16 R76, R4.reuse, R20, R52 ;  /* 0x00000014044c723c */ /* 0x040ff00000041834 */
[C---:B------:R-:W-:Y:S01]  /*58f0*/  HMMA.16816.F32.BF16 R64, R4.reuse, R22, R56 ;  /* 0x000000160440723c */ /* 0x040fe20000041838 */
[--C-:B-1----:R-:W-:Y:S01]  /*5900*/  FFMA.FTZ R3, R178, c[0x0][0x2d0], -R2.reuse ;  /* 0x0000b400b2037a23 */ /* 0x102fe20000010802 */
[----:B------:R-:W1:Y:S03]  /*5910*/  LDSM.16.MT88.4 R20, [R201+0x5800] ;  /* 0x00580000c914783b */ /* 0x000e660000004200 */
[----:B------:R4:W-:Y:S03]  /*5920*/  MUFU.EX2 R140, R3 ;  /* 0x00000003008c7308 */ /* 0x0009e60000000800 */
[C---:B------:R-:W-:Y:S08]  /*5930*/  HMMA.16816.F32.BF16 R112, R4.reuse, R32, R84 ;  /* 0x000000200470723c */ /* 0x040ff00000041854 */
[----:B------:R-:W-:Y:S01]  /*5940*/  HMMA.16816.F32.BF16 R84, R4, R18, R60 ;  /* 0x000000120454723c */ /* 0x000fe2000004183c */
[----:B------:R-:W-:Y:S01]  /*5950*/  LDSM.16.MT88.4 R16, [R198+0x2800] ;  /* 0x00280000c610783b */ /* 0x000fe20000004200 */
[----:B----4-:R-:W-:-:S06]  /*5960*/  FFMA.FTZ R3, R179, c[0x0][0x2d0], -R2 ;  /* 0x0000b400b3037a23 */ /* 0x010fcc0000010802 */
[C---:B--2---:R-:W-:Y:S01]  /*5970*/  HMMA.16816.F32.BF16 R60, R4.reuse, R12, R48 ;  /* 0x0000000c043c723c */ /* 0x044fe20000041830 */
[----:B------:R2:W4:Y:S07]  /*5980*/  MUFU.EX2 R139, R3 ;  /* 0x00000003008b7308 */ /* 0x00052e0000000800 */
[C---:B------:R-:W-:Y:S01]  /*5990*/  HMMA.16816.F32.BF16 R52, R4.reuse, R14, R40 ;  /* 0x0000000e0434723c */ /* 0x040fe20000041828 */
[----:B------:R-:W5:Y:S07]  /*59a0*/  LDSM.16.MT88.4 R12, [R200+0x2800] ;  /* 0x00280000c80c783b */ /* 0x000f6e0000004200 */
[----:B------:R-:W-:Y:S01]  /*59b0*/  HMMA.16816.F32.BF16 R88, R4, R26, R72 ;  /* 0x0000001a0458723c */ /* 0x000fe20000041848 */
[----:B--2---:R-:W-:Y:S01]  /*59c0*/  FFMA.FTZ R3, R209, c[0x0][0x2d0], -R0 ;  /* 0x0000b400d1037a23 */ /* 0x004fe20000010800 */
[----:B------:R-:W2:Y:S01]  /*59d0*/  LDSM.16.MT88.4 R24, [R201+0x2800] ;  /* 0x00280000c918783b */ /* 0x000ea20000004200 */
[----:B------:R-:W-:-:S02]  /*59e0*/  IADD3 R209, R250, -0x2, RZ ;  /* 0xfffffffefad17810 */ /* 0x000fc40007ffe0ff */
[----:B------:R3:W-:Y:S02]  /*59f0*/  MUFU.EX2 R138, R3 ;  /* 0x00000003008a7308 */ /* 0x0007e40000000800 */
[----:B------:R-:W-:Y:S01]  /*5a00*/  ISETP.GE.AND P0, PT, R209, R152, PT ;  /* 0x00000098d100720c */ /* 0x000fe20003f06270 */
[C---:B------:R-:W-:Y:S08]  /*5a10*/  HMMA.16816.F32.BF16 R48, R4.reuse, R8, R44 ;  /* 0x000000080430723c */ /* 0x040ff0000004182c */
[----:B-1----:R-:W-:Y:S01]  /*5a20*/  HMMA.16816.F32.BF16 R44, R4, R20, R116 ;  /* 0x00000014042c723c */ /* 0x002fe20000041874 */
[----:B------:R-:W-:Y:S01]  /*5a30*/  LDSM.16.MT88.4 R116, [R200+0x6800] ;  /* 0x00680000c874783b */ /* 0x000fe20000004200 */
[----:B---3--:R-:W-:-:S06]  /*5a40*/  FFMA.FTZ R3, R210, c[0x0][0x2d0], -R0 ;  /* 0x0000b400d2037a23 */ /* 0x008fcc0000010800 */
[C---:B------:R-:W-:Y:S01]  /*5a50*/  HMMA.16816.F32.BF16 R40, R4.reuse, R22, R92 ;  /* 0x000000160428723c */ /* 0x040fe2000004185c */
[----:B------:R1:W3:Y:S01]  /*5a60*/  MUFU.EX2 R137, R3 ;  /* 0x0000000300897308 */ /* 0x0002e20000000800 */
[----:B------:R-:W2:Y:S04]  /*5a70*/  LDSM.16.MT88.4 R20, [R200+0x6000] ;  /* 0x00600000c814783b */ /* 0x000ea80000004200 */
[----:B------:R-:W-:Y:S02]  /*5a80*/  LDSM.16.MT88.4 R92, [R199+0x3000] ;  /* 0x00300000c75c783b */ /* 0x000fe40000004200 */
[C---:B------:R-:W-:Y:S02]  /*5a90*/  HMMA.16816.F32.BF16 R36, R4.reuse, R10, R36 ;  /* 0x0000000a0424723c */ /* 0x040fe40000041824 */
[----:B------:R-:W-:Y:S06]  /*5aa0*/  LDSM.16.MT88.4 R8, [R199+0x2800] ;  /* 0x00280000c708783b */ /* 0x000fec0000004200 */
[C---:B------:R-:W-:Y:S01]  /*5ab0*/  HMMA.16816.F32.BF16 R32, R4.reuse, R28, R100 ;  /* 0x0000001c0420723c */ /* 0x040fe20000041864 */
[----:B-1----:R-:W-:Y:S01]  /*5ac0*/  FFMA.FTZ R3, R212, c[0x0][0x2d0], -R0 ;  /* 0x0000b400d4037a23 */ /* 0x002fe20000010800 */
[----:B------:R-:W-:Y:S03]  /*5ad0*/  LDSM.16.MT88.4 R100, [R201+0x3000] ;  /* 0x00300000c964783b */ /* 0x000fe60000004200 */
[----:B------:R1:W-:Y:S03]  /*5ae0*/  MUFU.EX2 R136, R3 ;  /* 0x0000000300887308 */ /* 0x0003e60000000800 */
[----:B------:R-:W-:Y:S01]  /*5af0*/  HMMA.16816.F32.BF16 R56, R4, R30, R108 ;  /* 0x0000001e0438723c */ /* 0x000fe2000004186c */
[----:B------:R-:W-:Y:S04]  /*5b00*/  LDSM.16.MT88.4 R28, [R198+0x6000] ;  /* 0x00600000c61c783b */ /* 0x000fe80000004200 */
[----:B------:R-:W-:Y:S02]  /*5b10*/  LDSM.16.MT88.4 R108, [R198+0x6800] ;  /* 0x00680000c66c783b */ /* 0x000fe40000004200 */
[----:B------:R-:W-:-:S02]  /*5b20*/  F2FP.BF16.PACK_AB R4, R141, R142 ;  /* 0x0000008e8d04723e */ /* 0x000fc400000010ff */
[----:B----4-:R-:W-:Y:S02]  /*5b30*/  F2FP.BF16.PACK_AB R6, R139, R140 ;  /* 0x0000008c8b06723e */ /* 0x010fe400000010ff */
[----:B---3--:R-:W-:Y:S01]  /*5b40*/  F2FP.BF16.PACK_AB R5, R137, R138 ;  /* 0x0000008a8905723e */ /* 0x008fe200000010ff */
[----:B-1----:R-:W-:-:S04]  /*5b50*/  FFMA.FTZ R3, R211, c[0x0][0x2d0], -R0 ;  /* 0x0000b400d3037a23 */ /* 0x002fc80000010800 */
[----:B------:R-:W1:Y:S02]  /*5b60*/  MUFU.EX2 R71, R3 ;  /* 0x0000000300477308 */ /* 0x000e640000000800 */
[----:B-1----:R-:W-:Y:S01]  /*5b70*/  F2FP.BF16.PACK_AB R7, R71, R136 ;  /* 0x000000884707723e */ /* 0x002fe200000010ff */
[----:B------:R-:W-:-:S05]  /*5b80*/  FFMA.FTZ R3, R221, c[0x0][0x2d0], -R2 ;  /* 0x0000b400dd037a23 */ /* 0x000fca0000010802 */
[----:B------:R1:W-:Y:S01]  /*5b90*/  MUFU.EX2 R70, R3 ;  /* 0x0000000300467308 */ /* 0x0003e20000000800 */
[C---:B-----5:R-:W-:Y:S08]  /*5ba0*/  HMMA.16816.F32.BF16 R80, R4.reuse, R12, R80 ;  /* 0x0000000c0450723c */ /* 0x060ff00000041850 */
[----:B------:R-:W-:Y:S01]  /*5bb0*/  HMMA.16816.F32.BF16 R88, R4, R14, R88 ;  /* 0x0000000e0458723c */ /* 0x000fe20000041858 */
[----:B------:R-:W3:Y:S01]  /*5bc0*/  LDSM.16.MT88.4 R12, [R199+0x6000] ;  /* 0x00600000c70c783b */ /* 0x000ee20000004200 */
[----:B-1----:R-:W-:-:S06]  /*5bd0*/  FFMA.FTZ R3, R222, c[0x0][0x2d0], -R2 ;  /* 0x0000b400de037a23 */ /* 0x002fcc0000010802 */
[C---:B--2---:R-:W-:Y:S01]  /*5be0*/  HMMA.16816.F32.BF16 R120, R4.reuse, R26, R64 ;  /* 0x0000001a0478723c */ /* 0x044fe20000041840 */
[----:B------:R1:W2:Y:S07]  /*5bf0*/  MUFU.EX2 R26, R3 ;  /* 0x00000003001a7308 */ /* 0x0002ae0000000800 */
[C---:B------:R-:W-:Y:S08]  /*5c00*/  HMMA.16816.F32.BF16 R72, R4.reuse, R16, R112 ;  /* 0x000000100448723c */ /* 0x040ff00000041870 */
[----:B------:R-:W-:Y:S01]  /*5c10*/  HMMA.16816.F32.BF16 R112, R4, R24, R76 ;  /* 0x000000180470723c */ /* 0x000fe2000004184c */
[----:B------:R-:W-:Y:S01]  /*5c20*/  LDSM.16.MT88.4 R76, [R198+0x3000] ;  /* 0x00300000c64c783b */ /* 0x000fe20000004200 */
[--C-:B-1----:R-:W-:Y:S01]  /*5c30*/  FFMA.FTZ R3, R223, c[0x0][0x2d0], -R2.reuse ;  /* 0x0000b400df037a23 */ /* 0x102fe20000010802 */
[----:B--2---:R-:W-:Y:S01]  /*5c40*/  F2FP.BF16.PACK_AB R64, R26, R70 ;  /* 0x000000461a40723e */ /* 0x004fe200000010ff */
[----:B------:R-:W-:-:S02]  /*5c50*/  FFMA.FTZ R2, R224, c[0x0][0x2d0], -R2 ;  /* 0x0000b400e0027a23 */ /* 0x000fc40000010802 */
[----:B------:R-:W-:Y:S02]  /*5c60*/  MUFU.EX2 R25, R3 ;  /* 0x0000000300197308 */ /* 0x000fe40000000800 */
[C---:B------:R-:W-:Y:S06]  /*5c70*/  HMMA.16816.F32.BF16 R48, R4.reuse, R20, R48 ;  /* 0x000000140430723c */ /* 0x040fec0000041830 */
[----:B------:R1:W2:Y:S02]  /*5c80*/  MUFU.EX2 R24, R2 ;  /* 0x0000000200187308 */ /* 0x0002a40000000800 */
[C---:B------:R-:W-:Y:S08]  /*5c90*/  HMMA.16816.F32.BF16 R16, R4.reuse, R18, R104 ;  /* 0x000000120410723c */ /* 0x040ff00000041868 */
[----:B---3--:R-:W-:Y:S01]  /*5ca0*/  HMMA.16816.F32.BF16 R32, R4, R12, R32 ;  /* 0x0000000c0420723c */ /* 0x008fe20000041820 */
[----:B-1----:R-:W-:Y:S01]  /*5cb0*/  FFMA.FTZ R2, R225, c[0x0][0x2d0], -R0 ;  /* 0x0000b400e1027a23 */ /* 0x002fe20000010800 */
[----:B--2---:R-:W-:-:S06]  /*5cc0*/  F2FP.BF16.PACK_AB R66, R24, R25 ;  /* 0x000000191842723e */ /* 0x004fcc00000010ff */
[C---:B------:R-:W-:Y:S01]  /*5cd0*/  HMMA.16816.F32.BF16 R96, R4.reuse, R8, R96 ;  /* 0x000000080460723c */ /* 0x040fe20000041860 */
[----:B------:R1:W-:Y:S07]  /*5ce0*/  MUFU.EX2 R21, R2 ;  /* 0x0000000200157308 */ /* 0x0003ee0000000800 */
[C---:B------:R-:W-:Y:S01]  /*5cf0*/  HMMA.16816.F32.BF16 R104, R4.reuse, R10, R84 ;  /* 0x0000000a0468723c */ /* 0x040fe20000041854 */
[----:B------:R-:W2:Y:S04]  /*5d00*/  LDSM.16.MT88.4 R8, [R201+0x6000] ;  /* 0x00600000c908783b */ /* 0x000ea80000004200 */
[----:B------:R-:W3:Y:S03]  /*5d10*/  LDSM.16.MT88.4 R84, [R200+0x3000] ;  /* 0x00300000c854783b */ /* 0x000ee60000004200 */
[----:B------:R-:W-:Y:S01]  /*5d20*/  HMMA.16816.F32.BF16 R60, R4, R28, R60 ;  /* 0x0000001c043c723c */ /* 0x000fe2000004183c */
[----:B-1----:R-:W-:-:S04]  /*5d30*/  FFMA.FTZ R2, R227, c[0x0][0x2d0], -R0 ;  /* 0x0000b400e3027a23 */ /* 0x002fc80000010800 */
[----:B------:R1:W4:Y:S03]  /*5d40*/  MUFU.EX2 R20, R2 ;  /* 0x0000000200147308 */ /* 0x0003260000000800 */
[C---:B------:R-:W-:Y:S08]  /*5d50*/  HMMA.16816.F32.BF16 R52, R4.reuse, R30, R52 ;  /* 0x0000001e0434723c */ /* 0x040ff00000041834 */
[----:B------:R-:W-:Y:S01]  /*5d60*/  HMMA.16816.F32.BF16 R36, R4, R22, R36 ;  /* 0x000000160424723c */ /* 0x000fe20000041824 */
[--C-:B-1----:R-:W-:Y:S01]  /*5d70*/  FFMA.FTZ R2, R226, c[0x0][0x2d0], -R0.reuse ;  /* 0x0000b400e2027a23 */ /* 0x102fe20000010800 */
[----:B----4-:R-:W-:Y:S01]  /*5d80*/  F2FP.BF16.PACK_AB R65, R20, R21 ;  /* 0x000000151441723e */ /* 0x010fe200000010ff */
[----:B------:R-:W-:-:S05]  /*5d90*/  FFMA.FTZ R0, R228, c[0x0][0x2d0], -R0 ;  /* 0x0000b400e4007a23 */ /* 0x000fca0000010800 */
[C---:B------:R-:W-:Y:S01]  /*5da0*/  HMMA.16816.F32.BF16 R56, R4.reuse, R14, R56 ;  /* 0x0000000e0438723c */ /* 0x040fe20000041838 */
[----:B------:R1:W-:Y:S07]  /*5db0*/  MUFU.EX2 R13, R2 ;  /* 0x00000002000d7308 */ /* 0x0003ee0000000800 */
[C---:B--2---:R-:W-:Y:S01]  /*5dc0*/  HMMA.16816.F32.BF16 R44, R4.reuse, R8, R44 ;  /* 0x00000008042c723c */ /* 0x044fe2000004182c */
[----:B------:R2:W4:Y:S07]  /*5dd0*/  MUFU.EX2 R12, R0 ;  /* 0x00000000000c7308 */ /* 0x00052e0000000800 */
[----:B------:R-:W-:Y:S01]  /*5de0*/  HMMA.16816.F32.BF16 R40, R4, R10, R40 ;  /* 0x0000000a0428723c */ /* 0x000fe20000041828 */
[----:B-1----:R-:W-:Y:S01]  /*5df0*/  FADD.FTZ R2, R242, R240 ;  /* 0x000000f0f2027221 */ /* 0x002fe20000010000 */
[----:B------:R-:W1:Y:S03]  /*5e00*/  LDSM.16.MT88.4 R4, [R201+0x6800] ;  /* 0x00680000c904783b */ /* 0x000e660000004200 */
[----:B------:R-:W-:-:S02]  /*5e10*/  FADD.FTZ R2, R243, R2 ;  /* 0x00000002f3027221 */ /* 0x000fc40000010000 */
[----:B--2---:R-:W-:Y:S01]  /*5e20*/  FADD.FTZ R0, R248, R247 ;  /* 0x000000f7f8007221 */ /* 0x004fe20000010000 */
[----:B----4-:R-:W-:Y:S01]  /*5e30*/  F2FP.BF16.PACK_AB R67, R12, R13 ;  /* 0x0000000d0c43723e */ /* 0x010fe200000010ff */
[----:B------:R-:W-:Y:S02]  /*5e40*/  FADD.FTZ R2, R245, R2 ;  /* 0x00000002f5027221 */ /* 0x000fe40000010000 */
[----:B------:R-:W-:Y:S02]  /*5e50*/  FADD.FTZ R0, R246, R0 ;  /* 0x00000000f6007221 */ /* 0x000fe40000010000 */
[----:B------:R-:W-:Y:S02]  /*5e60*/  FADD.FTZ R2, R236, R2 ;  /* 0x00000002ec027221 */ /* 0x000fe40000010000 */
[----:B------:R-:W-:Y:S01]  /*5e70*/  FADD.FTZ R0, R249, R0 ;  /* 0x00000000f9007221 */ /* 0x000fe20000010000 */
[----:B---3--:R-:W-:Y:S01]  /*5e80*/  HMMA.16816.F32.BF16 R80, R64, R84, R80 ;  /* 0x000000544050723c */ /* 0x008fe20000041850 */
[----:B------:R-:W-:-:S02]  /*5e90*/  FADD.FTZ R2, R234, R2 ;  /* 0x00000002ea027221 */ /* 0x000fc40000010000 */
[----:B------:R-:W-:Y:S02]  /*5ea0*/  FADD.FTZ R0, R239, R0 ;  /* 0x00000000ef007221 */ /* 0x000fe40000010000 */
[----:B------:R-:W-:Y:S02]  /*5eb0*/  FADD.FTZ R2, R235, R2 ;  /* 0x00000002eb027221 */ /* 0x000fe40000010000 */
[----:B------:R-:W-:Y:S01]  /*5ec0*/  FADD.FTZ R0, R241, R0 ;  /* 0x00000000f1007221 */ /* 0x000fe20000010000 */
[----:B------:R-:W-:Y:S01]  /*5ed0*/  HMMA.16816.F32.BF16 R84, R64, R86, R88 ;  /* 0x000000564054723c */ /* 0x000fe20000041858 */
        /* <DEDUP_REMOVED lines=9> */
[----:B------:R-:W-:Y:S03]  /*5f70*/  HMMA.16816.F32.BF16 R96, R64, R100, R112 ;  /* 0x000000644060723c */ /* 0x000fe60000041870 */
[----:B------:R-:W-:-:S04]  /*5f80*/  FADD.FTZ R0, R217, R0 ;  /* 0x00000000d9007221 */ /* 0x000fc80000010000 */
        /* <DEDUP_REMOVED lines=42> */
[----:B------:R-:W-:-:S05]  /*6230*/  FADD.FTZ R0, R12, R0 ;  /* 0x000000000c007221 */ /* 0x000fca0000010000 */
[----:B------:R2:W-:Y:S02]  /*6240*/  STL [R1+0x4], R0 ;  /* 0x0000040001007387 */ /* 0x0005e40000100800 */
[C---:B------:R-:W-:Y:S02]  /*6250*/  HMMA.16816.F32.BF16 R124, R64.reuse, R126, R56 ;  /* 0x0000007e407c723c */ /* 0x040fe40000041838 */
[----:B------:R2:W-:Y:S06]  /*6260*/  STL [R1], R2 ;  /* 0x0000000201007387 */ /* 0x0005ec0000100800 */
[C---:B-1----:R-:W-:Y:S08]  /*6270*/  HMMA.16816.F32.BF16 R60, R64.reuse, R4, R44 ;  /* 0x00000004403c723c */ /* 0x042ff0000004182c */
[----:B------:R-:W-:Y:S01]  /*6280*/  HMMA.16816.F32.BF16 R64, R64, R6, R40 ;  /* 0x000000064040723c */ /* 0x000fe20000041828 */
[----:B------:R-:W-:Y:S07]  /*6290*/  @!UPT UIADD3 URZ, URZ, URZ, URZ ;  /* 0x0000003f3f3ff290 */ /* 0x000fee000fffe03f */
[----:B------:R-:W-:Y:S11]  /*62a0*/  @!P0 BRA `(.L_x_141) ;  /* 0x00003ae000008947 */ /* 0x000ff60003800000 */
[----:B------:R-:W3:Y:S04]  /*62b0*/  LDL.64 R154, [R1+0x38] ;  /* 0x00003800019a7983 */ /* 0x000ee80000100a00 */
[----:B------:R-:W4:Y:S04]  /*62c0*/  LDL.64 R152, [R1+0x40] ;  /* 0x0000400001987983 */ /* 0x000f280000100a00 */
[----:B------:R-:W5:Y:S01]  /*62d0*/  LDL.64 R156, [R1+0x8] ;  /* 0x00000800019c7983 */ /* 0x000f620000100a00 */
[----:B--2---:R-:W-:Y:S01]  /*62e0*/  IMAD.MOV.U32 R0, RZ, RZ, c[0x0][0x208] ;  /* 0x00008200ff007624 */ /* 0x004fe200078e00ff */
[----:B------:R-:W-:Y:S01]  /*62f0*/  LOP3.LUT P1, RZ, R251, 0x2, RZ, 0xc0, !PT ;  /* 0x00000002fbff7812 */ /* 0x000fe2000782c0ff */
[----:B------:R-:W-:Y:S01]  /*6300*/  IMAD.MOV.U32 R236, RZ, RZ, c[0x0][0x20c] ;  /* 0x00008300ffec7624 */ /* 0x000fe200078e00ff */
[----:B------:R-:W1:Y:S01]  /*6310*/  S2R R159, SR_TID.X ;  /* 0x00000000009f7919 */ /* 0x000e620000002100 */
[----:B------:R-:W-:-:S02]  /*6320*/  LOP3.LUT R229, R229, 0xfffffffd, RZ, 0xc0, !PT ;  /* 0xfffffffde5e57812 */ /* 0x000fc400078ec0ff */
[----:B------:R-:W-:Y:S02]  /*6330*/  ISETP.GE.AND P6, PT, R252, c[0x0][0x1d4], PT ;  /* 0x00007500fc007a0c */ /* 0x000fe40003fc6270 */
[C-C-:B------:R-:W-:Y:S02]  /*6340*/  SHF.L.U64.HI R2, R0.reuse, 0x6, R236.reuse ;  /* 0x0000000600027819 */ /* 0x140fe400000102ec */
[C---:B------:R-:W-:Y:S01]  /*6350*/  SHF.L.U64.HI R237, R0.reuse, 0x5, R236 ;  /* 0x0000000500ed7819 */ /* 0x040fe200000102ec */
[----:B------:R-:W-:Y:S01]  /*6360*/  IMAD.SHL.U32 R236, R0, 0x20, RZ ;  /* 0x0000002000ec7824 */ /* 0x000fe200078e00ff */
[----:B------:R-:W-:Y:S02]  /*6370*/  LOP3.LUT P4, RZ, R251, 0x4, RZ, 0xc0, !PT ;  /* 0x00000004fbff7812 */ /* 0x000fe4000788c0ff */
[----:B------:R-:W-:-:S04]  /*6380*/  @P1 LOP3.LUT R229, R229, 0x2, RZ, 0xfc, !PT ;  /* 0x00000002e5e51812 */ /* 0x000fc800078efcff */
[----:B------:R-:W-:Y:S02]  /*6390*/  LOP3.LUT R229, R229, 0xfffffffe, RZ, 0xc0, !PT ;  /* 0xfffffffee5e57812 */ /* 0x000fe400078ec0ff */
[----:B-1----:R-:W-:-:S13]  /*63a0*/  ISETP.GT.AND P0, PT, R159, 0x7f, PT ;  /* 0x0000007f9f00780c */ /* 0x002fda0003f04270 */
[----:B------:R-:W-:Y:S01]  /*63b0*/  @P0 LOP3.LUT R229, R229, 0x1, RZ, 0xfc, !PT ;  /* 0x00000001e5e50812 */ /* 0x000fe200078efcff */
[----:B---3--:R-:W-:Y:S02]  /*63c0*/  IMAD.MOV.U32 R3, RZ, RZ, R155 ;  /* 0x000000ffff037224 */ /* 0x008fe400078e009b */
[----:B----4-:R-:W-:Y:S01]  /*63d0*/  IMAD.MOV.U32 R2, RZ, RZ, R152 ;  /* 0x000000ffff027224 */ /* 0x010fe200078e0098 */
[----:B-----5:R-:W-:-:S04]  /*63e0*/  ISETP.GE.AND P5, PT, R156, c[0x0][0x1d4], PT ;  /* 0x000075009c007a0c */ /* 0x020fc80003fa6270 */
[----:B------:R1:W-:Y:S04]  /*63f0*/  STL.64 [R1+0x18], R2 ;  /* 0x0000180201007387 */ /* 0x0003e80000100a00 */
.L_x_144:
[----:B-1----:R-:W2:Y:S01]  /*6400*/  LDL.64 R2, [R1+0x18] ;  /* 0x0000180001027983 */ /* 0x002ea20000100a00 */
[----:B------:R-:W-:Y:S04]  /*6410*/  DEPBAR.LE SB0, 0x0 ;  /* 0x000080000000791a */ /* 0x000fe80000000000 */
[----:B------:R-:W-:Y:S01]  /*6420*/  WARPSYNC 0xffffffff ;  /* 0xffffffff00007948 */ /* 0x000fe20003800000 */
[----:B------:R-:W3:Y:S01]  /*6430*/  LDL.64 R54, [R1+0x40] ;  /* 0x0000400001367983 */ /* 0x000ee20000100a00 */
[----:B------:R-:W-:Y:S01]  /*6440*/  SHF.R.S32.HI R0, RZ, 0x1f, R209 ;  /* 0x0000001fff007819 */ /* 0x000fe200000114d1 */
[----:B------:R-:W-:Y:S01]  /*6450*/  IMAD.WIDE.U32 R36, R209, c[0x0][0x208], RZ ;  /* 0x00008200d1247a25 */ /* 0x000fe200078e00ff */
[----:B------:R-:W-:Y:S01]  /*6460*/  MOV R169, c[0x0][0x20c] ;  /* 0x0000830000a97a02 */ /* 0x000fe20000000f00 */
[----:B------:R-:W-:Y:S01]  /*6470*/  BSSY B0, `(.L_x_142) ;  /* 0x000018e000007945 */ /* 0x000fe20003800000 */
[----:B------:R-:W-:Y:S01]  /*6480*/  MOV R168, c[0x0][0x208] ;  /* 0x0000820000a87a02 */ /* 0x000fe20000000f00 */
[----:B------:R-:W4:Y:S01]  /*6490*/  LDL.64 R46, [R1+0x38] ;  /* 0x00003800012e7983 */ /* 0x000f220000100a00 */
[----:B------:R-:W-:Y:S01]  /*64a0*/  IMAD R0, R0, c[0x0][0x208], RZ ;  /* 0x0000820000007a24 */ /* 0x000fe200078e02ff */
[----:B------:R-:W-:Y:S01]  /*64b0*/  LOP3.LUT R229, R229, 0xfffffffb, RZ, 0xc0, !PT ;  /* 0xfffffffbe5e57812 */ /* 0x000fe200078ec0ff */
[----:B------:R-:W-:Y:S01]  /*64c0*/  IMAD.WIDE.U32 R38, R36, 0x70, R236 ;  /* 0x0000007024267825 */ /* 0x000fe200078e00ec */
[----:B------:R-:W-:Y:S02]  /*64d0*/  SHF.L.U64.HI R168, R168, 0x6, R169 ;  /* 0x00000006a8a87819 */ /* 0x000fe400000102a9 */
[----:B------:R-:W-:Y:S01]  /*64e0*/  BAR.SYNC.DEFER_BLOCKING 0x0 ;  /* 0x0000000000007b1d */ /* 0x000fe20000010000 */
[----:B------:R-:W-:Y:S05]  /*64f0*/  IMAD R0, R209, c[0x0][0x20c], R0 ;  /* 0x00008300d1007a24 */ /* 0x000fea00078e0200 */
[----:B------:R-:W-:Y:S05]  /*6500*/  IADD3 R0, R37, R0, RZ ;  /* 0x0000000025007210 */ /* 0x000fea0007ffe0ff */
[----:B------:R-:W-:Y:S01]  /*6510*/  IMAD R37, R0, 0x70, RZ ;  /* 0x0000007000257824 */ /* 0x000fe200078e02ff */
[----:B------:R-:W1:Y:S08]  /*6520*/  LDSM.16.M88.4 R8, [R196] ;  /* 0x00000000c408783b */ /* 0x000e700000000200 */
[----:B------:R-:W5:Y:S08]  /*6530*/  S2R R45, SR_TID.X ;  /* 0x00000000002d7919 */ /* 0x000f700000002100 */
[----:B------:R-:W5:Y:S08]  /*6540*/  LDSM.16.M88.4 R16, [R196+0x800] ;  /* 0x00080000c410783b */ /* 0x000f700000000200 */
[----:B------:R-:W5:Y:S08]  /*6550*/  LDSM.16.M88.4 R24, [R196+0x1000] ;  /* 0x00100000c418783b */ /* 0x000f700000000200 */
[----:B------:R-:W4:Y:S04]  /*6560*/  LDL R234, [R1+0x30] ;  /* 0x0000300001ea7983 */ /* 0x000f280000100800 */
[----:B------:R-:W5:Y:S01]  /*6570*/  LDSM.16.M88.4 R32, [R196+0x1800] ;  /* 0x00180000c420783b */ /* 0x000f620000000200 */
[C---:B-1----:R-:W-:Y:S03]  /*6580*/  HMMA.16816.F32.BF16 R4, R128.reuse, R8, RZ ;  /* 0x000000088004723c */ /* 0x042fe600000418ff */
[----:B-----5:R-:W-:Y:S04]  /*6590*/  SHF.R.S32.HI R44, RZ, 0x1f, R45 ;  /* 0x0000001fff2c7819 */ /* 0x020fe8000001142d */
[----:B------:R-:W1:Y:S01]  /*65a0*/  LDSM.16.M88.4 R40, [R196+0x2000] ;  /* 0x00200000c428783b */ /* 0x000e620000000200 */
[----:B------:R-:W-:Y:S04]  /*65b0*/  ISETP.GT.AND P2, PT, R45, 0x7f, PT ;  /* 0x0000007f2d00780c */ /* 0x000fe80003f44270 */
[-C--:B------:R-:W-:Y:S01]  /*65c0*/  LEA.HI R44, R44, R45.reuse, RZ, 0x3 ;  /* 0x0000002d2c2c7211 */ /* 0x080fe200078f18ff */
[C---:B------:R-:W-:Y:S03]  /*65d0*/  HMMA.16816.F32.BF16 R8, R128.reuse, R10, RZ ;  /* 0x0000000a8008723c */ /* 0x040fe600000418ff */
[----:B------:R-:W-:Y:S01]  /*65e0*/  LOP3.LUT R44, R44, 0xfffffff8, RZ, 0xc0, !PT ;  /* 0xfffffff82c2c7812 */ /* 0x000fe200078ec0ff */
[----:B------:R-:W5:Y:S04]  /*65f0*/  LDSM.16.M88.4 R48, [R196+0x2800] ;  /* 0x00280000c430783b */ /* 0x000f680000000200 */
[C---:B------:R-:W-:Y:S01]  /*6600*/  HMMA.16816.F32.BF16 R12, R128.reuse, R16, RZ ;  /* 0x00000010800c723c */ /* 0x040fe200000418ff */
[----:B------:R-:W-:Y:S03]  /*6610*/  IADD3 R44, -R44, R45, RZ ;  /* 0x0000002d2c2c7210 */ /* 0x000fe60007ffe1ff */
[----:B------:R-:W-:Y:S01]  /*6620*/  MOV R45, c[0x0][0x208] ;  /* 0x00008200002d7a02 */ /* 0x000fe20000000f00 */
[----:B------:R-:W1:Y:S01]  /*6630*/  LDSM.16.M88.4 R56, [R196+0x3000] ;  /* 0x00300000c438783b */ /* 0x000e620000000200 */
[----:B------:R-:W-:Y:S02]  /*6640*/  LOP3.LUT P3, RZ, R44, 0x2, RZ, 0xc0, !PT ;  /* 0x000000022cff7812 */ /* 0x000fe4000786c0ff */
[C---:B------:R-:W-:Y:S01]  /*6650*/  HMMA.16816.F32.BF16 R16, R128.reuse, R18, RZ ;  /* 0x000000128010723c */ /* 0x040fe200000418ff */
[----:B------:R-:W-:Y:S07]  /*6660*/  SHF.L.U32 R45, R45, 0x6, RZ ;  /* 0x000000062d2d7819 */ /* 0x000fee00000006ff */
[C---:B------:R-:W-:Y:S08]  /*6670*/  HMMA.16816.F32.BF16 R20, R128.reuse, R24, RZ ;  /* 0x000000188014723c */ /* 0x040ff000000418ff */
[C---:B------:R-:W-:Y:S08]  /*6680*/  HMMA.16816.F32.BF16 R24, R128.reuse, R26, RZ ;  /* 0x0000001a8018723c */ /* 0x040ff000000418ff */
[C---:B------:R-:W-:Y:S08]  /*6690*/  HMMA.16816.F32.BF16 R28, R128.reuse, R32, RZ ;  /* 0x00000020801c723c */ /* 0x040ff000000418ff */
[C---:B------:R-:W-:Y:S01]  /*66a0*/  HMMA.16816.F32.BF16 R32, R128.reuse, R34, RZ ;  /* 0x000000228020723c */ /* 0x040fe200000418ff */
[----:B--2---:R-:W-:Y:S05]  /*66b0*/  IMAD.WIDE.U32 R2, R36, 0x70, R2 ;  /* 0x0000007024027825 */ /* 0x004fea00078e0002 */
[C---:B------:R-:W-:Y:S02]  /*66c0*/  LEA R52, P0, R2.reuse, c[0x0][0x1f8], 0x1 ;  /* 0x00007e0002347a11 */ /* 0x040fe400078008ff */
[----:B------:R-:W-:Y:S04]  /*66d0*/  IADD3 R0, R3, R37, RZ ;  /* 0x0000002503007210 */ /* 0x000fe80007ffe0ff */
[----:B------:R-:W-:Y:S02]  /*66e0*/  LEA.HI.X R53, R2, c[0x0][0x1fc], R0, 0x1, P0 ;  /* 0x00007f0002357a11 */ /* 0x000fe400000f0c00 */
[C---:B------:R-:W-:Y:S02]  /*66f0*/  IADD3 R0, R196.reuse, 0x20, RZ ;  /* 0x00000020c4007810 */ /* 0x040fe40007ffe0ff */
[----:B------:R-:W-:Y:S02]  /*6700*/  @P3 IADD3 R0, R196, -0x20, RZ ;  /* 0xffffffe0c4003810 */ /* 0x000fe40007ffe0ff */
[----:B------:R-:W-:Y:S02]  /*6710*/  @!P2 IADD3 R3, P1, P0, R236, R38, R236 ;  /* 0x00000026ec03a210 */ /* 0x000fe4000783e0ec */
[----:B------:R-:W-:Y:S01]  /*6720*/  IADD3 R2, R37, R39, RZ ;  /* 0x0000002725027210 */ /* 0x000fe20007ffe0ff */
[----:B------:R-:W2:Y:S01]  /*6730*/  LDSM.16.M88.4 R136, [R0] ;  /* 0x000000000088783b */ /* 0x000ea20000000200 */
[C---:B-1----:R-:W-:Y:S02]  /*6740*/  HMMA.16816.F32.BF16 R36, R128.reuse, R40, RZ ;  /* 0x000000288024723c */ /* 0x042fe400000418ff */
[----:B------:R-:W-:Y:S02]  /*6750*/  @!P2 IADD3.X R44, R237, R2, R237, P1, P0 ;  /* 0x00000002ed2ca210 */ /* 0x000fe40000fe04ed */
[----:B---3--:R-:W-:Y:S02]  /*6760*/  @!P2 IADD3 R3, P0, R3, R54, RZ ;  /* 0x000000360303a210 */ /* 0x008fe40007f1e0ff */
[----:B------:R-:W-:Y:S01]  /*6770*/  IADD3 R2, P1, R52, R45, RZ ;  /* 0x0000002d34027210 */ /* 0x000fe20007f3e0ff */
[----:B------:R-:W1:Y:S01]  /*6780*/  LDSM.16.M88.4 R140, [R0+0x800] ;  /* 0x00080000008c783b */ /* 0x000e620000000200 */
[C---:B------:R-:W-:Y:S01]  /*6790*/  HMMA.16816.F32.BF16 R40, R128.reuse, R42, RZ ;  /* 0x0000002a8028723c */ /* 0x040fe200000418ff */
[----:B----4-:R-:W-:Y:S03]  /*67a0*/  @!P2 IADD3.X R44, R44, R47, RZ, P0, !PT ;  /* 0x0000002f2c2ca210 */ /* 0x010fe600007fe4ff */
[C---:B------:R-:W-:Y:S03]  /*67b0*/  @!P2 LEA R70, P0, R3.reuse, c[0x0][0x1f8], 0x1 ;  /* 0x00007e000346aa11 */ /* 0x040fe600078008ff */
[----:B------:R-:W3:Y:S01]  /*67c0*/  LDSM.16.M88.4 R144, [R0+0x1000] ;  /* 0x001000000090783b */ /* 0x000ee20000000200 */
[----:B------:R-:W-:Y:S04]  /*67d0*/  @!P2 LEA.HI.X R71, R3, c[0x0][0x1fc], R44, 0x1, P0 ;  /* 0x00007f000347aa11 */ /* 0x000fe800000f0c2c */
[-C--:B------:R-:W-:Y:S02]  /*67e0*/  IADD3.X R3, R53, R168.reuse, RZ, P1, !PT ;  /* 0x000000a835037210 */ /* 0x080fe40000ffe4ff */
[----:B------:R-:W-:Y:S01]  /*67f0*/  IADD3 R54, P0, R2, R45, RZ ;  /* 0x0000002d02367210 */ /* 0x000fe20007f1e0ff */
[----:B------:R-:W4:Y:S01]  /*6800*/  LDSM.16.M88.4 R148, [R0+0x1800] ;  /* 0x001800000094783b */ /* 0x000f220000000200 */
[C---:B-----5:R-:W-:Y:S02]  /*6810*/  HMMA.16816.F32.BF16 R44, R128.reuse, R48, RZ ;  /* 0x00000030802c723c */ /* 0x060fe400000418ff */
[----:B------:R-:W-:Y:S05]  /*6820*/  IADD3.X R55, R3, R168, RZ, P0, !PT ;  /* 0x000000a803377210 */ /* 0x000fea00007fe4ff */
[----:B------:R-:W5:Y:S01]  /*6830*/  LDSM.16.M88.4 R152, [R0+0x2000] ;  /* 0x002000000098783b */ /* 0x000f620000000200 */
[C---:B------:R-:W-:Y:S07]  /*6840*/  HMMA.16816.F32.BF16 R48, R128.reuse, R50, RZ ;  /* 0x000000328030723c */ /* 0x040fee00000418ff */
[----:B------:R-:W1:Y:S08]  /*6850*/  LDSM.16.M88.4 R156, [R0+0x2800] ;  /* 0x00280000009c783b */ /* 0x000e700000000200 */
[----:B------:R2:W1:Y:S01]  /*6860*/  LDSM.16.M88.4 R160, [R0+0x3000] ;  /* 0x0030000000a0783b */ /* 0x0004620000000200 */
[----:B------:R-:W-:Y:S07]  /*6870*/  ISETP.GT.AND P0, PT, R209, R234, PT ;  /* 0x000000ead100720c */ /* 0x000fee0003f04270 */
[----:B------:R-:W-:Y:S01]  /*6880*/  @!PT LDS RZ, [RZ] ;  /* 0x00000000fffff984 */ /* 0x000fe20000000800 */
[----:B------:R-:W-:Y:S01]  /*6890*/  @!PT LDS RZ, [RZ] ;  /* 0x00000000fffff984 */ /* 0x000fe20000000800 */
[----:B------:R-:W-:Y:S01]  /*68a0*/  @!PT LDS RZ, [RZ] ;  /* 0x00000000fffff984 */ /* 0x000fe20000000800 */
[----:B------:R1:W-:Y:S08]  /*68b0*/  LDGSTS.E.BYPASS.LTC128B.128 [R208+0x100], [R52.64], !P5 ;  /* 0x0010000034d07fae */ /* 0x0003f0000e901d46 */
[----:B------:R1:W-:Y:S01]  /*68c0*/  LDGSTS.E.BYPASS.LTC128B.128 [R208+0x3900], [R52.64+0x80], !P6 ;  /* 0x0390008034d07fae */ /* 0x0003e2000f101d46 */
[----:B------:R-:W-:Y:S02]  /*68d0*/  @P0 LOP3.LUT R229, R229, 0x4, RZ, 0xfc, !PT ;  /* 0x00000004e5e50812 */ /* 0x000fe400078efcff */
[C---:B--2---:R-:W-:Y:S05]  /*68e0*/  IADD3 R0, R196.reuse, 0x40, RZ ;  /* 0x00000040c4007810 */ /* 0x044fea0007ffe0ff */
[----:B------:R2:W-:Y:S01]  /*68f0*/  LDGSTS.E.BYPASS.LTC128B.128 [R208+0x1100], [R2.64], !P5 ;  /* 0x0110000002d07fae */ /* 0x0005e2000e901d46 */
[----:B------:R-:W-:Y:S07]  /*6900*/  @P4 IADD3 R0, R196, -0x40, RZ ;  /* 0xffffffc0c4004810 */ /* 0x000fee0007ffe0ff */
[----:B------:R2:W-:Y:S08]  /*6910*/  LDGSTS.E.BYPASS.LTC128B.128 [R208+0x4900], [R2.64+0x80], !P6 ;  /* 0x0490008002d07fae */ /* 0x0005f0000f101d46 */
[----:B------:R1:W-:Y:S08]  /*6920*/  LDGSTS.E.BYPASS.LTC128B.128 [R208+0x2100], [R54.64], !P5 ;  /* 0x0210000036d07fae */ /* 0x0003f0000e901d46 */
[----:B------:R1:W-:Y:S08]  /*6930*/  LDGSTS.E.BYPASS.LTC128B.128 [R208+0x5900], [R54.64+0x80], !P6 ;  /* 0x0590008036d07fae */ /* 0x0003f0000f101d46 */
[----:B------:R2:W-:Y:S08]  /*6940*/  @!P2 LDGSTS.E.BYPASS.LTC128B.128 [R208+0x3100], [R70.64], !P5 ;  /* 0x0310000046d0afae */ /* 0x0005f0000e901d46 */
[----:B------:R2:W-:Y:S08]  /*6950*/  @!P2 LDGSTS.E.BYPASS.LTC128B.128 [R208+0x6900], [R70.64+0x80], !P6 ;  /* 0x0690008046d0afae */ /* 0x0005f0000f101d46 */
[----:B------:R-:W2:Y:S01]  /*6960*/  LDSM.16.M88.4 R168, [R0] ;  /* 0x0000000000a8783b */ /* 0x000ea20000000200 */
[C---:B-1----:R-:W-:Y:S07]  /*6970*/  HMMA.16816.F32.BF16 R52, R128.reuse, R56, RZ ;  /* 0x000000388034723c */ /* 0x042fee00000418ff */
[----:B------:R-:W0:Y:S01]  /*6980*/  LDGDEPBAR ;  /* 0x00000000000079af */ /* 0x000e220000000000 */
[----:B------:R-:W-:Y:S07]  /*6990*/  HMMA.16816.F32.BF16 R56, R128, R58, RZ ;  /* 0x0000003a8038723c */ /* 0x000fee00000418ff */
[----:B------:R-:W-:Y:S01]  /*69a0*/  LDSM.16.M88.4 R176, [R197+0x3000] ;  /* 0x00300000c5b0783b */ /* 0x000fe20000000200 */
[C---:B------:R-:W-:Y:S08]  /*69b0*/  HMMA.16816.F32.BF16 R4, R132.reuse, R136, R4 ;  /* 0x000000888404723c */ /* 0x040ff00000041804 */
[C---:B------:R-:W-:Y:S01]  /*69c0*/  HMMA.16816.F32.BF16 R8, R132.reuse, R138, R8 ;  /* 0x0000008a8408723c */ /* 0x040fe20000041808 */
[----:B------:R-:W1:Y:S07]  /*69d0*/  LDSM.16.M88.4 R136, [R0+0x800] ;  /* 0x000800000088783b */ /* 0x000e6e0000000200 */
        /* <DEDUP_REMOVED lines=8> */
[----:B------:R-:W4:Y:S07]  /*6a60*/  LDSM.16.M88.4 R148, [R0+0x2000] ;  /* 0x002000000094783b */ /* 0x000f2e0000000200 */
[C---:B-----5:R-:W-:Y:S08]  /*6a70*/  HMMA.16816.F32.BF16 R36, R132.reuse, R152, R36 ;  /* 0x000000988424723c */ /* 0x060ff00000041824 */
[C---:B------:R-:W-:Y:S01]  /*6a80*/  HMMA.16816.F32.BF16 R40, R132.reuse, R154, R40 ;  /* 0x0000009a8428723c */ /* 0x040fe20000041828 */
[----:B------:R-:W5:Y:S07]  /*6a90*/  LDSM.16.M88.4 R152, [R0+0x2800] ;  /* 0x002800000098783b */ /* 0x000f6e0000000200 */
[C---:B------:R-:W-:Y:S08]  /*6aa0*/  HMMA.16816.F32.BF16 R44, R132.reuse, R156, R44 ;  /* 0x0000009c842c723c */ /* 0x040ff0000004182c */
[C---:B------:R-:W-:Y:S01]  /*6ab0*/  HMMA.16816.F32.BF16 R48, R132.reuse, R158, R48 ;  /* 0x0000009e8430723c */ /* 0x040fe20000041830 */
[----:B------:R-:W-:Y:S07]  /*6ac0*/  LDSM.16.M88.4 R156, [R197] ;  /* 0x00000000c59c783b */ /* 0x000fee0000000200 */
[C---:B------:R-:W-:Y:S08]  /*6ad0*/  HMMA.16816.F32.BF16 R52, R132.reuse, R160, R52 ;  /* 0x000000a08434723c */ /* 0x040ff00000041834 */
[----:B------:R-:W-:Y:S01]  /*6ae0*/  HMMA.16816.F32.BF16 R56, R132, R162, R56 ;  /* 0x000000a28438723c */ /* 0x000fe20000041838 */
[----:B------:R-:W-:Y:S07]  /*6af0*/  LDSM.16.M88.4 R160, [R197+0x2000] ;  /* 0x00200000c5a0783b */ /* 0x000fee0000000200 */
[C---:B--2---:R-:W-:Y:S08]  /*6b00*/  HMMA.16816.F32.BF16 R4, R164.reuse, R168, R4 ;  /* 0x000000a8a404723c */ /* 0x044ff00000041804 */
[C---:B------:R-:W-:Y:S01]  /*6b10*/  HMMA.16816.F32.BF16 R8, R164.reuse, R170, R8 ;  /* 0x000000aaa408723c */ /* 0x040fe20000041808 */
[----:B------:R-:W-:Y:S07]  /*6b20*/  LDSM.16.M88.4 R168, [R197+0x2800] ;  /* 0x00280000c5a8783b */ /* 0x000fee0000000200 */
[C---:B-1----:R-:W-:Y:S08]  /*6b30*/  HMMA.16816.F32.BF16 R12, R164.reuse, R136, R12 ;  /* 0x00000088a40c723c */ /* 0x042ff0000004180c */
[C---:B------:R-:W-:Y:S01]  /*6b40*/  HMMA.16816.F32.BF16 R16, R164.reuse, R138, R16 ;  /* 0x0000008aa410723c */ /* 0x040fe20000041810 */
[----:B------:R-:W1:Y:S07]  /*6b50*/  LDSM.16.M88.4 R136, [R0+0x3000] ;  /* 0x003000000088783b */ /* 0x000e6e0000000200 */
[C---:B------:R-:W-:Y:S08]  /*6b60*/  HMMA.16816.F32.BF16 R20, R164.reuse, R140, R20 ;  /* 0x0000008ca414723c */ /* 0x040ff00000041814 */
[C---:B------:R-:W-:Y:S01]  /*6b70*/  HMMA.16816.F32.BF16 R24, R164.reuse, R142, R24 ;  /* 0x0000008ea418723c */ /* 0x040fe20000041818 */
[----:B------:R-:W2:Y:S07]  /*6b80*/  LDSM.16.M88.4 R140, [R197+0x800] ;  /* 0x00080000c58c783b */ /* 0x000eae0000000200 */
        /* <DEDUP_REMOVED lines=8> */
[----:B------:R-:W-:Y:S07]  /*6c10*/  LDSM.16.M88.4 R152, [R196+0x4000] ;  /* 0x00400000c498783b */ /* 0x000fee0000000200 */
[C---:B-1----:R-:W-:Y:S08]  /*6c20*/  HMMA.16816.F32.BF16 R52, R164.reuse, R136, R52 ;  /* 0x00000088a434723c */ /* 0x042ff00000041834 */
[----:B------:R-:W-:Y:S01]  /*6c30*/  HMMA.16816.F32.BF16 R56, R164, R138, R56 ;  /* 0x0000008aa438723c */ /* 0x000fe20000041838 */
[----:B------:R-:W1:Y:S07]  /*6c40*/  LDSM.16.M88.4 R136, [R196+0x3800] ;  /* 0x00380000c488783b */ /* 0x000e6e0000000200 */
[C---:B------:R-:W-:Y:S08]  /*6c50*/  HMMA.16816.F32.BF16 R4, R172.reuse, R156, R4 ;  /* 0x0000009cac04723c */ /* 0x040ff00000041804 */
[C---:B------:R-:W-:Y:S01]  /*6c60*/  HMMA.16816.F32.BF16 R8, R172.reuse, R158, R8 ;  /* 0x0000009eac08723c */ /* 0x040fe20000041808 */
[----:B------:R-:W-:Y:S07]  /*6c70*/  LDSM.16.M88.4 R156, [R202+0x3800] ;  /* 0x00380000ca9c783b */ /* 0x000fee0000000200 */
[C---:B--2---:R-:W-:Y:S08]  /*6c80*/  HMMA.16816.F32.BF16 R12, R172.reuse, R140, R12 ;  /* 0x0000008cac0c723c */ /* 0x044ff0000004180c */
        /* <DEDUP_REMOVED lines=8> */
[C---:B------:R-:W-:Y:S08]  /*6d10*/  HMMA.16816.F32.BF16 R36, R172.reuse, R160, R36 ;  /* 0x000000a0ac24723c */ /* 0x040ff00000041824 */
[C---:B------:R-:W-:Y:S01]  /*6d20*/  HMMA.16816.F32.BF16 R40, R172.reuse, R162, R40 ;  /* 0x000000a2ac28723c */ /* 0x040fe20000041828 */
[----:B------:R-:W-:Y:S07]  /*6d30*/  LDSM.16.M88.4 R160, [R202+0x4000] ;  /* 0x00400000caa0783b */ /* 0x000fee0000000200 */
[C---:B------:R-:W-:Y:S08]  /*6d40*/  HMMA.16816.F32.BF16 R44, R172.reuse, R168, R44 ;  /* 0x000000a8ac2c723c */ /* 0x040ff0000004182c */
[C---:B------:R-:W-:Y:S01]  /*6d50*/  HMMA.16816.F32.BF16 R48, R172.reuse, R170, R48 ;  /* 0x000000aaac30723c */ /* 0x040fe20000041830 */
[----:B------:R-:W-:Y:S07]  /*6d60*/  LDSM.16.M88.4 R168, [R202+0x4800] ;  /* 0x00480000caa8783b */ /* 0x000fee0000000200 */
[C---:B------:R-:W-:Y:S08]  /*6d70*/  HMMA.16816.F32.BF16 R52, R172.reuse, R176, R52 ;  /* 0x000000b0ac34723c */ /* 0x040ff00000041834 */
[----:B------:R-:W-:Y:S01]  /*6d80*/  HMMA.16816.F32.BF16 R56, R172, R178, R56 ;  /* 0x000000b2ac38723c */ /* 0x000fe20000041838 */
[----:B------:R-:W-:Y:S07]  /*6d90*/  LDSM.16.M88.4 R176, [R202+0x6000] ;  /* 0x00600000cab0783b */ /* 0x000fee0000000200 */
[C---:B-1----:R-:W-:Y:S08]  /*6da0*/  HMMA.16816.F32.BF16 R4, R180.reuse, R136, R4 ;  /* 0x00000088b404723c */ /* 0x042ff00000041804 */
[C---:B------:R-:W-:Y:S01]  /*6db0*/  HMMA.16816.F32.BF16 R8, R180.reuse, R138, R8 ;  /* 0x0000008ab408723c */ /* 0x040fe20000041808 */
[----:B------:R-:W1:Y:S07]  /*6dc0*/  LDSM.16.M88.4 R136, [R196+0x6000] ;  /* 0x00600000c488783b */ /* 0x000e6e0000000200 */
[C---:B------:R-:W-:Y:S08]  /*6dd0*/  HMMA.16816.F32.BF16 R12, R180.reuse, R152, R12 ;  /* 0x00000098b40c723c */ /* 0x040ff0000004180c */
[C---:B------:R-:W-:Y:S01]  /*6de0*/  HMMA.16816.F32.BF16 R16, R180.reuse, R154, R16 ;  /* 0x0000009ab410723c */ /* 0x040fe20000041810 */
[----:B------:R-:W5:Y:S07]  /*6df0*/  LDSM.16.M88.4 R152, [R196+0x6800] ;  /* 0x00680000c498783b */ /* 0x000f6e0000000200 */
        /* <DEDUP_REMOVED lines=8> */
[----:B------:R-:W-:Y:S07]  /*6e80*/  LDSM.16.M88.4 R148, [R0+0x3800] ;  /* 0x003800000094783b */ /* 0x000fee0000000200 */
[C---:B-1----:R-:W-:Y:S08]  /*6e90*/  HMMA.16816.F32.BF16 R44, R180.reuse, R136, R44 ;  /* 0x00000088b42c723c */ /* 0x042ff0000004182c */
[C---:B------:R-:W-:Y:S01]  /*6ea0*/  HMMA.16816.F32.BF16 R48, R180.reuse, R138, R48 ;  /* 0x0000008ab430723c */ /* 0x040fe20000041830 */
[----:B------:R-:W1:Y:S07]  /*6eb0*/  LDSM.16.M88.4 R136, [R202+0x6800] ;  /* 0x00680000ca88783b */ /* 0x000e6e0000000200 */
[C---:B-----5:R-:W-:Y:S08]  /*6ec0*/  HMMA.16816.F32.BF16 R52, R180.reuse, R152, R52 ;  /* 0x00000098b434723c */ /* 0x060ff00000041834 */
[----:B------:R-:W-:Y:S01]  /*6ed0*/  HMMA.16816.F32.BF16 R56, R180, R154, R56 ;  /* 0x0000009ab438723c */ /* 0x000fe20000041838 */
[----:B------:R-:W-:Y:S07]  /*6ee0*/  LDSM.16.M88.4 R152, [R0+0x5000] ;  /* 0x005000000098783b */ /* 0x000fee0000000200 */
[C---:B------:R-:W-:Y:S08]  /*6ef0*/  HMMA.16816.F32.BF16 R4, R184.reuse, R156, R4 ;  /* 0x0000009cb804723c */ /* 0x040ff00000041804 */
[C---:B------:R-:W-:Y:S01]  /*6f00*/  HMMA.16816.F32.BF16 R8, R184.reuse, R158, R8 ;  /* 0x0000009eb808723c */ /* 0x040fe20000041808 */
[----:B------:R-:W-:Y:S07]  /*6f10*/  LDSM.16.M88.4 R156, [R0+0x5800] ;  /* 0x00580000009c783b */ /* 0x000fee0000000200 */
[C---:B------:R-:W-:Y:S08]  /*6f20*/  HMMA.16816.F32.BF16 R12, R184.reuse, R160, R12 ;  /* 0x000000a0b80c723c */ /* 0x040ff0000004180c */
[C---:B------:R-:W-:Y:S01]  /*6f30*/  HMMA.16816.F32.BF16 R16, R184.reuse, R162, R16 ;  /* 0x000000a2b810723c */ /* 0x040fe20000041810 */
[----:B------:R-:W-:Y:S07]  /*6f40*/  LDSM.16.M88.4 R160, [R0+0x6000] ;  /* 0x0060000000a0783b */ /* 0x000fee0000000200 */
        /* <DEDUP_REMOVED lines=9> */
[C---:B------:R-:W-:Y:S08]  /*6fe0*/  HMMA.16816.F32.BF16 R44, R184.reuse, R176, R44 ;  /* 0x000000b0b82c723c */ /* 0x040ff0000004182c */
[C---:B------:R-:W-:Y:S01]  /*6ff0*/  HMMA.16816.F32.BF16 R48, R184.reuse, R178, R48 ;  /* 0x000000b2b830723c */ /* 0x040fe20000041830 */
[----:B------:R-:W4:Y:S07]  /*7000*/  LDSM.16.M88.4 R176, [R197+0x3800] ;  /* 0x00380000c5b0783b */ /* 0x000f2e0000000200 */
[C---:B-1----:R-:W-:Y:S08]  /*7010*/  HMMA.16816.F32.BF16 R52, R184.reuse, R136, R52 ;  /* 0x00000088b834723c */ /* 0x042ff00000041834 */
[----:B------:R-:W-:Y:S01]  /*7020*/  HMMA.16816.F32.BF16 R56, R184, R138, R56 ;  /* 0x0000008ab838723c */ /* 0x000fe20000041838 */
[----:B------:R-:W1:Y:S07]  /*7030*/  LDSM.16.M88.4 R136, [R197+0x4000] ;  /* 0x00400000c588783b */ /* 0x000e6e0000000200 */
[C---:B------:R-:W-:Y:S08]  /*7040*/  HMMA.16816.F32.BF16 R4, R188.reuse, R148, R4 ;  /* 0x00000094bc04723c */ /* 0x040ff00000041804 */
[C---:B------:R-:W-:Y:S08]  /*7050*/  HMMA.16816.F32.BF16 R8, R188.reuse, R150, R8 ;  /* 0x00000096bc08723c */ /* 0x040ff00000041808 */
[C---:B--2---:R-:W-:Y:S08]  /*7060*/  HMMA.16816.F32.BF16 R12, R188.reuse, R140, R12 ;  /* 0x0000008cbc0c723c */ /* 0x044ff0000004180c */
        /* <DEDUP_REMOVED lines=13> */
[C---:B-1----:R-:W-:Y:S08]  /*7140*/  HMMA.16816.F32.BF16 R12, R192.reuse, R136, R12 ;  /* 0x00000088c00c723c */ /* 0x042ff0000004180c */
[----:B------:R-:W-:Y:S01]  /*7150*/  FMUL.FTZ R0, R4, c[0x0][0x320] ;  /* 0x0000c80004007a20 */ /* 0x000fe20000410000 */
[C---:B------:R-:W-:Y:S03]  /*7160*/  HMMA.16816.F32.BF16 R16, R192.reuse, R138, R16 ;  /* 0x0000008ac010723c */ /* 0x040fe60000041810 */
[----:B------:R1:W2:Y:S04]  /*7170*/  MUFU.TANH R144, R0 ;  /* 0x0000000000907308 */ /* 0x0002a80000002400 */
[----:B------:R-:W-:Y:S02]  /*7180*/  FMUL.FTZ R10, R10, c[0x0][0x320] ;  /* 0x0000c8000a0a7a20 */ /* 0x000fe40000410000 */
[----:B------:R-:W-:Y:S04]  /*7190*/  FMUL.FTZ R3, R11, c[0x0][0x320] ;  /* 0x0000c8000b037a20 */ /* 0x000fe80000410000 */
[----:B------:R-:W3:Y:S02]  /*71a0*/  MUFU.TANH R137, R10 ;  /* 0x0000000a00897308 */ /* 0x000ee40000002400 */
[----:B------:R-:W-:Y:S08]  /*71b0*/  FMUL.FTZ R2, R12, c[0x0][0x320] ;  /* 0x0000c8000c027a20 */ /* 0x000ff00000410000 */
[----:B------:R4:W2:Y:S01]  /*71c0*/  MUFU.TANH R138, R2 ;  /* 0x00000002008a7308 */ /* 0x0008a20000002400 */
[----:B-1----:R-:W-:Y:S09]  /*71d0*/  FMUL.FTZ R0, R5, c[0x0][0x320] ;  /* 0x0000c80005007a20 */ /* 0x002ff20000410000 */
[----:B------:R1:W1:Y:S10]  /*71e0*/  MUFU.TANH R143, R0 ;  /* 0x00000000008f7308 */ /* 0x0002740000002400 */
[----:B------:R-:W2:Y:S01]  /*71f0*/  MUFU.TANH R142, R3 ;  /* 0x00000003008e7308 */ /* 0x000ea20000002400 */
[----:B----4-:R-:W-:Y:S09]  /*7200*/  FMUL.FTZ R2, R19, c[0x0][0x320] ;  /* 0x0000c80013027a20 */ /* 0x010ff20000410000 */
[----:B------:R-:W4:Y:S01]  /*7210*/  MUFU.TANH R152, R2 ;  /* 0x0000000200987308 */ /* 0x000f220000002400 */
[----:B-1----:R-:W-:Y:S09]  /*7220*/  FMUL.FTZ R0, R6, c[0x0][0x320] ;  /* 0x0000c80006007a20 */ /* 0x002ff20000410000 */
[----:B------:R1:W1:Y:S02]  /*7230*/  MUFU.TANH R140, R0 ;  /* 0x00000000008c7308 */ /* 0x0002640000002400 */
[----:B-1----:R-:W-:Y:S02]  /*7240*/  FMUL.FTZ R0, R7, c[0x0][0x320] ;  /* 0x0000c80007007a20 */ /* 0x002fe40000410000 */
[----:B------:R-:W1:Y:S06]  /*7250*/  LDSM.16.M88.4 R4, [R197+0x4800] ;  /* 0x00480000c504783b */ /* 0x000e6c0000000200 */
[----:B------:R5:W1:Y:S02]  /*7260*/  MUFU.TANH R145, R0 ;  /* 0x0000000000917308 */ /* 0x000a640000002400 */
[----:B-----5:R-:W-:Y:S08]  /*7270*/  FMUL.FTZ R0, R8, c[0x0][0x320] ;  /* 0x0000c80008007a20 */ /* 0x020ff00000410000 */
[----:B------:R5:W2:Y:S01]  /*7280*/  MUFU.TANH R141, R0 ;  /* 0x00000000008d7308 */ /* 0x000aa20000002400 */
[C---:B-1----:R-:W-:Y:S08]  /*7290*/  HMMA.16816.F32.BF16 R20, R192.reuse, R4, R20 ;  /* 0x00000004c014723c */ /* 0x042ff00000041814 */
[C---:B------:R-:W-:Y:S01]  /*72a0*/  HMMA.16816.F32.BF16 R24, R192.reuse, R6, R24 ;  /* 0x00000006c018723c */ /* 0x040fe20000041818 */
[----:B------:R-:W-:Y:S03]  /*72b0*/  LDSM.16.M88.4 R4, [R197+0x5800] ;  /* 0x00580000c504783b */ /* 0x000fe60000000200 */
[----:B-----5:R-:W-:Y:S05]  /*72c0*/  FMUL.FTZ R0, R9, c[0x0][0x320] ;  /* 0x0000c80009007a20 */ /* 0x020fea0000410000 */
[----:B------:R-:W1:Y:S01]  /*72d0*/  LDSM.16.M88.4 R8, [R197+0x5000] ;  /* 0x00500000c508783b */ /* 0x000e620000000200 */
[----:B------:R5:W1:Y:S11]  /*72e0*/  MUFU.TANH R136, R0 ;  /* 0x0000000000887308 */ /* 0x000a760000002400 */
[----:B------:R-:W-:Y:S03]  /*72f0*/  @!UPT UIADD3 URZ, URZ, URZ, URZ ;  /* 0x0000003f3f3ff290 */ /* 0x000fe6000fffe03f */
[----:B------:R-:W-:Y:S04]  /*7300*/  FMUL.FTZ R2, R27, c[0x0][0x320] ;  /* 0x0000c8001b027a20 */ /* 0x000fe80000410000 */
[----:B------:R-:W2:Y:S01]  /*7310*/  MUFU.TANH R160, R2 ;  /* 0x0000000200a07308 */ /* 0x000ea20000002400 */
[----:B-----5:R-:W-:Y:S09]  /*7320*/  FMUL.FTZ R0, R13, c[0x0][0x320] ;  /* 0x0000c8000d007a20 */ /* 0x020ff20000410000 */
[----:B------:R5:W2:Y:S01]  /*7330*/  MUFU.TANH R139, R0 ;  /* 0x00000000008b7308 */ /* 0x000aa20000002400 */
[C---:B-1----:R-:W-:Y:S08]  /*7340*/  HMMA.16816.F32.BF16 R28, R192.reuse, R8, R28 ;  /* 0x00000008c01c723c */ /* 0x042ff0000004181c */
[C---:B------:R-:W-:Y:S01]  /*7350*/  HMMA.16816.F32.BF16 R32, R192.reuse, R10, R32 ;  /* 0x0000000ac020723c */ /* 0x040fe20000041820 */
[----:B------:R-:W1:Y:S03]  /*7360*/  LDSM.16.M88.4 R8, [R197+0x6000] ;  /* 0x00600000c508783b */ /* 0x000e660000000200 */
[----:B-----5:R-:W-:Y:S04]  /*7370*/  FMUL.FTZ R0, R14, c[0x0][0x320] ;  /* 0x0000c8000e007a20 */ /* 0x020fe80000410000 */
[C---:B------:R-:W-:Y:S01]  /*7380*/  HMMA.16816.F32.BF16 R36, R192.reuse, R4, R36 ;  /* 0x00000004c024723c */ /* 0x040fe20000041824 */
[----:B------:R5:W1:Y:S07]  /*7390*/  MUFU.TANH R146, R0 ;  /* 0x0000000000927308 */ /* 0x000a6e0000002400 */
[C---:B------:R-:W-:Y:S01]  /*73a0*/  HMMA.16816.F32.BF16 R40, R192.reuse, R6, R40 ;  /* 0x00000006c028723c */ /* 0x040fe20000041828 */
[----:B------:R-:W2:Y:S01]  /*73b0*/  LDSM.16.M88.4 R4, [R197+0x6800] ;  /* 0x00680000c504783b */ /* 0x000ea20000000200 */
[----:B------:R-:W-:Y:S06]  /*73c0*/  DEPBAR.LE SB0, 0x0 ;  /* 0x000080000000791a */ /* 0x000fec0000000000 */
[----:B------:R-:W-:Y:S04]  /*73d0*/  FMUL.FTZ R2, R35, c[0x0][0x320] ;  /* 0x0000c80023027a20 */ /* 0x000fe80000410000 */
[----:B------:R3:W2:Y:S01]  /*73e0*/  MUFU.TANH R176, R2 ;  /* 0x0000000200b07308 */ /* 0x0006a20000002400 */
[----:B------:R-:W-:Y:S01]  /*73f0*/  BAR.SYNC.DEFER_BLOCKING 0x0 ;  /* 0x0000000000007b1d */ /* 0x000fe20000010000 */
[----:B-----5:R-:W-:Y:S08]  /*7400*/  FMUL.FTZ R0, R15, c[0x0][0x320] ;  /* 0x0000c8000f007a20 */ /* 0x020ff00000410000 */
[----:B------:R5:W4:Y:S01]  /*7410*/  MUFU.TANH R148, R0 ;  /* 0x0000000000947308 */ /* 0x000b220000002400 */
[C---:B-1----:R-:W-:Y:S08]  /*7420*/  HMMA.16816.F32.BF16 R44, R192.reuse, R8, R44 ;  /* 0x00000008c02c723c */ /* 0x042ff0000004182c */
[C---:B------:R-:W-:Y:S04]  /*7430*/  HMMA.16816.F32.BF16 R48, R192.reuse, R10, R48 ;  /* 0x0000000ac030723c */ /* 0x040fe80000041830 */
[----:B---3--:R-:W-:Y:S04]  /*7440*/  FMUL.FTZ R2, R43, c[0x0][0x320] ;  /* 0x0000c8002b027a20 */ /* 0x008fe80000410000 */
[----:B------:R-:W1:Y:S01]  /*7450*/  MUFU.TANH R214, R2 ;  /* 0x0000000200d67308 */ /* 0x000e620000002400 */
[C---:B--2---:R-:W-:Y:S03]  /*7460*/  HMMA.16816.F32.BF16 R52, R192.reuse, R4, R52 ;  /* 0x00000004c034723c */ /* 0x044fe60000041834 */
[----:B-----5:R-:W-:Y:S04]  /*7470*/  FMUL.FTZ R0, R16, c[0x0][0x320] ;  /* 0x0000c80010007a20 */ /* 0x020fe80000410000 */
[----:B------:R-:W-:Y:S01]  /*7480*/  MOV R4, R69 ;  /* 0x0000004500047202 */ /* 0x000fe20000000f00 */
[----:B------:R-:W-:Y:S01]  /*7490*/  HMMA.16816.F32.BF16 R56, R192, R6, R56 ;  /* 0x00000006c038723c */ /* 0x000fe20000041838 */
[----:B------:R2:W3:Y:S03]  /*74a0*/  MUFU.TANH R149, R0 ;  /* 0x0000000000957308 */ /* 0x0004e60000002400 */
[----:B--2---:R-:W-:Y:S07]  /*74b0*/  FMUL.FTZ R0, R17, c[0x0][0x320] ;  /* 0x0000c80011007a20 */ /* 0x004fee0000410000 */
[----:B------:R2:W1:Y:S02]  /*74c0*/  MUFU.TANH R150, R0 ;  /* 0x0000000000967308 */ /* 0x0004640000002400 */
[----:B--2---:R-:W-:Y:S08]  /*74d0*/  FMUL.FTZ R0, R18, c[0x0][0x320] ;  /* 0x0000c80012007a20 */ /* 0x004ff00000410000 */
        /* <DEDUP_REMOVED lines=74> */
[----:B------:R2:W1:Y:S01]  /*7980*/  MUFU.TANH R71, R0 ;  /* 0x0000000000477308 */ /* 0x0004620000002400 */
[----:B------:R-:W-:-:S05]  /*7990*/  @!P0 BRA `(.L_x_143) ;  /* 0x000003b000008947 */ /* 0x000fca0003800000 */
[----:B---34-:R-:W-:Y:S01]  /*79a0*/  IADD3 R2, R209, -0x1, RZ ;  /* 0xffffffffd1027810 */ /* 0x018fe20007ffe0ff */
[----:B------:R-:W3:Y:S01]  /*79b0*/  S2R R235, SR_TID.X ;  /* 0x0000000000eb7919 */ /* 0x000ee20000002100 */
[----:B------:R-:W-:Y:S02]  /*79c0*/  P2R R13, PR, RZ, 0x10 ;  /* 0x00000010ff0d7803 */ /* 0x000fe40000000000 */
[----:B------:R-:W-:Y:S01]  /*79d0*/  SHF.R.S32.HI R3, RZ, 0x1f, R2 ;  /* 0x0000001fff037819 */ /* 0x000fe20000011402 */
[C---:B------:R-:W-:Y:S04]  /*79e0*/  IMAD.WIDE.U32 R6, R2.reuse, c[0x0][0x1e0], RZ ;  /* 0x0000780002067a25 */ /* 0x040fe800078e00ff */
[----:B------:R-:W-:Y:S04]  /*79f0*/  IMAD R3, R3, c[0x0][0x1e0], RZ ;  /* 0x0000780003037a24 */ /* 0x000fe800078e02ff */
[----:B------:R-:W-:Y:S04]  /*7a00*/  IMAD R2, R2, c[0x0][0x1e4], R3 ;  /* 0x0000790002027a24 */ /* 0x000fe800078e0203 */
[----:B------:R-:W-:Y:S02]  /*7a10*/  IMAD.IADD R5, R7, 0x1, R2 ;  /* 0x0000000107057824 */ /* 0x000fe400078e0202 */
[----:B------:R-:W-:Y:S04]  /*7a20*/  IMAD.WIDE.U32 R2, R6, 0x70, RZ ;  /* 0x0000007006027825 */ /* 0x000fe800078e00ff */
[----:B------:R-:W-:Y:S01]  /*7a30*/  IMAD R5, R5, 0x70, RZ ;  /* 0x0000007005057824 */ /* 0x000fe200078e02ff */
[----:B---3--:R-:W-:Y:S03]  /*7a40*/  SHF.R.S32.HI R234, RZ, 0x1f, R235 ;  /* 0x0000001fffea7819 */ /* 0x008fe600000114eb */
[----:B------:R-:W-:Y:S01]  /*7a50*/  IMAD.IADD R3, R3, 0x1, R5 ;  /* 0x0000000103037824 */ /* 0x000fe200078e0205 */
[----:B------:R-:W-:Y:S04]  /*7a60*/  LEA.HI R234, R234, R235, RZ, 0x3 ;  /* 0x000000ebeaea7211 */ /* 0x000fe800078f18ff */
[----:B------:R-:W-:Y:S04]  /*7a70*/  SHF.R.S32.HI R234, RZ, 0x3, R234 ;  /* 0x00000003ffea7819 */ /* 0x000fe800000114ea */
[----:B--2---:R-:W-:Y:S04]  /*7a80*/  IADD3 R0, -R234, 0x70, RZ ;  /* 0x00000070ea007810 */ /* 0x004fe80007ffe1ff */
[C---:B------:R-:W-:Y:S02]  /*7a90*/  ISETP.GE.AND P2, PT, R0.reuse, 0x21, PT ;  /* 0x000000210000780c */ /* 0x040fe40003f46270 */
[C---:B------:R-:W-:Y:S02]  /*7aa0*/  ISETP.GE.AND P1, PT, R0.reuse, 0x41, PT ;  /* 0x000000410000780c */ /* 0x040fe40003f26270 */
[----:B------:R-:W-:Y:S09]  /*7ab0*/  ISETP.GE.AND P3, PT, R0, 0x1, PT ;  /* 0x000000010000780c */ /* 0x000ff20003f66270 */
[----:B------:R-:W-:Y:S02]  /*7ac0*/  @P2 IMAD.MOV.U32 R6, RZ, RZ, c[0x0][0x1e0] ;  /* 0x00007800ff062624 */ /* 0x000fe400078e00ff */
[----:B------:R-:W-:Y:S02]  /*7ad0*/  @P2 IMAD.MOV.U32 R7, RZ, RZ, c[0x0][0x1e4] ;  /* 0x00007900ff072624 */ /* 0x000fe400078e00ff */
[----:B------:R-:W-:Y:S01]  /*7ae0*/  @P1 IMAD.MOV.U32 R5, RZ, RZ, c[0x0][0x1e0] ;  /* 0x00007800ff051624 */ /* 0x000fe200078e00ff */
[CC--:B------:R-:W-:Y:S04]  /*7af0*/  @P2 LEA R8, P0, R6.reuse, R2.reuse, 0x5 ;  /* 0x0000000206082211 */ /* 0x0c0fe800078028ff */
[-C--:B------:R-:W-:Y:S01]  /*7b00*/  @P2 LEA.HI.X R9, R6, R3.reuse, R7, 0x5, P0 ;  /* 0x0000000306092211 */ /* 0x080fe200000f2c07 */
[----:B------:R-:W-:Y:S01]  /*7b10*/  @P1 IMAD.MOV.U32 R6, RZ, RZ, c[0x0][0x1e4] ;  /* 0x00007900ff061624 */ /* 0x000fe200078e00ff */
[CC--:B------:R-:W-:Y:S04]  /*7b20*/  @P1 LEA R10, P0, R5.reuse, R2.reuse, 0x6 ;  /* 0x00000002050a1211 */ /* 0x0c0fe800078030ff */
[----:B------:R-:W-:Y:S02]  /*7b30*/  @P1 LEA.HI.X R11, R5, R3, R6, 0x6, P0 ;  /* 0x00000003050b1211 */ /* 0x000fe400000f3406 */
[----:B------:R-:W-:Y:S05]  /*7b40*/  @P3 IADD3 R5, P0, R232, R2, RZ ;  /* 0x00000002e8053210 */ /* 0x000fea0007f1e0ff */
[----:B------:R-:W-:Y:S01]  /*7b50*/  @P3 IMAD.X R7, R3, 0x1, R231, P0 ;  /* 0x0000000103073824 */ /* 0x000fe200000e06e7 */
[C---:B------:R-:W-:Y:S04]  /*7b60*/  @P3 LEA R6, P0, R5.reuse, c[0x0][0x1c8], 0x1 ;  /* 0x0000720005063a11 */ /* 0x040fe800078008ff */
[----:B------:R-:W-:Y:S02]  /*7b70*/  @P3 LEA.HI.X R7, R5, c[0x0][0x1cc], R7, 0x1, P0 ;  /* 0x0000730005073a11 */ /* 0x000fe400000f0c07 */
[-C--:B------:R-:W-:Y:S03]  /*7b80*/  @P2 IADD3 R5, P0, R8, R232.reuse, RZ ;  /* 0x000000e808052210 */ /* 0x080fe60007f1e0ff */
[----:B------:R-:W-:Y:S01]  /*7b90*/  @!PT LDS RZ, [RZ] ;  /* 0x00000000fffff984 */ /* 0x000fe20000000800 */
[----:B------:R-:W-:Y:S01]  /*7ba0*/  @!PT LDS RZ, [RZ] ;  /* 0x00000000fffff984 */ /* 0x000fe20000000800 */
[----:B------:R-:W-:Y:S01]  /*7bb0*/  @!PT LDS RZ, [RZ] ;  /* 0x00000000fffff984 */ /* 0x000fe20000000800 */
[----:B------:R2:W-:Y:S02]  /*7bc0*/  @P3 LDGSTS.E.BYPASS.LTC128B.128 [R208+0x8100], [R6.64], !P5 ;  /* 0x0810000006d03fae */ /* 0x0005e4000e901d46 */
[--C-:B------:R-:W-:Y:S01]  /*7bd0*/  @P2 IMAD.X R8, R9, 0x1, R231.reuse, P0 ;  /* 0x0000000109082824 */ /* 0x100fe200000e06e7 */
[----:B------:R-:W-:Y:S01]  /*7be0*/  @P1 IADD3 R9, P0, R10, R232, RZ ;  /* 0x000000e80a091210 */ /* 0x000fe20007f1e0ff */
[----:B------:R2:W-:Y:S04]  /*7bf0*/  @P3 LDGSTS.E.BYPASS.LTC128B.128 [R208+0xb900], [R6.64+0x80], !P6 ;  /* 0x0b90008006d03fae */ /* 0x0005e8000f101d46 */
[----:B------:R-:W-:Y:S01]  /*7c00*/  @P1 IMAD.X R12, R11, 0x1, R231, P0 ;  /* 0x000000010b0c1824 */ /* 0x000fe200000e06e7 */
[C---:B------:R-:W-:Y:S04]  /*7c10*/  @P2 LEA R10, P0, R5.reuse, c[0x0][0x1c8], 0x1 ;  /* 0x00007200050a2a11 */ /* 0x040fe800078008ff */
[----:B------:R-:W-:Y:S02]  /*7c20*/  @P2 LEA.HI.X R11, R5, c[0x0][0x1cc], R8, 0x1, P0 ;  /* 0x00007300050b2a11 */ /* 0x000fe400000f0c08 */
[C---:B------:R-:W-:Y:S03]  /*7c30*/  @P1 LEA R8, P0, R9.reuse, c[0x0][0x1c8], 0x1 ;  /* 0x0000720009081a11 */ /* 0x040fe600078008ff */
[----:B------:R2:W-:Y:S01]  /*7c40*/  @P2 LDGSTS.E.BYPASS.LTC128B.128 [R208+0x9100], [R10.64], !P5 ;  /* 0x091000000ad02fae */ /* 0x0005e2000e901d46 */
[----:B------:R-:W-:Y:S02]  /*7c50*/  @P1 LEA.HI.X R9, R9, c[0x0][0x1cc], R12, 0x1, P0 ;  /* 0x0000730009091a11 */ /* 0x000fe400000f0c0c */
[----:B------:R-:W-:Y:S01]  /*7c60*/  ISETP.GE.AND P0, PT, R0, 0x61, PT ;  /* 0x000000610000780c */ /* 0x000fe20003f06270 */
[----:B------:R2:W-:Y:S04]  /*7c70*/  @P2 LDGSTS.E.BYPASS.LTC128B.128 [R208+0xc900], [R10.64+0x80], !P6 ;  /* 0x0c9000800ad02fae */ /* 0x0005e8000f101d46 */
[----:B------:R2:W-:Y:S04]  /*7c80*/  @P1 LDGSTS.E.BYPASS.LTC128B.128 [R208+0xa100], [R8.64], !P5 ;  /* 0x0a10000008d01fae */ /* 0x0005e8000e901d46 */
[----:B------:R2:W-:Y:S04]  /*7c90*/  @P1 LDGSTS.E.BYPASS.LTC128B.128 [R208+0xd900], [R8.64+0x80], !P6 ;  /* 0x0d90008008d01fae */ /* 0x0005e8000f101d46 */
[----:B------:R-:W-:Y:S02]  /*7ca0*/  @P0 IMAD.MOV.U32 R5, RZ, RZ, c[0x0][0x1e0] ;  /* 0x00007800ff050624 */ /* 0x000fe400078e00ff */
[----:B------:R-:W-:Y:S02]  /*7cb0*/  @P0 IMAD.MOV.U32 R0, RZ, RZ, c[0x0][0x1e4] ;  /* 0x00007900ff000624 */ /* 0x000fe400078e00ff */
[----:B------:R-:W-:Y:S04]  /*7cc0*/  @P0 IMAD.WIDE.U32 R2, R5, 0x60, R2 ;  /* 0x0000006005020825 */ /* 0x000fe800078e0002 */
[----:B------:R-:W-:Y:S01]  /*7cd0*/  @P0 IMAD R5, R0, 0x60, RZ ;  /* 0x0000006000050824 */ /* 0x000fe200078e02ff */
[----:B------:R-:W-:Y:S04]  /*7ce0*/  @P0 IADD3 R0, P4, R232, R2, RZ ;  /* 0x00000002e8000210 */ /* 0x000fe80007f9e0ff */
[C---:B------:R-:W-:Y:S02]  /*7cf0*/  @P0 LEA R2, P3, R0.reuse, c[0x0][0x1c8], 0x1 ;  /* 0x0000720000020a11 */ /* 0x040fe400078608ff */
[----:B------:R-:W-:Y:S02]  /*7d00*/  @P0 IADD3.X R3, R231, R5, R3, P4, !PT ;  /* 0x00000005e7030210 */ /* 0x000fe400027fe403 */
[----:B------:R-:W-:Y:S02]  /*7d10*/  ISETP.NE.AND P4, PT, R13, RZ, PT ;  /* 0x000000ff0d00720c */ /* 0x000fe40003f85270 */
[----:B------:R-:W-:Y:S05]  /*7d20*/  @P0 LEA.HI.X R3, R0, c[0x0][0x1cc], R3, 0x1, P3 ;  /* 0x0000730000030a11 */ /* 0x000fea00018f0c03 */
[----:B------:R2:W-:Y:S04]  /*7d30*/  @P0 LDGSTS.E.BYPASS.LTC128B.128 [R208+0xb100], [R2.64], !P5 ;  /* 0x0b10000002d00fae */ /* 0x0005e8000e901d46 */
[----:B------:R2:W-:Y:S02]  /*7d40*/  @P0 LDGSTS.E.BYPASS.LTC128B.128 [R208+0xe900], [R2.64+0x80], !P6 ;  /* 0x0e90008002d00fae */ /* 0x0005e4000f101d46 */
.L_x_143:
[----:B---34-:R-:W-:Y:S05]  /*7d50*/  BSYNC B0 ;  /* 0x0000000000007941 */ /* 0x018fea0003800000 */
.L_x_142:
[----:B--2---:R-:W-:Y:S01]  /*7d60*/  FMNMX.FTZ R0, R144, R69, !PT ;  /* 0x0000004590007209 */ /* 0x004fe20007810000 */
[----:B------:R-:W-:Y:S01]  /*7d70*/  LDSM.16.MT88.4 R12, [R198] ;  /* 0x00000000c60c783b */ /* 0x000fe20000004200 */
[----:B------:R-:W-:Y:S02]  /*7d80*/  FMNMX.FTZ R2, R140, R68, !PT ;  /* 0x000000448c027209 */ /* 0x000fe40007810000 */
[----:B------:R-:W-:Y:S02]  /*7d90*/  FMNMX.FTZ R0, R143, R0, !PT ;  /* 0x000000008f007209 */ /* 0x000fe40007810000 */
[----:B------:R-:W-:Y:S02]  /*7da0*/  FMNMX.FTZ R2, R145, R2, !PT ;  /* 0x0000000291027209 */ /* 0x000fe40007810000 */
[----:B------:R-:W-:Y:S01]  /*7db0*/  FMNMX.FTZ R0, R141, R0, !PT ;  /* 0x000000008d007209 */ /* 0x000fe20007810000 */
        /* <DEDUP_REMOVED lines=11> */
[----:B-1----:R-:W-:Y:S02]  /*7e70*/  FMNMX.FTZ R2, R151, R2, !PT ;  /* 0x0000000297027209 */ /* 0x002fe40007810000 */
[----:B------:R-:W-:Y:S02]  /*7e80*/  FMNMX.FTZ R0, R150, R0, !PT ;  /* 0x0000000096007209 */ /* 0x000fe40007810000 */
[----:B------:R-:W-:Y:S02]  /*7e90*/  FMNMX.FTZ R2, R152, R2, !PT ;  /* 0x0000000298027209 */ /* 0x000fe40007810000 */
[----:B------:R-:W-:Y:S01]  /*7ea0*/  FMNMX.FTZ R0, R153, R0, !PT ;  /* 0x0000000099007209 */ /* 0x000fe20007810000 */
[----:B------:R-:W-:Y:S01]  /*7eb0*/  LDSM.16.MT88.4 R44, [R198+0x3800] ;  /* 0x00380000c62c783b */ /* 0x000fe20000004200 */
[----:B------:R-:W-:Y:S02]  /*7ec0*/  FMNMX.FTZ R2, R155, R2, !PT ;  /* 0x000000029b027209 */ /* 0x000fe40007810000 */
        /* <DEDUP_REMOVED lines=8> */
[----:B------:R-:W0:Y:S01]  /*7f50*/  LDGDEPBAR ;  /* 0x00000000000079af */ /* 0x000e220000000000 */
[----:B------:R-:W-:Y:S02]  /*7f60*/  FMNMX.FTZ R2, R163, R2, !PT ;  /* 0x00000002a3027209 */ /* 0x000fe40007810000 */
        /* <DEDUP_REMOVED lines=25> */
[----:B------:R-:W-:Y:S02]  /*8100*/  LOP3.LUT P0, RZ, R229, 0x4, RZ, 0xc0, !PT ;  /* 0x00000004e5ff7812 */ /* 0x000fe4000780c0ff */
[----:B------:R-:W-:Y:S02]  /*8110*/  FMNMX.FTZ R3, R227, R0, !PT ;  /* 0x00000000e3037209 */ /* 0x000fe40007810000 */
[----:B------:R-:W-:Y:S02]  /*8120*/  FMNMX.FTZ R0, R226, R2, !PT ;  /* 0x00000002e2007209 */ /* 0x000fe40007810000 */
[----:B------:R-:W-:Y:S02]  /*8130*/  FMNMX.FTZ R3, R228, R3, !PT ;  /* 0x00000003e4037209 */ /* 0x000fe40007810000 */
[----:B------:R-:W-:Y:S02]  /*8140*/  FMNMX.FTZ R0, R70, R0, !PT ;  /* 0x0000000046007209 */ /* 0x000fe40007810000 */
[----:B------:R-:W-:Y:S01]  /*8150*/  IADD3 R209, R209, -0x1, RZ ;  /* 0xffffffffd1d17810 */ /* 0x000fe20007ffe0ff */
[----:B------:R-:W-:Y:S01]  /*8160*/  SHFL.BFLY PT, R5, R3, 0x2, 0x1f ;  /* 0x0c401f0003057f89 */ /* 0x000fe200000e0000 */
[----:B------:R-:W-:Y:S07]  /*8170*/  FMNMX.FTZ R0, R71, R0, !PT ;  /* 0x0000000047007209 */ /* 0x000fee0007810000 */
[----:B------:R-:W1:Y:S02]  /*8180*/  SHFL.BFLY PT, R2, R0, 0x2, 0x1f ;  /* 0x0c401f0000027f89 */ /* 0x000e6400000e0000 */
[----:B-1----:R-:W-:Y:S02]  /*8190*/  FMNMX.FTZ R0, R0, R2, !PT ;  /* 0x0000000200007209 */ /* 0x002fe40007810000 */
[----:B------:R-:W-:Y:S04]  /*81a0*/  FMNMX.FTZ R5, R3, R5, !PT ;  /* 0x0000000503057209 */ /* 0x000fe80007810000 */
[----:B------:R-:W1:Y:S08]  /*81b0*/  SHFL.BFLY PT, R3, R0, 0x1, 0x1f ;  /* 0x0c201f0000037f89 */ /* 0x000e7000000e0000 */
[----:B------:R-:W2:Y:S01]  /*81c0*/  SHFL.BFLY PT, R6, R5, 0x1, 0x1f ;  /* 0x0c201f0005067f89 */ /* 0x000ea200000e0000 */
[----:B-1----:R-:W-:Y:S02]  /*81d0*/  FMNMX.FTZ R3, R0, R3, !PT ;  /* 0x0000000300037209 */ /* 0x002fe40007810000 */
[----:B--2---:R-:W-:Y:S05]  /*81e0*/  FMNMX.FTZ R69, R5, R6, !PT ;  /* 0x0000000605457209 */ /* 0x004fea0007810000 */
[C---:B------:R-:W-:Y:S02]  /*81f0*/  FMUL.FTZ R147, R69.reuse, c[0x0][0x2d0] ;  /* 0x0000b40045937a20 */ /* 0x040fe40000410000 */
[----:B------:R-:W-:Y:S02]  /*8200*/  FADD.FTZ R2, -R69, R4 ;  /* 0x0000000445027221 */ /* 0x000fe40000010100 */
[--C-:B------:R-:W-:Y:S02]  /*8210*/  FFMA.FTZ R4, R144, c[0x0][0x2d0], -R147.reuse ;  /* 0x0000b40090047a23 */ /* 0x100fe40000010893 */
[----:B------:R-:W-:Y:S02]  /*8220*/  FMUL.FTZ R0, R2, c[0x0][0x2d0] ;  /* 0x0000b40002007a20 */ /* 0x000fe40000410000 */
[----:B------:R1:W-:Y:S01]  /*8230*/  MUFU.EX2 R144, R4 ;  /* 0x0000000400907308 */ /* 0x0003e20000000800 */
[--C-:B------:R-:W-:Y:S02]  /*8240*/  FFMA.FTZ R32, R138, c[0x0][0x2d0], -R147.reuse ;  /* 0x0000b4008a207a23 */ /* 0x100fe40000010893 */
[--C-:B------:R-:W-:Y:S07]  /*8250*/  FFMA.FTZ R48, R149, c[0x0][0x2d0], -R147.reuse ;  /* 0x0000b40095307a23 */ /* 0x100fee0000010893 */
[----:B------:R2:W3:Y:S10]  /*8260*/  MUFU.EX2 R2, R0 ;  /* 0x0000000000027308 */ /* 0x0004f40000000800 */
[----:B------:R-:W-:Y:S01]  /*8270*/  MUFU.EX2 R250, R32 ;  /* 0x0000002000fa7308 */ /* 0x000fe20000000800 */
[--C-:B-1----:R-:W-:Y:S09]  /*8280*/  FFMA.FTZ R4, R143, c[0x0][0x2d0], -R147.reuse ;  /* 0x0000b4008f047a23 */ /* 0x102ff20000010893 */
[----:B------:R1:W-:Y:S01]  /*8290*/  MUFU.EX2 R56, R4 ;  /* 0x0000000400387308 */ /* 0x0003e20000000800 */
[C---:B--2---:R-:W-:Y:S02]  /*82a0*/  FADD.FTZ R0, -R3.reuse, R68 ;  /* 0x0000004403007221 */ /* 0x044fe40000010100 */
[----:B------:R-:W-:Y:S02]  /*82b0*/  FMUL.FTZ R68, R3, c[0x0][0x2d0] ;  /* 0x0000b40003447a20 */ /* 0x000fe40000410000 */
[----:B------:R-:W-:Y:S02]  /*82c0*/  FMUL.FTZ R0, R0, c[0x0][0x2d0] ;  /* 0x0000b40000007a20 */ /* 0x000fe40000410000 */
[--C-:B------:R-:W-:Y:S03]  /*82d0*/  FFMA.FTZ R6, R140, c[0x0][0x2d0], -R68.reuse ;  /* 0x0000b4008c067a23 */ /* 0x100fe60000010844 */
[----:B------:R2:W-:Y:S01]  /*82e0*/  MUFU.EX2 R246, R48 ;  /* 0x0000003000f67308 */ /* 0x0005e20000000800 */
[--C-:B------:R-:W-:Y:S02]  /*82f0*/  FFMA.FTZ R8, R145, c[0x0][0x2d0], -R68.reuse ;  /* 0x0000b40091087a23 */ /* 0x100fe40000010844 */
[C---:B---3--:R-:W-:Y:S02]  /*8300*/  FMUL.FTZ R5, R2.reuse, R73 ;  /* 0x0000004902057220 */ /* 0x048fe40000410000 */
[C---:B------:R-:W-:Y:S02]  /*8310*/  FMUL.FTZ R9, R2.reuse, R77 ;  /* 0x0000004d02097220 */ /* 0x040fe40000410000 */
[C---:B------:R-:W-:Y:S02]  /*8320*/  FMUL.FTZ R16, R2.reuse, R84 ;  /* 0x0000005402107220 */ /* 0x040fe40000410000 */
[C---:B------:R-:W-:Y:S01]  /*8330*/  FMUL.FTZ R17, R2.reuse, R85 ;  /* 0x0000005502117220 */ /* 0x040fe20000410000 */
[----:B------:R-:W3:Y:S01]  /*8340*/  MUFU.EX2 R0, R0 ;  /* 0x0000000000007308 */ /* 0x000ee20000000800 */
[C---:B------:R-:W-:Y:S02]  /*8350*/  FMUL.FTZ R25, R2.reuse, R93 ;  /* 0x0000005d02197220 */ /* 0x040fe40000410000 */
[--C-:B-1----:R-:W-:Y:S02]  /*8360*/  FFMA.FTZ R4, R141, c[0x0][0x2d0], -R147.reuse ;  /* 0x0000b4008d047a23 */ /* 0x102fe40000010893 */
[C---:B------:R-:W-:Y:S02]  /*8370*/  FMUL.FTZ R24, R2.reuse, R92 ;  /* 0x0000005c02187220 */ /* 0x040fe40000410000 */
[C---:B------:R-:W-:Y:S02]  /*8380*/  FMUL.FTZ R33, R2.reuse, R101 ;  /* 0x0000006502217220 */ /* 0x040fe40000410000 */
[----:B------:R-:W-:Y:S01]  /*8390*/  FMUL.FTZ R32, R2, R100 ;  /* 0x0000006402207220 */ /* 0x000fe20000410000 */
[----:B------:R1:W-:Y:S01]  /*83a0*/  MUFU.EX2 R50, R4 ;  /* 0x0000000400327308 */ /* 0x0003e20000000800 */
[--C-:B------:R-:W-:Y:S02]  /*83b0*/  FFMA.FTZ R40, R146, c[0x0][0x2d0], -R68.reuse ;  /* 0x0000b40092287a23 */ /* 0x100fe40000010844 */
[C---:B------:R-:W-:Y:S02]  /*83c0*/  FMUL.FTZ R41, R2.reuse, R109 ;  /* 0x0000006d02297220 */ /* 0x040fe40000410000 */
[C---:B--2---:R-:W-:Y:S02]  /*83d0*/  FMUL.FTZ R48, R2.reuse, R116 ;  /* 0x0000007402307220 */ /* 0x044fe40000410000 */
[C---:B------:R-:W-:Y:S02]  /*83e0*/  FMUL.FTZ R57, R2.reuse, R125 ;  /* 0x0000007d02397220 */ /* 0x040fe40000410000 */
[C---:B------:R-:W-:Y:S01]  /*83f0*/  FMUL.FTZ R60, R2.reuse, R60 ;  /* 0x0000003c023c7220 */ /* 0x040fe20000410000 */
[----:B------:R2:W4:Y:S01]  /*8400*/  MUFU.EX2 R59, R6 ;  /* 0x00000006003b7308 */ /* 0x0005220000000800 */
[C---:B------:R-:W-:Y:S01]  /*8410*/  FMUL.FTZ R61, R2.reuse, R61 ;  /* 0x0000003d023d7220 */ /* 0x040fe20000410000 */
[----:B------:R-:W5:Y:S01]  /*8420*/  LDL.LU R125, [R1+0x4] ;  /* 0x00000400017d7983 */ /* 0x000f620000300800 */
[----:B------:R-:W-:Y:S02]  /*8430*/  FMUL.FTZ R64, R2, R64 ;  /* 0x0000004002407220 */ /* 0x000fe40000410000 */
[C---:B---3--:R-:W-:Y:S02]  /*8440*/  FMUL.FTZ R7, R0.reuse, R75 ;  /* 0x0000004b00077220 */ /* 0x048fe40000410000 */
[C---:B------:R-:W-:Y:S02]  /*8450*/  FMUL.FTZ R10, R0.reuse, R78 ;  /* 0x0000004e000a7220 */ /* 0x040fe40000410000 */
[C---:B------:R-:W-:Y:S01]  /*8460*/  FMUL.FTZ R11, R0.reuse, R79 ;  /* 0x0000004f000b7220 */ /* 0x040fe20000410000 */
[----:B------:R-:W3:Y:S01]  /*8470*/  MUFU.EX2 R51, R8 ;  /* 0x0000000800337308 */ /* 0x000ee20000000800 */
[C---:B------:R-:W-:Y:S02]  /*8480*/  FMUL.FTZ R18, R0.reuse, R86 ;  /* 0x0000005600127220 */ /* 0x040fe40000410000 */
[----:B------:R-:W-:Y:S02]  /*8490*/  FMUL.FTZ R19, R0, R87 ;  /* 0x0000005700137220 */ /* 0x000fe40000410000 */
[--C-:B-1----:R-:W-:Y:S01]  /*84a0*/  FFMA.FTZ R4, R136, c[0x0][0x2d0], -R147.reuse ;  /* 0x0000b40088047a23 */ /* 0x102fe20000010893 */
[----:B------:R-:W-:Y:S01]  /*84b0*/  LDSM.16.MT88.4 R84, [R198+0x800] ;  /* 0x00080000c654783b */ /* 0x000fe20000004200 */
[C---:B------:R-:W-:Y:S02]  /*84c0*/  FMUL.FTZ R26, R0.reuse, R94 ;  /* 0x0000005e001a7220 */ /* 0x040fe40000410000 */
[C---:B------:R-:W-:Y:S01]  /*84d0*/  FMUL.FTZ R27, R0.reuse, R95 ;  /* 0x0000005f001b7220 */ /* 0x040fe20000410000 */
[----:B------:R1:W1:Y:S01]  /*84e0*/  MUFU.EX2 R49, R4 ;  /* 0x0000000400317308 */ /* 0x0002620000000800 */
[C---:B------:R-:W-:Y:S02]  /*84f0*/  FMUL.FTZ R34, R0.reuse, R102 ;  /* 0x0000006600227220 */ /* 0x040fe40000410000 */
[C---:B------:R-:W-:Y:S02]  /*8500*/  FMUL.FTZ R35, R0.reuse, R103 ;  /* 0x0000006700237220 */ /* 0x040fe40000410000 */
[C---:B--2---:R-:W-:Y:S02]  /*8510*/  FMUL.FTZ R6, R0.reuse, R74 ;  /* 0x0000004a00067220 */ /* 0x044fe40000410000 */
[C---:B------:R-:W-:Y:S02]  /*8520*/  FMUL.FTZ R42, R0.reuse, R110 ;  /* 0x0000006e002a7220 */ /* 0x040fe40000410000 */
[C---:B------:R-:W-:Y:S01]  /*8530*/  FMUL.FTZ R43, R0.reuse, R111 ;  /* 0x0000006f002b7220 */ /* 0x040fe20000410000 */
[----:B------:R2:W-:Y:S01]  /*8540*/  MUFU.EX2 R248, R40 ;  /* 0x0000002800f87308 */ /* 0x0005e20000000800 */
[C---:B------:R-:W-:Y:S01]  /*8550*/  FMUL.FTZ R58, R0.reuse, R126 ;  /* 0x0000007e003a7220 */ /* 0x040fe20000410000 */
[-C--:B----4-:R-:W-:Y:S01]  /*8560*/  MOV R126, R59.reuse ;  /* 0x0000003b007e7202 */ /* 0x090fe20000000f00 */
[----:B------:R-:W-:Y:S01]  /*8570*/  FMUL.FTZ R62, R0, R62 ;  /* 0x0000003e003e7220 */ /* 0x000fe20000410000 */
[----:B---3--:R-:W-:Y:S01]  /*8580*/  F2FP.BF16.PACK_AB R73, R51, R59 ;  /* 0x0000003b3349723e */ /* 0x008fe200000010ff */
[----:B------:R-:W-:Y:S02]  /*8590*/  FMUL.FTZ R8, R2, R76 ;  /* 0x0000004c02087220 */ /* 0x000fe40000410000 */
[----:B------:R-:W3:Y:S01]  /*85a0*/  LDSM.16.MT88.4 R76, [R199+0x3800] ;  /* 0x00380000c74c783b */ /* 0x000ee20000004200 */
[C---:B------:R-:W-:Y:S02]  /*85b0*/  FMUL.FTZ R59, R0.reuse, R127 ;  /* 0x0000007f003b7220 */ /* 0x040fe40000410000 */
[----:B------:R-:W-:Y:S02]  /*85c0*/  FMUL.FTZ R63, R0, R63 ;  /* 0x0000003f003f7220 */ /* 0x000fe40000410000 */
[----:B------:R-:W-:Y:S02]  /*85d0*/  FMUL.FTZ R65, R2, R65 ;  /* 0x0000004102417220 */ /* 0x000fe40000410000 */
[--C-:B-1----:R-:W-:Y:S01]  /*85e0*/  FFMA.FTZ R4, R137, c[0x0][0x2d0], -R68.reuse ;  /* 0x0000b40089047a23 */ /* 0x102fe20000010844 */
[----:B------:R-:W-:Y:S01]  /*85f0*/  F2FP.BF16.PACK_AB R74, R49, R50 ;  /* 0x00000032314a723e */ /* 0x000fe200000010ff */
[----:B------:R-:W-:Y:S01]  /*8600*/  FMUL.FTZ R66, R0, R66 ;  /* 0x0000004200427220 */ /* 0x000fe20000410000 */
[----:B------:R-:W-:Y:S01]  /*8610*/  MOV R116, R49 ;  /* 0x0000003100747202 */ /* 0x000fe20000000f00 */
[----:B------:R1:W-:Y:S01]  /*8620*/  MUFU.EX2 R252, R4 ;  /* 0x0000000400fc7308 */ /* 0x0003e20000000800 */
[----:B------:R-:W-:Y:S01]  /*8630*/  FMUL.FTZ R49, R2, R117 ;  /* 0x0000007502317220 */ /* 0x000fe20000410000 */
[----:B------:R-:W-:Y:S01]  /*8640*/  MOV R117, R50 ;  /* 0x0000003200757202 */ /* 0x000fe20000000f00 */
[C---:B------:R-:W-:Y:S01]  /*8650*/  FMUL.FTZ R50, R0.reuse, R118 ;  /* 0x0000007600327220 */ /* 0x040fe20000410000 */
[----:B------:R-:W-:Y:S01]  /*8660*/  MOV R118, R51 ;  /* 0x0000003300767202 */ /* 0x000fe20000000f00 */
[----:B------:R-:W-:Y:S01]  /*8670*/  FMUL.FTZ R51, R0, R119 ;  /* 0x0000007700337220 */ /* 0x000fe20000410000 */
[----:B------:R-:W-:Y:S01]  /*8680*/  MOV R119, R56 ;  /* 0x0000003800777202 */ /* 0x000fe20000000f00 */
[----:B--2---:R-:W-:Y:S01]  /*8690*/  FMUL.FTZ R40, R2, R108 ;  /* 0x0000006c02287220 */ /* 0x004fe20000410000 */
[----:B------:R-:W2:Y:S01]  /*86a0*/  LDL.LU R127, [R1] ;  /* 0x00000000017f7983 */ /* 0x000ea20000300800 */
[----:B------:R-:W-:Y:S02]  /*86b0*/  FMUL.FTZ R67, R0, R67 ;  /* 0x0000004300437220 */ /* 0x000fe40000410000 */
[--C-:B------:R-:W-:Y:S01]  /*86c0*/  FFMA.FTZ R92, R159, c[0x0][0x2d0], -R147.reuse ;  /* 0x0000b4009f5c7a23 */ /* 0x100fe20000010893 */
[----:B------:R-:W-:Y:S01]  /*86d0*/  LDSM.16.MT88.4 R108, [R201+0x3000] ;  /* 0x00300000c96c783b */ /* 0x000fe20000004200 */
[--C-:B------:R-:W-:Y:S02]  /*86e0*/  FFMA.FTZ R100, R170, c[0x0][0x2d0], -R147.reuse ;  /* 0x0000b400aa647a23 */ /* 0x100fe40000010893 */
[----:B------:R4:W-:Y:S01]  /*86f0*/  MUFU.EX2 R239, R92 ;  /* 0x0000005c00ef7308 */ /* 0x0009e20000000800 */
[--C-:B------:R-:W-:Y:S02]  /*8700*/  FFMA.FTZ R70, R70, c[0x0][0x2d0], -R68.reuse ;  /* 0x0000b40046467a23 */ /* 0x100fe40000010844 */
[--C-:B-1----:R-:W-:Y:S07]  /*8710*/  FFMA.FTZ R4, R142, c[0x0][0x2d0], -R68.reuse ;  /* 0x0000b4008e047a23 */ /* 0x102fee0000010844 */
[----:B------:R-:W-:Y:S10]  /*8720*/  MUFU.EX2 R70, R70 ;  /* 0x0000004600467308 */ /* 0x000ff40000000800 */
[----:B------:R1:W1:Y:S01]  /*8730*/  MUFU.EX2 R251, R4 ;  /* 0x0000000400fb7308 */ /* 0x0002620000000800 */
[----:B----4-:R-:W-:Y:S01]  /*8740*/  LDSM.16.MT88.4 R92, [R200+0x4800] ;  /* 0x00480000c85c783b */ /* 0x010fe20000004200 */
[----:B-1----:R-:W-:Y:S01]  /*8750*/  FMUL.FTZ R4, R2, R72 ;  /* 0x0000004802047220 */ /* 0x002fe20000410000 */
[----:B------:R-:W-:Y:S01]  /*8760*/  F2FP.BF16.PACK_AB R72, R56, R144 ;  /* 0x000000903848723e */ /* 0x000fe200000010ff */
[--C-:B------:R-:W-:Y:S01]  /*8770*/  FFMA.FTZ R56, R151, c[0x0][0x2d0], -R68.reuse ;  /* 0x0000b40097387a23 */ /* 0x100fe20000010844 */
[----:B------:R-:W-:Y:S05]  /*8780*/  F2FP.BF16.PACK_AB R75, R251, R252 ;  /* 0x000000fcfb4b723e */ /* 0x000fea00000010ff */
[----:B------:R1:W-:Y:S02]  /*8790*/  MUFU.EX2 R244, R56 ;  /* 0x0000003800f47308 */ /* 0x0003e40000000800 */
[C---:B------:R-:W-:Y:S07]  /*87a0*/  HMMA.16816.F32.BF16 R4, R72.reuse, R12, R4 ;  /* 0x0000000c4804723c */ /* 0x040fee0000041804 */
[C---:B------:R-:W-:Y:S01]  /*87b0*/  FMUL.FTZ R12, R2.reuse, R80 ;  /* 0x00000050020c7220 */ /* 0x040fe20000410000 */
[C---:B------:R-:W-:Y:S04]  /*87c0*/  HMMA.16816.F32.BF16 R8, R72.reuse, R14, R8 ;  /* 0x0000000e4808723c */ /* 0x040fe80000041808 */
[----:B------:R-:W-:Y:S03]  /*87d0*/  FMUL.FTZ R13, R2, R81 ;  /* 0x00000051020d7220 */ /* 0x000fe60000410000 */
[C---:B------:R-:W-:Y:S02]  /*87e0*/  FMUL.FTZ R14, R0.reuse, R82 ;  /* 0x00000052000e7220 */ /* 0x040fe40000410000 */
[----:B------:R-:W-:Y:S02]  /*87f0*/  FMUL.FTZ R15, R0, R83 ;  /* 0x00000053000f7220 */ /* 0x000fe40000410000 */
[----:B------:R-:W4:Y:S01]  /*8800*/  LDSM.16.MT88.4 R80, [R201+0x3800] ;  /* 0x00380000c950783b */ /* 0x000f220000004200 */
[C---:B-1----:R-:W-:Y:S04]  /*8810*/  FMUL.FTZ R56, R2.reuse, R124 ;  /* 0x0000007c02387220 */ /* 0x042fe80000410000 */
[C---:B------:R-:W-:Y:S07]  /*8820*/  HMMA.16816.F32.BF16 R12, R72.reuse, R20, R12 ;  /* 0x00000014480c723c */ /* 0x040fee000004180c */
[C---:B------:R-:W-:Y:S01]  /*8830*/  FMUL.FTZ R20, R2.reuse, R88 ;  /* 0x0000005802147220 */ /* 0x040fe20000410000 */
[C---:B------:R-:W-:Y:S04]  /*8840*/  HMMA.16816.F32.BF16 R16, R72.reuse, R22, R16 ;  /* 0x000000164810723c */ /* 0x040fe80000041810 */
[----:B------:R-:W-:Y:S03]  /*8850*/  FMUL.FTZ R21, R2, R89 ;  /* 0x0000005902157220 */ /* 0x000fe60000410000 */
[C---:B------:R-:W-:Y:S02]  /*8860*/  FMUL.FTZ R22, R0.reuse, R90 ;  /* 0x0000005a00167220 */ /* 0x040fe40000410000 */
[----:B------:R-:W-:Y:S02]  /*8870*/  FMUL.FTZ R23, R0, R91 ;  /* 0x0000005b00177220 */ /* 0x000fe40000410000 */
[----:B------:R-:W1:Y:S05]  /*8880*/  LDSM.16.MT88.4 R88, [R200+0x800] ;  /* 0x00080000c858783b */ /* 0x000e6a0000004200 */
[C---:B------:R-:W-:Y:S07]  /*8890*/  HMMA.16816.F32.BF16 R20, R72.reuse, R28, R20 ;  /* 0x0000001c4814723c */ /* 0x040fee0000041814 */
[C---:B------:R-:W-:Y:S01]  /*88a0*/  FMUL.FTZ R28, R2.reuse, R96 ;  /* 0x00000060021c7220 */ /* 0x040fe20000410000 */
[C---:B------:R-:W-:Y:S04]  /*88b0*/  HMMA.16816.F32.BF16 R24, R72.reuse, R30, R24 ;  /* 0x0000001e4818723c */ /* 0x040fe80000041818 */
[----:B------:R-:W-:Y:S03]  /*88c0*/  FMUL.FTZ R29, R2, R97 ;  /* 0x00000061021d7220 */ /* 0x000fe60000410000 */
[C---:B------:R-:W-:Y:S02]  /*88d0*/  FMUL.FTZ R30, R0.reuse, R98 ;  /* 0x00000062001e7220 */ /* 0x040fe40000410000 */
[----:B------:R-:W-:Y:S02]  /*88e0*/  FMUL.FTZ R31, R0, R99 ;  /* 0x00000063001f7220 */ /* 0x000fe40000410000 */
[----:B------:R-:W-:Y:S05]  /*88f0*/  LDSM.16.MT88.4 R96, [R199+0x4800] ;  /* 0x00480000c760783b */ /* 0x000fea0000004200 */
[C---:B------:R-:W-:Y:S07]  /*8900*/  HMMA.16816.F32.BF16 R28, R72.reuse, R36, R28 ;  /* 0x00000024481c723c */ /* 0x040fee000004181c */
[--C-:B------:R-:W-:Y:S01]  /*8910*/  FFMA.FTZ R36, R139, c[0x0][0x2d0], -R147.reuse ;  /* 0x0000b4008b247a23 */ /* 0x100fe20000010893 */
[C---:B------:R-:W-:Y:S03]  /*8920*/  HMMA.16816.F32.BF16 R32, R72.reuse, R38, R32 ;  /* 0x000000264820723c */ /* 0x040fe60000041820 */
[----:B------:R1:W-:Y:S01]  /*8930*/  MUFU.EX2 R249, R36 ;  /* 0x0000002400f97308 */ /* 0x0003e20000000800 */
[----:B------:R-:W-:Y:S03]  /*8940*/  FMUL.FTZ R37, R2, R105 ;  /* 0x0000006902257220 */ /* 0x000fe60000410000 */
[C---:B------:R-:W-:Y:S02]  /*8950*/  FMUL.FTZ R38, R0.reuse, R106 ;  /* 0x0000006a00267220 */ /* 0x040fe40000410000 */
[----:B------:R-:W-:Y:S03]  /*8960*/  FMUL.FTZ R39, R0, R107 ;  /* 0x0000006b00277220 */ /* 0x000fe60000410000 */
[----:B-1----:R-:W-:Y:S02]  /*8970*/  FMUL.FTZ R36, R2, R104 ;  /* 0x0000006802247220 */ /* 0x002fe40000410000 */
[----:B------:R-:W-:Y:S05]  /*8980*/  LDSM.16.MT88.4 R104, [R199+0x3000] ;  /* 0x00300000c768783b */ /* 0x000fea0000004200 */
[C---:B------:R-:W-:Y:S07]  /*8990*/  HMMA.16816.F32.BF16 R36, R72.reuse, R44, R36 ;  /* 0x0000002c4824723c */ /* 0x040fee0000041824 */
[----:B------:R-:W-:Y:S01]  /*89a0*/  FFMA.FTZ R44, R148, c[0x0][0x2d0], -R68 ;  /* 0x0000b400942c7a23 */ /* 0x000fe20000010844 */
[C---:B------:R-:W-:Y:S03]  /*89b0*/  HMMA.16816.F32.BF16 R40, R72.reuse, R46, R40 ;  /* 0x0000002e4828723c */ /* 0x040fe60000041828 */
[----:B------:R1:W1:Y:S01]  /*89c0*/  MUFU.EX2 R247, R44 ;  /* 0x0000002c00f77308 */ /* 0x0002620000000800 */
[----:B------:R-:W-:Y:S03]  /*89d0*/  FMUL.FTZ R45, R2, R113 ;  /* 0x00000071022d7220 */ /* 0x000fe60000410000 */
[C---:B------:R-:W-:Y:S02]  /*89e0*/  FMUL.FTZ R46, R0.reuse, R114 ;  /* 0x00000072002e7220 */ /* 0x040fe40000410000 */
[----:B------:R-:W-:Y:S03]  /*89f0*/  FMUL.FTZ R47, R0, R115 ;  /* 0x00000073002f7220 */ /* 0x000fe60000410000 */
[----:B-1----:R-:W-:Y:S07]  /*8a00*/  FMUL.FTZ R44, R2, R112 ;  /* 0x00000070022c7220 */ /* 0x002fee0000410000 */
[C---:B------:R-:W-:Y:S07]  /*8a10*/  HMMA.16816.F32.BF16 R44, R72.reuse, R52, R44 ;  /* 0x00000034482c723c */ /* 0x040fee000004182c */
[--C-:B------:R-:W-:Y:S01]  /*8a20*/  FFMA.FTZ R52, R150, c[0x0][0x2d0], -R147.reuse ;  /* 0x0000b40096347a23 */ /* 0x100fe20000010893 */
[C---:B------:R-:W-:Y:S03]  /*8a30*/  HMMA.16816.F32.BF16 R48, R72.reuse, R54, R48 ;  /* 0x000000364830723c */ /* 0x040fe60000041830 */
[----:B------:R1:W-:Y:S01]  /*8a40*/  MUFU.EX2 R245, R52 ;  /* 0x0000003400f57308 */ /* 0x0003e20000000800 */
[----:B------:R-:W-:Y:S03]  /*8a50*/  FMUL.FTZ R53, R2, R121 ;  /* 0x0000007902357220 */ /* 0x000fe60000410000 */
[C---:B------:R-:W-:Y:S02]  /*8a60*/  FMUL.FTZ R54, R0.reuse, R122 ;  /* 0x0000007a00367220 */ /* 0x040fe40000410000 */
[C---:B------:R-:W-:Y:S03]  /*8a70*/  FMUL.FTZ R55, R0.reuse, R123 ;  /* 0x0000007b00377220 */ /* 0x040fe60000410000 */
[----:B-----5:R-:W-:Y:S04]  /*8a80*/  FFMA.FTZ R0, R0, R125, R126 ;  /* 0x0000007d00007223 */ /* 0x020fe8000001007e */
[----:B------:R-:W-:Y:S02]  /*8a90*/  FADD.FTZ R0, R118, R0 ;  /* 0x0000000076007221 */ /* 0x000fe40000010000 */
[----:B-1----:R-:W-:Y:S02]  /*8aa0*/  FMUL.FTZ R52, R2, R120 ;  /* 0x0000007802347220 */ /* 0x002fe40000410000 */
[----:B------:R-:W-:Y:S04]  /*8ab0*/  FADD.FTZ R0, R252, R0 ;  /* 0x00000000fc007221 */ /* 0x000fe80000010000 */
[----:B------:R-:W-:Y:S01]  /*8ac0*/  FADD.FTZ R0, R251, R0 ;  /* 0x00000000fb007221 */ /* 0x000fe20000010000 */
[C---:B---3--:R-:W-:Y:S03]  /*8ad0*/  HMMA.16816.F32.BF16 R52, R72.reuse, R76, R52 ;  /* 0x0000004c4834723c */ /* 0x048fe60000041834 */
[----:B------:R-:W-:Y:S04]  /*8ae0*/  FADD.FTZ R0, R248, R0 ;  /* 0x00000000f8007221 */ /* 0x000fe80000010000 */
[----:B------:R-:W-:Y:S01]  /*8af0*/  FFMA.FTZ R76, R152, c[0x0][0x2d0], -R68 ;  /* 0x0000b400984c7a23 */ /* 0x000fe20000010844 */
[C---:B------:R-:W-:Y:S03]  /*8b00*/  HMMA.16816.F32.BF16 R56, R72.reuse, R78, R56 ;  /* 0x0000004e4838723c */ /* 0x040fe60000041838 */
[----:B------:R1:W3:Y:S01]  /*8b10*/  MUFU.EX2 R124, R76 ;  /* 0x0000004c007c7308 */ /* 0x0002e20000000800 */
[----:B------:R-:W-:Y:S04]  /*8b20*/  FADD.FTZ R0, R247, R0 ;  /* 0x00000000f7007221 */ /* 0x000fe80000010000 */
[C---:B----4-:R-:W-:Y:S04]  /*8b30*/  HMMA.16816.F32.BF16 R60, R72.reuse, R80, R60 ;  /* 0x00000050483c723c */ /* 0x050fe8000004183c */
[----:B------:R-:W-:Y:S04]  /*8b40*/  FADD.FTZ R0, R244, R0 ;  /* 0x00000000f4007221 */ /* 0x000fe80000010000 */
[----:B------:R-:W-:Y:S01]  /*8b50*/  HMMA.16816.F32.BF16 R64, R72, R82, R64 ;  /* 0x000000524840723c */ /* 0x000fe20000041840 */
[----:B------:R-:W-:Y:S06]  /*8b60*/  LDSM.16.MT88.4 R80, [R201+0x800] ;  /* 0x00080000c950783b */ /* 0x000fec0000004200 */
[----:B------:R-:W-:Y:S02]  /*8b70*/  F2FP.BF16.PACK_AB R72, R249, R250 ;  /* 0x000000faf948723e */ /* 0x000fe400000010ff */
[----:B------:R-:W-:Y:S01]  /*8b80*/  F2FP.BF16.PACK_AB R73, R247, R248 ;  /* 0x000000f8f749723e */ /* 0x000fe200000010ff */
[----:B-1----:R-:W1:Y:S02]  /*8b90*/  LDSM.16.MT88.4 R76, [R199+0x800] ;  /* 0x00080000c74c783b */ /* 0x002e640000004200 */
[C---:B---3--:R-:W-:Y:S01]  /*8ba0*/  F2FP.BF16.PACK_AB R75, R124.reuse, R244 ;  /* 0x000000f47c4b723e */ /* 0x048fe200000010ff */
[----:B------:R-:W-:Y:S01]  /*8bb0*/  FADD.FTZ R0, R124, R0 ;  /* 0x000000007c007221 */ /* 0x000fe20000010000 */
[----:B------:R-:W-:Y:S07]  /*8bc0*/  F2FP.BF16.PACK_AB R74, R245, R246 ;  /* 0x000000f6f54a723e */ /* 0x000fee00000010ff */
[C---:B------:R-:W-:Y:S08]  /*8bd0*/  HMMA.16816.F32.BF16 R4, R72.reuse, R84, R4 ;  /* 0x000000544804723c */ /* 0x040ff00000041804 */
[C---:B------:R-:W-:Y:S01]  /*8be0*/  HMMA.16816.F32.BF16 R8, R72.reuse, R86, R8 ;  /* 0x000000564808723c */ /* 0x040fe20000041808 */
[----:B------:R-:W3:Y:S07]  /*8bf0*/  LDSM.16.MT88.4 R84, [R198+0x4000] ;  /* 0x00400000c654783b */ /* 0x000eee0000004200 */
[C---:B------:R-:W-:Y:S07]  /*8c00*/  HMMA.16816.F32.BF16 R12, R72.reuse, R88, R12 ;  /* 0x00000058480c723c */ /* 0x040fee000004180c */
[--C-:B------:R-:W-:Y:S01]  /*8c10*/  FFMA.FTZ R88, R153, c[0x0][0x2d0], -R147.reuse ;  /* 0x0000b40099587a23 */ /* 0x100fe20000010893 */
[C---:B------:R-:W-:Y:S03]  /*8c20*/  HMMA.16816.F32.BF16 R16, R72.reuse, R90, R16 ;  /* 0x0000005a4810723c */ /* 0x040fe60000041810 */
[----:B------:R4:W-:Y:S05]  /*8c30*/  MUFU.EX2 R243, R88 ;  /* 0x0000005800f37308 */ /* 0x0009ea0000000800 */
[C---:B-1----:R-:W-:Y:S07]  /*8c40*/  HMMA.16816.F32.BF16 R20, R72.reuse, R76, R20 ;  /* 0x0000004c4814723c */ /* 0x042fee0000041814 */
[--C-:B------:R-:W-:Y:S01]  /*8c50*/  FFMA.FTZ R76, R154, c[0x0][0x2d0], -R147.reuse ;  /* 0x0000b4009a4c7a23 */ /* 0x100fe20000010893 */
[C---:B------:R-:W-:Y:S03]  /*8c60*/  HMMA.16816.F32.BF16 R24, R72.reuse, R78, R24 ;  /* 0x0000004e4818723c */ /* 0x040fe60000041818 */
[----:B------:R1:W-:Y:S05]  /*8c70*/  MUFU.EX2 R242, R76 ;  /* 0x0000004c00f27308 */ /* 0x0003ea0000000800 */
[C---:B------:R-:W-:Y:S01]  /*8c80*/  HMMA.16816.F32.BF16 R28, R72.reuse, R80, R28 ;  /* 0x00000050481c723c */ /* 0x040fe2000004181c */
[----:B----4-:R-:W4:Y:S06]  /*8c90*/  LDSM.16.MT88.4 R88, [R200+0x4000] ;  /* 0x00400000c858783b */ /* 0x010f2c0000004200 */
[--C-:B------:R-:W-:Y:S01]  /*8ca0*/  FFMA.FTZ R80, R156, c[0x0][0x2d0], -R68.reuse ;  /* 0x0000b4009c507a23 */ /* 0x100fe20000010844 */
[C---:B------:R-:W-:Y:S03]  /*8cb0*/  HMMA.16816.F32.BF16 R32, R72.reuse, R82, R32 ;  /* 0x000000524820723c */ /* 0x040fe60000041820 */
[----:B------:R5:W-:Y:S05]  /*8cc0*/  MUFU.EX2 R240, R80 ;  /* 0x0000005000f07308 */ /* 0x000bea0000000800 */
[C---:B---3--:R-:W-:Y:S04]  /*8cd0*/  HMMA.16816.F32.BF16 R36, R72.reuse, R84, R36 ;  /* 0x000000544824723c */ /* 0x048fe80000041824 */
[--C-:B-1----:R-:W-:Y:S03]  /*8ce0*/  FFMA.FTZ R76, R155, c[0x0][0x2d0], -R68.reuse ;  /* 0x0000b4009b4c7a23 */ /* 0x102fe60000010844 */
[--C-:B------:R-:W-:Y:S01]  /*8cf0*/  FFMA.FTZ R84, R157, c[0x0][0x2d0], -R147.reuse ;  /* 0x0000b4009d547a23 */ /* 0x100fe20000010893 */
[C---:B------:R-:W-:Y:S01]  /*8d00*/  HMMA.16816.F32.BF16 R40, R72.reuse, R86, R40 ;  /* 0x000000564828723c */ /* 0x040fe20000041828 */
[----:B------:R1:W3:Y:S10]  /*8d10*/  MUFU.EX2 R241, R76 ;  /* 0x0000004c00f17308 */ /* 0x0002f40000000800 */
[----:B------:R2:W-:Y:S01]  /*8d20*/  MUFU.EX2 R238, R84 ;  /* 0x0000005400ee7308 */ /* 0x0005e20000000800 */
[----:B-----5:R-:W-:Y:S01]  /*8d30*/  LDSM.16.MT88.4 R80, [R201+0x4000] ;  /* 0x00400000c950783b */ /* 0x020fe20000004200 */
[C---:B----4-:R-:W-:Y:S07]  /*8d40*/  HMMA.16816.F32.BF16 R44, R72.reuse, R88, R44 ;  /* 0x00000058482c723c */ /* 0x050fee000004182c */
[----:B-1----:R-:W1:Y:S01]  /*8d50*/  LDSM.16.MT88.4 R76, [R199+0x4000] ;  /* 0x00400000c74c783b */ /* 0x002e620000004200 */
[----:B------:R-:W-:Y:S01]  /*8d60*/  FFMA.FTZ R88, R160, c[0x0][0x2d0], -R68 ;  /* 0x0000b400a0587a23 */ /* 0x000fe20000010844 */
[C---:B------:R-:W-:Y:S03]  /*8d70*/  HMMA.16816.F32.BF16 R48, R72.reuse, R90, R48 ;  /* 0x0000005a4830723c */ /* 0x040fe60000041830 */
[----:B------:R4:W-:Y:S01]  /*8d80*/  MUFU.EX2 R234, R88 ;  /* 0x0000005800ea7308 */ /* 0x0009e20000000800 */
[----:B---3--:R-:W-:Y:S02]  /*8d90*/  FADD.FTZ R0, R241, R0 ;  /* 0x00000000f1007221 */ /* 0x008fe40000010000 */
[----:B--2---:R-:W-:Y:S02]  /*8da0*/  FFMA.FTZ R84, R158, c[0x0][0x2d0], -R68 ;  /* 0x0000b4009e547a23 */ /* 0x004fe40000010844 */
[----:B------:R-:W-:Y:S05]  /*8db0*/  FADD.FTZ R0, R240, R0 ;  /* 0x00000000f0007221 */ /* 0x000fea0000010000 */
[----:B------:R2:W3:Y:S01]  /*8dc0*/  MUFU.EX2 R235, R84 ;  /* 0x0000005400eb7308 */ /* 0x0004e20000000800 */
[----:B----4-:R-:W-:Y:S08]  /*8dd0*/  LDSM.16.MT88.4 R88, [R200+0x1000] ;  /* 0x00100000c858783b */ /* 0x010ff00000004200 */
[----:B--2---:R-:W2:Y:S01]  /*8de0*/  LDSM.16.MT88.4 R84, [R198+0x1000] ;  /* 0x00100000c654783b */ /* 0x004ea20000004200 */
[C---:B-1----:R-:W-:Y:S03]  /*8df0*/  HMMA.16816.F32.BF16 R52, R72.reuse, R76, R52 ;  /* 0x0000004c4834723c */ /* 0x042fe60000041834 */
[----:B---3--:R-:W-:Y:S04]  /*8e00*/  FADD.FTZ R0, R235, R0 ;  /* 0x00000000eb007221 */ /* 0x008fe80000010000 */
[--C-:B------:R-:W-:Y:S01]  /*8e10*/  FFMA.FTZ R76, R161, c[0x0][0x2d0], -R147.reuse ;  /* 0x0000b400a14c7a23 */ /* 0x100fe20000010893 */
[C---:B------:R-:W-:Y:S01]  /*8e20*/  HMMA.16816.F32.BF16 R56, R72.reuse, R78, R56 ;  /* 0x0000004e4838723c */ /* 0x040fe20000041838 */
[----:B------:R1:W-:Y:S03]  /*8e30*/  MUFU.EX2 R161, R100 ;  /* 0x0000006400a17308 */ /* 0x0003e60000000800 */
[----:B------:R-:W-:Y:S04]  /*8e40*/  FADD.FTZ R0, R234, R0 ;  /* 0x00000000ea007221 */ /* 0x000fe80000010000 */
[C---:B------:R-:W-:Y:S03]  /*8e50*/  HMMA.16816.F32.BF16 R60, R72.reuse, R80, R60 ;  /* 0x00000050483c723c */ /* 0x040fe6000004183c */
[----:B------:R3:W-:Y:S04]  /*8e60*/  MUFU.EX2 R115, R76 ;  /* 0x0000004c00737308 */ /* 0x0007e80000000800 */
[----:B------:R-:W-:Y:S01]  /*8e70*/  FFMA.FTZ R80, R162, c[0x0][0x2d0], -R147 ;  /* 0x0000b400a2507a23 */ /* 0x000fe20000010893 */
[----:B------:R-:W-:Y:S05]  /*8e80*/  HMMA.16816.F32.BF16 R64, R72, R82, R64 ;  /* 0x000000524840723c */ /* 0x000fea0000041840 */
[----:B------:R4:W-:Y:S02]  /*8e90*/  MUFU.EX2 R114, R80 ;  /* 0x0000005000727308 */ /* 0x0009e40000000800 */
[----:B------:R-:W-:Y:S02]  /*8ea0*/  F2FP.BF16.PACK_AB R72, R242, R243 ;  /* 0x000000f3f248723e */ /* 0x000fe400000010ff */
[----:B------:R-:W-:Y:S01]  /*8eb0*/  F2FP.BF16.PACK_AB R73, R240, R241 ;  /* 0x000000f1f049723e */ /* 0x000fe200000010ff */
[----:B-1----:R-:W-:Y:S02]  /*8ec0*/  LDSM.16.MT88.4 R100, [R200+0x2000] ;  /* 0x00200000c864783b */ /* 0x002fe40000004200 */
[----:B------:R-:W-:Y:S02]  /*8ed0*/  F2FP.BF16.PACK_AB R74, R238, R239 ;  /* 0x000000efee4a723e */ /* 0x000fe400000010ff */
[----:B------:R-:W-:Y:S04]  /*8ee0*/  F2FP.BF16.PACK_AB R75, R234, R235 ;  /* 0x000000ebea4b723e */ /* 0x000fe800000010ff */
[----:B---3--:R-:W1:Y:S03]  /*8ef0*/  LDSM.16.MT88.4 R76, [R199+0x1000] ;  /* 0x00100000c74c783b */ /* 0x008e660000004200 */
[C---:B--2---:R-:W-:Y:S07]  /*8f00*/  HMMA.16816.F32.BF16 R4, R72.reuse, R84, R4 ;  /* 0x000000544804723c */ /* 0x044fee0000041804 */
[----:B------:R-:W-:Y:S01]  /*8f10*/  FFMA.FTZ R84, R163, c[0x0][0x2d0], -R68 ;  /* 0x0000b400a3547a23 */ /* 0x000fe20000010844 */
[C---:B------:R-:W-:Y:S01]  /*8f20*/  HMMA.16816.F32.BF16 R8, R72.reuse, R86, R8 ;  /* 0x000000564808723c */ /* 0x040fe20000041808 */
[----:B----4-:R-:W2:Y:S02]  /*8f30*/  LDSM.16.MT88.4 R80, [R201+0x1000] ;  /* 0x00100000c950783b */ /* 0x010ea40000004200 */
[----:B------:R3:W4:Y:S01]  /*8f40*/  MUFU.EX2 R113, R84 ;  /* 0x0000005400717308 */ /* 0x0007220000000800 */
[----:B------:R-:W-:Y:S04]  /*8f50*/  MOV R163, R144 ;  /* 0x0000009000a37202 */ /* 0x000fe80000000f00 */
[C---:B------:R-:W-:Y:S04]  /*8f60*/  HMMA.16816.F32.BF16 R12, R72.reuse, R88, R12 ;  /* 0x00000058480c723c */ /* 0x040fe8000004180c */
[----:B------:R-:W-:Y:S02]  /*8f70*/  FFMA.FTZ R2, R2, R127, R163 ;  /* 0x0000007f02027223 */ /* 0x000fe400000100a3 */
[----:B------:R-:W-:Y:S01]  /*8f80*/  LDSM.16.MT88.4 R124, [R199+0x6800] ;  /* 0x00680000c77c783b */ /* 0x000fe20000004200 */
[--C-:B------:R-:W-:Y:S01]  /*8f90*/  FFMA.FTZ R88, R169, c[0x0][0x2d0], -R147.reuse ;  /* 0x0000b400a9587a23 */ /* 0x100fe20000010893 */
[C---:B------:R-:W-:Y:S03]  /*8fa0*/  HMMA.16816.F32.BF16 R16, R72.reuse, R90, R16 ;  /* 0x0000005a4810723c */ /* 0x040fe60000041810 */
[----:B------:R5:W-:Y:S01]  /*8fb0*/  MUFU.EX2 R162, R88 ;  /* 0x0000005800a27308 */ /* 0x000be20000000800 */
[----:B------:R-:W-:Y:S04]  /*8fc0*/  FADD.FTZ R2, R119, R2 ;  /* 0x0000000277027221 */ /* 0x000fe80000010000 */
[----:B------:R-:W-:Y:S04]  /*8fd0*/  FADD.FTZ R2, R117, R2 ;  /* 0x0000000275027221 */ /* 0x000fe80000010000 */
[----:B---3--:R-:W-:Y:S01]  /*8fe0*/  FFMA.FTZ R84, R168, c[0x0][0x2d0], -R68 ;  /* 0x0000b400a8547a23 */ /* 0x008fe20000010844 */
[C---:B-1----:R-:W-:Y:S03]  /*8ff0*/  HMMA.16816.F32.BF16 R20, R72.reuse, R76, R20 ;  /* 0x0000004c4814723c */ /* 0x042fe60000041814 */
[----:B------:R1:W3:Y:S01]  /*9000*/  MUFU.EX2 R112, R84 ;  /* 0x0000005400707308 */ /* 0x0002e20000000800 */
[----:B------:R-:W-:Y:S02]  /*9010*/  FADD.FTZ R2, R116, R2 ;  /* 0x0000000274027221 */ /* 0x000fe40000010000 */
[----:B------:R-:W-:Y:S01]  /*9020*/  LDSM.16.MT88.4 R116, [R200+0x6800] ;  /* 0x00680000c874783b */ /* 0x000fe20000004200 */
[----:B----4-:R-:W-:Y:S01]  /*9030*/  FADD.FTZ R0, R113, R0 ;  /* 0x0000000071007221 */ /* 0x010fe20000010000 */
[C---:B------:R-:W-:Y:S04]  /*9040*/  HMMA.16816.F32.BF16 R24, R72.reuse, R78, R24 ;  /* 0x0000004e4818723c */ /* 0x040fe80000041818 */
[----:B------:R-:W-:Y:S02]  /*9050*/  FFMA.FTZ R76, R171, c[0x0][0x2d0], -R68 ;  /* 0x0000b400ab4c7a23 */ /* 0x000fe40000010844 */
[----:B-----5:R-:W-:Y:S01]  /*9060*/  LDSM.16.MT88.4 R88, [R201+0x4800] ;  /* 0x00480000c958783b */ /* 0x020fe20000004200 */
[----:B------:R-:W-:Y:S01]  /*9070*/  FADD.FTZ R2, R250, R2 ;  /* 0x00000002fa027221 */ /* 0x000fe20000010000 */
[C---:B--2---:R-:W-:Y:S01]  /*9080*/  HMMA.16816.F32.BF16 R28, R72.reuse, R80, R28 ;  /* 0x00000050481c723c */ /* 0x044fe2000004181c */
[----:B------:R2:W4:Y:S03]  /*9090*/  MUFU.EX2 R160, R76 ;  /* 0x0000004c00a07308 */ /* 0x0005260000000800 */
[----:B------:R-:W-:Y:S03]  /*90a0*/  FADD.FTZ R2, R249, R2 ;  /* 0x00000002f9027221 */ /* 0x000fe60000010000 */
[----:B------:R-:W-:Y:S01]  /*90b0*/  FFMA.FTZ R80, R176, c[0x0][0x2d0], -R68 ;  /* 0x0000b400b0507a23 */ /* 0x000fe20000010844 */
[C---:B------:R-:W-:Y:S01]  /*90c0*/  HMMA.16816.F32.BF16 R32, R72.reuse, R82, R32 ;  /* 0x000000524820723c */ /* 0x040fe20000041820 */
[----:B-1----:R-:W1:Y:S02]  /*90d0*/  LDSM.16.MT88.4 R84, [R198+0x4800] ;  /* 0x00480000c654783b */ /* 0x002e640000004200 */
[----:B------:R5:W5:Y:S01]  /*90e0*/  MUFU.EX2 R159, R80 ;  /* 0x00000050009f7308 */ /* 0x000b620000000800 */
[----:B---3--:R-:W-:Y:S02]  /*90f0*/  FADD.FTZ R0, R112, R0 ;  /* 0x0000000070007221 */ /* 0x008fe40000010000 */
[----:B------:R-:W-:Y:S06]  /*9100*/  FADD.FTZ R2, R246, R2 ;  /* 0x00000002f6027221 */ /* 0x000fec0000010000 */
[----:B------:R-:W-:Y:S04]  /*9110*/  FADD.FTZ R2, R245, R2 ;  /* 0x00000002f5027221 */ /* 0x000fe80000010000 */
[----:B------:R-:W-:Y:S01]  /*9120*/  FADD.FTZ R2, R243, R2 ;  /* 0x00000002f3027221 */ /* 0x000fe20000010000 */
[----:B--2---:R-:W2:Y:S01]  /*9130*/  LDSM.16.MT88.4 R76, [R198+0x1800] ;  /* 0x00180000c64c783b */ /* 0x004ea20000004200 */
[----:B----4-:R-:W-:Y:S02]  /*9140*/  FADD.FTZ R0, R160, R0 ;  /* 0x00000000a0007221 */ /* 0x010fe40000010000 */
[----:B------:R-:W-:Y:S04]  /*9150*/  FADD.FTZ R2, R242, R2 ;  /* 0x00000002f2027221 */ /* 0x000fe80000010000 */
[----:B------:R-:W-:Y:S01]  /*9160*/  FADD.FTZ R2, R239, R2 ;  /* 0x00000002ef027221 */ /* 0x000fe20000010000 */
[----:B-----5:R-:W3:Y:S01]  /*9170*/  LDSM.16.MT88.4 R80, [R200+0x1800] ;  /* 0x00180000c850783b */ /* 0x020ee20000004200 */
[----:B------:R-:W-:Y:S02]  /*9180*/  FADD.FTZ R0, R159, R0 ;  /* 0x000000009f007221 */ /* 0x000fe40000010000 */
[----:B------:R-:W-:Y:S04]  /*9190*/  FADD.FTZ R2, R238, R2 ;  /* 0x00000002ee027221 */ /* 0x000fe80000010000 */
[----:B------:R-:W-:Y:S04]  /*91a0*/  FADD.FTZ R2, R115, R2 ;  /* 0x0000000273027221 */ /* 0x000fe80000010000 */
[----:B------:R-:W-:Y:S01]  /*91b0*/  FADD.FTZ R2, R114, R2 ;  /* 0x0000000272027221 */ /* 0x000fe20000010000 */
[C---:B-1----:R-:W-:Y:S03]  /*91c0*/  HMMA.16816.F32.BF16 R36, R72.reuse, R84, R36 ;  /* 0x000000544824723c */ /* 0x042fe60000041824 */
[----:B------:R-:W-:Y:S04]  /*91d0*/  FADD.FTZ R2, R162, R2 ;  /* 0x00000002a2027221 */ /* 0x000fe80000010000 */
[----:B------:R-:W-:Y:S01]  /*91e0*/  FADD.FTZ R2, R161, R2 ;  /* 0x00000002a1027221 */ /* 0x000fe20000010000 */
[C---:B------:R-:W-:Y:S01]  /*91f0*/  HMMA.16816.F32.BF16 R40, R72.reuse, R86, R40 ;  /* 0x000000564828723c */ /* 0x040fe20000041828 */
[----:B------:R-:W1:Y:S07]  /*9200*/  LDSM.16.MT88.4 R84, [R199+0x1800] ;  /* 0x00180000c754783b */ /* 0x000e6e0000004200 */
[C---:B------:R-:W-:Y:S07]  /*9210*/  HMMA.16816.F32.BF16 R44, R72.reuse, R92, R44 ;  /* 0x0000005c482c723c */ /* 0x040fee000004182c */
[--C-:B------:R-:W-:Y:S01]  /*9220*/  FFMA.FTZ R92, R211, c[0x0][0x2d0], -R147.reuse ;  /* 0x0000b400d35c7a23 */ /* 0x100fe20000010893 */
[C---:B------:R-:W-:Y:S03]  /*9230*/  HMMA.16816.F32.BF16 R48, R72.reuse, R94, R48 ;  /* 0x0000005e4830723c */ /* 0x040fe60000041830 */
[----:B------:R4:W-:Y:S05]  /*9240*/  MUFU.EX2 R158, R92 ;  /* 0x0000005c009e7308 */ /* 0x0009ea0000000800 */
[C---:B------:R-:W-:Y:S08]  /*9250*/  HMMA.16816.F32.BF16 R52, R72.reuse, R96, R52 ;  /* 0x000000604834723c */ /* 0x040ff00000041834 */
[C---:B------:R-:W-:Y:S01]  /*9260*/  HMMA.16816.F32.BF16 R56, R72.reuse, R98, R56 ;  /* 0x000000624838723c */ /* 0x040fe20000041838 */
[----:B------:R-:W-:Y:S07]  /*9270*/  LDSM.16.MT88.4 R96, [R201+0x5000] ;  /* 0x00500000c960783b */ /* 0x000fee0000004200 */
[C---:B------:R-:W-:Y:S01]  /*9280*/  HMMA.16816.F32.BF16 R60, R72.reuse, R88, R60 ;  /* 0x00000058483c723c */ /* 0x040fe2000004183c */
[----:B----4-:R-:W-:Y:S06]  /*9290*/  LDSM.16.MT88.4 R92, [R199+0x5000] ;  /* 0x00500000c75c783b */ /* 0x010fec0000004200 */
[--C-:B------:R-:W-:Y:S01]  /*92a0*/  FFMA.FTZ R88, R177, c[0x0][0x2d0], -R147.reuse ;  /* 0x0000b400b1587a23 */ /* 0x100fe20000010893 */
[----:B------:R-:W-:Y:S03]  /*92b0*/  HMMA.16816.F32.BF16 R64, R72, R90, R64 ;  /* 0x0000005a4840723c */ /* 0x000fe60000041840 */
[----:B------:R4:W5:Y:S04]  /*92c0*/  MUFU.EX2 R123, R88 ;  /* 0x00000058007b7308 */ /* 0x0009680000000800 */
[----:B------:R-:W-:Y:S02]  /*92d0*/  F2FP.BF16.PACK_AB R72, R114, R115 ;  /* 0x000000737248723e */ /* 0x000fe400000010ff */
[----:B------:R-:W-:Y:S03]  /*92e0*/  F2FP.BF16.PACK_AB R73, R112, R113 ;  /* 0x000000717049723e */ /* 0x000fe600000010ff */
[----:B------:R-:W-:Y:S02]  /*92f0*/  F2FP.BF16.PACK_AB R74, R161, R162 ;  /* 0x000000a2a14a723e */ /* 0x000fe400000010ff */
[----:B------:R-:W-:Y:S07]  /*9300*/  F2FP.BF16.PACK_AB R75, R159, R160 ;  /* 0x000000a09f4b723e */ /* 0x000fee00000010ff */
[C---:B--2---:R-:W-:Y:S01]  /*9310*/  HMMA.16816.F32.BF16 R4, R72.reuse, R76, R4 ;  /* 0x0000004c4804723c */ /* 0x044fe20000041804 */
[----:B----4-:R-:W2:Y:S06]  /*9320*/  LDSM.16.MT88.4 R88, [R201+0x1800] ;  /* 0x00180000c958783b */ /* 0x010eac0000004200 */
[--C-:B------:R-:W-:Y:S01]  /*9330*/  FFMA.FTZ R76, R178, c[0x0][0x2d0], -R147.reuse ;  /* 0x0000b400b24c7a23 */ /* 0x100fe20000010893 */
[C---:B------:R-:W-:Y:S03]  /*9340*/  HMMA.16816.F32.BF16 R8, R72.reuse, R78, R8 ;  /* 0x0000004e4808723c */ /* 0x040fe60000041808 */
[----:B------:R4:W4:Y:S01]  /*9350*/  MUFU.EX2 R122, R76 ;  /* 0x0000004c007a7308 */ /* 0x0009220000000800 */
[----:B-----5:R-:W-:Y:S04]  /*9360*/  FADD.FTZ R2, R123, R2 ;  /* 0x000000027b027221 */ /* 0x020fe80000010000 */
[C---:B---3--:R-:W-:Y:S07]  /*9370*/  HMMA.16816.F32.BF16 R12, R72.reuse, R80, R12 ;  /* 0x00000050480c723c */ /* 0x048fee000004180c */
[--C-:B------:R-:W-:Y:S01]  /*9380*/  FFMA.FTZ R80, R210, c[0x0][0x2d0], -R68.reuse ;  /* 0x0000b400d2507a23 */ /* 0x100fe20000010844 */
[C---:B------:R-:W-:Y:S03]  /*9390*/  HMMA.16816.F32.BF16 R16, R72.reuse, R82, R16 ;  /* 0x000000524810723c */ /* 0x040fe60000041810 */
[----:B------:R3:W-:Y:S05]  /*93a0*/  MUFU.EX2 R120, R80 ;  /* 0x0000005000787308 */ /* 0x0007ea0000000800 */
[C---:B-1----:R-:W-:Y:S04]  /*93b0*/  HMMA.16816.F32.BF16 R20, R72.reuse, R84, R20 ;  /* 0x000000544814723c */ /* 0x042fe80000041814 */
[----:B----4-:R-:W-:Y:S02]  /*93c0*/  FFMA.FTZ R76, R179, c[0x0][0x2d0], -R68 ;  /* 0x0000b400b34c7a23 */ /* 0x010fe40000010844 */
[----:B------:R-:W-:Y:S02]  /*93d0*/  FADD.FTZ R2, R122, R2 ;  /* 0x000000027a027221 */ /* 0x000fe40000010000 */
[C---:B------:R-:W-:Y:S01]  /*93e0*/  HMMA.16816.F32.BF16 R24, R72.reuse, R86, R24 ;  /* 0x000000564818723c */ /* 0x040fe20000041818 */
[----:B------:R1:W4:Y:S03]  /*93f0*/  MUFU.EX2 R121, R76 ;  /* 0x0000004c00797308 */ /* 0x0003260000000800 */
[--C-:B------:R-:W-:Y:S02]  /*9400*/  FFMA.FTZ R84, R212, c[0x0][0x2d0], -R147.reuse ;  /* 0x0000b400d4547a23 */ /* 0x100fe40000010893 */
[----:B------:R-:W-:Y:S02]  /*9410*/  FADD.FTZ R2, R158, R2 ;  /* 0x000000029e027221 */ /* 0x000fe40000010000 */
[C---:B--2---:R-:W-:Y:S01]  /*9420*/  HMMA.16816.F32.BF16 R28, R72.reuse, R88, R28 ;  /* 0x00000058481c723c */ /* 0x044fe2000004181c */
[----:B---3--:R-:W-:Y:S02]  /*9430*/  LDSM.16.MT88.4 R80, [R200+0x5000] ;  /* 0x00500000c850783b */ /* 0x008fe40000004200 */
[----:B------:R2:W3:Y:S04]  /*9440*/  MUFU.EX2 R157, R84 ;  /* 0x00000054009d7308 */ /* 0x0004e80000000800 */
[----:B------:R-:W-:Y:S01]  /*9450*/  FFMA.FTZ R88, R214, c[0x0][0x2d0], -R68 ;  /* 0x0000b400d6587a23 */ /* 0x000fe20000010844 */
[C---:B------:R-:W-:Y:S05]  /*9460*/  HMMA.16816.F32.BF16 R32, R72.reuse, R90, R32 ;  /* 0x0000005a4820723c */ /* 0x040fea0000041820 */
[----:B------:R5:W-:Y:S01]  /*9470*/  MUFU.EX2 R155, R88 ;  /* 0x00000058009b7308 */ /* 0x000be20000000800 */
[----:B-1----:R-:W1:Y:S01]  /*9480*/  LDSM.16.MT88.4 R76, [R198+0x5000] ;  /* 0x00500000c64c783b */ /* 0x002e620000004200 */
[----:B----4-:R-:W-:Y:S05]  /*9490*/  FADD.FTZ R0, R121, R0 ;  /* 0x0000000079007221 */ /* 0x010fea0000010000 */
[----:B------:R-:W-:Y:S02]  /*94a0*/  FADD.FTZ R0, R120, R0 ;  /* 0x0000000078007221 */ /* 0x000fe40000010000 */
[----:B--2---:R-:W-:Y:S02]  /*94b0*/  FFMA.FTZ R84, R213, c[0x0][0x2d0], -R68 ;  /* 0x0000b400d5547a23 */ /* 0x004fe40000010844 */
[----:B---3--:R-:W-:Y:S02]  /*94c0*/  FADD.FTZ R2, R157, R2 ;  /* 0x000000029d027221 */ /* 0x008fe40000010000 */
[----:B------:R2:W3:Y:S01]  /*94d0*/  MUFU.EX2 R156, R84 ;  /* 0x00000054009c7308 */ /* 0x0004e20000000800 */
[----:B-----5:R-:W-:Y:S08]  /*94e0*/  LDSM.16.MT88.4 R88, [R199+0x2000] ;  /* 0x00200000c758783b */ /* 0x020ff00000004200 */
[----:B--2---:R-:W2:Y:S01]  /*94f0*/  LDSM.16.MT88.4 R84, [R198+0x2000] ;  /* 0x00200000c654783b */ /* 0x004ea20000004200 */
[C---:B-1----:R-:W-:Y:S03]  /*9500*/  HMMA.16816.F32.BF16 R36, R72.reuse, R76, R36 ;  /* 0x0000004c4824723c */ /* 0x042fe60000041824 */
[----:B---3--:R-:W-:Y:S04]  /*9510*/  FADD.FTZ R0, R156, R0 ;  /* 0x000000009c007221 */ /* 0x008fe80000010000 */
[----:B------:R-:W-:Y:S01]  /*9520*/  FADD.FTZ R0, R155, R0 ;  /* 0x000000009b007221 */ /* 0x000fe20000010000 */
[C---:B------:R-:W-:Y:S01]  /*9530*/  HMMA.16816.F32.BF16 R40, R72.reuse, R78, R40 ;  /* 0x0000004e4828723c */ /* 0x040fe20000041828 */
[----:B------:R-:W1:Y:S07]  /*9540*/  LDSM.16.MT88.4 R76, [R201+0x2000] ;  /* 0x00200000c94c783b */ /* 0x000e6e0000004200 */
[C---:B------:R-:W-:Y:S08]  /*9550*/  HMMA.16816.F32.BF16 R44, R72.reuse, R80, R44 ;  /* 0x00000050482c723c */ /* 0x040ff0000004182c */
[C---:B------:R-:W-:Y:S01]  /*9560*/  HMMA.16816.F32.BF16 R48, R72.reuse, R82, R48 ;  /* 0x000000524830723c */ /* 0x040fe20000041830 */
[----:B------:R-:W3:Y:S07]  /*9570*/  LDSM.16.MT88.4 R80, [R198+0x5800] ;  /* 0x00580000c650783b */ /* 0x000eee0000004200 */
[C---:B------:R-:W-:Y:S07]  /*9580*/  HMMA.16816.F32.BF16 R52, R72.reuse, R92, R52 ;  /* 0x0000005c4834723c */ /* 0x040fee0000041834 */
[--C-:B------:R-:W-:Y:S01]  /*9590*/  FFMA.FTZ R92, R219, c[0x0][0x2d0], -R147.reuse ;  /* 0x0000b400db5c7a23 */ /* 0x100fe20000010893 */
[C---:B------:R-:W-:Y:S03]  /*95a0*/  HMMA.16816.F32.BF16 R56, R72.reuse, R94, R56 ;  /* 0x0000005e4838723c */ /* 0x040fe60000041838 */
[----:B------:R4:W-:Y:S05]  /*95b0*/  MUFU.EX2 R150, R92 ;  /* 0x0000005c00967308 */ /* 0x0009ea0000000800 */
[C---:B------:R-:W-:Y:S08]  /*95c0*/  HMMA.16816.F32.BF16 R60, R72.reuse, R96, R60 ;  /* 0x00000060483c723c */ /* 0x040ff0000004183c */
[----:B------:R-:W-:Y:S01]  /*95d0*/  HMMA.16816.F32.BF16 R64, R72, R98, R64 ;  /* 0x000000624840723c */ /* 0x000fe20000041840 */
[----:B------:R-:W-:Y:S06]  /*95e0*/  LDSM.16.MT88.4 R96, [R199+0x6000] ;  /* 0x00600000c760783b */ /* 0x000fec0000004200 */
[----:B------:R-:W-:Y:S02]  /*95f0*/  F2FP.BF16.PACK_AB R72, R122, R123 ;  /* 0x0000007b7a48723e */ /* 0x000fe400000010ff */
[----:B------:R-:W-:Y:S01]  /*9600*/  F2FP.BF16.PACK_AB R73, R120, R121 ;  /* 0x000000797849723e */ /* 0x000fe200000010ff */
[----:B----4-:R-:W-:Y:S02]  /*9610*/  LDSM.16.MT88.4 R92, [R200+0x6000] ;  /* 0x00600000c85c783b */ /* 0x010fe40000004200 */
[----:B------:R-:W-:Y:S02]  /*9620*/  F2FP.BF16.PACK_AB R74, R157, R158 ;  /* 0x0000009e9d4a723e */ /* 0x000fe400000010ff */
[----:B------:R-:W-:Y:S07]  /*9630*/  F2FP.BF16.PACK_AB R75, R155, R156 ;  /* 0x0000009c9b4b723e */ /* 0x000fee00000010ff */
[C---:B--2---:R-:W-:Y:S07]  /*9640*/  HMMA.16816.F32.BF16 R4, R72.reuse, R84, R4 ;  /* 0x000000544804723c */ /* 0x044fee0000041804 */
[--C-:B------:R-:W-:Y:S01]  /*9650*/  FFMA.FTZ R84, R215, c[0x0][0x2d0], -R147.reuse ;  /* 0x0000b400d7547a23 */ /* 0x100fe20000010893 */
[C---:B------:R-:W-:Y:S03]  /*9660*/  HMMA.16816.F32.BF16 R8, R72.reuse, R86, R8 ;  /* 0x000000564808723c */ /* 0x040fe60000041808 */
[----:B------:R2:W4:Y:S05]  /*9670*/  MUFU.EX2 R154, R84 ;  /* 0x00000054009a7308 */ /* 0x00052a0000000800 */
[C---:B------:R-:W-:Y:S07]  /*9680*/  HMMA.16816.F32.BF16 R12, R72.reuse, R100, R12 ;  /* 0x00000064480c723c */ /* 0x040fee000004180c */
[--C-:B------:R-:W-:Y:S01]  /*9690*/  FFMA.FTZ R100, R228, c[0x0][0x2d0], -R147.reuse ;  /* 0x0000b400e4647a23 */ /* 0x100fe20000010893 */
[C---:B------:R-:W-:Y:S03]  /*96a0*/  HMMA.16816.F32.BF16 R16, R72.reuse, R102, R16 ;  /* 0x000000664810723c */ /* 0x040fe60000041810 */
[----:B------:R5:W-:Y:S05]  /*96b0*/  MUFU.EX2 R140, R100 ;  /* 0x00000064008c7308 */ /* 0x000bea0000000800 */
[C---:B------:R-:W-:Y:S01]  /*96c0*/  HMMA.16816.F32.BF16 R20, R72.reuse, R88, R20 ;  /* 0x000000584814723c */ /* 0x040fe20000041814 */
[----:B--2---:R-:W2:Y:S03]  /*96d0*/  LDSM.16.MT88.4 R84, [R200+0x5800] ;  /* 0x00580000c854783b */ /* 0x004ea60000004200 */
[----:B----4-:R-:W-:Y:S03]  /*96e0*/  FADD.FTZ R2, R154, R2 ;  /* 0x000000029a027221 */ /* 0x010fe60000010000 */
[--C-:B------:R-:W-:Y:S01]  /*96f0*/  FFMA.FTZ R88, R216, c[0x0][0x2d0], -R147.reuse ;  /* 0x0000b400d8587a23 */ /* 0x100fe20000010893 */
[C---:B------:R-:W-:Y:S03]  /*9700*/  HMMA.16816.F32.BF16 R24, R72.reuse, R90, R24 ;  /* 0x0000005a4818723c */ /* 0x040fe60000041818 */
[----:B------:R4:W4:Y:S05]  /*9710*/  MUFU.EX2 R153, R88 ;  /* 0x0000005800997308 */ /* 0x00092a0000000800 */
[C---:B-1----:R-:W-:Y:S01]  /*9720*/  HMMA.16816.F32.BF16 R28, R72.reuse, R76, R28 ;  /* 0x0000004c481c723c */ /* 0x042fe2000004181c */
[----:B-----5:R-:W-:Y:S06]  /*9730*/  LDSM.16.MT88.4 R100, [R200+0x3000] ;  /* 0x00300000c864783b */ /* 0x020fec0000004200 */
[--C-:B------:R-:W-:Y:S01]  /*9740*/  FFMA.FTZ R76, R218, c[0x0][0x2d0], -R68.reuse ;  /* 0x0000b400da4c7a23 */ /* 0x100fe20000010844 */
[C---:B------:R-:W-:Y:S03]  /*9750*/  HMMA.16816.F32.BF16 R32, R72.reuse, R78, R32 ;  /* 0x0000004e4820723c */ /* 0x040fe60000041820 */
[----:B------:R1:W-:Y:S05]  /*9760*/  MUFU.EX2 R151, R76 ;  /* 0x0000004c00977308 */ /* 0x0003ea0000000800 */
[C---:B---3--:R-:W-:Y:S04]  /*9770*/  HMMA.16816.F32.BF16 R36, R72.reuse, R80, R36 ;  /* 0x000000504824723c */ /* 0x048fe80000041824 */
[----:B----4-:R-:W-:Y:S02]  /*9780*/  FFMA.FTZ R88, R217, c[0x0][0x2d0], -R68 ;  /* 0x0000b400d9587a23 */ /* 0x010fe40000010844 */
[----:B------:R-:W-:Y:S02]  /*9790*/  FADD.FTZ R2, R153, R2 ;  /* 0x0000000299027221 */ /* 0x000fe40000010000 */
[C---:B------:R-:W-:Y:S01]  /*97a0*/  HMMA.16816.F32.BF16 R40, R72.reuse, R82, R40 ;  /* 0x000000524828723c */ /* 0x040fe20000041828 */
[----:B------:R3:W4:Y:S03]  /*97b0*/  MUFU.EX2 R152, R88 ;  /* 0x0000005800987308 */ /* 0x0007260000000800 */
[--C-:B------:R-:W-:Y:S02]  /*97c0*/  FFMA.FTZ R80, R220, c[0x0][0x2d0], -R147.reuse ;  /* 0x0000b400dc507a23 */ /* 0x100fe40000010893 */
[----:B------:R-:W-:Y:S02]  /*97d0*/  FADD.FTZ R2, R150, R2 ;  /* 0x0000000296027221 */ /* 0x000fe40000010000 */
[C---:B--2---:R-:W-:Y:S03]  /*97e0*/  HMMA.16816.F32.BF16 R44, R72.reuse, R84, R44 ;  /* 0x00000054482c723c */ /* 0x044fe6000004182c */
[----:B------:R2:W-:Y:S01]  /*97f0*/  MUFU.EX2 R149, R80 ;  /* 0x0000005000957308 */ /* 0x0005e20000000800 */
[----:B-1----:R-:W-:Y:S03]  /*9800*/  LDSM.16.MT88.4 R76, [R201+0x5800] ;  /* 0x00580000c94c783b */ /* 0x002fe60000004200 */
[----:B------:R-:W-:Y:S01]  /*9810*/  FFMA.FTZ R84, R222, c[0x0][0x2d0], -R68 ;  /* 0x0000b400de547a23 */ /* 0x000fe20000010844 */
[C---:B------:R-:W-:Y:S05]  /*9820*/  HMMA.16816.F32.BF16 R48, R72.reuse, R86, R48 ;  /* 0x000000564830723c */ /* 0x040fea0000041830 */
[----:B------:R1:W-:Y:S01]  /*9830*/  MUFU.EX2 R146, R84 ;  /* 0x0000005400927308 */ /* 0x0003e20000000800 */
[----:B---3--:R-:W3:Y:S01]  /*9840*/  LDSM.16.MT88.4 R88, [R199+0x5800] ;  /* 0x00580000c758783b */ /* 0x008ee20000004200 */
[----:B----4-:R-:W-:Y:S05]  /*9850*/  FADD.FTZ R0, R152, R0 ;  /* 0x0000000098007221 */ /* 0x010fea0000010000 */
[----:B------:R-:W-:Y:S02]  /*9860*/  FADD.FTZ R0, R151, R0 ;  /* 0x0000000097007221 */ /* 0x000fe40000010000 */
[----:B--2---:R-:W-:Y:S04]  /*9870*/  FFMA.FTZ R80, R221, c[0x0][0x2d0], -R68 ;  /* 0x0000b400dd507a23 */ /* 0x004fe80000010844 */
[----:B------:R2:W4:Y:S01]  /*9880*/  MUFU.EX2 R148, R80 ;  /* 0x0000005000947308 */ /* 0x0005220000000800 */
[----:B-1----:R-:W-:Y:S08]  /*9890*/  LDSM.16.MT88.4 R84, [R200+0x2800] ;  /* 0x00280000c854783b */ /* 0x002ff00000004200 */
[----:B--2---:R-:W1:Y:S01]  /*98a0*/  LDSM.16.MT88.4 R80, [R198+0x2800] ;  /* 0x00280000c650783b */ /* 0x004e620000004200 */
[----:B----4-:R-:W-:Y:S01]  /*98b0*/  FADD.FTZ R0, R148, R0 ;  /* 0x0000000094007221 */ /* 0x010fe20000010000 */
[C---:B---3--:R-:W-:Y:S08]  /*98c0*/  HMMA.16816.F32.BF16 R52, R72.reuse, R88, R52 ;  /* 0x000000584834723c */ /* 0x048ff00000041834 */
[C---:B------:R-:W-:Y:S01]  /*98d0*/  HMMA.16816.F32.BF16 R56, R72.reuse, R90, R56 ;  /* 0x0000005a4838723c */ /* 0x040fe20000041838 */
[----:B------:R-:W2:Y:S07]  /*98e0*/  LDSM.16.MT88.4 R88, [R199+0x2800] ;  /* 0x00280000c758783b */ /* 0x000eae0000004200 */
[C---:B------:R-:W-:Y:S07]  /*98f0*/  HMMA.16816.F32.BF16 R60, R72.reuse, R76, R60 ;  /* 0x0000004c483c723c */ /* 0x040fee000004183c */
[--C-:B------:R-:W-:Y:S01]  /*9900*/  FFMA.FTZ R76, R223, c[0x0][0x2d0], -R147.reuse ;  /* 0x0000b400df4c7a23 */ /* 0x100fe20000010893 */
[----:B------:R-:W-:Y:S03]  /*9910*/  HMMA.16816.F32.BF16 R64, R72, R78, R64 ;  /* 0x0000004e4840723c */ /* 0x000fe60000041840 */
[----:B------:R3:W-:Y:S04]  /*9920*/  MUFU.EX2 R145, R76 ;  /* 0x0000004c00917308 */ /* 0x0007e80000000800 */
[----:B------:R-:W-:Y:S02]  /*9930*/  F2FP.BF16.PACK_AB R72, R153, R154 ;  /* 0x0000009a9948723e */ /* 0x000fe400000010ff */
[----:B------:R-:W-:Y:S03]  /*9940*/  F2FP.BF16.PACK_AB R73, R151, R152 ;  /* 0x000000989749723e */ /* 0x000fe600000010ff */
[----:B------:R-:W-:Y:S02]  /*9950*/  F2FP.BF16.PACK_AB R74, R149, R150 ;  /* 0x00000096954a723e */ /* 0x000fe400000010ff */
[----:B------:R-:W-:Y:S07]  /*9960*/  F2FP.BF16.PACK_AB R75, R146, R148 ;  /* 0x00000094924b723e */ /* 0x000fee00000010ff */
[C---:B-1----:R-:W-:Y:S03]  /*9970*/  HMMA.16816.F32.BF16 R4, R72.reuse, R80, R4 ;  /* 0x000000504804723c */ /* 0x042fe60000041804 */
[--C-:B---3--:R-:W-:Y:S05]  /*9980*/  FFMA.FTZ R76, R224, c[0x0][0x2d0], -R147.reuse ;  /* 0x0000b400e04c7a23 */ /* 0x108fea0000010893 */
[C---:B------:R-:W-:Y:S01]  /*9990*/  HMMA.16816.F32.BF16 R8, R72.reuse, R82, R8 ;  /* 0x000000524808723c */ /* 0x040fe20000041808 */
[----:B------:R1:W3:Y:S03]  /*99a0*/  MUFU.EX2 R144, R76 ;  /* 0x0000004c00907308 */ /* 0x0002e60000000800 */
[--C-:B------:R-:W-:Y:S04]  /*99b0*/  FFMA.FTZ R80, R225, c[0x0][0x2d0], -R68.reuse ;  /* 0x0000b400e1507a23 */ /* 0x100fe80000010844 */
[C---:B------:R-:W-:Y:S03]  /*99c0*/  HMMA.16816.F32.BF16 R12, R72.reuse, R84, R12 ;  /* 0x00000054480c723c */ /* 0x040fe6000004180c */
[----:B------:R4:W-:Y:S04]  /*99d0*/  MUFU.EX2 R143, R80 ;  /* 0x00000050008f7308 */ /* 0x0009e80000000800 */
[----:B------:R-:W-:Y:S01]  /*99e0*/  FFMA.FTZ R84, R227, c[0x0][0x2d0], -R147 ;  /* 0x0000b400e3547a23 */ /* 0x000fe20000010893 */
[C---:B------:R-:W-:Y:S05]  /*99f0*/  HMMA.16816.F32.BF16 R16, R72.reuse, R86, R16 ;  /* 0x000000564810723c */ /* 0x040fea0000041810 */
[----:B------:R5:W5:Y:S03]  /*9a00*/  MUFU.EX2 R141, R84 ;  /* 0x00000054008d7308 */ /* 0x000b660000000800 */
[C---:B--2---:R-:W-:Y:S01]  /*9a10*/  HMMA.16816.F32.BF16 R20, R72.reuse, R88, R20 ;  /* 0x000000584814723c */ /* 0x044fe20000041814 */
[----:B-1----:R-:W1:Y:S03]  /*9a20*/  LDSM.16.MT88.4 R76, [R201+0x2800] ;  /* 0x00280000c94c783b */ /* 0x002e660000004200 */
[----:B---3--:R-:W-:Y:S04]  /*9a30*/  F2FP.BF16.PACK_AB R136, R144, R145 ;  /* 0x000000919088723e */ /* 0x008fe800000010ff */
[C---:B------:R-:W-:Y:S01]  /*9a40*/  HMMA.16816.F32.BF16 R24, R72.reuse, R90, R24 ;  /* 0x0000005a4818723c */ /* 0x040fe20000041818 */
[----:B------:R-:W-:Y:S03]  /*9a50*/  LDSM.16.MT88.4 R88, [R198+0x3000] ;  /* 0x00300000c658783b */ /* 0x000fe60000004200 */
[--C-:B----4-:R-:W-:Y:S02]  /*9a60*/  FFMA.FTZ R80, R226, c[0x0][0x2d0], -R68.reuse ;  /* 0x0000b400e2507a23 */ /* 0x110fe40000010844 */
[----:B------:R-:W-:Y:S02]  /*9a70*/  FFMA.FTZ R68, R71, c[0x0][0x2d0], -R68 ;  /* 0x0000b40047447a23 */ /* 0x000fe40000010844 */
[----:B------:R2:W3:Y:S01]  /*9a80*/  MUFU.EX2 R142, R80 ;  /* 0x00000050008e7308 */ /* 0x0004e20000000800 */
[----:B-----5:R-:W-:Y:S03]  /*9a90*/  LDSM.16.MT88.4 R84, [R201+0x6000] ;  /* 0x00600000c954783b */ /* 0x020fe60000004200 */
[----:B------:R-:W-:Y:S06]  /*9aa0*/  F2FP.BF16.PACK_AB R138, R140, R141 ;  /* 0x0000008d8c8a723e */ /* 0x000fec00000010ff */
[----:B------:R-:W4:Y:S01]  /*9ab0*/  MUFU.EX2 R68, R68 ;  /* 0x0000004400447308 */ /* 0x000f220000000800 */
[----:B--2---:R-:W2:Y:S01]  /*9ac0*/  LDSM.16.MT88.4 R80, [R198+0x6000] ;  /* 0x00600000c650783b */ /* 0x004ea20000004200 */
[----:B---3--:R-:W-:Y:S01]  /*9ad0*/  F2FP.BF16.PACK_AB R137, R142, R143 ;  /* 0x0000008f8e89723e */ /* 0x008fe200000010ff */
[C---:B-1----:R-:W-:Y:S08]  /*9ae0*/  HMMA.16816.F32.BF16 R28, R72.reuse, R76, R28 ;  /* 0x0000004c481c723c */ /* 0x042ff0000004181c */
[C---:B------:R-:W-:Y:S04]  /*9af0*/  HMMA.16816.F32.BF16 R32, R72.reuse, R78, R32 ;  /* 0x0000004e4820723c */ /* 0x040fe80000041820 */
[----:B----4-:R-:W-:Y:S04]  /*9b00*/  F2FP.BF16.PACK_AB R139, R68, R70 ;  /* 0x00000046448b723e */ /* 0x010fe800000010ff */
[C---:B--2---:R-:W-:Y:S08]  /*9b10*/  HMMA.16816.F32.BF16 R36, R72.reuse, R80, R36 ;  /* 0x000000504824723c */ /* 0x044ff00000041824 */
[C---:B------:R-:W-:Y:S08]  /*9b20*/  HMMA.16816.F32.BF16 R40, R72.reuse, R82, R40 ;  /* 0x000000524828723c */ /* 0x040ff00000041828 */
[C---:B------:R-:W-:Y:S08]  /*9b30*/  HMMA.16816.F32.BF16 R44, R72.reuse, R92, R44 ;  /* 0x0000005c482c723c */ /* 0x040ff0000004182c */
[C---:B------:R-:W-:Y:S08]  /*9b40*/  HMMA.16816.F32.BF16 R48, R72.reuse, R94, R48 ;  /* 0x0000005e4830723c */ /* 0x040ff00000041830 */
[C---:B------:R-:W-:Y:S08]  /*9b50*/  HMMA.16816.F32.BF16 R52, R72.reuse, R96, R52 ;  /* 0x000000604834723c */ /* 0x040ff00000041834 */
[C---:B------:R-:W-:Y:S08]  /*9b60*/  HMMA.16816.F32.BF16 R56, R72.reuse, R98, R56 ;  /* 0x000000624838723c */ /* 0x040ff00000041838 */
[C---:B------:R-:W-:Y:S08]  /*9b70*/  HMMA.16816.F32.BF16 R60, R72.reuse, R84, R60 ;  /* 0x00000054483c723c */ /* 0x040ff0000004183c */
[----:B------:R-:W-:Y:S08]  /*9b80*/  HMMA.16816.F32.BF16 R64, R72, R86, R64 ;  /* 0x000000564840723c */ /* 0x000ff00000041840 */
[C---:B------:R-:W-:Y:S01]  /*9b90*/  HMMA.16816.F32.BF16 R72, R136.reuse, R88, R4 ;  /* 0x000000588848723c */ /* 0x040fe20000041804 */
[----:B------:R-:W1:Y:S07]  /*9ba0*/  LDSM.16.MT88.4 R4, [R198+0x6800] ;  /* 0x00680000c604783b */ /* 0x000e6e0000004200 */
[C---:B------:R-:W-:Y:S08]  /*9bb0*/  HMMA.16816.F32.BF16 R76, R136.reuse, R90, R8 ;  /* 0x0000005a884c723c */ /* 0x040ff00000041808 */
[C---:B------:R-:W-:Y:S08]  /*9bc0*/  HMMA.16816.F32.BF16 R80, R136.reuse, R100, R12 ;  /* 0x000000648850723c */ /* 0x040ff0000004180c */
[C---:B------:R-:W-:Y:S08]  /*9bd0*/  HMMA.16816.F32.BF16 R84, R136.reuse, R102, R16 ;  /* 0x000000668854723c */ /* 0x040ff00000041810 */
[C---:B------:R-:W-:Y:S08]  /*9be0*/  HMMA.16816.F32.BF16 R88, R136.reuse, R104, R20 ;  /* 0x000000688858723c */ /* 0x040ff00000041814 */
[C---:B------:R-:W-:Y:S08]  /*9bf0*/  HMMA.16816.F32.BF16 R92, R136.reuse, R106, R24 ;  /* 0x0000006a885c723c */ /* 0x040ff00000041818 */
[C---:B------:R-:W-:Y:S08]  /*9c00*/  HMMA.16816.F32.BF16 R96, R136.reuse, R108, R28 ;  /* 0x0000006c8860723c */ /* 0x040ff0000004181c */
[C---:B------:R-:W-:Y:S08]  /*9c10*/  HMMA.16816.F32.BF16 R100, R136.reuse, R110, R32 ;  /* 0x0000006e8864723c */ /* 0x040ff00000041820 */
[C---:B-1----:R-:W-:Y:S08]  /*9c20*/  HMMA.16816.F32.BF16 R104, R136.reuse, R4, R36 ;  /* 0x000000048868723c */ /* 0x042ff00000041824 */
[C---:B------:R-:W-:Y:S01]  /*9c30*/  HMMA.16816.F32.BF16 R108, R136.reuse, R6, R40 ;  /* 0x00000006886c723c */ /* 0x040fe20000041828 */
[----:B------:R-:W1:Y:S07]  /*9c40*/  LDSM.16.MT88.4 R4, [R201+0x6800] ;  /* 0x00680000c904783b */ /* 0x000e6e0000004200 */
[C---:B------:R-:W-:Y:S08]  /*9c50*/  HMMA.16816.F32.BF16 R112, R136.reuse, R116, R44 ;  /* 0x000000748870723c */ /* 0x040ff0000004182c */
[C---:B------:R-:W-:Y:S08]  /*9c60*/  HMMA.16816.F32.BF16 R116, R136.reuse, R118, R48 ;  /* 0x000000768874723c */ /* 0x040ff00000041830 */
[C---:B------:R-:W-:Y:S08]  /*9c70*/  HMMA.16816.F32.BF16 R120, R136.reuse, R124, R52 ;  /* 0x0000007c8878723c */ /* 0x040ff00000041834 */
[C---:B------:R-:W-:Y:S08]  /*9c80*/  HMMA.16816.F32.BF16 R124, R136.reuse, R126, R56 ;  /* 0x0000007e887c723c */ /* 0x040ff00000041838 */
[C---:B-1----:R-:W-:Y:S07]  /*9c90*/  HMMA.16816.F32.BF16 R60, R136.reuse, R4, R60 ;  /* 0x00000004883c723c */ /* 0x042fee000004183c */
        /* <DEDUP_REMOVED lines=10> */
[----:B------:R-:W-:Y:S01]  /*9d40*/  FADD.FTZ R0, R68, R0 ;  /* 0x0000000044007221 */ /* 0x000fe20000010000 */
[----:B------:R-:W-:Y:S02]  /*9d50*/  MOV R68, R3 ;  /* 0x0000000300447202 */ /* 0x000fe40000000f00 */
[----:B------:R1:W-:Y:S04]  /*9d60*/  STL [R1], R2 ;  /* 0x0000000201007387 */ /* 0x0003e80000100800 */
[----:B------:R1:W-:Y:S01]  /*9d70*/  STL [R1+0x4], R0 ;  /* 0x0000040001007387 */ /* 0x0003e20000100800 */
[----:B------:R-:W-:-:S05]  /*9d80*/  @P0 BRA `(.L_x_144) ;  /* 0xffffc67000000947 */ /* 0x000fca000383ffff */
.L_x_141:
[----:B------:R-:W-:Y:S05]  /*9d90*/  BRA.DIV ~URZ, `(.L_x_145) ;  /* 0x000043127f007947 */ /* 0x000fea000b800000 */
[----:B-12---:R-:W2:Y:S04]  /*9da0*/  LDL.LU R2, [R1] ;  /* 0x0000000001027983 */ /* 0x006ea80000300800 */
[----:B------:R-:W3:Y:S04]  /*9db0*/  LDL.LU R5, [R1+0x4] ;  /* 0x0000040001057983 */ /* 0x000ee80000300800 */
[----:B--2---:R-:W1:Y:S04]  /*9dc0*/  SHFL.BFLY PT, R0, R2, 0x2, 0x1f ;  /* 0x0c401f0002007f89 */ /* 0x004e6800000e0000 */
[----:B---3--:R-:W2:Y:S01]  /*9dd0*/  SHFL.BFLY PT, R3, R5, 0x2, 0x1f ;  /* 0x0c401f0005037f89 */ /* 0x008ea200000e0000 */
[----:B-1----:R-:W-:-:S02]  /*9de0*/  FADD.FTZ R0, R0, R2 ;  /* 0x0000000200007221 */ /* 0x002fc40000010000 */
[----:B--2---:R-:W-:-:S03]  /*9df0*/  FADD.FTZ R3, R3, R5 ;  /* 0x0000000503037221 */ /* 0x004fc60000010000 */
[----:B------:R-:W1:Y:S04]  /*9e00*/  SHFL.BFLY PT, R2, R0, 0x1, 0x1f ;  /* 0x0c201f0000027f89 */ /* 0x000e6800000e0000 */
[----:B------:R2:W3:Y:S01]  /*9e10*/  SHFL.BFLY PT, R4, R3, 0x1, 0x1f ;  /* 0x0c201f0003047f89 */ /* 0x0004e200000e0000 */
[----:B-1----:R-:W-:-:S05]  /*9e20*/  FADD.FTZ R0, R0, R2 ;  /* 0x0000000200007221 */ /* 0x002fca0000010000 */
.L_x_208:
[----:B------:R-:W-:Y:S01]  /*9e30*/  FSETP.NE.FTZ.AND P1, PT, R0, RZ, PT ;  /* 0x000000ff0000720b */ /* 0x000fe20003f35000 */
[----:B--23--:R-:W-:Y:S01]  /*9e40*/  FADD.FTZ R3, R4, R3 ;  /* 0x0000000304037221 */ /* 0x00cfe20000010000 */
[----:B------:R-:W-:Y:S02]  /*9e50*/  MOV R2, RZ ;  /* 0x000000ff00027202 */ /* 0x000fe40000000f00 */
[----:B------:R-:W-:Y:S02]  /*9e60*/  MOV R21, 0xff800000 ;  /* 0xff80000000157802 */ /* 0x000fe40000000f00 */
[----:B------:R-:W-:-:S02]  /*9e70*/  FSETP.NE.FTZ.AND P0, PT, R3, RZ, PT ;  /* 0x000000ff0300720b */ /* 0x000fc40003f15000 */
        /* <DEDUP_REMOVED lines=80> */
.L_x_138:
[----:B--2---:R2:W5:Y:S04]  /*a380*/  LDL R6, [R1+0x28] ;  /* 0x0000280001067983 */ /* 0x0045680000100800 */
[----:B------:R-:W3:Y:S01]  /*a390*/  S2R R2, SR_TID.X ;  /* 0x0000000000027919 */ /* 0x000ee20000002100 */
[----:B------:R-:W-:Y:S01]  /*a3a0*/  BSSY B0, `(.L_x_146) ;  /* 0x0000011000007945 */ /* 0x000fe20003800000 */
[----:B---3--:R-:W-:-:S13]  /*a3b0*/  LOP3.LUT P0, RZ, R2, 0xff, RZ, 0xc0, !PT ;  /* 0x000000ff02ff7812 */ /* 0x008fda000780c0ff */
[----:B------:R-:W-:Y:S05]  /*a3c0*/  @P0 BRA `(.L_x_147) ;  /* 0x000000e000000947 */ /* 0x000fea0003800000 */
[----:B--2---:R-:W2:Y:S01]  /*a3d0*/  S2R R4, SR_LANEID ;  /* 0x0000000000047919 */ /* 0x004ea20000000000 */
[----:B------:R-:W-:Y:S01]  /*a3e0*/  VOTEU.ANY UR4, UPT, PT ;  /* 0x0000000000047886 */ /* 0x000fe200038e0100 */
[----:B-1----:R-:W-:Y:S01]  /*a3f0*/  IMAD.MOV.U32 R5, RZ, RZ, c[0x0][0x564] ;  /* 0x00015900ff057624 */ /* 0x002fe200078e00ff */
[----:B------:R-:W2:Y:S08]  /*a400*/  FLO.U32 R3, UR4 ;  /* 0x0000000400037d00 */ /* 0x000eb000080e0000 */
[----:B------:R-:W1:Y:S01]  /*a410*/  POPC R2, UR4 ;  /* 0x0000000400027d09 */ /* 0x000e620008000000 */
[----:B--2---:R-:W-:Y:S01]  /*a420*/  ISETP.EQ.U32.AND P0, PT, R3, R4, PT ;  /* 0x000000040300720c */ /* 0x004fe20003f02070 */
[----:B------:R-:W-:-:S12]  /*a430*/  IMAD.MOV.U32 R4, RZ, RZ, c[0x0][0x560] ;  /* 0x00015800ff047624 */ /* 0x000fd800078e00ff */
[----:B-1----:R1:W2:Y:S04]  /*a440*/  @P0 ATOMG.E.ADD.STRONG.GPU PT, R2, [R4.64], R2 ;  /* 0x00000002040209a8 */ /* 0x0022a800081ee1c6 */
[----:B-1----:R-:W1:Y:S04]  /*a450*/  S2R R4, SR_LTMASK ;  /* 0x0000000000047919 */ /* 0x002e680000003900 */
[----:B--2---:R1:W2:Y:S02]  /*a460*/  SHFL.IDX PT, R3, R2, R3, 0x1f ;  /* 0x00001f0302037589 */ /* 0x0042a400000e0000 */
[----:B-1----:R-:W-:-:S06]  /*a470*/  LOP3.LUT R2, R4, UR4, RZ, 0xc0, !PT ;  /* 0x0000000404027c12 */ /* 0x002fcc000f8ec0ff */
[----:B------:R-:W2:Y:S02]  /*a480*/  POPC R2, R2 ;  /* 0x0000000200027309 */ /* 0x000ea40000000000 */
[----:B--2--5:R-:W-:-:S05]  /*a490*/  IADD3 R6, R3, c[0x0][0xc], R2 ;  /* 0x0000030003067a10 */ /* 0x024fca0007ffe002 */
[----:B------:R1:W-:Y:S02]  /*a4a0*/  STL [R1+0x28], R6 ;  /* 0x0000280601007387 */ /* 0x0003e40000100800 */
.L_x_147:
[----:B--2---:R-:W-:Y:S05]  /*a4b0*/  BSYNC B0 ;  /* 0x0000000000007941 */ /* 0x004fea0003800000 */
.L_x_146:
[----:B-1----:R-:W2:Y:S04]  /*a4c0*/  LDL.64 R4, [R1+0x8] ;  /* 0x0000080001047983 */ /* 0x002ea80000100a00 */
[----:B------:R-:W3:Y:S04]  /*a4d0*/  LDL R2, [R1+0x10] ;  /* 0x0000100001027983 */ /* 0x000ee80000100800 */
[----:B------:R-:W4:Y:S01]  /*a4e0*/  LDL R8, [R1+0x20] ;  /* 0x0000200001087983 */ /* 0x000f220000100800 */
[----:B------:R-:W-:Y:S01]  /*a4f0*/  PRMT R0, R0, 0x9910, RZ ;  /* 0x0000991000007816 */ /* 0x000fe200000000ff */
[----:B------:R-:W-:Y:S01]  /*a500*/  BSSY B1, `(.L_x_148) ;  /* 0x00002b9000017945 */ /* 0x000fe20003800000 */
[----:B-----5:R-:W-:-:S02]  /*a510*/  IMAD.MOV.U32 R66, RZ, RZ, R6 ;  /* 0x000000ffff427224 */ /* 0x020fc400078e0006 */
[----:B------:R-:W-:Y:S02]  /*a520*/  ISETP.NE.AND P0, PT, R0, RZ, PT ;  /* 0x000000ff0000720c */ /* 0x000fe40003f05270 */
[----:B--2---:R-:W-:Y:S02]  /*a530*/  SHF.R.S32.HI R40, RZ, 0x1f, R4 ;  /* 0x0000001fff287819 */ /* 0x004fe40000011404 */
[----:B---3--:R-:W-:Y:S02]  /*a540*/  SHF.R.S32.HI R41, RZ, 0x1f, R2 ;  /* 0x0000001fff297819 */ /* 0x008fe40000011402 */
[----:B----4-:R-:W-:-:S07]  /*a550*/  SHF.R.S32.HI R7, RZ, 0x1f, R8 ;  /* 0x0000001fff077819 */ /* 0x010fce0000011408 */
[----:B------:R-:W-:Y:S05]  /*a560*/  @!P0 BRA `(.L_x_149) ;  /* 0x00001ee000008947 */ /* 0x000fea0003800000 */
[----:B------:R-:W2:Y:S04]  /*a570*/  LDL R14, [R1+0x58] ;  /* 0x00005800010e7983 */ /* 0x000ea80000100800 */
[----:B------:R-:W3:Y:S04]  /*a580*/  LDL R13, [R1+0x5c] ;  /* 0x00005c00010d7983 */ /* 0x000ee80000100800 */
[----:B------:R-:W4:Y:S04]  /*a590*/  LDL R9, [R1+0x64] ;  /* 0x0000640001097983 */ /* 0x000f280000100800 */
[----:B------:R-:W4:Y:S04]  /*a5a0*/  LDL R12, [R1+0x60] ;  /* 0x00006000010c7983 */ /* 0x000f280000100800 */
[----:B------:R-:W4:Y:S04]  /*a5b0*/  LDL R11, [R1+0x74] ;  /* 0x00007400010b7983 */ /* 0x000f280000100800 */
[----:B------:R-:W4:Y:S04]  /*a5c0*/  LDL R6, [R1+0x6c] ;  /* 0x00006c0001067983 */ /* 0x000f280000100800 */
[----:B------:R-:W4:Y:S04]  /*a5d0*/  LDL R5, [R1+0x70] ;  /* 0x0000700001057983 */ /* 0x000f280000100800 */
[----:B------:R-:W4:Y:S01]  /*a5e0*/  LDL R10, [R1+0x68] ;  /* 0x00006800010a7983 */ /* 0x000f220000100800 */
[----:B------:R-:W-:Y:S01]  /*a5f0*/  WARPSYNC 0xffffffff ;  /* 0xffffffff00007948 */ /* 0x000fe20003800000 */
[----:B------:R-:W-:-:S02]  /*a600*/  F2FP.BF16.PACK_AB R0, R129, R128 ;  /* 0x000000808100723e */ /* 0x000fc400000010ff */
[----:B------:R-:W-:Y:S01]  /*a610*/  BAR.SYNC.DEFER_BLOCKING 0x1, 0x100 ;  /* 0x0044000000007b1d */ /* 0x000fe20000010000 */
[----:B------:R-:W-:Y:S02]  /*a620*/  F2FP.BF16.PACK_AB R2, R101, R100 ;  /* 0x000000646502723e */ /* 0x000fe400000010ff */
[----:B------:R-:W-:Y:S02]  /*a630*/  F2FP.BF16.PACK_AB R3, R49, R48 ;  /* 0x000000303103723e */ /* 0x000fe400000010ff */
[----:B------:R-:W-:Y:S02]  /*a640*/  F2FP.BF16.PACK_AB R4, R71, R70 ;  /* 0x000000464704723e */ /* 0x000fe400000010ff */
[----:B------:R-:W-:-:S04]  /*a650*/  ISETP.NE.U32.AND P1, PT, RZ, c[0x0][0x500], PT ;  /* 0x00014000ff007a0c */ /* 0x000fc80003f25070 */
[----:B------:R-:W-:Y:S01]  /*a660*/  ISETP.NE.AND.EX P1, PT, RZ, c[0x0][0x504], PT, P1 ;  /* 0x00014100ff007a0c */ /* 0x000fe20003f25310 */
[----:B--2---:R1:W-:Y:S04]  /*a670*/  STS [R14], R0 ;  /* 0x000000000e007388 */ /* 0x0043e80000000800 */
[----:B------:R2:W-:Y:S04]  /*a680*/  STS [R14+0x400], R2 ;  /* 0x000400020e007388 */ /* 0x0005e80000000800 */
[----:B---3--:R3:W-:Y:S01]  /*a690*/  STS [R13], R3 ;  /* 0x000000030d007388 */ /* 0x0087e20000000800 */
[----:B-1----:R-:W-:-:S02]  /*a6a0*/  F2FP.BF16.PACK_AB R0, R79, R78 ;  /* 0x0000004e4f00723e */ /* 0x002fc400000010ff */
[----:B--2---:R-:W-:-:S03]  /*a6b0*/  F2FP.BF16.PACK_AB R2, R51, R50 ;  /* 0x000000323302723e */ /* 0x004fc600000010ff */
[----:B------:R1:W-:Y:S01]  /*a6c0*/  STS [R13+0x400], R0 ;  /* 0x000400000d007388 */ /* 0x0003e20000000800 */
[----:B---3--:R-:W-:-:S03]  /*a6d0*/  F2FP.BF16.PACK_AB R3, R65, R64 ;  /* 0x000000404103723e */ /* 0x008fc600000010ff */
[----:B----4-:R2:W-:Y:S04]  /*a6e0*/  STS [R9], R2 ;  /* 0x0000000209007388 */ /* 0x0105e80000000800 */
[----:B------:R3:W-:Y:S01]  /*a6f0*/  STS [R9+0x400], R3 ;  /* 0x0004000309007388 */ /* 0x0007e20000000800 */
[----:B-1----:R-:W-:Y:S02]  /*a700*/  F2FP.BF16.PACK_AB R0, R53, R52 ;  /* 0x000000343500723e */ /* 0x002fe400000010ff */
[----:B--2---:R-:W-:-:S03]  /*a710*/  F2FP.BF16.PACK_AB R2, R113, R112 ;  /* 0x000000707102723e */ /* 0x004fc600000010ff */
[----:B------:R1:W-:Y:S01]  /*a720*/  STS [R12], R0 ;  /* 0x000000000c007388 */ /* 0x0003e20000000800 */
[----:B---3--:R-:W-:-:S03]  /*a730*/  F2FP.BF16.PACK_AB R3, R55, R54 ;  /* 0x000000363703723e */ /* 0x008fc600000010ff */
[----:B------:R2:W-:Y:S04]  /*a740*/  STS [R12+0x400], R2 ;  /* 0x000400020c007388 */ /* 0x0005e80000000800 */
[----:B------:R3:W-:Y:S01]  /*a750*/  STS [R11], R3 ;  /* 0x000000030b007388 */ /* 0x0007e20000000800 */
[----:B-1----:R-:W-:Y:S02]  /*a760*/  F2FP.BF16.PACK_AB R0, R109, R108 ;  /* 0x0000006c6d00723e */ /* 0x002fe400000010ff */
[----:B--2---:R-:W-:-:S03]  /*a770*/  F2FP.BF16.PACK_AB R2, R57, R56 ;  /* 0x000000383902723e */ /* 0x004fc600000010ff */
[----:B------:R1:W-:Y:S01]  /*a780*/  STS [R11+0x400], R0 ;  /* 0x000400000b007388 */ /* 0x0003e20000000800 */
[----:B---3--:R-:W-:-:S03]  /*a790*/  F2FP.BF16.PACK_AB R3, R105, R104 ;  /* 0x000000686903723e */ /* 0x008fc600000010ff */
[----:B------:R2:W-:Y:S04]  /*a7a0*/  STS [R6], R2 ;  /* 0x0000000206007388 */ /* 0x0005e80000000800 */
        /* <DEDUP_REMOVED lines=11> */
[----:B------:R2:W-:Y:S04]  /*a860*/  STS [R14+0x4000], R3 ;  /* 0x004000030e007388 */ /* 0x0005e80000000800 */
[----:B------:R3:W-:Y:S04]  /*a870*/  STS [R14+0x4400], R4 ;  /* 0x004400040e007388 */ /* 0x0007e80000000800 */
[----:B------:R4:W-:Y:S01]  /*a880*/  STS [R13+0x4000], R2 ;  /* 0x004000020d007388 */ /* 0x0009e20000000800 */
[----:B-1----:R-:W-:Y:S02]  /*a890*/  F2FP.BF16.PACK_AB R0, R103, R102 ;  /* 0x000000666700723e */ /* 0x002fe400000010ff */
[----:B--2---:R-:W-:-:S03]  /*a8a0*/  F2FP.BF16.PACK_AB R3, R99, R98 ;  /* 0x000000626303723e */ /* 0x004fc600000010ff */
[----:B------:R1:W-:Y:S01]  /*a8b0*/  STS [R13+0x4400], R0 ;  /* 0x004400000d007388 */ /* 0x0003e20000000800 */
[----:B---3--:R-:W-:Y:S02]  /*a8c0*/  F2FP.BF16.PACK_AB R4, R77, R76 ;  /* 0x0000004c4d04723e */ /* 0x008fe400000010ff */
[----:B----4-:R-:W-:-:S03]  /*a8d0*/  F2FP.BF16.PACK_AB R2, R81, R80 ;  /* 0x000000505102723e */ /* 0x010fc600000010ff */
[----:B------:R-:W-:Y:S04]  /*a8e0*/  STS [R9+0x4000], R4 ;  /* 0x0040000409007388 */ /* 0x000fe80000000800 */
[----:B------:R2:W-:Y:S04]  /*a8f0*/  STS [R9+0x4400], R3 ;  /* 0x0044000309007388 */ /* 0x0005e80000000800 */
[----:B------:R3:W-:Y:S01]  /*a900*/  STS [R12+0x4000], R2 ;  /* 0x004000020c007388 */ /* 0x0007e20000000800 */
[----:B-1----:R-:W-:-:S05]  /*a910*/  F2FP.BF16.PACK_AB R0, R95, R94 ;  /* 0x0000005e5f00723e */ /* 0x002fca00000010ff */
[----:B------:R1:W-:Y:S01]  /*a920*/  STS [R12+0x4400], R0 ;  /* 0x004400000c007388 */ /* 0x0003e20000000800 */
[----:B--2---:R-:W-:Y:S01]  /*a930*/  F2FP.BF16.PACK_AB R3, R97, R96 ;  /* 0x000000606103723e */ /* 0x004fe200000010ff */
[----:B------:R-:W-:Y:S02]  /*a940*/  IMAD.MOV.U32 R4, RZ, RZ, 0x4 ;  /* 0x00000004ff047424 */ /* 0x000fe400078e00ff */
[----:B------:R-:W2:Y:S01]  /*a950*/  LDL.LU R9, [R1+0x50] ;  /* 0x0000500001097983 */ /* 0x000ea20000300800 */
[----:B------:R-:W-:Y:S01]  /*a960*/  ISETP.NE.U32.AND P2, PT, RZ, c[0x0][0x508], PT ;  /* 0x00014200ff007a0c */ /* 0x000fe20003f45070 */
[----:B------:R-:W-:Y:S01]  /*a970*/  IMAD.MOV.U32 R14, RZ, RZ, c[0x0][0x388] ;  /* 0x0000e200ff0e7624 */ /* 0x000fe200078e00ff */
[----:B---3--:R-:W-:Y:S01]  /*a980*/  F2FP.BF16.PACK_AB R2, R87, R86 ;  /* 0x000000565702723e */ /* 0x008fe200000010ff */
[----:B------:R3:W-:Y:S01]  /*a990*/  STS [R11+0x4000], R3 ;  /* 0x004000030b007388 */ /* 0x0007e20000000800 */
[----:B------:R-:W-:-:S03]  /*a9a0*/  ISETP.NE.AND.EX P2, PT, RZ, c[0x0][0x50c], PT, P2 ;  /* 0x00014300ff007a0c */ /* 0x000fc60003f45320 */
[----:B------:R4:W-:Y:S01]  /*a9b0*/  STS [R11+0x4400], R2 ;  /* 0x004400020b007388 */ /* 0x0009e20000000800 */
[----:B-1----:R-:W-:-:S05]  /*a9c0*/  F2FP.BF16.PACK_AB R0, R93, R92 ;  /* 0x0000005c5d00723e */ /* 0x002fca00000010ff */
[----:B------:R1:W-:Y:S01]  /*a9d0*/  STS [R6+0x4000], R0 ;  /* 0x0040000006007388 */ /* 0x0003e20000000800 */
[----:B---3--:R-:W-:Y:S02]  /*a9e0*/  F2FP.BF16.PACK_AB R3, R75, R74 ;  /* 0x0000004a4b03723e */ /* 0x008fe400000010ff */
[----:B----4-:R-:W-:-:S03]  /*a9f0*/  F2FP.BF16.PACK_AB R2, R85, R84 ;  /* 0x000000545502723e */ /* 0x010fc600000010ff */
[----:B------:R3:W-:Y:S04]  /*aa00*/  STS [R6+0x4400], R3 ;  /* 0x0044000306007388 */ /* 0x0007e80000000800 */
[----:B------:R4:W-:Y:S01]  /*aa10*/  STS [R5+0x4000], R2 ;  /* 0x0040000205007388 */ /* 0x0009e20000000800 */
[----:B-1----:R-:W-:-:S05]  /*aa20*/  F2FP.BF16.PACK_AB R0, R63, R62 ;  /* 0x0000003e3f00723e */ /* 0x002fca00000010ff */
[----:B------:R1:W-:Y:S01]  /*aa30*/  STS [R5+0x4400], R0 ;  /* 0x0044000005007388 */ /* 0x0003e20000000800 */
[----:B---3--:R-:W-:Y:S02]  /*aa40*/  F2FP.BF16.PACK_AB R3, R45, R44 ;  /* 0x0000002c2d03723e */ /* 0x008fe400000010ff */
[----:B------:R-:W-:Y:S02]  /*aa50*/  F2FP.BF16.PACK_AB R6, R47, R46 ;  /* 0x0000002e2f06723e */ /* 0x000fe400000010ff */
[----:B----4-:R-:W-:Y:S01]  /*aa60*/  @P2 LEA R2, P0, R8, c[0x0][0x508], 0x2 ;  /* 0x0001420008022a11 */ /* 0x010fe200078010ff */
[----:B------:R3:W-:Y:S04]  /*aa70*/  STS [R10+0x4000], R3 ;  /* 0x004000030a007388 */ /* 0x0007e80000000800 */
[----:B------:R4:W-:Y:S01]  /*aa80*/  STS [R10+0x4400], R6 ;  /* 0x004400060a007388 */ /* 0x0009e20000000800 */
[----:B-1----:R-:W-:-:S02]  /*aa90*/  IMAD.MOV.U32 R0, RZ, RZ, RZ ;  /* 0x000000ffff007224 */ /* 0x002fc400078e00ff */
[C---:B------:R-:W-:Y:S01]  /*aaa0*/  IMAD.WIDE R4, R8.reuse, R4, c[0x0][0x500] ;  /* 0x0001400008047625 */ /* 0x040fe200078e0204 */
[----:B------:R-:W-:Y:S01]  /*aab0*/  BAR.SYNC.DEFER_BLOCKING 0x1, 0x100 ;  /* 0x0044000000007b1d */ /* 0x000fe20000010000 */
[----:B---3--:R-:W-:-:S05]  /*aac0*/  @P2 LEA.HI.X R3, R8, c[0x0][0x50c], R7, 0x2, P0 ;  /* 0x0001430008032a11 */ /* 0x008fca00000f1407 */
[----:B------:R4:W5:Y:S04]  /*aad0*/  @P1 LDG.E R0, [R4.64] ;  /* 0x0000000604001981 */ /* 0x000968000c1e1900 */
[----:B------:R1:W5:Y:S01]  /*aae0*/  @P2 LDG.E R14, [R2.64] ;  /* 0x00000006020e2981 */ /* 0x000362000c1e1900 */
[----:B--2---:R-:W-:-:S04]  /*aaf0*/  ISETP.NE.AND P0, PT, R9, RZ, PT ;  /* 0x000000ff0900720c */ /* 0x004fc80003f05270 */
[----:B-1----:R-:W-:Y:S01]  /*ab00*/  SEL R3, R9, c[0x0][0x3d4], P0 ;  /* 0x0000f50009037a07 */ /* 0x002fe20000000000 */
[----:B------:R-:W-:Y:S05]  /*ab10*/  @P2 BRA `(.L_x_150) ;  /* 0x0000004000002947 */ /* 0x000fea0003800000 */
[----:B----4-:R-:W-:Y:S05]  /*ab20*/  @!P1 BRA `(.L_x_150) ;  /* 0x0000003000009947 */ /* 0x010fea0003800000 */
[----:B------:R1:W2:Y:S04]  /*ab30*/  LDG.E R2, [R4.64] ;  /* 0x0000000604027981 */ /* 0x0002a8000c1e1900 */
[----:B-1----:R-:W2:Y:S02]  /*ab40*/  LDG.E R4, [R4.64+0x4] ;  /* 0x0000040604047981 */ /* 0x002ea4000c1e1900 */
[----:B--2--5:R-:W-:Y:S02]  /*ab50*/  IADD3 R14, -R2, R4, RZ ;  /* 0x00000004020e7210 */ /* 0x024fe40007ffe1ff */
.L_x_150:
[----:B----4-:R-:W2:Y:S04]  /*ab60*/  LDL R6, [R1+0x80] ;  /* 0x0000800001067983 */ /* 0x010ea80000100800 */
[----:B------:R-:W2:Y:S04]  /*ab70*/  LDL R42, [R1+0x2c] ;  /* 0x00002c00012a7983 */ /* 0x000ea80000100800 */
[----:B------:R-:W3:Y:S04]  /*ab80*/  LDL R15, [R1+0x4c] ;  /* 0x00004c00010f7983 */ /* 0x000ee80000100800 */
[----:B------:R-:W4:Y:S04]  /*ab90*/  LDL R22, [R1+0x54] ;  /* 0x0000540001167983 */ /* 0x000f280000100800 */
[----:B------:R-:W4:Y:S01]  /*aba0*/  LDL R23, [R1+0x7c] ;  /* 0x00007c0001177983 */ /* 0x000f220000100800 */
[----:B------:R-:W-:Y:S01]  /*abb0*/  IMAD.MOV.U32 R9, RZ, RZ, 0x368 ;  /* 0x00000368ff097424 */ /* 0x000fe200078e00ff */
[----:B------:R-:W-:-:S04]  /*abc0*/  ISETP.GT.AND P3, PT, R3, 0x1, PT ;  /* 0x000000010300780c */ /* 0x000fc80003f64270 */
[----:B------:R-:W-:-:S04]  /*abd0*/  SEL R9, R9, 0x328, P3 ;  /* 0x0000032809097807 */ /* 0x000fc80001800000 */
[----:B------:R-:W1:Y:S08]  /*abe0*/  LDC.64 R4, c[0x0][R9+0x170] ;  /* 0x00005c0009047b82 */ /* 0x000e700000000a00 */
[----:B------:R2:W3:Y:S08]  /*abf0*/  LDC.64 R12, c[0x0][R9+0x168] ;  /* 0x00005a00090c7b82 */ /* 0x0004f00000000a00 */
[----:B------:R2:W2:Y:S08]  /*ac00*/  LDC.64 R16, c[0x0][R9+0x178] ;  /* 0x00005e0009107b82 */ /* 0x0004b00000000a00 */
[----:B------:R2:W2:Y:S01]  /*ac10*/  LDC.64 R18, c[0x0][R9+0x160] ;  /* 0x0000580009127b82 */ /* 0x0004a20000000a00 */
[----:B------:R-:W-:Y:S01]  /*ac20*/  ISETP.NE.U32.AND P0, PT, RZ, c[0x0][0x500], PT ;  /* 0x00014000ff007a0c */ /* 0x000fe20003f05070 */
[----:B------:R-:W-:-:S03]  /*ac30*/  IMAD.MOV.U32 R2, RZ, RZ, c[0x0][0x4e8] ;  /* 0x00013a00ff027624 */ /* 0x000fc600078e00ff */
[----:B------:R-:W-:Y:S02]  /*ac40*/  ISETP.NE.AND.EX P0, PT, RZ, c[0x0][0x504], PT, P0 ;  /* 0x00014100ff007a0c */ /* 0x000fe40003f05300 */
[----:B------:R-:W-:Y:S02]  /*ac50*/  ISETP.NE.AND P2, PT, R2, 0x1, PT ;  /* 0x000000010200780c */ /* 0x000fe40003f45270 */
[----:B------:R-:W-:Y:S02]  /*ac60*/  SEL R8, R8, RZ, !P0 ;  /* 0x000000ff08087207 */ /* 0x000fe40004000000 */
[----:B------:R-:W-:Y:S01]  /*ac70*/  SEL R3, R7, RZ, !P0 ;  /* 0x000000ff07037207 */ /* 0x000fe20004000000 */
[----:B------:R-:W2:Y:S02]  /*ac80*/  S2R R24, SR_TID.X ;  /* 0x0000000000187919 */ /* 0x000ea40000002100 */
[----:B-1----:R-:W-:-:S04]  /*ac90*/  IMAD R2, R5, R8, RZ ;  /* 0x0000000805027224 */ /* 0x002fc800078e02ff */
[C---:B------:R-:W-:Y:S02]  /*aca0*/  IMAD R11, R4.reuse, R3, R2 ;  /* 0x00000003040b7224 */ /* 0x040fe400078e0202 */
[----:B------:R-:W-:-:S04]  /*acb0*/  IMAD.WIDE.U32 R4, R4, R8, RZ ;  /* 0x0000000804047225 */ /* 0x000fc800078e00ff */
[----:B--2---:R-:W-:-:S04]  /*acc0*/  IMAD R9, R42, 0x80, R6 ;  /* 0x000000802a097824 */ /* 0x004fc800078e0206 */
[----:B------:R-:W-:-:S04]  /*acd0*/  @P2 IMAD.HI.U32 R3, R9, c[0x0][0x4ec], RZ ;  /* 0x00013b0009032a27 */ /* 0x000fc800078e00ff */
[----:B---3--:R-:W-:-:S04]  /*ace0*/  IMAD.WIDE.U32 R6, R12, R15, RZ ;  /* 0x0000000f0c067225 */ /* 0x008fc800078e00ff */
[----:B------:R-:W-:Y:S01]  /*acf0*/  IMAD.MOV.U32 R2, RZ, RZ, R9 ;  /* 0x000000ffff027224 */ /* 0x000fe200078e0009 */
[----:B------:R-:W-:Y:S01]  /*ad00*/  @P2 SHF.R.U32.HI R2, RZ, c[0x0][0x4f0], R3 ;  /* 0x00013c00ff022a19 */ /* 0x000fe20000011603 */
[----:B------:R-:W-:Y:S01]  /*ad10*/  IMAD R10, R13, R15, RZ ;  /* 0x0000000f0d0a7224 */ /* 0x000fe200078e02ff */
[----:B----4-:R-:W-:Y:S02]  /*ad20*/  SEL R3, R22, RZ, P3 ;  /* 0x000000ff16037207 */ /* 0x010fe40001800000 */
[----:B-----5:R-:W-:Y:S01]  /*ad30*/  IADD3 R13, P1, P0, R4, R6, R0 ;  /* 0x00000006040d7210 */ /* 0x020fe2000783e000 */
[----:B------:R-:W-:Y:S01]  /*ad40*/  IMAD.IADD R6, R7, 0x1, R10 ;  /* 0x0000000107067824 */ /* 0x000fe200078e020a */
[----:B------:R-:W-:Y:S01]  /*ad50*/  SHF.R.S32.HI R10, RZ, 0x1f, R0 ;  /* 0x0000001fff0a7819 */ /* 0x000fe20000011400 */
[----:B------:R-:W-:Y:S02]  /*ad60*/  IMAD.IADD R12, R5, 0x1, R11 ;  /* 0x00000001050c7824 */ /* 0x000fe400078e020b */
[----:B------:R-:W-:-:S02]  /*ad70*/  IMAD.MOV R7, RZ, RZ, -R2 ;  /* 0x000000ffff077224 */ /* 0x000fc400078e0a02 */
[-C--:B------:R-:W-:Y:S02]  /*ad80*/  IMAD R11, R17, R3.reuse, RZ ;  /* 0x00000003110b7224 */ /* 0x080fe400078e02ff */
[----:B------:R-:W-:Y:S01]  /*ad90*/  IMAD.WIDE.U32 R4, R16, R3, RZ ;  /* 0x0000000310047225 */ /* 0x000fe200078e00ff */
[----:B------:R-:W-:-:S03]  /*ada0*/  IADD3.X R12, R12, R6, R10, P1, P0 ;  /* 0x000000060c0c7210 */ /* 0x000fc60000fe040a */
[----:B------:R-:W-:Y:S01]  /*adb0*/  IMAD R3, R7, c[0x0][0x4e8], R9 ;  /* 0x00013a0007037a24 */ /* 0x000fe200078e0209 */
[----:B------:R-:W-:Y:S01]  /*adc0*/  IADD3 R4, P1, P0, R2, R13, R4 ;  /* 0x0000000d02047210 */ /* 0x000fe2000783e004 */
[----:B------:R-:W-:Y:S01]  /*add0*/  IMAD.IADD R11, R5, 0x1, R11 ;  /* 0x00000001050b7824 */ /* 0x000fe200078e020b */
[----:B------:R-:W-:Y:S01]  /*ade0*/  SHF.R.S32.HI R5, RZ, 0x1f, R2 ;  /* 0x0000001fff057819 */ /* 0x000fe20000011402 */
[----:B------:R-:W-:Y:S01]  /*adf0*/  IMAD R2, R19, R3, RZ ;  /* 0x0000000313027224 */ /* 0x000fe200078e02ff */
[----:B------:R-:W-:Y:S02]  /*ae00*/  SHF.R.S32.HI R6, RZ, 0x1f, R3 ;  /* 0x0000001fff067819 */ /* 0x000fe40000011403 */
[----:B------:R-:W-:Y:S01]  /*ae10*/  IADD3.X R5, R5, R12, R11, P1, P0 ;  /* 0x0000000c05057210 */ /* 0x000fe20000fe040b */
[----:B------:R-:W-:Y:S02]  /*ae20*/  IMAD.MOV.U32 R7, RZ, RZ, c[0x0][0x4a8] ;  /* 0x00012a00ff077624 */ /* 0x000fe400078e00ff */
[----:B------:R-:W-:-:S02]  /*ae30*/  IMAD R6, R18, R6, R2 ;  /* 0x0000000612067224 */ /* 0x000fc400078e0202 */
[----:B------:R-:W-:Y:S01]  /*ae40*/  IMAD.WIDE.U32 R2, R18, R3, R4 ;  /* 0x0000000312027225 */ /* 0x000fe200078e0004 */
[----:B------:R-:W-:-:S03]  /*ae50*/  SEL R4, R7, c[0x0][0x450], P3 ;  /* 0x0001140007047a07 */ /* 0x000fc60001800000 */
[----:B------:R-:W-:Y:S01]  /*ae60*/  IMAD.MOV.U32 R5, RZ, RZ, c[0x0][0x4ac] ;  /* 0x00012b00ff057624 */ /* 0x000fe200078e00ff */
[----:B------:R-:W-:Y:S01]  /*ae70*/  SHF.R.S32.HI R22, RZ, 0x1f, R24 ;  /* 0x0000001fff167819 */ /* 0x000fe20000011418 */
[----:B------:R-:W-:Y:S01]  /*ae80*/  IMAD.IADD R3, R3, 0x1, R6 ;  /* 0x0000000103037824 */ /* 0x000fe200078e0206 */
[----:B------:R-:W-:Y:S02]  /*ae90*/  LEA R4, P0, R2, R4, 0x2 ;  /* 0x0000000402047211 */ /* 0x000fe400078010ff */
[----:B------:R-:W-:Y:S02]  /*aea0*/  SEL R5, R5, c[0x0][0x454], P3 ;  /* 0x0001150005057a07 */ /* 0x000fe40001800000 */
[----:B------:R-:W-:Y:S02]  /*aeb0*/  LEA.HI R22, R22, R24, RZ, 0x5 ;  /* 0x0000001816167211 */ /* 0x000fe400078f28ff */
[----:B------:R-:W-:Y:S02]  /*aec0*/  LEA.HI.X R2, R2, R5, R3, 0x2, P0 ;  /* 0x0000000502027211 */ /* 0x000fe400000f1403 */
[----:B------:R-:W-:Y:S01]  /*aed0*/  LOP3.LUT R22, R22, 0xffffffe0, RZ, 0xc0, !PT ;  /* 0xffffffe016167812 */ /* 0x000fe200078ec0ff */
[----:B------:R-:W-:Y:S04]  /*aee0*/  SHFL.IDX PT, R6, R4, RZ, 0x1c1f ;  /* 0x001c1fff04067589 */ /* 0x000fe800000e0000 */
[----:B------:R-:W1:Y:S01]  /*aef0*/  SHFL.IDX PT, R7, R2, RZ, 0x1c1f ;  /* 0x001c1fff02077589 */ /* 0x000e6200000e0000 */
[----:B------:R-:W-:-:S03]  /*af00*/  IMAD.IADD R22, R24, 0x1, -R22 ;  /* 0x0000000118167824 */ /* 0x000fc600078e0a16 */
[----:B------:R-:W-:Y:S04]  /*af10*/  SHFL.IDX PT, R4, R4, 0x1, 0x1c1f ;  /* 0x003c1f0004047f89 */ /* 0x000fe800000e0000 */
[----:B------:R2:W3:Y:S01]  /*af20*/  SHFL.IDX PT, R5, R2, 0x1, 0x1c1f ;  /* 0x003c1f0002057f89 */ /* 0x0004e200000e0000 */
[----:B------:R-:W-:Y:S01]  /*af30*/  IMAD R11, R14, c[0x0][0x4e8], RZ ;  /* 0x00013a000e0b7a24 */ /* 0x000fe200078e02ff */
[----:B------:R-:W-:Y:S01]  /*af40*/  LOP3.LUT P0, RZ, R22, 0x3, RZ, 0xc0, !PT ;  /* 0x0000000316ff7812 */ /* 0x000fe2000780c0ff */
[----:B--2---:R-:W-:-:S05]  /*af50*/  IMAD R2, R42, 0x80, R23 ;  /* 0x000000802a027824 */ /* 0x004fca00078e0217 */
[C---:B------:R-:W-:Y:S02]  /*af60*/  IADD3 R3, R2.reuse, 0x8, RZ ;  /* 0x0000000802037810 */ /* 0x040fe40007ffe0ff */
[-C--:B------:R-:W-:Y:S02]  /*af70*/  ISETP.GE.OR P1, PT, R2, R11.reuse, P0 ;  /* 0x0000000b0200720c */ /* 0x080fe40000726670 */
[----:B------:R-:W-:-:S11]  /*af80*/  ISETP.GE.OR P0, PT, R3, R11, P0 ;  /* 0x0000000b0300720c */ /* 0x000fd60000706670 */
[----:B-1----:R1:W-:Y:S01]  /*af90*/  @!P1 ST.E [R6.64], R21 ;  /* 0x0000001506009985 */ /* 0x0023e2000c101906 */
[----:B------:R-:W-:-:S03]  /*afa0*/  ISETP.GE.AND P1, PT, R2, R11, PT ;  /* 0x0000000b0200720c */ /* 0x000fc60003f26270 */
[----:B---3--:R1:W-:Y:S01]  /*afb0*/  @!P0 ST.E [R4.64], R20 ;  /* 0x0000001404008985 */ /* 0x0083e2000c101906 */
[----:B------:R-:W-:Y:S01]  /*afc0*/  ISETP.GE.AND P0, PT, R3, R11, PT ;  /* 0x0000000b0300720c */ /* 0x000fe20003f06270 */
[----:B------:R-:W-:Y:S05]  /*afd0*/  @P3 BRA `(.L_x_151) ;  /* 0x0000078000003947 */ /* 0x000fea0003800000 */
[----:B------:R-:W2:Y:S01]  /*afe0*/  S2R R23, SR_TID.X ;  /* 0x0000000000177919 */ /* 0x000ea20000002100 */
[----:B------:R-:W-:Y:S01]  /*aff0*/  IMAD R10, R10, c[0x0][0x3a0], RZ ;  /* 0x0000e8000a0a7a24 */ /* 0x000fe200078e02ff */
[----:B-1----:R-:W-:Y:S01]  /*b000*/  SHF.R.S32.HI R5, RZ, 0x1f, R8 ;  /* 0x0000001fff057819 */ /* 0x002fe20000011408 */
[C---:B------:R-:W-:Y:S01]  /*b010*/  IMAD.WIDE.U32 R2, R0.reuse, c[0x0][0x3a0], RZ ;  /* 0x0000e80000027a25 */ /* 0x040fe200078e00ff */
[----:B------:R1:W3:Y:S03]  /*b020*/  LDS.128 R16, [R208+0x80] ;  /* 0x00008000d0107984 */ /* 0x0002e60000000c00 */
[----:B------:R-:W-:Y:S01]  /*b030*/  IMAD R0, R0, c[0x0][0x3a4], R10 ;  /* 0x0000e90000007a24 */ /* 0x000fe200078e020a */
[----:B------:R1:W4:Y:S01]  /*b040*/  LDS.128 R24, [R208+0x1080] ;  /* 0x00108000d0187984 */ /* 0x0003220000000c00 */
[----:B------:R-:W-:-:S02]  /*b050*/  IMAD R5, R5, c[0x0][0x3f0], RZ ;  /* 0x0000fc0005057a24 */ /* 0x000fc400078e02ff */
[----:B------:R-:W-:Y:S01]  /*b060*/  IMAD.IADD R3, R3, 0x1, R0 ;  /* 0x0000000103037824 */ /* 0x000fe200078e0200 */
[----:B------:R1:W1:Y:S01]  /*b070*/  LDS.128 R32, [R208+0x2080] ;  /* 0x00208000d0207984 */ /* 0x0002620000000c00 */
[C---:B------:R-:W-:Y:S02]  /*b080*/  IMAD R7, R8.reuse, c[0x0][0x3f4], R5 ;  /* 0x0000fd0008077a24 */ /* 0x040fe400078e0205 */
[C---:B------:R-:W-:Y:S01]  /*b090*/  IMAD.WIDE.U32 R2, R15.reuse, c[0x0][0x3e8], R2 ;  /* 0x0000fa000f027a25 */ /* 0x040fe200078e0002 */
[----:B------:R1:W1:Y:S03]  /*b0a0*/  LDS.128 R36, [R208+0x3080] ;  /* 0x00308000d0247984 */ /* 0x0002660000000c00 */
[----:B------:R-:W-:Y:S01]  /*b0b0*/  IMAD R3, R15, c[0x0][0x3ec], R3 ;  /* 0x0000fb000f037a24 */ /* 0x000fe200078e0203 */
[----:B------:R1:W1:Y:S03]  /*b0c0*/  LDS.128 R28, [R208+0x6080] ;  /* 0x00608000d01c7984 */ /* 0x0002660000000c00 */
[----:B------:R-:W-:Y:S01]  /*b0d0*/  IMAD.WIDE.U32 R2, R8, c[0x0][0x3f0], R2 ;  /* 0x0000fc0008027a25 */ /* 0x000fe200078e0002 */
[--C-:B--2---:R-:W-:Y:S01]  /*b0e0*/  SHF.R.S32.HI R22, RZ, 0x1f, R23.reuse ;  /* 0x0000001fff167819 */ /* 0x104fe20000011417 */
[----:B------:R2:W1:Y:S01]  /*b0f0*/  LDS.128 R12, [R208+0x4080] ;  /* 0x00408000d00c7984 */ /* 0x0004620000000c00 */
[----:B------:R-:W-:-:S02]  /*b100*/  SHF.R.S32.HI R43, RZ, 0x1f, R23 ;  /* 0x0000001fff2b7819 */ /* 0x000fc40000011417 */
[-C--:B------:R-:W-:Y:S01]  /*b110*/  LEA.HI R22, R22, R23.reuse, RZ, 0x3 ;  /* 0x0000001716167211 */ /* 0x080fe200078f18ff */
[----:B------:R2:W1:Y:S01]  /*b120*/  LDS.128 R44, [R208+0x7080] ;  /* 0x00708000d02c7984 */ /* 0x0004620000000c00 */
[-C--:B------:R-:W-:Y:S02]  /*b130*/  LEA.HI R43, R43, R23.reuse, RZ, 0x3 ;  /* 0x000000172b2b7211 */ /* 0x080fe400078f18ff */
[----:B------:R-:W-:Y:S02]  /*b140*/  LOP3.LUT R22, R22, 0xfffffff8, RZ, 0xc0, !PT ;  /* 0xfffffff816167812 */ /* 0x000fe400078ec0ff */
[----:B------:R-:W-:Y:S02]  /*b150*/  SHF.R.S32.HI R43, RZ, 0x3, R43 ;  /* 0x00000003ff2b7819 */ /* 0x000fe4000001142b */
[----:B------:R-:W-:Y:S02]  /*b160*/  IADD3 R22, -R22, R23, RZ ;  /* 0x0000001716167210 */ /* 0x000fe40007ffe1ff */
[----:B------:R-:W-:-:S02]  /*b170*/  IADD3 R3, R3, R7, RZ ;  /* 0x0000000703037210 */ /* 0x000fc40007ffe0ff */
[----:B------:R-:W-:Y:S02]  /*b180*/  LEA R4, R22, R43, 0x5 ;  /* 0x0000002b16047211 */ /* 0x000fe400078e28ff */
[----:B------:R2:W1:Y:S02]  /*b190*/  LDS.128 R20, [R208+0x5080] ;  /* 0x00508000d0147984 */ /* 0x0004640000000c00 */
[----:B------:R-:W-:-:S05]  /*b1a0*/  LEA R4, R42, R4, 0x7 ;  /* 0x000000042a047211 */ /* 0x000fca00078e38ff */
[----:B------:R-:W-:-:S04]  /*b1b0*/  @P2 IMAD.HI.U32 R6, R4, c[0x0][0x4ec], RZ ;  /* 0x00013b0004062a27 */ /* 0x000fc800078e00ff */
[----:B------:R-:W-:Y:S01]  /*b1c0*/  IMAD.MOV.U32 R0, RZ, RZ, R4 ;  /* 0x000000ffff007224 */ /* 0x000fe200078e0004 */
[----:B------:R-:W-:-:S04]  /*b1d0*/  @P2 SHF.R.U32.HI R0, RZ, c[0x0][0x4f0], R6 ;  /* 0x00013c00ff002a19 */ /* 0x000fc80000011606 */
[----:B------:R-:W-:Y:S01]  /*b1e0*/  SHF.R.S32.HI R6, RZ, 0x1f, R0 ;  /* 0x0000001fff067819 */ /* 0x000fe20000011400 */
[C---:B------:R-:W-:Y:S01]  /*b1f0*/  IMAD.WIDE.U32 R2, R0.reuse, c[0x0][0x3e0], R2 ;  /* 0x0000f80000027a25 */ /* 0x040fe200078e0002 */
[----:B------:R-:W-:-:S03]  /*b200*/  IADD3 R5, -R0, RZ, RZ ;  /* 0x000000ff00057210 */ /* 0x000fc60007ffe1ff */
[----:B------:R-:W-:Y:S02]  /*b210*/  IMAD R6, R6, c[0x0][0x3e0], RZ ;  /* 0x0000f80006067a24 */ /* 0x000fe400078e02ff */
[----:B------:R-:W-:Y:S02]  /*b220*/  IMAD R4, R5, c[0x0][0x4e8], R4 ;  /* 0x00013a0005047a24 */ /* 0x000fe400078e0204 */
[----:B------:R-:W-:Y:S01]  /*b230*/  IMAD R5, R0, c[0x0][0x3e4], R6 ;  /* 0x0000f90000057a24 */ /* 0x000fe200078e0206 */
[----:B------:R-:W-:Y:S02]  /*b240*/  LEA R6, R42, R43, 0x7 ;  /* 0x0000002b2a067211 */ /* 0x000fe400078e38ff */
[----:B------:R-:W-:Y:S01]  /*b250*/  SHF.R.S32.HI R0, RZ, 0x1f, R4 ;  /* 0x0000001fff007819 */ /* 0x000fe20000011404 */
[----:B------:R-:W-:-:S04]  /*b260*/  IMAD.IADD R3, R3, 0x1, R5 ;  /* 0x0000000103037824 */ /* 0x000fc800078e0205 */
[----:B------:R-:W-:Y:S02]  /*b270*/  IMAD R0, R0, c[0x0][0x3d8], RZ ;  /* 0x0000f60000007a24 */ /* 0x000fe400078e02ff */
[----:B------:R-:W-:-:S04]  /*b280*/  IMAD.WIDE.U32 R2, R4, c[0x0][0x3d8], R2 ;  /* 0x0000f60004027a25 */ /* 0x000fc800078e0002 */
[----:B------:R-:W-:Y:S01]  /*b290*/  IMAD R0, R4, c[0x0][0x3dc], R0 ;  /* 0x0000f70004007a24 */ /* 0x000fe200078e0200 */
[----:B------:R-:W-:-:S04]  /*b2a0*/  LEA R8, P0, R2, c[0x0][0x380], 0x1 ;  /* 0x0000e00002087a11 */ /* 0x000fc800078008ff */
[----:B------:R-:W-:-:S04]  /*b2b0*/  IADD3 R0, R3, R0, RZ ;  /* 0x0000000003007210 */ /* 0x000fc80007ffe0ff */
[----:B------:R-:W-:Y:S01]  /*b2c0*/  LEA.HI.X R7, R2, c[0x0][0x384], R0, 0x1, P0 ;  /* 0x0000e10002077a11 */ /* 0x000fe200000f0c00 */
[----:B------:R-:W-:Y:S05]  /*b2d0*/  BRA.DIV ~URZ, `(.L_x_152) ;  /* 0x00002f627f007947 */ /* 0x000fea000b800000 */
[----:B-1234-:R1:W2:Y:S02]  /*b2e0*/  SHFL.IDX PT, R9, R7, RZ, 0x181f ;  /* 0x00181fff07097589 */ /* 0x01e2a400000e0000 */
.L_x_209:
[----:B------:R-:W-:Y:S05]  /*b2f0*/  BRA.DIV ~URZ, `(.L_x_153) ;  /* 0x00002fb27f007947 */ /* 0x000fea000b800000 */
[----:B------:R3:W4:Y:S02]  /*b300*/  SHFL.IDX PT, R0, R8, RZ, 0x181f ;  /* 0x00181fff08007589 */ /* 0x00072400000e0000 */
.L_x_210:
[----:B------:R-:W-:Y:S01]  /*b310*/  ISETP.GE.AND P0, PT, R6, R11, PT ;  /* 0x0000000b0600720c */ /* 0x000fe20003f06270 */
[----:B------:R-:W-:-:S12]  /*b320*/  BSSY B0, `(.L_x_154) ;  /* 0x000000c000007945 */ /* 0x000fd80003800000 */
[----:B------:R-:W-:Y:S05]  /*b330*/  @P0 BRA `(.L_x_155) ;  /* 0x000000a000000947 */ /* 0x000fea0003800000 */
[----:B------:R-:W5:Y:S04]  /*b340*/  LDL.64 R42, [R1+0x8] ;  /* 0x00000800012a7983 */ /* 0x000f680000100a00 */
[----:B---3--:R-:W3:Y:S01]  /*b350*/  LDL R10, [R1+0x10] ;  /* 0x00001000010a7983 */ /* 0x008ee20000100800 */
[----:B-----5:R-:W-:Y:S02]  /*b360*/  ISETP.GE.AND P3, PT, R42, c[0x0][0x3c8], PT ;  /* 0x0000f2002a007a0c */ /* 0x020fe40003f66270 */
[----:B---3--:R-:W-:-:S11]  /*b370*/  ISETP.GE.AND P2, PT, R10, c[0x0][0x3c8], PT ;  /* 0x0000f2000a007a0c */ /* 0x008fd60003f46270 */
[-C--:B----4-:R-:W-:Y:S02]  /*b380*/  @!P3 LEA R4, P1, R42, R0.reuse, 0x1 ;  /* 0x000000002a04b211 */ /* 0x090fe400078208ff */
[----:B------:R-:W-:Y:S02]  /*b390*/  @!P2 LEA R2, P0, R10, R0, 0x1 ;  /* 0x000000000a02a211 */ /* 0x000fe400078008ff */
[-C--:B--2---:R-:W-:Y:S02]  /*b3a0*/  @!P3 LEA.HI.X R5, R42, R9.reuse, R40, 0x1, P1 ;  /* 0x000000092a05b211 */ /* 0x084fe400008f0c28 */
[----:B------:R-:W-:-:S03]  /*b3b0*/  @!P2 LEA.HI.X R3, R10, R9, R41, 0x1, P0 ;  /* 0x000000090a03a211 */ /* 0x000fc600000f0c29 */
[----:B------:R2:W-:Y:S04]  /*b3c0*/  @!P3 ST.E.128 [R4.64], R16 ;  /* 0x000000100400b985 */ /* 0x0005e8000c101d06 */
[----:B------:R2:W-:Y:S02]  /*b3d0*/  @!P2 ST.E.128 [R2.64], R12 ;  /* 0x0000000c0200a985 */ /* 0x0005e4000c101d06 */
.L_x_155:
[----:B------:R-:W-:Y:S05]  /*b3e0*/  BSYNC B0 ;  /* 0x0000000000007941 */ /* 0x000fea0003800000 */
.L_x_154:
[----:B------:R-:W-:Y:S05]  /*b3f0*/  BRA.DIV ~URZ, `(.L_x_156) ;  /* 0x00002f127f007947 */ /* 0x000fea000b800000 */
[----:B--2---:R2:W1:Y:S04]  /*b400*/  SHFL.IDX PT, R9, R7, 0x1, 0x181f ;  /* 0x00381f0007097f89 */ /* 0x00446800000e0000 */
[----:B----4-:R2:W4:Y:S02]  /*b410*/  SHFL.IDX PT, R0, R8, 0x1, 0x181f ;  /* 0x00381f0008007f89 */ /* 0x01052400000e0000 */
.L_x_211:
[----:B------:R-:W-:Y:S01]  /*b420*/  IADD3 R2, R6, 0x20, RZ ;  /* 0x0000002006027810 */ /* 0x000fe20007ffe0ff */
[----:B------:R-:W-:Y:S03]  /*b430*/  BSSY B0, `(.L_x_157) ;  /* 0x000000d000007945 */ /* 0x000fe60003800000 */
[----:B------:R-:W-:-:S13]  /*b440*/  ISETP.GE.AND P0, PT, R2, R11, PT ;  /* 0x0000000b0200720c */ /* 0x000fda0003f06270 */
[----:B------:R-:W-:Y:S05]  /*b450*/  @P0 BRA `(.L_x_158) ;  /* 0x000000a000000947 */ /* 0x000fea0003800000 */
[----:B------:R-:W5:Y:S04]  /*b460*/  LDL.64 R12, [R1+0x8] ;  /* 0x00000800010c7983 */ /* 0x000f680000100a00 */
[----:B--2---:R-:W2:Y:S01]  /*b470*/  LDL R10, [R1+0x10] ;  /* 0x00001000010a7983 */ /* 0x004ea20000100800 */
[----:B-----5:R-:W-:Y:S02]  /*b480*/  ISETP.GE.AND P1, PT, R12, c[0x0][0x3c8], PT ;  /* 0x0000f2000c007a0c */ /* 0x020fe40003f26270 */
[----:B--2---:R-:W-:-:S11]  /*b490*/  ISETP.GE.AND P0, PT, R10, c[0x0][0x3c8], PT ;  /* 0x0000f2000a007a0c */ /* 0x004fd60003f06270 */
[-C--:B----4-:R-:W-:Y:S02]  /*b4a0*/  @!P1 LEA R4, P3, R12, R0.reuse, 0x1 ;  /* 0x000000000c049211 */ /* 0x090fe400078608ff */
[----:B------:R-:W-:Y:S02]  /*b4b0*/  @!P0 LEA R2, P2, R10, R0, 0x1 ;  /* 0x000000000a028211 */ /* 0x000fe400078408ff */
[-C--:B-1----:R-:W-:Y:S02]  /*b4c0*/  @!P1 LEA.HI.X R5, R12, R9.reuse, R40, 0x1, P3 ;  /* 0x000000090c059211 */ /* 0x082fe400018f0c28 */
[----:B------:R-:W-:-:S03]  /*b4d0*/  @!P0 LEA.HI.X R3, R10, R9, R41, 0x1, P2 ;  /* 0x000000090a038211 */ /* 0x000fc600010f0c29 */
[----:B------:R1:W-:Y:S04]  /*b4e0*/  @!P1 ST.E.128 [R4.64], R24 ;  /* 0x0000001804009985 */ /* 0x0003e8000c101d06 */
[----:B------:R1:W-:Y:S02]  /*b4f0*/  @!P0 ST.E.128 [R2.64], R20 ;  /* 0x0000001402008985 */ /* 0x0003e4000c101d06 */
.L_x_158:
[----:B------:R-:W-:Y:S05]  /*b500*/  BSYNC B0 ;  /* 0x0000000000007941 */ /* 0x000fea0003800000 */
.L_x_157:
[----:B------:R-:W-:Y:S05]  /*b510*/  BRA.DIV ~URZ, `(.L_x_159) ;  /* 0x00002eb27f007947 */ /* 0x000fea000b800000 */
[----:B-1----:R1:W2:Y:S02]  /*b520*/  SHFL.IDX PT, R9, R7, 0x2, 0x181f ;  /* 0x00581f0007097f89 */ /* 0x0022a400000e0000 */
.L_x_212:
[----:B------:R-:W-:Y:S05]  /*b530*/  BRA.DIV ~URZ, `(.L_x_160) ;  /* 0x00002f027f007947 */ /* 0x000fea000b800000 */
[----:B----4-:R4:W1:Y:S02]  /*b540*/  SHFL.IDX PT, R0, R8, 0x2, 0x181f ;  /* 0x00581f0008007f89 */ /* 0x01086400000e0000 */
.L_x_213:
[----:B------:R-:W-:Y:S01]  /*b550*/  IADD3 R2, R6, 0x40, RZ ;  /* 0x0000004006027810 */ /* 0x000fe20007ffe0ff */
[----:B------:R-:W-:Y:S03]  /*b560*/  BSSY B0, `(.L_x_161) ;  /* 0x000000d000007945 */ /* 0x000fe60003800000 */
[----:B------:R-:W-:-:S13]  /*b570*/  ISETP.GE.AND P0, PT, R2, R11, PT ;  /* 0x0000000b0200720c */ /* 0x000fda0003f06270 */
[----:B------:R-:W-:Y:S05]  /*b580*/  @P0 BRA `(.L_x_162) ;  /* 0x000000a000000947 */ /* 0x000fea0003800000 */
[----:B------:R-:W5:Y:S04]  /*b590*/  LDL.64 R12, [R1+0x8] ;  /* 0x00000800010c7983 */ /* 0x000f680000100a00 */
[----:B---3--:R-:W3:Y:S01]  /*b5a0*/  LDL R10, [R1+0x10] ;  /* 0x00001000010a7983 */ /* 0x008ee20000100800 */
[----:B-----5:R-:W-:Y:S02]  /*b5b0*/  ISETP.GE.AND P1, PT, R12, c[0x0][0x3c8], PT ;  /* 0x0000f2000c007a0c */ /* 0x020fe40003f26270 */
[----:B---3--:R-:W-:-:S11]  /*b5c0*/  ISETP.GE.AND P0, PT, R10, c[0x0][0x3c8], PT ;  /* 0x0000f2000a007a0c */ /* 0x008fd60003f06270 */
[-C--:B-1----:R-:W-:Y:S02]  /*b5d0*/  @!P1 LEA R4, P3, R12, R0.reuse, 0x1 ;  /* 0x000000000c049211 */ /* 0x082fe400078608ff */
[----:B------:R-:W-:Y:S02]  /*b5e0*/  @!P0 LEA R2, P2, R10, R0, 0x1 ;  /* 0x000000000a028211 */ /* 0x000fe400078408ff */
[-C--:B--2---:R-:W-:Y:S02]  /*b5f0*/  @!P1 LEA.HI.X R5, R12, R9.reuse, R40, 0x1, P3 ;  /* 0x000000090c059211 */ /* 0x084fe400018f0c28 */
[----:B------:R-:W-:-:S03]  /*b600*/  @!P0 LEA.HI.X R3, R10, R9, R41, 0x1, P2 ;  /* 0x000000090a038211 */ /* 0x000fc600010f0c29 */
[----:B------:R1:W-:Y:S04]  /*b610*/  @!P1 ST.E.128 [R4.64], R32 ;  /* 0x0000002004009985 */ /* 0x0003e8000c101d06 */
[----:B------:R1:W-:Y:S02]  /*b620*/  @!P0 ST.E.128 [R2.64], R28 ;  /* 0x0000001c02008985 */ /* 0x0003e4000c101d06 */
.L_x_162:
[----:B------:R-:W-:Y:S05]  /*b630*/  BSYNC B0 ;  /* 0x0000000000007941 */ /* 0x000fea0003800000 */
.L_x_161:
[----:B------:R-:W-:Y:S05]  /*b640*/  BRA.DIV ~URZ, `(.L_x_163) ;  /* 0x00002e527f007947 */ /* 0x000fea000b800000 */
[----:B-12---:R-:W1:Y:S04]  /*b650*/  SHFL.IDX PT, R7, R7, 0x3, 0x181f ;  /* 0x00781f0007077f89 */ /* 0x006e6800000e0000 */
[----:B------:R2:W3:Y:S02]  /*b660*/  SHFL.IDX PT, R0, R8, 0x3, 0x181f ;  /* 0x00781f0008007f89 */ /* 0x0004e400000e0000 */
.L_x_214:
[----:B------:R-:W-:-:S04]  /*b670*/  IADD3 R2, R6, 0x60, RZ ;  /* 0x0000006006027810 */ /* 0x000fc80007ffe0ff */
[----:B------:R-:W-:-:S13]  /*b680*/  ISETP.GE.AND P0, PT, R2, R11, PT ;  /* 0x0000000b0200720c */ /* 0x000fda0003f06270 */
[----:B------:R-:W-:Y:S05]  /*b690*/  @P0 BRA `(.L_x_164) ;  /* 0x000019f000000947 */ /* 0x000fea0003800000 */
[----:B--234-:R-:W2:Y:S04]  /*b6a0*/  LDL.64 R8, [R1+0x8] ;  /* 0x0000080001087983 */ /* 0x01cea80000100a00 */
[----:B------:R-:W3:Y:S01]  /*b6b0*/  LDL R4, [R1+0x10] ;  /* 0x0000100001047983 */ /* 0x000ee20000100800 */
[----:B--2---:R-:W-:-:S13]  /*b6c0*/  ISETP.GE.AND P0, PT, R8, c[0x0][0x3c8], PT ;  /* 0x0000f20008007a0c */ /* 0x004fda0003f06270 */
[----:B------:R-:W-:-:S04]  /*b6d0*/  @!P0 LEA R2, P1, R8, R0, 0x1 ;  /* 0x0000000008028211 */ /* 0x000fc800078208ff */
[----:B-1----:R-:W-:-:S05]  /*b6e0*/  @!P0 LEA.HI.X R3, R8, R7, R40, 0x1, P1 ;  /* 0x0000000708038211 */ /* 0x002fca00008f0c28 */
[----:B------:R1:W-:Y:S01]  /*b6f0*/  @!P0 ST.E.128 [R2.64], R36 ;  /* 0x0000002402008985 */ /* 0x0003e2000c101d06 */
[----:B---3--:R-:W-:-:S13]  /*b700*/  ISETP.GE.AND P0, PT, R4, c[0x0][0x3c8], PT ;  /* 0x0000f20004007a0c */ /* 0x008fda0003f06270 */
[----:B------:R-:W-:Y:S05]  /*b710*/  @P0 BRA `(.L_x_164) ;  /* 0x0000197000000947 */ /* 0x000fea0003800000 */
[----:B-1----:R-:W-:-:S04]  /*b720*/  LEA R2, P0, R4, R0, 0x1 ;  /* 0x0000000004027211 */ /* 0x002fc800078008ff */
[----:B------:R-:W-:-:S05]  /*b730*/  LEA.HI.X R3, R4, R7, R41, 0x1, P0 ;  /* 0x0000000704037211 */ /* 0x000fca00000f0c29 */
[----:B------:R1:W-:Y:S01]  /*b740*/  ST.E.128 [R2.64], R44 ;  /* 0x0000002c02007985 */ /* 0x0003e2000c101d06 */
[----:B------:R-:W-:Y:S05]  /*b750*/  BRA `(.L_x_164) ;  /* 0x0000193000007947 */ /* 0x000fea0003800000 */
.L_x_151:
[----:B-1----:R-:W2:Y:S04]  /*b760*/  LDL.LU R4, [R1+0x4c] ;  /* 0x00004c0001047983 */ /* 0x002ea80000300800 */
[----:B------:R-:W3:Y:S01]  /*b770*/  LDL.LU R6, [R1+0x54] ;  /* 0x0000540001067983 */ /* 0x000ee20000300800 */
[----:B------:R-:W-:Y:S02]  /*b780*/  IMAD R10, R10, c[0x0][0x408], RZ ;  /* 0x000102000a0a7a24 */ /* 0x000fe400078e02ff */
[----:B------:R-:W-:-:S04]  /*b790*/  IMAD.WIDE.U32 R2, R0, c[0x0][0x408], RZ ;  /* 0x0001020000027a25 */ /* 0x000fc800078e00ff */
[----:B------:R-:W-:Y:S02]  /*b7a0*/  IMAD R0, R0, c[0x0][0x40c], R10 ;  /* 0x0001030000007a24 */ /* 0x000fe400078e020a */
[----:B------:R-:W-:-:S03]  /*b7b0*/  @P2 IMAD.HI.U32 R5, R9, c[0x0][0x4ec], RZ ;  /* 0x00013b0009052a27 */ /* 0x000fc600078e00ff */
[----:B------:R-:W-:Y:S02]  /*b7c0*/  IADD3 R3, R3, R0, RZ ;  /* 0x0000000003037210 */ /* 0x000fe40007ffe0ff */
[----:B------:R-:W-:-:S05]  /*b7d0*/  SHF.R.S32.HI R0, RZ, 0x1f, R8 ;  /* 0x0000001fff007819 */ /* 0x000fca0000011408 */
[----:B------:R-:W-:Y:S02]  /*b7e0*/  IMAD R0, R0, c[0x0][0x440], RZ ;  /* 0x0001100000007a24 */ /* 0x000fe400078e02ff */
[----:B--2---:R-:W-:-:S04]  /*b7f0*/  IMAD.WIDE.U32 R2, R4, c[0x0][0x438], R2 ;  /* 0x00010e0004027a25 */ /* 0x004fc800078e0002 */
[----:B------:R-:W-:Y:S02]  /*b800*/  IMAD R3, R4, c[0x0][0x43c], R3 ;  /* 0x00010f0004037a24 */ /* 0x000fe400078e0203 */
[C---:B------:R-:W-:Y:S01]  /*b810*/  IMAD R4, R8.reuse, c[0x0][0x444], R0 ;  /* 0x0001110008047a24 */ /* 0x040fe200078e0200 */
[----:B------:R-:W-:Y:S01]  /*b820*/  MOV R0, R9 ;  /* 0x0000000900007202 */ /* 0x000fe20000000f00 */
[----:B------:R-:W-:Y:S01]  /*b830*/  IMAD.WIDE.U32 R2, R8, c[0x0][0x440], R2 ;  /* 0x0001100008027a25 */ /* 0x000fe200078e0002 */
[----:B------:R-:W-:-:S04]  /*b840*/  @P2 SHF.R.U32.HI R0, RZ, c[0x0][0x4f0], R5 ;  /* 0x00013c00ff002a19 */ /* 0x000fc80000011605 */
[----:B------:R-:W-:Y:S02]  /*b850*/  IADD3 R3, R3, R4, RZ ;  /* 0x0000000403037210 */ /* 0x000fe40007ffe0ff */
[----:B------:R-:W-:Y:S02]  /*b860*/  SHF.R.S32.HI R5, RZ, 0x1f, R0 ;  /* 0x0000001fff057819 */ /* 0x000fe40000011400 */
[----:B------:R-:W-:Y:S01]  /*b870*/  IADD3 R4, -R0, RZ, RZ ;  /* 0x000000ff00047210 */ /* 0x000fe20007ffe1ff */
[----:B---3--:R-:W-:-:S04]  /*b880*/  IMAD.WIDE.U32 R2, R6, c[0x0][0x448], R2 ;  /* 0x0001120006027a25 */ /* 0x008fc800078e0002 */
[----:B------:R-:W-:Y:S02]  /*b890*/  IMAD R5, R5, c[0x0][0x430], RZ ;  /* 0x00010c0005057a24 */ /* 0x000fe400078e02ff */
[----:B------:R-:W-:Y:S02]  /*b8a0*/  IMAD R3, R6, c[0x0][0x44c], R3 ;  /* 0x0001130006037a24 */ /* 0x000fe400078e0203 */
[----:B------:R-:W-:Y:S02]  /*b8b0*/  IMAD R4, R4, c[0x0][0x4e8], R9 ;  /* 0x00013a0004047a24 */ /* 0x000fe400078e0209 */
[C---:B------:R-:W-:Y:S02]  /*b8c0*/  IMAD R5, R0.reuse, c[0x0][0x434], R5 ;  /* 0x00010d0000057a24 */ /* 0x040fe400078e0205 */
[----:B------:R-:W-:Y:S01]  /*b8d0*/  IMAD.WIDE.U32 R2, R0, c[0x0][0x430], R2 ;  /* 0x00010c0000027a25 */ /* 0x000fe200078e0002 */
[----:B------:R-:W-:-:S04]  /*b8e0*/  SHF.R.S32.HI R0, RZ, 0x1f, R4 ;  /* 0x0000001fff007819 */ /* 0x000fc80000011404 */
[----:B------:R-:W-:Y:S01]  /*b8f0*/  IADD3 R3, R3, R5, RZ ;  /* 0x0000000503037210 */ /* 0x000fe20007ffe0ff */
[----:B------:R-:W-:-:S04]  /*b900*/  IMAD R0, R0, c[0x0][0x428], RZ ;  /* 0x00010a0000007a24 */ /* 0x000fc800078e02ff */
[----:B------:R-:W-:-:S04]  /*b910*/  IMAD.WIDE.U32 R2, R4, c[0x0][0x428], R2 ;  /* 0x00010a0004027a25 */ /* 0x000fc800078e0002 */
[----:B------:R-:W-:Y:S01]  /*b920*/  IMAD R4, R4, c[0x0][0x42c], R0 ;  /* 0x00010b0004047a24 */ /* 0x000fe200078e0200 */
[----:B------:R-:W-:-:S04]  /*b930*/  LEA R28, P2, R2, c[0x0][0x400], 0x2 ;  /* 0x00010000021c7a11 */ /* 0x000fc800078410ff */
[----:B------:R-:W-:-:S04]  /*b940*/  IADD3 R4, R3, R4, RZ ;  /* 0x0000000403047210 */ /* 0x000fc80007ffe0ff */
[----:B------:R-:W-:Y:S01]  /*b950*/  LEA.HI.X R14, R2, c[0x0][0x404], R4, 0x2, P2 ;  /* 0x00010100020e7a11 */ /* 0x000fe200010f1404 */
[----:B------:R-:W-:Y:S05]  /*b960*/  BRA.DIV ~URZ, `(.L_x_165) ;  /* 0x00002bf27f007947 */ /* 0x000fea000b800000 */
[----:B------:R1:W2:Y:S02]  /*b970*/  SHFL.IDX PT, R4, R14, RZ, 0x1c1f ;  /* 0x001c1fff0e047589 */ /* 0x0002a400000e0000 */
.L_x_215:
[----:B------:R-:W-:Y:S05]  /*b980*/  BRA.DIV ~URZ, `(.L_x_166) ;  /* 0x00002c427f007947 */ /* 0x000fea000b800000 */
[----:B------:R3:W4:Y:S02]  /*b990*/  SHFL.IDX PT, R0, R28, RZ, 0x1c1f ;  /* 0x001c1fff1c007589 */ /* 0x00072400000e0000 */
.L_x_216:
[----:B------:R-:W5:Y:S01]  /*b9a0*/  LDL R5, [R1+0x48] ;  /* 0x0000480001057983 */ /* 0x000f620000100800 */
[----:B------:R-:W-:Y:S01]  /*b9b0*/  BSSY B0, `(.L_x_167) ;  /* 0x0000061000007945 */ /* 0x000fe20003800000 */
[C---:B-----5:R-:W-:Y:S02]  /*b9c0*/  IADD3 R15, R5.reuse, 0x18, RZ ;  /* 0x00000018050f7810 */ /* 0x060fe40007ffe0ff */
[C---:B------:R-:W-:Y:S02]  /*b9d0*/  IADD3 R17, R5.reuse, 0x20, RZ ;  /* 0x0000002005117810 */ /* 0x040fe40007ffe0ff */
[C---:B------:R-:W-:Y:S02]  /*b9e0*/  IADD3 R16, R5.reuse, 0x28, RZ ;  /* 0x0000002805107810 */ /* 0x040fe40007ffe0ff */
[C---:B------:R-:W-:Y:S02]  /*b9f0*/  IADD3 R18, R5.reuse, 0x30, RZ ;  /* 0x0000003005127810 */ /* 0x040fe40007ffe0ff */
[----:B------:R-:W-:-:S02]  /*ba00*/  IADD3 R19, R5, 0x38, RZ ;  /* 0x0000003805137810 */ /* 0x000fc40007ffe0ff */
[C---:B------:R-:W-:Y:S02]  /*ba10*/  IADD3 R20, R5.reuse, 0x40, RZ ;  /* 0x0000004005147810 */ /* 0x040fe40007ffe0ff */
[C---:B------:R-:W-:Y:S02]  /*ba20*/  IADD3 R21, R5.reuse, 0x48, RZ ;  /* 0x0000004805157810 */ /* 0x040fe40007ffe0ff */
[C---:B------:R-:W-:Y:S02]  /*ba30*/  IADD3 R23, R5.reuse, 0x50, RZ ;  /* 0x0000005005177810 */ /* 0x040fe40007ffe0ff */
[C---:B------:R-:W-:Y:S02]  /*ba40*/  IADD3 R22, R5.reuse, 0x58, RZ ;  /* 0x0000005805167810 */ /* 0x040fe40007ffe0ff */
[C---:B------:R-:W-:Y:S02]  /*ba50*/  IADD3 R24, R5.reuse, 0x60, RZ ;  /* 0x0000006005187810 */ /* 0x040fe40007ffe0ff */
[----:B------:R-:W-:-:S02]  /*ba60*/  IADD3 R25, R5, 0x68, RZ ;  /* 0x0000006805197810 */ /* 0x000fc40007ffe0ff */
[C---:B------:R-:W-:Y:S02]  /*ba70*/  IADD3 R26, R5.reuse, 0x70, RZ ;  /* 0x00000070051a7810 */ /* 0x040fe40007ffe0ff */
[C---:B------:R-:W-:Y:S02]  /*ba80*/  IADD3 R27, R5.reuse, 0x78, RZ ;  /* 0x00000078051b7810 */ /* 0x040fe40007ffe0ff */
        /* <DEDUP_REMOVED lines=16> */
[----:B------:R-:W-:Y:S01]  /*bb90*/  SHF.R.S32.HI R29, RZ, 0x1f, R13 ;  /* 0x0000001fff1d7819 */ /* 0x000fe2000001140d */
[----:B------:R-:W-:Y:S05]  /*bba0*/  @P1 BRA `(.L_x_168) ;  /* 0x0000041000001947 */ /* 0x000fea0003800000 */
[----:B------:R-:W-:Y:S02]  /*bbb0*/  ISETP.GE.AND P4, PT, R5, c[0x0][0x3c8], PT ;  /* 0x0000f20005007a0c */ /* 0x000fe40003f86270 */
[----:B------:R-:W-:Y:S02]  /*bbc0*/  ISETP.GE.AND P2, PT, R13, c[0x0][0x3c8], PT ;  /* 0x0000f2000d007a0c */ /* 0x000fe40003f46270 */
[----:B------:R-:W-:Y:S02]  /*bbd0*/  ISETP.GE.AND P5, PT, R12, c[0x0][0x3c8], PT ;  /* 0x0000f2000c007a0c */ /* 0x000fe40003fa6270 */
[----:B------:R-:W-:Y:S02]  /*bbe0*/  ISETP.GE.AND P1, PT, R15, c[0x0][0x3c8], PT ;  /* 0x0000f2000f007a0c */ /* 0x000fe40003f26270 */
[----:B------:R-:W-:-:S05]  /*bbf0*/  ISETP.GE.AND P6, PT, R17, c[0x0][0x3c8], PT ;  /* 0x0000f20011007a0c */ /* 0x000fca0003fc6270 */
[----:B----4-:R-:W-:Y:S02]  /*bc00*/  @!P4 IMAD.MOV.U32 R6, RZ, RZ, R0 ;  /* 0x000000ffff06c224 */ /* 0x010fe400078e0000 */
[----:B--2---:R-:W-:Y:S01]  /*bc10*/  @!P4 IMAD.MOV.U32 R7, RZ, RZ, R4 ;  /* 0x000000ffff07c224 */ /* 0x004fe200078e0004 */
[----:B------:R-:W-:-:S03]  /*bc20*/  @!P2 LEA R2, P3, R13, R0, 0x2 ;  /* 0x000000000d02a211 */ /* 0x000fc600078610ff */
[----:B------:R-:W-:Y:S01]  /*bc30*/  @!P4 IMAD.WIDE R6, R5, 0x4, R6 ;  /* 0x000000040506c825 */ /* 0x000fe200078e0206 */
[----:B------:R-:W-:-:S04]  /*bc40*/  @!P2 LEA.HI.X R3, R13, R4, R29, 0x2, P3 ;  /* 0x000000040d03a211 */ /* 0x000fc800018f141d */
[----:B------:R2:W-:Y:S04]  /*bc50*/  @!P4 ST.E.64 [R6.64], R128 ;  /* 0x000000800600c985 */ /* 0x0005e8000c101b06 */
[----:B------:R4:W-:Y:S01]  /*bc60*/  @!P2 ST.E.64 [R2.64], R48 ;  /* 0x000000300200a985 */ /* 0x0009e2000c101b06 */
[----:B------:R-:W-:Y:S02]  /*bc70*/  ISETP.GE.AND P2, PT, R16, c[0x0][0x3c8], PT ;  /* 0x0000f20010007a0c */ /* 0x000fe40003f46270 */
[CC--:B--2---:R-:W-:Y:S02]  /*bc80*/  @!P5 LEA R6, P4, R12.reuse, R0.reuse, 0x2 ;  /* 0x000000000c06d211 */ /* 0x0c4fe400078810ff */
[----:B----4-:R-:W-:Y:S02]  /*bc90*/  @!P1 LEA R2, P3, R15, R0, 0x2 ;  /* 0x000000000f029211 */ /* 0x010fe400078610ff */
[----:B------:R-:W-:-:S02]  /*bca0*/  @!P5 LEA.HI.X R7, R12, R4, R30, 0x2, P4 ;  /* 0x000000040c07d211 */ /* 0x000fc400020f141e */
[----:B------:R-:W-:-:S03]  /*bcb0*/  @!P1 LEA.HI.X R3, R15, R4, R31, 0x2, P3 ;  /* 0x000000040f039211 */ /* 0x000fc600018f141f */
[----:B------:R2:W-:Y:S01]  /*bcc0*/  @!P5 ST.E.64 [R6.64], R50 ;  /* 0x000000320600d985 */ /* 0x0005e2000c101b06 */
[----:B------:R-:W-:-:S03]  /*bcd0*/  ISETP.GE.AND P5, PT, R18, c[0x0][0x3c8], PT ;  /* 0x0000f20012007a0c */ /* 0x000fc60003fa6270 */
[----:B------:R4:W-:Y:S01]  /*bce0*/  @!P1 ST.E.64 [R2.64], R52 ;  /* 0x0000003402009985 */ /* 0x0009e2000c101b06 */
[----:B------:R-:W-:Y:S02]  /*bcf0*/  ISETP.GE.AND P1, PT, R19, c[0x0][0x3c8], PT ;  /* 0x0000f20013007a0c */ /* 0x000fe40003f26270 */
[CC--:B--2---:R-:W-:Y:S02]  /*bd00*/  @!P6 LEA R6, P4, R17.reuse, R0.reuse, 0x2 ;  /* 0x000000001106e211 */ /* 0x0c4fe400078810ff */
[C---:B----4-:R-:W-:Y:S02]  /*bd10*/  @!P2 LEA R2, P3, R16.reuse, R0, 0x2 ;  /* 0x000000001002a211 */ /* 0x050fe400078610ff */
[-C--:B------:R-:W-:Y:S02]  /*bd20*/  @!P6 LEA.HI.X R7, R17, R4.reuse, R33, 0x2, P4 ;  /* 0x000000041107e211 */ /* 0x080fe400020f1421 */
[----:B------:R-:W-:Y:S02]  /*bd30*/  @!P2 LEA.HI.X R3, R16, R4, R32, 0x2, P3 ;  /* 0x000000041003a211 */ /* 0x000fe400018f1420 */
[----:B------:R-:W-:Y:S01]  /*bd40*/  ISETP.GE.AND P4, PT, R21, c[0x0][0x3c8], PT ;  /* 0x0000f20015007a0c */ /* 0x000fe20003f86270 */
[----:B------:R2:W-:Y:S01]  /*bd50*/  @!P6 ST.E.64 [R6.64], R54 ;  /* 0x000000360600e985 */ /* 0x0005e2000c101b06 */
[----:B------:R-:W-:-:S03]  /*bd60*/  ISETP.GE.AND P6, PT, R20, c[0x0][0x3c8], PT ;  /* 0x0000f20014007a0c */ /* 0x000fc60003fc6270 */
[----:B------:R4:W-:Y:S01]  /*bd70*/  @!P2 ST.E.64 [R2.64], R56 ;  /* 0x000000380200a985 */ /* 0x0009e2000c101b06 */
[CC--:B--2---:R-:W-:Y:S02]  /*bd80*/  @!P5 LEA R6, P3, R18.reuse, R0.reuse, 0x2 ;  /* 0x000000001206d211 */ /* 0x0c4fe400078610ff */
[----:B----4-:R-:W-:Y:S02]  /*bd90*/  @!P1 LEA R2, P2, R19, R0, 0x2 ;  /* 0x0000000013029211 */ /* 0x010fe400078410ff */
[-C--:B------:R-:W-:Y:S02]  /*bda0*/  @!P5 LEA.HI.X R7, R18, R4.reuse, R34, 0x2, P3 ;  /* 0x000000041207d211 */ /* 0x080fe400018f1422 */
[----:B------:R-:W-:Y:S02]  /*bdb0*/  ISETP.GE.AND P3, PT, R23, c[0x0][0x3c8], PT ;  /* 0x0000f20017007a0c */ /* 0x000fe40003f66270 */
[----:B------:R-:W-:Y:S01]  /*bdc0*/  @!P1 LEA.HI.X R3, R19, R4, R35, 0x2, P2 ;  /* 0x0000000413039211 */ /* 0x000fe200010f1423 */
[----:B------:R2:W-:Y:S01]  /*bdd0*/  @!P5 ST.E.64 [R6.64], R58 ;  /* 0x0000003a0600d985 */ /* 0x0005e2000c101b06 */
[----:B------:R-:W-:-:S03]  /*bde0*/  @!P6 LEA R8, P2, R20, R0, 0x2 ;  /* 0x000000001408e211 */ /* 0x000fc600078410ff */
[----:B------:R4:W-:Y:S01]  /*bdf0*/  @!P1 ST.E.64 [R2.64], R70 ;  /* 0x0000004602009985 */ /* 0x0009e2000c101b06 */
[----:B------:R-:W-:Y:S02]  /*be00*/  ISETP.GE.AND P1, PT, R22, c[0x0][0x3c8], PT ;  /* 0x0000f20016007a0c */ /* 0x000fe40003f26270 */
[----:B------:R-:W-:-:S05]  /*be10*/  @!P6 LEA.HI.X R9, R20, R4, R36, 0x2, P2 ;  /* 0x000000041409e211 */ /* 0x000fca00010f1424 */
[----:B------:R-:W-:Y:S01]  /*be20*/  @!P6 ST.E.64 [R8.64], R88 ;  /* 0x000000580800e985 */ /* 0x000fe2000c101b06 */
[----:B------:R-:W-:Y:S02]  /*be30*/  ISETP.GE.AND P6, PT, R24, c[0x0][0x3c8], PT ;  /* 0x0000f20018007a0c */ /* 0x000fe40003fc6270 */
[-C--:B--2---:R-:W-:Y:S02]  /*be40*/  @!P3 LEA R6, P2, R23, R0.reuse, 0x2 ;  /* 0x000000001706b211 */ /* 0x084fe400078410ff */
[----:B----4-:R-:W-:Y:S02]  /*be50*/  @!P4 LEA R2, P5, R21, R0, 0x2 ;  /* 0x000000001502c211 */ /* 0x010fe400078a10ff */
[-C--:B------:R-:W-:Y:S02]  /*be60*/  @!P3 LEA.HI.X R7, R23, R4.reuse, R39, 0x2, P2 ;  /* 0x000000041707b211 */ /* 0x080fe400010f1427 */
[----:B------:R-:W-:Y:S02]  /*be70*/  @!P4 LEA.HI.X R3, R21, R4, R37, 0x2, P5 ;  /* 0x000000041503c211 */ /* 0x000fe400028f1425 */
[----:B------:R-:W-:-:S03]  /*be80*/  ISETP.GE.AND P5, PT, R25, c[0x0][0x3c8], PT ;  /* 0x0000f20019007a0c */ /* 0x000fc60003fa6270 */
[----:B------:R2:W-:Y:S01]  /*be90*/  @!P4 ST.E.64 [R2.64], R72 ;  /* 0x000000480200c985 */ /* 0x0005e2000c101b06 */
[----:B------:R-:W-:-:S03]  /*bea0*/  ISETP.GE.AND P4, PT, R26, c[0x0][0x3c8], PT ;  /* 0x0000f2001a007a0c */ /* 0x000fc60003f86270 */
[----:B------:R4:W-:Y:S01]  /*beb0*/  @!P3 ST.E.64 [R6.64], R76 ;  /* 0x0000004c0600b985 */ /* 0x0009e2000c101b06 */
[----:B------:R-:W-:Y:S02]  /*bec0*/  ISETP.GE.AND P3, PT, R27, c[0x0][0x3c8], PT ;  /* 0x0000f2001b007a0c */ /* 0x000fe40003f66270 */
[----:B--2---:R-:W-:-:S04]  /*bed0*/  @!P1 LEA R2, P2, R22, R0, 0x2 ;  /* 0x0000000016029211 */ /* 0x004fc800078410ff */
[----:B------:R-:W-:Y:S02]  /*bee0*/  @!P1 LEA.HI.X R3, R22, R4, R38, 0x2, P2 ;  /* 0x0000000416039211 */ /* 0x000fe400010f1426 */
[----:B------:R-:W-:-:S03]  /*bef0*/  @!P6 LEA R10, P2, R24, R0, 0x2 ;  /* 0x00000000180ae211 */ /* 0x000fc600078410ff */
[----:B------:R2:W-:Y:S01]  /*bf00*/  @!P1 ST.E.64 [R2.64], R80 ;  /* 0x0000005002009985 */ /* 0x0005e2000c101b06 */
[C---:B------:R-:W-:Y:S02]  /*bf10*/  @!P5 LEA R8, P1, R25.reuse, R0, 0x2 ;  /* 0x000000001908d211 */ /* 0x040fe400078210ff */
[----:B------:R-:W-:Y:S02]  /*bf20*/  @!P6 LEA.HI.X R11, R24, R4, R40, 0x2, P2 ;  /* 0x00000004180be211 */ /* 0x000fe400010f1428 */
[C---:B----4-:R-:W-:Y:S02]  /*bf30*/  @!P4 LEA R6, P2, R26.reuse, R0, 0x2 ;  /* 0x000000001a06c211 */ /* 0x050fe400078410ff */
[-C--:B------:R-:W-:Y:S01]  /*bf40*/  @!P5 LEA.HI.X R9, R25, R4.reuse, R41, 0x2, P1 ;  /* 0x000000041909d211 */ /* 0x080fe200008f1429 */
[----:B------:R4:W-:Y:S01]  /*bf50*/  @!P6 ST.E.64 [R10.64], R96 ;  /* 0x000000600a00e985 */ /* 0x0009e2000c101b06 */
[----:B------:R-:W-:-:S03]  /*bf60*/  @!P4 LEA.HI.X R7, R26, R4, R42, 0x2, P2 ;  /* 0x000000041a07c211 */ /* 0x000fc600010f142a */
[----:B------:R4:W-:Y:S04]  /*bf70*/  @!P5 ST.E.64 [R8.64], R92 ;  /* 0x0000005c0800d985 */ /* 0x0009e8000c101b06 */
[----:B------:R4:W-:Y:S01]  /*bf80*/  @!P4 ST.E.64 [R6.64], R84 ;  /* 0x000000540600c985 */ /* 0x0009e2000c101b06 */
[----:B--2---:R-:W-:-:S04]  /*bf90*/  @!P3 LEA R2, P1, R27, R0, 0x2 ;  /* 0x000000001b02b211 */ /* 0x004fc800078210ff */
[----:B------:R-:W-:-:S05]  /*bfa0*/  @!P3 LEA.HI.X R3, R27, R4, R43, 0x2, P1 ;  /* 0x000000041b03b211 */ /* 0x000fca00008f142b */
[----:B------:R4:W-:Y:S04]  /*bfb0*/  @!P3 ST.E.64 [R2.64], R44 ;  /* 0x0000002c0200b985 */ /* 0x0009e8000c101b06 */
.L_x_168:
[----:B------:R-:W-:Y:S05]  /*bfc0*/  BSYNC B0 ;  /* 0x0000000000007941 */ /* 0x000fea0003800000 */
.L_x_167:
[----:B------:R-:W-:Y:S05]  /*bfd0*/  BRA.DIV ~URZ, `(.L_x_169) ;  /* 0x000026527f007947 */ /* 0x000fea000b800000 */
[----:B--2---:R2:W1:Y:S04]  /*bfe0*/  SHFL.IDX PT, R4, R14, 0x1, 0x1c1f ;  /* 0x003c1f000e047f89 */ /* 0x00446800000e0000 */
[----:B----4-:R2:W4:Y:S02]  /*bff0*/  SHFL.IDX PT, R0, R28, 0x1, 0x1c1f ;  /* 0x003c1f001c007f89 */ /* 0x01052400000e0000 */
.L_x_217:
[----:B------:R-:W-:Y:S05]  /*c000*/  @P0 BRA `(.L_x_164) ;  /* 0x0000108000000947 */ /* 0x000fea0003800000 */
[----:B------:R-:W5:Y:S01]  /*c010*/  LDL R5, [R1+0x48] ;  /* 0x0000480001057983 */ /* 0x000f620000100800 */
[----:B------:R-:W-:Y:S02]  /*c020*/  ISETP.GE.AND P1, PT, R13, c[0x0][0x3c8], PT ;  /* 0x0000f2000d007a0c */ /* 0x000fe40003f26270 */
[----:B------:R-:W-:Y:S02]  /*c030*/  ISETP.GE.AND P0, PT, R12, c[0x0][0x3c8], PT ;  /* 0x0000f2000c007a0c */ /* 0x000fe40003f06270 */
[----:B------:R-:W-:Y:S02]  /*c040*/  ISETP.GE.AND P5, PT, R15, c[0x0][0x3c8], PT ;  /* 0x0000f2000f007a0c */ /* 0x000fe40003fa6270 */
[----:B------:R-:W-:-:S07]  /*c050*/  ISETP.GE.AND P4, PT, R17, c[0x0][0x3c8], PT ;  /* 0x0000f20011007a0c */ /* 0x000fce0003f86270 */
[CC--:B----4-:R-:W-:Y:S02]  /*c060*/  @!P1 LEA R6, P3, R13.reuse, R0.reuse, 0x2 ;  /* 0x000000000d069211 */ /* 0x0d0fe400078610ff */
[----:B------:R-:W-:Y:S02]  /*c070*/  @!P0 LEA R2, P6, R12, R0, 0x2 ;  /* 0x000000000c028211 */ /* 0x000fe400078c10ff */
[-C--:B-1----:R-:W-:Y:S02]  /*c080*/  @!P1 LEA.HI.X R7, R13, R4.reuse, R29, 0x2, P3 ;  /* 0x000000040d079211 */ /* 0x082fe400018f141d */
[----:B------:R-:W-:Y:S02]  /*c090*/  ISETP.GE.AND P3, PT, R16, c[0x0][0x3c8], PT ;  /* 0x0000f20010007a0c */ /* 0x000fe40003f66270 */
[----:B------:R-:W-:Y:S02]  /*c0a0*/  @!P0 LEA.HI.X R3, R12, R4, R30, 0x2, P6 ;  /* 0x000000040c038211 */ /* 0x000fe400030f141e */
[----:B--2---:R-:W-:-:S04]  /*c0b0*/  @!P5 LEA R14, P6, R15, R0, 0x2 ;  /* 0x000000000f0ed211 */ /* 0x004fc800078c10ff */
[----:B------:R-:W-:-:S05]  /*c0c0*/  @!P5 LEA.HI.X R15, R15, R4, R31, 0x2, P6 ;  /* 0x000000040f0fd211 */ /* 0x000fca00030f141f */
[----:B------:R-:W-:-:S04]  /*c0d0*/  @!P3 LEA R10, P6, R16, R0, 0x2 ;  /* 0x00000000100ab211 */ /* 0x000fc800078c10ff */
[----:B------:R-:W-:Y:S02]  /*c0e0*/  @!P3 LEA.HI.X R11, R16, R4, R32, 0x2, P6 ;  /* 0x00000004100bb211 */ /* 0x000fe400030f1420 */
[----:B-----5:R-:W-:-:S13]  /*c0f0*/  ISETP.GE.AND P2, PT, R5, c[0x0][0x3c8], PT ;  /* 0x0000f20005007a0c */ /* 0x020fda0003f46270 */
[----:B------:R-:W-:Y:S02]  /*c100*/  @!P2 IMAD.MOV.U32 R8, RZ, RZ, R0 ;  /* 0x000000ffff08a224 */ /* 0x000fe400078e0000 */
[----:B------:R-:W-:-:S04]  /*c110*/  @!P2 IMAD.MOV.U32 R9, RZ, RZ, R4 ;  /* 0x000000ffff09a224 */ /* 0x000fc800078e0004 */
[----:B------:R-:W-:-:S05]  /*c120*/  @!P2 IMAD.WIDE R8, R5, 0x4, R8 ;  /* 0x000000040508a825 */ /* 0x000fca00078e0208 */
[----:B------:R1:W-:Y:S01]  /*c130*/  @!P2 ST.E.64 [R8.64], R100 ;  /* 0x000000640800a985 */ /* 0x0003e2000c101b06 */
[----:B------:R-:W-:-:S03]  /*c140*/  ISETP.GE.AND P2, PT, R18, c[0x0][0x3c8], PT ;  /* 0x0000f20012007a0c */ /* 0x000fc60003f46270 */
[----:B------:R2:W-:Y:S01]  /*c150*/  @!P1 ST.E.64 [R6.64], R78 ;  /* 0x0000004e06009985 */ /* 0x0005e2000c101b06 */
[----:B------:R-:W-:-:S03]  /*c160*/  ISETP.GE.AND P1, PT, R19, c[0x0][0x3c8], PT ;  /* 0x0000f20013007a0c */ /* 0x000fc60003f26270 */
[----:B------:R4:W-:Y:S01]  /*c170*/  @!P0 ST.E.64 [R2.64], R64 ;  /* 0x0000004002008985 */ /* 0x0009e2000c101b06 */
[----:B------:R-:W-:-:S03]  /*c180*/  @!P4 LEA R12, P0, R17, R0, 0x2 ;  /* 0x00000000110cc211 */ /* 0x000fc600078010ff */
[----:B------:R5:W-:Y:S01]  /*c190*/  @!P5 ST.E.64 [R14.64], R112 ;  /* 0x000000700e00d985 */ /* 0x000be2000c101b06 */
[----:B------:R-:W-:Y:S02]  /*c1a0*/  @!P4 LEA.HI.X R13, R17, R4, R33, 0x2, P0 ;  /* 0x00000004110dc211 */ /* 0x000fe400000f1421 */
[----:B------:R-:W-:Y:S02]  /*c1b0*/  ISETP.GE.AND P0, PT, R20, c[0x0][0x3c8], PT ;  /* 0x0000f20014007a0c */ /* 0x000fe40003f06270 */
[----:B------:R-:W-:Y:S01]  /*c1c0*/  ISETP.GE.AND P5, PT, R21, c[0x0][0x3c8], PT ;  /* 0x0000f20015007a0c */ /* 0x000fe20003fa6270 */
[----:B------:R3:W-:Y:S01]  /*c1d0*/  @!P4 ST.E.64 [R12.64], R108 ;  /* 0x0000006c0c00c985 */ /* 0x0007e2000c101b06 */
        /* <DEDUP_REMOVED lines=8> */
[----:B----4-:R-:W-:Y:S02]  /*c260*/  @!P0 LEA R2, P6, R20, R0, 0x2 ;  /* 0x0000000014028211 */ /* 0x010fe400078c10ff */
[----:B------:R-:W-:Y:S01]  /*c270*/  ISETP.GE.AND P2, PT, R24, c[0x0][0x3c8], PT ;  /* 0x0000f20018007a0c */ /* 0x000fe20003f46270 */
[----:B------:R2:W-:Y:S01]  /*c280*/  @!P1 ST.E.64 [R6.64], R82 ;  /* 0x0000005206009985 */ /* 0x0005e2000c101b06 */
[----:B------:R-:W-:Y:S02]  /*c290*/  @!P0 LEA.HI.X R3, R20, R4, R36, 0x2, P6 ;  /* 0x0000000414038211 */ /* 0x000fe400030f1424 */
[-C--:B-----5:R-:W-:Y:S02]  /*c2a0*/  @!P5 LEA R14, P6, R21, R0.reuse, 0x2 ;  /* 0x00000000150ed211 */ /* 0x0a0fe400078c10ff */
[----:B------:R-:W-:Y:S01]  /*c2b0*/  ISETP.GE.AND P1, PT, R25, c[0x0][0x3c8], PT ;  /* 0x0000f20019007a0c */ /* 0x000fe20003f26270 */
[----:B------:R4:W-:Y:S01]  /*c2c0*/  @!P0 ST.E.64 [R2.64], R60 ;  /* 0x0000003c02008985 */ /* 0x0009e2000c101b06 */
[----:B---3--:R-:W-:-:S02]  /*c2d0*/  @!P4 LEA R12, P0, R23, R0, 0x2 ;  /* 0x00000000170cc211 */ /* 0x008fc400078010ff */
[----:B------:R-:W-:Y:S02]  /*c2e0*/  @!P5 LEA.HI.X R15, R21, R4, R37, 0x2, P6 ;  /* 0x00000004150fd211 */ /* 0x000fe400030f1425 */
[----:B------:R-:W-:Y:S02]  /*c2f0*/  @!P3 LEA R10, P6, R22, R0, 0x2 ;  /* 0x00000000160ab211 */ /* 0x000fe400078c10ff */
[-C--:B------:R-:W-:Y:S01]  /*c300*/  @!P4 LEA.HI.X R13, R23, R4.reuse, R39, 0x2, P0 ;  /* 0x00000004170dc211 */ /* 0x080fe200000f1427 */
[----:B------:R3:W-:Y:S01]  /*c310*/  @!P5 ST.E.64 [R14.64], R102 ;  /* 0x000000660e00d985 */ /* 0x0007e2000c101b06 */
[----:B------:R-:W-:Y:S02]  /*c320*/  ISETP.GE.AND P0, PT, R26, c[0x0][0x3c8], PT ;  /* 0x0000f2001a007a0c */ /* 0x000fe40003f06270 */
[----:B------:R-:W-:Y:S01]  /*c330*/  @!P3 LEA.HI.X R11, R22, R4, R38, 0x2, P6 ;  /* 0x00000004160bb211 */ /* 0x000fe200030f1426 */
[----:B------:R3:W-:Y:S04]  /*c340*/  @!P4 ST.E.64 [R12.64], R98 ;  /* 0x000000620c00c985 */ /* 0x0007e8000c101b06 */
[----:B------:R3:W-:Y:S01]  /*c350*/  @!P3 ST.E.64 [R10.64], R94 ;  /* 0x0000005e0a00b985 */ /* 0x0007e2000c101b06 */
[----:B-1----:R-:W-:-:S04]  /*c360*/  @!P2 LEA R8, P6, R24, R0, 0x2 ;  /* 0x000000001808a211 */ /* 0x002fc800078c10ff */
[----:B------:R-:W-:Y:S02]  /*c370*/  @!P2 LEA.HI.X R9, R24, R4, R40, 0x2, P6 ;  /* 0x000000041809a211 */ /* 0x000fe400030f1428 */
[----:B--2---:R-:W-:-:S03]  /*c380*/  @!P1 LEA R6, P6, R25, R0, 0x2 ;  /* 0x0000000019069211 */ /* 0x004fc600078c10ff */
[----:B------:R3:W-:Y:S01]  /*c390*/  @!P2 ST.E.64 [R8.64], R86 ;  /* 0x000000560800a985 */ /* 0x0007e2000c101b06 */
[----:B------:R-:W-:Y:S02]  /*c3a0*/  @!P1 LEA.HI.X R7, R25, R4, R41, 0x2, P6 ;  /* 0x0000000419079211 */ /* 0x000fe400030f1429 */
[----:B----4-:R-:W-:-:S03]  /*c3b0*/  @!P0 LEA R2, P6, R26, R0, 0x2 ;  /* 0x000000001a028211 */ /* 0x010fc600078c10ff */
[----:B------:R3:W-:Y:S01]  /*c3c0*/  @!P1 ST.E.64 [R6.64], R74 ;  /* 0x0000004a06009985 */ /* 0x0007e2000c101b06 */
[----:B------:R-:W-:-:S05]  /*c3d0*/  @!P0 LEA.HI.X R3, R26, R4, R42, 0x2, P6 ;  /* 0x000000041a038211 */ /* 0x000fca00030f142a */
[----:B------:R3:W-:Y:S01]  /*c3e0*/  @!P0 ST.E.64 [R2.64], R62 ;  /* 0x0000003e02008985 */ /* 0x0007e2000c101b06 */
[----:B------:R-:W-:-:S13]  /*c3f0*/  ISETP.GE.AND P0, PT, R27, c[0x0][0x3c8], PT ;  /* 0x0000f2001b007a0c */ /* 0x000fda0003f06270 */
[----:B------:R-:W-:Y:S05]  /*c400*/  @P0 BRA `(.L_x_164) ;  /* 0x00000c8000000947 */ /* 0x000fea0003800000 */
[----:B---3--:R-:W-:-:S04]  /*c410*/  LEA R2, P0, R27, R0, 0x2 ;  /* 0x000000001b027211 */ /* 0x008fc800078010ff */
[----:B------:R-:W-:-:S05]  /*c420*/  LEA.HI.X R3, R27, R4, R43, 0x2, P0 ;  /* 0x000000041b037211 */ /* 0x000fca00000f142b */
[----:B------:R1:W-:Y:S01]  /*c430*/  ST.E.64 [R2.64], R46 ;  /* 0x0000002e02007985 */ /* 0x0003e2000c101b06 */
[----:B------:R-:W-:Y:S05]  /*c440*/  BRA `(.L_x_164) ;  /* 0x00000c4000007947 */ /* 0x000fea0003800000 */
.L_x_149:
[----:B------:R-:W2:Y:S04]  /*c450*/  LDL.LU R0, [R1+0x50] ;  /* 0x0000500001007983 */ /* 0x000ea80000300800 */
[----:B------:R-:W3:Y:S01]  /*c460*/  LDL R6, [R1+0x20] ;  /* 0x0000200001067983 */ /* 0x000ee20000100800 */
[----:B------:R-:W-:Y:S01]  /*c470*/  ISETP.NE.U32.AND P1, PT, RZ, c[0x0][0x508], PT ;  /* 0x00014200ff007a0c */ /* 0x000fe20003f25070 */
[----:B------:R-:W-:Y:S01]  /*c480*/  IMAD.MOV.U32 R4, RZ, RZ, 0x4 ;  /* 0x00000004ff047424 */ /* 0x000fe200078e00ff */
[----:B------:R-:W-:Y:S01]  /*c490*/  ISETP.NE.U32.AND P2, PT, RZ, c[0x0][0x500], PT ;  /* 0x00014000ff007a0c */ /* 0x000fe20003f45070 */
[----:B------:R-:W-:Y:S01]  /*c4a0*/  IMAD.MOV.U32 R8, RZ, RZ, RZ ;  /* 0x000000ffff087224 */ /* 0x000fe200078e00ff */
[----:B------:R-:W-:Y:S01]  /*c4b0*/  ISETP.NE.AND.EX P1, PT, RZ, c[0x0][0x50c], PT, P1 ;  /* 0x00014300ff007a0c */ /* 0x000fe20003f25310 */
[----:B------:R-:W-:Y:S01]  /*c4c0*/  IMAD.MOV.U32 R19, RZ, RZ, c[0x0][0x388] ;  /* 0x0000e200ff137624 */ /* 0x000fe200078e00ff */
[----:B------:R-:W-:-:S11]  /*c4d0*/  ISETP.NE.AND.EX P2, PT, RZ, c[0x0][0x504], PT, P2 ;  /* 0x00014100ff007a0c */ /* 0x000fd60003f45320 */
[C---:B---3--:R-:W-:Y:S01]  /*c4e0*/  @P1 LEA R2, P0, R6.reuse, c[0x0][0x508], 0x2 ;  /* 0x0001420006021a11 */ /* 0x048fe200078010ff */
[----:B------:R-:W-:-:S03]  /*c4f0*/  IMAD.WIDE R4, R6, R4, c[0x0][0x500] ;  /* 0x0001400006047625 */ /* 0x000fc600078e0204 */
[----:B------:R-:W-:Y:S02]  /*c500*/  @P1 LEA.HI.X R3, R6, c[0x0][0x50c], R7, 0x2, P0 ;  /* 0x0001430006031a11 */ /* 0x000fe400000f1407 */
[----:B------:R1:W5:Y:S04]  /*c510*/  @P2 LDG.E R8, [R4.64] ;  /* 0x0000000604082981 */ /* 0x000368000c1e1900 */
[----:B------:R1:W5:Y:S01]  /*c520*/  @P1 LDG.E R19, [R2.64] ;  /* 0x0000000602131981 */ /* 0x000362000c1e1900 */
[----:B--2---:R-:W-:-:S04]  /*c530*/  ISETP.NE.AND P0, PT, R0, RZ, PT ;  /* 0x000000ff0000720c */ /* 0x004fc80003f05270 */
[----:B------:R-:W-:Y:S01]  /*c540*/  SEL R18, R0, c[0x0][0x3d4], P0 ;  /* 0x0000f50000127a07 */ /* 0x000fe20000000000 */
[----:B------:R-:W-:Y:S05]  /*c550*/  @P1 BRA `(.L_x_170) ;  /* 0x0000004000001947 */ /* 0x000fea0003800000 */
[----:B------:R-:W-:Y:S05]  /*c560*/  @!P2 BRA `(.L_x_170) ;  /* 0x000000300000a947 */ /* 0x000fea0003800000 */
[----:B------:R2:W3:Y:S04]  /*c570*/  LDG.E R0, [R4.64] ;  /* 0x0000000604007981 */ /* 0x0004e8000c1e1900 */
[----:B-12---:R-:W3:Y:S02]  /*c580*/  LDG.E R4, [R4.64+0x4] ;  /* 0x0000040604047981 */ /* 0x006ee4000c1e1900 */
[----:B---3-5:R-:W-:Y:S02]  /*c590*/  IADD3 R19, -R0, R4, RZ ;  /* 0x0000000400137210 */ /* 0x028fe40007ffe1ff */
.L_x_170:
[----:B-1----:R-:W1:Y:S01]  /*c5a0*/  S2R R3, SR_TID.X ;  /* 0x0000000000037919 */ /* 0x002e620000002100 */
[----:B------:R-:W-:Y:S01]  /*c5b0*/  BSSY B0, `(.L_x_171) ;  /* 0x0000038000007945 */ /* 0x000fe20003800000 */
[----:B------:R-:W-:Y:S02]  /*c5c0*/  SEL R14, R6, RZ, !P2 ;  /* 0x000000ff060e7207 */ /* 0x000fe40005000000 */
[----:B------:R-:W-:-:S02]  /*c5d0*/  SEL R20, R7, RZ, !P2 ;  /* 0x000000ff07147207 */ /* 0x000fc40005000000 */
[----:B-----5:R-:W-:Y:S02]  /*c5e0*/  SHF.R.S32.HI R17, RZ, 0x1f, R8 ;  /* 0x0000001fff117819 */ /* 0x020fe40000011408 */
[----:B-1----:R-:W-:-:S13]  /*c5f0*/  ISETP.GT.AND P0, PT, R3, 0x7f, PT ;  /* 0x0000007f0300780c */ /* 0x002fda0003f04270 */
[----:B------:R-:W-:Y:S05]  /*c600*/  @P0 BRA `(.L_x_172) ;  /* 0x0000032000000947 */ /* 0x000fea0003800000 */
[----:B------:R-:W2:Y:S01]  /*c610*/  LDL R2, [R1+0x2c] ;  /* 0x00002c0001027983 */ /* 0x000ea20000100800 */
[----:B------:R-:W-:Y:S01]  /*c620*/  IMAD R0, R19, c[0x0][0x4e8], RZ ;  /* 0x00013a0013007a24 */ /* 0x000fe200078e02ff */
[----:B--2---:R-:W-:-:S04]  /*c630*/  LEA R9, R2, R3, 0x7 ;  /* 0x0000000302097211 */ /* 0x004fc800078e38ff */
[----:B------:R-:W-:-:S13]  /*c640*/  ISETP.GE.AND P0, PT, R9, R0, PT ;  /* 0x000000000900720c */ /* 0x000fda0003f06270 */
[----:B------:R-:W-:Y:S05]  /*c650*/  @P0 BRA `(.L_x_172) ;  /* 0x000002d000000947 */ /* 0x000fea0003800000 */
[----:B------:R-:W2:Y:S04]  /*c660*/  LDL R2, [R1+0x4c] ;  /* 0x00004c0001027983 */ /* 0x000ea80000100800 */
[----:B------:R-:W3:Y:S01]  /*c670*/  LDL.LU R21, [R1+0x54] ;  /* 0x0000540001157983 */ /* 0x000ee20000300800 */
[----:B------:R-:W-:Y:S01]  /*c680*/  IMAD.MOV.U32 R0, RZ, RZ, 0x368 ;  /* 0x00000368ff007424 */ /* 0x000fe200078e00ff */
[----:B------:R-:W-:-:S04]  /*c690*/  ISETP.GT.AND P2, PT, R18, 0x1, PT ;  /* 0x000000011200780c */ /* 0x000fc80003f44270 */
[----:B------:R-:W-:-:S04]  /*c6a0*/  SEL R0, R0, 0x328, P2 ;  /* 0x0000032800007807 */ /* 0x000fc80001000000 */
[----:B------:R1:W4:Y:S08]  /*c6b0*/  LDC.64 R6, c[0x0][R0+0x170] ;  /* 0x00005c0000067b82 */ /* 0x0003300000000a00 */
[----:B------:R1:W2:Y:S08]  /*c6c0*/  LDC.64 R4, c[0x0][R0+0x168] ;  /* 0x00005a0000047b82 */ /* 0x0002b00000000a00 */
[----:B------:R1:W5:Y:S08]  /*c6d0*/  LDC.64 R12, c[0x0][R0+0x178] ;  /* 0x00005e00000c7b82 */ /* 0x0003700000000a00 */
[----:B------:R1:W2:Y:S02]  /*c6e0*/  LDC.64 R10, c[0x0][R0+0x160] ;  /* 0x00005800000a7b82 */ /* 0x0002a40000000a00 */
[----:B-1----:R-:W-:-:S02]  /*c6f0*/  IMAD.MOV.U32 R0, RZ, RZ, c[0x0][0x4e8] ;  /* 0x00013a00ff007624 */ /* 0x002fc400078e00ff */
[----:B----4-:R-:W-:-:S03]  /*c700*/  IMAD R7, R7, R14, RZ ;  /* 0x0000000e07077224 */ /* 0x010fc600078e02ff */
[----:B------:R-:W-:Y:S01]  /*c710*/  ISETP.NE.AND P0, PT, R0, 0x1, PT ;  /* 0x000000010000780c */ /* 0x000fe20003f05270 */
[----:B------:R-:W-:Y:S01]  /*c720*/  IMAD R7, R6, R20, R7 ;  /* 0x0000001406077224 */ /* 0x000fe200078e0207 */
[----:B------:R-:W-:-:S11]  /*c730*/  MOV R0, R9 ;  /* 0x0000000900007202 */ /* 0x000fd60000000f00 */
[----:B------:R-:W-:-:S05]  /*c740*/  @P0 IMAD.HI.U32 R16, R9, c[0x0][0x4ec], RZ ;  /* 0x00013b0009100a27 */ /* 0x000fca00078e00ff */
[----:B------:R-:W-:Y:S01]  /*c750*/  @P0 SHF.R.U32.HI R0, RZ, c[0x0][0x4f0], R16 ;  /* 0x00013c00ff000a19 */ /* 0x000fe20000011610 */
[-C--:B--2---:R-:W-:Y:S02]  /*c760*/  IMAD R15, R5, R2.reuse, RZ ;  /* 0x00000002050f7224 */ /* 0x084fe400078e02ff */
[----:B------:R-:W-:-:S04]  /*c770*/  IMAD.WIDE.U32 R4, R4, R2, RZ ;  /* 0x0000000204047225 */ /* 0x000fc800078e00ff */
[----:B------:R-:W-:Y:S01]  /*c780*/  IMAD.WIDE.U32 R2, R6, R14, RZ ;  /* 0x0000000e06027225 */ /* 0x000fe200078e00ff */
[----:B---3--:R-:W-:-:S03]  /*c790*/  SEL R6, R21, RZ, P2 ;  /* 0x000000ff15067207 */ /* 0x008fc60001000000 */
[----:B------:R-:W-:Y:S01]  /*c7a0*/  IMAD.IADD R15, R5, 0x1, R15 ;  /* 0x00000001050f7824 */ /* 0x000fe200078e020f */
[----:B------:R-:W-:Y:S01]  /*c7b0*/  IADD3 R16, P1, P0, R2, R4, R8 ;  /* 0x0000000402107210 */ /* 0x000fe2000783e008 */
[----:B------:R-:W-:Y:S01]  /*c7c0*/  IMAD.MOV R2, RZ, RZ, -R0 ;  /* 0x000000ffff027224 */ /* 0x000fe200078e0a00 */
[----:B------:R-:W-:Y:S01]  /*c7d0*/  IADD3 R3, R3, R7, RZ ;  /* 0x0000000703037210 */ /* 0x000fe20007ffe0ff */
[-C--:B-----5:R-:W-:Y:S02]  /*c7e0*/  IMAD R7, R13, R6.reuse, RZ ;  /* 0x000000060d077224 */ /* 0x0a0fe400078e02ff */
[----:B------:R-:W-:-:S04]  /*c7f0*/  IMAD.WIDE.U32 R4, R12, R6, RZ ;  /* 0x000000060c047225 */ /* 0x000fc800078e00ff */
[----:B------:R-:W-:Y:S01]  /*c800*/  IMAD R2, R2, c[0x0][0x4e8], R9 ;  /* 0x00013a0002027a24 */ /* 0x000fe200078e0209 */
[----:B------:R-:W-:Y:S02]  /*c810*/  IADD3.X R9, R3, R15, R17, P1, P0 ;  /* 0x0000000f03097210 */ /* 0x000fe40000fe0411 */
[----:B------:R-:W-:Y:S01]  /*c820*/  IADD3 R5, R5, R7, RZ ;  /* 0x0000000705057210 */ /* 0x000fe20007ffe0ff */
[----:B------:R-:W-:Y:S01]  /*c830*/  IMAD.MOV.U32 R7, RZ, RZ, c[0x0][0x4a8] ;  /* 0x00012a00ff077624 */ /* 0x000fe200078e00ff */
[----:B------:R-:W-:Y:S02]  /*c840*/  IADD3 R4, P1, P0, R0, R16, R4 ;  /* 0x0000001000047210 */ /* 0x000fe4000783e004 */
[----:B------:R-:W-:Y:S01]  /*c850*/  SHF.R.S32.HI R3, RZ, 0x1f, R0 ;  /* 0x0000001fff037819 */ /* 0x000fe20000011400 */
[----:B------:R-:W-:Y:S01]  /*c860*/  IMAD R0, R11, R2, RZ ;  /* 0x000000020b007224 */ /* 0x000fe200078e02ff */
[----:B------:R-:W-:Y:S02]  /*c870*/  SHF.R.S32.HI R6, RZ, 0x1f, R2 ;  /* 0x0000001fff067819 */ /* 0x000fe40000011402 */
[----:B------:R-:W-:-:S03]  /*c880*/  IADD3.X R5, R3, R9, R5, P1, P0 ;  /* 0x0000000903057210 */ /* 0x000fc60000fe0405 */
[C---:B------:R-:W-:Y:S02]  /*c890*/  IMAD R0, R10.reuse, R6, R0 ;  /* 0x000000060a007224 */ /* 0x040fe400078e0200 */
[----:B------:R-:W-:Y:S01]  /*c8a0*/  IMAD.WIDE.U32 R2, R10, R2, R4 ;  /* 0x000000020a027225 */ /* 0x000fe200078e0004 */
[----:B------:R-:W-:Y:S02]  /*c8b0*/  MOV R5, c[0x0][0x4ac] ;  /* 0x00012b0000057a02 */ /* 0x000fe40000000f00 */
[----:B------:R-:W-:Y:S01]  /*c8c0*/  SEL R4, R7, c[0x0][0x450], P2 ;  /* 0x0001140007047a07 */ /* 0x000fe20001000000 */
[----:B------:R-:W-:Y:S01]  /*c8d0*/  IMAD.IADD R0, R3, 0x1, R0 ;  /* 0x0000000103007824 */ /* 0x000fe200078e0200 */
[----:B------:R-:W-:Y:S02]  /*c8e0*/  SEL R5, R5, c[0x0][0x454], P2 ;  /* 0x0001150005057a07 */ /* 0x000fe40001000000 */
[----:B------:R-:W-:-:S04]  /*c8f0*/  LEA R4, P0, R2, R4, 0x2 ;  /* 0x0000000402047211 */ /* 0x000fc800078010ff */
[----:B------:R-:W-:Y:S02]  /*c900*/  LEA.HI.X R5, R2, R5, R0, 0x2, P0 ;  /* 0x0000000502057211 */ /* 0x000fe400000f1400 */
[----:B------:R-:W-:-:S05]  /*c910*/  MOV R0, 0xff800000 ;  /* 0xff80000000007802 */ /* 0x000fca0000000f00 */
[----:B------:R1:W-:Y:S02]  /*c920*/  STG.E [R4.64], R0 ;  /* 0x0000000004007986 */ /* 0x0003e4000c101906 */
.L_x_172:
[----:B------:R-:W-:Y:S05]  /*c930*/  BSYNC B0 ;  /* 0x0000000000007941 */ /* 0x000fea0003800000 */
.L_x_171:
[----:B------:R-:W-:-:S13]  /*c940*/  ISETP.GT.AND P0, PT, R18, 0x1, PT ;  /* 0x000000011200780c */ /* 0x000fda0003f04270 */
[----:B------:R-:W-:Y:S05]  /*c950*/  @P0 BRA `(.L_x_164) ;  /* 0x0000073000000947 */ /* 0x000fea0003800000 */
[----:B-1----:R-:W2:Y:S04]  /*c960*/  LDL.LU R0, [R1+0x2c] ;  /* 0x00002c0001007983 */ /* 0x002ea80000300800 */
[----:B------:R-:W3:Y:S01]  /*c970*/  LDL.LU R7, [R1+0x4c] ;  /* 0x00004c0001077983 */ /* 0x000ee20000300800 */
[----:B------:R-:W-:Y:S01]  /*c980*/  MOV R2, c[0x0][0x4e8] ;  /* 0x00013a0000027a02 */ /* 0x000fe20000000f00 */
[----:B------:R-:W-:Y:S02]  /*c990*/  IMAD R5, R20, c[0x0][0x3f0], RZ ;  /* 0x0000fc0014057a24 */ /* 0x000fe400078e02ff */
[----:B------:R-:W1:Y:S01]  /*c9a0*/  S2R R3, SR_TID.X ;  /* 0x0000000000037919 */ /* 0x000e620000002100 */
[----:B------:R-:W-:Y:S02]  /*c9b0*/  ISETP.NE.AND P0, PT, R2, 0x1, PT ;  /* 0x000000010200780c */ /* 0x000fe40003f05270 */
[----:B-1----:R-:W-:-:S02]  /*c9c0*/  SHF.R.S32.HI R4, RZ, 0x1f, R3 ;  /* 0x0000001fff047819 */ /* 0x002fc40000011403 */
[----:B------:R-:W-:Y:S02]  /*c9d0*/  SHF.R.S32.HI R11, RZ, 0x1f, R3 ;  /* 0x0000001fff0b7819 */ /* 0x000fe40000011403 */
[-C--:B------:R-:W-:Y:S02]  /*c9e0*/  LEA.HI R4, R4, R3.reuse, RZ, 0x3 ;  /* 0x0000000304047211 */ /* 0x080fe400078f18ff */
[----:B------:R-:W-:Y:S02]  /*c9f0*/  LEA.HI R11, R11, R3, RZ, 0x3 ;  /* 0x000000030b0b7211 */ /* 0x000fe400078f18ff */
[----:B------:R-:W-:Y:S02]  /*ca00*/  LOP3.LUT R4, R4, 0xfffffff8, RZ, 0xc0, !PT ;  /* 0xfffffff804047812 */ /* 0x000fe400078ec0ff */
[----:B------:R-:W-:-:S03]  /*ca10*/  SHF.R.S32.HI R11, RZ, 0x3, R11 ;  /* 0x00000003ff0b7819 */ /* 0x000fc6000001140b */
[----:B------:R-:W-:Y:S02]  /*ca20*/  IMAD.IADD R4, R3, 0x1, -R4 ;  /* 0x0000000103047824 */ /* 0x000fe400078e0a04 */
[----:B------:R-:W-:-:S03]  /*ca30*/  IMAD.WIDE.U32 R2, R8, c[0x0][0x3a0], RZ ;  /* 0x0000e80008027a25 */ /* 0x000fc600078e00ff */
[----:B------:R-:W-:Y:S02]  /*ca40*/  LEA R4, R4, R11, 0x5 ;  /* 0x0000000b04047211 */ /* 0x000fe400078e28ff */
[----:B--2---:R-:W-:Y:S01]  /*ca50*/  MOV R10, R0 ;  /* 0x00000000000a7202 */ /* 0x004fe20000000f00 */
[----:B------:R-:W-:-:S04]  /*ca60*/  IMAD R0, R17, c[0x0][0x3a0], RZ ;  /* 0x0000e80011007a24 */ /* 0x000fc800078e02ff */
[----:B------:R-:W-:Y:S02]  /*ca70*/  IMAD R8, R8, c[0x0][0x3a4], R0 ;  /* 0x0000e90008087a24 */ /* 0x000fe400078e0200 */
[----:B------:R-:W-:-:S03]  /*ca80*/  IMAD R4, R10, 0x80, R4 ;  /* 0x000000800a047824 */ /* 0x000fc600078e0204 */
[----:B------:R-:W-:Y:S01]  /*ca90*/  IADD3 R3, R3, R8, RZ ;  /* 0x0000000803037210 */ /* 0x000fe20007ffe0ff */
[----:B------:R-:W-:Y:S01]  /*caa0*/  @P0 IMAD.HI.U32 R6, R4, c[0x0][0x4ec], RZ ;  /* 0x00013b0004060a27 */ /* 0x000fe200078e00ff */
[----:B------:R-:W-:-:S03]  /*cab0*/  LEA R8, R10, R11, 0x7 ;  /* 0x0000000b0a087211 */ /* 0x000fc600078e38ff */
[----:B---3--:R-:W-:-:S04]  /*cac0*/  IMAD.WIDE.U32 R2, R7, c[0x0][0x3e8], R2 ;  /* 0x0000fa0007027a25 */ /* 0x008fc800078e0002 */
[----:B------:R-:W-:Y:S01]  /*cad0*/  IMAD.MOV.U32 R0, RZ, RZ, R4 ;  /* 0x000000ffff007224 */ /* 0x000fe200078e0004 */
[----:B------:R-:W-:Y:S01]  /*cae0*/  @P0 SHF.R.U32.HI R0, RZ, c[0x0][0x4f0], R6 ;  /* 0x00013c00ff000a19 */ /* 0x000fe20000011606 */
[----:B------:R-:W-:Y:S02]  /*caf0*/  IMAD R3, R7, c[0x0][0x3ec], R3 ;  /* 0x0000fb0007037a24 */ /* 0x000fe400078e0203 */
[C---:B------:R-:W-:Y:S01]  /*cb00*/  IMAD R7, R14.reuse, c[0x0][0x3f4], R5 ;  /* 0x0000fd000e077a24 */ /* 0x040fe200078e0205 */
[----:B------:R-:W-:Y:S01]  /*cb10*/  SHF.R.S32.HI R6, RZ, 0x1f, R0 ;  /* 0x0000001fff067819 */ /* 0x000fe20000011400 */
[----:B------:R-:W-:Y:S01]  /*cb20*/  IMAD.WIDE.U32 R2, R14, c[0x0][0x3f0], R2 ;  /* 0x0000fc000e027a25 */ /* 0x000fe200078e0002 */
[----:B------:R-:W-:-:S03]  /*cb30*/  IADD3 R5, -R0, RZ, RZ ;  /* 0x000000ff00057210 */ /* 0x000fc60007ffe1ff */
[----:B------:R-:W-:Y:S01]  /*cb40*/  IMAD R6, R6, c[0x0][0x3e0], RZ ;  /* 0x0000f80006067a24 */ /* 0x000fe200078e02ff */
[----:B------:R-:W-:Y:S01]  /*cb50*/  IADD3 R3, R3, R7, RZ ;  /* 0x0000000703037210 */ /* 0x000fe20007ffe0ff */
[----:B------:R-:W-:Y:S02]  /*cb60*/  IMAD R4, R5, c[0x0][0x4e8], R4 ;  /* 0x00013a0005047a24 */ /* 0x000fe400078e0204 */
[C---:B------:R-:W-:Y:S02]  /*cb70*/  IMAD R6, R0.reuse, c[0x0][0x3e4], R6 ;  /* 0x0000f90000067a24 */ /* 0x040fe400078e0206 */
[----:B------:R-:W-:Y:S01]  /*cb80*/  IMAD.WIDE.U32 R2, R0, c[0x0][0x3e0], R2 ;  /* 0x0000f80000027a25 */ /* 0x000fe200078e0002 */
[----:B------:R-:W-:-:S03]  /*cb90*/  SHF.R.S32.HI R0, RZ, 0x1f, R4 ;  /* 0x0000001fff007819 */ /* 0x000fc60000011404 */
[----:B------:R-:W-:Y:S02]  /*cba0*/  IMAD.IADD R3, R3, 0x1, R6 ;  /* 0x0000000103037824 */ /* 0x000fe400078e0206 */
[----:B------:R-:W-:Y:S02]  /*cbb0*/  IMAD R0, R0, c[0x0][0x3d8], RZ ;  /* 0x0000f60000007a24 */ /* 0x000fe400078e02ff */
[----:B------:R-:W-:-:S04]  /*cbc0*/  IMAD.WIDE.U32 R2, R4, c[0x0][0x3d8], R2 ;  /* 0x0000f60004027a25 */ /* 0x000fc800078e0002 */
[----:B------:R-:W-:Y:S01]  /*cbd0*/  IMAD R4, R4, c[0x0][0x3dc], R0 ;  /* 0x0000f70004047a24 */ /* 0x000fe200078e0200 */
[----:B------:R-:W-:-:S04]  /*cbe0*/  LEA R9, P0, R2, c[0x0][0x380], 0x1 ;  /* 0x0000e00002097a11 */ /* 0x000fc800078008ff */
[----:B------:R-:W-:-:S04]  /*cbf0*/  IADD3 R4, R3, R4, RZ ;  /* 0x0000000403047210 */ /* 0x000fc80007ffe0ff */
[----:B------:R-:W-:Y:S01]  /*cc00*/  LEA.HI.X R6, R2, c[0x0][0x384], R4, 0x1, P0 ;  /* 0x0000e10002067a11 */ /* 0x000fe200000f0c04 */
[----:B------:R-:W-:Y:S05]  /*cc10*/  BRA.DIV ~URZ, `(.L_x_173) ;  /* 0x00001ad27f007947 */ /* 0x000fea000b800000 */
[----:B------:R1:W2:Y:S02]  /*cc20*/  SHFL.IDX PT, R10, R6, RZ, 0x181f ;  /* 0x00181fff060a7589 */ /* 0x0002a400000e0000 */
.L_x_218:
[----:B------:R-:W-:Y:S05]  /*cc30*/  BRA.DIV ~URZ, `(.L_x_174) ;  /* 0x00001b227f007947 */ /* 0x000fea000b800000 */
[----:B------:R3:W4:Y:S02]  /*cc40*/  SHFL.IDX PT, R0, R9, RZ, 0x181f ;  /* 0x00181fff09007589 */ /* 0x00072400000e0000 */
.L_x_219:
[----:B------:R-:W-:Y:S01]  /*cc50*/  IMAD R7, R19, c[0x0][0x4e8], RZ ;  /* 0x00013a0013077a24 */ /* 0x000fe200078e02ff */
[----:B------:R-:W-:Y:S04]  /*cc60*/  BSSY B0, `(.L_x_175) ;  /* 0x000000d000007945 */ /* 0x000fe80003800000 */
[----:B------:R-:W-:-:S13]  /*cc70*/  ISETP.GE.AND P0, PT, R8, R7, PT ;  /* 0x000000070800720c */ /* 0x000fda0003f06270 */
[----:B------:R-:W-:Y:S05]  /*cc80*/  @P0 BRA `(.L_x_176) ;  /* 0x000000a000000947 */ /* 0x000fea0003800000 */
[----:B------:R-:W5:Y:S04]  /*cc90*/  LDL.64 R12, [R1+0x8] ;  /* 0x00000800010c7983 */ /* 0x000f680000100a00 */
[----:B---3--:R-:W3:Y:S01]  /*cca0*/  LDL R11, [R1+0x10] ;  /* 0x00001000010b7983 */ /* 0x008ee20000100800 */
[----:B-----5:R-:W-:Y:S02]  /*ccb0*/  ISETP.GE.AND P1, PT, R12, c[0x0][0x3c8], PT ;  /* 0x0000f2000c007a0c */ /* 0x020fe40003f26270 */
[----:B---3--:R-:W-:-:S11]  /*ccc0*/  ISETP.GE.AND P0, PT, R11, c[0x0][0x3c8], PT ;  /* 0x0000f2000b007a0c */ /* 0x008fd60003f06270 */
[CC--:B----4-:R-:W-:Y:S02]  /*ccd0*/  @!P1 LEA R4, P3, R12.reuse, R0.reuse, 0x1 ;  /* 0x000000000c049211 */ /* 0x0d0fe400078608ff */
[C---:B------:R-:W-:Y:S02]  /*cce0*/  @!P0 LEA R2, P2, R11.reuse, R0, 0x1 ;  /* 0x000000000b028211 */ /* 0x040fe400078408ff */
[-C--:B--2---:R-:W-:Y:S02]  /*ccf0*/  @!P1 LEA.HI.X R5, R12, R10.reuse, R40, 0x1, P3 ;  /* 0x0000000a0c059211 */ /* 0x084fe400018f0c28 */
[----:B------:R-:W-:-:S03]  /*cd00*/  @!P0 LEA.HI.X R3, R11, R10, R41, 0x1, P2 ;  /* 0x0000000a0b038211 */ /* 0x000fc600010f0c29 */
[----:B------:R2:W-:Y:S04]  /*cd10*/  @!P1 ST.E.128 [R4.64], RZ ;  /* 0x000000ff04009985 */ /* 0x0005e8000c101d06 */
[----:B------:R2:W-:Y:S02]  /*cd20*/  @!P0 ST.E.128 [R2.64], RZ ;  /* 0x000000ff02008985 */ /* 0x0005e4000c101d06 */
.L_x_176:
[----:B------:R-:W-:Y:S05]  /*cd30*/  BSYNC B0 ;  /* 0x0000000000007941 */ /* 0x000fea0003800000 */
.L_x_175:
[----:B------:R-:W-:Y:S05]  /*cd40*/  BRA.DIV ~URZ, `(.L_x_177) ;  /* 0x00001a727f007947 */ /* 0x000fea000b800000 */
[----:B--2---:R2:W1:Y:S04]  /*cd50*/  SHFL.IDX PT, R10, R6, 0x1, 0x181f ;  /* 0x00381f00060a7f89 */ /* 0x00446800000e0000 */
[----:B----4-:R2:W4:Y:S02]  /*cd60*/  SHFL.IDX PT, R0, R9, 0x1, 0x181f ;  /* 0x00381f0009007f89 */ /* 0x01052400000e0000 */
.L_x_220:
        /* <DEDUP_REMOVED lines=8> */
[CC--:B----4-:R-:W-:Y:S02]  /*cdf0*/  @!P1 LEA R4, P3, R12.reuse, R0.reuse, 0x1 ;  /* 0x000000000c049211 */ /* 0x0d0fe400078608ff */
[C---:B------:R-:W-:Y:S02]  /*ce00*/  @!P0 LEA R2, P2, R11.reuse, R0, 0x1 ;  /* 0x000000000b028211 */ /* 0x040fe400078408ff */
[-C--:B-1----:R-:W-:Y:S02]  /*ce10*/  @!P1 LEA.HI.X R5, R12, R10.reuse, R40, 0x1, P3 ;  /* 0x0000000a0c059211 */ /* 0x082fe400018f0c28 */
[----:B------:R-:W-:-:S03]  /*ce20*/  @!P0 LEA.HI.X R3, R11, R10, R41, 0x1, P2 ;  /* 0x0000000a0b038211 */ /* 0x000fc600010f0c29 */
[----:B------:R1:W-:Y:S04]  /*ce30*/  @!P1 ST.E.128 [R4.64], RZ ;  /* 0x000000ff04009985 */ /* 0x0003e8000c101d06 */
[----:B------:R1:W-:Y:S02]  /*ce40*/  @!P0 ST.E.128 [R2.64], RZ ;  /* 0x000000ff02008985 */ /* 0x0003e4000c101d06 */
.L_x_179:
[----:B------:R-:W-:Y:S05]  /*ce50*/  BSYNC B0 ;  /* 0x0000000000007941 */ /* 0x000fea0003800000 */
.L_x_178:
[----:B------:R-:W-:Y:S05]  /*ce60*/  BRA.DIV ~URZ, `(.L_x_180) ;  /* 0x00001a127f007947 */ /* 0x000fea000b800000 */
[----:B-1----:R1:W2:Y:S02]  /*ce70*/  SHFL.IDX PT, R10, R6, 0x2, 0x181f ;  /* 0x00581f00060a7f89 */ /* 0x0022a400000e0000 */
.L_x_221:
[----:B------:R-:W-:Y:S05]  /*ce80*/  BRA.DIV ~URZ, `(.L_x_181) ;  /* 0x00001a627f007947 */ /* 0x000fea000b800000 */
[----:B----4-:R4:W1:Y:S02]  /*ce90*/  SHFL.IDX PT, R0, R9, 0x2, 0x181f ;  /* 0x00581f0009007f89 */ /* 0x01086400000e0000 */
.L_x_222:
        /* <DEDUP_REMOVED lines=8> */
[CC--:B-1----:R-:W-:Y:S02]  /*cf20*/  @!P1 LEA R4, P3, R12.reuse, R0.reuse, 0x1 ;  /* 0x000000000c049211 */ /* 0x0c2fe400078608ff */
[C---:B------:R-:W-:Y:S02]  /*cf30*/  @!P0 LEA R2, P2, R11.reuse, R0, 0x1 ;  /* 0x000000000b028211 */ /* 0x040fe400078408ff */
[-C--:B--2---:R-:W-:Y:S02]  /*cf40*/  @!P1 LEA.HI.X R5, R12, R10.reuse, R40, 0x1, P3 ;  /* 0x0000000a0c059211 */ /* 0x084fe400018f0c28 */
[----:B------:R-:W-:-:S03]  /*cf50*/  @!P0 LEA.HI.X R3, R11, R10, R41, 0x1, P2 ;  /* 0x0000000a0b038211 */ /* 0x000fc600010f0c29 */
[----:B------:R1:W-:Y:S04]  /*cf60*/  @!P1 ST.E.128 [R4.64], RZ ;  /* 0x000000ff04009985 */ /* 0x0003e8000c101d06 */
[----:B------:R1:W-:Y:S02]  /*cf70*/  @!P0 ST.E.128 [R2.64], RZ ;  /* 0x000000ff02008985 */ /* 0x0003e4000c101d06 */
.L_x_183:
[----:B------:R-:W-:Y:S05]  /*cf80*/  BSYNC B0 ;  /* 0x0000000000007941 */ /* 0x000fea0003800000 */
.L_x_182:
[----:B------:R-:W-:Y:S05]  /*cf90*/  BRA.DIV ~URZ, `(.L_x_184) ;  /* 0x000019b27f007947 */ /* 0x000fea000b800000 */
[----:B-12---:R-:W1:Y:S04]  /*cfa0*/  SHFL.IDX PT, R6, R6, 0x3, 0x181f ;  /* 0x00781f0006067f89 */ /* 0x006e6800000e0000 */
[----:B------:R2:W3:Y:S02]  /*cfb0*/  SHFL.IDX PT, R0, R9, 0x3, 0x181f ;  /* 0x00781f0009007f89 */ /* 0x0004e400000e0000 */
.L_x_223:
[----:B------:R-:W-:-:S04]  /*cfc0*/  IADD3 R2, R8, 0x60, RZ ;  /* 0x0000006008027810 */ /* 0x000fc80007ffe0ff */
[----:B------:R-:W-:-:S13]  /*cfd0*/  ISETP.GE.AND P0, PT, R2, R7, PT ;  /* 0x000000070200720c */ /* 0x000fda0003f06270 */
[----:B------:R-:W-:Y:S05]  /*cfe0*/  @P0 BRA `(.L_x_164) ;  /* 0x000000a000000947 */ /* 0x000fea0003800000 */
[----:B------:R-:W5:Y:S04]  /*cff0*/  LDL.64 R10, [R1+0x8] ;  /* 0x00000800010a7983 */ /* 0x000f680000100a00 */
[----:B--234-:R-:W2:Y:S01]  /*d000*/  LDL R9, [R1+0x10] ;  /* 0x0000100001097983 */ /* 0x01cea20000100800 */
[----:B-----5:R-:W-:Y:S02]  /*d010*/  ISETP.GE.AND P1, PT, R10, c[0x0][0x3c8], PT ;  /* 0x0000f2000a007a0c */ /* 0x020fe40003f26270 */
[----:B--2---:R-:W-:-:S11]  /*d020*/  ISETP.GE.AND P0, PT, R9, c[0x0][0x3c8], PT ;  /* 0x0000f20009007a0c */ /* 0x004fd60003f06270 */
[CC--:B------:R-:W-:Y:S02]  /*d030*/  @!P1 LEA R4, P3, R10.reuse, R0.reuse, 0x1 ;  /* 0x000000000a049211 */ /* 0x0c0fe400078608ff */
[C---:B------:R-:W-:Y:S02]  /*d040*/  @!P0 LEA R2, P2, R9.reuse, R0, 0x1 ;  /* 0x0000000009028211 */ /* 0x040fe400078408ff */
[-C--:B-1----:R-:W-:Y:S02]  /*d050*/  @!P1 LEA.HI.X R5, R10, R6.reuse, R40, 0x1, P3 ;  /* 0x000000060a059211 */ /* 0x082fe400018f0c28 */
[----:B------:R-:W-:-:S03]  /*d060*/  @!P0 LEA.HI.X R3, R9, R6, R41, 0x1, P2 ;  /* 0x0000000609038211 */ /* 0x000fc600010f0c29 */
[----:B------:R1:W-:Y:S04]  /*d070*/  @!P1 ST.E.128 [R4.64], RZ ;  /* 0x000000ff04009985 */ /* 0x0003e8000c101d06 */
[----:B------:R1:W-:Y:S02]  /*d080*/  @!P0 ST.E.128 [R2.64], RZ ;  /* 0x000000ff02008985 */ /* 0x0003e4000c101d06 */
.L_x_164:
[----:B------:R-:W-:Y:S05]  /*d090*/  BSYNC B1 ;  /* 0x0000000000017941 */ /* 0x000fea0003800000 */
.L_x_148:
[----:B-1-34-:R-:W3:Y:S02]  /*d0a0*/  LDL R0, [R1+0x78] ;  /* 0x0000780001007983 */ /* 0x01aee40000100800 */
[----:B---3--:R-:W-:-:S13]  /*d0b0*/  ISETP.NE.AND P0, PT, R0, RZ, PT ;  /* 0x000000ff0000720c */ /* 0x008fda0003f05270 */
[----:B------:R-:W-:Y:S01]  /*d0c0*/  @P0 WARPSYNC 0xffffffff ;  /* 0xffffffff00000948 */ /* 0x000fe20003800000 */
[----:B------:R-:W-:Y:S06]  /*d0d0*/  @P0 BAR.SYNC.DEFER_BLOCKING 0x5, 0x100 ;  /* 0x0144000000000b1d */ /* 0x000fec0000010000 */
[----:B------:R-:W1:Y:S04]  /*d0e0*/  @P0 LDS.128 R4, [0xf100] ;  /* 0x00f10000ff040984 */ /* 0x000e680000000c00 */
[----:B-1----:R1:W-:Y:S04]  /*d0f0*/  @P0 STL.64 [R1+0x28], R4 ;  /* 0x0000280401000387 */ /* 0x0023e80000100a00 */
[----:B------:R1:W-:Y:S04]  /*d100*/  @P0 STL.64 [R1+0x30], R6 ;  /* 0x0000300601000387 */ /* 0x0003e80000100a00 */
[----:B------:R-:W-:Y:S06]  /*d110*/  @P0 BAR.ARV 0x4, 0x100 ;  /* 0x0104000000000b1d */ /* 0x000fec0000002000 */
[----:B------:R-:W-:Y:S05]  /*d120*/  @P0 BRA `(.L_x_185) ;  /* 0x00000b9000000947 */ /* 0x000fea0003800000 */
[----:B------:R-:W3:Y:S01]  /*d130*/  S2R R0, SR_TID.X ;  /* 0x0000000000007919 */ /* 0x000ee20000002100 */
[----:B-1----:R-:W-:Y:S01]  /*d140*/  IMAD.MOV.U32 R7, RZ, RZ, RZ ;  /* 0x000000ffff077224 */ /* 0x002fe200078e00ff */
[----:B---3--:R-:W-:-:S04]  /*d150*/  LOP3.LUT R13, R0, 0x1f, RZ, 0xc0, !PT ;  /* 0x0000001f000d7812 */ /* 0x008fc800078ec0ff */
[----:B------:R-:W-:Y:S01]  /*d160*/  ISETP.NE.AND P5, PT, R13, 0x1f, PT ;  /* 0x0000001f0d00780c */ /* 0x000fe20003fa5270 */
[----:B------:R-:W-:Y:S10]  /*d170*/  BRA.DIV ~URZ, `(.L_x_186) ;  /* 0x000018927f007947 */ /* 0x000ff4000b800000 */
[----:B--2---:R1:W2:Y:S02]  /*d180*/  SHFL.IDX PT, R9, R66, RZ, 0x1f ;  /* 0x00001fff42097589 */ /* 0x0042a400000e0000 */
.L_x_224:
[----:B------:R-:W-:Y:S05]  /*d190*/  BRA.DIV ~URZ, `(.L_x_187) ;  /* 0x000018e27f007947 */ /* 0x000fea000b800000 */
[----:B------:R3:W4:Y:S02]  /*d1a0*/  SHFL.IDX PT, R8, R66, 0x1, 0x1f ;  /* 0x00201f0042087f89 */ /* 0x00072400000e0000 */
.L_x_225:
[----:B------:R-:W5:Y:S01]  /*d1b0*/  LDL R0, [R1+0x34] ;  /* 0x0000340001007983 */ /* 0x000f620000100800 */
[----:B------:R-:W-:Y:S02]  /*d1c0*/  IMAD.MOV.U32 R6, RZ, RZ, RZ ;  /* 0x000000ffff067224 */ /* 0x000fe400078e00ff */
[----:B-----5:R-:W-:-:S05]  /*d1d0*/  IMAD.IADD R0, R0, 0x1, R13 ;  /* 0x0000000100007824 */ /* 0x020fca00078e020d */
[----:B------:R-:W-:-:S13]  /*d1e0*/  ISETP.GE.OR P0, PT, R0, c[0x0][0x53c], !P5 ;  /* 0x00014f0000007a0c */ /* 0x000fda0006f06670 */
[----:B------:R-:W-:Y:S01]  /*d1f0*/  @!P0 IMAD.MOV.U32 R2, RZ, RZ, 0x4 ;  /* 0x00000004ff028424 */ /* 0x000fe200078e00ff */
[----:B------:R-:W-:-:S03]  /*d200*/  @!P0 MOV R3, 0x4 ;  /* 0x0000000400038802 */ /* 0x000fc60000000f00 */
[----:B------:R-:W-:-:S04]  /*d210*/  @!P0 IMAD.WIDE R4, R0, R2, c[0x0][0x580] ;  /* 0x0001600000048625 */ /* 0x000fc800078e0202 */
[----:B------:R-:W-:Y:S01]  /*d220*/  @!P0 IMAD.WIDE R2, R0, R3, c[0x0][0x578] ;  /* 0x00015e0000028625 */ /* 0x000fe200078e0203 */
[----:B------:R-:W5:Y:S04]  /*d230*/  @!P0 LDG.E R6, [R4.64] ;  /* 0x0000000604068981 */ /* 0x000f68000c1e1900 */
[----:B------:R-:W5:Y:S01]  /*d240*/  @!P0 LDG.E R7, [R2.64] ;  /* 0x0000000602078981 */ /* 0x000f62000c1e1900 */
[C---:B------:R-:W-:Y:S02]  /*d250*/  ISETP.GE.U32.AND P4, PT, R13.reuse, 0x10, PT ;  /* 0x000000100d00780c */ /* 0x040fe40003f86070 */
[C---:B------:R-:W-:Y:S02]  /*d260*/  ISETP.GE.U32.AND P3, PT, R13.reuse, 0x8, PT ;  /* 0x000000080d00780c */ /* 0x040fe40003f66070 */
[----:B------:R-:W-:-:S02]  /*d270*/  ISETP.GE.U32.AND P2, PT, R13, 0x4, PT ;  /* 0x000000040d00780c */ /* 0x000fc40003f46070 */
[C---:B------:R-:W-:Y:S02]  /*d280*/  ISETP.GE.U32.AND P1, PT, R13.reuse, 0x2, PT ;  /* 0x000000020d00780c */ /* 0x040fe40003f26070 */
[----:B------:R-:W-:Y:S02]  /*d290*/  ISETP.NE.AND P0, PT, R13, RZ, PT ;  /* 0x000000ff0d00720c */ /* 0x000fe40003f05270 */
[----:B------:R-:W-:Y:S01]  /*d2a0*/  MOV R11, RZ ;  /* 0x000000ff000b7202 */ /* 0x000fe20000000f00 */
[----:B-----5:R-:W-:Y:S01]  /*d2b0*/  IMAD R0, R7, R6, RZ ;  /* 0x0000000607007224 */ /* 0x020fe200078e02ff */
[----:B------:R-:W-:Y:S07]  /*d2c0*/  BRA.DIV ~URZ, `(.L_x_188) ;  /* 0x000018227f007947 */ /* 0x000fee000b800000 */
[----:B------:R1:W3:Y:S02]  /*d2d0*/  SHFL.UP PT, R4, R0, 0x1, RZ ;  /* 0x0420000000047989 */ /* 0x0002e400000e00ff */
.L_x_226:
[----:B---3--:R-:W-:-:S04]  /*d2e0*/  SEL R4, R4, RZ, P0 ;  /* 0x000000ff04047207 */ /* 0x008fc80000000000 */
        /* <DEDUP_REMOVED lines=14> */
[----:B------:R1:W3:Y:S02]  /*d3d0*/  SHFL.IDX PT, R0, R4, 0x1f, 0x1f ;  /* 0x03e01f0004007f89 */ /* 0x0002e400000e0000 */
.L_x_227:
[----:B---3--:R-:W-:Y:S01]  /*d3e0*/  IMAD R0, R0, c[0x0][0x538], RZ ;  /* 0x00014e0000007a24 */ /* 0x008fe200078e02ff */
[----:B------:R-:W-:Y:S04]  /*d3f0*/  BSSY B1, `(.L_x_190) ;  /* 0x0000083000017945 */ /* 0x000fe80003800000 */
[----:B----4-:R-:W-:-:S04]  /*d400*/  IADD3 R8, R0, R8, RZ ;  /* 0x0000000800087210 */ /* 0x010fc80007ffe0ff */
[----:B--2---:R-:W-:-:S13]  /*d410*/  ISETP.GT.AND P6, PT, R8, R9, PT ;  /* 0x000000090800720c */ /* 0x004fda0003fc4270 */
[----:B------:R-:W-:Y:S05]  /*d420*/  @P6 BRA `(.L_x_191) ;  /* 0x0000025000006947 */ /* 0x000fea0003800000 */
.L_x_195:
[----:B------:R-:W2:Y:S02]  /*d430*/  LDL.LU R0, [R1+0x34] ;  /* 0x0000340001007983 */ /* 0x000ea40000300800 */
[----:B--2---:R-:W-:-:S04]  /*d440*/  IADD3 R0, R0, 0x1f, RZ ;  /* 0x0000001f00007810 */ /* 0x004fc80007ffe0ff */
[----:B------:R-:W-:-:S13]  /*d450*/  ISETP.GE.AND P6, PT, R0, c[0x0][0x53c], PT ;  /* 0x00014f0000007a0c */ /* 0x000fda0003fc6270 */
[----:B------:R-:W-:Y:S05]  /*d460*/  @P6 BRA `(.L_x_192) ;  /* 0x0000076000006947 */ /* 0x000fea0003800000 */
[----:B------:R2:W-:Y:S01]  /*d470*/  STL [R1+0x34], R0 ;  /* 0x0000340001007387 */ /* 0x0005e20000100800 */
[----:B------:R-:W-:Y:S01]  /*d480*/  CS2R R6, SRZ ;  /* 0x0000000000067805 */ /* 0x000fe2000001ff00 */
[----:B--2---:R-:W-:-:S04]  /*d490*/  IADD3 R0, R0, R13, RZ ;  /* 0x0000000d00007210 */ /* 0x004fc80007ffe0ff */
[----:B------:R-:W-:-:S13]  /*d4a0*/  ISETP.GE.OR P6, PT, R0, c[0x0][0x53c], !P5 ;  /* 0x00014f0000007a0c */ /* 0x000fda0006fc6670 */
[----:B------:R-:W-:Y:S02]  /*d4b0*/  @!P6 MOV R2, 0x4 ;  /* 0x000000040002e802 */ /* 0x000fe40000000f00 */
[----:B------:R-:W-:-:S03]  /*d4c0*/  @!P6 MOV R3, 0x4 ;  /* 0x000000040003e802 */ /* 0x000fc60000000f00 */
[----:B-1----:R-:W-:-:S04]  /*d4d0*/  @!P6 IMAD.WIDE R4, R0, R2, c[0x0][0x580] ;  /* 0x000160000004e625 */ /* 0x002fc800078e0202 */
[----:B------:R-:W-:Y:S01]  /*d4e0*/  @!P6 IMAD.WIDE R2, R0, R3, c[0x0][0x578] ;  /* 0x00015e000002e625 */ /* 0x000fe200078e0203 */
[----:B------:R-:W2:Y:S04]  /*d4f0*/  @!P6 LDG.E R6, [R4.64] ;  /* 0x000000060406e981 */ /* 0x000ea8000c1e1900 */
[----:B------:R-:W2:Y:S02]  /*d500*/  @!P6 LDG.E R7, [R2.64] ;  /* 0x000000060207e981 */ /* 0x000ea4000c1e1900 */
[----:B--2---:R-:W-:Y:S01]  /*d510*/  IMAD R0, R7, R6, RZ ;  /* 0x0000000607007224 */ /* 0x004fe200078e02ff */
[----:B------:R-:W-:Y:S05]  /*d520*/  BRA.DIV ~URZ, `(.L_x_193) ;  /* 0x000017a27f007947 */ /* 0x000fea000b800000 */
[----:B------:R1:W2:Y:S02]  /*d530*/  SHFL.UP PT, R2, R0, 0x1, RZ ;  /* 0x0420000000027989 */ /* 0x0002a400000e00ff */
.L_x_228:
        /* <DEDUP_REMOVED lines=16> */
.L_x_229:
[----:B--2---:R-:W-:-:S05]  /*d640*/  IMAD R0, R0, c[0x0][0x538], RZ ;  /* 0x00014e0000007a24 */ /* 0x004fca00078e02ff */
[----:B------:R-:W-:-:S04]  /*d650*/  IADD3 R8, R0, R8, RZ ;  /* 0x0000000800087210 */ /* 0x000fc80007ffe0ff */
[----:B------:R-:W-:-:S13]  /*d660*/  ISETP.GT.AND P6, PT, R8, R9, PT ;  /* 0x000000090800720c */ /* 0x000fda0003fc4270 */
[----:B-1----:R-:W-:Y:S05]  /*d670*/  @!P6 BRA `(.L_x_195) ;  /* 0xfffffdb00000e947 */ /* 0x002fea000383ffff */
.L_x_191:
[----:B------:R-:W-:-:S05]  /*d680*/  IADD3 R10, -R0, R8, RZ ;  /* 0x00000008000a7210 */ /* 0x000fca0007ffe1ff */
[----:B------:R-:W-:-:S05]  /*d690*/  IMAD R0, R4, c[0x0][0x538], R10 ;  /* 0x00014e0004007a24 */ /* 0x000fca00078e020a */
[----:B------:R-:W-:Y:S01]  /*d6a0*/  ISETP.GT.AND P0, PT, R0, R9, PT ;  /* 0x000000090000720c */ /* 0x000fe20003f04270 */
[----:B------:R-:W-:-:S12]  /*d6b0*/  BRA.DIV ~URZ, `(.L_x_196) ;  /* 0x000018027f007947 */ /* 0x000fd8000b800000 */
[----:B------:R-:W-:-:S04]  /*d6c0*/  VOTE.ANY R8, PT, !P0 ;  /* 0x0000000000087806 */ /* 0x000fc800040e0100 */
.L_x_230:
[----:B------:R2:W3:Y:S01]  /*d6d0*/  POPC R12, R8 ;  /* 0x00000008000c7309 */ /* 0x0004e20000000000 */
[----:B------:R-:W-:Y:S05]  /*d6e0*/  BRA.DIV ~URZ, `(.L_x_197) ;  /* 0x000018227f007947 */ /* 0x000fea000b800000 */
[----:B---3--:R3:W4:Y:S04]  /*d6f0*/  SHFL.IDX PT, R6, R6, R12, 0x1f ;  /* 0x00001f0c06067589 */ /* 0x00872800000e0000 */
[----:B------:R3:W1:Y:S02]  /*d700*/  SHFL.IDX PT, R7, R7, R12, 0x1f ;  /* 0x00001f0c07077589 */ /* 0x00066400000e0000 */
.L_x_231:
[----:B------:R-:W-:Y:S01]  /*d710*/  ISETP.NE.AND P0, PT, R8, RZ, PT ;  /* 0x000000ff0800720c */ /* 0x000fe20003f05270 */
[----:B------:R-:W-:-:S12]  /*d720*/  BSSY B0, `(.L_x_198) ;  /* 0x0000005000007945 */ /* 0x000fd80003800000 */
[----:B------:R-:W-:Y:S05]  /*d730*/  @!P0 BRA `(.L_x_199) ;  /* 0x0000003000008947 */ /* 0x000fea0003800000 */
[----:B------:R-:W-:Y:S01]  /*d740*/  IADD3 R3, R12, -0x1, RZ ;  /* 0xffffffff0c037810 */ /* 0x000fe20007ffe0ff */
[----:B------:R-:W-:Y:S05]  /*d750*/  BRA.DIV ~URZ, `(.L_x_200) ;  /* 0x000018827f007947 */ /* 0x000fea000b800000 */
[----:B------:R2:W3:Y:S02]  /*d760*/  SHFL.IDX PT, R11, R4, R3, 0x1f ;  /* 0x00001f03040b7589 */ /* 0x0004e400000e0000 */
.L_x_199:
[----:B------:R-:W-:Y:S05]  /*d770*/  BSYNC B0 ;  /* 0x0000000000007941 */ /* 0x000fea0003800000 */
.L_x_198:
[----:B---3--:R-:W-:Y:S01]  /*d780*/  IMAD R5, R11, c[0x0][0x538], R10 ;  /* 0x00014e000b057a24 */ /* 0x008fe200078e020a */
[----:B-12-4-:R-:W-:Y:S02]  /*d790*/  IABS R4, R6 ;  /* 0x0000000600047213 */ /* 0x016fe40000000000 */
[----:B------:R-:W-:Y:S01]  /*d7a0*/  IABS R0, R7 ;  /* 0x0000000700007213 */ /* 0x000fe20000000000 */
[----:B------:R-:W-:Y:S01]  /*d7b0*/  IMAD.IADD R10, R9, 0x1, -R5 ;  /* 0x00000001090a7824 */ /* 0x000fe200078e0a05 */
[----:B------:R1:W-:Y:S01]  /*d7c0*/  STL [R1+0x28], R5 ;  /* 0x0000280501007387 */ /* 0x0003e20000100800 */
[----:B------:R-:W2:Y:S03]  /*d7d0*/  I2F.RP R2, R4 ;  /* 0x0000000400027306 */ /* 0x000ea60000209400 */
[----:B------:R-:W3:Y:S05]  /*d7e0*/  LDL.LU R14, [R1+0x34] ;  /* 0x00003400010e7983 */ /* 0x000eea0000300800 */
[----:B--2---:R-:W2:Y:S02]  /*d7f0*/  MUFU.RCP R2, R2 ;  /* 0x0000000200027308 */ /* 0x004ea40000001000 */
[----:B--2---:R-:W-:-:S06]  /*d800*/  IADD3 R2, R2, 0xffffffe, RZ ;  /* 0x0ffffffe02027810 */ /* 0x004fcc0007ffe0ff */
[----:B------:R-:W2:Y:S01]  /*d810*/  F2I.FTZ.U32.TRUNC.NTZ R3, R2 ;  /* 0x0000000200037305 */ /* 0x000ea2000021f000 */
[----:B-1----:R-:W-:Y:S01]  /*d820*/  IMAD.MOV.U32 R5, RZ, RZ, R0 ;  /* 0x000000ffff057224 */ /* 0x002fe200078e0000 */
[----:B------:R-:W-:Y:S02]  /*d830*/  IABS R0, R6 ;  /* 0x0000000600007213 */ /* 0x000fe40000000000 */
[----:B------:R-:W-:-:S04]  /*d840*/  IABS R9, R10 ;  /* 0x0000000a00097213 */ /* 0x000fc80000000000 */
[----:B------:R-:W1:Y:S01]  /*d850*/  I2F.RP R11, R5 ;  /* 0x00000005000b7306 */ /* 0x000e620000209400 */
[----:B--2---:R-:W-:-:S04]  /*d860*/  IMAD.MOV R2, RZ, RZ, -R3 ;  /* 0x000000ffff027224 */ /* 0x004fc800078e0a03 */
[----:B------:R-:W-:Y:S01]  /*d870*/  IMAD R8, R2, R4, RZ ;  /* 0x0000000402087224 */ /* 0x000fe200078e02ff */
[----:B------:R-:W-:Y:S01]  /*d880*/  MOV R2, RZ ;  /* 0x000000ff00027202 */ /* 0x000fe20000000f00 */
[----:B------:R-:W-:-:S04]  /*d890*/  IMAD.MOV R0, RZ, RZ, -R0 ;  /* 0x000000ffff007224 */ /* 0x000fc800078e0a00 */
[----:B------:R-:W-:-:S04]  /*d8a0*/  IMAD.HI.U32 R8, R3, R8, R2 ;  /* 0x0000000803087227 */ /* 0x000fc800078e0002 */
[----:B------:R-:W-:Y:S02]  /*d8b0*/  IMAD.MOV.U32 R2, RZ, RZ, R9 ;  /* 0x000000ffff027224 */ /* 0x000fe400078e0009 */
[----:B------:R-:W-:Y:S02]  /*d8c0*/  IMAD.MOV.U32 R3, RZ, RZ, R0 ;  /* 0x000000ffff037224 */ /* 0x000fe400078e0000 */
[----:B------:R-:W-:-:S04]  /*d8d0*/  IMAD.HI.U32 R0, R8, R2, RZ ;  /* 0x0000000208007227 */ /* 0x000fc800078e00ff */
[----:B------:R-:W-:Y:S02]  /*d8e0*/  IMAD R2, R0, R3, R2 ;  /* 0x0000000300027224 */ /* 0x000fe400078e0202 */
[----:B-1----:R-:W1:Y:S03]  /*d8f0*/  MUFU.RCP R3, R11 ;  /* 0x0000000b00037308 */ /* 0x002e660000001000 */
[----:B------:R-:W-:Y:S02]  /*d900*/  ISETP.GT.U32.AND P1, PT, R4, R2, PT ;  /* 0x000000020400720c */ /* 0x000fe40003f24070 */
[----:B-1----:R-:W-:-:S11]  /*d910*/  IADD3 R3, R3, 0xffffffe, RZ ;  /* 0x0ffffffe03037810 */ /* 0x002fd60007ffe0ff */
[-C--:B------:R-:W-:Y:S01]  /*d920*/  @!P1 IADD3 R2, R2, -R4.reuse, RZ ;  /* 0x8000000402029210 */ /* 0x080fe20007ffe0ff */
[----:B------:R-:W1:Y:S03]  /*d930*/  F2I.FTZ.U32.TRUNC.NTZ R3, R3 ;  /* 0x0000000300037305 */ /* 0x000e66000021f000 */
[----:B------:R-:W-:Y:S02]  /*d940*/  ISETP.GE.U32.AND P2, PT, R2, R4, PT ;  /* 0x000000040200720c */ /* 0x000fe40003f46070 */
[----:B------:R-:W-:Y:S02]  /*d950*/  LOP3.LUT R2, R10, R6, RZ, 0x3c, !PT ;  /* 0x000000060a027212 */ /* 0x000fe400078e3cff */
[----:B------:R-:W-:Y:S02]  /*d960*/  @!P1 IADD3 R0, R0, 0x1, RZ ;  /* 0x0000000100009810 */ /* 0x000fe40007ffe0ff */
[----:B------:R-:W-:-:S02]  /*d970*/  ISETP.GE.AND P0, PT, R2, RZ, PT ;  /* 0x000000ff0200720c */ /* 0x000fc40003f06270 */
[----:B------:R-:W-:-:S05]  /*d980*/  ISETP.NE.AND P1, PT, R6, RZ, PT ;  /* 0x000000ff0600720c */ /* 0x000fca0003f25270 */
[----:B------:R-:W-:Y:S01]  /*d990*/  @P2 IADD3 R0, R0, 0x1, RZ ;  /* 0x0000000100002810 */ /* 0x000fe20007ffe0ff */
[----:B-1----:R-:W-:-:S04]  /*d9a0*/  IMAD.MOV R2, RZ, RZ, -R3 ;  /* 0x000000ffff027224 */ /* 0x002fc800078e0a03 */
[----:B------:R-:W-:Y:S01]  /*d9b0*/  IMAD.MOV.U32 R4, RZ, RZ, R2 ;  /* 0x000000ffff047224 */ /* 0x000fe200078e0002 */
[----:B------:R-:W-:Y:S01]  /*d9c0*/  IABS R2, R7 ;  /* 0x0000000700027213 */ /* 0x000fe20000000000 */
[----:B------:R-:W-:Y:S01]  /*d9d0*/  @!P0 IMAD.MOV R0, RZ, RZ, -R0 ;  /* 0x000000ffff008224 */ /* 0x000fe200078e0a00 */
[----:B------:R-:W-:Y:S01]  /*d9e0*/  @!P1 LOP3.LUT R0, RZ, R6, RZ, 0x33, !PT ;  /* 0x00000006ff009212 */ /* 0x000fe200078e33ff */
[----:B------:R-:W-:Y:S01]  /*d9f0*/  IMAD R4, R4, R5, RZ ;  /* 0x0000000504047224 */ /* 0x000fe200078e02ff */
[----:B------:R-:W-:Y:S01]  /*da00*/  IADD3 R8, RZ, -R2, RZ ;  /* 0x80000002ff087210 */ /* 0x000fe20007ffe0ff */
[----:B------:R-:W-:Y:S01]  /*da10*/  IMAD.MOV.U32 R2, RZ, RZ, RZ ;  /* 0x000000ffff027224 */ /* 0x000fe200078e00ff */
[----:B------:R-:W-:-:S03]  /*da20*/  IABS R9, R0 ;  /* 0x0000000000097213 */ /* 0x000fc60000000000 */
[----:B------:R-:W-:Y:S01]  /*da30*/  IMAD.HI.U32 R2, R3, R4, R2 ;  /* 0x0000000403027227 */ /* 0x000fe200078e0002 */
[----:B------:R-:W-:-:S03]  /*da40*/  MOV R4, R8 ;  /* 0x0000000800047202 */ /* 0x000fc60000000f00 */
[----:B------:R-:W-:-:S04]  /*da50*/  IMAD.MOV.U32 R3, RZ, RZ, R9 ;  /* 0x000000ffff037224 */ /* 0x000fc800078e0009 */
[----:B------:R-:W-:-:S04]  /*da60*/  IMAD.HI.U32 R2, R2, R3, RZ ;  /* 0x0000000302027227 */ /* 0x000fc800078e00ff */
[----:B------:R-:W-:-:S05]  /*da70*/  IMAD R3, R2, R4, R3 ;  /* 0x0000000402037224 */ /* 0x000fca00078e0203 */
[----:B------:R-:W-:-:S13]  /*da80*/  ISETP.GT.U32.AND P1, PT, R5, R3, PT ;  /* 0x000000030500720c */ /* 0x000fda0003f24070 */
[----:B------:R-:W-:-:S05]  /*da90*/  @!P1 IMAD.IADD R3, R3, 0x1, -R5 ;  /* 0x0000000103039824 */ /* 0x000fca00078e0a05 */
[----:B------:R-:W-:Y:S02]  /*daa0*/  ISETP.GE.U32.AND P2, PT, R3, R5, PT ;  /* 0x000000050300720c */ /* 0x000fe40003f46070 */
[----:B------:R-:W-:Y:S02]  /*dab0*/  LOP3.LUT R3, R0, R7, RZ, 0x3c, !PT ;  /* 0x0000000700037212 */ /* 0x000fe400078e3cff */
[----:B------:R-:W-:Y:S02]  /*dac0*/  @!P1 IADD3 R2, R2, 0x1, RZ ;  /* 0x0000000102029810 */ /* 0x000fe40007ffe0ff */
[----:B------:R-:W-:Y:S02]  /*dad0*/  ISETP.GE.AND P0, PT, R3, RZ, PT ;  /* 0x000000ff0300720c */ /* 0x000fe40003f06270 */
[----:B------:R-:W-:-:S05]  /*dae0*/  ISETP.NE.AND P1, PT, R7, RZ, PT ;  /* 0x000000ff0700720c */ /* 0x000fca0003f25270 */
[----:B------:R-:W-:-:S06]  /*daf0*/  @P2 IADD3 R2, R2, 0x1, RZ ;  /* 0x0000000102022810 */ /* 0x000fcc0007ffe0ff */
[----:B------:R-:W-:Y:S02]  /*db00*/  @!P0 IMAD.MOV R2, RZ, RZ, -R2 ;  /* 0x000000ffff028224 */ /* 0x000fe400078e0a02 */
[----:B------:R-:W-:-:S04]  /*db10*/  @!P1 LOP3.LUT R2, RZ, R7, RZ, 0x33, !PT ;  /* 0x00000007ff029212 */ /* 0x000fc800078e33ff */
[----:B------:R-:W-:Y:S01]  /*db20*/  IADD3 R3, -R2, RZ, RZ ;  /* 0x000000ff02037210 */ /* 0x000fe20007ffe1ff */
[----:B------:R-:W-:Y:S02]  /*db30*/  IMAD R6, R0, R6, RZ ;  /* 0x0000000600067224 */ /* 0x000fe400078e02ff */
[C---:B------:R-:W-:Y:S02]  /*db40*/  IMAD R2, R7.reuse, 0x1000000, R2 ;  /* 0x0100000007027824 */ /* 0x040fe400078e0202 */
[----:B------:R-:W-:Y:S01]  /*db50*/  IMAD R0, R7, R3, R0 ;  /* 0x0000000307007224 */ /* 0x000fe200078e0200 */
[----:B------:R-:W-:-:S03]  /*db60*/  IADD3 R3, R10, -R6, RZ ;  /* 0x800000060a037210 */ /* 0x000fc60007ffe0ff */
[----:B------:R-:W-:-:S05]  /*db70*/  IMAD R0, R0, 0x10000, R2 ;  /* 0x0001000000007824 */ /* 0x000fca00078e0202 */
[----:B------:R1:W-:Y:S01]  /*db80*/  STL [R1+0x30], R0 ;  /* 0x0000300001007387 */ /* 0x0003e20000100800 */
[----:B---3--:R-:W-:-:S05]  /*db90*/  IMAD.IADD R14, R12, 0x1, R14 ;  /* 0x000000010c0e7824 */ /* 0x008fca00078e020e */
[----:B------:R1:W-:Y:S04]  /*dba0*/  STL [R1+0x34], R14 ;  /* 0x0000340e01007387 */ /* 0x0003e80000100800 */
[----:B------:R1:W-:Y:S01]  /*dbb0*/  STL [R1+0x2c], R3 ;  /* 0x00002c0301007387 */ /* 0x0003e20000100800 */
[----:B------:R-:W-:Y:S05]  /*dbc0*/  BRA `(.L_x_201) ;  /* 0x0000005000007947 */ /* 0x000fea0003800000 */
.L_x_192:
[----:B------:R-:W-:Y:S01]  /*dbd0*/  MOV R0, c[0x0][0x53c] ;  /* 0x00014f0000007a02 */ /* 0x000fe20000000f00 */
[----:B------:R2:W-:Y:S04]  /*dbe0*/  STL [R1+0x28], R9 ;  /* 0x0000280901007387 */ /* 0x0005e80000100800 */
[----:B------:R2:W-:Y:S04]  /*dbf0*/  STL [R1+0x2c], RZ ;  /* 0x00002cff01007387 */ /* 0x0005e80000100800 */
[----:B------:R2:W-:Y:S04]  /*dc00*/  STL [R1+0x30], RZ ;  /* 0x000030ff01007387 */ /* 0x0005e80000100800 */
[----:B------:R2:W-:Y:S02]  /*dc10*/  STL [R1+0x34], R0 ;  /* 0x0000340001007387 */ /* 0x0005e40000100800 */
.L_x_201:
[----:B------:R-:W-:Y:S05]  /*dc20*/  BSYNC B1 ;  /* 0x0000000000017941 */ /* 0x000fea0003800000 */
.L_x_190:
[----:B-1----:R-:W3:Y:S04]  /*dc30*/  LDL R4, [R1+0x28] ;  /* 0x0000280001047983 */ /* 0x002ee80000100800 */
[----:B------:R-:W3:Y:S04]  /*dc40*/  LDL R5, [R1+0x2c] ;  /* 0x00002c0001057983 */ /* 0x000ee80000100800 */
[----:B------:R-:W3:Y:S04]  /*dc50*/  LDL R6, [R1+0x30] ;  /* 0x0000300001067983 */ /* 0x000ee80000100800 */
[----:B------:R-:W3:Y:S01]  /*dc60*/  LDL R7, [R1+0x34] ;  /* 0x0000340001077983 */ /* 0x000ee20000100800 */
[----:B------:R-:W-:Y:S03]  /*dc70*/  WARPSYNC 0xffffffff ;  /* 0xffffffff00007948 */ /* 0x000fe60003800000 */
[----:B------:R-:W-:Y:S01]  /*dc80*/  BAR.SYNC.DEFER_BLOCKING 0x4, 0x100 ;  /* 0x0104000000007b1d */ /* 0x000fe20000010000 */
[----:B------:R-:W-:-:S13]  /*dc90*/  ISETP.NE.AND P0, PT, R13, RZ, PT ;  /* 0x000000ff0d00720c */ /* 0x000fda0003f05270 */
[----:B---3--:R1:W-:Y:S04]  /*dca0*/  @!P0 STS.128 [0xf100], R4 ;  /* 0x00f10004ff008388 */ /* 0x0083e80000000c00 */
[----:B------:R-:W-:Y:S06]  /*dcb0*/  BAR.ARV 0x5, 0x100 ;  /* 0x0144000000007b1d */ /* 0x000fec0000002000 */
.L_x_185:
[----:B--2---:R-:W2:Y:S02]  /*dcc0*/  LDL R0, [R1+0x34] ;  /* 0x0000340001007983 */ /* 0x004ea40000100800 */
[----:B--2---:R-:W-:-:S13]  /*dcd0*/  ISETP.GE.AND P0, PT, R0, c[0x0][0x53c], PT ;  /* 0x00014f0000007a0c */ /* 0x004fda0003f06270 */
[----:B-1----:R-:W-:Y:S01]  /*dce0*/  @P0 CALL.REL.NOINC `(.L_x_202) ;  /* 0x0000001000000944 */ /* 0x002fe20003c00000 */
[----:B------:R-:W-:Y:S05]  /*dcf0*/  BRA `(.L_x_203) ;  /* 0xffff36b000007947 */ /* 0x000fea000383ffff */
.L_x_202:
[----:B------:R-:W-:Y:S05]  /*dd00*/  EXIT ;  /* 0x000000000000794d */ /* 0x000fea0003800000 */
.L_x_124:
[----:B------:R-:W-:Y:S01]  /*dd10*/  IMAD.MOV.U32 R0, RZ, RZ, R5 ;  /* 0x000000ffff007224 */ /* 0x000fe200078e0005 */
[----:B------:R-:W-:Y:S02]  /*dd20*/  MOV R2, 0x1 ;  /* 0x0000000100027802 */ /* 0x000fe40000000f00 */
[----:B------:R-:W-:Y:S02]  /*dd30*/  MOV R3, 0xdd50 ;  /* 0x0000dd5000037802 */ /* 0x000fe40000000f00 */
[----:B------:R-:W-:Y:S05]  /*dd40*/  CALL.REL.NOINC `($__internal_4_$__cuda_sm70_shflsync_up_p) ;  /* 0x0000138000007944 */ /* 0x000fea0003c00000 */
[----:B------:R-:W-:Y:S01]  /*dd50*/  MOV R0, R4 ;  /* 0x0000000400007202 */ /* 0x000fe20000000f00 */
[----:B------:R-:W-:Y:S05]  /*dd60*/  BRA `(.L_x_204) ;  /* 0xffff270000007947 */ /* 0x000fea000383ffff */
.L_x_125:
[----:B------:R-:W-:Y:S01]  /*dd70*/  IMAD.MOV.U32 R0, RZ, RZ, R5 ;  /* 0x000000ffff007224 */ /* 0x000fe200078e0005 */
[----:B------:R-:W-:Y:S02]  /*dd80*/  MOV R2, 0x2 ;  /* 0x0000000200027802 */ /* 0x000fe40000000f00 */
[----:B------:R-:W-:Y:S02]  /*dd90*/  MOV R3, 0xddb0 ;  /* 0x0000ddb000037802 */ /* 0x000fe40000000f00 */
[----:B------:R-:W-:Y:S05]  /*dda0*/  CALL.REL.NOINC `($__internal_4_$__cuda_sm70_shflsync_up_p) ;  /* 0x0000132000007944 */ /* 0x000fea0003c00000 */
[----:B------:R-:W-:Y:S01]  /*ddb0*/  SEL R0, R4, RZ, P4 ;  /* 0x000000ff04007207 */ /* 0x000fe20002000000 */
[----:B------:R-:W-:Y:S01]  /*ddc0*/  IMAD.MOV.U32 R2, RZ, RZ, 0x4 ;  /* 0x00000004ff027424 */ /* 0x000fe200078e00ff */
[----:B------:R-:W-:-:S03]  /*ddd0*/  MOV R3, 0xde00 ;  /* 0x0000de0000037802 */ /* 0x000fc60000000f00 */
[----:B------:R-:W-:Y:S02]  /*dde0*/  IMAD.IADD R0, R5, 0x1, R0 ;  /* 0x0000000105007824 */ /* 0x000fe400078e0200 */
        /* <DEDUP_REMOVED lines=14> */
[----:B------:R-:W-:Y:S01]  /*ded0*/  IMAD.IADD R4, R0, 0x1, R4 ;  /* 0x0000000100047824 */ /* 0x000fe200078e0204 */
[----:B------:R-:W-:-:S03]  /*dee0*/  MOV R0, 0x1f ;  /* 0x0000001f00007802 */ /* 0x000fc60000000f00 */
[----:B------:R-:W-:Y:S02]  /*def0*/  IMAD.MOV.U32 R5, RZ, RZ, R4 ;  /* 0x000000ffff057224 */ /* 0x000fe400078e0004 */
[----:B------:R-:W-:Y:S05]  /*df00*/  CALL.REL.NOINC `($__internal_3_$__cuda_sm70_shflsync_idx_p) ;  /* 0x0000117000007944 */ /* 0x000fea0003c00000 */
[----:B------:R-:W-:Y:S05]  /*df10*/  BRA `(.L_x_205) ;  /* 0xffff265000007947 */ /* 0x000fea000383ffff */
.L_x_127:
[----:B------:R-:W-:Y:S02]  /*df20*/  SEL R0, RZ, 0x1, P0 ;  /* 0x00000001ff007807 */ /* 0x000fe40000000000 */
[----:B------:R-:W-:Y:S02]  /*df30*/  MOV R2, 0xdf50 ;  /* 0x0000df5000027802 */ /* 0x000fe40000000f00 */
[----:B------:R-:W-:Y:S05]  /*df40*/  CALL.REL.NOINC `($__internal_5_$__cuda_sm70_votesync_ballot) ;  /* 0x000011f000007944 */ /* 0x000fea0003c00000 */
[----:B------:R-:W-:Y:S01]  /*df50*/  MOV R6, R0 ;  /* 0x0000000000067202 */ /* 0x000fe20000000f00 */
[----:B------:R-:W-:Y:S05]  /*df60*/  BRA `(.L_x_206) ;  /* 0xffff269000007947 */ /* 0x000fea000383ffff */
.L_x_128:
[----:B------:R-:W-:Y:S01]  /*df70*/  IMAD.MOV.U32 R5, RZ, RZ, R8 ;  /* 0x000000ffff057224 */ /* 0x000fe200078e0008 */
[----:B--2---:R-:W-:Y:S01]  /*df80*/  MOV R3, R13 ;  /* 0x0000000d00037202 */ /* 0x004fe20000000f00 */
[----:B------:R-:W-:Y:S01]  /*df90*/  IMAD.MOV.U32 R0, RZ, RZ, 0x1f ;  /* 0x0000001fff007424 */ /* 0x000fe200078e00ff */
[----:B------:R-:W-:Y:S02]  /*dfa0*/  MOV R2, 0xdfc0 ;  /* 0x0000dfc000027802 */ /* 0x000fe40000000f00 */
[----:B-1----:R-:W-:Y:S05]  /*dfb0*/  CALL.REL.NOINC `($__internal_3_$__cuda_sm70_shflsync_idx_p) ;  /* 0x000010c000007944 */ /* 0x002fea0003c00000 */
[----:B------:R-:W-:Y:S01]  /*dfc0*/  IMAD.MOV.U32 R11, RZ, RZ, R0 ;  /* 0x000000ffff0b7224 */ /* 0x000fe200078e0000 */
[----:B------:R-:W-:Y:S01]  /*dfd0*/  MOV R5, R7 ;  /* 0x0000000700057202 */ /* 0x000fe20000000f00 */
[----:B------:R-:W-:Y:S01]  /*dfe0*/  IMAD.MOV.U32 R7, RZ, RZ, RZ ;  /* 0x000000ffff077224 */ /* 0x000fe200078e00ff */
[----:B------:R-:W-:Y:S01]  /*dff0*/  MOV R3, R13 ;  /* 0x0000000d00037202 */ /* 0x000fe20000000f00 */
[----:B------:R-:W-:Y:S01]  /*e000*/  IMAD.MOV.U32 R0, RZ, RZ, 0x1f ;  /* 0x0000001fff007424 */ /* 0x000fe200078e00ff */
[----:B------:R-:W-:-:S02]  /*e010*/  MOV R2, 0xe030 ;  /* 0x0000e03000027802 */ /* 0x000fc40000000f00 */
[----:B------:R-:W-:Y:S05]  /*e020*/  CALL.REL.NOINC `($__internal_3_$__cuda_sm70_shflsync_idx_p) ;  /* 0x0000105000007944 */ /* 0x000fea0003c00000 */
[----:B------:R-:W-:Y:S01]  /*e030*/  MOV R10, R0 ;  /* 0x00000000000a7202 */ /* 0x000fe20000000f00 */
[----:B------:R-:W-:Y:S05]  /*e040*/  BRA `(.L_x_207) ;  /* 0xffff260000007947 */ /* 0x000fea000383ffff */
.L_x_131:
[----:B------:R-:W-:Y:S01]  /*e050*/  IMAD.MOV.U32 R5, RZ, RZ, R4 ;  /* 0x000000ffff057224 */ /* 0x000fe200078e0004 */
[----:B------:R-:W-:-:S02]  /*e060*/  MOV R0, 0x1f ;  /* 0x0000001f00007802 */ /* 0x000fc40000000f00 */
[----:B------:R-:W-:Y:S02]  /*e070*/  MOV R2, 0xe090 ;  /* 0x0000e09000027802 */ /* 0x000fe40000000f00 */
[----:B-1----:R-:W-:Y:S05]  /*e080*/  CALL.REL.NOINC `($__internal_3_$__cuda_sm70_shflsync_idx_p) ;  /* 0x00000ff000007944 */ /* 0x002fea0003c00000 */
[----:B------:R-:W-:Y:S01]  /*e090*/  MOV R7, R0 ;  /* 0x0000000000077202 */ /* 0x000fe20000000f00 */
[----:B------:R-:W-:Y:S05]  /*e0a0*/  BRA `(.L_x_130) ;  /* 0xffff260000007947 */ /* 0x000fea000383ffff */
.L_x_145:
[----:B-12---:R1:W5:Y:S01]  /*e0b0*/  LDL R2, [R1] ;  /* 0x0000000001027983 */ /* 0x0063620000100800 */
[----:B------:R-:W-:Y:S01]  /*e0c0*/  IMAD.MOV.U32 R5, RZ, RZ, 0x2 ;  /* 0x00000002ff057424 */ /* 0x000fe200078e00ff */
[----:B------:R-:W-:Y:S01]  /*e0d0*/  MOV R7, 0x1f ;  /* 0x0000001f00077802 */ /* 0x000fe20000000f00 */
[----:B------:R-:W-:Y:S01]  /*e0e0*/  IMAD.MOV.U32 R6, RZ, RZ, -0x1 ;  /* 0xffffffffff067424 */ /* 0x000fe200078e00ff */
[----:B------:R-:W-:Y:S02]  /*e0f0*/  MOV R4, 0xe110 ;  /* 0x0000e11000047802 */ /* 0x000fe40000000f00 */
[----:B-1---5:R-:W-:Y:S05]  /*e100*/  CALL.REL.NOINC `($__internal_2_$__cuda_sm70_shflsync_bfly_p) ;  /* 0x00000f3000007944 */ /* 0x022fea0003c00000 */
[----:B------:R-:W2:Y:S01]  /*e110*/  LDL.LU R0, [R1] ;  /* 0x0000000001007983 */ /* 0x000ea20000300800 */
[----:B------:R-:W-:Y:S02]  /*e120*/  MOV R5, 0x1 ;  /* 0x0000000100057802 */ /* 0x000fe40000000f00 */
[----:B------:R-:W-:Y:S01]  /*e130*/  MOV R4, 0xe170 ;  /* 0x0000e17000047802 */ /* 0x000fe20000000f00 */
[----:B--2---:R-:W-:-:S05]  /*e140*/  FADD.FTZ R3, R0, R2 ;  /* 0x0000000200037221 */ /* 0x004fca0000010000 */
[----:B------:R-:W-:Y:S02]  /*e150*/  MOV R2, R3 ;  /* 0x0000000300027202 */ /* 0x000fe40000000f00 */
[----:B------:R-:W-:Y:S05]  /*e160*/  CALL.REL.NOINC `($__internal_2_$__cuda_sm70_shflsync_bfly_p) ;  /* 0x00000ed000007944 */ /* 0x000fea0003c00000 */
[----:B------:R-:W-:Y:S02]  /*e170*/  FADD.FTZ R0, R3, R2 ;  /* 0x0000000203007221 */ /* 0x000fe40000010000 */
[----:B------:R1:W5:Y:S01]  /*e180*/  LDL R2, [R1+0x4] ;  /* 0x0000040001027983 */ /* 0x0003620000100800 */
[----:B------:R-:W-:Y:S02]  /*e190*/  MOV R5, 0x2 ;  /* 0x0000000200057802 */ /* 0x000fe40000000f00 */
[----:B------:R-:W-:Y:S02]  /*e1a0*/  MOV R4, 0xe1c0 ;  /* 0x0000e1c000047802 */ /* 0x000fe40000000f00 */
[----:B-1---5:R-:W-:Y:S05]  /*e1b0*/  CALL.REL.NOINC `($__internal_2_$__cuda_sm70_shflsync_bfly_p) ;  /* 0x00000e8000007944 */ /* 0x022fea0003c00000 */
[----:B------:R-:W2:Y:S01]  /*e1c0*/  LDL.LU R3, [R1+0x4] ;  /* 0x0000040001037983 */ /* 0x000ea20000300800 */
[----:B------:R-:W-:Y:S02]  /*e1d0*/  MOV R5, 0x1 ;  /* 0x0000000100057802 */ /* 0x000fe40000000f00 */
[----:B------:R-:W-:Y:S01]  /*e1e0*/  MOV R4, 0xe220 ;  /* 0x0000e22000047802 */ /* 0x000fe20000000f00 */
[----:B--2---:R-:W-:-:S05]  /*e1f0*/  FADD.FTZ R3, R3, R2 ;  /* 0x0000000203037221 */ /* 0x004fca0000010000 */
[----:B------:R-:W-:Y:S02]  /*e200*/  MOV R2, R3 ;  /* 0x0000000300027202 */ /* 0x000fe40000000f00 */
[----:B------:R-:W-:Y:S05]  /*e210*/  CALL.REL.NOINC `($__internal_2_$__cuda_sm70_shflsync_bfly_p) ;  /* 0x00000e2000007944 */ /* 0x000fea0003c00000 */
[----:B------:R-:W-:Y:S01]  /*e220*/  MOV R4, R2 ;  /* 0x0000000200047202 */ /* 0x000fe20000000f00 */
[----:B------:R-:W-:Y:S05]  /*e230*/  BRA `(.L_x_208) ;  /* 0xffffbbf000007947 */ /* 0x000fea000383ffff */
.L_x_152:
[----:B-1234-:R-:W-:Y:S01]  /*e240*/  IMAD.MOV.U32 R5, RZ, RZ, R7 ;  /* 0x000000ffff057224 */ /* 0x01efe200078e0007 */
[----:B------:R-:W-:Y:S01]  /*e250*/  MOV R3, RZ ;  /* 0x000000ff00037202 */ /* 0x000fe20000000f00 */
[----:B------:R-:W-:Y:S01]  /*e260*/  IMAD.MOV.U32 R0, RZ, RZ, 0x181f ;  /* 0x0000181fff007424 */ /* 0x000fe200078e00ff */
[----:B------:R-:W-:Y:S02]  /*e270*/  MOV R2, 0xe290 ;  /* 0x0000e29000027802 */ /* 0x000fe40000000f00 */
[----:B------:R-:W-:Y:S05]  /*e280*/  CALL.REL.NOINC `($__internal_3_$__cuda_sm70_shflsync_idx_p) ;  /* 0x00000df000007944 */ /* 0x000fea0003c00000 */
[----:B------:R-:W-:Y:S01]  /*e290*/  MOV R9, R0 ;  /* 0x0000000000097202 */ /* 0x000fe20000000f00 */
[----:B------:R-:W-:Y:S05]  /*e2a0*/  BRA `(.L_x_209) ;  /* 0xffffd04000007947 */ /* 0x000fea000383ffff */
.L_x_153:
[----:B------:R-:W-:Y:S01]  /*e2b0*/  IMAD.MOV.U32 R5, RZ, RZ, R8 ;  /* 0x000000ffff057224 */ /* 0x000fe200078e0008 */
[----:B------:R-:W-:Y:S01]  /*e2c0*/  MOV R3, RZ ;  /* 0x000000ff00037202 */ /* 0x000fe20000000f00 */
[----:B------:R-:W-:Y:S01]  /*e2d0*/  IMAD.MOV.U32 R0, RZ, RZ, 0x181f ;  /* 0x0000181fff007424 */ /* 0x000fe200078e00ff */
[----:B------:R-:W-:Y:S02]  /*e2e0*/  MOV R2, 0xe300 ;  /* 0x0000e30000027802 */ /* 0x000fe40000000f00 */
[----:B-12---:R-:W-:Y:S05]  /*e2f0*/  CALL.REL.NOINC `($__internal_3_$__cuda_sm70_shflsync_idx_p) ;  /* 0x00000d8000007944 */ /* 0x006fea0003c00000 */
[----:B------:R-:W-:Y:S05]  /*e300*/  BRA `(.L_x_210) ;  /* 0xffffd00000007947 */ /* 0x000fea000383ffff */
.L_x_156:
[----:B--2---:R-:W-:Y:S01]  /*e310*/  IMAD.MOV.U32 R5, RZ, RZ, R7 ;  /* 0x000000ffff057224 */ /* 0x004fe200078e0007 */
[----:B------:R-:W-:Y:S01]  /*e320*/  MOV R3, 0x1 ;  /* 0x0000000100037802 */ /* 0x000fe20000000f00 */
[----:B----4-:R-:W-:Y:S01]  /*e330*/  IMAD.MOV.U32 R0, RZ, RZ, 0x181f ;  /* 0x0000181fff007424 */ /* 0x010fe200078e00ff */
[----:B------:R-:W-:-:S02]  /*e340*/  MOV R2, 0xe360 ;  /* 0x0000e36000027802 */ /* 0x000fc40000000f00 */
[----:B-1-3--:R-:W-:Y:S05]  /*e350*/  CALL.REL.NOINC `($__internal_3_$__cuda_sm70_shflsync_idx_p) ;  /* 0x00000d2000007944 */ /* 0x00afea0003c00000 */
[----:B------:R-:W-:Y:S01]  /*e360*/  IMAD.MOV.U32 R9, RZ, RZ, R0 ;  /* 0x000000ffff097224 */ /* 0x000fe200078e0000 */
[----:B------:R-:W-:Y:S01]  /*e370*/  MOV R3, 0x1 ;  /* 0x0000000100037802 */ /* 0x000fe20000000f00 */
[----:B------:R-:W-:Y:S01]  /*e380*/  IMAD.MOV.U32 R5, RZ, RZ, R8 ;  /* 0x000000ffff057224 */ /* 0x000fe200078e0008 */
[----:B------:R-:W-:-:S02]  /*e390*/  MOV R0, 0x181f ;  /* 0x0000181f00007802 */ /* 0x000fc40000000f00 */
[----:B------:R-:W-:Y:S02]  /*e3a0*/  MOV R2, 0xe3c0 ;  /* 0x0000e3c000027802 */ /* 0x000fe40000000f00 */
[----:B------:R-:W-:Y:S05]  /*e3b0*/  CALL.REL.NOINC `($__internal_3_$__cuda_sm70_shflsync_idx_p) ;  /* 0x00000cc000007944 */ /* 0x000fea0003c00000 */
[----:B------:R-:W-:Y:S05]  /*e3c0*/  BRA `(.L_x_211) ;  /* 0xffffd05000007947 */ /* 0x000fea000383ffff */
.L_x_159:
[----:B-1----:R-:W-:Y:S01]  /*e3d0*/  IMAD.MOV.U32 R5, RZ, RZ, R7 ;  /* 0x000000ffff057224 */ /* 0x002fe200078e0007 */
[----:B------:R-:W-:Y:S01]  /*e3e0*/  MOV R3, 0x2 ;  /* 0x0000000200037802 */ /* 0x000fe20000000f00 */
[----:B----4-:R-:W-:Y:S01]  /*e3f0*/  IMAD.MOV.U32 R0, RZ, RZ, 0x181f ;  /* 0x0000181fff007424 */ /* 0x010fe200078e00ff */
[----:B------:R-:W-:Y:S02]  /*e400*/  MOV R2, 0xe420 ;  /* 0x0000e42000027802 */ /* 0x000fe40000000f00 */
[----:B--23--:R-:W-:Y:S05]  /*e410*/  CALL.REL.NOINC `($__internal_3_$__cuda_sm70_shflsync_idx_p) ;  /* 0x00000c6000007944 */ /* 0x00cfea0003c00000 */
[----:B------:R-:W-:Y:S01]  /*e420*/  MOV R9, R0 ;  /* 0x0000000000097202 */ /* 0x000fe20000000f00 */
[----:B------:R-:W-:Y:S05]  /*e430*/  BRA `(.L_x_212) ;  /* 0xffffd0f000007947 */ /* 0x000fea000383ffff */
.L_x_160:
[----:B------:R-:W-:Y:S01]  /*e440*/  IMAD.MOV.U32 R5, RZ, RZ, R8 ;  /* 0x000000ffff057224 */ /* 0x000fe200078e0008 */
[----:B------:R-:W-:Y:S01]  /*e450*/  MOV R3, 0x2 ;  /* 0x0000000200037802 */ /* 0x000fe20000000f00 */
[----:B----4-:R-:W-:Y:S01]  /*e460*/  IMAD.MOV.U32 R0, RZ, RZ, 0x181f ;  /* 0x0000181fff007424 */ /* 0x010fe200078e00ff */
[----:B------:R-:W-:Y:S02]  /*e470*/  MOV R2, 0xe490 ;  /* 0x0000e49000027802 */ /* 0x000fe40000000f00 */
[----:B-123--:R-:W-:Y:S05]  /*e480*/  CALL.REL.NOINC `($__internal_3_$__cuda_sm70_shflsync_idx_p) ;  /* 0x00000bf000007944 */ /* 0x00efea0003c00000 */
[----:B------:R-:W-:Y:S05]  /*e490*/  BRA `(.L_x_213) ;  /* 0xffffd0b000007947 */ /* 0x000fea000383ffff */
.L_x_163:
[----:B-1----:R-:W-:Y:S01]  /*e4a0*/  IMAD.MOV.U32 R5, RZ, RZ, R7 ;  /* 0x000000ffff057224 */ /* 0x002fe200078e0007 */
[----:B------:R-:W-:Y:S01]  /*e4b0*/  MOV R3, 0x3 ;  /* 0x0000000300037802 */ /* 0x000fe20000000f00 */
[----:B------:R-:W-:Y:S01]  /*e4c0*/  IMAD.MOV.U32 R0, RZ, RZ, 0x181f ;  /* 0x0000181fff007424 */ /* 0x000fe200078e00ff */
[----:B------:R-:W-:-:S02]  /*e4d0*/  MOV R2, 0xe4f0 ;  /* 0x0000e4f000027802 */ /* 0x000fc40000000f00 */
[----:B--234-:R-:W-:Y:S05]  /*e4e0*/  CALL.REL.NOINC `($__internal_3_$__cuda_sm70_shflsync_idx_p) ;  /* 0x00000b9000007944 */ /* 0x01cfea0003c00000 */
[----:B------:R-:W-:Y:S01]  /*e4f0*/  IMAD.MOV.U32 R7, RZ, RZ, R0 ;  /* 0x000000ffff077224 */ /* 0x000fe200078e0000 */
[----:B------:R-:W-:Y:S01]  /*e500*/  MOV R3, 0x3 ;  /* 0x0000000300037802 */ /* 0x000fe20000000f00 */
[----:B------:R-:W-:Y:S01]  /*e510*/  IMAD.MOV.U32 R5, RZ, RZ, R8 ;  /* 0x000000ffff057224 */ /* 0x000fe200078e0008 */
[----:B------:R-:W-:-:S02]  /*e520*/  MOV R0, 0x181f ;  /* 0x0000181f00007802 */ /* 0x000fc40000000f00 */
[----:B------:R-:W-:Y:S02]  /*e530*/  MOV R2, 0xe550 ;  /* 0x0000e55000027802 */ /* 0x000fe40000000f00 */
[----:B------:R-:W-:Y:S05]  /*e540*/  CALL.REL.NOINC `($__internal_3_$__cuda_sm70_shflsync_idx_p) ;  /* 0x00000b3000007944 */ /* 0x000fea0003c00000 */
[----:B------:R-:W-:Y:S05]  /*e550*/  BRA `(.L_x_214) ;  /* 0xffffd11000007947 */ /* 0x000fea000383ffff */
.L_x_165:
[----:B------:R-:W-:Y:S01]  /*e560*/  IMAD.MOV.U32 R5, RZ, RZ, R14 ;  /* 0x000000ffff057224 */ /* 0x000fe200078e000e */
[----:B------:R-:W-:Y:S01]  /*e570*/  MOV R3, RZ ;  /* 0x000000ff00037202 */ /* 0x000fe20000000f00 */
[----:B------:R-:W-:Y:S01]  /*e580*/  IMAD.MOV.U32 R0, RZ, RZ, 0x1c1f ;  /* 0x00001c1fff007424 */ /* 0x000fe200078e00ff */
[----:B------:R-:W-:Y:S02]  /*e590*/  MOV R2, 0xe5b0 ;  /* 0x0000e5b000027802 */ /* 0x000fe40000000f00 */
[----:B------:R-:W-:Y:S05]  /*e5a0*/  CALL.REL.NOINC `($__internal_3_$__cuda_sm70_shflsync_idx_p) ;  /* 0x00000ad000007944 */ /* 0x000fea0003c00000 */
[----:B------:R-:W-:Y:S01]  /*e5b0*/  MOV R4, R0 ;  /* 0x0000000000047202 */ /* 0x000fe20000000f00 */
[----:B------:R-:W-:Y:S05]  /*e5c0*/  BRA `(.L_x_215) ;  /* 0xffffd3b000007947 */ /* 0x000fea000383ffff */
.L_x_166:
[----:B------:R-:W-:Y:S01]  /*e5d0*/  IMAD.MOV.U32 R5, RZ, RZ, R28 ;  /* 0x000000ffff057224 */ /* 0x000fe200078e001c */
[----:B------:R-:W-:Y:S01]  /*e5e0*/  MOV R3, RZ ;  /* 0x000000ff00037202 */ /* 0x000fe20000000f00 */
[----:B------:R-:W-:Y:S01]  /*e5f0*/  IMAD.MOV.U32 R0, RZ, RZ, 0x1c1f ;  /* 0x00001c1fff007424 */ /* 0x000fe200078e00ff */
[----:B------:R-:W-:Y:S02]  /*e600*/  MOV R2, 0xe620 ;  /* 0x0000e62000027802 */ /* 0x000fe40000000f00 */
[----:B-12---:R-:W-:Y:S05]  /*e610*/  CALL.REL.NOINC `($__internal_3_$__cuda_sm70_shflsync_idx_p) ;  /* 0x00000a6000007944 */ /* 0x006fea0003c00000 */
[----:B------:R-:W-:Y:S05]  /*e620*/  BRA `(.L_x_216) ;  /* 0xffffd37000007947 */ /* 0x000fea000383ffff */
.L_x_169:
[----:B------:R-:W-:Y:S01]  /*e630*/  IMAD.MOV.U32 R5, RZ, RZ, R14 ;  /* 0x000000ffff057224 */ /* 0x000fe200078e000e */
[----:B----4-:R-:W-:Y:S01]  /*e640*/  MOV R3, 0x1 ;  /* 0x0000000100037802 */ /* 0x010fe20000000f00 */
[----:B------:R-:W-:Y:S01]  /*e650*/  IMAD.MOV.U32 R0, RZ, RZ, 0x1c1f ;  /* 0x00001c1fff007424 */ /* 0x000fe200078e00ff */
[----:B------:R-:W-:-:S02]  /*e660*/  MOV R2, 0xe680 ;  /* 0x0000e68000027802 */ /* 0x000fc40000000f00 */
[----:B-123--:R-:W-:Y:S05]  /*e670*/  CALL.REL.NOINC `($__internal_3_$__cuda_sm70_shflsync_idx_p) ;  /* 0x00000a0000007944 */ /* 0x00efea0003c00000 */
[----:B------:R-:W-:Y:S01]  /*e680*/  IMAD.MOV.U32 R4, RZ, RZ, R0 ;  /* 0x000000ffff047224 */ /* 0x000fe200078e0000 */
[----:B------:R-:W-:Y:S01]  /*e690*/  MOV R3, 0x1 ;  /* 0x0000000100037802 */ /* 0x000fe20000000f00 */
[----:B------:R-:W-:Y:S01]  /*e6a0*/  IMAD.MOV.U32 R5, RZ, RZ, R28 ;  /* 0x000000ffff057224 */ /* 0x000fe200078e001c */
[----:B------:R-:W-:-:S02]  /*e6b0*/  MOV R0, 0x1c1f ;  /* 0x00001c1f00007802 */ /* 0x000fc40000000f00 */
[----:B------:R-:W-:Y:S02]  /*e6c0*/  MOV R2, 0xe6e0 ;  /* 0x0000e6e000027802 */ /* 0x000fe40000000f00 */
[----:B------:R-:W-:Y:S05]  /*e6d0*/  CALL.REL.NOINC `($__internal_3_$__cuda_sm70_shflsync_idx_p) ;  /* 0x000009a000007944 */ /* 0x000fea0003c00000 */
[----:B------:R-:W-:Y:S05]  /*e6e0*/  BRA `(.L_x_217) ;  /* 0xffffd91000007947 */ /* 0x000fea000383ffff */
.L_x_173:
[----:B------:R-:W-:Y:S01]  /*e6f0*/  IMAD.MOV.U32 R5, RZ, RZ, R6 ;  /* 0x000000ffff057224 */ /* 0x000fe200078e0006 */
[----:B------:R-:W-:Y:S01]  /*e700*/  MOV R3, RZ ;  /* 0x000000ff00037202 */ /* 0x000fe20000000f00 */
[----:B------:R-:W-:Y:S01]  /*e710*/  IMAD.MOV.U32 R0, RZ, RZ, 0x181f ;  /* 0x0000181fff007424 */ /* 0x000fe200078e00ff */
[----:B------:R-:W-:Y:S02]  /*e720*/  MOV R2, 0xe740 ;  /* 0x0000e74000027802 */ /* 0x000fe40000000f00 */
[----:B------:R-:W-:Y:S05]  /*e730*/  CALL.REL.NOINC `($__internal_3_$__cuda_sm70_shflsync_idx_p) ;  /* 0x0000094000007944 */ /* 0x000fea0003c00000 */
[----:B------:R-:W-:Y:S01]  /*e740*/  MOV R10, R0 ;  /* 0x00000000000a7202 */ /* 0x000fe20000000f00 */
[----:B------:R-:W-:Y:S05]  /*e750*/  BRA `(.L_x_218) ;  /* 0xffffe4d000007947 */ /* 0x000fea000383ffff */
.L_x_174:
[----:B------:R-:W-:Y:S01]  /*e760*/  IMAD.MOV.U32 R5, RZ, RZ, R9 ;  /* 0x000000ffff057224 */ /* 0x000fe200078e0009 */
[----:B------:R-:W-:Y:S01]  /*e770*/  MOV R3, RZ ;  /* 0x000000ff00037202 */ /* 0x000fe20000000f00 */
[----:B------:R-:W-:Y:S01]  /*e780*/  IMAD.MOV.U32 R0, RZ, RZ, 0x181f ;  /* 0x0000181fff007424 */ /* 0x000fe200078e00ff */
[----:B------:R-:W-:Y:S02]  /*e790*/  MOV R2, 0xe7b0 ;  /* 0x0000e7b000027802 */ /* 0x000fe40000000f00 */
[----:B-12---:R-:W-:Y:S05]  /*e7a0*/  CALL.REL.NOINC `($__internal_3_$__cuda_sm70_shflsync_idx_p) ;  /* 0x000008d000007944 */ /* 0x006fea0003c00000 */
[----:B------:R-:W-:Y:S05]  /*e7b0*/  BRA `(.L_x_219) ;  /* 0xffffe49000007947 */ /* 0x000fea000383ffff */
.L_x_177:
        /* <DEDUP_REMOVED lines=12> */
.L_x_180:
[----:B-1----:R-:W-:Y:S01]  /*e880*/  IMAD.MOV.U32 R5, RZ, RZ, R6 ;  /* 0x000000ffff057224 */ /* 0x002fe200078e0006 */
[----:B------:R-:W-:Y:S01]  /*e890*/  MOV R3, 0x2 ;  /* 0x0000000200037802 */ /* 0x000fe20000000f00 */
[----:B----4-:R-:W-:Y:S01]  /*e8a0*/  IMAD.MOV.U32 R0, RZ, RZ, 0x181f ;  /* 0x0000181fff007424 */ /* 0x010fe200078e00ff */
[----:B------:R-:W-:Y:S02]  /*e8b0*/  MOV R2, 0xe8d0 ;  /* 0x0000e8d000027802 */ /* 0x000fe40000000f00 */
[----:B--23--:R-:W-:Y:S05]  /*e8c0*/  CALL.REL.NOINC `($__internal_3_$__cuda_sm70_shflsync_idx_p) ;  /* 0x000007b000007944 */ /* 0x00cfea0003c00000 */
[----:B------:R-:W-:Y:S01]  /*e8d0*/  MOV R10, R0 ;  /* 0x00000000000a7202 */ /* 0x000fe20000000f00 */
[----:B------:R-:W-:Y:S05]  /*e8e0*/  BRA `(.L_x_221) ;  /* 0xffffe59000007947 */ /* 0x000fea000383ffff */
.L_x_181:
[----:B------:R-:W-:Y:S01]  /*e8f0*/  IMAD.MOV.U32 R5, RZ, RZ, R9 ;  /* 0x000000ffff057224 */ /* 0x000fe200078e0009 */
[----:B------:R-:W-:Y:S01]  /*e900*/  MOV R3, 0x2 ;  /* 0x0000000200037802 */ /* 0x000fe20000000f00 */
[----:B----4-:R-:W-:Y:S01]  /*e910*/  IMAD.MOV.U32 R0, RZ, RZ, 0x181f ;  /* 0x0000181fff007424 */ /* 0x010fe200078e00ff */
[----:B------:R-:W-:Y:S02]  /*e920*/  MOV R2, 0xe940 ;  /* 0x0000e94000027802 */ /* 0x000fe40000000f00 */
[----:B-123--:R-:W-:Y:S05]  /*e930*/  CALL.REL.NOINC `($__internal_3_$__cuda_sm70_shflsync_idx_p) ;  /* 0x0000074000007944 */ /* 0x00efea0003c00000 */
[----:B------:R-:W-:Y:S05]  /*e940*/  BRA `(.L_x_222) ;  /* 0xffffe55000007947 */ /* 0x000fea000383ffff */
.L_x_184:
        /* <DEDUP_REMOVED lines=12> */
.L_x_186:
[----:B------:R-:W-:Y:S01]  /*ea10*/  IMAD.MOV.U32 R5, RZ, RZ, R66 ;  /* 0x000000ffff057224 */ /* 0x000fe200078e0042 */
[----:B------:R-:W-:Y:S01]  /*ea20*/  MOV R3, RZ ;  /* 0x000000ff00037202 */ /* 0x000fe20000000f00 */
[----:B------:R-:W-:Y:S01]  /*ea30*/  IMAD.MOV.U32 R0, RZ, RZ, 0x1f ;  /* 0x0000001fff007424 */ /* 0x000fe200078e00ff */
[----:B------:R-:W-:Y:S02]  /*ea40*/  MOV R2, 0xea60 ;  /* 0x0000ea6000027802 */ /* 0x000fe40000000f00 */
[----:B--2---:R-:W-:Y:S05]  /*ea50*/  CALL.REL.NOINC `($__internal_3_$__cuda_sm70_shflsync_idx_p) ;  /* 0x0000062000007944 */ /* 0x004fea0003c00000 */
[----:B------:R-:W-:Y:S01]  /*ea60*/  MOV R9, R0 ;  /* 0x0000000000097202 */ /* 0x000fe20000000f00 */
[----:B------:R-:W-:Y:S05]  /*ea70*/  BRA `(.L_x_224) ;  /* 0xffffe71000007947 */ /* 0x000fea000383ffff */
.L_x_187:
[----:B------:R-:W-:Y:S01]  /*ea80*/  IMAD.MOV.U32 R5, RZ, RZ, R66 ;  /* 0x000000ffff057224 */ /* 0x000fe200078e0042 */
[----:B------:R-:W-:Y:S01]  /*ea90*/  MOV R3, 0x1 ;  /* 0x0000000100037802 */ /* 0x000fe20000000f00 */
[----:B------:R-:W-:Y:S01]  /*eaa0*/  IMAD.MOV.U32 R0, RZ, RZ, 0x1f ;  /* 0x0000001fff007424 */ /* 0x000fe200078e00ff */
[----:B------:R-:W-:Y:S02]  /*eab0*/  MOV R2, 0xead0 ;  /* 0x0000ead000027802 */ /* 0x000fe40000000f00 */
[----:B-12---:R-:W-:Y:S05]  /*eac0*/  CALL.REL.NOINC `($__internal_3_$__cuda_sm70_shflsync_idx_p) ;  /* 0x000005b000007944 */ /* 0x006fea0003c00000 */
[----:B------:R-:W-:Y:S01]  /*ead0*/  MOV R8, R0 ;  /* 0x0000000000087202 */ /* 0x000fe20000000f00 */
[----:B------:R-:W-:Y:S05]  /*eae0*/  BRA `(.L_x_225) ;  /* 0xffffe6c000007947 */ /* 0x000fea000383ffff */
.L_x_188:
[----:B------:R-:W-:Y:S02]  /*eaf0*/  MOV R2, 0x1 ;  /* 0x0000000100027802 */ /* 0x000fe40000000f00 */
[----:B------:R-:W-:-:S02]  /*eb00*/  MOV R3, 0xeb20 ;  /* 0x0000eb2000037802 */ /* 0x000fc40000000f00 */
[----:B-1234-:R-:W-:Y:S05]  /*eb10*/  CALL.REL.NOINC `($__internal_4_$__cuda_sm70_shflsync_up_p) ;  /* 0x000005b000007944 */ /* 0x01efea0003c00000 */
[----:B------:R-:W-:Y:S05]  /*eb20*/  BRA `(.L_x_226) ;  /* 0xffffe7b000007947 */ /* 0x000fea000383ffff */
.L_x_189:
[----:B------:R-:W-:Y:S02]  /*eb30*/  MOV R2, 0x2 ;  /* 0x0000000200027802 */ /* 0x000fe40000000f00 */
[----:B------:R-:W-:-:S02]  /*eb40*/  MOV R3, 0xeb60 ;  /* 0x0000eb6000037802 */ /* 0x000fc40000000f00 */
[----:B--2-4-:R-:W-:Y:S05]  /*eb50*/  CALL.REL.NOINC `($__internal_4_$__cuda_sm70_shflsync_up_p) ;  /* 0x0000057000007944 */ /* 0x014fea0003c00000 */
        /* <DEDUP_REMOVED lines=23> */
.L_x_193:
[----:B------:R-:W-:Y:S02]  /*ecd0*/  MOV R2, 0x1 ;  /* 0x0000000100027802 */ /* 0x000fe40000000f00 */
[----:B------:R-:W-:Y:S02]  /*ece0*/  MOV R3, 0xed00 ;  /* 0x0000ed0000037802 */ /* 0x000fe40000000f00 */
[----:B------:R-:W-:Y:S05]  /*ecf0*/  CALL.REL.NOINC `($__internal_4_$__cuda_sm70_shflsync_up_p) ;  /* 0x000003d000007944 */ /* 0x000fea0003c00000 */
[----:B------:R-:W-:Y:S01]  /*ed00*/  MOV R2, R4 ;  /* 0x0000000400027202 */ /* 0x000fe20000000f00 */
[----:B------:R-:W-:Y:S05]  /*ed10*/  BRA `(.L_x_228) ;  /* 0xffffe82000007947 */ /* 0x000fea000383ffff */
.L_x_194:
        /* <DEDUP_REMOVED lines=26> */
.L_x_196:
[----:B------:R-:W-:Y:S02]  /*eec0*/  SEL R0, RZ, 0x1, P0 ;  /* 0x00000001ff007807 */ /* 0x000fe40000000000 */
[----:B------:R-:W-:Y:S02]  /*eed0*/  MOV R2, 0xeef0 ;  /* 0x0000eef000027802 */ /* 0x000fe40000000f00 */
[----:B-1----:R-:W-:Y:S05]  /*eee0*/  CALL.REL.NOINC `($__internal_5_$__cuda_sm70_votesync_ballot) ;  /* 0x0000025000007944 */ /* 0x002fea0003c00000 */
[----:B------:R-:W-:Y:S01]  /*eef0*/  MOV R8, R0 ;  /* 0x0000000000087202 */ /* 0x000fe20000000f00 */
[----:B------:R-:W-:Y:S05]  /*ef00*/  BRA `(.L_x_230) ;  /* 0xffffe7c000007947 */ /* 0x000fea000383ffff */
.L_x_197:
[----:B------:R-:W-:Y:S01]  /*ef10*/  IMAD.MOV.U32 R5, RZ, RZ, R6 ;  /* 0x000000ffff057224 */ /* 0x000fe200078e0006 */
[----:B---3--:R-:W-:Y:S01]  /*ef20*/  MOV R3, R12 ;  /* 0x0000000c00037202 */ /* 0x008fe20000000f00 */
[----:B------:R-:W-:Y:S01]  /*ef30*/  IMAD.MOV.U32 R0, RZ, RZ, 0x1f ;  /* 0x0000001fff007424 */ /* 0x000fe200078e00ff */
[----:B------:R-:W-:Y:S02]  /*ef40*/  MOV R2, 0xef60 ;  /* 0x0000ef6000027802 */ /* 0x000fe40000000f00 */
[----:B-12---:R-:W-:Y:S05]  /*ef50*/  CALL.REL.NOINC `($__internal_3_$__cuda_sm70_shflsync_idx_p) ;  /* 0x0000012000007944 */ /* 0x006fea0003c00000 */
[----:B------:R-:W-:Y:S01]  /*ef60*/  IMAD.MOV.U32 R6, RZ, RZ, R0 ;  /* 0x000000ffff067224 */ /* 0x000fe200078e0000 */
[----:B------:R-:W-:Y:S01]  /*ef70*/  MOV R3, R12 ;  /* 0x0000000c00037202 */ /* 0x000fe20000000f00 */
[----:B------:R-:W-:Y:S01]  /*ef80*/  IMAD.MOV.U32 R5, RZ, RZ, R7 ;  /* 0x000000ffff057224 */ /* 0x000fe200078e0007 */
[----:B------:R-:W-:Y:S02]  /*ef90*/  MOV R0, 0x1f ;  /* 0x0000001f00007802 */ /* 0x000fe40000000f00 */
[----:B------:R-:W-:-:S02]  /*efa0*/  MOV R2, 0xefc0 ;  /* 0x0000efc000027802 */ /* 0x000fc40000000f00 */
[----:B------:R-:W-:Y:S05]  /*efb0*/  CALL.REL.NOINC `($__internal_3_$__cuda_sm70_shflsync_idx_p) ;  /* 0x000000c000007944 */ /* 0x000fea0003c00000 */
[----:B------:R-:W-:Y:S01]  /*efc0*/  MOV R7, R0 ;  /* 0x0000000000077202 */ /* 0x000fe20000000f00 */
[----:B------:R-:W-:Y:S05]  /*efd0*/  BRA `(.L_x_231) ;  /* 0xffffe73000007947 */ /* 0x000fea000383ffff */
.L_x_200:
[----:B------:R-:W-:Y:S01]  /*efe0*/  IMAD.MOV.U32 R5, RZ, RZ, R4 ;  /* 0x000000ffff057224 */ /* 0x000fe200078e0004 */
[----:B------:R-:W-:-:S02]  /*eff0*/  MOV R0, 0x1f ;  /* 0x0000001f00007802 */ /* 0x000fc40000000f00 */
[----:B------:R-:W-:Y:S02]  /*f000*/  MOV R2, 0xf020 ;  /* 0x0000f02000027802 */ /* 0x000fe40000000f00 */
[----:B-1234-:R-:W-:Y:S05]  /*f010*/  CALL.REL.NOINC `($__internal_3_$__cuda_sm70_shflsync_idx_p) ;  /* 0x0000006000007944 */ /* 0x01efea0003c00000 */
[----:B------:R-:W-:Y:S01]  /*f020*/  MOV R11, R0 ;  /* 0x00000000000b7202 */ /* 0x000fe20000000f00 */
[----:B------:R-:W-:Y:S05]  /*f030*/  BRA `(.L_x_199) ;  /* 0xffffe73000007947 */ /* 0x000fea000383ffff */
        .weak           $__internal_2_$__cuda_sm70_shflsync_bfly_p
        .type           $__internal_2_$__cuda_sm70_shflsync_bfly_p,@function
        .size           $__internal_2_$__cuda_sm70_shflsync_bfly_p,($__internal_3_$__cuda_sm70_shflsync_idx_p - $__internal_2_$__cuda_sm70_shflsync_bfly_p)
$__internal_2_$__cuda_sm70_shflsync_bfly_p:
[----:B------:R-:W-:Y:S04]  /*f040*/  WARPSYNC R6 ;  /* 0x0000000600007348 */ /* 0x000fe80003800000 */
[----:B------:R1:W2:Y:S02]  /*f050*/  SHFL.BFLY PT, R2, R2, R5, R7 ;  /* 0x0c00000502027389 */ /* 0x0002a400000e0007 */
[----:B-1----:R-:W-:-:S04]  /*f060*/  MOV R5, 0x0 ;  /* 0x0000000000057802 */ /* 0x002fc80000000f00 */
[----:B--2---:R-:W-:Y:S05]  /*f070*/  RET.REL.NODEC R4 `(_ZN7cutlass13device_kernelIN5flash19enable_sm80_to_sm89INS1_16FlashAttnFwdSm80INS1_25CollectiveMainloopFwdSm80ILi8ELi1ELb1EN4cute5tupleIJNS5_1CILi128EEENS7_ILi112EEES8_EEELi128ENS_10bfloat16_tEfNS_4arch4Sm80ELb0ELb0ELb1ELb1ELb0ELb0ELb1ELb1EEENS1_21CollectiveEpilogueFwdINS6_IJS8_S8_S9_EEENS6_IJNS7_ILi1EEESH_SH_EEESB_SD_Li256ELb1ELb1ELb1ELb0EEENS1_36VarlenDynamicPersistentTileSchedulerILi128ELi112ELi256ELi256ELb1ELb1ELb0ELb0ELb1ELb1EEEEEEEEEvNT_6ParamsE) ;  /* 0xffff0f8004007950 */ /* 0x004fea0003c3ffff */
        .weak           $__internal_3_$__cuda_sm70_shflsync_idx_p
        .type           $__internal_3_$__cuda_sm70_shflsync_idx_p,@function
        .size           $__internal_3_$__cuda_sm70_shflsync_idx_p,($__internal_4_$__cuda_sm70_shflsync_up_p - $__internal_3_$__cuda_sm70_shflsync_idx_p)
$__internal_3_$__cuda_sm70_shflsync_idx_p:
[----:B------:R-:W-:-:S04]  /*f080*/  MOV R67, 0xffffffff ;  /* 0xffffffff00437802 */ /* 0x000fc80000000f00 */
[----:B------:R-:W-:Y:S04]  /*f090*/  WARPSYNC R67 ;  /* 0x0000004300007348 */ /* 0x000fe80003800000 */
[----:B------:R1:W2:Y:S02]  /*f0a0*/  SHFL.IDX PT, R0, R5, R3, R0 ;  /* 0x0000000305007389 */ /* 0x0002a400000e0000 */
[----:B-1----:R-:W-:-:S04]  /*f0b0*/  MOV R3, 0x0 ;  /* 0x0000000000037802 */ /* 0x002fc80000000f00 */
[----:B--2---:R-:W-:Y:S05]  /*f0c0*/  RET.REL.NODEC R2 `(_ZN7cutlass13device_kernelIN5flash19enable_sm80_to_sm89INS1_16FlashAttnFwdSm80INS1_25CollectiveMainloopFwdSm80ILi8ELi1ELb1EN4cute5tupleIJNS5_1CILi128EEENS7_ILi112EEES8_EEELi128ENS_10bfloat16_tEfNS_4arch4Sm80ELb0ELb0ELb1ELb1ELb0ELb0ELb1ELb1EEENS1_21CollectiveEpilogueFwdINS6_IJS8_S8_S9_EEENS6_IJNS7_ILi1EEESH_SH_EEESB_SD_Li256ELb1ELb1ELb1ELb0EEENS1_36VarlenDynamicPersistentTileSchedulerILi128ELi112ELi256ELi256ELb1ELb1ELb0ELb0ELb1ELb1EEEEEEEEEvNT_6ParamsE) ;  /* 0xffff0f3002007950 */ /* 0x004fea0003c3ffff */
        .weak           $__internal_4_$__cuda_sm70_shflsync_up_p
        .type           $__internal_4_$__cuda_sm70_shflsync_up_p,@function
        .size           $__internal_4_$__cuda_sm70_shflsync_up_p,($__internal_5_$__cuda_sm70_votesync_ballot - $__internal_4_$__cuda_sm70_shflsync_up_p)
$__internal_4_$__cuda_sm70_shflsync_up_p:
[----:B------:R-:W-:Y:S02]  /*f0d0*/  IMAD.MOV.U32 R4, RZ, RZ, RZ ;  /* 0x000000ffff047224 */ /* 0x000fe400078e00ff */
[----:B------:R-:W-:-:S04]  /*f0e0*/  IMAD.MOV.U32 R10, RZ, RZ, -0x1 ;  /* 0xffffffffff0a7424 */ /* 0x000fc800078e00ff */
[----:B------:R-:W-:Y:S04]  /*f0f0*/  WARPSYNC R10 ;  /* 0x0000000a00007348 */ /* 0x000fe80003800000 */
[----:B------:R1:W2:Y:S02]  /*f100*/  SHFL.UP PT, R4, R0, R2, R4 ;  /* 0x0400000200047389 */ /* 0x0002a400000e0004 */
[----:B-1----:R-:W-:Y:S02]  /*f110*/  MOV R2, R3 ;  /* 0x0000000300027202 */ /* 0x002fe40000000f00 */
[----:B------:R-:W-:-:S04]  /*f120*/  MOV R3, 0x0 ;  /* 0x0000000000037802 */ /* 0x000fc80000000f00 */
[----:B--2---:R-:W-:Y:S05]  /*f130*/  RET.REL.NODEC R2 `(_ZN7cutlass13device_kernelIN5flash19enable_sm80_to_sm89INS1_16FlashAttnFwdSm80INS1_25CollectiveMainloopFwdSm80ILi8ELi1ELb1EN4cute5tupleIJNS5_1CILi128EEENS7_ILi112EEES8_EEELi128ENS_10bfloat16_tEfNS_4arch4Sm80ELb0ELb0ELb1ELb1ELb0ELb0ELb1ELb1EEENS1_21CollectiveEpilogueFwdINS6_IJS8_S8_S9_EEENS6_IJNS7_ILi1EEESH_SH_EEESB_SD_Li256ELb1ELb1ELb1ELb0EEENS1_36VarlenDynamicPersistentTileSchedulerILi128ELi112ELi256ELi256ELb1ELb1ELb0ELb0ELb1ELb1EEEEEEEEEvNT_6ParamsE) ;  /* 0xffff0ec002007950 */ /* 0x004fea0003c3ffff */
        .weak           $__internal_5_$__cuda_sm70_votesync_ballot
        .type           $__internal_5_$__cuda_sm70_votesync_ballot,@function
        .size           $__internal_5_$__cuda_sm70_votesync_ballot,(.L_x_2678 - $__internal_5_$__cuda_sm70_votesync_ballot)
$__internal_5_$__cuda_sm70_votesync_ballot:
[----:B------:R-:W-:Y:S01]  /*f140*/  ISETP.NE.U32.AND P0, PT, R0, 0x1, PT ;  /* 0x000000010000780c */ /* 0x000fe20003f05070 */
[----:B------:R-:W-:-:S04]  /*f150*/  IMAD.MOV.U32 R3, RZ, RZ, -0x1 ;  /* 0xffffffffff037424 */ /* 0x000fc800078e00ff */
[----:B------:R-:W-:Y:S08]  /*f160*/  WARPSYNC R3 ;  /* 0x0000000300007348 */ /* 0x000ff00003800000 */
[----:B------:R-:W-:-:S04]  /*f170*/  VOTE.ANY R0, PT, !P0 ;  /* 0x0000000000007806 */ /* 0x000fc800040e0100 */
[----:B------:R-:W-:Y:S01]  /*f180*/  LOP3.LUT R0, R0, R3, RZ, 0xc0, !PT ;  /* 0x0000000300007212 */ /* 0x000fe200078ec0ff */
[----:B------:R-:W-:-:S04]  /*f190*/  IMAD.MOV.U32 R3, RZ, RZ, 0x0 ;  /* 0x00000000ff037424 */ /* 0x000fc800078e00ff */
[----:B------:R-:W-:Y:S05]  /*f1a0*/  RET.REL.NODEC R2 `(_ZN7cutlass13device_kernelIN5flash19enable_sm80_to_sm89INS1_16FlashAttnFwdSm80INS1_25CollectiveMainloopFwdSm80ILi8ELi1ELb1EN4cute5tupleIJNS5_1CILi128EEENS7_ILi112EEES8_EEELi128ENS_10bfloat16_tEfNS_4arch4Sm80ELb0ELb0ELb1ELb1ELb0ELb0ELb1ELb1EEENS1_21CollectiveEpilogueFwdINS6_IJS8_S8_S9_EEENS6_IJNS7_ILi1EEESH_SH_EEESB_SD_Li256ELb1ELb1ELb1ELb0EEENS1_36VarlenDynamicPersistentTileSchedulerILi128ELi112ELi256ELi256ELb1ELb1ELb0ELb0ELb1ELb1EEEEEEEEEvNT_6ParamsE) ;  /* 0xffff0e5002007950 */ /* 0x000fea0003c3ffff */
.L_x_232:
        /* <DEDUP_REMOVED lines=13> */
.L_x_2678:


//--------------------- .text._ZN7cutlass13device_kernelIN5flash19enable_sm80_to_sm89INS1_16FlashAttnFwdSm80INS1_25CollectiveMainloopFwdSm80ILi8ELi1ELb1EN4cute5tupleIJNS5_1CILi128EEENS7_ILi112EEES8_EEELi128ENS_10bfloat16_tEfNS_4arch4Sm80ELb0ELb0ELb1ELb1ELb0ELb1ELb1ELb1EEENS1_21CollectiveEpilogueFwdINS6_IJS8_S8_S9_EEENS6_IJNS7_ILi1EEESH_SH_EEESB_SD_Li256ELb1ELb1ELb1ELb0EEENS1_36VarlenDynamicPersistentTileSchedulerILi128ELi112ELi256ELi256ELb1ELb1ELb0ELb0ELb1ELb1EEEEEEEEEvNT_6ParamsE --------------------------
	.section	.text._ZN7cutlass13device_kernelIN5flash19enable_sm80_to_sm89INS1_16FlashAttnFwdSm80INS1_25CollectiveMainloopFwdSm80ILi8ELi1ELb1EN4cute5tupleIJNS5_1CILi128EEENS7_ILi112EEES8_EEELi128ENS_10bfloat16_tEfNS_4arch4Sm80ELb0ELb0ELb1ELb1ELb0ELb1ELb1ELb1EEENS1_21CollectiveEpilogueFwdINS6_IJS8_S8_S9_EEENS6_IJNS7_ILi1EEESH_SH_EEESB_SD_Li256ELb1ELb1ELb1ELb0EEENS1_36VarlenDynamicPersistentTileSchedulerILi128ELi112ELi256ELi256ELb1ELb1ELb0ELb0ELb1ELb1EEEEEEEEEvNT_6ParamsE,"ax",@progbits
	.sectioninfo	@"SHI_REGISTERS=255"
	.align	128
.text._ZN7cutlass13device_kernelIN5flash19enable_sm80_to_sm89INS1_16FlashAttnFwdSm80INS1_25CollectiveMainloopFwdSm80ILi8ELi1ELb1EN4cute5tupleIJNS5_1CILi128EEENS7_ILi112EEES8_EEELi128ENS_10bfloat16_tEfNS_4arch4Sm80ELb0ELb0ELb1ELb1ELb0ELb1ELb1ELb1EEENS1_21CollectiveEpilogueFwdINS6_IJS8_S8_S9_EEENS6_IJNS7_ILi1EEESH_SH_EEESB_SD_Li256ELb1ELb1ELb1ELb0EEENS1_36VarlenDynamicPersistentTileSchedulerILi128ELi112ELi256ELi256ELb1ELb1ELb0ELb0ELb1ELb1EEEEEEEEEvNT_6ParamsE:
        .type           _ZN7cutlass13device_kernelIN5flash19enable_sm80_to_sm89INS1_16FlashAttnFwdSm80INS1_25CollectiveMainloopFwdSm80ILi8ELi1ELb1EN4cute5tupleIJNS5_1CILi128EEENS7_ILi112EEES8_EEELi128ENS_10bfloat16_tEfNS_4arch4Sm80ELb0ELb0ELb1ELb1ELb0ELb1ELb1ELb1EEENS1_21CollectiveEpilogueFwdINS6_IJS8_S8_S9_EEENS6_IJNS7_ILi1EEESH_SH_EEESB_SD_Li256ELb1ELb1ELb1ELb0EEENS1_36VarlenDynamicPersistentTileSchedulerILi128ELi112ELi256ELi256ELb1ELb1ELb0ELb0ELb1ELb1EEEEEEEEEvNT_6ParamsE,@function
        .size           _ZN7cutlass13device_kernelIN5flash19enable_sm80_to_sm89INS1_16FlashAttnFwdSm80INS1_25CollectiveMainloopFwdSm80ILi8ELi1ELb1EN4cute5tupleIJNS5_1CILi128EEENS7_ILi112EEES8_EEELi128ENS_10bfloat16_tEfNS_4arch4Sm80ELb0ELb0ELb1ELb1ELb0ELb1ELb1ELb1EEENS1_21CollectiveEpilogueFwdINS6_IJS8_S8_S9_EEENS6_IJNS7_ILi1EEESH_SH_EEESB_SD_Li256ELb1ELb1ELb1ELb0EEENS1_36VarlenDynamicPersistentTileSchedulerILi128ELi112ELi256ELi256ELb1ELb1ELb0ELb0ELb1ELb1EEEEEEEEEvNT_6ParamsE,(.L_x_2683 - _ZN7cutlass13device_kernelIN5flash19enable_sm80_to_sm89INS1_16FlashAttnFwdSm80INS1_25CollectiveMainloopFwdSm80ILi8ELi1ELb1EN4cute5tupleIJNS5_1CILi128EEENS7_ILi112EEES8_EEELi128ENS_10bfloat16_tEfNS_4arch4Sm80ELb0ELb0ELb1ELb1ELb0ELb1ELb1ELb1EEENS1_21CollectiveEpilogueFwdINS6_IJS8_S8_S9_EEENS6_IJNS7_ILi1EEESH_SH_EEESB_SD_Li256ELb1ELb1ELb1ELb0EEENS1_36VarlenDynamicPersistentTileSchedulerILi128ELi112ELi256ELi256ELb1ELb1ELb0ELb0ELb1ELb1EEEEEEEEEvNT_6ParamsE)
        .other          _ZN7cutlass13device_kernelIN5flash19enable_sm80_to_sm89INS1_16FlashAttnFwdSm80INS1_25CollectiveMainloopFwdSm80ILi8ELi1ELb1EN4cute5tupleIJNS5_1CILi128EEENS7_ILi112EEES8_EEELi128ENS_10bfloat16_tEfNS_4arch4Sm80ELb0ELb0ELb1ELb1ELb0ELb1ELb1ELb1EEENS1_21CollectiveEpilogueFwdINS6_IJS8_S8_S9_EEENS6_IJNS7_ILi1EEESH_SH_EEESB_SD_Li256ELb1ELb1ELb1ELb0EEENS1_36VarlenDynamicPersistentTileSchedulerILi128ELi112ELi256ELi256ELb1ELb1ELb0ELb0ELb1ELb1EEEEEEEEEvNT_6ParamsE,@"STO_CUDA_ENTRY STV_DEFAULT"
_ZN7cutlass13device_kernelIN5flash19enable_sm80_to_sm89INS1_16FlashAttnFwdSm80INS1_25CollectiveMainloopFwdSm80ILi8ELi1ELb1EN4cute5tupleIJNS5_1CILi128EEENS7_ILi112EEES8_EEELi128ENS_10bfloat16_tEfNS_4arch4Sm80ELb0ELb0ELb1ELb1ELb0ELb1ELb1ELb1EEENS1_21CollectiveEpilogueFwdINS6_IJS8_S8_S9_EEENS6_IJNS7_ILi1EEESH_SH_EEESB_SD_Li256ELb1ELb1ELb1ELb0EEENS1_36VarlenDynamicPersistentTileSchedulerILi128ELi112ELi256ELi256ELb1ELb1ELb0ELb0ELb1ELb1EEEEEEEEEvNT_6ParamsE:
        /* <DEDUP_REMOVED lines=15> */
[----:B------:R-:W-:-:S02]  /*00f0*/  IMAD.MOV.U32 R8, RZ, RZ, RZ ;  /* 0x000000ffff087224 */ /* 0x000fc400078e00ff */
[----:B-1----:R-:W-:Y:S01]  /*0100*/  IMAD.MOV.U32 R7, RZ, RZ, RZ ;  /* 0x000000ffff077224 */ /* 0x002fe200078e00ff */
        /* <DEDUP_REMOVED lines=13> */
[----:B------:R-:W-:Y:S02]  /*01e0*/  ISETP.GE.U32.AND P1, PT, R15, 0x10, PT ;  /* 0x000000100f00780c */ /* 0x000fe40003f26070 */
[----:B------:R-:W-:Y:S01]  /*01f0*/  MOV R10, RZ ;  /* 0x000000ff000a7202 */ /* 0x000fe20000000f00 */
[----:B--2---:R-:W-:-:S05]  /*0200*/  IMAD R4, R8, R7, RZ ;  /* 0x0000000708047224 */ /* 0x004fca00078e02ff */
[----:B------:R-:W2:Y:S02]  /*0210*/  SHFL.UP PT, R0, R4, 0x1, RZ ;  /* 0x0420000004007989 */ /* 0x000ea400000e00ff */
[----:B--2---:R-:W-:-:S05]  /*0220*/  SEL R0, R0, RZ, P5 ;  /* 0x000000ff00007207 */ /* 0x004fca0002800000 */
[----:B------:R-:W-:-:S05]  /*0230*/  IMAD.IADD R4, R4, 0x1, R0 ;  /* 0x0000000104047824 */ /* 0x000fca00078e0200 */
[----:B------:R-:W2:Y:S02]  /*0240*/  SHFL.UP PT, R0, R4, 0x2, RZ ;  /* 0x0440000004007989 */ /* 0x000ea400000e00ff */
[----:B--2---:R-:W-:-:S04]  /*0250*/  SEL R0, R0, RZ, P4 ;  /* 0x000000ff00007207 */ /* 0x004fc80002000000 */
[----:B------:R-:W-:-:S05]  /*0260*/  IADD3 R4, R4, R0, RZ ;  /* 0x0000000004047210 */ /* 0x000fca0007ffe0ff */
        /* <DEDUP_REMOVED lines=16> */
.L_x_238:
        /* <DEDUP_REMOVED lines=17> */
.L_x_396:
        /* <DEDUP_REMOVED lines=16> */
.L_x_397:
[----:B--2---:R-:W-:-:S05]  /*0580*/  IMAD R0, R0, c[0x0][0x538], RZ ;  /* 0x00014e0000007a24 */ /* 0x004fca00078e02ff */
[----:B------:R-:W-:-:S04]  /*0590*/  IADD3 R6, R0, R6, RZ ;  /* 0x0000000600067210 */ /* 0x000fc80007ffe0ff */
[----:B------:R-:W-:-:S13]  /*05a0*/  ISETP.GT.AND P0, PT, R6, UR4, PT ;  /* 0x0000000406007c0c */ /* 0x000fda000bf04270 */
[----:B-1----:R-:W-:Y:S05]  /*05b0*/  @!P0 BRA `(.L_x_238) ;  /* 0xfffffdb000008947 */ /* 0x002fea000383ffff */
.L_x_234:
[----:B------:R-:W-:-:S05]  /*05c0*/  IADD3 R13, -R0, R6, RZ ;  /* 0x00000006000d7210 */ /* 0x000fca0007ffe1ff */
[----:B------:R-:W-:-:S05]  /*05d0*/  IMAD R0, R4, c[0x0][0x538], R13 ;  /* 0x00014e0004007a24 */ /* 0x000fca00078e020d */
[----:B------:R-:W-:Y:S01]  /*05e0*/  ISETP.GT.AND P0, PT, R0, UR4, PT ;  /* 0x0000000400007c0c */ /* 0x000fe2000bf04270 */
[----:B------:R-:W-:-:S12]  /*05f0*/  BRA.DIV ~URZ, `(.L_x_239) ;  /* 0x000183827f007947 */ /* 0x000fd8000b800000 */
[----:B------:R-:W-:-:S04]  /*0600*/  VOTE.ANY R5, PT, !P0 ;  /* 0x0000000000057806 */ /* 0x000fc800040e0100 */
.L_x_398:
[----:B------:R1:W2:Y:S01]  /*0610*/  POPC R14, R5 ;  /* 0x00000005000e7309 */ /* 0x0002a20000000000 */
[----:B------:R-:W-:Y:S05]  /*0620*/  BRA.DIV ~URZ, `(.L_x_240) ;  /* 0x000183a27f007947 */ /* 0x000fea000b800000 */
[----:B--2---:R2:W3:Y:S01]  /*0630*/  SHFL.IDX PT, R12, R8, R14, 0x1f ;  /* 0x00001f0e080c7589 */ /* 0x0044e200000e0000 */
[----:B------:R-:W-:-:S03]  /*0640*/  MOV R6, RZ ;  /* 0x000000ff00067202 */ /* 0x000fc60000000f00 */
[----:B------:R2:W4:Y:S04]  /*0650*/  SHFL.IDX PT, R11, R7, R14, 0x1f ;  /* 0x00001f0e070b7589 */ /* 0x00052800000e0000 */
.L_x_399:
[----:B------:R-:W-:Y:S01]  /*0660*/  ISETP.NE.AND P0, PT, R5, RZ, PT ;  /* 0x000000ff0500720c */ /* 0x000fe20003f05270 */
[----:B------:R-:W-:-:S12]  /*0670*/  BSSY B0, `(.L_x_241) ;  /* 0x0000005000007945 */ /* 0x000fd80003800000 */
[----:B------:R-:W-:Y:S05]  /*0680*/  @!P0 BRA `(.L_x_242) ;  /* 0x0000003000008947 */ /* 0x000fea0003800000 */
[----:B------:R-:W-:Y:S01]  /*0690*/  IADD3 R3, R14, -0x1, RZ ;  /* 0xffffffff0e037810 */ /* 0x000fe20007ffe0ff */
[----:B------:R-:W-:Y:S05]  /*06a0*/  BRA.DIV ~URZ, `(.L_x_243) ;  /* 0x000184027f007947 */ /* 0x000fea000b800000 */
[----:B------:R1:W2:Y:S02]  /*06b0*/  SHFL.IDX PT, R6, R4, R3, 0x1f ;  /* 0x00001f0304067589 */ /* 0x0002a400000e0000 */
.L_x_242:
[----:B------:R-:W-:Y:S05]  /*06c0*/  BSYNC B0 ;  /* 0x0000000000007941 */ /* 0x000fea0003800000 */
.L_x_241:
[----:B---3--:R-:W-:Y:S01]  /*06d0*/  IABS R0, R12 ;  /* 0x0000000c00007213 */ /* 0x008fe20000000000 */
[----:B-12---:R-:W-:-:S04]  /*06e0*/  IMAD R4, R6, c[0x0][0x538], R13 ;  /* 0x00014e0006047a24 */ /* 0x006fc800078e020d */
[----:B------:R-:W-:Y:S01]  /*06f0*/  IMAD.MOV.U32 R5, RZ, RZ, R0 ;  /* 0x000000ffff057224 */ /* 0x000fe200078e0000 */
[----:B----4-:R-:W-:Y:S01]  /*0700*/  IABS R0, R11 ;  /* 0x0000000b00007213 */ /* 0x010fe20000000000 */
[----:B------:R1:W-:Y:S01]  /*0710*/  STL [R1+0x38], R4 ;  /* 0x0000380401007387 */ /* 0x0003e20000100800 */
[----:B------:R-:W-:Y:S01]  /*0720*/  IADD3 R9, -R4, UR4, RZ ;  /* 0x0000000404097c10 */ /* 0x000fe2000fffe1ff */
[----:B------:R-:W2:Y:S02]  /*0730*/  I2F.RP R2, R5 ;  /* 0x0000000500027306 */ /* 0x000ea40000209400 */
[----:B------:R-:W-:Y:S01]  /*0740*/  IMAD.MOV.U32 R7, RZ, RZ, R0 ;  /* 0x000000ffff077224 */ /* 0x000fe200078e0000 */
[----:B------:R-:W-:Y:S02]  /*0750*/  IABS R6, R9 ;  /* 0x0000000900067213 */ /* 0x000fe40000000000 */
[----:B------:R-:W-:-:S03]  /*0760*/  IABS R0, R12 ;  /* 0x0000000c00007213 */ /* 0x000fc60000000000 */
[----:B------:R-:W-:Y:S01]  /*0770*/  I2F.RP R8, R7 ;  /* 0x0000000700087306 */ /* 0x000fe20000209400 */
[----:B------:R-:W-:-:S07]  /*0780*/  IADD3 R0, RZ, -R0, RZ ;  /* 0x80000000ff007210 */ /* 0x000fce0007ffe0ff */
[----:B--2---:R-:W2:Y:S02]  /*0790*/  MUFU.RCP R2, R2 ;  /* 0x0000000200027308 */ /* 0x004ea40000001000 */
[----:B--2---:R-:W-:-:S06]  /*07a0*/  IADD3 R2, R2, 0xffffffe, RZ ;  /* 0x0ffffffe02027810 */ /* 0x004fcc0007ffe0ff */
[----:B------:R-:W2:Y:S02]  /*07b0*/  F2I.FTZ.U32.TRUNC.NTZ R3, R2 ;  /* 0x0000000200037305 */ /* 0x000ea4000021f000 */
[----:B--2---:R-:W-:-:S04]  /*07c0*/  IMAD.MOV R2, RZ, RZ, -R3 ;  /* 0x000000ffff027224 */ /* 0x004fc800078e0a03 */
[----:B-1----:R-:W-:Y:S02]  /*07d0*/  IMAD R4, R2, R5, RZ ;  /* 0x0000000502047224 */ /* 0x002fe400078e02ff */
        /* <DEDUP_REMOVED lines=52> */
.L_x_235:
[----:B------:R-:W-:Y:S01]  /*0b20*/  MOV R0, UR4 ;  /* 0x0000000400007c02 */ /* 0x000fe20008000f00 */
[----:B------:R-:W-:Y:S04]  /*0b30*/  STL [R1+0x3c], RZ ;  /* 0x00003cff01007387 */ /* 0x000fe80000100800 */
[----:B------:R-:W-:Y:S04]  /*0b40*/  STL [R1+0x40], RZ ;  /* 0x000040ff01007387 */ /* 0x000fe80000100800 */
[----:B------:R1:W-:Y:S02]  /*0b50*/  STL [R1+0x38], R0 ;  /* 0x0000380001007387 */ /* 0x0003e40000100800 */
[----:B-1----:R-:W-:-:S05]  /*0b60*/  MOV R0, c[0x0][0x53c] ;  /* 0x00014f0000007a02 */ /* 0x002fca0000000f00 */
[----:B------:R1:W-:Y:S02]  /*0b70*/  STL [R1+0x44], R0 ;  /* 0x0000440001007387 */ /* 0x0003e40000100800 */
.L_x_244:
        /* <DEDUP_REMOVED lines=8> */
.L_x_233:
[----:B------:R-:W2:Y:S02]  /*0c00*/  LDL R0, [R1+0x44] ;  /* 0x0000440001007983 */ /* 0x000ea40000100800 */
[----:B--2---:R-:W-:-:S13]  /*0c10*/  ISETP.GE.AND P0, PT, R0, c[0x0][0x53c], PT ;  /* 0x00014f0000007a0c */ /* 0x004fda0003f06270 */
[----:B------:R-:W-:Y:S05]  /*0c20*/  @P0 EXIT ;  /* 0x000000000000094d */ /* 0x000fea0003800000 */
[----:B------:R-:W2:Y:S02]  /*0c30*/  S2R R15, SR_TID.X ;  /* 0x00000000000f7919 */ /* 0x000ea40000002100 */
[----:B--2---:R-:W-:-:S04]  /*0c40*/  SHF.R.S32.HI R13, RZ, 0x1f, R15 ;  /* 0x0000001fff0d7819 */ /* 0x004fc8000001140f */
[CC--:B------:R-:W-:Y:S02]  /*0c50*/  LEA.HI R3, R13.reuse, R15.reuse, RZ, 0x4 ;  /* 0x0000000f0d037211 */ /* 0x0c0fe400078f20ff */
[CC--:B------:R-:W-:Y:S02]  /*0c60*/  LEA.HI R14, R13.reuse, R15.reuse, RZ, 0x3 ;  /* 0x0000000f0d0e7211 */ /* 0x0c0fe400078f18ff */
[----:B-1----:R-:W-:Y:S02]  /*0c70*/  SHF.R.S32.HI R4, RZ, 0x4, R3 ;  /* 0x00000004ff047819 */ /* 0x002fe40000011403 */
[----:B------:R-:W-:Y:S02]  /*0c80*/  LEA.HI R8, R13, R15, RZ, 0x2 ;  /* 0x0000000f0d087211 */ /* 0x000fe400078f10ff */
[----:B------:R-:W-:Y:S02]  /*0c90*/  LEA.HI R0, R3, R4, RZ, 0x1 ;  /* 0x0000000403007211 */ /* 0x000fe400078f08ff */
[----:B------:R-:W-:-:S02]  /*0ca0*/  SHF.R.S32.HI R229, RZ, 0x3, R14 ;  /* 0x00000003ffe57819 */ /* 0x000fc4000001140e */
[----:B------:R-:W-:Y:S02]  /*0cb0*/  LOP3.LUT R0, R0, 0xfffffffe, RZ, 0xc0, !PT ;  /* 0xfffffffe00007812 */ /* 0x000fe400078ec0ff */
[----:B------:R-:W-:Y:S02]  /*0cc0*/  LOP3.LUT R5, R14, 0xfffffff8, RZ, 0xc0, !PT ;  /* 0xfffffff80e057812 */ /* 0x000fe400078ec0ff */
[----:B------:R-:W-:Y:S01]  /*0cd0*/  SHF.R.S32.HI R6, RZ, 0x2, R8 ;  /* 0x00000002ff067819 */ /* 0x000fe20000011408 */
[----:B------:R-:W-:Y:S01]  /*0ce0*/  IMAD.IADD R12, R4, 0x1, -R0 ;  /* 0x00000001040c7824 */ /* 0x000fe200078e0a00 */
[----:B------:R-:W-:Y:S01]  /*0cf0*/  SHF.R.S32.HI R2, RZ, 0x1f, R8 ;  /* 0x0000001fff027819 */ /* 0x000fe20000011408 */
[----:B------:R-:W-:Y:S01]  /*0d00*/  IMAD.SHL.U32 R4, R229, 0x40, RZ ;  /* 0x00000040e5047824 */ /* 0x000fe200078e00ff */
[----:B------:R-:W-:Y:S01]  /*0d10*/  LOP3.LUT R0, R3, 0xfffffff0, RZ, 0xc0, !PT ;  /* 0xfffffff003007812 */ /* 0x000fe200078ec0ff */
[----:B------:R-:W-:Y:S01]  /*0d20*/  IMAD.IADD R16, R15, 0x1, -R5 ;  /* 0x000000010f107824 */ /* 0x000fe200078e0a05 */
[----:B------:R-:W-:-:S02]  /*0d30*/  LEA.HI R2, R2, R6, RZ, 0x3 ;  /* 0x0000000602027211 */ /* 0x000fc400078f18ff */
[----:B------:R-:W-:Y:S01]  /*0d40*/  LOP3.LUT R3, R4, 0x1c0, RZ, 0xc0, !PT ;  /* 0x000001c004037812 */ /* 0x000fe200078ec0ff */
[----:B------:R-:W-:Y:S01]  /*0d50*/  IMAD.SHL.U32 R209, R16, 0x8, RZ ;  /* 0x0000000810d17824 */ /* 0x000fe200078e00ff */
[----:B------:R-:W-:Y:S01]  /*0d60*/  LOP3.LUT R2, R2, 0xfffffff8, RZ, 0xc0, !PT ;  /* 0xfffffff802027812 */ /* 0x000fe200078ec0ff */
[----:B------:R-:W-:Y:S01]  /*0d70*/  IMAD.IADD R0, R15, 0x1, -R0 ;  /* 0x000000010f007824 */ /* 0x000fe200078e0a00 */
[----:B------:R-:W-:Y:S02]  /*0d80*/  SHF.R.U32.HI R5, RZ, 0x3, R3 ;  /* 0x00000003ff057819 */ /* 0x000fe40000011603 */
[----:B------:R-:W-:Y:S01]  /*0d90*/  LOP3.LUT R3, R3, 0x38, R209, 0xf8, !PT ;  /* 0x0000003803037812 */ /* 0x000fe200078ef8d1 */
[----:B------:R-:W-:Y:S01]  /*0da0*/  IMAD.IADD R2, R6, 0x1, -R2 ;  /* 0x0000000106027824 */ /* 0x000fe200078e0a02 */
[----:B------:R-:W-:Y:S02]  /*0db0*/  LEA.HI R6, R13, R15, RZ, 0x5 ;  /* 0x0000000f0d067211 */ /* 0x000fe400078f28ff */
[----:B------:R-:W-:-:S02]  /*0dc0*/  LOP3.LUT R4, R8, 0xfffffffc, RZ, 0xc0, !PT ;  /* 0xfffffffc08047812 */ /* 0x000fc400078ec0ff */
[----:B------:R-:W-:Y:S02]  /*0dd0*/  SHF.R.S32.HI R7, RZ, 0x1f, R0 ;  /* 0x0000001fff077819 */ /* 0x000fe40000011400 */
[----:B------:R-:W-:Y:S02]  /*0de0*/  LOP3.LUT R9, R3, R5, RZ, 0x3c, !PT ;  /* 0x0000000503097212 */ /* 0x000fe400078e3cff */
[----:B------:R-:W-:Y:S01]  /*0df0*/  SHF.R.S32.HI R3, RZ, 0x5, R6 ;  /* 0x00000005ff037819 */ /* 0x000fe20000011406 */
[----:B------:R-:W-:Y:S01]  /*0e00*/  IMAD.IADD R6, R15, 0x1, -R4 ;  /* 0x000000010f067824 */ /* 0x000fe200078e0a04 */
[----:B------:R-:W-:Y:S01]  /*0e10*/  LEA.HI R10, R7, R0, RZ, 0x3 ;  /* 0x00000000070a7211 */ /* 0x000fe200078f18ff */
[C---:B------:R-:W-:Y:S01]  /*0e20*/  IMAD.SHL.U32 R4, R2.reuse, 0x40, RZ ;  /* 0x0000004002047824 */ /* 0x040fe200078e00ff */
[----:B------:R-:W-:Y:S01]  /*0e30*/  R2P PR, R2, 0x6 ;  /* 0x0000000602007804 */ /* 0x000fe20000000000 */
[----:B------:R-:W-:Y:S01]  /*0e40*/  IMAD.SHL.U32 R11, R3, 0x400, RZ ;  /* 0x00000400030b7824 */ /* 0x000fe200078e00ff */
[----:B------:R-:W-:-:S02]  /*0e50*/  LOP3.LUT R5, R10, 0xfffffff8, RZ, 0xc0, !PT ;  /* 0xfffffff80a057812 */ /* 0x000fc400078ec0ff */
[----:B------:R-:W-:Y:S02]  /*0e60*/  LOP3.LUT R4, R4, 0x1c0, RZ, 0xc0, !PT ;  /* 0x000001c004047812 */ /* 0x000fe400078ec0ff */
[----:B------:R-:W-:Y:S01]  /*0e70*/  LOP3.LUT R3, R2, 0x1, RZ, 0xc0, !PT ;  /* 0x0000000102037812 */ /* 0x000fe200078ec0ff */
[----:B------:R-:W-:Y:S01]  /*0e80*/  IMAD.IADD R7, R0, 0x1, -R5 ;  /* 0x0000000100077824 */ /* 0x000fe200078e0a05 */
[----:B------:R-:W-:Y:S01]  /*0e90*/  LEA.HI R0, R4, R4, RZ, 0x1d ;  /* 0x0000000404007211 */ /* 0x000fe200078fe8ff */
[----:B------:R-:W-:Y:S01]  /*0ea0*/  IMAD R2, R6, 0x2, R11 ;  /* 0x0000000206027824 */ /* 0x000fe200078e020b */
[----:B------:R-:W-:Y:S01]  /*0eb0*/  ISETP.NE.U32.AND P0, PT, R3, 0x1, PT ;  /* 0x000000010300780c */ /* 0x000fe20003f05070 */
[----:B------:R-:W-:Y:S01]  /*0ec0*/  IMAD.SHL.U32 R3, R16, 0x40, RZ ;  /* 0x0000004010037824 */ /* 0x000fe200078e00ff */
[----:B------:R-:W-:Y:S01]  /*0ed0*/  LEA.HI R4, R13, R15, RZ, 0x6 ;  /* 0x0000000f0d047211 */ /* 0x000fe200078f30ff */
[----:B------:R-:W-:Y:S01]  /*0ee0*/  IMAD.IADD R8, R2, 0x1, R0 ;  /* 0x0000000102087824 */ /* 0x000fe200078e0200 */
[C---:B------:R-:W-:Y:S01]  /*0ef0*/  LOP3.LUT P4, RZ, R7.reuse, 0x2, RZ, 0xc0, !PT ;  /* 0x0000000207ff7812 */ /* 0x040fe2000788c0ff */
[----:B------:R-:W-:Y:S01]  /*0f00*/  IMAD.SHL.U32 R0, R7, 0x40, RZ ;  /* 0x0000004007007824 */ /* 0x000fe200078e00ff */
[----:B------:R-:W-:Y:S01]  /*0f10*/  LOP3.LUT R2, R3, 0x1c0, RZ, 0xc0, !PT ;  /* 0x000001c003027812 */ /* 0x000fe200078ec0ff */
[----:B------:R-:W-:Y:S01]  /*0f20*/  IMAD.SHL.U32 R3, R4, 0x8, RZ ;  /* 0x0000000804037824 */ /* 0x000fe200078e00ff */
[----:B------:R-:W-:Y:S01]  /*0f30*/  LOP3.LUT P3, RZ, R7, 0x4, RZ, 0xc0, !PT ;  /* 0x0000000407ff7812 */ /* 0x000fe2000786c0ff */
[----:B------:R-:W-:Y:S01]  /*0f40*/  IMAD.SHL.U32 R4, R12, 0x8, RZ ;  /* 0x000000080c047824 */ /* 0x000fe200078e00ff */
[----:B------:R-:W-:Y:S01]  /*0f50*/  LOP3.LUT R0, R0, 0x1c0, RZ, 0xc0, !PT ;  /* 0x000001c000007812 */ /* 0x000fe200078ec0ff */
[----:B------:R-:W-:Y:S01]  /*0f60*/  IMAD.MOV.U32 R7, RZ, RZ, 0x40 ;  /* 0x00000040ff077424 */ /* 0x000fe200078e00ff */
[----:B------:R-:W-:-:S02]  /*0f70*/  LOP3.LUT R6, R2, 0x8, R14, 0xf8, !PT ;  /* 0x0000000802067812 */ /* 0x000fc400078ef80e */
[----:B------:R-:W-:Y:S02]  /*0f80*/  SHF.R.U32.HI R5, RZ, 0x3, R2 ;  /* 0x00000003ff057819 */ /* 0x000fe40000011602 */
[----:B------:R-:W-:Y:S02]  /*0f90*/  LOP3.LUT R2, R0, 0x8, R4, 0xf8, !PT ;  /* 0x0000000800027812 */ /* 0x000fe400078ef804 */
[----:B------:R-:W-:Y:S02]  /*0fa0*/  SHF.R.U32.HI R0, RZ, 0x3, R0 ;  /* 0x00000003ff007819 */ /* 0x000fe40000011600 */
[----:B------:R-:W-:Y:S01]  /*0fb0*/  LOP3.LUT R6, R6, R5, RZ, 0x3c, !PT ;  /* 0x0000000506067212 */ /* 0x000fe200078e3cff */
[----:B------:R-:W-:Y:S01]  /*0fc0*/  IMAD.SHL.U32 R5, R8, 0x2, RZ ;  /* 0x0000000208057824 */ /* 0x000fe200078e00ff */
[----:B------:R-:W-:Y:S01]  /*0fd0*/  LOP3.LUT R0, R2, R0, RZ, 0x3c, !PT ;  /* 0x0000000002007212 */ /* 0x000fe200078e3cff */
[----:B------:R-:W-:Y:S01]  /*0fe0*/  IMAD.SHL.U32 R2, R10, 0x40, RZ ;  /* 0x000000400a027824 */ /* 0x000fe200078e00ff */
[----:B------:R-:W-:Y:S01]  /*0ff0*/  LOP3.LUT R3, R3, 0xfffffe00, RZ, 0xc0, !PT ;  /* 0xfffffe0003037812 */ /* 0x000fe200078ec0ff */
[----:B------:R-:W-:Y:S01]  /*1000*/  IMAD.MOV.U32 R8, RZ, RZ, 0x20 ;  /* 0x00000020ff087424 */ /* 0x000fe200078e00ff */
[----:B------:R-:W-:-:S02]  /*1010*/  IADD3 R4, R5, 0x80, RZ ;  /* 0x0000008005047810 */ /* 0x000fc40007ffe0ff */
[----:B------:R-:W-:Y:S02]  /*1020*/  IADD3 R15, R5, 0x70, RZ ;  /* 0x00000070050f7810 */ /* 0x000fe40007ffe0ff */
[----:B------:R-:W-:Y:S01]  /*1030*/  LOP3.LUT R2, R0, 0xfffffe00, R2, 0xf8, !PT ;  /* 0xfffffe0000027812 */ /* 0x000fe200078ef802 */
[----:B------:R-:W-:Y:S01]  /*1040*/  IMAD.SHL.U32 R0, R16, 0x4, RZ ;  /* 0x0000000410007824 */ /* 0x000fe200078e00ff */
[----:B------:R-:W-:Y:S02]  /*1050*/  @P0 IADD3 R15, R4, 0x10, RZ ;  /* 0x00000010040f0810 */ /* 0x000fe40007ffe0ff */
[----:B------:R-:W-:Y:S02]  /*1060*/  IADD3 R4, R229, 0x20, RZ ;  /* 0x00000020e5047810 */ /* 0x000fe40007ffe0ff */
[----:B------:R-:W-:Y:S01]  /*1070*/  LOP3.LUT R9, R9, R3, RZ, 0xfc, !PT ;  /* 0x0000000309097212 */ /* 0x000fe200078efcff */
[----:B------:R-:W-:Y:S01]  /*1080*/  IMAD R3, R12, 0x200, R6 ;  /* 0x000002000c037824 */ /* 0x000fe200078e0206 */
[----:B------:R-:W-:Y:S01]  /*1090*/  IADD3 R4, R229, 0x60, RZ ;  /* 0x00000060e5047810 */ /* 0x000fe20007ffe0ff */
[----:B------:R-:W-:Y:S01]  /*10a0*/  STL [R1+0x4c], R15 ;  /* 0x00004c0f01007387 */ /* 0x000fe20000100800 */
[----:B------:R-:W-:Y:S01]  /*10b0*/  SEL R4, R7, 0xffffffc0, !P2 ;  /* 0xffffffc007047807 */ /* 0x000fe20005000000 */
[----:B------:R-:W-:Y:S01]  /*10c0*/  IMAD.SHL.U32 R210, R9, 0x2, RZ ;  /* 0x0000000209d27824 */ /* 0x000fe200078e00ff */
[----:B------:R-:W-:-:S02]  /*10d0*/  IADD3 R6, R229, 0x40, RZ ;  /* 0x00000040e5067810 */ /* 0x000fc40007ffe0ff */
[----:B------:R-:W-:Y:S02]  /*10e0*/  SEL R6, R8, 0xffffffe0, !P1 ;  /* 0xffffffe008067807 */ /* 0x000fe40004800000 */
[----:B------:R-:W-:Y:S02]  /*10f0*/  IADD3 R68, R0, 0x20, RZ ;  /* 0x0000002000447810 */ /* 0x000fe40007ffe0ff */
[----:B------:R-:W-:Y:S01]  /*1100*/  SEL R0, R7, 0xffffffc0, !P3 ;  /* 0xffffffc007007807 */ /* 0x000fe20005800000 */
[C---:B------:R-:W-:Y:S01]  /*1110*/  IMAD.IADD R7, R5.reuse, 0x1, R4 ;  /* 0x0000000105077824 */ /* 0x040fe200078e0204 */
[C---:B------:R-:W-:Y:S01]  /*1120*/  LEA R202, R2.reuse, 0x100, 0x1 ;  /* 0x0000010002ca7811 */ /* 0x040fe200078e08ff */
[----:B------:R-:W-:Y:S01]  /*1130*/  IMAD.IADD R10, R5, 0x1, R6 ;  /* 0x00000001050a7824 */ /* 0x000fe200078e0206 */
[----:B------:R-:W-:Y:S01]  /*1140*/  LEA R201, R3, 0x8100, 0x1 ;  /* 0x0000810003c97811 */ /* 0x000fe200078e08ff */
[----:B------:R-:W-:Y:S01]  /*1150*/  IMAD.IADD R5, R2, 0x1, R11 ;  /* 0x0000000102057824 */ /* 0x000fe200078e020b */
[----:B------:R1:W-:Y:S01]  /*1160*/  STL [R1+0x64], R7 ;  /* 0x0000640701007387 */ /* 0x0003e20000100800 */
[--C-:B------:R-:W-:Y:S01]  /*1170*/  IMAD.IADD R2, R6, 0x1, R15.reuse ;  /* 0x0000000106027824 */ /* 0x100fe200078e020f */
[----:B------:R-:W-:Y:S01]  /*1180*/  SEL R3, R8, 0xffffffe0, !P4 ;  /* 0xffffffe008037807 */ /* 0x000fe20006000000 */
[----:B------:R-:W-:Y:S01]  /*1190*/  IMAD.IADD R6, R4, 0x1, R15 ;  /* 0x0000000104067824 */ /* 0x000fe200078e020f */
[----:B------:R-:W-:Y:S01]  /*11a0*/  STL [R1+0x54], R10 ;  /* 0x0000540a01007387 */ /* 0x000fe20000100800 */
[----:B------:R-:W-:Y:S01]  /*11b0*/  IADD3 R228, -R229, 0x70, RZ ;  /* 0x00000070e5e47810 */ /* 0x000fe20007ffe1ff */
[--C-:B------:R-:W-:Y:S01]  /*11c0*/  IMAD.IADD R205, R0, 0x1, R202.reuse ;  /* 0x0000000100cd7824 */ /* 0x100fe200078e02ca */
[----:B------:R-:W-:Y:S01]  /*11d0*/  IADD3 R209, R209, 0x40, RZ ;  /* 0x00000040d1d17810 */ /* 0x000fe20007ffe0ff */
[----:B------:R-:W-:Y:S01]  /*11e0*/  IMAD.IADD R203, R3, 0x1, R202 ;  /* 0x0000000103cb7824 */ /* 0x000fe200078e02ca */
[----:B------:R-:W-:-:S03]  /*11f0*/  LEA R207, R5, 0x100, 0x1 ;  /* 0x0000010005cf7811 */ /* 0x000fc600078e08ff */
[----:B------:R-:W-:Y:S02]  /*1200*/  IMAD.IADD R204, R0, 0x1, R203 ;  /* 0x0000000100cc7824 */ /* 0x000fe400078e02cb */
[----:B-1----:R-:W-:-:S05]  /*1210*/  IMAD.IADD R7, R4, 0x1, R10 ;  /* 0x0000000104077824 */ /* 0x002fca00078e020a */
[----:B------:R-:W-:Y:S04]  /*1220*/  STL [R1+0x60], R7 ;  /* 0x0000600701007387 */ /* 0x000fe80000100800 */
[----:B------:R-:W-:Y:S04]  /*1230*/  STL [R1+0x5c], R6 ;  /* 0x00005c0601007387 */ /* 0x000fe80000100800 */
[----:B------:R1:W-:Y:S02]  /*1240*/  STL [R1+0x50], R2 ;  /* 0x0000500201007387 */ /* 0x0003e40000100800 */
[----:B-1----:R-:W-:-:S05]  /*1250*/  IMAD.IADD R2, R2, 0x1, R4 ;  /* 0x0000000102027824 */ /* 0x002fca00078e0204 */
[----:B------:R1:W-:Y:S02]  /*1260*/  STL [R1+0x58], R2 ;  /* 0x0000580201007387 */ /* 0x0003e40000100800 */
.L_x_395:
[----:B------:R-:W2:Y:S01]  /*1270*/  LDL R0, [R1+0x44] ;  /* 0x0000440001007983 */ /* 0x000ea20000100800 */
[----:B------:R-:W-:Y:S01]  /*1280*/  IMAD.MOV.U32 R12, RZ, RZ, 0x4 ;  /* 0x00000004ff0c7424 */ /* 0x000fe200078e00ff */
[----:B------:R-:W-:Y:S02]  /*1290*/  ISETP.NE.U32.AND P4, PT, RZ, c[0x0][0x360], PT ;  /* 0x0000d800ff007a0c */ /* 0x000fe40003f85070 */
[----:B------:R-:W-:Y:S01]  /*12a0*/  ISETP.NE.U32.AND P0, PT, RZ, c[0x0][0x370], PT ;  /* 0x0000dc00ff007a0c */ /* 0x000fe20003f05070 */
[----:B------:R-:W3:Y:S01]  /*12b0*/  LDL R13, [R1+0x40] ;  /* 0x00004000010d7983 */ /* 0x000ee20000100800 */
[----:B------:R-:W-:Y:S01]  /*12c0*/  ISETP.NE.AND.EX P4, PT, RZ, c[0x0][0x364], PT, P4 ;  /* 0x0000d900ff007a0c */ /* 0x000fe20003f85340 */
[----:B-12---:R-:W-:-:S05]  /*12d0*/  IMAD.WIDE R2, R0, R12, c[0x0][0x588] ;  /* 0x0001620000027625 */ /* 0x006fca00078e020c */
[----:B------:R-:W2:Y:S01]  /*12e0*/  LDG.E R36, [R2.64] ;  /* 0x0000000a02247981 */ /* 0x000ea2000c1e1900 */
[----:B------:R-:W-:Y:S01]  /*12f0*/  ISETP.NE.AND.EX P2, PT, RZ, c[0x0][0x374], PT, P0 ;  /* 0x0000dd00ff007a0c */ /* 0x000fe20003f45300 */
[----:B------:R-:W-:Y:S01]  /*1300*/  CS2R R170, SRZ ;  /* 0x0000000000aa7805 */ /* 0x000fe2000001ff00 */
[----:B------:R-:W-:Y:S02]  /*1310*/  ISETP.NE.U32.AND P3, PT, RZ, c[0x0][0x348], PT ;  /* 0x0000d200ff007a0c */ /* 0x000fe40003f65070 */
[----:B------:R-:W-:Y:S02]  /*1320*/  ISETP.NE.U32.AND P5, PT, RZ, c[0x0][0x358], PT ;  /* 0x0000d600ff007a0c */ /* 0x000fe40003fa5070 */
[----:B------:R-:W-:Y:S02]  /*1330*/  ISETP.NE.AND.EX P3, PT, RZ, c[0x0][0x34c], PT, P3 ;  /* 0x0000d300ff007a0c */ /* 0x000fe40003f65330 */
[----:B------:R-:W-:Y:S01]  /*1340*/  ISETP.NE.AND.EX P5, PT, RZ, c[0x0][0x35c], PT, P5 ;  /* 0x0000d700ff007a0c */ /* 0x000fe20003fa5350 */
[----:B------:R-:W-:-:S02]  /*1350*/  IMAD.MOV.U32 R163, RZ, RZ, RZ ;  /* 0x000000ffffa37224 */ /* 0x000fc400078e00ff */
[----:B------:R-:W-:Y:S01]  /*1360*/  IMAD.MOV.U32 R11, RZ, RZ, RZ ;  /* 0x000000ffff0b7224 */ /* 0x000fe200078e00ff */
[----:B--2---:R-:W-:Y:S02]  /*1370*/  SHF.R.S32.HI R145, RZ, 0x1f, R36 ;  /* 0x0000001fff917819 */ /* 0x004fe40000011424 */
[C---:B------:R-:W-:Y:S02]  /*1380*/  @P4 LEA R2, P0, R36.reuse, c[0x0][0x360], 0x2 ;  /* 0x0000d80024024a11 */ /* 0x040fe400078010ff */
[C---:B------:R-:W-:Y:S02]  /*1390*/  @P2 LEA R4, P1, R36.reuse, c[0x0][0x370], 0x2 ;  /* 0x0000dc0024042a11 */ /* 0x040fe400078210ff */
[C-C-:B------:R-:W-:Y:S02]  /*13a0*/  @P4 LEA.HI.X R3, R36.reuse, c[0x0][0x364], R145.reuse, 0x2, P0 ;  /* 0x0000d90024034a11 */ /* 0x140fe400000f1491 */
[----:B------:R-:W-:Y:S02]  /*13b0*/  ISETP.NE.U32.AND P0, PT, RZ, c[0x0][0x350], PT ;  /* 0x0000d400ff007a0c */ /* 0x000fe40003f05070 */
[----:B------:R-:W-:Y:S01]  /*13c0*/  @P2 LEA.HI.X R5, R36, c[0x0][0x374], R145, 0x2, P1 ;  /* 0x0000dd0024052a11 */ /* 0x000fe200008f1491 */
[----:B------:R1:W5:Y:S01]  /*13d0*/  @P4 LDG.E R173, [R2.64] ;  /* 0x0000000a02ad4981 */ /* 0x000362000c1e1900 */
[----:B------:R-:W-:-:S03]  /*13e0*/  ISETP.NE.AND.EX P6, PT, RZ, c[0x0][0x354], PT, P0 ;  /* 0x0000d500ff007a0c */ /* 0x000fc60003fc5300 */
[----:B------:R2:W5:Y:S01]  /*13f0*/  @P2 LDG.E R171, [R4.64] ;  /* 0x0000000a04ab2981 */ /* 0x000562000c1e1900 */
[----:B------:R-:W-:-:S04]  /*1400*/  LEA R6, P2, R36, c[0x0][0x348], 0x2 ;  /* 0x0000d20024067a11 */ /* 0x000fc800078410ff */
[----:B------:R-:W-:-:S05]  /*1410*/  LEA.HI.X R7, R36, c[0x0][0x34c], R145, 0x2, P2 ;  /* 0x0000d30024077a11 */ /* 0x000fca00010f1491 */
[----:B------:R4:W5:Y:S01]  /*1420*/  @P3 LDG.E R163, [R6.64] ;  /* 0x0000000a06a33981 */ /* 0x000962000c1e1900 */
[C---:B-1----:R-:W-:Y:S02]  /*1430*/  LEA R2, P0, R36.reuse, c[0x0][0x358], 0x2 ;  /* 0x0000d60024027a11 */ /* 0x042fe400078010ff */
[C---:B--2---:R-:W-:Y:S02]  /*1440*/  LEA R4, P1, R36.reuse, c[0x0][0x350], 0x2 ;  /* 0x0000d40024047a11 */ /* 0x044fe400078210ff */
[C-C-:B------:R-:W-:Y:S02]  /*1450*/  LEA.HI.X R3, R36.reuse, c[0x0][0x35c], R145.reuse, 0x2, P0 ;  /* 0x0000d70024037a11 */ /* 0x140fe400000f1491 */
[----:B------:R-:W-:-:S03]  /*1460*/  LEA.HI.X R5, R36, c[0x0][0x354], R145, 0x2, P1 ;  /* 0x0000d50024057a11 */ /* 0x000fc600008f1491 */
[----:B------:R4:W5:Y:S04]  /*1470*/  @P5 LDG.E R11, [R2.64] ;  /* 0x0000000a020b5981 */ /* 0x000968000c1e1900 */
[----:B------:R4:W5:Y:S01]  /*1480*/  @P6 LDG.E R170, [R4.64] ;  /* 0x0000000a04aa6981 */ /* 0x000962000c1e1900 */
[----:B---3--:R-:W-:-:S03]  /*1490*/  LOP3.LUT R35, R13, 0xffff, RZ, 0xc0, !PT ;  /* 0x0000ffff0d237812 */ /* 0x008fc600078ec0ff */
[----:B------:R4:W-:Y:S04]  /*14a0*/  STL [R1+0x18], R36 ;  /* 0x0000182401007387 */ /* 0x0009e80000100800 */
[----:B------:R4:W-:Y:S01]  /*14b0*/  STL [R1+0x2c], R35 ;  /* 0x00002c2301007387 */ /* 0x0009e20000100800 */
[----:B------:R-:W-:Y:S01]  /*14c0*/  YIELD ;  /* 0x0000000000007946 */ /* 0x000fe20003800000 */
[----:B------:R-:W-:Y:S05]  /*14d0*/  @P4 BRA `(.L_x_245) ;  /* 0x0000005000004947 */ /* 0x000fea0003800000 */
[----:B-----5:R-:W-:Y:S01]  /*14e0*/  MOV R173, c[0x0][0x168] ;  /* 0x00005a0000ad7a02 */ /* 0x020fe20000000f00 */
[----:B------:R-:W-:Y:S05]  /*14f0*/  @!P3 BRA `(.L_x_245) ;  /* 0x000000300000b947 */ /* 0x000fea0003800000 */
[----:B------:R-:W2:Y:S04]  /*1500*/  LDG.E R8, [R6.64] ;  /* 0x0000000a06087981 */ /* 0x000ea8000c1e1900 */
[----:B------:R-:W2:Y:S02]  /*1510*/  LDG.E R0, [R6.64+0x4] ;  /* 0x0000040a06007981 */ /* 0x000ea4000c1e1900 */
[----:B--2---:R-:W-:-:S02]  /*1520*/  IADD3 R173, -R8, R0, RZ ;  /* 0x0000000008ad7210 */ /* 0x004fc40007ffe1ff */
.L_x_245:
[----:B------:R-:W-:-:S04]  /*1530*/  ISETP.NE.U32.AND P0, PT, RZ, c[0x0][0x368], PT ;  /* 0x0000da00ff007a0c */ /* 0x000fc80003f05070 */
[----:B------:R-:W-:-:S13]  /*1540*/  ISETP.NE.AND.EX P0, PT, RZ, c[0x0][0x36c], PT, P0 ;  /* 0x0000db00ff007a0c */ /* 0x000fda0003f05300 */
[----:B------:R-:W-:Y:S05]  /*1550*/  @!P0 BRA `(.L_x_246) ;  /* 0x0000004000008947 */ /* 0x000fea0003800000 */
[----:B----4-:R-:W-:-:S04]  /*1560*/  LEA R4, P0, R36, c[0x0][0x368], 0x2 ;  /* 0x0000da0024047a11 */ /* 0x010fc800078010ff */
[----:B------:R-:W-:-:S05]  /*1570*/  LEA.HI.X R5, R36, c[0x0][0x36c], R145, 0x2, P0 ;  /* 0x0000db0024057a11 */ /* 0x000fca00000f1491 */
[----:B------:R1:W5:Y:S01]  /*1580*/  LDG.E R10, [R4.64] ;  /* 0x0000000a040a7981 */ /* 0x000362000c1e1900 */
[----:B------:R-:W-:Y:S05]  /*1590*/  BRA `(.L_x_247) ;  /* 0x0000005000007947 */ /* 0x000fea0003800000 */
.L_x_246:
[----:B------:R-:W-:Y:S01]  /*15a0*/  MOV R10, c[0x0][0x1d0] ;  /* 0x00007400000a7a02 */ /* 0x000fe20000000f00 */
[----:B------:R-:W-:Y:S05]  /*15b0*/  @!P6 BRA `(.L_x_247) ;  /* 0x000000300000e947 */ /* 0x000fea0003800000 */
[----:B----4-:R-:W2:Y:S04]  /*15c0*/  LDG.E R6, [R4.64] ;  /* 0x0000000a04067981 */ /* 0x010ea8000c1e1900 */
[----:B------:R-:W2:Y:S02]  /*15d0*/  LDG.E R0, [R4.64+0x4] ;  /* 0x0000040a04007981 */ /* 0x000ea4000c1e1900 */
[----:B--2---:R-:W-:Y:S02]  /*15e0*/  IADD3 R10, -R6, R0, RZ ;  /* 0x00000000060a7210 */ /* 0x004fe40007ffe1ff */
.L_x_247:
[----:B-1--4-:R1:W2:Y:S04]  /*15f0*/  @P5 LDG.E R5, [R2.64] ;  /* 0x0000000a02055981 */ /* 0x0122a8000c1e1900 */
[----:B------:R1:W2:Y:S01]  /*1600*/  @P5 LDG.E R4, [R2.64+0x4] ;  /* 0x0000040a02045981 */ /* 0x0002a2000c1e1900 */
[----:B------:R-:W-:Y:S01]  /*1610*/  ISETP.NE.U32.AND P0, PT, RZ, c[0x0][0x378], PT ;  /* 0x0000de00ff007a0c */ /* 0x000fe20003f05070 */
[----:B-----5:R-:W-:-:S03]  /*1620*/  IMAD.MOV.U32 R144, RZ, RZ, R10 ;  /* 0x000000ffff907224 */ /* 0x020fc600078e000a */
[----:B------:R-:W-:Y:S01]  /*1630*/  ISETP.NE.AND.EX P1, PT, RZ, c[0x0][0x37c], PT, P0 ;  /* 0x0000df00ff007a0c */ /* 0x000fe20003f25300 */
[----:B------:R-:W-:-:S12]  /*1640*/  IMAD.MOV.U32 R0, RZ, RZ, c[0x0][0x228] ;  /* 0x00008a00ff007624 */ /* 0x000fd800078e00ff */
[----:B-1----:R-:W-:-:S04]  /*1650*/  @P1 LEA R2, P0, R36, c[0x0][0x378], 0x2 ;  /* 0x0000de0024021a11 */ /* 0x002fc800078010ff */
[----:B------:R-:W-:-:S05]  /*1660*/  @P1 LEA.HI.X R3, R36, c[0x0][0x37c], R145, 0x2, P0 ;  /* 0x0000df0024031a11 */ /* 0x000fca00000f1491 */
[----:B------:R1:W5:Y:S01]  /*1670*/  @P1 LDG.E R144, [R2.64] ;  /* 0x0000000a02901981 */ /* 0x000362000c1e1900 */
[----:B------:R-:W-:Y:S01]  /*1680*/  IMAD.IADD R9, R10, 0x1, -R171 ;  /* 0x000000010a097824 */ /* 0x000fe200078e0aab */
[----:B------:R-:W-:Y:S01]  /*1690*/  BSSY B0, `(.L_x_248) ;  /* 0x0000032000007945 */ /* 0x000fe20003800000 */
[----:B-1----:R-:W-:-:S04]  /*16a0*/  LOP3.LUT R2, R13, 0xff000000, RZ, 0xc0, !PT ;  /* 0xff0000000d027812 */ /* 0x002fc800078ec0ff */
[----:B------:R-:W-:Y:S01]  /*16b0*/  SHF.R.U32.HI R2, RZ, 0x8, R2 ;  /* 0x00000008ff027819 */ /* 0x000fe20000011602 */
[----:B--2---:R-:W-:Y:S01]  /*16c0*/  @P5 IMAD.IADD R0, R4, 0x1, -R5 ;  /* 0x0000000104005824 */ /* 0x004fe200078e0a05 */
[----:B------:R-:W-:-:S03]  /*16d0*/  LOP3.LUT R4, R13, 0xff0000, RZ, 0xc0, !PT ;  /* 0x00ff00000d047812 */ /* 0x000fc600078ec0ff */
[----:B------:R-:W-:Y:S01]  /*16e0*/  IMAD.IADD R172, R9, 0x1, R0 ;  /* 0x0000000109ac7824 */ /* 0x000fe200078e0200 */
[----:B------:R-:W-:Y:S01]  /*16f0*/  LEA.HI R4, R4, R2, RZ, 0x10 ;  /* 0x0000000204047211 */ /* 0x000fe200078f80ff */
[----:B------:R-:W-:-:S03]  /*1700*/  IMAD.MOV.U32 R2, RZ, RZ, RZ ;  /* 0x000000ffff027224 */ /* 0x000fc600078e00ff */
[----:B------:R-:W-:Y:S02]  /*1710*/  SHF.R.U32.HI R5, RZ, 0x10, R4 ;  /* 0x00000010ff057819 */ /* 0x000fe40000011604 */
[----:B------:R-:W-:Y:S02]  /*1720*/  LOP3.LUT R13, R4, 0xff, RZ, 0xc0, !PT ;  /* 0x000000ff040d7812 */ /* 0x000fe400078ec0ff */
[C---:B------:R-:W-:Y:S01]  /*1730*/  IADD3 R3, R172.reuse, 0x6f, RZ ;  /* 0x0000006fac037810 */ /* 0x040fe20007ffe0ff */
[----:B------:R1:W-:Y:S01]  /*1740*/  STL [R1+0x40], R5 ;  /* 0x0000400501007387 */ /* 0x0003e20000100800 */
[----:B------:R-:W-:Y:S02]  /*1750*/  ISETP.GE.AND P0, PT, R172, 0x1, PT ;  /* 0x00000001ac00780c */ /* 0x000fe40003f06270 */
[----:B------:R-:W-:Y:S01]  /*1760*/  ISETP.NE.AND P1, PT, R5, RZ, PT ;  /* 0x000000ff0500720c */ /* 0x000fe20003f25270 */
[----:B------:R1:W-:Y:S01]  /*1770*/  STL [R1+0x48], R13 ;  /* 0x0000480d01007387 */ /* 0x0003e20000100800 */
[----:B------:R-:W-:-:S02]  /*1780*/  IMAD.HI R2, R3, -0x6db6db6d, R2 ;  /* 0x9249249303027827 */ /* 0x000fc400078e0202 */
[----:B------:R-:W-:-:S03]  /*1790*/  SEL R143, R5, c[0x0][0x338], P1 ;  /* 0x0000ce00058f7a07 */ /* 0x000fc60000800000 */
[----:B------:R-:W-:-:S04]  /*17a0*/  SHF.R.U32.HI R3, RZ, 0x1f, R2 ;  /* 0x0000001fff037819 */ /* 0x000fc80000011602 */
[----:B------:R-:W-:Y:S01]  /*17b0*/  LEA.HI.SX32 R158, R2, R3, 0x1a ;  /* 0x00000003029e7211 */ /* 0x000fe200078fd2ff */
[----:B------:R-:W-:Y:S01]  /*17c0*/  IMAD.MOV.U32 R2, RZ, RZ, RZ ;  /* 0x000000ffff027224 */ /* 0x000fe200078e00ff */
[----:B------:R-:W-:Y:S05]  /*17d0*/  @!P0 BRA `(.L_x_249) ;  /* 0x000001d000008947 */ /* 0x000fea0003800000 */
[----:B------:R-:W-:Y:S02]  /*17e0*/  IABS R2, R143 ;  /* 0x0000008f00027213 */ /* 0x000fe40000000000 */
[----:B-1----:R-:W-:-:S03]  /*17f0*/  IADD3 R5, R158, -0x1, R143 ;  /* 0xffffffff9e057810 */ /* 0x002fc60007ffe08f */
[----:B------:R-:W-:Y:S01]  /*1800*/  IMAD.MOV.U32 R4, RZ, RZ, R2 ;  /* 0x000000ffff047224 */ /* 0x000fe200078e0002 */
[----:B------:R-:W-:-:S03]  /*1810*/  IABS R8, R5 ;  /* 0x0000000500087213 */ /* 0x000fc60000000000 */
[----:B------:R-:W1:Y:S08]  /*1820*/  I2F.RP R2, R4 ;  /* 0x0000000400027306 */ /* 0x000e700000209400 */
[----:B-1----:R-:W1:Y:S02]  /*1830*/  MUFU.RCP R2, R2 ;  /* 0x0000000200027308 */ /* 0x002e640000001000 */
[----:B-1----:R-:W-:-:S06]  /*1840*/  IADD3 R2, R2, 0xffffffe, RZ ;  /* 0x0ffffffe02027810 */ /* 0x002fcc0007ffe0ff */
[----:B------:R-:W1:Y:S02]  /*1850*/  F2I.FTZ.U32.TRUNC.NTZ R3, R2 ;  /* 0x0000000200037305 */ /* 0x000e64000021f000 */
[----:B-1----:R-:W-:-:S04]  /*1860*/  IMAD.MOV R2, RZ, RZ, -R3 ;  /* 0x000000ffff027224 */ /* 0x002fc800078e0a03 */
[----:B------:R-:W-:Y:S01]  /*1870*/  IMAD.MOV.U32 R6, RZ, RZ, R2 ;  /* 0x000000ffff067224 */ /* 0x000fe200078e0002 */
[----:B------:R-:W-:-:S03]  /*1880*/  IABS R2, R143 ;  /* 0x0000008f00027213 */ /* 0x000fc60000000000 */
[----:B------:R-:W-:Y:S02]  /*1890*/  IMAD R6, R6, R4, RZ ;  /* 0x0000000406067224 */ /* 0x000fe400078e02ff */
[----:B------:R-:W-:Y:S02]  /*18a0*/  IMAD.MOV R7, RZ, RZ, -R2 ;  /* 0x000000ffff077224 */ /* 0x000fe400078e0a02 */
[----:B------:R-:W-:-:S04]  /*18b0*/  IMAD.MOV.U32 R2, RZ, RZ, RZ ;  /* 0x000000ffff027224 */ /* 0x000fc800078e00ff */
        /* <DEDUP_REMOVED lines=15> */
.L_x_249:
[----:B------:R-:W-:Y:S05]  /*19b0*/  BSYNC B0 ;  /* 0x0000000000007941 */ /* 0x000fea0003800000 */
.L_x_248:
[----:B------:R-:W-:Y:S01]  /*19c0*/  IMAD R3, R13, R2, RZ ;  /* 0x000000020d037224 */ /* 0x000fe200078e02ff */
[----:B------:R-:W2:Y:S01]  /*19d0*/  S2R R6, SR_TID.X ;  /* 0x0000000000067919 */ /* 0x000ea20000002100 */
[----:B------:R-:W-:Y:S02]  /*19e0*/  IADD3 R34, R229, 0x20, RZ ;  /* 0x00000020e5227810 */ /* 0x000fe40007ffe0ff */
[----:B------:R-:W-:Y:S01]  /*19f0*/  IMAD.IADD R2, R3, 0x1, R2 ;  /* 0x0000000103027824 */ /* 0x000fe200078e0202 */
[----:B------:R-:W-:Y:S01]  /*1a00*/  IADD3 R31, R229, 0x40, RZ ;  /* 0x00000040e51f7810 */ /* 0x000fe20007ffe0ff */
[----:B------:R-:W-:Y:S01]  /*1a10*/  IMAD R3, R3, 0x70, -R9 ;  /* 0x0000007003037824 */ /* 0x000fe200078e0a09 */
[----:B------:R-:W-:Y:S01]  /*1a20*/  IADD3 R30, R229, 0x60, RZ ;  /* 0x00000060e51e7810 */ /* 0x000fe20007ffe0ff */
[----:B------:R-:W-:Y:S01]  /*1a30*/  IMAD.SHL.U32 R7, R34, 0x40, RZ ;  /* 0x0000004022077824 */ /* 0x000fe200078e00ff */
[----:B------:R-:W-:Y:S01]  /*1a40*/  IMNMX R2, R158, R2, PT ;  /* 0x000000029e027217 */ /* 0x000fe20003800200 */
[----:B------:R-:W-:Y:S01]  /*1a50*/  IMAD.SHL.U32 R8, R31, 0x40, RZ ;  /* 0x000000401f087824 */ /* 0x000fe200078e00ff */
[----:B------:R-:W-:-:S02]  /*1a60*/  IMNMX R3, RZ, R3, !PT ;  /* 0x00000003ff037217 */ /* 0x000fc40007800200 */
[----:B------:R-:W-:Y:S01]  /*1a70*/  LOP3.LUT R156, R7, 0x1c0, RZ, 0xc0, !PT ;  /* 0x000001c0079c7812 */ /* 0x000fe200078ec0ff */
[----:B------:R-:W-:Y:S01]  /*1a80*/  IMAD R2, R2, 0x70, -R9 ;  /* 0x0000007002027824 */ /* 0x000fe200078e0a09 */
[----:B------:R-:W-:Y:S02]  /*1a90*/  LOP3.LUT R146, R8, 0x1c0, RZ, 0xc0, !PT ;  /* 0x000001c008927812 */ /* 0x000fe400078ec0ff */
[----:B------:R-:W-:Y:S02]  /*1aa0*/  SHF.R.U32.HI R214, RZ, 0x3, R156 ;  /* 0x00000003ffd67819 */ /* 0x000fe4000001169c */
[----:B------:R-:W-:-:S04]  /*1ab0*/  IMNMX R2, R2, R0, PT ;  /* 0x0000000002027217 */ /* 0x000fc80003800200 */
[----:B------:R-:W-:Y:S02]  /*1ac0*/  ISETP.GT.AND P0, PT, R2, R3, PT ;  /* 0x000000030200720c */ /* 0x000fe40003f04270 */
[----:B------:R-:W-:Y:S02]  /*1ad0*/  SHF.R.U32.HI R3, RZ, 0x4, R3 ;  /* 0x00000004ff037819 */ /* 0x000fe40000011603 */
[--C-:B--2---:R-:W-:Y:S02]  /*1ae0*/  SHF.R.S32.HI R18, RZ, 0x1f, R6.reuse ;  /* 0x0000001fff127819 */ /* 0x104fe40000011406 */
[----:B------:R-:W-:Y:S01]  /*1af0*/  SHF.R.S32.HI R216, RZ, 0x1f, R6 ;  /* 0x0000001fffd87819 */ /* 0x000fe20000011406 */
[----:B-1----:R-:W-:Y:S01]  /*1b00*/  IMAD.WIDE.U32 R4, R3, 0x24924925, RZ ;  /* 0x2492492503047825 */ /* 0x002fe200078e00ff */
[----:B------:R-:W-:-:S03]  /*1b10*/  LEA.HI R18, R18, R6, RZ, 0x3 ;  /* 0x0000000612127211 */ /* 0x000fc600078f18ff */
[----:B------:R-:W-:Y:S01]  /*1b20*/  IMAD.MOV.U32 R139, RZ, RZ, R5 ;  /* 0x000000ffff8b7224 */ /* 0x000fe200078e0005 */
[----:B------:R-:W-:Y:S02]  /*1b30*/  LOP3.LUT R18, R18, 0xfffffff8, RZ, 0xc0, !PT ;  /* 0xfffffff812127812 */ /* 0x000fe400078ec0ff */
[----:B------:R-:W-:Y:S01]  /*1b40*/  @P0 IADD3 R3, R2, 0x6f, RZ ;  /* 0x0000006f02030810 */ /* 0x000fe20007ffe0ff */
[----:B------:R-:W-:Y:S01]  /*1b50*/  @P0 IMAD.MOV.U32 R2, RZ, RZ, RZ ;  /* 0x000000ffff020224 */ /* 0x000fe200078e00ff */
[----:B------:R-:W-:Y:S01]  /*1b60*/  SHF.R.S32.HI R5, RZ, 0x1f, R34 ;  /* 0x0000001fff057819 */ /* 0x000fe20000011422 */
[----:B------:R-:W-:Y:S02]  /*1b70*/  IMAD.MOV.U32 R4, RZ, RZ, R139 ;  /* 0x000000ffff047224 */ /* 0x000fe400078e008b */
[----:B------:R-:W-:Y:S01]  /*1b80*/  @P0 IMAD.HI R2, R3, -0x6db6db6d, R2 ;  /* 0x9249249303020827 */ /* 0x000fe200078e0202 */
[----:B------:R-:W-:-:S03]  /*1b90*/  LEA.HI R5, R5, R34, RZ, 0x3 ;  /* 0x0000002205057211 */ /* 0x000fc600078f18ff */
[----:B------:R-:W-:Y:S01]  /*1ba0*/  IMAD.IADD R18, R6, 0x1, -R18 ;  /* 0x0000000106127824 */ /* 0x000fe200078e0a12 */
[----:B------:R-:W-:-:S03]  /*1bb0*/  @P0 SHF.R.U32.HI R3, RZ, 0x1f, R2 ;  /* 0x0000001fff030819 */ /* 0x000fc60000011602 */
[----:B------:R-:W-:Y:S01]  /*1bc0*/  IMAD.SHL.U32 R32, R18, 0x8, RZ ;  /* 0x0000000812207824 */ /* 0x000fe200078e00ff */
[----:B------:R-:W-:Y:S01]  /*1bd0*/  @P0 LEA.HI.SX32 R4, R2, R3, 0x1a ;  /* 0x0000000302040211 */ /* 0x000fe200078fd2ff */
[----:B------:R-:W-:Y:S01]  /*1be0*/  IMAD.SHL.U32 R2, R229, 0x40, RZ ;  /* 0x00000040e5027824 */ /* 0x000fe200078e00ff */
[----:B------:R-:W-:Y:S01]  /*1bf0*/  LEA.HI R3, R216, R6, RZ, 0x6 ;  /* 0x00000006d8037211 */ /* 0x000fe200078f30ff */
[----:B------:R-:W-:Y:S01]  /*1c00*/  IMAD.SHL.U32 R6, R30, 0x40, RZ ;  /* 0x000000401e067824 */ /* 0x000fe200078e00ff */
[----:B------:R-:W-:Y:S02]  /*1c10*/  ISETP.GT.AND P0, PT, R4, R139, PT ;  /* 0x0000008b0400720c */ /* 0x000fe40003f04270 */
[----:B------:R-:W-:Y:S01]  /*1c20*/  LOP3.LUT R157, R2, 0x1c0, RZ, 0xc0, !PT ;  /* 0x000001c0029d7812 */ /* 0x000fe200078ec0ff */
[----:B------:R-:W-:Y:S01]  /*1c30*/  IMAD.SHL.U32 R2, R3, 0x8, RZ ;  /* 0x0000000803027824 */ /* 0x000fe200078e00ff */
[----:B------:R-:W-:Y:S02]  /*1c40*/  LOP3.LUT R147, R6, 0x1c0, RZ, 0xc0, !PT ;  /* 0x000001c006937812 */ /* 0x000fe400078ec0ff */
[----:B------:R-:W-:-:S02]  /*1c50*/  SHF.R.U32.HI R200, RZ, 0x3, R157 ;  /* 0x00000003ffc87819 */ /* 0x000fc4000001169d */
[--C-:B------:R-:W-:Y:S02]  /*1c60*/  LOP3.LUT R3, R157, 0x38, R32.reuse, 0xf8, !PT ;  /* 0x000000389d037812 */ /* 0x100fe400078ef820 */
[----:B------:R-:W-:Y:S02]  /*1c70*/  LOP3.LUT R168, R2, 0xfffffe00, RZ, 0xc0, !PT ;  /* 0xfffffe0002a87812 */ /* 0x000fe400078ec0ff */
[----:B------:R-:W-:Y:S01]  /*1c80*/  LOP3.LUT R2, R3, R200, RZ, 0x3c, !PT ;  /* 0x000000c803027212 */ /* 0x000fe200078e3cff */
[----:B------:R-:W-:Y:S01]  /*1c90*/  IMAD.SHL.U32 R3, R5, 0x40, RZ ;  /* 0x0000004005037824 */ /* 0x000fe200078e00ff */
[----:B------:R-:W-:-:S03]  /*1ca0*/  SHF.R.S32.HI R33, RZ, 0x1f, R32 ;  /* 0x0000001fff217819 */ /* 0x000fc60000011420 */
[----:B------:R-:W-:Y:S01]  /*1cb0*/  IMAD.IADD R2, R168, 0x1, R2 ;  /* 0x00000001a8027824 */ /* 0x000fe200078e0202 */
[----:B------:R-:W-:-:S03]  /*1cc0*/  LOP3.LUT R169, R3, 0xfffffe00, RZ, 0xc0, !PT ;  /* 0xfffffe0003a97812 */ /* 0x000fc600078ec0ff */
[----:B------:R-:W-:Y:S01]  /*1cd0*/  IMAD.SHL.U32 R208, R2, 0x2, RZ ;  /* 0x0000000202d07824 */ /* 0x000fe200078e00ff */
[----:B------:R-:W-:Y:S05]  /*1ce0*/  @!P0 BRA `(.L_x_250) ;  /* 0x00006dd000008947 */ /* 0x000fea0003800000 */
[----:B------:R-:W-:-:S04]  /*1cf0*/  ISETP.NE.U32.AND P0, PT, RZ, c[0x0][0x340], PT ;  /* 0x0000d000ff007a0c */ /* 0x000fc80003f05070 */
[----:B------:R-:W-:-:S13]  /*1d00*/  ISETP.NE.AND.EX P3, PT, RZ, c[0x0][0x344], PT, P0 ;  /* 0x0000d100ff007a0c */ /* 0x000fda0003f65300 */
[----:B------:R-:W-:-:S05]  /*1d10*/  @P3 IMAD.WIDE R2, R36, R12, c[0x0][0x340] ;  /* 0x0000d00024023625 */ /* 0x000fca00078e020c */
[----:B------:R1:W2:Y:S01]  /*1d20*/  @P3 LDG.E R20, [R2.64] ;  /* 0x0000000a02143981 */ /* 0x0002a2000c1e1900 */
[----:B------:R-:W-:Y:S01]  /*1d30*/  SHF.R.S32.HI R25, RZ, 0x1f, R229 ;  /* 0x0000001fff197819 */ /* 0x000fe200000114e5 */
[----:B------:R-:W-:Y:S01]  /*1d40*/  IMAD.MOV.U32 R148, RZ, RZ, 0x70 ;  /* 0x00000070ff947424 */ /* 0x000fe200078e00ff */
[----:B------:R-:W-:Y:S01]  /*1d50*/  IADD3 R126, P0, R229, R11, RZ ;  /* 0x0000000be57e7210 */ /* 0x000fe20007f1e0ff */
[----:B------:R-:W-:Y:S01]  /*1d60*/  IMAD.MOV.U32 R179, RZ, RZ, c[0x0][0x238] ;  /* 0x00008e00ffb37624 */ /* 0x000fe200078e00ff */
[----:B------:R-:W-:Y:S01]  /*1d70*/  IADD3 R38, R4, -0x1, RZ ;  /* 0xffffffff04267810 */ /* 0x000fe20007ffe0ff */
[C---:B------:R-:W-:Y:S01]  /*1d80*/  IMAD R186, R148.reuse, c[0x0][0x23c], RZ ;  /* 0x00008f0094ba7a24 */ /* 0x040fe200078e02ff */
[----:B------:R-:W-:Y:S01]  /*1d90*/  LEA.HI.X.SX32 R140, R11, R25, 0x1, P0 ;  /* 0x000000190b8c7211 */ /* 0x000fe200000f0eff */
[----:B------:R-:W-:Y:S01]  /*1da0*/  IMAD.WIDE.U32 R154, R148, c[0x0][0x238], RZ ;  /* 0x00008e00949a7a25 */ /* 0x000fe200078e00ff */
[----:B------:R-:W-:Y:S01]  /*1db0*/  SEL R23, R145, RZ, !P5 ;  /* 0x000000ff91177207 */ /* 0x000fe20006800000 */
[----:B------:R-:W-:Y:S01]  /*1dc0*/  ULDC UR4, c[0x0][0x23c] ;  /* 0x00008f0000047ab9 */ /* 0x000fe20000000800 */
[----:B------:R-:W-:Y:S01]  /*1dd0*/  SEL R22, R36, RZ, !P5 ;  /* 0x000000ff24167207 */ /* 0x000fe20006800000 */
[----:B------:R-:W-:Y:S01]  /*1de0*/  IMAD R5, R140, c[0x0][0x238], RZ ;  /* 0x00008e008c057a24 */ /* 0x000fe200078e02ff */
[----:B------:R-:W-:Y:S01]  /*1df0*/  IADD3 R186, R155, R186, RZ ;  /* 0x000000ba9bba7210 */ /* 0x000fe20007ffe0ff */
[----:B------:R-:W-:Y:S01]  /*1e00*/  IMAD R4, R23, c[0x0][0x248], RZ ;  /* 0x0000920017047a24 */ /* 0x000fe200078e02ff */
[----:B------:R-:W-:Y:S01]  /*1e10*/  ISETP.GE.AND P5, PT, R32, c[0x0][0x1d4], PT ;  /* 0x0000750020007a0c */ /* 0x000fe20003fa6270 */
[----:B------:R-:W-:Y:S01]  /*1e20*/  IMAD R5, R126, c[0x0][0x23c], R5 ;  /* 0x00008f007e057a24 */ /* 0x000fe200078e0205 */
[----:B------:R-:W-:Y:S01]  /*1e30*/  ISETP.GE.AND P4, PT, R209, c[0x0][0x1d4], PT ;  /* 0x00007500d1007a0c */ /* 0x000fe20003f86270 */
[----:B------:R-:W-:Y:S01]  /*1e40*/  IMAD R4, R22, c[0x0][0x24c], R4 ;  /* 0x0000930016047a24 */ /* 0x000fe200078e0204 */
[----:B------:R-:W-:Y:S01]  /*1e50*/  IADD3 R21, R10, R170, RZ ;  /* 0x000000aa0a157210 */ /* 0x000fe20007ffe0ff */
[----:B------:R-:W-:Y:S01]  /*1e60*/  IMAD.MOV.U32 R180, RZ, RZ, 0x5 ;  /* 0x00000005ffb47424 */ /* 0x000fe200078e00ff */
[----:B------:R-:W-:Y:S01]  /*1e70*/  USHF.L.U32 UR5, UR4, 0x6, URZ ;  /* 0x0000000604057899 */ /* 0x000fe2000800063f */
[C---:B------:R-:W-:Y:S01]  /*1e80*/  IMAD.SHL.U32 R213, R179.reuse, 0x20, RZ ;  /* 0x00000020b3d57824 */ /* 0x040fe200078e00ff */
[----:B------:R-:W-:Y:S01]  /*1e90*/  SHF.R.S32.HI R24, RZ, 0x1f, R21 ;  /* 0x0000001fff187819 */ /* 0x000fe20000011415 */
[C---:B------:R-:W-:Y:S01]  /*1ea0*/  IMAD.WIDE.U32 R14, R179.reuse, 0x40, RZ ;  /* 0x00000040b30e7825 */ /* 0x040fe200078e00ff */
[----:B------:R-:W-:Y:S01]  /*1eb0*/  SHF.L.U64.HI R187, R179, R180, c[0x0][0x23c] ;  /* 0x00008f00b3bb7619 */ /* 0x000fe200000102b4 */
[----:B------:R-:W-:Y:S01]  /*1ec0*/  UIMAD UR4, UR4, 0x60, URZ ;  /* 0x00000060040478a4 */ /* 0x000fe2000f8e023f */
[----:B------:R-:W-:Y:S01]  /*1ed0*/  SHF.L.U32 R28, R18, 0x2, RZ ;  /* 0x00000002121c7819 */ /* 0x000fe200000006ff */
[----:B-1----:R-:W-:Y:S01]  /*1ee0*/  IMAD.WIDE.U32 R2, R126, c[0x0][0x238], R32 ;  /* 0x00008e007e027a25 */ /* 0x002fe200078e0020 */
[----:B------:R-:W-:-:S02]  /*1ef0*/  LOP3.LUT R230, R230, 0xfffffffd, RZ, 0xc0, !PT ;  /* 0xfffffffde6e67812 */ /* 0x000fc400078ec0ff */
[----:B------:R-:W-:Y:S01]  /*1f00*/  SHF.R.S32.HI R29, RZ, 0x1f, R28 ;  /* 0x0000001fff1d7819 */ /* 0x000fe2000001141c */
[----:B------:R-:W-:Y:S01]  /*1f10*/  IMAD.IADD R3, R3, 0x1, R5 ;  /* 0x0000000103037824 */ /* 0x000fe200078e0205 */
[----:B------:R-:W-:Y:S01]  /*1f20*/  @P5 LOP3.LUT R230, R230, 0x2, RZ, 0xfc, !PT ;  /* 0x00000002e6e65812 */ /* 0x000fe200078efcff */
[----:B------:R-:W-:Y:S01]  /*1f30*/  IMAD R5, R38, -0x70, R0 ;  /* 0xffffff9026057824 */ /* 0x000fe200078e0200 */
[----:B------:R-:W-:Y:S01]  /*1f40*/  MOV R162, c[0x0][0x290] ;  /* 0x0000a40000a27a02 */ /* 0x000fe20000000f00 */
[----:B------:R-:W-:Y:S01]  /*1f50*/  IMAD.WIDE.U32 R2, R35, c[0x0][0x240], R2 ;  /* 0x0000900023027a25 */ /* 0x000fe200078e0002 */
[----:B------:R-:W-:Y:S02]  /*1f60*/  LOP3.LUT R230, R230, 0xfffffffe, RZ, 0xc0, !PT ;  /* 0xfffffffee6e67812 */ /* 0x000fe400078ec0ff */
[----:B------:R-:W-:Y:S01]  /*1f70*/  IMNMX R5, R5, 0x70, PT ;  /* 0x0000007005057817 */ /* 0x000fe20003800200 */
[----:B------:R-:W-:Y:S01]  /*1f80*/  IMAD R3, R35, c[0x0][0x244], R3 ;  /* 0x0000910023037a24 */ /* 0x000fe200078e0203 */
[----:B------:R-:W-:Y:S01]  /*1f90*/  @P4 LOP3.LUT R230, R230, 0x1, RZ, 0xfc, !PT ;  /* 0x00000001e6e64812 */ /* 0x000fe200078efcff */
[----:B------:R-:W-:Y:S01]  /*1fa0*/  IMAD R13, R25, c[0x0][0x280], RZ ;  /* 0x0000a000190d7a24 */ /* 0x000fe200078e02ff */
[----:B------:R-:W-:Y:S01]  /*1fb0*/  SHF.R.U32.HI R26, RZ, 0x3, R146 ;  /* 0x00000003ff1a7819 */ /* 0x000fe20000011692 */
[----:B------:R-:W-:Y:S01]  /*1fc0*/  IMAD.IADD R8, R5, 0x1, -R229 ;  /* 0x0000000105087824 */ /* 0x000fe200078e0ae5 */
[----:B------:R-:W-:Y:S01]  /*1fd0*/  SHF.R.U32.HI R27, RZ, 0x3, R147 ;  /* 0x00000003ff1b7819 */ /* 0x000fe20000011693 */
[----:B------:R-:W-:Y:S01]  /*1fe0*/  IMAD.WIDE.U32 R124, R22, c[0x0][0x248], R2 ;  /* 0x00009200167c7a25 */ /* 0x000fe200078e0002 */
[----:B------:R-:W-:-:S02]  /*1ff0*/  SHF.R.S32.HI R3, RZ, 0x1f, R38 ;  /* 0x0000001fff037819 */ /* 0x000fc40000011426 */
[----:B------:R-:W-:Y:S01]  /*2000*/  ISETP.GE.AND P0, PT, R8, 0x1, PT ;  /* 0x000000010800780c */ /* 0x000fe20003f06270 */
[----:B------:R-:W-:Y:S01]  /*2010*/  IMAD R2, R186, R38, RZ ;  /* 0x00000026ba027224 */ /* 0x000fe200078e02ff */
[----:B------:R-:W-:Y:S01]  /*2020*/  MOV R122, R124 ;  /* 0x0000007c007a7202 */ /* 0x000fe20000000f00 */
[----:B------:R-:W-:Y:S01]  /*2030*/  IMAD.IADD R123, R125, 0x1, R4 ;  /* 0x000000017d7b7824 */ /* 0x000fe200078e0204 */
[----:B------:R-:W-:Y:S01]  /*2040*/  ISETP.GE.AND P2, PT, R8, 0x21, PT ;  /* 0x000000210800780c */ /* 0x000fe20003f46270 */
[----:B------:R-:W-:Y:S01]  /*2050*/  IMAD R4, R3, R154, R2 ;  /* 0x0000009a03047224 */ /* 0x000fe200078e0202 */
[----:B------:R-:W-:Y:S01]  /*2060*/  SHF.L.U64.HI R167, R162, R180, c[0x0][0x294] ;  /* 0x0000a500a2a77619 */ /* 0x000fe200000102b4 */
[----:B------:R-:W-:-:S04]  /*2070*/  IMAD.WIDE.U32 R2, R38, R154, R122 ;  /* 0x0000009a26027225 */ /* 0x000fc800078e007a */
[----:B------:R-:W-:Y:S01]  /*2080*/  IMAD R13, R229, c[0x0][0x284], R13 ;  /* 0x0000a100e50d7a24 */ /* 0x000fe200078e020d */
[----:B------:R-:W-:Y:S01]  /*2090*/  IADD3 R3, R3, R4, RZ ;  /* 0x0000000403037210 */ /* 0x000fe20007ffe0ff */
[----:B------:R-:W-:Y:S01]  /*20a0*/  IMAD.WIDE.U32 R10, R21, c[0x0][0x1e0], RZ ;  /* 0x00007800150a7a25 */ /* 0x000fe200078e00ff */
[----:B------:R-:W-:-:S03]  /*20b0*/  @P0 LEA R4, P1, R2, c[0x0][0x220], 0x1 ;  /* 0x0000880002040a11 */ /* 0x000fc600078208ff */
[----:B------:R-:W-:Y:S01]  /*20c0*/  IMAD.WIDE.U32 R198, R229, c[0x0][0x1e0], RZ ;  /* 0x00007800e5c67a25 */ /* 0x000fe200078e00ff */
[----:B------:R-:W-:Y:S02]  /*20d0*/  @P0 LEA.HI.X R5, R2, c[0x0][0x224], R3, 0x1, P1 ;  /* 0x0000890002050a11 */ /* 0x000fe400008f0c03 */
[----:B------:R-:W-:Y:S01]  /*20e0*/  @P2 IADD3 R7, P1, R213, R2, RZ ;  /* 0x00000002d5072210 */ /* 0x000fe20007f3e0ff */
[----:B------:R-:W-:Y:S02]  /*20f0*/  IMAD.WIDE.U32 R164, R179, 0x60, RZ ;  /* 0x00000060b3a47825 */ /* 0x000fe400078e00ff */
[----:B------:R-:W-:Y:S01]  /*2100*/  @!PT LDS RZ, [RZ] ;  /* 0x00000000fffff984 */ /* 0x000fe20000000800 */
[----:B------:R-:W-:Y:S01]  /*2110*/  @!PT LDS RZ, [RZ] ;  /* 0x00000000fffff984 */ /* 0x000fe20000000800 */
[----:B------:R-:W-:Y:S01]  /*2120*/  @!PT LDS RZ, [RZ] ;  /* 0x00000000fffff984 */ /* 0x000fe20000000800 */
[----:B------:R1:W-:Y:S02]  /*2130*/  @P0 LDGSTS.E.BYPASS.LTC128B.128 [R208+0x8100], [R4.64], !P5 ;  /* 0x0810000004d00fae */ /* 0x0003e4000e901d4a */
[----:B------:R-:W-:Y:S01]  /*2140*/  @P2 IMAD.X R9, R3, 0x1, R187, P1 ;  /* 0x0000000103092824 */ /* 0x000fe200008e06bb */
[C---:B------:R-:W-:Y:S01]  /*2150*/  @P2 LEA R6, P1, R7.reuse, c[0x0][0x220], 0x1 ;  /* 0x0000880007062a11 */ /* 0x040fe200078208ff */
[----:B------:R1:W-:Y:S01]  /*2160*/  @P0 LDGSTS.E.BYPASS.LTC128B.128 [R208+0xb900], [R4.64+0x80], !P4 ;  /* 0x0b90008004d00fae */ /* 0x0003e2000e101d4a */
[----:B------:R-:W-:Y:S01]  /*2170*/  ISETP.GT.AND P0, PT, R8, 0x60, PT ;  /* 0x000000600800780c */ /* 0x000fe20003f04270 */
[----:B------:R-:W-:Y:S01]  /*2180*/  IMAD.MOV.U32 R159, RZ, RZ, c[0x0][0x280] ;  /* 0x0000a000ff9f7624 */ /* 0x000fe200078e00ff */
[----:B------:R-:W-:Y:S01]  /*2190*/  @P2 LEA.HI.X R7, R7, c[0x0][0x224], R9, 0x1, P1 ;  /* 0x0000890007072a11 */ /* 0x000fe200008f0c09 */
[----:B------:R-:W-:Y:S01]  /*21a0*/  IMAD R9, R24, c[0x0][0x1e0], RZ ;  /* 0x0000780018097a24 */ /* 0x000fe200078e02ff */
[----:B------:R-:W-:Y:S01]  /*21b0*/  ISETP.GE.AND P1, PT, R8, 0x41, PT ;  /* 0x000000410800780c */ /* 0x000fe20003f26270 */
[----:B------:R-:W-:Y:S01]  /*21c0*/  IMAD R8, R25, c[0x0][0x290], RZ ;  /* 0x0000a40019087a24 */ /* 0x000fe200078e02ff */
[----:B------:R-:W-:Y:S01]  /*21d0*/  IADD3 R181, R165, UR4, RZ ;  /* 0x00000004a5b57c10 */ /* 0x000fe2000fffe0ff */
[----:B------:R3:W-:Y:S01]  /*21e0*/  @P2 LDGSTS.E.BYPASS.LTC128B.128 [R210+0x9100], [R6.64], !P5 ;  /* 0x0910000006d22fae */ /* 0x0007e2000e901d4a */
[----:B------:R-:W-:Y:S01]  /*21f0*/  IMAD R9, R21, c[0x0][0x1e4], R9 ;  /* 0x0000790015097a24 */ /* 0x000fe200078e0209 */
[----:B------:R-:W-:Y:S01]  /*2200*/  SHF.L.U64.HI R166, R159, R180, c[0x0][0x284] ;  /* 0x0000a1009fa67619 */ /* 0x000fe200000102b4 */
[----:B------:R-:W-:Y:S01]  /*2210*/  IMAD R12, R229, c[0x0][0x294], R8 ;  /* 0x0000a500e50c7a24 */ /* 0x000fe200078e0208 */
[----:B------:R3:W-:Y:S01]  /*2220*/  @P2 LDGSTS.E.BYPASS.LTC128B.128 [R210+0xc900], [R6.64+0x80], !P4 ;  /* 0x0c90008006d22fae */ /* 0x0007e2000e101d4a */
[----:B------:R-:W-:Y:S01]  /*2230*/  IMAD.MOV.U32 R215, RZ, RZ, c[0x0][0x27c] ;  /* 0x00009f00ffd77624 */ /* 0x000fe200078e00ff */
[----:B------:R-:W-:Y:S01]  /*2240*/  SHF.L.U32 R190, R159, 0x5, RZ ;  /* 0x000000059fbe7819 */ /* 0x000fe200000006ff */
[----:B------:R-:W-:-:S02]  /*2250*/  IMAD.SHL.U32 R191, R162, 0x20, RZ ;  /* 0x00000020a2bf7824 */ /* 0x000fc400078e00ff */
[----:B-1----:R-:W-:-:S04]  /*2260*/  IMAD.WIDE.U32 R4, R229, c[0x0][0x280], R32 ;  /* 0x0000a000e5047a25 */ /* 0x002fc800078e0020 */
[----:B------:R-:W-:Y:S01]  /*2270*/  IMAD.IADD R17, R13, 0x1, R5 ;  /* 0x000000010d117824 */ /* 0x000fe200078e0205 */
[----:B------:R-:W-:Y:S01]  /*2280*/  MOV R16, R4 ;  /* 0x0000000400107202 */ /* 0x000fe20000000f00 */
[----:B------:R-:W-:Y:S02]  /*2290*/  IMAD.IADD R5, R11, 0x1, R9 ;  /* 0x000000010b057824 */ /* 0x000fe400078e0209 */
[----:B------:R-:W-:Y:S02]  /*22a0*/  IMAD.MOV.U32 R4, RZ, RZ, R10 ;  /* 0x000000ffff047224 */ /* 0x000fe400078e000a */
[----:B------:R-:W-:Y:S01]  /*22b0*/  IMAD.WIDE.U32 R10, R229, c[0x0][0x290], R28 ;  /* 0x0000a400e50a7a25 */ /* 0x000fe200078e001c */
[----:B---3--:R-:W-:-:S03]  /*22c0*/  @P1 IADD3 R6, P2, R2, R14, RZ ;  /* 0x0000000e02061210 */ /* 0x008fc60007f5e0ff */
[----:B------:R-:W-:Y:S01]  /*22d0*/  IMAD.WIDE.U32 R18, R35, c[0x0][0x1e8], R4 ;  /* 0x00007a0023127a25 */ /* 0x000fe200078e0004 */
[----:B------:R-:W-:Y:S02]  /*22e0*/  @P1 IADD3.X R7, R3, UR5, R15, P2, !PT ;  /* 0x0000000503071c10 */ /* 0x000fe400097fe40f */
[----:B------:R-:W-:Y:S01]  /*22f0*/  @P1 LEA R14, P2, R6, c[0x0][0x220], 0x1 ;  /* 0x00008800060e1a11 */ /* 0x000fe200078408ff */
[----:B------:R-:W-:-:S03]  /*2300*/  @P0 IMAD.WIDE.U32 R2, R179, 0x60, R2 ;  /* 0x00000060b3020825 */ /* 0x000fc600078e0002 */
[----:B------:R-:W-:Y:S01]  /*2310*/  @P1 LEA.HI.X R15, R6, c[0x0][0x224], R7, 0x1, P2 ;  /* 0x00008900060f1a11 */ /* 0x000fe200010f0c07 */
[----:B------:R-:W-:Y:S01]  /*2320*/  IMAD.WIDE.U32 R6, R229, c[0x0][0x290], R32 ;  /* 0x0000a400e5067a25 */ /* 0x000fe200078e0020 */
[----:B------:R-:W-:-:S03]  /*2330*/  @P0 IADD3 R3, R3, UR4, RZ ;  /* 0x0000000403030c10 */ /* 0x000fc6000fffe0ff */
[----:B------:R-:W-:Y:S01]  /*2340*/  IMAD.WIDE.U32 R8, R229, c[0x0][0x280], R28 ;  /* 0x0000a000e5087a25 */ /* 0x000fe200078e001c */
[----:B------:R1:W-:Y:S01]  /*2350*/  @P1 LDGSTS.E.BYPASS.LTC128B.128 [R210+0xa100], [R14.64], !P5 ;  /* 0x0a1000000ed21fae */ /* 0x0003e2000e901d4a */
[----:B------:R-:W-:Y:S02]  /*2360*/  MOV R4, R6 ;  /* 0x0000000600047202 */ /* 0x000fe40000000f00 */
[----:B------:R-:W-:Y:S01]  /*2370*/  IMAD.IADD R5, R12, 0x1, R7 ;  /* 0x000000010c057824 */ /* 0x000fe200078e0207 */
[----:B------:R-:W-:Y:S01]  /*2380*/  IADD3 R9, R9, R13, RZ ;  /* 0x0000000d09097210 */ /* 0x000fe20007ffe0ff */
[----:B------:R-:W-:Y:S01]  /*2390*/  IMAD.IADD R7, R11, 0x1, R12 ;  /* 0x000000010b077824 */ /* 0x000fe200078e020c */
[C---:B------:R-:W-:Y:S01]  /*23a0*/  @P0 LEA R12, P2, R2.reuse, c[0x0][0x220], 0x1 ;  /* 0x00008800020c0a11 */ /* 0x040fe200078408ff */
[----:B------:R1:W-:Y:S01]  /*23b0*/  @P1 LDGSTS.E.BYPASS.LTC128B.128 [R210+0xd900], [R14.64+0x80], !P4 ;  /* 0x0d9000800ed21fae */ /* 0x0003e2000e101d4a */
[----:B------:R-:W-:Y:S01]  /*23c0*/  IMAD.MOV.U32 R6, RZ, RZ, R10 ;  /* 0x000000ffff067224 */ /* 0x000fe200078e000a */
[----:B------:R-:W-:Y:S01]  /*23d0*/  MOV R10, R18 ;  /* 0x00000012000a7202 */ /* 0x000fe20000000f00 */
[----:B------:R-:W-:Y:S01]  /*23e0*/  IMAD R11, R35, c[0x0][0x1ec], R19 ;  /* 0x00007b00230b7a24 */ /* 0x000fe200078e0213 */
[----:B------:R-:W-:Y:S01]  /*23f0*/  @P0 LEA.HI.X R13, R2, c[0x0][0x224], R3, 0x1, P2 ;  /* 0x00008900020d0a11 */ /* 0x000fe200010f0c03 */
[----:B-----5:R-:W-:Y:S01]  /*2400*/  IMAD.WIDE.U32 R108, R144, c[0x0][0x280], R16 ;  /* 0x0000a000906c7a25 */ /* 0x020fe200078e0010 */
[----:B------:R-:W-:-:S02]  /*2410*/  SHF.R.S32.HI R2, RZ, 0x1f, R144 ;  /* 0x0000001fff027819 */ /* 0x000fc40000011490 */
[----:B------:R-:W-:Y:S01]  /*2420*/  SHF.R.S32.HI R3, RZ, 0x1f, R31 ;  /* 0x0000001fff037819 */ /* 0x000fe2000001141f */
[----:B------:R3:W-:Y:S01]  /*2430*/  @P0 LDGSTS.E.BYPASS.LTC128B.128 [R210+0xb100], [R12.64], !P5 ;  /* 0x0b1000000cd20fae */ /* 0x0007e2000e901d4a */
[----:B------:R-:W-:Y:S02]  /*2440*/  IMAD.WIDE.U32 R106, R144, c[0x0][0x290], R4 ;  /* 0x0000a400906a7a25 */ /* 0x000fe400078e0004 */
[----:B------:R-:W-:Y:S01]  /*2450*/  LEA.HI R3, R3, R31, RZ, 0x3 ;  /* 0x0000001f03037211 */ /* 0x000fe200078f18ff */
[----:B------:R3:W-:Y:S01]  /*2460*/  @P0 LDGSTS.E.BYPASS.LTC128B.128 [R210+0xe900], [R12.64+0x80], !P4 ;  /* 0x0e9000800cd20fae */ /* 0x0007e2000e101d4a */
[----:B------:R-:W-:Y:S02]  /*2470*/  IMAD R18, R2, c[0x0][0x290], RZ ;  /* 0x0000a40002127a24 */ /* 0x000fe400078e02ff */
[----:B------:R-:W-:Y:S01]  /*2480*/  IMAD.WIDE.U32 R102, R144, c[0x0][0x290], R6 ;  /* 0x0000a40090667a25 */ /* 0x000fe200078e0006 */
[----:B------:R-:W0:Y:S01]  /*2490*/  LDGDEPBAR ;  /* 0x00000000000079af */ /* 0x000e220000000000 */
[----:B------:R-:W-:Y:S02]  /*24a0*/  WARPSYNC 0xffffffff ;  /* 0xffffffff00007948 */ /* 0x000fe40003800000 */
[----:B------:R-:W-:-:S02]  /*24b0*/  IMAD.SHL.U32 R19, R3, 0x40, RZ ;  /* 0x0000004003137824 */ /* 0x000fc400078e00ff */
[C---:B------:R-:W-:Y:S02]  /*24c0*/  IMAD R3, R144.reuse, c[0x0][0x294], R18 ;  /* 0x0000a50090037a24 */ /* 0x040fe400078e0212 */
[----:B------:R-:W-:Y:S01]  /*24d0*/  IMAD.WIDE.U32 R104, R144, c[0x0][0x280], R8 ;  /* 0x0000a00090687a25 */ /* 0x000fe200078e0008 */
[----:B------:R-:W-:Y:S02]  /*24e0*/  LOP3.LUT R19, R19, 0xfffffe00, RZ, 0xc0, !PT ;  /* 0xfffffe0013137812 */ /* 0x000fe400078ec0ff */
[----:B-1----:R-:W-:Y:S02]  /*24f0*/  SHF.R.S32.HI R15, RZ, 0x1f, R30 ;  /* 0x0000001fff0f7819 */ /* 0x002fe4000001141e */
[----:B------:R-:W-:Y:S02]  /*2500*/  IADD3 R117, R3, R107, RZ ;  /* 0x0000006b03757210 */ /* 0x000fe40007ffe0ff */
[----:B------:R-:W-:Y:S02]  /*2510*/  LEA.HI R15, R15, R30, RZ, 0x3 ;  /* 0x0000001e0f0f7211 */ /* 0x000fe400078f18ff */
[----:B------:R-:W-:-:S02]  /*2520*/  IADD3 R115, R103, R3, RZ ;  /* 0x0000000367737210 */ /* 0x000fc40007ffe0ff */
[----:B------:R-:W-:-:S04]  /*2530*/  SHF.L.U32 R15, R15, 0x6, RZ ;  /* 0x000000060f0f7819 */ /* 0x000fc800000006ff */
[----:B------:R-:W-:Y:S01]  /*2540*/  LOP3.LUT R15, R15, 0xfffffe00, RZ, 0xc0, !PT ;  /* 0xfffffe000f0f7812 */ /* 0x000fe200078ec0ff */
[----:B---3--:R-:W-:Y:S01]  /*2550*/  IMAD R13, R2, c[0x0][0x280], RZ ;  /* 0x0000a000020d7a24 */ /* 0x008fe200078e02ff */
[----:B------:R-:W-:Y:S01]  /*2560*/  SHF.L.U32 R12, R215, 0x1, RZ ;  /* 0x00000001d70c7819 */ /* 0x000fe200000006ff */
[----:B------:R-:W-:Y:S02]  /*2570*/  IMAD R2, R25, c[0x0][0x1e0], RZ ;  /* 0x0000780019027a24 */ /* 0x000fe400078e02ff */
[----:B------:R-:W-:Y:S02]  /*2580*/  IMAD R13, R144, c[0x0][0x284], R13 ;  /* 0x0000a100900d7a24 */ /* 0x000fe400078e020d */
[----:B------:R-:W-:Y:S02]  /*2590*/  IMAD R14, R229, c[0x0][0x1e4], R2 ;  /* 0x00007900e50e7a24 */ /* 0x000fe400078e0202 */
[----:B------:R-:W-:Y:S01]  /*25a0*/  IMAD.IADD R116, R105, 0x1, R13 ;  /* 0x0000000169747824 */ /* 0x000fe200078e020d */
[----:B------:R-:W-:Y:S01]  /*25b0*/  IADD3 R119, R13, R109, RZ ;  /* 0x0000006d0d777210 */ /* 0x000fe20007ffe0ff */
[----:B------:R-:W-:Y:S01]  /*25c0*/  IMAD.IADD R138, R199, 0x1, R14 ;  /* 0x00000001c78a7824 */ /* 0x000fe200078e020e */
[----:B--2---:R-:W-:Y:S01]  /*25d0*/  @P3 SHF.R.S32.HI R2, RZ, 0x1f, R20 ;  /* 0x0000001fff023819 */ /* 0x004fe20000011414 */
[----:B------:R-:W-:Y:S01]  /*25e0*/  @!P3 IMAD.MOV.U32 R2, RZ, RZ, R145 ;  /* 0x000000ffff02b224 */ /* 0x000fe200078e0091 */
[----:B------:R-:W-:-:S04]  /*25f0*/  @!P3 MOV R20, R36 ;  /* 0x000000240014b202 */ /* 0x000fc80000000f00 */
[----:B------:R-:W-:Y:S02]  /*2600*/  SEL R14, R2, RZ, !P6 ;  /* 0x000000ff020e7207 */ /* 0x000fe40007000000 */
[----:B------:R-:W-:-:S03]  /*2610*/  SEL R18, R20, RZ, !P6 ;  /* 0x000000ff14127207 */ /* 0x000fc60007000000 */
[----:B------:R-:W-:Y:S02]  /*2620*/  IMAD R2, R14, c[0x0][0x1f0], RZ ;  /* 0x00007c000e027a24 */ /* 0x000fe400078e02ff */
[----:B------:R-:W-:-:S04]  /*2630*/  IMAD.WIDE.U32 R92, R18, c[0x0][0x1f0], R10 ;  /* 0x00007c00125c7a25 */ /* 0x000fc800078e000a */
[----:B------:R-:W-:Y:S01]  /*2640*/  IMAD R2, R18, c[0x0][0x1f4], R2 ;  /* 0x00007d0012027a24 */ /* 0x000fe200078e0202 */
[----:B------:R-:W-:-:S03]  /*2650*/  IADD3 R118, P1, P0, R92, R198, R32 ;  /* 0x000000c65c767210 */ /* 0x000fc6000783e020 */
[----:B------:R-:W-:-:S05]  /*2660*/  IMAD.IADD R95, R93, 0x1, R2 ;  /* 0x000000015d5f7824 */ /* 0x000fca00078e0202 */
[----:B------:R-:W-:Y:S02]  /*2670*/  IADD3.X R114, R95, R138, R33, P1, P0 ;  /* 0x0000008a5f727210 */ /* 0x000fe40000fe0421 */
[----:B------:R-:W-:Y:S01]  /*2680*/  ISETP.GE.AND P0, PT, R32, c[0x0][0x27c], PT ;  /* 0x00009f0020007a0c */ /* 0x000fe20003f06270 */
[--C-:B------:R-:W-:Y:S01]  /*2690*/  IMAD.WIDE.U32 R2, R35, c[0x0][0x260], R32.reuse ;  /* 0x0000980023027a25 */ /* 0x100fe200078e0020 */
[----:B------:R-:W-:Y:S01]  /*26a0*/  ISETP.GE.AND P2, PT, R215, 0x1, PT ;  /* 0x00000001d700780c */ /* 0x000fe20003f46270 */
[----:B------:R-:W-:Y:S01]  /*26b0*/  BAR.SYNC.DEFER_BLOCKING 0x0 ;  /* 0x0000000000007b1d */ /* 0x000fe20000010000 */
[----:B------:R-:W-:Y:S01]  /*26c0*/  SEL R6, RZ, c[0x0][0x27c], !P0 ;  /* 0x00009f00ff067a07 */ /* 0x000fe20004000000 */
[----:B------:R-:W-:Y:S01]  /*26d0*/  IMAD.WIDE.U32 R4, R35, c[0x0][0x210], R32 ;  /* 0x0000840023047a25 */ /* 0x000fe200078e0020 */
[----:B------:R-:W-:Y:S02]  /*26e0*/  LOP3.LUT R230, R230, 0xfffffff7, RZ, 0xc0, !PT ;  /* 0xfffffff7e6e67812 */ /* 0x000fe400078ec0ff */
[----:B------:R-:W-:Y:S01]  /*26f0*/  IADD3 R142, P1, R229, R21, RZ ;  /* 0x00000015e58e7210 */ /* 0x000fe20007f3e0ff */
[----:B------:R-:W-:Y:S01]  /*2700*/  IMAD.IADD R6, R32, 0x1, R6 ;  /* 0x0000000120067824 */ /* 0x000fe200078e0206 */
[----:B------:R-:W-:Y:S01]  /*2710*/  ULDC.U8 UR6, c[0x0][0x298] ;  /* 0x0000a60000067ab9 */ /* 0x000fe20000000000 */
[C---:B------:R-:W-:Y:S01]  /*2720*/  IMAD R3, R35.reuse, c[0x0][0x264], R3 ;  /* 0x0000990023037a24 */ /* 0x040fe200078e0203 */
[----:B------:R-:W-:Y:S01]  /*2730*/  ULDC UR8, c[0x0][0x1e4] ;  /* 0x0000790000087ab9 */ /* 0x000fe20000000800 */
[----:B------:R-:W-:Y:S01]  /*2740*/  @P0 IADD3 R12, -R12, c[0x0][0x1d4], RZ ;  /* 0x000075000c0c0a10 */ /* 0x000fe20007ffe1ff */
[----:B------:R-:W-:Y:S01]  /*2750*/  IMAD R5, R35, c[0x0][0x214], R5 ;  /* 0x0000850023057a24 */ /* 0x000fe200078e0205 */
[----:B------:R-:W-:Y:S01]  /*2760*/  ISETP.NE.AND P0, PT, RZ, UR6, PT ;  /* 0x00000006ff007c0c */ /* 0x000fe2000bf05270 */
[----:B------:R-:W-:Y:S01]  /*2770*/  IMAD.WIDE.U32 R100, R22, c[0x0][0x268], R2 ;  /* 0x00009a0016647a25 */ /* 0x000fe200078e0002 */
[----:B------:R-:W-:Y:S01]  /*2780*/  SHF.R.S32.HI R7, RZ, 0x1f, R12 ;  /* 0x0000001fff077819 */ /* 0x000fe2000001140c */
[----:B------:R-:W-:Y:S01]  /*2790*/  UMOV UR7, 0x60 ;  /* 0x0000006000077882 */ /* 0x000fe20000000000 */
[----:B------:R-:W-:Y:S01]  /*27a0*/  @P2 LOP3.LUT R230, R230, 0x8, RZ, 0xfc, !PT ;  /* 0x00000008e6e62812 */ /* 0x000fe200078efcff */
[----:B------:R-:W-:Y:S01]  /*27b0*/  IMAD.WIDE.U32 R98, R18, c[0x0][0x218], R4 ;  /* 0x0000860012627a25 */ /* 0x000fe200078e0004 */
[----:B------:R-:W-:Y:S01]  /*27c0*/  LEA.HI R9, R7, R12, RZ, 0x4 ;  /* 0x0000000c07097211 */ /* 0x000fe200078f20ff */
[----:B------:R-:W-:Y:S01]  /*27d0*/  ULDC UR5, c[0x0][0x284] ;  /* 0x0000a10000057ab9 */ /* 0x000fe20000000800 */
[----:B------:R-:W-:Y:S01]  /*27e0*/  SHF.R.S32.HI R7, RZ, 0x1f, R6 ;  /* 0x0000001fff077819 */ /* 0x000fe20000011406 */
[----:B------:R-:W-:Y:S01]  /*27f0*/  IMAD R8, R23, c[0x0][0x268], RZ ;  /* 0x00009a0017087a24 */ /* 0x000fe200078e02ff */
[----:B------:R-:W-:Y:S01]  /*2800*/  SHF.R.S32.HI R3, RZ, 0x4, R9 ;  /* 0x00000004ff037819 */ /* 0x000fe20000011409 */
[----:B------:R-:W-:Y:S01]  /*2810*/  IMAD R10, R14, c[0x0][0x218], RZ ;  /* 0x000086000e0a7a24 */ /* 0x000fe200078e02ff */
[CC--:B------:R-:W-:Y:S01]  /*2820*/  LEA.HI R2, R7.reuse, R6.reuse, RZ, 0x3 ;  /* 0x0000000607027211 */ /* 0x0c0fe200078f18ff */
[----:B------:R-:W-:Y:S01]  /*2830*/  IMAD R16, R22, c[0x0][0x26c], R8 ;  /* 0x00009b0016107a24 */ /* 0x000fe200078e0208 */
[----:B------:R-:W-:Y:S01]  /*2840*/  LEA.HI R6, R7, R6, RZ, 0x6 ;  /* 0x0000000607067211 */ /* 0x000fe200078f30ff */
[----:B------:R-:W-:Y:S01]  /*2850*/  IMAD R17, R18, c[0x0][0x21c], R10 ;  /* 0x0000870012117a24 */ /* 0x000fe200078e020a */
[----:B------:R-:W-:Y:S01]  /*2860*/  LOP3.LUT R5, R157, 0x38, R2, 0xf8, !PT ;  /* 0x000000389d057812 */ /* 0x000fe200078ef802 */
[----:B------:R-:W-:Y:S01]  /*2870*/  ULDC UR4, c[0x0][0x294] ;  /* 0x0000a50000047ab9 */ /* 0x000fe20000000800 */
[----:B------:R-:W-:Y:S01]  /*2880*/  LEA.HI.SX32 R3, R2, R3, 0x1d ;  /* 0x0000000302037211 */ /* 0x000fe200078feaff */
[----:B------:R-:W-:Y:S01]  /*2890*/  IMAD.MOV.U32 R178, RZ, RZ, 0x6 ;  /* 0x00000006ffb27424 */ /* 0x000fe200078e00ff */
[----:B------:R-:W-:Y:S01]  /*28a0*/  SHF.R.S32.HI R4, RZ, 0x6, R6 ;  /* 0x00000006ff047819 */ /* 0x000fe20000011406 */
[----:B------:R-:W-:Y:S01]  /*28b0*/  UIMAD UR8, UR8, 0x60, URZ ;  /* 0x00000060080878a4 */ /* 0x000fe2000f8e023f */
[----:B------:R-:W-:Y:S01]  /*28c0*/  LOP3.LUT R6, R156, 0x38, R2, 0xf8, !PT ;  /* 0x000000389c067812 */ /* 0x000fe200078ef802 */
[----:B------:R-:W-:Y:S01]  /*28d0*/  IMAD.SHL.U32 R94, R3, 0x8, RZ ;  /* 0x00000008035e7824 */ /* 0x000fe200078e00ff */
[----:B------:R-:W-:Y:S01]  /*28e0*/  LOP3.LUT R11, R5, R200, RZ, 0x3c, !PT ;  /* 0x000000c8050b7212 */ /* 0x000fe200078e3cff */
[C---:B------:R-:W-:Y:S01]  /*28f0*/  IMAD R7, R4.reuse, 0x1c00, R169 ;  /* 0x00001c0004077824 */ /* 0x040fe200078e02a9 */
[----:B------:R-:W-:Y:S01]  /*2900*/  SHF.R.S32.HI R5, RZ, 0x1f, R3 ;  /* 0x0000001fff057819 */ /* 0x000fe20000011403 */
[----:B------:R-:W-:Y:S01]  /*2910*/  IMAD R8, R4, 0x1c00, R168 ;  /* 0x00001c0004087824 */ /* 0x000fe200078e02a8 */
[--C-:B------:R-:W-:Y:S01]  /*2920*/  LOP3.LUT R9, R146, 0x38, R2.reuse, 0xf8, !PT ;  /* 0x0000003892097812 */ /* 0x100fe200078ef802 */
[----:B------:R-:W-:Y:S01]  /*2930*/  IMAD R10, R4, 0x1c00, R19 ;  /* 0x00001c00040a7824 */ /* 0x000fe200078e0213 */
[----:B------:R-:W-:Y:S01]  /*2940*/  LOP3.LUT R6, R6, R214, RZ, 0x3c, !PT ;  /* 0x000000d606067212 */ /* 0x000fe200078e3cff */
[----:B------:R-:W-:Y:S01]  /*2950*/  IMAD.IADD R14, R8, 0x1, R11 ;  /* 0x00000001080e7824 */ /* 0x000fe200078e020b */
[----:B------:R-:W-:Y:S01]  /*2960*/  LEA.HI R5, R5, R3, RZ, 0x3 ;  /* 0x0000000305057211 */ /* 0x000fe200078f18ff */
[----:B------:R-:W-:Y:S01]  /*2970*/  UIMAD UR5, UR7, UR5, URZ ;  /* 0x00000005070572a4 */ /* 0x000fe2000f8e023f */
[----:B------:R-:W-:Y:S01]  /*2980*/  LOP3.LUT R9, R9, R26, RZ, 0x3c, !PT ;  /* 0x0000001a09097212 */ /* 0x000fe200078e3cff */
[----:B------:R-:W-:Y:S01]  /*2990*/  UIMAD UR4, UR7, UR4, URZ ;  /* 0x00000004070472a4 */ /* 0x000fe2000f8e023f */
[----:B------:R-:W-:Y:S01]  /*29a0*/  IADD3 R13, R7, R6, RZ ;  /* 0x00000006070d7210 */ /* 0x000fe20007ffe0ff */
[----:B------:R-:W-:Y:S01]  /*29b0*/  IMAD R175, R148, c[0x0][0x1e4], RZ ;  /* 0x0000790094af7a24 */ /* 0x000fe200078e02ff */
[----:B------:R-:W-:Y:S01]  /*29c0*/  LOP3.LUT R6, R147, 0x38, R2, 0xf8, !PT ;  /* 0x0000003893067812 */ /* 0x000fe200078ef802 */
[----:B------:R-:W-:Y:S01]  /*29d0*/  IMAD.IADD R12, R10, 0x1, R9 ;  /* 0x000000010a0c7824 */ /* 0x000fe200078e0209 */
[----:B------:R-:W-:Y:S01]  /*29e0*/  SHF.R.S32.HI R3, RZ, 0x3, R5 ;  /* 0x00000003ff037819 */ /* 0x000fe20000011405 */
[----:B------:R-:W-:Y:S01]  /*29f0*/  IMAD R9, R4, 0x1c00, R15 ;  /* 0x00001c0004097824 */ /* 0x000fe200078e020f */
[--C-:B------:R-:W-:Y:S01]  /*2a00*/  LOP3.LUT R5, R146, 0x38, R94.reuse, 0xf8, !PT ;  /* 0x0000003892057812 */ /* 0x100fe200078ef85e */
[----:B------:R-:W-:Y:S01]  /*2a10*/  IMAD R176, R148, c[0x0][0x284], RZ ;  /* 0x0000a10094b07a24 */ /* 0x000fe200078e02ff */
[-C--:B------:R-:W-:Y:S01]  /*2a20*/  LOP3.LUT R8, R6, R27.reuse, RZ, 0x3c, !PT ;  /* 0x0000001b06087212 */ /* 0x080fe200078e3cff */
[----:B------:R-:W-:Y:S01]  /*2a30*/  IMAD R6, R3, 0x1c00, R19 ;  /* 0x00001c0003067824 */ /* 0x000fe200078e0213 */
[----:B------:R-:W-:Y:S01]  /*2a40*/  LOP3.LUT R4, R147, 0x38, R94, 0xf8, !PT ;  /* 0x0000003893047812 */ /* 0x000fe200078ef85e */
[----:B------:R-:W-:Y:S01]  /*2a50*/  IMAD R7, R3, 0x1c00, R15 ;  /* 0x00001c0003077824 */ /* 0x000fe200078e020f */
[----:B------:R-:W-:Y:S01]  /*2a60*/  LOP3.LUT R5, R5, R26, RZ, 0x3c, !PT ;  /* 0x0000001a05057212 */ /* 0x000fe200078e3cff */
[----:B------:R-:W-:Y:S01]  /*2a70*/  IMAD.IADD R11, R9, 0x1, R8 ;  /* 0x00000001090b7824 */ /* 0x000fe200078e0208 */
[----:B------:R-:W-:Y:S01]  /*2a80*/  LOP3.LUT R4, R4, R27, RZ, 0x3c, !PT ;  /* 0x0000001b04047212 */ /* 0x000fe200078e3cff */
[----:B------:R-:W-:Y:S01]  /*2a90*/  IMAD R177, R148, c[0x0][0x294], RZ ;  /* 0x0000a50094b17a24 */ /* 0x000fe200078e02ff */
[----:B------:R-:W-:Y:S01]  /*2aa0*/  IADD3 R10, R6, R5, RZ ;  /* 0x00000005060a7210 */ /* 0x000fe20007ffe0ff */
[----:B------:R-:W-:Y:S01]  /*2ab0*/  IMAD.WIDE.U32 R152, R148, c[0x0][0x1e0], RZ ;  /* 0x0000780094987a25 */ /* 0x000fe200078e00ff */
[----:B------:R-:W-:-:S02]  /*2ac0*/  LOP3.LUT R6, R157, 0x38, R94, 0xf8, !PT ;  /* 0x000000389d067812 */ /* 0x000fc400078ef85e */
[----:B------:R-:W-:Y:S01]  /*2ad0*/  LOP3.LUT R5, R156, 0x38, R94, 0xf8, !PT ;  /* 0x000000389c057812 */ /* 0x000fe200078ef85e */
[----:B------:R-:W-:Y:S01]  /*2ae0*/  IMAD.IADD R9, R7, 0x1, R4 ;  /* 0x0000000107097824 */ /* 0x000fe200078e0204 */
[----:B------:R-:W-:Y:S01]  /*2af0*/  LOP3.LUT R6, R6, R200, RZ, 0x3c, !PT ;  /* 0x000000c806067212 */ /* 0x000fe200078e3cff */
[C---:B------:R-:W-:Y:S01]  /*2b00*/  IMAD R7, R3.reuse, 0x1c00, R168 ;  /* 0x00001c0003077824 */ /* 0x040fe200078e02a8 */
[----:B------:R-:W-:Y:S01]  /*2b10*/  MOV R15, c[0x0][0x1e0] ;  /* 0x00007800000f7a02 */ /* 0x000fe20000000f00 */
[----:B------:R-:W-:Y:S01]  /*2b20*/  IMAD R4, R3, 0x1c00, R169 ;  /* 0x00001c0003047824 */ /* 0x000fe200078e02a9 */
[----:B------:R-:W-:Y:S01]  /*2b30*/  LOP3.LUT R3, R5, R214, RZ, 0x3c, !PT ;  /* 0x000000d605037212 */ /* 0x000fe200078e3cff */
[----:B------:R-:W-:Y:S01]  /*2b40*/  IMAD.IADD R8, R7, 0x1, R6 ;  /* 0x0000000107087824 */ /* 0x000fe200078e0206 */
[----:B------:R-:W-:Y:S01]  /*2b50*/  SHF.R.S32.HI R5, RZ, 0x1f, R31 ;  /* 0x0000001fff057819 */ /* 0x000fe2000001141f */
[----:B------:R-:W-:Y:S01]  /*2b60*/  IMAD.WIDE.U32 R150, R148, c[0x0][0x280], RZ ;  /* 0x0000a00094967a25 */ /* 0x000fe200078e00ff */
[----:B------:R-:W-:-:S02]  /*2b70*/  SHF.R.S32.HI R6, RZ, 0x1f, R30 ;  /* 0x0000001fff067819 */ /* 0x000fc4000001141e */
[----:B------:R-:W-:Y:S01]  /*2b80*/  LOP3.LUT R230, R230, 0xfffffffb, RZ, 0xc0, !PT ;  /* 0xfffffffbe6e67812 */ /* 0x000fe200078ec0ff */
[----:B------:R-:W-:Y:S01]  /*2b90*/  IMAD.IADD R7, R4, 0x1, R3 ;  /* 0x0000000104077824 */ /* 0x000fe200078e0203 */
[----:B------:R-:W-:Y:S01]  /*2ba0*/  SHF.R.S32.HI R3, RZ, 0x1f, R34 ;  /* 0x0000001fff037819 */ /* 0x000fe20000011422 */
[----:B------:R-:W-:Y:S01]  /*2bb0*/  IMAD.WIDE.U32 R192, R30, c[0x0][0x1e0], RZ ;  /* 0x000078001ec07a25 */ /* 0x000fe200078e00ff */
[----:B------:R-:W-:Y:S02]  /*2bc0*/  LOP3.LUT R111, R2, 0xfffffff8, RZ, 0xc0, !PT ;  /* 0xfffffff8026f7812 */ /* 0x000fe400078ec0ff */
[----:B------:R-:W-:Y:S01]  /*2bd0*/  SHF.L.U32 R188, R159, 0x6, RZ ;  /* 0x000000069fbc7819 */ /* 0x000fe200000006ff */
[----:B------:R-:W-:Y:S01]  /*2be0*/  IMAD R4, R3, c[0x0][0x1e0], RZ ;  /* 0x0000780003047a24 */ /* 0x000fe200078e02ff */
[----:B------:R-:W-:Y:S01]  /*2bf0*/  ISETP.GE.AND P6, PT, R32, c[0x0][0x1d4], PT ;  /* 0x0000750020007a0c */ /* 0x000fe20003fc6270 */
[----:B------:R-:W-:Y:S01]  /*2c00*/  IMAD R3, R5, c[0x0][0x1e0], RZ ;  /* 0x0000780005037a24 */ /* 0x000fe200078e02ff */
[----:B------:R-:W-:Y:S01]  /*2c10*/  SHF.L.U64.HI R180, R15, R180, c[0x0][0x1e4] ;  /* 0x000079000fb47619 */ /* 0x000fe200000102b4 */
[----:B------:R-:W-:Y:S01]  /*2c20*/  IMAD R5, R6, c[0x0][0x1e0], RZ ;  /* 0x0000780006057a24 */ /* 0x000fe200078e02ff */
[----:B------:R-:W-:Y:S01]  /*2c30*/  @P0 LOP3.LUT R230, R230, 0x4, RZ, 0xfc, !PT ;  /* 0x00000004e6e60812 */ /* 0x000fe200078efcff */
[----:B------:R-:W-:Y:S01]  /*2c40*/  IMAD R6, R34, c[0x0][0x1e4], R4 ;  /* 0x0000790022067a24 */ /* 0x000fe200078e0204 */
[----:B------:R-:W-:Y:S01]  /*2c50*/  IADD3 R176, R151, R176, RZ ;  /* 0x000000b097b07210 */ /* 0x000fe20007ffe0ff */
[C---:B------:R-:W-:Y:S01]  /*2c60*/  IMAD.WIDE.U32 R184, R159.reuse, 0x60, RZ ;  /* 0x000000609fb87825 */ /* 0x040fe200078e00ff */
[----:B------:R-:W-:-:S02]  /*2c70*/  SHF.L.U64.HI R159, R159, R178, c[0x0][0x284] ;  /* 0x0000a1009f9f7619 */ /* 0x000fc400000102b2 */
[----:B------:R-:W-:Y:S01]  /*2c80*/  SHF.L.U32 R206, R15, 0x5, RZ ;  /* 0x000000050fce7819 */ /* 0x000fe200000006ff */
[----:B------:R-:W-:Y:S01]  /*2c90*/  IMAD.WIDE.U32 R182, R162, 0x60, RZ ;  /* 0x00000060a2b67825 */ /* 0x000fe200078e00ff */
[----:B------:R-:W-:Y:S02]  /*2ca0*/  IADD3 R120, R185, UR5, RZ ;  /* 0x00000005b9787c10 */ /* 0x000fe4000fffe0ff */
[----:B------:R-:W-:Y:S01]  /*2cb0*/  SHF.R.S32.HI R113, RZ, 0x1f, R111 ;  /* 0x0000001fff717819 */ /* 0x000fe2000001146f */
[----:B------:R-:W-:Y:S01]  /*2cc0*/  IMAD.WIDE.U32 R160, R15, 0x60, RZ ;  /* 0x000000600fa07825 */ /* 0x000fe200078e00ff */
[----:B------:R-:W-:Y:S02]  /*2cd0*/  IADD3 R121, R183, UR4, RZ ;  /* 0x00000004b7797c10 */ /* 0x000fe4000fffe0ff */
[----:B------:R-:W-:Y:S01]  /*2ce0*/  SHF.R.S32.HI R112, RZ, 0x1f, R94 ;  /* 0x0000001fff707819 */ /* 0x000fe2000001145e */
[----:B------:R-:W-:Y:S01]  /*2cf0*/  IMAD R4, R30, c[0x0][0x1e4], R5 ;  /* 0x000079001e047a24 */ /* 0x000fe200078e0205 */
[----:B------:R-:W-:Y:S01]  /*2d00*/  IADD3 R174, R161, UR8, RZ ;  /* 0x00000008a1ae7c10 */ /* 0x000fe2000fffe0ff */
[----:B------:R-:W-:Y:S01]  /*2d10*/  IMAD.WIDE.U32 R148, R148, c[0x0][0x290], RZ ;  /* 0x0000a40094947a25 */ /* 0x000fe200078e00ff */
[----:B------:R-:W-:-:S02]  /*2d20*/  SHF.L.U32 R134, R14, 0x1, RZ ;  /* 0x000000010e867819 */ /* 0x000fc400000006ff */
[----:B------:R-:W-:Y:S01]  /*2d30*/  IADD3 R135, R193, R4, RZ ;  /* 0x00000004c1877210 */ /* 0x000fe20007ffe0ff */
[----:B------:R-:W-:Y:S01]  /*2d40*/  IMAD.WIDE.U32 R196, R34, c[0x0][0x1e0], RZ ;  /* 0x0000780022c47a25 */ /* 0x000fe200078e00ff */
[----:B------:R-:W-:Y:S02]  /*2d50*/  SHF.L.U32 R131, R11, 0x1, RZ ;  /* 0x000000010b837819 */ /* 0x000fe400000006ff */
[----:B------:R-:W-:Y:S01]  /*2d60*/  SHF.L.U32 R128, R8, 0x1, RZ ;  /* 0x0000000108807819 */ /* 0x000fe200000006ff */
[----:B------:R-:W-:-:S04]  /*2d70*/  IMAD.WIDE.U32 R194, R31, c[0x0][0x1e0], RZ ;  /* 0x000078001fc27a25 */ /* 0x000fc800078e00ff */
[----:B------:R-:W-:Y:S02]  /*2d80*/  IMAD R3, R31, c[0x0][0x1e4], R3 ;  /* 0x000079001f037a24 */ /* 0x000fe400078e0203 */
[C---:B------:R-:W-:Y:S01]  /*2d90*/  IMAD.SHL.U32 R212, R179.reuse, 0x40, RZ ;  /* 0x00000040b3d47824 */ /* 0x040fe200078e00ff */
[-C--:B------:R-:W-:Y:S01]  /*2da0*/  SHF.L.U64.HI R179, R179, R178.reuse, c[0x0][0x23c] ;  /* 0x00008f00b3b37619 */ /* 0x080fe200000102b2 */
[C---:B------:R-:W-:Y:S01]  /*2db0*/  IMAD.SHL.U32 R189, R162.reuse, 0x40, RZ ;  /* 0x00000040a2bd7824 */ /* 0x040fe200078e00ff */
[-C--:B------:R-:W-:Y:S01]  /*2dc0*/  SHF.L.U64.HI R162, R162, R178.reuse, c[0x0][0x294] ;  /* 0x0000a500a2a27619 */ /* 0x080fe200000102b2 */
[----:B------:R-:W-:Y:S01]  /*2dd0*/  IMAD.X R141, R25, 0x1, R24, P1 ;  /* 0x00000001198d7824 */ /* 0x000fe200008e0618 */
[----:B------:R-:W-:Y:S01]  /*2de0*/  SHF.L.U64.HI R178, R15, R178, c[0x0][0x1e4] ;  /* 0x000079000fb27619 */ /* 0x000fe200000102b2 */
[----:B------:R-:W-:Y:S02]  /*2df0*/  IMAD.IADD R175, R153, 0x1, R175 ;  /* 0x0000000199af7824 */ /* 0x000fe400078e02af */
[----:B------:R-:W-:-:S02]  /*2e00*/  IMAD.IADD R177, R149, 0x1, R177 ;  /* 0x0000000195b17824 */ /* 0x000fc400078e02b1 */
[----:B------:R-:W-:Y:S02]  /*2e10*/  IMAD.SHL.U32 R211, R15, 0x40, RZ ;  /* 0x000000400fd37824 */ /* 0x000fe400078e00ff */
[----:B------:R-:W-:Y:S02]  /*2e20*/  IMAD.IADD R137, R197, 0x1, R6 ;  /* 0x00000001c5897824 */ /* 0x000fe400078e0206 */
[----:B------:R-:W-:Y:S02]  /*2e30*/  IMAD.IADD R136, R195, 0x1, R3 ;  /* 0x00000001c3887824 */ /* 0x000fe400078e0203 */
[----:B------:R-:W-:Y:S02]  /*2e40*/  IMAD.IADD R110, R101, 0x1, R16 ;  /* 0x00000001656e7824 */ /* 0x000fe400078e0210 */
[----:B------:R-:W-:Y:S02]  /*2e50*/  IMAD.IADD R97, R99, 0x1, R17 ;  /* 0x0000000163617824 */ /* 0x000fe400078e0211 */
[----:B------:R-:W-:-:S02]  /*2e60*/  IMAD.SHL.U32 R133, R13, 0x2, RZ ;  /* 0x000000020d857824 */ /* 0x000fc400078e00ff */
[----:B------:R-:W-:Y:S02]  /*2e70*/  IMAD.SHL.U32 R132, R12, 0x2, RZ ;  /* 0x000000020c847824 */ /* 0x000fe400078e00ff */
[----:B------:R-:W-:Y:S02]  /*2e80*/  IMAD.SHL.U32 R130, R10, 0x2, RZ ;  /* 0x000000020a827824 */ /* 0x000fe400078e00ff */
[----:B------:R-:W-:Y:S02]  /*2e90*/  IMAD.SHL.U32 R129, R9, 0x2, RZ ;  /* 0x0000000209817824 */ /* 0x000fe400078e00ff */
[----:B------:R-:W-:Y:S02]  /*2ea0*/  IMAD.SHL.U32 R127, R7, 0x2, RZ ;  /* 0x00000002077f7824 */ /* 0x000fe400078e00ff */
.L_x_299:
[----:B------:R-:W-:Y:S01]  /*2eb0*/  SHF.R.S32.HI R96, RZ, 0x1f, R38 ;  /* 0x0000001fff607819 */ /* 0x000fe20000011426 */
[-C--:B-1----:R-:W-:Y:S01]  /*2ec0*/  IMAD R2, R175, R38.reuse, RZ ;  /* 0x00000026af027224 */ /* 0x082fe200078e02ff */
[----:B------:R-:W-:Y:S01]  /*2ed0*/  ISETP.GE.AND P2, PT, R215, 0x1, PT ;  /* 0x00000001d700780c */ /* 0x000fe20003f46270 */
[----:B------:R-:W-:Y:S04]  /*2ee0*/  DEPBAR.LE SB0, 0x0 ;  /* 0x000080000000791a */ /* 0x000fe80000000000 */
[C---:B------:R-:W-:Y:S01]  /*2ef0*/  IADD3 R217, R229.reuse, 0x60, RZ ;  /* 0x00000060e5d97810 */ /* 0x040fe20007ffe0ff */
[----:B------:R-:W-:Y:S01]  /*2f00*/  IMAD.WIDE.U32 R76, R152, R38, RZ ;  /* 0x00000026984c7225 */ /* 0x000fe200078e00ff */
[C---:B------:R-:W-:Y:S01]  /*2f10*/  IADD3 R218, R229.reuse, 0x40, RZ ;  /* 0x00000040e5da7810 */ /* 0x040fe20007ffe0ff */
[----:B------:R-:W-:Y:S01]  /*2f20*/  WARPSYNC 0xffffffff ;  /* 0xffffffff00007948 */ /* 0x000fe20003800000 */
[----:B------:R-:W-:Y:S01]  /*2f30*/  IADD3 R219, R229, 0x20, RZ ;  /* 0x00000020e5db7810 */ /* 0x000fe20007ffe0ff */
[----:B------:R-:W-:Y:S01]  /*2f40*/  IMAD R2, R96, R152, R2 ;  /* 0x0000009860027224 */ /* 0x000fe200078e0202 */
[----:B------:R-:W-:Y:S01]  /*2f50*/  BAR.SYNC.DEFER_BLOCKING 0x0 ;  /* 0x0000000000007b1d */ /* 0x000fe20000010000 */
[-C--:B------:R-:W-:Y:S02]  /*2f60*/  IADD3 R3, P1, P0, R118, R76.reuse, R206 ;  /* 0x0000004c76037210 */ /* 0x080fe4000783e0ce */
[----:B------:R-:W-:Y:S05]  /*2f70*/  IMAD.IADD R83, R77, 0x1, R2 ;  /* 0x000000014d537824 */ /* 0x000fea00078e0202 */
[-C--:B------:R-:W-:Y:S02]  /*2f80*/  IADD3.X R5, R114, R83.reuse, R180, P1, P0 ;  /* 0x0000005372057210 */ /* 0x080fe40000fe04b4 */
[-C--:B------:R-:W-:Y:S04]  /*2f90*/  IADD3 R2, P0, R118, R76.reuse, RZ ;  /* 0x0000004c76027210 */ /* 0x080fe80007f1e0ff */
[C---:B------:R-:W-:Y:S01]  /*2fa0*/  LEA R66, P1, R2.reuse, c[0x0][0x1c8], 0x1 ;  /* 0x0000720002427a11 */ /* 0x040fe200078208ff */
[----:B------:R-:W-:Y:S01]  /*2fb0*/  IMAD.X R4, R83, 0x1, R114, P0 ;  /* 0x0000000153047824 */ /* 0x000fe200000e0672 */
[C---:B------:R-:W-:Y:S04]  /*2fc0*/  LEA R72, P0, R3.reuse, c[0x0][0x1c8], 0x1 ;  /* 0x0000720003487a11 */ /* 0x040fe800078008ff */
[----:B------:R-:W-:Y:S02]  /*2fd0*/  LEA.HI.X R67, R2, c[0x0][0x1cc], R4, 0x1, P1 ;  /* 0x0000730002437a11 */ /* 0x000fe400008f0c04 */
[----:B------:R-:W-:Y:S02]  /*2fe0*/  LEA.HI.X R73, R3, c[0x0][0x1cc], R5, 0x1, P0 ;  /* 0x0000730003497a11 */ /* 0x000fe400000f0c05 */
[-C--:B------:R-:W-:Y:S04]  /*2ff0*/  IADD3 R2, P1, P0, R118, R76.reuse, R211 ;  /* 0x0000004c76027210 */ /* 0x080fe8000783e0d3 */
[-C--:B------:R-:W-:Y:S01]  /*3000*/  IADD3.X R4, R114, R83.reuse, R178, P1, P0 ;  /* 0x0000005372047210 */ /* 0x080fe20000fe04b2 */
[----:B------:R-:W-:Y:S01]  /*3010*/  BSSY B2, `(.L_x_251) ;  /* 0x00004e2000027945 */ /* 0x000fe20003800000 */
[----:B------:R-:W-:Y:S04]  /*3020*/  IADD3 R3, P1, P0, R118, R76, R160 ;  /* 0x0000004c76037210 */ /* 0x000fe8000783e0a0 */
[----:B------:R-:W-:Y:S02]  /*3030*/  IADD3.X R5, R114, R83, R174, P1, P0 ;  /* 0x0000005372057210 */ /* 0x000fe40000fe04ae */
[C---:B------:R-:W-:Y:S02]  /*3040*/  LEA R74, P1, R2.reuse, c[0x0][0x1c8], 0x1 ;  /* 0x00007200024a7a11 */ /* 0x040fe400078208ff */
[C---:B------:R-:W-:Y:S02]  /*3050*/  LEA R78, P0, R3.reuse, c[0x0][0x1c8], 0x1 ;  /* 0x00007200034e7a11 */ /* 0x040fe400078008ff */
[----:B------:R-:W-:Y:S02]  /*3060*/  LEA.HI.X R75, R2, c[0x0][0x1cc], R4, 0x1, P1 ;  /* 0x00007300024b7a11 */ /* 0x000fe400008f0c04 */
[----:B------:R-:W-:Y:S01]  /*3070*/  LEA.HI.X R79, R3, c[0x0][0x1cc], R5, 0x1, P0 ;  /* 0x00007300034f7a11 */ /* 0x000fe200000f0c05 */
[----:B------:R-:W-:-:S05]  /*3080*/  @!P2 BRA `(.L_x_252) ;  /* 0x00004ae00000a947 */ /* 0x000fca0003800000 */
[-C--:B------:R-:W-:Y:S01]  /*3090*/  IMAD R4, R176, R38.reuse, RZ ;  /* 0x00000026b0047224 */ /* 0x080fe200078e02ff */
[----:B------:R-:W-:Y:S01]  /*30a0*/  LOP3.LUT P2, RZ, R230, 0x4, RZ, 0xc0, !PT ;  /* 0x00000004e6ff7812 */ /* 0x000fe2000784c0ff */
[-C--:B------:R-:W-:Y:S02]  /*30b0*/  IMAD R3, R177, R38.reuse, RZ ;  /* 0x00000026b1037224 */ /* 0x080fe400078e02ff */
[----:B------:R-:W-:Y:S02]  /*30c0*/  IMAD R2, R38, -0x70, R0 ;  /* 0xffffff9026027824 */ /* 0x000fe400078e0200 */
[-C--:B------:R-:W-:Y:S03]  /*30d0*/  IMAD.WIDE.U32 R36, R150, R38.reuse, RZ ;  /* 0x0000002696247225 */ /* 0x080fe600078e00ff */
[----:B------:R-:W-:Y:S01]  /*30e0*/  IMNMX R82, R2, 0x70, PT ;  /* 0x0000007002527817 */ /* 0x000fe20003800200 */
[----:B------:R-:W-:Y:S04]  /*30f0*/  IMAD.WIDE.U32 R42, R148, R38, RZ ;  /* 0x00000026942a7225 */ /* 0x000fe800078e00ff */
[C---:B------:R-:W-:Y:S02]  /*3100*/  IMAD R4, R96.reuse, R150, R4 ;  /* 0x0000009660047224 */ /* 0x040fe400078e0204 */
[----:B------:R-:W-:Y:S03]  /*3110*/  IMAD R3, R96, R148, R3 ;  /* 0x0000009460037224 */ /* 0x000fe600078e0203 */
[----:B------:R-:W-:Y:S02]  /*3120*/  IADD3 R64, R37, R4, RZ ;  /* 0x0000000425407210 */ /* 0x000fe40007ffe0ff */
[----:B------:R-:W-:Y:S01]  /*3130*/  IADD3 R69, R43, R3, RZ ;  /* 0x000000032b457210 */ /* 0x000fe20007ffe0ff */
[----:B------:R-:W-:-:S05]  /*3140*/  @!P2 BRA `(.L_x_253) ;  /* 0x000026400000a947 */ /* 0x000fca0003800000 */
[----:B------:R-:W-:Y:S01]  /*3150*/  ISETP.GE.AND P5, PT, R229, R82, PT ;  /* 0x00000052e500720c */ /* 0x000fe20003fa6270 */
[----:B------:R-:W-:Y:S01]  /*3160*/  BSSY B0, `(.L_x_254) ;  /* 0x000001b000007945 */ /* 0x000fe20003800000 */
[----:B------:R-:W-:Y:S01]  /*3170*/  CS2R R16, SRZ ;  /* 0x0000000000107805 */ /* 0x000fe2000001ff00 */
[----:B------:R-:W-:Y:S01]  /*3180*/  CS2R R12, SRZ ;  /* 0x00000000000c7805 */ /* 0x000fe2000001ff00 */
[----:B------:R-:W-:Y:S01]  /*3190*/  CS2R R2, SRZ ;  /* 0x0000000000027805 */ /* 0x000fe2000001ff00 */
[----:B------:R-:W-:Y:S01]  /*31a0*/  CS2R R44, SRZ ;  /* 0x00000000002c7805 */ /* 0x000fe2000001ff00 */
[----:B------:R-:W-:Y:S07]  /*31b0*/  CS2R R40, SRZ ;  /* 0x0000000000287805 */ /* 0x000fee000001ff00 */
[----:B------:R-:W-:-:S05]  /*31c0*/  @P5 BRA `(.L_x_255) ;  /* 0x0000014000005947 */ /* 0x000fca0003800000 */
[----:B------:R-:W-:Y:S01]  /*31d0*/  IADD3 R2, P0, R104, R36, RZ ;  /* 0x0000002468027210 */ /* 0x000fe20007f1e0ff */
[----:B------:R-:W-:Y:S01]  /*31e0*/  CS2R R40, SRZ ;  /* 0x0000000000287805 */ /* 0x000fe2000001ff00 */
[----:B------:R-:W-:Y:S01]  /*31f0*/  CS2R R12, SRZ ;  /* 0x00000000000c7805 */ /* 0x000fe2000001ff00 */
[----:B------:R-:W-:Y:S02]  /*3200*/  CS2R R44, SRZ ;  /* 0x00000000002c7805 */ /* 0x000fe4000001ff00 */
[----:B------:R-:W-:Y:S01]  /*3210*/  IMAD.X R4, R64, 0x1, R116, P0 ;  /* 0x0000000140047824 */ /* 0x000fe200000e0674 */
[----:B------:R-:W-:Y:S05]  /*3220*/  IADD3 R3, P0, R102, R42, RZ ;  /* 0x0000002a66037210 */ /* 0x000fea0007f1e0ff */
[----:B------:R-:W-:Y:S01]  /*3230*/  IMAD.X R5, R69, 0x1, R115, P0 ;  /* 0x0000000145057824 */ /* 0x000fe200000e0673 */
[C---:B------:R-:W-:Y:S04]  /*3240*/  LEA R6, P0, R2.reuse, c[0x0][0x270], 0x1 ;  /* 0x00009c0002067a11 */ /* 0x040fe800078008ff */
[----:B------:R-:W-:Y:S02]  /*3250*/  LEA.HI.X R7, R2, c[0x0][0x274], R4, 0x1, P0 ;  /* 0x00009d0002077a11 */ /* 0x000fe400000f0c04 */
[C---:B------:R-:W-:Y:S04]  /*3260*/  LEA R4, P0, R3.reuse, c[0x0][0x288], 0x1 ;  /* 0x0000a20003047a11 */ /* 0x040fe800078008ff */
[----:B------:R-:W-:Y:S02]  /*3270*/  LEA.HI.X R5, R3, c[0x0][0x28c], R5, 0x1, P0 ;  /* 0x0000a30003057a11 */ /* 0x000fe400000f0c05 */
[----:B------:R-:W-:Y:S01]  /*3280*/  ISETP.GE.AND P0, PT, R28, c[0x0][0x27c], PT ;  /* 0x00009f001c007a0c */ /* 0x000fe20003f06270 */
[----:B------:R-:W-:Y:S11]  /*3290*/  CS2R R2, SRZ ;  /* 0x0000000000027805 */ /* 0x000ff6000001ff00 */
[----:B------:R-:W-:Y:S01]  /*32a0*/  @!UPT UIADD3 URZ, URZ, URZ, URZ ;  /* 0x0000003f3f3ff290 */ /* 0x000fe2000fffe03f */
[----:B------:R1:W5:Y:S04]  /*32b0*/  @!P0 LDG.E.64 R2, [R6.64] ;  /* 0x0000000a06028981 */ /* 0x000368000c1e1b00 */
[----:B------:R1:W5:Y:S01]  /*32c0*/  @!P0 LDG.E.64 R40, [R4.64] ;  /* 0x0000000a04288981 */ /* 0x000362000c1e1b00 */
[----:B------:R-:W-:Y:S11]  /*32d0*/  ISETP.GE.AND P0, PT, R68, c[0x0][0x27c], PT ;  /* 0x00009f0044007a0c */ /* 0x000ff60003f06270 */
[----:B------:R-:W-:Y:S02]  /*32e0*/  @!UPT UIADD3 URZ, URZ, URZ, URZ ;  /* 0x0000003f3f3ff290 */ /* 0x000fe4000fffe03f */
[----:B------:R1:W5:Y:S04]  /*32f0*/  @!P0 LDG.E.64 R12, [R6.64+0x40] ;  /* 0x0000400a060c8981 */ /* 0x000368000c1e1b00 */
[----:B------:R1:W5:Y:S02]  /*3300*/  @!P0 LDG.E.64 R44, [R4.64+0x40] ;  /* 0x0000400a042c8981 */ /* 0x000364000c1e1b00 */
.L_x_255:
[----:B------:R-:W-:Y:S05]  /*3310*/  BSYNC B0 ;  /* 0x0000000000007941 */ /* 0x000fea0003800000 */
.L_x_254:
[----:B------:R-:W-:Y:S01]  /*3320*/  ISETP.GE.AND P4, PT, R219, R82, PT ;  /* 0x00000052db00720c */ /* 0x000fe20003f86270 */
[----:B-1---5:R-:W-:Y:S01]  /*3330*/  IMAD.MOV.U32 R4, RZ, RZ, R12 ;  /* 0x000000ffff047224 */ /* 0x022fe200078e000c */
[----:B------:R-:W-:Y:S01]  /*3340*/  MOV R7, R44 ;  /* 0x0000002c00077202 */ /* 0x000fe20000000f00 */
[----:B------:R-:W-:Y:S01]  /*3350*/  IMAD.MOV.U32 R6, RZ, RZ, R13 ;  /* 0x000000ffff067224 */ /* 0x000fe200078e000d */
[----:B------:R-:W-:Y:S01]  /*3360*/  BSSY B0, `(.L_x_256) ;  /* 0x0000023000007945 */ /* 0x000fe20003800000 */
[----:B------:R-:W-:Y:S01]  /*3370*/  IMAD.MOV.U32 R5, RZ, RZ, R2 ;  /* 0x000000ffff057224 */ /* 0x000fe200078e0002 */
[----:B------:R-:W-:Y:S01]  /*3380*/  PRMT R58, R7, 0x7610, R58 ;  /* 0x00007610073a7816 */ /* 0x000fe2000000003a */
[----:B------:R-:W-:Y:S01]  /*3390*/  CS2R R14, SRZ ;  /* 0x00000000000e7805 */ /* 0x000fe2000001ff00 */
[----:B------:R-:W-:Y:S01]  /*33a0*/  PRMT R25, R6, 0x5410, R4 ;  /* 0x0000541006197816 */ /* 0x000fe20000000004 */
[----:B------:R-:W-:Y:S01]  /*33b0*/  IMAD.MOV.U32 R4, RZ, RZ, R3 ;  /* 0x000000ffff047224 */ /* 0x000fe200078e0003 */
[----:B------:R-:W-:Y:S01]  /*33c0*/  CS2R R48, SRZ ;  /* 0x0000000000307805 */ /* 0x000fe2000001ff00 */
[----:B------:R-:W-:Y:S01]  /*33d0*/  IMAD.MOV.U32 R6, RZ, RZ, R45 ;  /* 0x000000ffff067224 */ /* 0x000fe200078e002d */
[----:B------:R-:W-:Y:S02]  /*33e0*/  CS2R R46, SRZ ;  /* 0x00000000002e7805 */ /* 0x000fe4000001ff00 */
[----:B------:R-:W-:Y:S01]  /*33f0*/  PRMT R24, R4, 0x5410, R5 ;  /* 0x0000541004187816 */ /* 0x000fe20000000005 */
[----:B------:R-:W-:Y:S01]  /*3400*/  IMAD.MOV.U32 R5, RZ, RZ, R40 ;  /* 0x000000ffff057224 */ /* 0x000fe200078e0028 */
[----:B------:R-:W-:Y:S02]  /*3410*/  MOV R4, R41 ;  /* 0x0000002900047202 */ /* 0x000fe40000000f00 */
[----:B------:R-:W-:Y:S02]  /*3420*/  PRMT R58, R58, 0x5410, R6 ;  /* 0x000054103a3a7816 */ /* 0x000fe40000000006 */
[----:B------:R-:W-:Y:S01]  /*3430*/  PRMT R39, R5, 0x5410, R4 ;  /* 0x0000541005277816 */ /* 0x000fe20000000004 */
[----:B------:R-:W-:-:S05]  /*3440*/  @P4 BRA `(.L_x_257) ;  /* 0x0000014000004947 */ /* 0x000fca0003800000 */
[----:B------:R-:W-:Y:S01]  /*3450*/  IADD3 R4, P1, P0, R104, R36, R190 ;  /* 0x0000002468047210 */ /* 0x000fe2000783e0be */
[----:B------:R-:W-:Y:S01]  /*3460*/  CS2R R14, SRZ ;  /* 0x00000000000e7805 */ /* 0x000fe2000001ff00 */
[----:B------:R-:W-:Y:S01]  /*3470*/  CS2R R46, SRZ ;  /* 0x00000000002e7805 */ /* 0x000fe2000001ff00 */
[----:B------:R-:W-:Y:S01]  /*3480*/  CS2R R16, SRZ ;  /* 0x0000000000107805 */ /* 0x000fe2000001ff00 */
[----:B------:R-:W-:Y:S01]  /*3490*/  IADD3.X R7, R116, R64, R166, P1, P0 ;  /* 0x0000004074077210 */ /* 0x000fe20000fe04a6 */
[----:B------:R-:W-:Y:S01]  /*34a0*/  CS2R R48, SRZ ;  /* 0x0000000000307805 */ /* 0x000fe2000001ff00 */
[----:B------:R-:W-:Y:S04]  /*34b0*/  IADD3 R5, P1, P0, R102, R42, R191 ;  /* 0x0000002a66057210 */ /* 0x000fe8000783e0bf */
[----:B------:R-:W-:Y:S02]  /*34c0*/  IADD3.X R8, R115, R69, R167, P1, P0 ;  /* 0x0000004573087210 */ /* 0x000fe40000fe04a7 */
[C---:B------:R-:W-:Y:S04]  /*34d0*/  LEA R6, P0, R4.reuse, c[0x0][0x270], 0x1 ;  /* 0x00009c0004067a11 */ /* 0x040fe800078008ff */
[----:B------:R-:W-:Y:S02]  /*34e0*/  LEA.HI.X R7, R4, c[0x0][0x274], R7, 0x1, P0 ;  /* 0x00009d0004077a11 */ /* 0x000fe400000f0c07 */
[C---:B------:R-:W-:Y:S04]  /*34f0*/  LEA R4, P0, R5.reuse, c[0x0][0x288], 0x1 ;  /* 0x0000a20005047a11 */ /* 0x040fe800078008ff */
[----:B------:R-:W-:Y:S02]  /*3500*/  LEA.HI.X R5, R5, c[0x0][0x28c], R8, 0x1, P0 ;  /* 0x0000a30005057a11 */ /* 0x000fe400000f0c08 */
[----:B------:R-:W-:Y:S11]  /*3510*/  ISETP.GE.AND P0, PT, R28, c[0x0][0x27c], PT ;  /* 0x00009f001c007a0c */ /* 0x000ff60003f06270 */
[----:B------:R-:W-:Y:S02]  /*3520*/  @!UPT UIADD3 URZ, URZ, URZ, URZ ;  /* 0x0000003f3f3ff290 */ /* 0x000fe4000fffe03f */
[----:B------:R1:W5:Y:S04]  /*3530*/  @!P0 LDG.E.64 R14, [R6.64] ;  /* 0x0000000a060e8981 */ /* 0x000368000c1e1b00 */
[----:B------:R1:W5:Y:S01]  /*3540*/  @!P0 LDG.E.64 R46, [R4.64] ;  /* 0x0000000a042e8981 */ /* 0x000362000c1e1b00 */
[----:B------:R-:W-:Y:S11]  /*3550*/  ISETP.GE.AND P0, PT, R68, c[0x0][0x27c], PT ;  /* 0x00009f0044007a0c */ /* 0x000ff60003f06270 */
[----:B------:R-:W-:Y:S02]  /*3560*/  @!UPT UIADD3 URZ, URZ, URZ, URZ ;  /* 0x0000003f3f3ff290 */ /* 0x000fe4000fffe03f */
[----:B------:R1:W5:Y:S04]  /*3570*/  @!P0 LDG.E.64 R16, [R6.64+0x40] ;  /* 0x0000400a06108981 */ /* 0x000368000c1e1b00 */
[----:B------:R1:W5:Y:S02]  /*3580*/  @!P0 LDG.E.64 R48, [R4.64+0x40] ;  /* 0x0000400a04308981 */ /* 0x000364000c1e1b00 */
.L_x_257:
[----:B------:R-:W-:Y:S05]  /*3590*/  BSYNC B0 ;  /* 0x0000000000007941 */ /* 0x000fea0003800000 */
.L_x_256:
[----:B------:R-:W-:Y:S01]  /*35a0*/  ISETP.GE.AND P3, PT, R218, R82, PT ;  /* 0x00000052da00720c */ /* 0x000fe20003f66270 */
[----:B-1---5:R-:W-:Y:S01]  /*35b0*/  IMAD.MOV.U32 R7, RZ, RZ, R16 ;  /* 0x000000ffff077224 */ /* 0x022fe200078e0010 */
[----:B------:R-:W-:Y:S01]  /*35c0*/  MOV R5, R14 ;  /* 0x0000000e00057202 */ /* 0x000fe20000000f00 */
[----:B------:R-:W-:Y:S01]  /*35d0*/  IMAD.MOV.U32 R6, RZ, RZ, R17 ;  /* 0x000000ffff067224 */ /* 0x000fe200078e0011 */
[----:B------:R-:W-:Y:S01]  /*35e0*/  BSSY B0, `(.L_x_258) ;  /* 0x0000024000007945 */ /* 0x000fe20003800000 */
[----:B------:R-:W-:Y:S01]  /*35f0*/  IMAD.MOV.U32 R4, RZ, RZ, R15 ;  /* 0x000000ffff047224 */ /* 0x000fe200078e000f */
[----:B------:R-:W-:Y:S01]  /*3600*/  CS2R R26, SRZ ;  /* 0x00000000001a7805 */ /* 0x000fe2000001ff00 */
[----:B------:R-:W-:Y:S01]  /*3610*/  CS2R R20, SRZ ;  /* 0x0000000000147805 */ /* 0x000fe2000001ff00 */
[----:B------:R-:W-:Y:S01]  /*3620*/  PRMT R31, R6, 0x5410, R7 ;  /* 0x00005410061f7816 */ /* 0x000fe20000000007 */
[----:B------:R-:W-:Y:S01]  /*3630*/  IMAD.MOV.U32 R7, RZ, RZ, R48 ;  /* 0x000000ffff077224 */ /* 0x000fe200078e0030 */
[----:B------:R-:W-:Y:S01]  /*3640*/  PRMT R30, R4, 0x5410, R5 ;  /* 0x00005410041e7816 */ /* 0x000fe20000000005 */
[----:B------:R-:W-:Y:S01]  /*3650*/  IMAD.MOV.U32 R5, RZ, RZ, R46 ;  /* 0x000000ffff057224 */ /* 0x000fe200078e002e */
[----:B------:R-:W-:Y:S01]  /*3660*/  MOV R6, R49 ;  /* 0x0000003100067202 */ /* 0x000fe20000000f00 */
[----:B------:R-:W-:Y:S01]  /*3670*/  CS2R R18, SRZ ;  /* 0x0000000000127805 */ /* 0x000fe2000001ff00 */
[----:B------:R-:W-:Y:S01]  /*3680*/  MOV R4, R47 ;  /* 0x0000002f00047202 */ /* 0x000fe20000000f00 */
[----:B------:R-:W-:Y:S01]  /*3690*/  CS2R R52, SRZ ;  /* 0x0000000000347805 */ /* 0x000fe2000001ff00 */
[----:B------:R-:W-:Y:S01]  /*36a0*/  PRMT R60, R7, 0x5410, R6 ;  /* 0x00005410073c7816 */ /* 0x000fe20000000006 */
[----:B------:R-:W-:Y:S01]  /*36b0*/  CS2R R50, SRZ ;  /* 0x0000000000327805 */ /* 0x000fe2000001ff00 */
        /* <DEDUP_REMOVED lines=22> */
.L_x_259:
[----:B------:R-:W-:Y:S05]  /*3820*/  BSYNC B0 ;  /* 0x0000000000007941 */ /* 0x000fea0003800000 */
.L_x_258:
        /* <DEDUP_REMOVED lines=38> */
.L_x_261:
[----:B------:R-:W-:Y:S05]  /*3a90*/  BSYNC B0 ;  /* 0x0000000000007941 */ /* 0x000fea0003800000 */
.L_x_260:
[----:B-1---5:R-:W-:Y:S01]  /*3aa0*/  MOV R5, R22 ;  /* 0x0000001600057202 */ /* 0x022fe20000000f00 */
[----:B------:R-:W-:Y:S01]  /*3ab0*/  IMAD.MOV.U32 R7, RZ, RZ, R26 ;  /* 0x000000ffff077224 */ /* 0x000fe200078e001a */
[----:B------:R-:W-:Y:S01]  /*3ac0*/  BSSY B1, `(.L_x_262) ;  /* 0x000007a000017945 */ /* 0x000fe20003800000 */
[----:B------:R-:W-:Y:S02]  /*3ad0*/  IMAD.MOV.U32 R6, RZ, RZ, R27 ;  /* 0x000000ffff067224 */ /* 0x000fe400078e001b */
[----:B------:R-:W-:Y:S03]  /*3ae0*/  IMAD.MOV.U32 R4, RZ, RZ, R23 ;  /* 0x000000ffff047224 */ /* 0x000fe600078e0017 */
[----:B------:R-:W-:Y:S01]  /*3af0*/  PRMT R37, R6, 0x5410, R7 ;  /* 0x0000541006257816 */ /* 0x000fe20000000007 */
[----:B------:R-:W-:Y:S01]  /*3b00*/  IMAD.MOV.U32 R7, RZ, RZ, R56 ;  /* 0x000000ffff077224 */ /* 0x000fe200078e0038 */
[----:B------:R-:W-:Y:S01]  /*3b10*/  PRMT R36, R4, 0x5410, R5 ;  /* 0x0000541004247816 */ /* 0x000fe20000000005 */
[----:B------:R-:W-:Y:S01]  /*3b20*/  IMAD.MOV.U32 R5, RZ, RZ, R54 ;  /* 0x000000ffff057224 */ /* 0x000fe200078e0036 */
[----:B------:R-:W-:Y:S02]  /*3b30*/  MOV R6, R57 ;  /* 0x0000003900067202 */ /* 0x000fe40000000f00 */
[----:B------:R-:W-:Y:S02]  /*3b40*/  MOV R4, R55 ;  /* 0x0000003700047202 */ /* 0x000fe40000000f00 */
[----:B------:R-:W-:Y:S02]  /*3b50*/  PRMT R64, R7, 0x5410, R6 ;  /* 0x0000541007407816 */ /* 0x000fe40000000006 */
[----:B------:R-:W-:Y:S01]  /*3b60*/  PRMT R63, R5, 0x5410, R4 ;  /* 0x00005410053f7816 */ /* 0x000fe20000000004 */
[----:B------:R-:W-:-:S05]  /*3b70*/  @P5 BRA `(.L_x_263) ;  /* 0x000006e000005947 */ /* 0x000fca0003800000 */
[----:B------:R-:W-:Y:S01]  /*3b80*/  BSSY B0, `(.L_x_264) ;  /* 0x0000036000007945 */ /* 0x000fe20003800000 */
[----:B------:R-:W-:-:S05]  /*3b90*/  @P6 BRA `(.L_x_265) ;  /* 0x0000034000006947 */ /* 0x000fca0003800000 */
[----:B------:R-:W-:Y:S01]  /*3ba0*/  ISETP.GE.AND P0, PT, R28, c[0x0][0x27c], PT ;  /* 0x00009f001c007a0c */ /* 0x000fe20003f06270 */
[----:B------:R-:W1:Y:S11]  /*3bb0*/  LDS.128 R8, [R208+0x8100] ;  /* 0x00810000d0087984 */ /* 0x000e760000000c00 */
[----:B------:R-:W-:Y:S01]  /*3bc0*/  @!UPT UIADD3 URZ, URZ, URZ, URZ ;  /* 0x0000003f3f3ff290 */ /* 0x000fe2000fffe03f */
[----:B------:R-:W-:Y:S02]  /*3bd0*/  @!P0 SHF.R.U64 R5, R40, 0x10, R41 ;  /* 0x0000001028058819 */ /* 0x000fe40000001229 */
[--C-:B------:R-:W-:Y:S02]  /*3be0*/  @!P0 SHF.R.U64 R2, R2, 0x10, R3.reuse ;  /* 0x0000001002028819 */ /* 0x100fe40000001203 */
[----:B------:R-:W-:Y:S02]  /*3bf0*/  @!P0 SHF.R.U32.HI R3, RZ, 0x10, R3 ;  /* 0x00000010ff038819 */ /* 0x000fe40000011603 */
[----:B------:R-:W-:Y:S02]  /*3c00*/  @!P0 PRMT R5, R39, 0x5410, R5 ;  /* 0x0000541027058816 */ /* 0x000fe40000000005 */
[C---:B------:R-:W-:Y:S02]  /*3c10*/  @!P0 PRMT R2, R24.reuse, 0x5432, R2 ;  /* 0x0000543218028816 */ /* 0x040fe40000000002 */
[----:B------:R-:W-:Y:S02]  /*3c20*/  @!P0 SHF.R.U32.HI R4, RZ, 0x10, R41 ;  /* 0x00000010ff048819 */ /* 0x000fe40000011629 */
[----:B------:R-:W-:Y:S01]  /*3c30*/  @!P0 PRMT R6, R24, 0x5410, R3 ;  /* 0x0000541018068816 */ /* 0x000fe20000000003 */
[----:B------:R-:W-:Y:S01]  /*3c40*/  @!P0 IMAD.U32 R24, R5, 0x10000, RZ ;  /* 0x0001000005188824 */ /* 0x000fe200078e00ff */
[----:B------:R-:W-:Y:S01]  /*3c50*/  @!P0 PRMT R42, R39, 0x5432, R4 ;  /* 0x00005432272a8816 */ /* 0x000fe20000000004 */
[C---:B------:R-:W-:Y:S01]  /*3c60*/  @!P0 IMAD.U32 R7, R2.reuse, 0x10000, RZ ;  /* 0x0001000002078824 */ /* 0x040fe200078e00ff */
[----:B------:R-:W-:Y:S02]  /*3c70*/  @!P0 LOP3.LUT R40, R5, 0xffff0000, RZ, 0xc0, !PT ;  /* 0xffff000005288812 */ /* 0x000fe400078ec0ff */
[----:B------:R-:W-:Y:S01]  /*3c80*/  @!P0 LOP3.LUT R5, R2, 0xffff0000, RZ, 0xc0, !PT ;  /* 0xffff000002058812 */ /* 0x000fe200078ec0ff */
[C---:B-1----:R-:W-:Y:S01]  /*3c90*/  @!P0 IMAD.U32 R41, R9.reuse, 0x10000, RZ ;  /* 0x0001000009298824 */ /* 0x042fe200078e00ff */
[C---:B------:R-:W-:Y:S02]  /*3ca0*/  @!P0 LOP3.LUT R3, R8.reuse, 0xffff0000, RZ, 0xc0, !PT ;  /* 0xffff000008038812 */ /* 0x040fe400078ec0ff */
[----:B------:R-:W-:Y:S02]  /*3cb0*/  @!P0 LOP3.LUT R4, R9, 0xffff0000, RZ, 0xc0, !PT ;  /* 0xffff000009048812 */ /* 0x000fe400078ec0ff */
[----:B------:R-:W-:Y:S01]  /*3cc0*/  @!P0 SHF.L.U32 R39, R8, 0x10, RZ ;  /* 0x0000001008278819 */ /* 0x000fe200000006ff */
[C---:B------:R-:W-:Y:S02]  /*3cd0*/  @!P0 FMUL.FTZ R43, R3.reuse, R24 ;  /* 0x00000018032b8220 */ /* 0x040fe40000410000 */
[----:B------:R-:W-:Y:S02]  /*3ce0*/  @!P0 FMUL.FTZ R2, R3, R7 ;  /* 0x0000000703028220 */ /* 0x000fe40000410000 */
[C---:B------:R-:W-:Y:S02]  /*3cf0*/  @!P0 FMUL.FTZ R65, R4.reuse, R40 ;  /* 0x0000002804418220 */ /* 0x040fe40000410000 */
[----:B------:R-:W-:Y:S01]  /*3d00*/  @!P0 FMUL.FTZ R3, R4, R5 ;  /* 0x0000000504038220 */ /* 0x000fe20000410000 */
[----:B------:R-:W-:Y:S01]  /*3d10*/  @!P0 LOP3.LUT R4, R10, 0xffff0000, RZ, 0xc0, !PT ;  /* 0xffff00000a048812 */ /* 0x000fe200078ec0ff */
[----:B------:R-:W-:Y:S01]  /*3d20*/  @!P0 FFMA.FTZ R71, R39, R7, -R43 ;  /* 0x0000000727478223 */ /* 0x000fe2000001082b */
[----:B------:R-:W-:Y:S01]  /*3d30*/  @!P0 SHF.L.U32 R43, R11, 0x10, RZ ;  /* 0x000000100b2b8819 */ /* 0x000fe200000006ff */
[----:B------:R-:W-:Y:S01]  /*3d40*/  @!P0 FFMA.FTZ R2, R24, R39, R2 ;  /* 0x0000002718028223 */ /* 0x000fe20000010002 */
[----:B------:R-:W-:Y:S01]  /*3d50*/  @!P0 SHF.L.U32 R39, R10, 0x10, RZ ;  /* 0x000000100a278819 */ /* 0x000fe200000006ff */
[C---:B------:R-:W-:Y:S01]  /*3d60*/  @!P0 IMAD.U32 R24, R42.reuse, 0x10000, RZ ;  /* 0x000100002a188824 */ /* 0x040fe200078e00ff */
[----:B------:R-:W-:Y:S01]  /*3d70*/  @!P0 LOP3.LUT R42, R42, 0xffff0000, RZ, 0xc0, !PT ;  /* 0xffff00002a2a8812 */ /* 0x000fe200078ec0ff */
[C---:B------:R-:W-:Y:S01]  /*3d80*/  @!P0 IMAD.U32 R7, R6.reuse, 0x10000, RZ ;  /* 0x0001000006078824 */ /* 0x040fe200078e00ff */
[----:B------:R-:W-:Y:S01]  /*3d90*/  @!P0 LOP3.LUT R6, R6, 0xffff0000, RZ, 0xc0, !PT ;  /* 0xffff000006068812 */ /* 0x000fe200078ec0ff */
[----:B------:R-:W-:Y:S01]  /*3da0*/  @!P0 FFMA.FTZ R70, R41, R5, -R65 ;  /* 0x0000000529468223 */ /* 0x000fe20000010841 */
[----:B------:R-:W-:Y:S01]  /*3db0*/  @!P0 LOP3.LUT R5, R11, 0xffff0000, RZ, 0xc0, !PT ;  /* 0xffff00000b058812 */ /* 0x000fe200078ec0ff */
[C---:B------:R-:W-:Y:S02]  /*3dc0*/  @!P0 FMUL.FTZ R65, R4.reuse, R24 ;  /* 0x0000001804418220 */ /* 0x040fe40000410000 */
[----:B------:R-:W-:Y:S02]  /*3dd0*/  @!P0 FMUL.FTZ R4, R4, R7 ;  /* 0x0000000704048220 */ /* 0x000fe40000410000 */
[C---:B------:R-:W-:Y:S02]  /*3de0*/  @!P0 FMUL.FTZ R69, R5.reuse, R42 ;  /* 0x0000002a05458220 */ /* 0x040fe40000410000 */
[-C--:B------:R-:W-:Y:S02]  /*3df0*/  @!P0 FMUL.FTZ R5, R5, R6.reuse ;  /* 0x0000000605058220 */ /* 0x080fe40000410000 */
[----:B------:R-:W-:Y:S02]  /*3e00*/  @!P0 FFMA.FTZ R3, R40, R41, R3 ;  /* 0x0000002928038223 */ /* 0x000fe40000010003 */
[----:B------:R-:W-:Y:S02]  /*3e10*/  @!P0 FFMA.FTZ R4, R24, R39, R4 ;  /* 0x0000002718048223 */ /* 0x000fe40000010004 */
[----:B------:R-:W-:Y:S01]  /*3e20*/  @!P0 FFMA.FTZ R65, R39, R7, -R65 ;  /* 0x0000000727418223 */ /* 0x000fe20000010841 */
[----:B------:R-:W-:Y:S01]  /*3e30*/  @!P0 F2FP.BF16.PACK_AB R7, R2, R71 ;  /* 0x000000470207823e */ /* 0x000fe200000010ff */
[----:B------:R-:W-:Y:S01]  /*3e40*/  @!P0 FFMA.FTZ R69, R43, R6, -R69 ;  /* 0x000000062b458223 */ /* 0x000fe20000010845 */
[----:B------:R-:W-:Y:S01]  /*3e50*/  @!P0 F2FP.BF16.PACK_AB R6, R3, R70 ;  /* 0x000000460306823e */ /* 0x000fe200000010ff */
[----:B------:R-:W-:Y:S01]  /*3e60*/  @!P0 FFMA.FTZ R5, R42, R43, R5 ;  /* 0x0000002b2a058223 */ /* 0x000fe20000010005 */
[----:B------:R-:W-:Y:S01]  /*3e70*/  @!P0 F2FP.BF16.PACK_AB R3, R4, R65 ;  /* 0x000000410403823e */ /* 0x000fe200000010ff */
[----:B------:R-:W-:Y:S01]  /*3e80*/  @!P0 IMAD.MOV.U32 R8, RZ, RZ, R7 ;  /* 0x000000ffff088224 */ /* 0x000fe200078e0007 */
[----:B------:R-:W-:Y:S02]  /*3e90*/  @!P0 MOV R9, R6 ;  /* 0x0000000600098202 */ /* 0x000fe40000000f00 */
[----:B------:R-:W-:Y:S01]  /*3ea0*/  @!P0 F2FP.BF16.PACK_AB R2, R5, R69 ;  /* 0x000000450502823e */ /* 0x000fe200000010ff */
[----:B------:R-:W-:Y:S03]  /*3eb0*/  @!P0 IMAD.MOV.U32 R10, RZ, RZ, R3 ;  /* 0x000000ffff0a8224 */ /* 0x000fe600078e0003 */
[----:B------:R-:W-:Y:S05]  /*3ec0*/  @!P0 MOV R11, R2 ;  /* 0x00000002000b8202 */ /* 0x000fea0000000f00 */
[----:B------:R1:W-:Y:S02]  /*3ed0*/  STG.E.128 [R66.64], R8 ;  /* 0x0000000842007986 */ /* 0x0003e4000c101d0a */
.L_x_265:
[----:B------:R-:W-:Y:S05]  /*3ee0*/  BSYNC B0 ;  /* 0x0000000000007941 */ /* 0x000fea0003800000 */
.L_x_264:
[----:B------:R-:W-:Y:S11]  /*3ef0*/  ISETP.GE.AND P0, PT, R209, c[0x0][0x1d4], PT ;  /* 0x00007500d1007a0c */ /* 0x000ff60003f06270 */
[----:B------:R-:W-:Y:S02]  /*3f00*/  @!UPT UIADD3 URZ, URZ, URZ, URZ ;  /* 0x0000003f3f3ff290 */ /* 0x000fe4000fffe03f */
[----:B------:R-:W-:-:S05]  /*3f10*/  @P0 BRA `(.L_x_263) ;  /* 0x0000034000000947 */ /* 0x000fca0003800000 */
[----:B------:R-:W-:Y:S01]  /*3f20*/  ISETP.GE.AND P0, PT, R68, c[0x0][0x27c], PT ;  /* 0x00009f0044007a0c */ /* 0x000fe20003f06270 */
[----:B-1----:R-:W1:Y:S11]  /*3f30*/  LDS.128 R8, [R208+0xb900] ;  /* 0x00b90000d0087984 */ /* 0x002e760000000c00 */
[----:B------:R-:W-:Y:S01]  /*3f40*/  @!UPT UIADD3 URZ, URZ, URZ, URZ ;  /* 0x0000003f3f3ff290 */ /* 0x000fe2000fffe03f */
[----:B------:R-:W-:Y:S02]  /*3f50*/  @!P0 SHF.R.U64 R5, R44, 0x10, R45 ;  /* 0x000000102c058819 */ /* 0x000fe4000000122d */
[--C-:B------:R-:W-:Y:S02]  /*3f60*/  @!P0 SHF.R.U64 R2, R12, 0x10, R13.reuse ;  /* 0x000000100c028819 */ /* 0x100fe4000000120d */
[----:B------:R-:W-:Y:S02]  /*3f70*/  @!P0 SHF.R.U32.HI R3, RZ, 0x10, R13 ;  /* 0x00000010ff038819 */ /* 0x000fe4000001160d */
[C---:B------:R-:W-:Y:S02]  /*3f80*/  @!P0 PRMT R2, R25.reuse, 0x5432, R2 ;  /* 0x0000543219028816 */ /* 0x040fe40000000002 */
[----:B------:R-:W-:Y:S02]  /*3f90*/  @!P0 PRMT R5, R58, 0x5410, R5 ;  /* 0x000054103a058816 */ /* 0x000fe40000000005 */
[----:B------:R-:W-:Y:S01]  /*3fa0*/  @!P0 SHF.R.U32.HI R4, RZ, 0x10, R45 ;  /* 0x00000010ff048819 */ /* 0x000fe2000001162d */
[----:B------:R-:W-:Y:S01]  /*3fb0*/  @!P0 IMAD.U32 R6, R2, 0x10000, RZ ;  /* 0x0001000002068824 */ /* 0x000fe200078e00ff */
[----:B------:R-:W-:Y:S01]  /*3fc0*/  @!P0 PRMT R7, R25, 0x5410, R3 ;  /* 0x0000541019078816 */ /* 0x000fe20000000003 */
[C---:B------:R-:W-:Y:S01]  /*3fd0*/  @!P0 IMAD.U32 R12, R5.reuse, 0x10000, RZ ;  /* 0x00010000050c8824 */ /* 0x040fe200078e00ff */
[----:B------:R-:W-:Y:S02]  /*3fe0*/  @!P0 PRMT R39, R58, 0x5432, R4 ;  /* 0x000054323a278816 */ /* 0x000fe40000000004 */
        /* <DEDUP_REMOVED lines=22> */
[-C--:B------:R-:W-:Y:S02]  /*4150*/  @!P0 FMUL.FTZ R4, R4, R6.reuse ;  /* 0x0000000604048220 */ /* 0x080fe40000410000 */
[C---:B------:R-:W-:Y:S02]  /*4160*/  @!P0 FMUL.FTZ R42, R5.reuse, R39 ;  /* 0x00000027052a8220 */ /* 0x040fe40000410000 */
[----:B------:R-:W-:Y:S02]  /*4170*/  @!P0 FMUL.FTZ R5, R5, R7 ;  /* 0x0000000705058220 */ /* 0x000fe40000410000 */
[----:B------:R-:W-:Y:S02]  /*4180*/  @!P0 FFMA.FTZ R3, R24, R25, R3 ;  /* 0x0000001918038223 */ /* 0x000fe40000010003 */
[----:B------:R-:W-:Y:S02]  /*4190*/  @!P0 FFMA.FTZ R4, R12, R13, R4 ;  /* 0x0000000d0c048223 */ /* 0x000fe40000010004 */
[----:B------:R-:W-:Y:S01]  /*41a0*/  @!P0 FFMA.FTZ R41, R13, R6, -R41 ;  /* 0x000000060d298223 */ /* 0x000fe20000010829 */
[----:B------:R-:W-:Y:S01]  /*41b0*/  @!P0 F2FP.BF16.PACK_AB R6, R3, R43 ;  /* 0x0000002b0306823e */ /* 0x000fe200000010ff */
[----:B------:R-:W-:Y:S01]  /*41c0*/  @!P0 FFMA.FTZ R42, R40, R7, -R42 ;  /* 0x00000007282a8223 */ /* 0x000fe2000001082a */
[----:B------:R-:W-:Y:S01]  /*41d0*/  @!P0 F2FP.BF16.PACK_AB R7, R2, R44 ;  /* 0x0000002c0207823e */ /* 0x000fe200000010ff */
[----:B------:R-:W-:Y:S01]  /*41e0*/  @!P0 FFMA.FTZ R5, R39, R40, R5 ;  /* 0x0000002827058223 */ /* 0x000fe20000010005 */
[----:B------:R-:W-:Y:S02]  /*41f0*/  @!P0 F2FP.BF16.PACK_AB R3, R4, R41 ;  /* 0x000000290403823e */ /* 0x000fe400000010ff */
[----:B------:R-:W-:Y:S01]  /*4200*/  @!P0 MOV R9, R6 ;  /* 0x0000000600098202 */ /* 0x000fe20000000f00 */
[----:B------:R-:W-:Y:S01]  /*4210*/  @!P0 IMAD.MOV.U32 R8, RZ, RZ, R7 ;  /* 0x000000ffff088224 */ /* 0x000fe200078e0007 */
[----:B------:R-:W-:Y:S01]  /*4220*/  @!P0 F2FP.BF16.PACK_AB R2, R5, R42 ;  /* 0x0000002a0502823e */ /* 0x000fe200000010ff */
[----:B------:R-:W-:Y:S03]  /*4230*/  @!P0 IMAD.MOV.U32 R10, RZ, RZ, R3 ;  /* 0x000000ffff0a8224 */ /* 0x000fe600078e0003 */
[----:B------:R-:W-:Y:S05]  /*4240*/  @!P0 MOV R11, R2 ;  /* 0x00000002000b8202 */ /* 0x000fea0000000f00 */
[----:B------:R1:W-:Y:S02]  /*4250*/  STG.E.128 [R66.64+0x80], R8 ;  /* 0x0000800842007986 */ /* 0x0003e4000c101d0a */
.L_x_263:
[----:B------:R-:W-:Y:S05]  /*4260*/  BSYNC B1 ;  /* 0x0000000000017941 */ /* 0x000fea0003800000 */
.L_x_262:
[----:B------:R-:W-:Y:S01]  /*4270*/  BSSY B1, `(.L_x_266) ;  /* 0x0000070000017945 */ /* 0x000fe20003800000 */
[----:B------:R-:W-:-:S05]  /*4280*/  @P4 BRA `(.L_x_267) ;  /* 0x000006e000004947 */ /* 0x000fca0003800000 */
[----:B------:R-:W-:Y:S01]  /*4290*/  BSSY B0, `(.L_x_268) ;  /* 0x0000036000007945 */ /* 0x000fe20003800000 */
[----:B------:R-:W-:-:S05]  /*42a0*/  @P6 BRA `(.L_x_269) ;  /* 0x0000034000006947 */ /* 0x000fca0003800000 */
[----:B------:R-:W-:Y:S01]  /*42b0*/  ISETP.GE.AND P0, PT, R28, c[0x0][0x27c], PT ;  /* 0x00009f001c007a0c */ /* 0x000fe20003f06270 */
[----:B-1----:R-:W1:Y:S11]  /*42c0*/  LDS.128 R8, [R208+0x9100] ;  /* 0x00910000d0087984 */ /* 0x002e760000000c00 */
[----:B------:R-:W-:Y:S01]  /*42d0*/  @!UPT UIADD3 URZ, URZ, URZ, URZ ;  /* 0x0000003f3f3ff290 */ /* 0x000fe2000fffe03f */
[----:B------:R-:W-:Y:S02]  /*42e0*/  @!P0 SHF.R.U64 R5, R46, 0x10, R47 ;  /* 0x000000102e058819 */ /* 0x000fe4000000122f */
[--C-:B------:R-:W-:Y:S02]  /*42f0*/  @!P0 SHF.R.U64 R2, R14, 0x10, R15.reuse ;  /* 0x000000100e028819 */ /* 0x100fe4000000120f */
[----:B------:R-:W-:Y:S02]  /*4300*/  @!P0 SHF.R.U32.HI R3, RZ, 0x10, R15 ;  /* 0x00000010ff038819 */ /* 0x000fe4000001160f */
[----:B------:R-:W-:Y:S02]  /*4310*/  @!P0 PRMT R5, R59, 0x5410, R5 ;  /* 0x000054103b058816 */ /* 0x000fe40000000005 */
[C---:B------:R-:W-:Y:S02]  /*4320*/  @!P0 PRMT R2, R30.reuse, 0x5432, R2 ;  /* 0x000054321e028816 */ /* 0x040fe40000000002 */
        /* <DEDUP_REMOVED lines=44> */
.L_x_269:
[----:B------:R-:W-:Y:S05]  /*45f0*/  BSYNC B0 ;  /* 0x0000000000007941 */ /* 0x000fea0003800000 */
.L_x_268:
        /* <DEDUP_REMOVED lines=10> */
[----:B------:R-:W-:Y:S02]  /*46a0*/  @!P0 PRMT R2, R31, 0x5432, R2 ;  /* 0x000054321f028816 */ /* 0x000fe40000000002 */
[----:B------:R-:W-:Y:S01]  /*46b0*/  @!P0 SHF.R.U32.HI R4, RZ, 0x10, R49 ;  /* 0x00000010ff048819 */ /* 0x000fe20000011631 */
[----:B------:R-:W-:Y:S01]  /*46c0*/  @!P0 IMAD.U32 R12, R5, 0x10000, RZ ;  /* 0x00010000050c8824 */ /* 0x000fe200078e00ff */
[----:B------:R-:W-:Y:S01]  /*46d0*/  @!P0 PRMT R7, R31, 0x5410, R3 ;  /* 0x000054101f078816 */ /* 0x000fe20000000003 */
[----:B------:R-:W-:Y:S01]  /*46e0*/  @!P0 IMAD.U32 R6, R2, 0x10000, RZ ;  /* 0x0001000002068824 */ /* 0x000fe200078e00ff */
        /* <DEDUP_REMOVED lines=40> */
.L_x_267:
[----:B------:R-:W-:Y:S05]  /*4970*/  BSYNC B1 ;  /* 0x0000000000017941 */ /* 0x000fea0003800000 */
.L_x_266:
        /* <DEDUP_REMOVED lines=56> */
.L_x_273:
[----:B------:R-:W-:Y:S05]  /*4d00*/  BSYNC B0 ;  /* 0x0000000000007941 */ /* 0x000fea0003800000 */
.L_x_272:
        /* <DEDUP_REMOVED lines=55> */
.L_x_271:
[----:B------:R-:W-:Y:S05]  /*5080*/  BSYNC B1 ;  /* 0x0000000000017941 */ /* 0x000fea0003800000 */
.L_x_270:
        /* <DEDUP_REMOVED lines=55> */
.L_x_276:
[----:B------:R-:W-:Y:S05]  /*5400*/  BSYNC B0 ;  /* 0x0000000000007941 */ /* 0x000fea0003800000 */
.L_x_275:
        /* <DEDUP_REMOVED lines=54> */
[----:B------:R1:W-:Y:S01]  /*5770*/  STG.E.128 [R78.64+0x80], R8 ;  /* 0x000080084e007986 */ /* 0x0003e2000c101d0a */
[----:B------:R-:W-:-:S05]  /*5780*/  BRA `(.L_x_274) ;  /* 0x000026a000007947 */ /* 0x000fca0003800000 */
.L_x_253:
[----:B------:R-:W-:Y:S01]  /*5790*/  ISETP.GE.AND P0, PT, R219, R82, PT ;  /* 0x00000052db00720c */ /* 0x000fe20003f06270 */
[----:B------:R-:W-:Y:S01]  /*57a0*/  CS2R R62, SRZ ;  /* 0x00000000003e7805 */ /* 0x000fe2000001ff00 */
[----:B------:R-:W-:Y:S01]  /*57b0*/  CS2R R60, SRZ ;  /* 0x00000000003c7805 */ /* 0x000fe2000001ff00 */
[----:B------:R-:W-:Y:S01]  /*57c0*/  CS2R R22, SRZ ;  /* 0x0000000000167805 */ /* 0x000fe2000001ff00 */
[----:B------:R-:W-:Y:S01]  /*57d0*/  ISETP.GE.OR P4, PT, R32, c[0x0][0x27c], P0 ;  /* 0x00009f0020007a0c */ /* 0x000fe20000786670 */
        /* <DEDUP_REMOVED lines=9> */
[----:B------:R-:W-:Y:S03]  /*5870*/  BSSY B0, `(.L_x_277) ;  /* 0x00000d3000007945 */ /* 0x000fe60003800000 */
[----:B------:R-:W-:Y:S04]  /*5880*/  @!P4 IADD3 R2, P1, P0, R108, R36, R190 ;  /* 0x000000246c02c210 */ /* 0x000fe8000783e0be */
[----:B------:R-:W-:Y:S02]  /*5890*/  @!P4 IADD3.X R4, R119, R64, R166, P1, P0 ;  /* 0x000000407704c210 */ /* 0x000fe40000fe04a6 */
[----:B------:R-:W-:Y:S04]  /*58a0*/  @!P4 IADD3 R3, P1, P0, R106, R42, R191 ;  /* 0x0000002a6a03c210 */ /* 0x000fe8000783e0bf */
[----:B------:R-:W-:Y:S02]  /*58b0*/  @!P4 IADD3.X R8, R117, R69, R167, P1, P0 ;  /* 0x000000457508c210 */ /* 0x000fe40000fe04a7 */
[----:B------:R-:W-:Y:S04]  /*58c0*/  ISETP.GE.AND P0, PT, R218, R82, PT ;  /* 0x00000052da00720c */ /* 0x000fe80003f06270 */
[----:B------:R-:W-:Y:S11]  /*58d0*/  ISETP.GE.OR P3, PT, R32, c[0x0][0x27c], P0 ;  /* 0x00009f0020007a0c */ /* 0x000ff60000766670 */
[----:B------:R-:W-:Y:S02]  /*58e0*/  @!UPT UIADD3 URZ, URZ, URZ, URZ ;  /* 0x0000003f3f3ff290 */ /* 0x000fe4000fffe03f */
[----:B------:R-:W-:Y:S04]  /*58f0*/  @!P3 IADD3 R5, P1, P0, R108, R188, R36 ;  /* 0x000000bc6c05b210 */ /* 0x000fe8000783e024 */
[----:B------:R-:W-:Y:S02]  /*5900*/  @!P3 IADD3.X R10, R119, R159, R64, P1, P0 ;  /* 0x0000009f770ab210 */ /* 0x000fe40000fe0440 */
[----:B------:R-:W-:Y:S04]  /*5910*/  @!P3 IADD3 R9, P1, P0, R106, R189, R42 ;  /* 0x000000bd6a09b210 */ /* 0x000fe8000783e02a */
[--C-:B------:R-:W-:Y:S02]  /*5920*/  @!P3 IADD3.X R12, R117, R162, R69.reuse, P1, P0 ;  /* 0x000000a2750cb210 */ /* 0x100fe40000fe0445 */
[----:B------:R-:W-:Y:S04]  /*5930*/  ISETP.GE.AND P0, PT, R217, R82, PT ;  /* 0x00000052d900720c */ /* 0x000fe80003f06270 */
[----:B------:R-:W-:Y:S11]  /*5940*/  ISETP.GE.OR P2, PT, R32, c[0x0][0x27c], P0 ;  /* 0x00009f0020007a0c */ /* 0x000ff60000746670 */
[----:B------:R-:W-:Y:S02]  /*5950*/  @!UPT UIADD3 URZ, URZ, URZ, URZ ;  /* 0x0000003f3f3ff290 */ /* 0x000fe4000fffe03f */
[----:B------:R-:W-:Y:S04]  /*5960*/  @!P2 IADD3 R11, P1, P0, R108, R184, R36 ;  /* 0x000000b86c0ba210 */ /* 0x000fe8000783e024 */
[----:B------:R-:W-:Y:S02]  /*5970*/  @!P2 IADD3.X R14, R119, R120, R64, P1, P0 ;  /* 0x00000078770ea210 */ /* 0x000fe40000fe0440 */
[----:B------:R-:W-:Y:S04]  /*5980*/  @!P2 IADD3 R13, P1, P0, R106, R182, R42 ;  /* 0x000000b66a0da210 */ /* 0x000fe8000783e02a */
[----:B------:R-:W-:Y:S02]  /*5990*/  @!P2 IADD3.X R15, R117, R121, R69, P1, P0 ;  /* 0x00000079750fa210 */ /* 0x000fe40000fe0445 */
[C---:B------:R-:W-:Y:S04]  /*59a0*/  @!P4 LEA R6, P0, R2.reuse, c[0x0][0x270], 0x1 ;  /* 0x00009c000206ca11 */ /* 0x040fe800078008ff */
[----:B------:R-:W-:Y:S02]  /*59b0*/  @!P4 LEA.HI.X R7, R2, c[0x0][0x274], R4, 0x1, P0 ;  /* 0x00009d000207ca11 */ /* 0x000fe400000f0c04 */
[C---:B------:R-:W-:Y:S03]  /*59c0*/  @!P4 LEA R2, P0, R3.reuse, c[0x0][0x288], 0x1 ;  /* 0x0000a2000302ca11 */ /* 0x040fe600078008ff */
[----:B------:R1:W2:Y:S01]  /*59d0*/  @!P4 LDG.E.128 R16, [R6.64] ;  /* 0x0000000a0610c981 */ /* 0x0002a2000c1e1d00 */
[----:B------:R-:W-:Y:S02]  /*59e0*/  @!P4 LEA.HI.X R3, R3, c[0x0][0x28c], R8, 0x1, P0 ;  /* 0x0000a3000303ca11 */ /* 0x000fe400000f0c08 */
[C---:B------:R-:W-:Y:S04]  /*59f0*/  @!P3 LEA R4, P0, R5.reuse, c[0x0][0x270], 0x1 ;  /* 0x00009c000504ba11 */ /* 0x040fe800078008ff */
[----:B------:R-:W-:Y:S01]  /*5a00*/  @!P3 LEA.HI.X R5, R5, c[0x0][0x274], R10, 0x1, P0 ;  /* 0x00009d000505ba11 */ /* 0x000fe200000f0c0a */
[----:B------:R3:W4:Y:S01]  /*5a10*/  @!P4 LDG.E.128 R60, [R2.64] ;  /* 0x0000000a023cc981 */ /* 0x000722000c1e1d00 */
[C---:B------:R-:W-:Y:S04]  /*5a20*/  @!P3 LEA R8, P0, R9.reuse, c[0x0][0x288], 0x1 ;  /* 0x0000a2000908ba11 */ /* 0x040fe800078008ff */
[----:B------:R-:W-:Y:S02]  /*5a30*/  @!P3 LEA.HI.X R9, R9, c[0x0][0x28c], R12, 0x1, P0 ;  /* 0x0000a3000909ba11 */ /* 0x000fe400000f0c0c */
[C---:B------:R-:W-:Y:S01]  /*5a40*/  @!P2 LEA R10, P0, R11.reuse, c[0x0][0x270], 0x1 ;  /* 0x00009c000b0aaa11 */ /* 0x040fe200078008ff */
[----:B------:R3:W4:Y:S03]  /*5a50*/  @!P3 LDG.E.128 R20, [R4.64] ;  /* 0x0000000a0414b981 */ /* 0x000726000c1e1d00 */
[----:B------:R-:W-:Y:S02]  /*5a60*/  @!P2 LEA.HI.X R11, R11, c[0x0][0x274], R14, 0x1, P0 ;  /* 0x00009d000b0baa11 */ /* 0x000fe400000f0c0e */
[C---:B------:R-:W-:Y:S03]  /*5a70*/  @!P2 LEA R12, P0, R13.reuse, c[0x0][0x288], 0x1 ;  /* 0x0000a2000d0caa11 */ /* 0x040fe600078008ff */
[----:B------:R-:W4:Y:S01]  /*5a80*/  @!P2 LDG.E.128 R24, [R10.64] ;  /* 0x0000000a0a18a981 */ /* 0x000f22000c1e1d00 */
[----:B------:R-:W-:Y:S01]  /*5a90*/  @!P2 LEA.HI.X R13, R13, c[0x0][0x28c], R15, 0x1, P0 ;  /* 0x0000a3000d0daa11 */ /* 0x000fe200000f0c0f */
[----:B-1----:R-:W-:Y:S01]  /*5aa0*/  CS2R R6, SRZ ;  /* 0x0000000000067805 */ /* 0x002fe2000001ff00 */
[----:B------:R-:W-:Y:S04]  /*5ab0*/  ISETP.GE.AND P0, PT, R229, R82, PT ;  /* 0x00000052e500720c */ /* 0x000fe80003f06270 */
[----:B------:R-:W-:Y:S01]  /*5ac0*/  ISETP.GE.OR P0, PT, R32, c[0x0][0x27c], P0 ;  /* 0x00009f0020007a0c */ /* 0x000fe20000706670 */
[----:B------:R-:W4:Y:S11]  /*5ad0*/  @!P2 LDG.E.128 R72, [R12.64] ;  /* 0x0000000a0c48a981 */ /* 0x000f36000c1e1d00 */
[----:B------:R-:W-:Y:S01]  /*5ae0*/  @!UPT UIADD3 URZ, URZ, URZ, URZ ;  /* 0x0000003f3f3ff290 */ /* 0x000fe2000fffe03f */
[----:B---3--:R-:W-:Y:S05]  /*5af0*/  @!P0 IADD3 R2, P1, R108, R36, RZ ;  /* 0x000000246c028210 */ /* 0x008fea0007f3e0ff */
[----:B------:R-:W-:Y:S01]  /*5b00*/  @!P0 IMAD.X R3, R64, 0x1, R119, P1 ;  /* 0x0000000140038824 */ /* 0x000fe200008e0677 */
[C---:B------:R-:W-:Y:S01]  /*5b10*/  @!P0 LEA R14, P1, R2.reuse, c[0x0][0x270], 0x1 ;  /* 0x00009c00020e8a11 */ /* 0x040fe200078208ff */
[----:B------:R-:W-:Y:S03]  /*5b20*/  CS2R R64, SRZ ;  /* 0x0000000000407805 */ /* 0x000fe6000001ff00 */
[----:B------:R-:W-:Y:S02]  /*5b30*/  @!P0 LEA.HI.X R15, R2, c[0x0][0x274], R3, 0x1, P1 ;  /* 0x00009d00020f8a11 */ /* 0x000fe400008f0c03 */
[----:B------:R-:W-:Y:S01]  /*5b40*/  @!P0 IADD3 R3, P1, R106, R42, RZ ;  /* 0x0000002a6a038210 */ /* 0x000fe20007f3e0ff */
[----:B------:R2:W3:Y:S01]  /*5b50*/  @!P3 LDG.E.128 R64, [R8.64] ;  /* 0x0000000a0840b981 */ /* 0x0004e2000c1e1d00 */
[----:B------:R-:W-:Y:S03]  /*5b60*/  CS2R R42, SRZ ;  /* 0x00000000002a7805 */ /* 0x000fe6000001ff00 */
[----:B------:R-:W-:Y:S01]  /*5b70*/  @!P0 IMAD.X R4, R69, 0x1, R117, P1 ;  /* 0x0000000145048824 */ /* 0x000fe200008e0675 */
[C---:B------:R-:W-:Y:S04]  /*5b80*/  @!P0 LEA R2, P1, R3.reuse, c[0x0][0x288], 0x1 ;  /* 0x0000a20003028a11 */ /* 0x040fe800078208ff */
[----:B------:R-:W-:Y:S02]  /*5b90*/  @!P0 LEA.HI.X R3, R3, c[0x0][0x28c], R4, 0x1, P1 ;  /* 0x0000a30003038a11 */ /* 0x000fe400008f0c04 */
[----:B------:R-:W-:Y:S01]  /*5ba0*/  CS2R R4, SRZ ;  /* 0x0000000000047805 */ /* 0x000fe2000001ff00 */
[----:B------:R-:W-:Y:S02]  /*5bb0*/  ISETP.GE.OR P1, PT, R229, R82, P6 ;  /* 0x00000052e500720c */ /* 0x000fe40003726670 */
[----:B------:R1:W5:Y:S08]  /*5bc0*/  @!P0 LDG.E.128 R40, [R2.64] ;  /* 0x0000000a02288981 */ /* 0x000370000c1e1d00 */
[----:B------:R1:W5:Y:S01]  /*5bd0*/  @!P0 LDG.E.128 R4, [R14.64] ;  /* 0x0000000a0e048981 */ /* 0x000362000c1e1d00 */
[----:B------:R-:W-:Y:S01]  /*5be0*/  ISETP.GE.AND P0, PT, R32, c[0x0][0x27c], PT ;  /* 0x00009f0020007a0c */ /* 0x000fe20003f06270 */
[----:B--2---:R-:W-:Y:S02]  /*5bf0*/  IMAD.MOV.U32 R9, RZ, RZ, R18 ;  /* 0x000000ffff097224 */ /* 0x004fe400078e0012 */
[----:B------:R-:W-:Y:S02]  /*5c00*/  IMAD.MOV.U32 R8, RZ, RZ, R19 ;  /* 0x000000ffff087224 */ /* 0x000fe400078e0013 */
[----:B-1----:R-:W-:Y:S02]  /*5c10*/  IMAD.MOV.U32 R3, RZ, RZ, R16 ;  /* 0x000000ffff037224 */ /* 0x002fe400078e0010 */
[----:B------:R-:W-:Y:S01]  /*5c20*/  IMAD.MOV.U32 R2, RZ, RZ, R17 ;  /* 0x000000ffff027224 */ /* 0x000fe200078e0011 */
[----:B------:R-:W-:Y:S01]  /*5c30*/  PRMT R31, R8, 0x5410, R9 ;  /* 0x00005410081f7816 */ /* 0x000fe20000000009 */
[----:B----4-:R-:W-:Y:S02]  /*5c40*/  IMAD.MOV.U32 R9, RZ, RZ, R62 ;  /* 0x000000ffff097224 */ /* 0x010fe400078e003e */
[----:B------:R-:W-:Y:S01]  /*5c50*/  IMAD.MOV.U32 R8, RZ, RZ, R63 ;  /* 0x000000ffff087224 */ /* 0x000fe200078e003f */
[----:B------:R-:W-:Y:S01]  /*5c60*/  PRMT R30, R2, 0x5410, R3 ;  /* 0x00005410021e7816 */ /* 0x000fe20000000003 */
[----:B------:R-:W-:Y:S02]  /*5c70*/  IMAD.MOV.U32 R3, RZ, RZ, R60 ;  /* 0x000000ffff037224 */ /* 0x000fe400078e003c */
[----:B------:R-:W-:Y:S01]  /*5c80*/  IMAD.MOV.U32 R2, RZ, RZ, R61 ;  /* 0x000000ffff027224 */ /* 0x000fe200078e003d */
[----:B------:R-:W-:Y:S01]  /*5c90*/  PRMT R54, R8, 0x5410, R9 ;  /* 0x0000541008367816 */ /* 0x000fe20000000009 */
[----:B------:R-:W-:Y:S02]  /*5ca0*/  IMAD.MOV.U32 R9, RZ, RZ, R22 ;  /* 0x000000ffff097224 */ /* 0x000fe400078e0016 */
[----:B------:R-:W-:Y:S01]  /*5cb0*/  IMAD.MOV.U32 R8, RZ, RZ, R23 ;  /* 0x000000ffff087224 */ /* 0x000fe200078e0017 */
[----:B------:R-:W-:Y:S01]  /*5cc0*/  PRMT R53, R3, 0x5410, R2 ;  /* 0x0000541003357816 */ /* 0x000fe20000000002 */
[----:B------:R-:W-:Y:S02]  /*5cd0*/  IMAD.MOV.U32 R3, RZ, RZ, R20 ;  /* 0x000000ffff037224 */ /* 0x000fe400078e0014 */
[----:B------:R-:W-:Y:S01]  /*5ce0*/  IMAD.MOV.U32 R2, RZ, RZ, R21 ;  /* 0x000000ffff027224 */ /* 0x000fe200078e0015 */
[----:B------:R-:W-:Y:S04]  /*5cf0*/  PRMT R35, R8, 0x5410, R9 ;  /* 0x0000541008237816 */ /* 0x000fe80000000009 */
[----:B------:R-:W-:Y:S01]  /*5d00*/  PRMT R34, R2, 0x5410, R3 ;  /* 0x0000541002227816 */ /* 0x000fe20000000003 */
[----:B---3--:R-:W-:Y:S02]  /*5d10*/  IMAD.MOV.U32 R9, RZ, RZ, R66 ;  /* 0x000000ffff097224 */ /* 0x008fe400078e0042 */
[----:B------:R-:W-:Y:S02]  /*5d20*/  IMAD.MOV.U32 R8, RZ, RZ, R67 ;  /* 0x000000ffff087224 */ /* 0x000fe400078e0043 */
        /* <DEDUP_REMOVED lines=16> */
[----:B------:R-:W-:-:S05]  /*5e30*/  @P1 BRA `(.L_x_278) ;  /* 0x0000076000001947 */ /* 0x000fca0003800000 */
[----:B------:R-:W-:Y:S01]  /*5e40*/  IADD3 R2, P1, R198, R76, RZ ;  /* 0x0000004cc6027210 */ /* 0x000fe20007f3e0ff */
[----:B------:R-:W-:Y:S01]  /*5e50*/  LDS.128 R12, [R128+0x8100] ;  /* 0x00810000800c7984 */ /* 0x000fe20000000c00 */
[----:B-----5:R-:W-:Y:S01]  /*5e60*/  @!P0 SHF.R.U64 R39, R40, 0x10, R41 ;  /* 0x0000001028278819 */ /* 0x020fe20000001229 */
[----:B------:R-:W-:Y:S01]  /*5e70*/  IMAD.MOV.U32 R11, RZ, RZ, R7 ;  /* 0x000000ffff0b7224 */ /* 0x000fe200078e0007 */
[----:B------:R-:W-:Y:S01]  /*5e80*/  @!P0 SHF.R.U32.HI R44, RZ, 0x10, R41 ;  /* 0x00000010ff2c8819 */ /* 0x000fe20000011629 */
[----:B------:R-:W-:Y:S01]  /*5e90*/  IMAD.X R3, R83, 0x1, R138, P1 ;  /* 0x0000000153037824 */ /* 0x000fe200008e068a */
[-C--:B------:R-:W-:Y:S01]  /*5ea0*/  IADD3 R8, P2, P1, R92, R2.reuse, R111 ;  /* 0x000000025c087210 */ /* 0x080fe2000795e06f */
[----:B------:R-:W-:Y:S01]  /*5eb0*/  IMAD.MOV.U32 R46, RZ, RZ, R43 ;  /* 0x000000ffff2e7224 */ /* 0x000fe200078e002b */
[----:B------:R-:W-:Y:S01]  /*5ec0*/  MOV R10, R5 ;  /* 0x00000005000a7202 */ /* 0x000fe20000000f00 */
[----:B------:R-:W1:Y:S01]  /*5ed0*/  LDS.128 R56, [R134+0x8100] ;  /* 0x0081000086387984 */ /* 0x000e620000000c00 */
[-C--:B------:R-:W-:Y:S01]  /*5ee0*/  IADD3.X R9, R95, R3.reuse, R113, P2, P1 ;  /* 0x000000035f097210 */ /* 0x080fe200017e2471 */
[----:B------:R-:W-:Y:S01]  /*5ef0*/  IMAD.MOV.U32 R45, RZ, RZ, R41 ;  /* 0x000000ffff2d7224 */ /* 0x000fe200078e0029 */
[----:B------:R-:W-:Y:S01]  /*5f00*/  ISETP.GE.AND P1, PT, R94, c[0x0][0x1d4], PT ;  /* 0x000075005e007a0c */ /* 0x000fe20003f26270 */
[----:B------:R-:W-:Y:S01]  /*5f10*/  IMAD.MOV.U32 R41, RZ, RZ, R42 ;  /* 0x000000ffff297224 */ /* 0x000fe200078e002a */
[--C-:B------:R-:W-:Y:S02]  /*5f20*/  @!P0 SHF.R.U64 R42, R42, 0x10, R43.reuse ;  /* 0x000000102a2a8819 */ /* 0x100fe4000000122b */
[----:B------:R-:W-:Y:S02]  /*5f30*/  @!P0 SHF.R.U32.HI R43, RZ, 0x10, R43 ;  /* 0x00000010ff2b8819 */ /* 0x000fe4000001162b */
[----:B------:R-:W-:Y:S02]  /*5f40*/  @!P0 PRMT R47, R41, 0x5410, R42 ;  /* 0x00005410292f8816 */ /* 0x000fe4000000002a */
[----:B------:R-:W-:Y:S05]  /*5f50*/  @!P0 PRMT R51, R46, 0x5410, R43 ;  /* 0x000054102e338816 */ /* 0x000fea000000002b */
[----:B------:R-:W-:Y:S04]  /*5f60*/  @!P1 IADD3 R2, P3, P2, R92, R2, R94 ;  /* 0x000000025c029210 */ /* 0x000fe80007a7e05e */
[----:B------:R-:W-:Y:S02]  /*5f70*/  @!P1 IADD3.X R3, R95, R3, R112, P3, P2 ;  /* 0x000000035f039210 */ /* 0x000fe40001fe4470 */
[C---:B------:R-:W-:Y:S04]  /*5f80*/  LEA R80, P2, R8.reuse, c[0x0][0x1c8], 0x1 ;  /* 0x0000720008507a11 */ /* 0x040fe800078408ff */
[----:B------:R-:W-:Y:S01]  /*5f90*/  LEA.HI.X R81, R8, c[0x0][0x1cc], R9, 0x1, P2 ;  /* 0x0000730008517a11 */ /* 0x000fe200010f0c09 */
[----:B------:R-:W-:Y:S01]  /*5fa0*/  IMAD.MOV.U32 R9, RZ, RZ, R40 ;  /* 0x000000ffff097224 */ /* 0x000fe200078e0028 */
[----:B------:R-:W-:Y:S01]  /*5fb0*/  @!P1 LEA R78, P2, R2, c[0x0][0x1c8], 0x1 ;  /* 0x00007200024e9a11 */ /* 0x000fe200078408ff */
[----:B------:R-:W-:Y:S01]  /*5fc0*/  IMAD.MOV.U32 R8, RZ, RZ, R4 ;  /* 0x000000ffff087224 */ /* 0x000fe200078e0004 */
[----:B------:R-:W-:Y:S02]  /*5fd0*/  @!P0 SHF.R.U64 R4, R4, 0x10, R5 ;  /* 0x0000001004048819 */ /* 0x000fe40000001205 */
[----:B------:R-:W-:Y:S02]  /*5fe0*/  @!P1 LEA.HI.X R79, R2, c[0x0][0x1cc], R3, 0x1, P2 ;  /* 0x00007300024f9a11 */ /* 0x000fe400010f0c03 */
[----:B------:R-:W-:Y:S02]  /*5ff0*/  @!P0 PRMT R40, R9, 0x5410, R39 ;  /* 0x0000541009288816 */ /* 0x000fe40000000027 */
[----:B------:R-:W-:Y:S02]  /*6000*/  @!P0 PRMT R9, R8, 0x5410, R4 ;  /* 0x0000541008098816 */ /* 0x000fe40000000004 */
[----:B------:R-:W-:Y:S01]  /*6010*/  @!P0 SHF.R.U32.HI R2, RZ, 0x10, R7 ;  /* 0x00000010ff028819 */ /* 0x000fe20000011607 */
[----:B-1----:R-:W-:Y:S01]  /*6020*/  @!P0 IMAD.U32 R42, R57, 0x10000, RZ ;  /* 0x00010000392a8824 */ /* 0x002fe200078e00ff */
[----:B------:R-:W-:Y:S02]  /*6030*/  @!P0 SHF.L.U32 R4, R13, 0x10, RZ ;  /* 0x000000100d048819 */ /* 0x000fe400000006ff */
[C---:B------:R-:W-:Y:S02]  /*6040*/  @!P0 SHF.L.U32 R46, R58.reuse, 0x10, RZ ;  /* 0x000000103a2e8819 */ /* 0x040fe400000006ff */
[----:B------:R-:W-:Y:S02]  /*6050*/  @!P0 LOP3.LUT R48, R58, 0xffff0000, RZ, 0xc0, !PT ;  /* 0xffff00003a308812 */ /* 0x000fe400078ec0ff */
[C---:B------:R-:W-:Y:S02]  /*6060*/  @!P0 SHF.L.U32 R50, R59.reuse, 0x10, RZ ;  /* 0x000000103b328819 */ /* 0x040fe400000006ff */
[----:B------:R-:W-:Y:S02]  /*6070*/  @!P0 LOP3.LUT R52, R59, 0xffff0000, RZ, 0xc0, !PT ;  /* 0xffff00003b348812 */ /* 0x000fe400078ec0ff */
[----:B------:R-:W-:Y:S01]  /*6080*/  @!P0 PRMT R11, R11, 0x5410, R2 ;  /* 0x000054100b0b8816 */ /* 0x000fe20000000002 */
[----:B------:R-:W-:Y:S01]  /*6090*/  @!P0 IMAD.U32 R2, R12, 0x10000, RZ ;  /* 0x000100000c028824 */ /* 0x000fe200078e00ff */
[----:B------:R-:W-:Y:S02]  /*60a0*/  @!P0 SHF.R.U32.HI R3, RZ, 0x10, R5 ;  /* 0x00000010ff038819 */ /* 0x000fe40000011605 */
[----:B------:R-:W-:Y:S02]  /*60b0*/  @!P0 SHF.R.U64 R5, R6, 0x10, R7 ;  /* 0x0000001006058819 */ /* 0x000fe40000001207 */
[----:B------:R-:W-:Y:S02]  /*60c0*/  @!P0 SHF.L.U32 R7, R56, 0x10, RZ ;  /* 0x0000001038078819 */ /* 0x000fe400000006ff */
[----:B------:R-:W-:Y:S02]  /*60d0*/  @!P0 PRMT R39, R45, 0x5410, R44 ;  /* 0x000054102d278816 */ /* 0x000fe4000000002c */
[----:B------:R-:W-:Y:S01]  /*60e0*/  @!P0 PRMT R8, R10, 0x5410, R3 ;  /* 0x000054100a088816 */ /* 0x000fe20000000003 */
[----:B------:R-:W-:Y:S01]  /*60f0*/  @!P0 IMAD.U32 R3, R9, 0x10000, RZ ;  /* 0x0001000009038824 */ /* 0x000fe200078e00ff */
[----:B------:R-:W-:Y:S01]  /*6100*/  @!P0 PRMT R10, R6, 0x5410, R5 ;  /* 0x00005410060a8816 */ /* 0x000fe20000000005 */
[----:B------:R-:W-:Y:S02]  /*6110*/  @!P0 IMAD.U32 R6, R40, 0x10000, RZ ;  /* 0x0001000028068824 */ /* 0x000fe400078e00ff */
[----:B------:R-:W-:Y:S02]  /*6120*/  @!P0 IMAD.U32 R41, R39, 0x10000, RZ ;  /* 0x0001000027298824 */ /* 0x000fe400078e00ff */
[C---:B------:R-:W-:Y:S02]  /*6130*/  @!P0 FMUL.FTZ R43, R2.reuse, R6 ;  /* 0x00000006022b8220 */ /* 0x040fe40000410000 */
[-C--:B------:R-:W-:Y:S02]  /*6140*/  @!P0 FMUL.FTZ R2, R2, R3.reuse ;  /* 0x0000000302028220 */ /* 0x080fe40000410000 */
[----:B------:R-:W-:Y:S01]  /*6150*/  @!P0 FFMA.FTZ R91, R7, R3, -R43 ;  /* 0x00000003075b8223 */ /* 0x000fe2000001082b */
[----:B------:R-:W-:Y:S01]  /*6160*/  @!P0 LOP3.LUT R3, R13, 0xffff0000, RZ, 0xc0, !PT ;  /* 0xffff00000d038812 */ /* 0x000fe200078ec0ff */
[----:B------:R-:W-:Y:S01]  /*6170*/  @!P0 FFMA.FTZ R2, R6, R7, R2 ;  /* 0x0000000706028223 */ /* 0x000fe20000010002 */
[----:B------:R-:W-:Y:S01]  /*6180*/  @!P0 LOP3.LUT R7, R12, 0xffff0000, RZ, 0xc0, !PT ;  /* 0xffff00000c078812 */ /* 0x000fe200078ec0ff */
[C---:B------:R-:W-:Y:S01]  /*6190*/  @!P0 IMAD.U32 R5, R8.reuse, 0x10000, RZ ;  /* 0x0001000008058824 */ /* 0x040fe200078e00ff */
[----:B------:R-:W-:Y:S01]  /*61a0*/  @!P0 LOP3.LUT R6, R8, 0xffff0000, RZ, 0xc0, !PT ;  /* 0xffff000008068812 */ /* 0x000fe200078ec0ff */
[C---:B------:R-:W-:Y:S01]  /*61b0*/  @!P0 FMUL.FTZ R44, R4.reuse, R41 ;  /* 0x00000029042c8220 */ /* 0x040fe20000410000 */
[----:B------:R-:W-:Y:S01]  /*61c0*/  @!P0 LOP3.LUT R8, R9, 0xffff0000, RZ, 0xc0, !PT ;  /* 0xffff000009088812 */ /* 0x000fe200078ec0ff */
[-C--:B------:R-:W-:Y:S01]  /*61d0*/  @!P0 FMUL.FTZ R4, R4, R5.reuse ;  /* 0x0000000504048220 */ /* 0x080fe20000410000 */
[----:B------:R-:W-:Y:S01]  /*61e0*/  @!P0 LOP3.LUT R43, R39, 0xffff0000, RZ, 0xc0, !PT ;  /* 0xffff0000272b8812 */ /* 0x000fe200078ec0ff */
[----:B------:R-:W-:Y:S01]  /*61f0*/  @!P0 FFMA.FTZ R90, R42, R5, -R44 ;  /* 0x000000052a5a8223 */ /* 0x000fe2000001082c */
[----:B------:R-:W-:Y:S01]  /*6200*/  @!P0 LOP3.LUT R39, R40, 0xffff0000, RZ, 0xc0, !PT ;  /* 0xffff000028278812 */ /* 0x000fe200078ec0ff */
[C---:B------:R-:W-:Y:S01]  /*6210*/  @!P0 FMUL.FTZ R5, R3.reuse, R6 ;  /* 0x0000000603058220 */ /* 0x040fe20000410000 */
[----:B------:R-:W-:Y:S01]  /*6220*/  @!P0 LOP3.LUT R40, R56, 0xffff0000, RZ, 0xc0, !PT ;  /* 0xffff000038288812 */ /* 0x000fe200078ec0ff */
[----:B------:R-:W-:Y:S01]  /*6230*/  @!P0 FMUL.FTZ R9, R3, R43 ;  /* 0x0000002b03098220 */ /* 0x000fe20000410000 */
[----:B------:R-:W-:Y:S01]  /*6240*/  @!P0 LOP3.LUT R44, R57, 0xffff0000, RZ, 0xc0, !PT ;  /* 0xffff0000392c8812 */ /* 0x000fe200078ec0ff */
[C---:B------:R-:W-:Y:S02]  /*6250*/  @!P0 FMUL.FTZ R45, R7.reuse, R39 ;  /* 0x00000027072d8220 */ /* 0x040fe40000410000 */
[-C--:B------:R-:W-:Y:S02]  /*6260*/  @!P0 FMUL.FTZ R3, R7, R8.reuse ;  /* 0x0000000807038220 */ /* 0x080fe40000410000 */
[----:B------:R-:W-:Y:S01]  /*6270*/  @!P0 FFMA.FTZ R88, R40, R8, -R45 ;  /* 0x0000000828588223 */ /* 0x000fe2000001082d */
[----:B------:R-:W-:Y:S01]  /*6280*/  @!P0 LOP3.LUT R8, R14, 0xffff0000, RZ, 0xc0, !PT ;  /* 0xffff00000e088812 */ /* 0x000fe200078ec0ff */
[C---:B------:R-:W-:Y:S01]  /*6290*/  @!P0 IMAD.U32 R45, R47.reuse, 0x10000, RZ ;  /* 0x000100002f2d8824 */ /* 0x040fe200078e00ff */
[----:B------:R-:W-:Y:S01]  /*62a0*/  @!P0 LOP3.LUT R47, R47, 0xffff0000, RZ, 0xc0, !PT ;  /* 0xffff00002f2f8812 */ /* 0x000fe200078ec0ff */
[----:B------:R-:W-:Y:S01]  /*62b0*/  @!P0 FFMA.FTZ R89, R44, R6, -R9 ;  /* 0x000000062c598223 */ /* 0x000fe20000010809 */
[----:B------:R-:W-:Y:S01]  /*62c0*/  @!P0 LOP3.LUT R9, R10, 0xffff0000, RZ, 0xc0, !PT ;  /* 0xffff00000a098812 */ /* 0x000fe200078ec0ff */
[----:B------:R-:W-:Y:S02]  /*62d0*/  @!P0 IMAD.U32 R6, R14, 0x10000, RZ ;  /* 0x000100000e068824 */ /* 0x000fe400078e00ff */
[----:B------:R-:W-:Y:S02]  /*62e0*/  @!P0 IMAD.U32 R7, R10, 0x10000, RZ ;  /* 0x000100000a078824 */ /* 0x000fe400078e00ff */
[----:B------:R-:W-:Y:S02]  /*62f0*/  @!P0 FMUL.FTZ R10, R6, R45 ;  /* 0x0000002d060a8220 */ /* 0x000fe40000410000 */
[----:B------:R-:W-:Y:S02]  /*6300*/  @!P0 FMUL.FTZ R49, R8, R47 ;  /* 0x0000002f08318220 */ /* 0x000fe40000410000 */
[----:B------:R-:W-:Y:S01]  /*6310*/  @!P0 FFMA.FTZ R87, R46, R7, -R10 ;  /* 0x000000072e578223 */ /* 0x000fe2000001080a */
[----:B------:R-:W-:Y:S01]  /*6320*/  @!P0 LOP3.LUT R10, R15, 0xffff0000, RZ, 0xc0, !PT ;  /* 0xffff00000f0a8812 */ /* 0x000fe200078ec0ff */
[----:B------:R-:W-:Y:S02]  /*6330*/  @!P0 FFMA.FTZ R86, R48, R9, -R49 ;  /* 0x0000000930568223 */ /* 0x000fe40000010831 */
[C---:B------:R-:W-:Y:S01]  /*6340*/  @!P0 IMAD.U32 R49, R51.reuse, 0x10000, RZ ;  /* 0x0001000033318824 */ /* 0x040fe200078e00ff */
[----:B------:R-:W-:Y:S01]  /*6350*/  @!P0 LOP3.LUT R51, R51, 0xffff0000, RZ, 0xc0, !PT ;  /* 0xffff000033338812 */ /* 0x000fe200078ec0ff */
[----:B------:R-:W-:Y:S02]  /*6360*/  @!P0 FMUL.FTZ R6, R6, R7 ;  /* 0x0000000706068220 */ /* 0x000fe40000410000 */
[----:B------:R-:W-:Y:S02]  /*6370*/  @!P0 FMUL.FTZ R7, R8, R9 ;  /* 0x0000000908078220 */ /* 0x000fe40000410000 */
[----:B------:R-:W-:Y:S02]  /*6380*/  @!P0 IMAD.U32 R8, R15, 0x10000, RZ ;  /* 0x000100000f088824 */ /* 0x000fe400078e00ff */
[C---:B------:R-:W-:Y:S01]  /*6390*/  @!P0 IMAD.U32 R9, R11.reuse, 0x10000, RZ ;  /* 0x000100000b098824 */ /* 0x040fe200078e00ff */
[----:B------:R-:W-:Y:S01]  /*63a0*/  @!P0 LOP3.LUT R11, R11, 0xffff0000, RZ, 0xc0, !PT ;  /* 0xffff00000b0b8812 */ /* 0x000fe200078ec0ff */
[----:B------:R-:W-:Y:S01]  /*63b0*/  @!P0 FFMA.FTZ R3, R39, R40, R3 ;  /* 0x0000002827038223 */ /* 0x000fe20000010003 */
[----:B------:R-:W-:Y:S01]  /*63c0*/  @!P0 F2FP.BF16.PACK_AB R39, R86, R87 ;  /* 0x000000575627823e */ /* 0x000fe200000010ff */
[----:B------:R-:W-:Y:S02]  /*63d0*/  @!P0 FMUL.FTZ R84, R8, R49 ;  /* 0x0000003108548220 */ /* 0x000fe40000410000 */
[----:B------:R-:W-:Y:S02]  /*63e0*/  @!P0 FMUL.FTZ R85, R10, R51 ;  /* 0x000000330a558220 */ /* 0x000fe40000410000 */
[----:B------:R-:W-:Y:S02]  /*63f0*/  @!P0 FFMA.FTZ R4, R41, R42, R4 ;  /* 0x0000002a29048223 */ /* 0x000fe40000010004 */
[----:B------:R-:W-:Y:S02]  /*6400*/  @!P0 FFMA.FTZ R5, R43, R44, R5 ;  /* 0x0000002c2b058223 */ /* 0x000fe40000010005 */
[----:B------:R-:W-:Y:S02]  /*6410*/  @!P0 FFMA.FTZ R84, R50, R9, -R84 ;  /* 0x0000000932548223 */ /* 0x000fe40000010854 */
[----:B------:R-:W-:Y:S01]  /*6420*/  @!P0 FFMA.FTZ R85, R52, R11, -R85 ;  /* 0x0000000b34558223 */ /* 0x000fe20000010855 */
[----:B------:R-:W-:Y:S01]  /*6430*/  @!P0 F2FP.BF16.PACK_AB R4, R5, R4 ;  /* 0x000000040504823e */ /* 0x000fe200000010ff */
[----:B------:R-:W-:Y:S02]  /*6440*/  @!P0 FMUL.FTZ R8, R8, R9 ;  /* 0x0000000908088220 */ /* 0x000fe40000410000 */
[----:B------:R-:W-:Y:S01]  /*6450*/  @!P0 FFMA.FTZ R6, R45, R46, R6 ;  /* 0x0000002e2d068223 */ /* 0x000fe20000010006 */
[----:B------:R-:W-:Y:S01]  /*6460*/  @!P0 F2FP.BF16.PACK_AB R40, R85, R84 ;  /* 0x000000545528823e */ /* 0x000fe200000010ff */
[----:B------:R-:W-:Y:S01]  /*6470*/  @!P0 FMUL.FTZ R9, R10, R11 ;  /* 0x0000000b0a098220 */ /* 0x000fe20000410000 */
[----:B------:R-:W-:Y:S01]  /*6480*/  @!P0 F2FP.BF16.PACK_AB R11, R89, R90 ;  /* 0x0000005a590b823e */ /* 0x000fe200000010ff */
[----:B------:R-:W-:Y:S01]  /*6490*/  @!P0 FFMA.FTZ R7, R47, R48, R7 ;  /* 0x000000302f078223 */ /* 0x000fe20000010007 */
[----:B------:R-:W-:Y:S01]  /*64a0*/  @!P0 F2FP.BF16.PACK_AB R10, R88, R91 ;  /* 0x0000005b580a823e */ /* 0x000fe200000010ff */
[----:B------:R-:W-:Y:S01]  /*64b0*/  @!P0 FFMA.FTZ R8, R49, R50, R8 ;  /* 0x0000003231088223 */ /* 0x000fe20000010008 */
[----:B------:R-:W-:Y:S01]  /*64c0*/  @!P0 MOV R59, R40 ;  /* 0x00000028003b8202 */ /* 0x000fe20000000f00 */
[----:B------:R-:W-:Y:S01]  /*64d0*/  @!P0 FFMA.FTZ R9, R51, R52, R9 ;  /* 0x0000003433098223 */ /* 0x000fe20000010009 */
[----:B------:R-:W-:Y:S01]  /*64e0*/  @!P0 MOV R56, R10 ;  /* 0x0000000a00388202 */ /* 0x000fe20000000f00 */
[----:B------:R-:W-:Y:S01]  /*64f0*/  @!P0 IMAD.MOV.U32 R57, RZ, RZ, R11 ;  /* 0x000000ffff398224 */ /* 0x000fe200078e000b */
[----:B------:R-:W-:Y:S01]  /*6500*/  @!P0 F2FP.BF16.PACK_AB R10, R3, R2 ;  /* 0x00000002030a823e */ /* 0x000fe200000010ff */
[----:B------:R-:W-:Y:S01]  /*6510*/  @!P0 IMAD.MOV.U32 R58, RZ, RZ, R39 ;  /* 0x000000ffff3a8224 */ /* 0x000fe200078e0027 */
[----:B------:R-:W-:Y:S01]  /*6520*/  @!P0 F2FP.BF16.PACK_AB R2, R9, R8 ;  /* 0x000000080902823e */ /* 0x000fe200000010ff */
[----:B------:R-:W-:Y:S01]  /*6530*/  @!P0 IMAD.MOV.U32 R13, RZ, RZ, R4 ;  /* 0x000000ffff0d8224 */ /* 0x000fe200078e0004 */
[----:B------:R-:W-:Y:S01]  /*6540*/  @!P0 F2FP.BF16.PACK_AB R3, R7, R6 ;  /* 0x000000060703823e */ /* 0x000fe200000010ff */
[----:B------:R-:W-:Y:S01]  /*6550*/  @!P0 IMAD.MOV.U32 R12, RZ, RZ, R10 ;  /* 0x000000ffff0c8224 */ /* 0x000fe200078e000a */
[----:B------:R1:W-:Y:S01]  /*6560*/  STG.E.128 [R80.64], R56 ;  /* 0x0000003850007986 */ /* 0x0003e2000c101d0a */
[----:B------:R-:W-:Y:S01]  /*6570*/  @!P0 IMAD.MOV.U32 R15, RZ, RZ, R2 ;  /* 0x000000ffff0f8224 */ /* 0x000fe200078e0002 */
[----:B------:R-:W-:Y:S06]  /*6580*/  @!P0 MOV R14, R3 ;  /* 0x00000003000e8202 */ /* 0x000fec0000000f00 */
[----:B------:R1:W-:Y:S02]  /*6590*/  @!P1 STG.E.128 [R78.64], R12 ;  /* 0x0000000c4e009986 */ /* 0x0003e4000c101d0a */
.L_x_278:
[----:B------:R-:W-:Y:S05]  /*65a0*/  BSYNC B0 ;  /* 0x0000000000007941 */ /* 0x000fea0003800000 */
.L_x_277:
[----:B------:R-:W-:Y:S01]  /*65b0*/  ISETP.GE.OR P1, PT, R219, R82, P6 ;  /* 0x00000052db00720c */ /* 0x000fe20003726670 */
[----:B------:R-:W-:Y:S01]  /*65c0*/  @!UPT UIADD3 URZ, URZ, URZ, URZ ;  /* 0x0000003f3f3ff290 */ /* 0x000fe2000fffe03f */
[----:B------:R-:W-:Y:S11]  /*65d0*/  BSSY B0, `(.L_x_279) ;  /* 0x0000071000007945 */ /* 0x000ff60003800000 */
[----:B------:R-:W-:-:S05]  /*65e0*/  @P1 BRA `(.L_x_280) ;  /* 0x000006f000001947 */ /* 0x000fca0003800000 */
[----:B------:R-:W-:Y:S01]  /*65f0*/  IADD3 R2, P1, R196, R76, RZ ;  /* 0x0000004cc4027210 */ /* 0x000fe20007f3e0ff */
[----:B-1----:R-:W1:Y:S01]  /*6600*/  LDS.128 R12, [R127+0x8100] ;  /* 0x008100007f0c7984 */ /* 0x002e620000000c00 */
[--C-:B-----5:R-:W-:Y:S02]  /*6610*/  @!P0 SHF.R.U64 R6, R60, 0x10, R61.reuse ;  /* 0x000000103c068819 */ /* 0x120fe4000000123d */
[----:B------:R-:W-:Y:S01]  /*6620*/  @!P0 SHF.R.U32.HI R7, RZ, 0x10, R61 ;  /* 0x00000010ff078819 */ /* 0x000fe2000001163d */
[----:B------:R-:W-:Y:S01]  /*6630*/  IMAD.X R3, R83, 0x1, R137, P1 ;  /* 0x0000000153037824 */ /* 0x000fe200008e0689 */
[-C--:B------:R-:W-:Y:S02]  /*6640*/  IADD3 R4, P2, P1, R92, R2.reuse, R111 ;  /* 0x000000025c047210 */ /* 0x080fe4000795e06f */
[----:B------:R-:W-:Y:S01]  /*6650*/  @!P0 SHF.R.U64 R9, R62, 0x10, R63 ;  /* 0x000000103e098819 */ /* 0x000fe2000000123f */
[----:B------:R-:W2:Y:S01]  /*6660*/  LDS.128 R48, [R133+0x8100] ;  /* 0x0081000085307984 */ /* 0x000ea20000000c00 */
[-C--:B------:R-:W-:Y:S02]  /*6670*/  IADD3.X R5, R95, R3.reuse, R113, P2, P1 ;  /* 0x000000035f057210 */ /* 0x080fe400017e2471 */
[----:B------:R-:W-:Y:S02]  /*6680*/  ISETP.GE.AND P1, PT, R94, c[0x0][0x1d4], PT ;  /* 0x000075005e007a0c */ /* 0x000fe40003f26270 */
[C---:B------:R-:W-:Y:S02]  /*6690*/  @!P0 PRMT R41, R54.reuse, 0x5432, R9 ;  /* 0x0000543236298816 */ /* 0x040fe40000000009 */
[----:B------:R-:W-:Y:S04]  /*66a0*/  @!P0 SHF.R.U32.HI R10, RZ, 0x10, R63 ;  /* 0x00000010ff0a8819 */ /* 0x000fe8000001163f */
[----:B------:R-:W-:Y:S04]  /*66b0*/  @!P0 PRMT R39, R54, 0x5410, R10 ;  /* 0x0000541036278816 */ /* 0x000fe8000000000a */
[C---:B------:R-:W-:Y:S01]  /*66c0*/  @!P0 LOP3.LUT R45, R39.reuse, 0xffff0000, RZ, 0xc0, !PT ;  /* 0xffff0000272d8812 */ /* 0x040fe200078ec0ff */
[----:B------:R-:W-:Y:S01]  /*66d0*/  @!P0 IMAD.U32 R43, R39, 0x10000, RZ ;  /* 0x00010000272b8824 */ /* 0x000fe200078e00ff */
[----:B------:R-:W-:Y:S04]  /*66e0*/  @!P1 IADD3 R2, P3, P2, R92, R2, R94 ;  /* 0x000000025c029210 */ /* 0x000fe80007a7e05e */
[----:B------:R-:W-:Y:S02]  /*66f0*/  @!P1 IADD3.X R3, R95, R3, R112, P3, P2 ;  /* 0x000000035f039210 */ /* 0x000fe40001fe4470 */
[C---:B------:R-:W-:Y:S04]  /*6700*/  LEA R58, P2, R4.reuse, c[0x0][0x1c8], 0x1 ;  /* 0x00007200043a7a11 */ /* 0x040fe800078408ff */
[----:B------:R-:W-:Y:S02]  /*6710*/  LEA.HI.X R59, R4, c[0x0][0x1cc], R5, 0x1, P2 ;  /* 0x00007300043b7a11 */ /* 0x000fe400010f0c05 */
[----:B------:R-:W-:Y:S02]  /*6720*/  @!P1 LEA R56, P2, R2, c[0x0][0x1c8], 0x1 ;  /* 0x0000720002389a11 */ /* 0x000fe400078408ff */
[----:B------:R-:W-:Y:S02]  /*6730*/  @!P0 SHF.R.U64 R4, R18, 0x10, R19 ;  /* 0x0000001012048819 */ /* 0x000fe40000001213 */
[----:B------:R-:W-:Y:S02]  /*6740*/  @!P1 LEA.HI.X R57, R2, c[0x0][0x1cc], R3, 0x1, P2 ;  /* 0x0000730002399a11 */ /* 0x000fe400010f0c03 */
[----:B------:R-:W-:Y:S02]  /*6750*/  @!P0 SHF.R.U64 R2, R16, 0x10, R17 ;  /* 0x0000001010028819 */ /* 0x000fe40000001211 */
[----:B------:R-:W-:Y:S02]  /*6760*/  @!P0 PRMT R11, R31, 0x5432, R4 ;  /* 0x000054321f0b8816 */ /* 0x000fe40000000004 */
[----:B------:R-:W-:Y:S01]  /*6770*/  @!P0 PRMT R8, R30, 0x5432, R2 ;  /* 0x000054321e088816 */ /* 0x000fe20000000002 */
[----:B-1----:R-:W-:Y:S01]  /*6780*/  @!P0 IMAD.U32 R2, R12, 0x10000, RZ ;  /* 0x000100000c028824 */ /* 0x002fe200078e00ff */
[----:B------:R-:W-:Y:S01]  /*6790*/  @!P0 SHF.L.U32 R4, R13, 0x10, RZ ;  /* 0x000000100d048819 */ /* 0x000fe200000006ff */
[----:B--2---:R-:W-:Y:S01]  /*67a0*/  @!P0 IMAD.U32 R9, R48, 0x10000, RZ ;  /* 0x0001000030098824 */ /* 0x004fe200078e00ff */
[C---:B------:R-:W-:Y:S01]  /*67b0*/  @!P0 LOP3.LUT R46, R51.reuse, 0xffff0000, RZ, 0xc0, !PT ;  /* 0xffff0000332e8812 */ /* 0x040fe200078ec0ff */
[----:B------:R-:W-:Y:S01]  /*67c0*/  @!P0 IMAD.U32 R44, R51, 0x10000, RZ ;  /* 0x00010000332c8824 */ /* 0x000fe200078e00ff */
[----:B------:R-:W-:Y:S02]  /*67d0*/  @!P0 LOP3.LUT R42, R50, 0xffff0000, RZ, 0xc0, !PT ;  /* 0xffff0000322a8812 */ /* 0x000fe400078ec0ff */
[----:B------:R-:W-:Y:S01]  /*67e0*/  @!P0 SHF.R.U32.HI R5, RZ, 0x10, R19 ;  /* 0x00000010ff058819 */ /* 0x000fe20000011613 */
[----:B------:R-:W-:Y:S01]  /*67f0*/  @!P0 IMAD.U32 R19, R49, 0x10000, RZ ;  /* 0x0001000031138824 */ /* 0x000fe200078e00ff */
[----:B------:R-:W-:Y:S02]  /*6800*/  @!P0 SHF.R.U32.HI R3, RZ, 0x10, R17 ;  /* 0x00000010ff038819 */ /* 0x000fe40000011611 */
[C---:B------:R-:W-:Y:S02]  /*6810*/  @!P0 PRMT R17, R53.reuse, 0x5410, R6 ;  /* 0x0000541035118816 */ /* 0x040fe40000000006 */
[----:B------:R-:W-:Y:S02]  /*6820*/  @!P0 PRMT R16, R53, 0x5432, R7 ;  /* 0x0000543235108816 */ /* 0x000fe40000000007 */
[----:B------:R-:W-:Y:S01]  /*6830*/  @!P0 PRMT R6, R30, 0x5410, R3 ;  /* 0x000054101e068816 */ /* 0x000fe20000000003 */
[----:B------:R-:W-:Y:S01]  /*6840*/  @!P0 IMAD.U32 R7, R17, 0x10000, RZ ;  /* 0x0001000011078824 */ /* 0x000fe200078e00ff */
[----:B------:R-:W-:Y:S01]  /*6850*/  @!P0 PRMT R10, R31, 0x5410, R5 ;  /* 0x000054101f0a8816 */ /* 0x000fe20000000005 */
[C---:B------:R-:W-:Y:S01]  /*6860*/  @!P0 IMAD.U32 R3, R8.reuse, 0x10000, RZ ;  /* 0x0001000008038824 */ /* 0x040fe200078e00ff */
[----:B------:R-:W-:Y:S01]  /*6870*/  @!P0 LOP3.LUT R8, R8, 0xffff0000, RZ, 0xc0, !PT ;  /* 0xffff000008088812 */ /* 0x000fe200078ec0ff */
[----:B------:R-:W-:Y:S02]  /*6880*/  @!P0 IMAD.U32 R18, R16, 0x10000, RZ ;  /* 0x0001000010128824 */ /* 0x000fe400078e00ff */
[----:B------:R-:W-:Y:S02]  /*6890*/  @!P0 FMUL.FTZ R30, R2, R7 ;  /* 0x00000007021e8220 */ /* 0x000fe40000410000 */
[C---:B------:R-:W-:Y:S01]  /*68a0*/  @!P0 IMAD.U32 R5, R6.reuse, 0x10000, RZ ;  /* 0x0001000006058824 */ /* 0x040fe200078e00ff */
[----:B------:R-:W-:Y:S01]  /*68b0*/  @!P0 LOP3.LUT R6, R6, 0xffff0000, RZ, 0xc0, !PT ;  /* 0xffff000006068812 */ /* 0x000fe200078ec0ff */
[-C--:B------:R-:W-:Y:S02]  /*68c0*/  @!P0 FMUL.FTZ R2, R2, R3.reuse ;  /* 0x0000000302028220 */ /* 0x080fe40000410000 */
[----:B------:R-:W-:Y:S02]  /*68d0*/  @!P0 FMUL.FTZ R31, R4, R18 ;  /* 0x00000012041f8220 */ /* 0x000fe40000410000 */
[----:B------:R-:W-:Y:S01]  /*68e0*/  @!P0 FFMA.FTZ R63, R9, R3, -R30 ;  /* 0x00000003093f8223 */ /* 0x000fe2000001081e */
[----:B------:R-:W-:Y:S01]  /*68f0*/  @!P0 LOP3.LUT R3, R13, 0xffff0000, RZ, 0xc0, !PT ;  /* 0xffff00000d038812 */ /* 0x000fe200078ec0ff */
[----:B------:R-:W-:Y:S01]  /*6900*/  @!P0 FFMA.FTZ R62, R19, R5, -R31 ;  /* 0x00000005133e8223 */ /* 0x000fe2000001081f */
[----:B------:R-:W-:Y:S01]  /*6910*/  @!P0 LOP3.LUT R31, R49, 0xffff0000, RZ, 0xc0, !PT ;  /* 0xffff0000311f8812 */ /* 0x000fe200078ec0ff */
[----:B------:R-:W-:Y:S01]  /*6920*/  @!P0 FFMA.FTZ R2, R7, R9, R2 ;  /* 0x0000000907028223 */ /* 0x000fe20000010002 */
[----:B------:R-:W-:Y:S01]  /*6930*/  @!P0 LOP3.LUT R30, R16, 0xffff0000, RZ, 0xc0, !PT ;  /* 0xffff0000101e8812 */ /* 0x000fe200078ec0ff */
[----:B------:R-:W-:Y:S01]  /*6940*/  @!P0 FMUL.FTZ R4, R4, R5 ;  /* 0x0000000504048220 */ /* 0x000fe20000410000 */
[----:B------:R-:W-:Y:S01]  /*6950*/  @!P0 LOP3.LUT R7, R12, 0xffff0000, RZ, 0xc0, !PT ;  /* 0xffff00000c078812 */ /* 0x000fe200078ec0ff */
[----:B------:R-:W-:Y:S01]  /*6960*/  @!P0 FMUL.FTZ R5, R3, R6 ;  /* 0x0000000603058220 */ /* 0x000fe20000410000 */
[----:B------:R-:W-:Y:S01]  /*6970*/  @!P0 LOP3.LUT R16, R17, 0xffff0000, RZ, 0xc0, !PT ;  /* 0xffff000011108812 */ /* 0x000fe200078ec0ff */
[----:B------:R-:W-:Y:S01]  /*6980*/  @!P0 FMUL.FTZ R9, R3, R30 ;  /* 0x0000001e03098220 */ /* 0x000fe20000410000 */
[----:B------:R-:W-:Y:S01]  /*6990*/  @!P0 LOP3.LUT R17, R48, 0xffff0000, RZ, 0xc0, !PT ;  /* 0xffff000030118812 */ /* 0x000fe200078ec0ff */
[----:B------:R-:W-:Y:S02]  /*69a0*/  @!P0 FMUL.FTZ R3, R7, R8 ;  /* 0x0000000807038220 */ /* 0x000fe40000410000 */
[----:B------:R-:W-:Y:S01]  /*69b0*/  @!P0 FFMA.FTZ R61, R31, R6, -R9 ;  /* 0x000000061f3d8223 */ /* 0x000fe20000010809 */
[----:B------:R-:W-:Y:S01]  /*69c0*/  @!P0 SHF.L.U32 R6, R15, 0x10, RZ ;  /* 0x000000100f068819 */ /* 0x000fe200000006ff */
[----:B------:R-:W-:Y:S01]  /*69d0*/  @!P0 FMUL.FTZ R40, R7, R16 ;  /* 0x0000001007288220 */ /* 0x000fe20000410000 */
[----:B------:R-:W-:Y:S01]  /*69e0*/  @!P0 LOP3.LUT R9, R15, 0xffff0000, RZ, 0xc0, !PT ;  /* 0xffff00000f098812 */ /* 0x000fe200078ec0ff */
[C---:B------:R-:W-:Y:S01]  /*69f0*/  @!P0 IMAD.U32 R7, R10.reuse, 0x10000, RZ ;  /* 0x000100000a078824 */ /* 0x040fe200078e00ff */
[----:B------:R-:W-:Y:S01]  /*6a00*/  @!P0 LOP3.LUT R10, R10, 0xffff0000, RZ, 0xc0, !PT ;  /* 0xffff00000a0a8812 */ /* 0x000fe200078ec0ff */
[----:B------:R-:W-:Y:S02]  /*6a10*/  @!P0 FFMA.FTZ R60, R17, R8, -R40 ;  /* 0x00000008113c8223 */ /* 0x000fe40000010828 */
[C---:B------:R-:W-:Y:S02]  /*6a20*/  @!P0 FMUL.FTZ R39, R6.reuse, R43 ;  /* 0x0000002b06278220 */ /* 0x040fe40000410000 */
[C---:B------:R-:W-:Y:S02]  /*6a30*/  @!P0 FMUL.FTZ R40, R9.reuse, R45 ;  /* 0x0000002d09288220 */ /* 0x040fe40000410000 */
[-C--:B------:R-:W-:Y:S01]  /*6a40*/  @!P0 FMUL.FTZ R8, R6, R7.reuse ;  /* 0x0000000706088220 */ /* 0x080fe20000410000 */
[----:B------:R-:W-:Y:S01]  /*6a50*/  @!P0 SHF.L.U32 R6, R14, 0x10, RZ ;  /* 0x000000100e068819 */ /* 0x000fe200000006ff */
[----:B------:R-:W-:Y:S02]  /*6a60*/  @!P0 FFMA.FTZ R54, R44, R7, -R39 ;  /* 0x000000072c368223 */ /* 0x000fe40000010827 */
[-C--:B------:R-:W-:Y:S02]  /*6a70*/  @!P0 FMUL.FTZ R9, R9, R10.reuse ;  /* 0x0000000a09098220 */ /* 0x080fe40000410000 */
[----:B------:R-:W-:Y:S01]  /*6a80*/  @!P0 FFMA.FTZ R53, R46, R10, -R40 ;  /* 0x0000000a2e358223 */ /* 0x000fe20000010828 */
[----:B------:R-:W-:Y:S01]  /*6a90*/  @!P0 LOP3.LUT R10, R14, 0xffff0000, RZ, 0xc0, !PT ;  /* 0xffff00000e0a8812 */ /* 0x000fe200078ec0ff */
[C---:B------:R-:W-:Y:S01]  /*6aa0*/  @!P0 IMAD.U32 R39, R41.reuse, 0x10000, RZ ;  /* 0x0001000029278824 */ /* 0x040fe200078e00ff */
[----:B------:R-:W-:Y:S01]  /*6ab0*/  @!P0 LOP3.LUT R41, R41, 0xffff0000, RZ, 0xc0, !PT ;  /* 0xffff000029298812 */ /* 0x000fe200078ec0ff */
[C---:B------:R-:W-:Y:S01]  /*6ac0*/  @!P0 IMAD.U32 R7, R11.reuse, 0x10000, RZ ;  /* 0x000100000b078824 */ /* 0x040fe200078e00ff */
[----:B------:R-:W-:Y:S01]  /*6ad0*/  @!P0 LOP3.LUT R11, R11, 0xffff0000, RZ, 0xc0, !PT ;  /* 0xffff00000b0b8812 */ /* 0x000fe200078ec0ff */
[----:B------:R-:W-:Y:S02]  /*6ae0*/  @!P0 IMAD.U32 R40, R50, 0x10000, RZ ;  /* 0x0001000032288824 */ /* 0x000fe400078e00ff */
[----:B------:R-:W-:Y:S02]  /*6af0*/  @!P0 FMUL.FTZ R47, R6, R39 ;  /* 0x00000027062f8220 */ /* 0x000fe40000410000 */
[----:B------:R-:W-:Y:S02]  /*6b00*/  @!P0 FMUL.FTZ R52, R10, R41 ;  /* 0x000000290a348220 */ /* 0x000fe40000410000 */
[----:B------:R-:W-:Y:S01]  /*6b10*/  @!P0 FFMA.FTZ R3, R16, R17, R3 ;  /* 0x0000001110038223 */ /* 0x000fe20000010003 */
[----:B------:R-:W-:Y:S01]  /*6b20*/  @!P0 F2FP.BF16.PACK_AB R17, R53, R54 ;  /* 0x000000363511823e */ /* 0x000fe200000010ff */
[----:B------:R-:W-:Y:S02]  /*6b30*/  @!P0 FMUL.FTZ R6, R6, R7 ;  /* 0x0000000706068220 */ /* 0x000fe40000410000 */
[----:B------:R-:W-:Y:S02]  /*6b40*/  @!P0 FFMA.FTZ R4, R18, R19, R4 ;  /* 0x0000001312048223 */ /* 0x000fe40000010004 */
[----:B------:R-:W-:Y:S02]  /*6b50*/  @!P0 FFMA.FTZ R47, R40, R7, -R47 ;  /* 0x00000007282f8223 */ /* 0x000fe4000001082f */
[----:B------:R-:W-:Y:S01]  /*6b60*/  @!P0 FMUL.FTZ R7, R10, R11 ;  /* 0x0000000b0a078220 */ /* 0x000fe20000410000 */
[----:B------:R-:W-:Y:S01]  /*6b70*/  @!P0 F2FP.BF16.PACK_AB R10, R60, R63 ;  /* 0x0000003f3c0a823e */ /* 0x000fe200000010ff */
[----:B------:R-:W-:Y:S01]  /*6b80*/  @!P0 FFMA.FTZ R52, R42, R11, -R52 ;  /* 0x0000000b2a348223 */ /* 0x000fe20000010834 */
[----:B------:R-:W-:Y:S01]  /*6b90*/  @!P0 F2FP.BF16.PACK_AB R11, R61, R62 ;  /* 0x0000003e3d0b823e */ /* 0x000fe200000010ff */
[----:B------:R-:W-:Y:S02]  /*6ba0*/  @!P0 FFMA.FTZ R5, R30, R31, R5 ;  /* 0x0000001f1e058223 */ /* 0x000fe40000010005 */
[----:B------:R-:W-:Y:S01]  /*6bb0*/  @!P0 FFMA.FTZ R6, R39, R40, R6 ;  /* 0x0000002827068223 */ /* 0x000fe20000010006 */
[----:B------:R-:W-:Y:S01]  /*6bc0*/  @!P0 MOV R49, R11 ;  /* 0x0000000b00318202 */ /* 0x000fe20000000f00 */
[----:B------:R-:W-:Y:S01]  /*6bd0*/  @!P0 FFMA.FTZ R7, R41, R42, R7 ;  /* 0x0000002a29078223 */ /* 0x000fe20000010007 */
[----:B------:R-:W-:Y:S01]  /*6be0*/  @!P0 F2FP.BF16.PACK_AB R16, R52, R47 ;  /* 0x0000002f3410823e */ /* 0x000fe200000010ff */
[----:B------:R-:W-:Y:S01]  /*6bf0*/  @!P0 FFMA.FTZ R8, R43, R44, R8 ;  /* 0x0000002c2b088223 */ /* 0x000fe20000010008 */
[----:B------:R-:W-:Y:S01]  /*6c00*/  @!P0 F2FP.BF16.PACK_AB R4, R5, R4 ;  /* 0x000000040504823e */ /* 0x000fe200000010ff */
[----:B------:R-:W-:Y:S02]  /*6c10*/  @!P0 FFMA.FTZ R9, R45, R46, R9 ;  /* 0x0000002e2d098223 */ /* 0x000fe40000010009 */
[----:B------:R-:W-:Y:S01]  /*6c20*/  @!P0 IMAD.MOV.U32 R48, RZ, RZ, R10 ;  /* 0x000000ffff308224 */ /* 0x000fe200078e000a */
[----:B------:R-:W-:Y:S01]  /*6c30*/  @!P0 F2FP.BF16.PACK_AB R10, R3, R2 ;  /* 0x00000002030a823e */ /* 0x000fe200000010ff */
[----:B------:R-:W-:Y:S01]  /*6c40*/  @!P0 IMAD.MOV.U32 R50, RZ, RZ, R16 ;  /* 0x000000ffff328224 */ /* 0x000fe200078e0010 */
[----:B------:R-:W-:Y:S01]  /*6c50*/  @!P0 F2FP.BF16.PACK_AB R3, R7, R6 ;  /* 0x000000060703823e */ /* 0x000fe200000010ff */
[----:B------:R-:W-:Y:S01]  /*6c60*/  @!P0 IMAD.MOV.U32 R51, RZ, RZ, R17 ;  /* 0x000000ffff338224 */ /* 0x000fe200078e0011 */
[----:B------:R-:W-:Y:S01]  /*6c70*/  @!P0 F2FP.BF16.PACK_AB R2, R9, R8 ;  /* 0x000000080902823e */ /* 0x000fe200000010ff */
[----:B------:R-:W-:Y:S01]  /*6c80*/  @!P0 IMAD.MOV.U32 R12, RZ, RZ, R10 ;  /* 0x000000ffff0c8224 */ /* 0x000fe200078e000a */
[----:B------:R-:W-:Y:S01]  /*6c90*/  @!P0 MOV R13, R4 ;  /* 0x00000004000d8202 */ /* 0x000fe20000000f00 */
[----:B------:R-:W-:Y:S01]  /*6ca0*/  @!P0 IMAD.MOV.U32 R14, RZ, RZ, R3 ;  /* 0x000000ffff0e8224 */ /* 0x000fe200078e0003 */
[----:B------:R1:W-:Y:S01]  /*6cb0*/  STG.E.128 [R58.64], R48 ;  /* 0x000000303a007986 */ /* 0x0003e2000c101d0a */
[----:B------:R-:W-:Y:S07]  /*6cc0*/  @!P0 IMAD.MOV.U32 R15, RZ, RZ, R2 ;  /* 0x000000ffff0f8224 */ /* 0x000fee00078e0002 */
[----:B------:R1:W-:Y:S02]  /*6cd0*/  @!P1 STG.E.128 [R56.64], R12 ;  /* 0x0000000c38009986 */ /* 0x0003e4000c101d0a */
.L_x_280:
[----:B------:R-:W-:Y:S05]  /*6ce0*/  BSYNC B0 ;  /* 0x0000000000007941 */ /* 0x000fea0003800000 */
.L_x_279:
        /* <DEDUP_REMOVED lines=10> */
[----:B------:R-:W-:Y:S01]  /*6d90*/  @!P0 PRMT R17, R55, 0x5410, R6 ;  /* 0x0000541037118816 */ /* 0x000fe20000000006 */
[----:B------:R-:W2:Y:S01]  /*6da0*/  LDS.128 R44, [R132+0x8100] ;  /* 0x00810000842c7984 */ /* 0x000ea20000000c00 */
[-C--:B------:R-:W-:Y:S02]  /*6db0*/  IADD3.X R5, R95, R3.reuse, R113, P2, P1 ;  /* 0x000000035f057210 */ /* 0x080fe400017e2471 */
[----:B------:R-:W-:Y:S02]  /*6dc0*/  ISETP.GE.AND P1, PT, R94, c[0x0][0x1d4], PT ;  /* 0x000075005e007a0c */ /* 0x000fe40003f26270 */
[--C-:B------:R-:W-:Y:S02]  /*6dd0*/  @!P0 SHF.R.U32.HI R9, RZ, 0x10, R67.reuse ;  /* 0x00000010ff098819 */ /* 0x100fe40000011643 */
[----:B------:R-:W-:Y:S02]  /*6de0*/  @!P0 SHF.R.U64 R11, R66, 0x10, R67 ;  /* 0x00000010420b8819 */ /* 0x000fe40000001243 */
[----:B------:R-:W-:Y:S01]  /*6df0*/  @!P0 PRMT R16, R55, 0x5432, R7 ;  /* 0x0000543237108816 */ /* 0x000fe20000000007 */
[----:B------:R-:W-:Y:S01]  /*6e00*/  @!P0 IMAD.U32 R7, R17, 0x10000, RZ ;  /* 0x0001000011078824 */ /* 0x000fe200078e00ff */
[----:B------:R-:W-:Y:S03]  /*6e10*/  @!P0 PRMT R30, R69, 0x5432, R11 ;  /* 0x00005432451e8816 */ /* 0x000fe6000000000b */
[----:B------:R-:W-:Y:S02]  /*6e20*/  @!P0 IMAD.U32 R18, R16, 0x10000, RZ ;  /* 0x0001000010128824 */ /* 0x000fe400078e00ff */
        /* <DEDUP_REMOVED lines=13> */
[----:B------:R-:W-:Y:S01]  /*6f00*/  @!P0 LOP3.LUT R40, R47, 0xffff0000, RZ, 0xc0, !PT ;  /* 0xffff00002f288812 */ /* 0x000fe200078ec0ff */
[----:B------:R-:W-:Y:S01]  /*6f10*/  @!P0 FMUL.FTZ R20, R2, R7 ;  /* 0x0000000702148220 */ /* 0x000fe20000410000 */
[----:B------:R-:W-:Y:S02]  /*6f20*/  @!P0 LOP3.LUT R31, R46, 0xffff0000, RZ, 0xc0, !PT ;  /* 0xffff00002e1f8812 */ /* 0x000fe400078ec0ff */
[----:B------:R-:W-:Y:S01]  /*6f30*/  @!P0 PRMT R22, R69, 0x5410, R9 ;  /* 0x0000541045168816 */ /* 0x000fe20000000009 */
[----:B------:R-:W-:Y:S01]  /*6f40*/  @!P0 IMAD.U32 R9, R44, 0x10000, RZ ;  /* 0x000100002c098824 */ /* 0x000fe200078e00ff */
[----:B------:R-:W-:Y:S01]  /*6f50*/  @!P0 SHF.R.U32.HI R3, RZ, 0x10, R21 ;  /* 0x00000010ff038819 */ /* 0x000fe20000011615 */
[----:B------:R-:W-:Y:S01]  /*6f60*/  @!P0 FMUL.FTZ R21, R4, R18 ;  /* 0x0000001204158220 */ /* 0x000fe20000410000 */
[----:B------:R-:W-:Y:S02]  /*6f70*/  @!P0 SHF.R.U32.HI R5, RZ, 0x10, R23 ;  /* 0x00000010ff058819 */ /* 0x000fe40000011617 */
[----:B------:R-:W-:Y:S01]  /*6f80*/  @!P0 PRMT R6, R34, 0x5410, R3 ;  /* 0x0000541022068816 */ /* 0x000fe20000000003 */
[----:B------:R-:W-:Y:S01]  /*6f90*/  @!P0 IMAD.U32 R3, R8, 0x10000, RZ ;  /* 0x0001000008038824 */ /* 0x000fe200078e00ff */
[----:B------:R-:W-:Y:S01]  /*6fa0*/  @!P0 PRMT R10, R35, 0x5410, R5 ;  /* 0x00005410230a8816 */ /* 0x000fe20000000005 */
[----:B------:R-:W-:Y:S01]  /*6fb0*/  @!P0 IMAD.U32 R34, R22, 0x10000, RZ ;  /* 0x0001000016228824 */ /* 0x000fe200078e00ff */
[----:B------:R-:W-:Y:S01]  /*6fc0*/  @!P0 LOP3.LUT R8, R8, 0xffff0000, RZ, 0xc0, !PT ;  /* 0xffff000008088812 */ /* 0x000fe200078ec0ff */
[C---:B------:R-:W-:Y:S01]  /*6fd0*/  @!P0 IMAD.U32 R5, R6.reuse, 0x10000, RZ ;  /* 0x0001000006058824 */ /* 0x040fe200078e00ff */
[----:B------:R-:W-:Y:S01]  /*6fe0*/  @!P0 LOP3.LUT R6, R6, 0xffff0000, RZ, 0xc0, !PT ;  /* 0xffff000006068812 */ /* 0x000fe200078ec0ff */
[-C--:B------:R-:W-:Y:S01]  /*6ff0*/  @!P0 FMUL.FTZ R2, R2, R3.reuse ;  /* 0x0000000302028220 */ /* 0x080fe20000410000 */
[----:B------:R-:W-:Y:S01]  /*7000*/  @!P0 LOP3.LUT R39, R22, 0xffff0000, RZ, 0xc0, !PT ;  /* 0xffff000016278812 */ /* 0x000fe200078ec0ff */
        /* <DEDUP_REMOVED lines=10> */
[----:B------:R-:W-:Y:S01]  /*70b0*/  @!P0 IMAD.U32 R35, R47, 0x10000, RZ ;  /* 0x000100002f238824 */ /* 0x000fe200078e00ff */
[----:B------:R-:W-:Y:S01]  /*70c0*/  @!P0 LOP3.LUT R17, R44, 0xffff0000, RZ, 0xc0, !PT ;  /* 0xffff00002c118812 */ /* 0x000fe200078ec0ff */
[----:B------:R-:W-:Y:S02]  /*70d0*/  @!P0 FMUL.FTZ R9, R3, R20 ;  /* 0x0000001403098220 */ /* 0x000fe40000410000 */
[----:B------:R-:W-:Y:S02]  /*70e0*/  @!P0 FMUL.FTZ R23, R7, R16 ;  /* 0x0000001007178220 */ /* 0x000fe40000410000 */
[----:B------:R-:W-:Y:S01]  /*70f0*/  @!P0 FFMA.FTZ R54, R21, R6, -R9 ;  /* 0x0000000615368223 */ /* 0x000fe20000010809 */
[----:B------:R-:W-:Y:S01]  /*7100*/  @!P0 SHF.L.U32 R6, R15, 0x10, RZ ;  /* 0x000000100f068819 */ /* 0x000fe200000006ff */
[-C--:B------:R-:W-:Y:S01]  /*7110*/  @!P0 FMUL.FTZ R3, R7, R8.reuse ;  /* 0x0000000807038220 */ /* 0x080fe20000410000 */
[----:B------:R-:W-:Y:S01]  /*7120*/  @!P0 LOP3.LUT R9, R15, 0xffff0000, RZ, 0xc0, !PT ;  /* 0xffff00000f098812 */ /* 0x000fe200078ec0ff */
[C---:B------:R-:W-:Y:S01]  /*7130*/  @!P0 IMAD.U32 R7, R10.reuse, 0x10000, RZ ;  /* 0x000100000a078824 */ /* 0x040fe200078e00ff */
[----:B------:R-:W-:Y:S01]  /*7140*/  @!P0 LOP3.LUT R10, R10, 0xffff0000, RZ, 0xc0, !PT ;  /* 0xffff00000a0a8812 */ /* 0x000fe200078ec0ff */
[----:B------:R-:W-:Y:S02]  /*7150*/  @!P0 FFMA.FTZ R49, R17, R8, -R23 ;  /* 0x0000000811318223 */ /* 0x000fe40000010817 */
[C---:B------:R-:W-:Y:S02]  /*7160*/  @!P0 FMUL.FTZ R22, R6.reuse, R34 ;  /* 0x0000002206168220 */ /* 0x040fe40000410000 */
[----:B------:R-:W-:Y:S02]  /*7170*/  @!P0 FMUL.FTZ R23, R9, R39 ;  /* 0x0000002709178220 */ /* 0x000fe40000410000 */
        /* <DEDUP_REMOVED lines=18> */
[-C--:B------:R-:W-:Y:S01]  /*72a0*/  @!P0 FMUL.FTZ R7, R10, R11.reuse ;  /* 0x0000000b0a078220 */ /* 0x080fe20000410000 */
        /* <DEDUP_REMOVED lines=23> */
.L_x_282:
[----:B------:R-:W-:Y:S05]  /*7420*/  BSYNC B0 ;  /* 0x0000000000007941 */ /* 0x000fea0003800000 */
.L_x_281:
[----:B-1----:R-:W-:Y:S05]  /*7430*/  IADD3 R56, P1, R192, R76, RZ ;  /* 0x0000004cc0387210 */ /* 0x002fea0007f3e0ff */
[----:B------:R-:W-:Y:S01]  /*7440*/  IMAD.X R57, R83, 0x1, R135, P1 ;  /* 0x0000000153397824 */ /* 0x000fe200008e0687 */
[----:B------:R-:W-:Y:S11]  /*7450*/  ISETP.GE.OR P1, PT, R217, R82, P6 ;  /* 0x00000052d900720c */ /* 0x000ff60003726670 */
[----:B------:R-:W-:Y:S02]  /*7460*/  @!UPT UIADD3 URZ, URZ, URZ, URZ ;  /* 0x0000003f3f3ff290 */ /* 0x000fe4000fffe03f */
[----:B------:R-:W-:-:S05]  /*7470*/  @P1 BRA `(.L_x_274) ;  /* 0x000009b000001947 */ /* 0x000fca0003800000 */
[----:B-----5:R-:W-:Y:S01]  /*7480*/  @!P0 SHF.R.U32.HI R5, RZ, 0x10, R73 ;  /* 0x00000010ff058819 */ /* 0x020fe20000011649 */
[----:B------:R-:W1:Y:S01]  /*7490*/  LDS.128 R12, [R129+0x8100] ;  /* 0x00810000810c7984 */ /* 0x000e620000000c00 */
[----:B------:R-:W-:Y:S02]  /*74a0*/  @!P0 SHF.R.U32.HI R3, RZ, 0x10, R25 ;  /* 0x00000010ff038819 */ /* 0x000fe40000011619 */
[----:B------:R-:W-:Y:S02]  /*74b0*/  @!P0 SHF.R.U64 R6, R26, 0x10, R27 ;  /* 0x000000101a068819 */ /* 0x000fe4000000121b */
[----:B------:R-:W-:Y:S02]  /*74c0*/  @!P0 PRMT R26, R70, 0x5410, R5 ;  /* 0x00005410461a8816 */ /* 0x000fe40000000005 */
[----:B------:R-:W-:Y:S01]  /*74d0*/  IADD3 R16, P2, P1, R92, R56, R111 ;  /* 0x000000385c107210 */ /* 0x000fe2000795e06f */
[----:B------:R-:W2:Y:S01]  /*74e0*/  LDS.128 R44, [R131+0x8100] ;  /* 0x00810000832c7984 */ /* 0x000ea20000000c00 */
[----:B------:R-:W-:Y:S01]  /*74f0*/  @!P0 SHF.R.U64 R2, R24, 0x10, R25 ;  /* 0x0000001018028819 */ /* 0x000fe20000001219 */
[----:B------:R-:W-:Y:S01]  /*7500*/  @!P0 IMAD.U32 R24, R26, 0x10000, RZ ;  /* 0x000100001a188824 */ /* 0x000fe200078e00ff */
[----:B------:R-:W-:Y:S02]  /*7510*/  IADD3.X R18, R95, R57, R113, P2, P1 ;  /* 0x000000395f127210 */ /* 0x000fe400017e2471 */
[C---:B------:R-:W-:Y:S02]  /*7520*/  LEA R48, P1, R16.reuse, c[0x0][0x1c8], 0x1 ;  /* 0x0000720010307a11 */ /* 0x040fe400078208ff */
[----:B------:R-:W-:Y:S02]  /*7530*/  @!P0 SHF.R.U32.HI R4, RZ, 0x10, R27 ;  /* 0x00000010ff048819 */ /* 0x000fe4000001161b */
[----:B------:R-:W-:Y:S02]  /*7540*/  LEA.HI.X R49, R16, c[0x0][0x1cc], R18, 0x1, P1 ;  /* 0x0000730010317a11 */ /* 0x000fe400008f0c12 */
[----:B------:R-:W-:Y:S02]  /*7550*/  @!P0 PRMT R19, R37, 0x5432, R6 ;  /* 0x0000543225138816 */ /* 0x000fe40000000006 */
[----:B------:R-:W-:Y:S02]  /*7560*/  @!P0 SHF.R.U64 R9, R74, 0x10, R75 ;  /* 0x000000104a098819 */ /* 0x000fe4000000124b */
[C---:B------:R-:W-:Y:S02]  /*7570*/  @!P0 PRMT R7, R36.reuse, 0x5410, R3 ;  /* 0x0000541024078816 */ /* 0x040fe40000000003 */
[----:B------:R-:W-:Y:S02]  /*7580*/  @!P0 PRMT R17, R71, 0x5432, R9 ;  /* 0x0000543247118816 */ /* 0x000fe40000000009 */
[----:B------:R-:W-:Y:S01]  /*7590*/  @!P0 PRMT R9, R37, 0x5410, R4 ;  /* 0x0000541025098816 */ /* 0x000fe20000000004 */
[----:B------:R-:W-:Y:S01]  /*75a0*/  @!P0 IMAD.U32 R3, R7, 0x10000, RZ ;  /* 0x0001000007038824 */ /* 0x000fe200078e00ff */
[C---:B------:R-:W-:Y:S02]  /*75b0*/  @!P0 SHF.L.U32 R30, R17.reuse, 0x10, RZ ;  /* 0x00000010111e8819 */ /* 0x040fe400000006ff */
[----:B------:R-:W-:Y:S02]  /*75c0*/  @!P0 LOP3.LUT R34, R17, 0xffff0000, RZ, 0xc0, !PT ;  /* 0xffff000011228812 */ /* 0x000fe400078ec0ff */
[----:B------:R-:W-:Y:S02]  /*75d0*/  @!P0 LOP3.LUT R17, R9, 0xffff0000, RZ, 0xc0, !PT ;  /* 0xffff000009118812 */ /* 0x000fe400078ec0ff */
[----:B------:R-:W-:Y:S02]  /*75e0*/  @!P0 SHF.R.U32.HI R10, RZ, 0x10, R75 ;  /* 0x00000010ff0a8819 */ /* 0x000fe4000001164b */
[----:B------:R-:W-:Y:S02]  /*75f0*/  @!P0 PRMT R5, R36, 0x5432, R2 ;  /* 0x0000543224058816 */ /* 0x000fe40000000002 */
[----:B------:R-:W-:Y:S01]  /*7600*/  @!P0 PRMT R11, R71, 0x5410, R10 ;  /* 0x00005410470b8816 */ /* 0x000fe2000000000a */
[----:B-1----:R-:W-:Y:S01]  /*7610*/  @!P0 IMAD.U32 R2, R13, 0x10000, RZ ;  /* 0x000100000d028824 */ /* 0x002fe200078e00ff */
[----:B------:R-:W-:Y:S02]  /*7620*/  @!P0 LOP3.LUT R6, R12, 0xffff0000, RZ, 0xc0, !PT ;  /* 0xffff00000c068812 */ /* 0x000fe400078ec0ff */
[C---:B------:R-:W-:Y:S01]  /*7630*/  @!P0 SHF.L.U32 R16, R15.reuse, 0x10, RZ ;  /* 0x000000100f108819 */ /* 0x040fe200000006ff */
[C---:B------:R-:W-:Y:S01]  /*7640*/  @!P0 FMUL.FTZ R10, R2.reuse, R24 ;  /* 0x00000018020a8220 */ /* 0x040fe20000410000 */
[----:B------:R-:W-:Y:S01]  /*7650*/  @!P0 LOP3.LUT R18, R15, 0xffff0000, RZ, 0xc0, !PT ;  /* 0xffff00000f128812 */ /* 0x000fe200078ec0ff */
[-C--:B------:R-:W-:Y:S01]  /*7660*/  @!P0 FMUL.FTZ R4, R2, R3.reuse ;  /* 0x0000000302048220 */ /* 0x080fe20000410000 */
[----:B------:R-:W-:Y:S01]  /*7670*/  @!P0 LOP3.LUT R26, R26, 0xffff0000, RZ, 0xc0, !PT ;  /* 0xffff00001a1a8812 */ /* 0x000fe200078ec0ff */
[----:B------:R-:W-:Y:S01]  /*7680*/  @!P0 IMAD.U32 R2, R12, 0x10000, RZ ;  /* 0x000100000c028824 */ /* 0x000fe200078e00ff */
[----:B--2---:R-:W-:Y:S01]  /*7690*/  @!P0 SHF.L.U32 R25, R45, 0x10, RZ ;  /* 0x000000102d198819 */ /* 0x004fe200000006ff */
[C---:B------:R-:W-:Y:S01]  /*76a0*/  @!P0 IMAD.U32 R21, R44.reuse, 0x10000, RZ ;  /* 0x000100002c158824 */ /* 0x040fe200078e00ff */
[----:B------:R-:W-:Y:S01]  /*76b0*/  @!P0 LOP3.LUT R23, R44, 0xffff0000, RZ, 0xc0, !PT ;  /* 0xffff00002c178812 */ /* 0x000fe200078ec0ff */
[----:B------:R-:W-:Y:S01]  /*76c0*/  @!P0 IMAD.U32 R36, R11, 0x10000, RZ ;  /* 0x000100000b248824 */ /* 0x000fe200078e00ff */
[----:B------:R-:W-:Y:S01]  /*76d0*/  @!P0 LOP3.LUT R27, R45, 0xffff0000, RZ, 0xc0, !PT ;  /* 0xffff00002d1b8812 */ /* 0x000fe200078ec0ff */
[----:B------:R-:W-:Y:S01]  /*76e0*/  @!P0 FFMA.FTZ R55, R25, R3, -R10 ;  /* 0x0000000319378223 */ /* 0x000fe2000001080a */
[C---:B------:R-:W-:Y:S01]  /*76f0*/  @!P0 LOP3.LUT R40, R47.reuse, 0xffff0000, RZ, 0xc0, !PT ;  /* 0xffff00002f288812 */ /* 0x040fe200078ec0ff */
[----:B------:R-:W-:Y:S01]  /*7700*/  @!P0 IMAD.U32 R37, R47, 0x10000, RZ ;  /* 0x000100002f258824 */ /* 0x000fe200078e00ff */
[C---:B------:R-:W-:Y:S01]  /*7710*/  @!P0 LOP3.LUT R35, R46.reuse, 0xffff0000, RZ, 0xc0, !PT ;  /* 0xffff00002e238812 */ /* 0x040fe200078ec0ff */
[----:B------:R-:W-:Y:S01]  /*7720*/  @!P0 IMAD.U32 R31, R46, 0x10000, RZ ;  /* 0x000100002e1f8824 */ /* 0x000fe200078e00ff */
[C---:B------:R-:W-:Y:S01]  /*7730*/  @!P0 SHF.L.U32 R3, R5.reuse, 0x10, RZ ;  /* 0x0000001005038819 */ /* 0x040fe200000006ff */
[----:B------:R-:W-:Y:S01]  /*7740*/  @!P0 FMUL.FTZ R41, R16, R36 ;  /* 0x0000002410298220 */ /* 0x000fe20000410000 */
[----:B------:R-:W-:Y:S02]  /*7750*/  @!P0 LOP3.LUT R5, R5, 0xffff0000, RZ, 0xc0, !PT ;  /* 0xffff000005058812 */ /* 0x000fe400078ec0ff */
[----:B------:R-:W-:Y:S01]  /*7760*/  @!P0 LOP3.LUT R39, R11, 0xffff0000, RZ, 0xc0, !PT ;  /* 0xffff00000b278812 */ /* 0x000fe200078ec0ff */
[----:B------:R-:W-:Y:S01]  /*7770*/  @!P0 IMAD.U32 R11, R9, 0x10000, RZ ;  /* 0x00010000090b8824 */ /* 0x000fe200078e00ff */
[----:B------:R-:W-:Y:S02]  /*7780*/  @!P0 LOP3.LUT R9, R19, 0xffff0000, RZ, 0xc0, !PT ;  /* 0xffff000013098812 */ /* 0x000fe400078ec0ff */
[----:B------:R-:W-:Y:S01]  /*7790*/  @!P0 SHF.R.U64 R8, R72, 0x10, R73 ;  /* 0x0000001048088819 */ /* 0x000fe20000001249 */
[----:B------:R-:W-:Y:S01]  /*77a0*/  @!P0 FFMA.FTZ R41, R37, R11, -R41 ;  /* 0x0000000b25298223 */ /* 0x000fe20000010829 */
[----:B------:R-:W-:Y:S02]  /*77b0*/  ISETP.GE.AND P1, PT, R94, c[0x0][0x1d4], PT ;  /* 0x000075005e007a0c */ /* 0x000fe40003f26270 */
[----:B------:R-:W-:Y:S04]  /*77c0*/  @!P0 PRMT R8, R70, 0x5432, R8 ;  /* 0x0000543246088816 */ /* 0x000fe80000000008 */
[C---:B------:R-:W-:Y:S01]  /*77d0*/  @!P0 LOP3.LUT R22, R8.reuse, 0xffff0000, RZ, 0xc0, !PT ;  /* 0xffff000008168812 */ /* 0x040fe200078ec0ff */
[----:B------:R-:W-:Y:S04]  /*77e0*/  @!P0 IMAD.U32 R20, R8, 0x10000, RZ ;  /* 0x0001000008148824 */ /* 0x000fe800078e00ff */
[----:B------:R-:W-:Y:S02]  /*77f0*/  @!P0 FMUL.FTZ R8, R2, R20 ;  /* 0x0000001402088220 */ /* 0x000fe40000410000 */
[----:B------:R-:W-:Y:S02]  /*7800*/  @!P0 FMUL.FTZ R10, R6, R22 ;  /* 0x00000016060a8220 */ /* 0x000fe40000410000 */
[-C--:B------:R-:W-:Y:S02]  /*7810*/  @!P0 FMUL.FTZ R2, R2, R3.reuse ;  /* 0x0000000302028220 */ /* 0x080fe40000410000 */
[----:B------:R-:W-:Y:S02]  /*7820*/  @!P0 FFMA.FTZ R54, R21, R3, -R8 ;  /* 0x0000000315368223 */ /* 0x000fe40000010808 */
[-C--:B------:R-:W-:Y:S01]  /*7830*/  @!P0 FMUL.FTZ R3, R6, R5.reuse ;  /* 0x0000000506038220 */ /* 0x080fe20000410000 */
[----:B------:R-:W-:Y:S01]  /*7840*/  @!P0 LOP3.LUT R6, R13, 0xffff0000, RZ, 0xc0, !PT ;  /* 0xffff00000d068812 */ /* 0x000fe200078ec0ff */
[----:B------:R-:W-:Y:S01]  /*7850*/  @!P0 FFMA.FTZ R53, R23, R5, -R10 ;  /* 0x0000000517358223 */ /* 0x000fe2000001080a */
[C---:B------:R-:W-:Y:S01]  /*7860*/  @!P0 LOP3.LUT R10, R14.reuse, 0xffff0000, RZ, 0xc0, !PT ;  /* 0xffff00000e0a8812 */ /* 0x040fe200078ec0ff */
[----:B------:R-:W-:Y:S01]  /*7870*/  @!P0 IMAD.U32 R8, R14, 0x10000, RZ ;  /* 0x000100000e088824 */ /* 0x000fe200078e00ff */
[----:B------:R-:W-:Y:S01]  /*7880*/  @!P0 LOP3.LUT R5, R7, 0xffff0000, RZ, 0xc0, !PT ;  /* 0xffff000007058812 */ /* 0x000fe200078ec0ff */
[----:B------:R-:W-:Y:S02]  /*7890*/  @!P0 IMAD.U32 R7, R19, 0x10000, RZ ;  /* 0x0001000013078824 */ /* 0x000fe400078e00ff */
[----:B------:R-:W-:Y:S02]  /*78a0*/  @!P0 FMUL.FTZ R50, R6, R26 ;  /* 0x0000001a06328220 */ /* 0x000fe40000410000 */
[----:B------:R-:W-:Y:S02]  /*78b0*/  @!P0 FMUL.FTZ R19, R18, R39 ;  /* 0x0000002712138220 */ /* 0x000fe40000410000 */
[----:B------:R-:W-:Y:S02]  /*78c0*/  @!P0 FMUL.FTZ R43, R8, R30 ;  /* 0x0000001e082b8220 */ /* 0x000fe40000410000 */
[----:B------:R-:W-:Y:S02]  /*78d0*/  @!P0 FMUL.FTZ R42, R10, R34 ;  /* 0x000000220a2a8220 */ /* 0x000fe40000410000 */
[----:B------:R-:W-:Y:S02]  /*78e0*/  @!P0 FFMA.FTZ R52, R27, R5, -R50 ;  /* 0x000000051b348223 */ /* 0x000fe40000010832 */
[----:B------:R-:W-:Y:S02]  /*78f0*/  @!P0 FFMA.FTZ R19, R40, R17, -R19 ;  /* 0x0000001128138223 */ /* 0x000fe40000010813 */
[----:B------:R-:W-:Y:S01]  /*7900*/  @!P0 FFMA.FTZ R51, R31, R7, -R43 ;  /* 0x000000071f338223 */ /* 0x000fe2000001082b */
[----:B------:R-:W-:Y:S01]  /*7910*/  @!P0 F2FP.BF16.PACK_AB R43, R52, R55 ;  /* 0x00000037342b823e */ /* 0x000fe200000010ff */
[----:B------:R-:W-:Y:S01]  /*7920*/  @!P0 FFMA.FTZ R50, R35, R9, -R42 ;  /* 0x0000000923328223 */ /* 0x000fe2000001082a */
[----:B------:R-:W-:Y:S01]  /*7930*/  @!P0 F2FP.BF16.PACK_AB R41, R19, R41 ;  /* 0x000000291329823e */ /* 0x000fe200000010ff */
[----:B------:R-:W-:Y:S01]  /*7940*/  @!P0 FFMA.FTZ R2, R20, R21, R2 ;  /* 0x0000001514028223 */ /* 0x000fe20000010002 */
[----:B------:R-:W-:Y:S01]  /*7950*/  @!P0 F2FP.BF16.PACK_AB R42, R53, R54 ;  /* 0x00000036352a823e */ /* 0x000fe200000010ff */
[----:B------:R-:W-:Y:S01]  /*7960*/  @!P0 IMAD.MOV.U32 R45, RZ, RZ, R43 ;  /* 0x000000ffff2d8224 */ /* 0x000fe200078e002b */
[----:B------:R-:W-:Y:S01]  /*7970*/  @!P0 F2FP.BF16.PACK_AB R19, R50, R51 ;  /* 0x000000333213823e */ /* 0x000fe200000010ff */
[----:B------:R-:W-:Y:S01]  /*7980*/  @!P0 FMUL.FTZ R5, R6, R5 ;  /* 0x0000000506058220 */ /* 0x000fe20000410000 */
[----:B------:R-:W-:Y:S01]  /*7990*/  @!P0 MOV R44, R42 ;  /* 0x0000002a002c8202 */ /* 0x000fe20000000f00 */
[----:B------:R-:W-:Y:S01]  /*79a0*/  @!P0 FFMA.FTZ R3, R22, R23, R3 ;  /* 0x0000001716038223 */ /* 0x000fe20000010003 */
[----:B------:R-:W-:Y:S01]  /*79b0*/  @!P0 MOV R47, R41 ;  /* 0x00000029002f8202 */ /* 0x000fe20000000f00 */
[----:B------:R-:W-:Y:S02]  /*79c0*/  @!P0 IMAD.MOV.U32 R46, RZ, RZ, R19 ;  /* 0x000000ffff2e8224 */ /* 0x000fe400078e0013 */
[----:B------:R-:W-:Y:S02]  /*79d0*/  @!P0 FMUL.FTZ R6, R8, R7 ;  /* 0x0000000708068220 */ /* 0x000fe40000410000 */
[----:B------:R-:W-:Y:S01]  /*79e0*/  @!P0 FFMA.FTZ R4, R24, R25, R4 ;  /* 0x0000001918048223 */ /* 0x000fe20000010004 */
[----:B------:R1:W-:Y:S01]  /*79f0*/  STG.E.128 [R48.64], R44 ;  /* 0x0000002c30007986 */ /* 0x0003e2000c101d0a */
[----:B------:R-:W-:Y:S01]  /*7a00*/  @!P0 FMUL.FTZ R7, R10, R9 ;  /* 0x000000090a078220 */ /* 0x000fe20000410000 */
[----:B------:R-:W-:Y:S01]  /*7a10*/  @!P0 F2FP.BF16.PACK_AB R10, R3, R2 ;  /* 0x00000002030a823e */ /* 0x000fe200000010ff */
[----:B------:R-:W-:Y:S02]  /*7a20*/  @!P0 FFMA.FTZ R5, R26, R27, R5 ;  /* 0x0000001b1a058223 */ /* 0x000fe40000010005 */
[----:B------:R-:W-:Y:S02]  /*7a30*/  @!P0 FMUL.FTZ R8, R16, R11 ;  /* 0x0000000b10088220 */ /* 0x000fe40000410000 */
[----:B------:R-:W-:Y:S01]  /*7a40*/  @!P0 FFMA.FTZ R6, R30, R31, R6 ;  /* 0x0000001f1e068223 */ /* 0x000fe20000010006 */
[----:B------:R-:W-:Y:S01]  /*7a50*/  @!P0 F2FP.BF16.PACK_AB R4, R5, R4 ;  /* 0x000000040504823e */ /* 0x000fe200000010ff */
[----:B------:R-:W-:Y:S02]  /*7a60*/  @!P0 FMUL.FTZ R9, R18, R17 ;  /* 0x0000001112098220 */ /* 0x000fe40000410000 */
[----:B------:R-:W-:Y:S02]  /*7a70*/  @!P0 FFMA.FTZ R7, R34, R35, R7 ;  /* 0x0000002322078223 */ /* 0x000fe40000010007 */
[----:B------:R-:W-:Y:S02]  /*7a80*/  @!P0 FFMA.FTZ R8, R36, R37, R8 ;  /* 0x0000002524088223 */ /* 0x000fe40000010008 */
[----:B------:R-:W-:Y:S01]  /*7a90*/  @!P0 FFMA.FTZ R9, R39, R40, R9 ;  /* 0x0000002827098223 */ /* 0x000fe20000010009 */
[----:B------:R-:W-:Y:S01]  /*7aa0*/  @!P0 F2FP.BF16.PACK_AB R3, R7, R6 ;  /* 0x000000060703823e */ /* 0x000fe200000010ff */
[----:B------:R-:W-:Y:S02]  /*7ab0*/  @!P0 IMAD.MOV.U32 R12, RZ, RZ, R10 ;  /* 0x000000ffff0c8224 */ /* 0x000fe400078e000a */
[----:B------:R-:W-:Y:S01]  /*7ac0*/  @!P0 IMAD.MOV.U32 R13, RZ, RZ, R4 ;  /* 0x000000ffff0d8224 */ /* 0x000fe200078e0004 */
[----:B------:R-:W-:Y:S02]  /*7ad0*/  @!P0 F2FP.BF16.PACK_AB R2, R9, R8 ;  /* 0x000000080902823e */ /* 0x000fe400000010ff */
[----:B------:R-:W-:Y:S03]  /*7ae0*/  @!P0 MOV R14, R3 ;  /* 0x00000003000e8202 */ /* 0x000fe60000000f00 */
[----:B------:R-:W-:Y:S01]  /*7af0*/  @!P0 IMAD.MOV.U32 R15, RZ, RZ, R2 ;  /* 0x000000ffff0f8224 */ /* 0x000fe200078e0002 */
[----:B------:R-:W-:-:S05]  /*7b00*/  @P1 BRA `(.L_x_274) ;  /* 0x0000032000001947 */ /* 0x000fca0003800000 */
[----:B------:R-:W-:Y:S04]  /*7b10*/  IADD3 R3, P1, P0, R92, R56, R94 ;  /* 0x000000385c037210 */ /* 0x000fe8000783e05e */
[----:B------:R-:W-:Y:S02]  /*7b20*/  IADD3.X R4, R95, R57, R112, P1, P0 ;  /* 0x000000395f047210 */ /* 0x000fe40000fe0470 */
[C---:B------:R-:W-:Y:S04]  /*7b30*/  LEA R2, P0, R3.reuse, c[0x0][0x1c8], 0x1 ;  /* 0x0000720003027a11 */ /* 0x040fe800078008ff */
[----:B------:R-:W-:Y:S05]  /*7b40*/  LEA.HI.X R3, R3, c[0x0][0x1cc], R4, 0x1, P0 ;  /* 0x0000730003037a11 */ /* 0x000fea00000f0c04 */
[----:B------:R2:W-:Y:S01]  /*7b50*/  STG.E.128 [R2.64], R12 ;  /* 0x0000000c02007986 */ /* 0x0005e2000c101d0a */
[----:B------:R-:W-:-:S05]  /*7b60*/  BRA `(.L_x_274) ;  /* 0x000002c000007947 */ /* 0x000fca0003800000 */
.L_x_252:
[----:B------:R-:W-:Y:S01]  /*7b70*/  IMAD R2, R38, -0x70, R0 ;  /* 0xffffff9026027824 */ /* 0x000fe200078e0200 */
[----:B------:R-:W-:Y:S04]  /*7b80*/  BSSY B0, `(.L_x_283) ;  /* 0x000000b000007945 */ /* 0x000fe80003800000 */
[----:B------:R-:W-:Y:S04]  /*7b90*/  IMNMX R82, R2, 0x70, PT ;  /* 0x0000007002527817 */ /* 0x000fe80003800200 */
[----:B------:R-:W-:Y:S11]  /*7ba0*/  ISETP.GE.AND P0, PT, R229, R82, PT ;  /* 0x00000052e500720c */ /* 0x000ff60003f06270 */
[----:B------:R-:W-:Y:S02]  /*7bb0*/  @!UPT UIADD3 URZ, URZ, URZ, URZ ;  /* 0x0000003f3f3ff290 */ /* 0x000fe4000fffe03f */
[----:B------:R-:W-:-:S05]  /*7bc0*/  @P0 BRA `(.L_x_284) ;  /* 0x0000006000000947 */ /* 0x000fca0003800000 */
[----:B------:R-:W1:Y:S01]  /*7bd0*/  @!P6 LDS.128 R8, [R208+0x8100] ;  /* 0x00810000d008e984 */ /* 0x000e620000000c00 */
[----:B------:R-:W-:Y:S11]  /*7be0*/  ISETP.GE.AND P0, PT, R209, c[0x0][0x1d4], PT ;  /* 0x00007500d1007a0c */ /* 0x000ff60003f06270 */
[----:B------:R-:W-:Y:S02]  /*7bf0*/  @!UPT UIADD3 URZ, URZ, URZ, URZ ;  /* 0x0000003f3f3ff290 */ /* 0x000fe4000fffe03f */
[----:B------:R-:W2:Y:S04]  /*7c00*/  @!P0 LDS.128 R4, [R208+0xb900] ;  /* 0x00b90000d0048984 */ /* 0x000ea80000000c00 */
[----:B-1----:R1:W-:Y:S04]  /*7c10*/  @!P6 STG.E.128 [R66.64], R8 ;  /* 0x000000084200e986 */ /* 0x0023e8000c101d0a */
[----:B--2---:R1:W-:Y:S02]  /*7c20*/  @!P0 STG.E.128 [R66.64+0x80], R4 ;  /* 0x0000800442008986 */ /* 0x0043e4000c101d0a */
.L_x_284:
[----:B------:R-:W-:Y:S05]  /*7c30*/  BSYNC B0 ;  /* 0x0000000000007941 */ /* 0x000fea0003800000 */
.L_x_283:
[----:B------:R-:W-:Y:S01]  /*7c40*/  ISETP.GE.AND P0, PT, R219, R82, PT ;  /* 0x00000052db00720c */ /* 0x000fe20003f06270 */
[----:B------:R-:W-:Y:S01]  /*7c50*/  @!UPT UIADD3 URZ, URZ, URZ, URZ ;  /* 0x0000003f3f3ff290 */ /* 0x000fe2000fffe03f */
[----:B------:R-:W-:Y:S11]  /*7c60*/  BSSY B0, `(.L_x_285) ;  /* 0x0000008000007945 */ /* 0x000ff60003800000 */
[----:B------:R-:W-:-:S05]  /*7c70*/  @P0 BRA `(.L_x_286) ;  /* 0x0000006000000947 */ /* 0x000fca0003800000 */
[----:B-1----:R-:W1:Y:S01]  /*7c80*/  @!P6 LDS.128 R8, [R208+0x9100] ;  /* 0x00910000d008e984 */ /* 0x002e620000000c00 */
[----:B------:R-:W-:Y:S11]  /*7c90*/  ISETP.GE.AND P0, PT, R209, c[0x0][0x1d4], PT ;  /* 0x00007500d1007a0c */ /* 0x000ff60003f06270 */
[----:B------:R-:W-:Y:S02]  /*7ca0*/  @!UPT UIADD3 URZ, URZ, URZ, URZ ;  /* 0x0000003f3f3ff290 */ /* 0x000fe4000fffe03f */
[----:B------:R-:W2:Y:S04]  /*7cb0*/  @!P0 LDS.128 R4, [R208+0xc900] ;  /* 0x00c90000d0048984 */ /* 0x000ea80000000c00 */
[----:B-1----:R1:W-:Y:S04]  /*7cc0*/  @!P6 STG.E.128 [R72.64], R8 ;  /* 0x000000084800e986 */ /* 0x0023e8000c101d0a */
[----:B--2---:R1:W-:Y:S02]  /*7cd0*/  @!P0 STG.E.128 [R72.64+0x80], R4 ;  /* 0x0000800448008986 */ /* 0x0043e4000c101d0a */
.L_x_286:
[----:B------:R-:W-:Y:S05]  /*7ce0*/  BSYNC B0 ;  /* 0x0000000000007941 */ /* 0x000fea0003800000 */
.L_x_285:
        /* <DEDUP_REMOVED lines=10> */
.L_x_288:
[----:B------:R-:W-:Y:S05]  /*7d90*/  BSYNC B0 ;  /* 0x0000000000007941 */ /* 0x000fea0003800000 */
.L_x_287:
[----:B------:R-:W-:Y:S11]  /*7da0*/  ISETP.GE.AND P0, PT, R217, R82, PT ;  /* 0x00000052d900720c */ /* 0x000ff60003f06270 */
[----:B------:R-:W-:Y:S02]  /*7db0*/  @!UPT UIADD3 URZ, URZ, URZ, URZ ;  /* 0x0000003f3f3ff290 */ /* 0x000fe4000fffe03f */
[----:B------:R-:W-:-:S05]  /*7dc0*/  @P0 BRA `(.L_x_274) ;  /* 0x0000006000000947 */ /* 0x000fca0003800000 */
[----:B-1----:R-:W1:Y:S01]  /*7dd0*/  @!P6 LDS.128 R8, [R208+0xb100] ;  /* 0x00b10000d008e984 */ /* 0x002e620000000c00 */
[----:B------:R-:W-:Y:S11]  /*7de0*/  ISETP.GE.AND P0, PT, R209, c[0x0][0x1d4], PT ;  /* 0x00007500d1007a0c */ /* 0x000ff60003f06270 */
[----:B------:R-:W-:Y:S02]  /*7df0*/  @!UPT UIADD3 URZ, URZ, URZ, URZ ;  /* 0x0000003f3f3ff290 */ /* 0x000fe4000fffe03f */
[----:B------:R-:W2:Y:S04]  /*7e00*/  @!P0 LDS.128 R4, [R208+0xe900] ;  /* 0x00e90000d0048984 */ /* 0x000ea80000000c00 */
[----:B-1----:R1:W-:Y:S04]  /*7e10*/  @!P6 STG.E.128 [R78.64], R8 ;  /* 0x000000084e00e986 */ /* 0x0023e8000c101d0a */
[----:B--2---:R1:W-:Y:S02]  /*7e20*/  @!P0 STG.E.128 [R78.64+0x80], R4 ;  /* 0x000080044e008986 */ /* 0x0043e4000c101d0a */
.L_x_274:
[----:B------:R-:W-:Y:S05]  /*7e30*/  BSYNC B2 ;  /* 0x0000000000027941 */ /* 0x000fea0003800000 */
.L_x_251:
[----:B-1---5:R-:W-:Y:S01]  /*7e40*/  IMAD.IADD R6, R82, 0x1, -R229 ;  /* 0x0000000152067824 */ /* 0x022fe200078e0ae5 */
[----:B------:R-:W-:Y:S01]  /*7e50*/  ISETP.GE.AND P5, PT, R209, c[0x0][0x1d4], PT ;  /* 0x00007500d1007a0c */ /* 0x000fe20003fa6270 */
[----:B--2---:R-:W-:Y:S01]  /*7e60*/  IMAD R2, R96, 0x70, RZ ;  /* 0x0000007060027824 */ /* 0x004fe200078e02ff */
[----:B------:R-:W-:Y:S01]  /*7e70*/  BSSY B0, `(.L_x_289) ;  /* 0x0000051000007945 */ /* 0x000fe20003800000 */
[----:B------:R-:W-:Y:S01]  /*7e80*/  IMAD.WIDE.U32 R14, R38, 0x70, RZ ;  /* 0x00000070260e7825 */ /* 0x000fe200078e00ff */
[C---:B------:R-:W-:Y:S02]  /*7e90*/  ISETP.GE.AND P2, PT, R6.reuse, 0x21, PT ;  /* 0x000000210600780c */ /* 0x040fe40003f46270 */
[C---:B------:R-:W-:Y:S01]  /*7ea0*/  ISETP.GE.AND P3, PT, R6.reuse, 0x1, PT ;  /* 0x000000010600780c */ /* 0x040fe20003f66270 */
[----:B------:R-:W-:Y:S01]  /*7eb0*/  IMAD.IADD R16, R15, 0x1, R2 ;  /* 0x000000010f107824 */ /* 0x000fe200078e0202 */
[----:B------:R-:W-:Y:S02]  /*7ec0*/  ISETP.GE.AND P1, PT, R6, 0x41, PT ;  /* 0x000000410600780c */ /* 0x000fe40003f26270 */
[----:B------:R-:W-:Y:S04]  /*7ed0*/  IADD3 R2, P0, R126, R14, RZ ;  /* 0x0000000e7e027210 */ /* 0x000fe80007f1e0ff */
[----:B------:R-:W-:Y:S03]  /*7ee0*/  IADD3.X R3, R16, R140, RZ, P0, !PT ;  /* 0x0000008c10037210 */ /* 0x000fe600007fe4ff */
[C---:B------:R-:W-:Y:S02]  /*7ef0*/  @P2 IADD3 R7, P0, R2.reuse, 0x20, RZ ;  /* 0x0000002002072810 */ /* 0x040fe40007f1e0ff */
[-C--:B------:R-:W-:Y:S01]  /*7f00*/  @P3 MOV R4, R100.reuse ;  /* 0x0000006400043202 */ /* 0x080fe20000000f00 */
[----:B------:R-:W-:Y:S02]  /*7f10*/  @P3 IMAD.MOV.U32 R5, RZ, RZ, R110 ;  /* 0x000000ffff053224 */ /* 0x000fe400078e006e */
[----:B------:R-:W-:Y:S02]  /*7f20*/  @P3 IMAD R8, R3, c[0x0][0x258], RZ ;  /* 0x0000960003083a24 */ /* 0x000fe400078e02ff */
[----:B------:R-:W-:Y:S01]  /*7f30*/  @P2 IMAD.X R9, RZ, RZ, R3, P0 ;  /* 0x000000ffff092224 */ /* 0x000fe200000e0603 */
[C---:B------:R-:W-:Y:S01]  /*7f40*/  @P1 IADD3 R13, P0, R2.reuse, 0x40, RZ ;  /* 0x00000040020d1810 */ /* 0x040fe20007f1e0ff */
[C---:B------:R-:W-:Y:S04]  /*7f50*/  @P3 IMAD.WIDE.U32 R4, R2.reuse, c[0x0][0x258], R4 ;  /* 0x0000960002043a25 */ /* 0x040fe800078e0004 */
[----:B------:R-:W-:Y:S02]  /*7f60*/  @P3 IMAD R8, R2, c[0x0][0x25c], R8 ;  /* 0x0000970002083a24 */ /* 0x000fe400078e0208 */
[----:B------:R-:W-:Y:S01]  /*7f70*/  @P1 IMAD.X R15, RZ, RZ, R3, P0 ;  /* 0x000000ffff0f1224 */ /* 0x000fe200000e0603 */
[C---:B------:R-:W-:Y:S01]  /*7f80*/  @P3 LEA R10, P0, R4.reuse, c[0x0][0x250], 0x1 ;  /* 0x00009400040a3a11 */ /* 0x040fe200078008ff */
[----:B------:R-:W-:Y:S02]  /*7f90*/  @P3 IMAD.IADD R5, R5, 0x1, R8 ;  /* 0x0000000105053824 */ /* 0x000fe400078e0208 */
[----:B------:R-:W-:Y:S03]  /*7fa0*/  @P2 IMAD R8, R9, c[0x0][0x258], RZ ;  /* 0x0000960009082a24 */ /* 0x000fe600078e02ff */
[----:B------:R-:W-:Y:S01]  /*7fb0*/  @P3 LEA.HI.X R11, R4, c[0x0][0x254], R5, 0x1, P0 ;  /* 0x00009500040b3a11 */ /* 0x000fe200000f0c05 */
[----:B------:R-:W-:Y:S01]  /*7fc0*/  @P2 IMAD.MOV.U32 R5, RZ, RZ, R110 ;  /* 0x000000ffff052224 */ /* 0x000fe200078e006e */
[-C--:B------:R-:W-:Y:S05]  /*7fd0*/  @P2 MOV R4, R100.reuse ;  /* 0x0000006400042202 */ /* 0x080fea0000000f00 */
[C---:B------:R-:W-:Y:S04]  /*7fe0*/  @P2 IMAD.WIDE.U32 R4, R7.reuse, c[0x0][0x258], R4 ;  /* 0x0000960007042a25 */ /* 0x040fe800078e0004 */
[----:B------:R-:W-:Y:S01]  /*7ff0*/  @P2 IMAD R7, R7, c[0x0][0x25c], R8 ;  /* 0x0000970007072a24 */ /* 0x000fe200078e0208 */
[C---:B------:R-:W-:Y:S04]  /*8000*/  @P2 LEA R8, P0, R4.reuse, c[0x0][0x250], 0x1 ;  /* 0x0000940004082a11 */ /* 0x040fe800078008ff */
[----:B------:R-:W-:Y:S01]  /*8010*/  @P2 IADD3 R7, R5, R7, RZ ;  /* 0x0000000705072210 */ /* 0x000fe20007ffe0ff */
[----:B------:R-:W-:Y:S03]  /*8020*/  @P1 IMAD R5, R15, c[0x0][0x258], RZ ;  /* 0x000096000f051a24 */ /* 0x000fe600078e02ff */
[----:B------:R-:W-:Y:S01]  /*8030*/  @P2 LEA.HI.X R9, R4, c[0x0][0x254], R7, 0x1, P0 ;  /* 0x0000950004092a11 */ /* 0x000fe200000f0c07 */
[C---:B------:R-:W-:Y:S01]  /*8040*/  @P1 IMAD R5, R13.reuse, c[0x0][0x25c], R5 ;  /* 0x000097000d051a24 */ /* 0x040fe200078e0205 */
[----:B------:R-:W-:Y:S11]  /*8050*/  ISETP.GE.AND P0, PT, R6, 0x61, PT ;  /* 0x000000610600780c */ /* 0x000ff60003f06270 */
[----:B------:R-:W-:Y:S02]  /*8060*/  @!UPT UIADD3 URZ, URZ, URZ, URZ ;  /* 0x0000003f3f3ff290 */ /* 0x000fe4000fffe03f */
[----:B------:R-:W-:Y:S02]  /*8070*/  @P0 IADD3 R4, P4, R2, 0x60, RZ ;  /* 0x0000006002040810 */ /* 0x000fe40007f9e0ff */
[----:B------:R-:W-:Y:S03]  /*8080*/  @P1 MOV R2, R100 ;  /* 0x0000006400021202 */ /* 0x000fe60000000f00 */
[----:B------:R-:W-:Y:S02]  /*8090*/  @P0 IMAD.X R12, RZ, RZ, R3, P4 ;  /* 0x000000ffff0c0224 */ /* 0x000fe400020e0603 */
[----:B------:R-:W-:Y:S04]  /*80a0*/  @P1 IMAD.MOV.U32 R3, RZ, RZ, R110 ;  /* 0x000000ffff031224 */ /* 0x000fe800078e006e */
[----:B------:R-:W-:Y:S05]  /*80b0*/  @P1 IMAD.WIDE.U32 R2, R13, c[0x0][0x258], R2 ;  /* 0x000096000d021a25 */ /* 0x000fea00078e0002 */
[----:B------:R-:W-:Y:S02]  /*80c0*/  @P1 LEA R6, P4, R2, c[0x0][0x250], 0x1 ;  /* 0x0000940002061a11 */ /* 0x000fe400078808ff */
[----:B------:R-:W-:Y:S01]  /*80d0*/  @P1 IADD3 R3, R3, R5, RZ ;  /* 0x0000000503031210 */ /* 0x000fe20007ffe0ff */
[----:B------:R-:W-:Y:S03]  /*80e0*/  @P0 IMAD R5, R12, c[0x0][0x258], RZ ;  /* 0x000096000c050a24 */ /* 0x000fe600078e02ff */
[----:B------:R-:W-:Y:S01]  /*80f0*/  @P1 LEA.HI.X R7, R2, c[0x0][0x254], R3, 0x1, P4 ;  /* 0x0000950002071a11 */ /* 0x000fe200020f0c03 */
[----:B------:R-:W-:Y:S01]  /*8100*/  @P0 IMAD.MOV.U32 R2, RZ, RZ, R100 ;  /* 0x000000ffff020224 */ /* 0x000fe200078e0064 */
[----:B------:R-:W-:Y:S05]  /*8110*/  @P0 MOV R3, R110 ;  /* 0x0000006e00030202 */ /* 0x000fea0000000f00 */
[C---:B------:R-:W-:Y:S04]  /*8120*/  @P0 IMAD.WIDE.U32 R2, R4.reuse, c[0x0][0x258], R2 ;  /* 0x0000960004020a25 */ /* 0x040fe800078e0002 */
[----:B------:R-:W-:Y:S04]  /*8130*/  @P0 IMAD R4, R4, c[0x0][0x25c], R5 ;  /* 0x0000970004040a24 */ /* 0x000fe800078e0205 */
[----:B------:R-:W-:Y:S01]  /*8140*/  @P0 IMAD.IADD R3, R3, 0x1, R4 ;  /* 0x0000000103030824 */ /* 0x000fe200078e0204 */
[C---:B------:R-:W-:Y:S04]  /*8150*/  @P0 LEA R4, P4, R2.reuse, c[0x0][0x250], 0x1 ;  /* 0x0000940002040a11 */ /* 0x040fe800078808ff */
[----:B------:R-:W-:Y:S02]  /*8160*/  @P0 LEA.HI.X R5, R2, c[0x0][0x254], R3, 0x1, P4 ;  /* 0x0000950002050a11 */ /* 0x000fe400020f0c03 */
[----:B------:R-:W-:Y:S11]  /*8170*/  LOP3.LUT P4, RZ, R230, 0x2, RZ, 0xc0, !PT ;  /* 0x00000002e6ff7812 */ /* 0x000ff6000788c0ff */
[----:B------:R-:W-:Y:S02]  /*8180*/  @!UPT UIADD3 URZ, URZ, URZ, URZ ;  /* 0x0000003f3f3ff290 */ /* 0x000fe4000fffe03f */
[----:B------:R-:W-:Y:S01]  /*8190*/  @!PT LDS RZ, [RZ] ;  /* 0x00000000fffff984 */ /* 0x000fe20000000800 */
[----:B------:R-:W-:Y:S01]  /*81a0*/  @!PT LDS RZ, [RZ] ;  /* 0x00000000fffff984 */ /* 0x000fe20000000800 */
[----:B------:R-:W-:Y:S01]  /*81b0*/  @!PT LDS RZ, [RZ] ;  /* 0x00000000fffff984 */ /* 0x000fe20000000800 */
[----:B------:R1:W-:Y:S05]  /*81c0*/  @P3 LDGSTS.E.BYPASS.LTC128B.128 [R208+0x100], [R10.64], !P4 ;  /* 0x001000000ad03fae */ /* 0x0003ea000e101d4a */
[----:B------:R1:W-:Y:S05]  /*81d0*/  @P3 LDGSTS.E.BYPASS.LTC128B.128 [R208+0x3900], [R10.64+0x80], !P5 ;  /* 0x039000800ad03fae */ /* 0x0003ea000e901d4a */
[----:B------:R1:W-:Y:S05]  /*81e0*/  @P2 LDGSTS.E.BYPASS.LTC128B.128 [R210+0x1100], [R8.64], !P4 ;  /* 0x0110000008d22fae */ /* 0x0003ea000e101d4a */
[----:B------:R1:W-:Y:S05]  /*81f0*/  @P2 LDGSTS.E.BYPASS.LTC128B.128 [R210+0x4900], [R8.64+0x80], !P5 ;  /* 0x0490008008d22fae */ /* 0x0003ea000e901d4a */
[----:B------:R2:W-:Y:S05]  /*8200*/  @P1 LDGSTS.E.BYPASS.LTC128B.128 [R210+0x2100], [R6.64], !P4 ;  /* 0x0210000006d21fae */ /* 0x0005ea000e101d4a */
[----:B------:R2:W-:Y:S01]  /*8210*/  @P1 LDGSTS.E.BYPASS.LTC128B.128 [R210+0x5900], [R6.64+0x80], !P5 ;  /* 0x0590008006d21fae */ /* 0x0005e2000e901d4a */
[----:B------:R-:W-:Y:S04]  /*8220*/  ISETP.GT.AND P1, PT, R82, R229, PT ;  /* 0x000000e55200720c */ /* 0x000fe80003f24270 */
[----:B------:R1:W-:Y:S05]  /*8230*/  @P0 LDGSTS.E.BYPASS.LTC128B.128 [R210+0x3100], [R4.64], !P4 ;  /* 0x0310000004d20fae */ /* 0x0003ea000e101d4a */
[----:B------:R1:W-:Y:S05]  /*8240*/  @P0 LDGSTS.E.BYPASS.LTC128B.128 [R210+0x6900], [R4.64+0x80], !P5 ;  /* 0x0690008004d20fae */ /* 0x0003ea000e901d4a */
[----:B------:R-:W0:Y:S01]  /*8250*/  LDGDEPBAR ;  /* 0x00000000000079af */ /* 0x000e220000000000 */
[----:B--2---:R-:W-:Y:S04]  /*8260*/  IADD3 R6, P0, R142, R14, RZ ;  /* 0x0000000e8e067210 */ /* 0x004fe80007f1e0ff */
[----:B------:R-:W-:Y:S01]  /*8270*/  IADD3.X R7, R16, R141, RZ, P0, !PT ;  /* 0x0000008d10077210 */ /* 0x000fe200007fe4ff */
[----:B------:R-:W-:Y:S04]  /*8280*/  DEPBAR.LE SB0, 0x0 ;  /* 0x000080000000791a */ /* 0x000fe80000000000 */
[----:B------:R-:W-:Y:S06]  /*8290*/  BAR.SYNC.DEFER_BLOCKING 0x0 ;  /* 0x0000000000007b1d */ /* 0x000fec0000010000 */
[----:B------:R-:W-:-:S05]  /*82a0*/  @!P1 BRA `(.L_x_290) ;  /* 0x000000d000009947 */ /* 0x000fca0003800000 */
[----:B-1----:R-:W1:Y:S01]  /*82b0*/  @!P6 LDS.128 R12, [R208+0x100] ;  /* 0x00010000d00ce984 */ /* 0x002e620000000c00 */
[----:B------:R-:W-:Y:S01]  /*82c0*/  ISETP.GE.AND P0, PT, R209, c[0x0][0x1d4], PT ;  /* 0x00007500d1007a0c */ /* 0x000fe20003f06270 */
[----:B------:R-:W-:Y:S01]  /*82d0*/  IMAD R2, R7, c[0x0][0x208], RZ ;  /* 0x0000820007027a24 */ /* 0x000fe200078e02ff */
[----:B------:R-:W-:Y:S02]  /*82e0*/  MOV R4, R98 ;  /* 0x0000006200047202 */ /* 0x000fe40000000f00 */
[----:B------:R-:W-:Y:S01]  /*82f0*/  MOV R5, R97 ;  /* 0x0000006100057202 */ /* 0x000fe20000000f00 */
[C---:B------:R-:W-:Y:S04]  /*8300*/  IMAD R2, R6.reuse, c[0x0][0x20c], R2 ;  /* 0x0000830006027a24 */ /* 0x040fe800078e0202 */
[----:B------:R-:W-:Y:S04]  /*8310*/  IMAD.WIDE.U32 R4, R6, c[0x0][0x208], R4 ;  /* 0x0000820006047a25 */ /* 0x000fe800078e0004 */
[----:B------:R-:W2:Y:S01]  /*8320*/  @!P0 LDS.128 R8, [R208+0x3900] ;  /* 0x00390000d0088984 */ /* 0x000ea20000000c00 */
[----:B------:R-:W-:Y:S02]  /*8330*/  IADD3 R3, R5, R2, RZ ;  /* 0x0000000205037210 */ /* 0x000fe40007ffe0ff */
[C---:B------:R-:W-:Y:S04]  /*8340*/  LEA R2, P1, R4.reuse, c[0x0][0x1f8], 0x1 ;  /* 0x00007e0004027a11 */ /* 0x040fe800078208ff */
[----:B------:R-:W-:Y:S05]  /*8350*/  LEA.HI.X R3, R4, c[0x0][0x1fc], R3, 0x1, P1 ;  /* 0x00007f0004037a11 */ /* 0x000fea00008f0c03 */
[----:B-1----:R1:W-:Y:S04]  /*8360*/  @!P6 STG.E.128 [R2.64], R12 ;  /* 0x0000000c0200e986 */ /* 0x0023e8000c101d0a */
[----:B--2---:R1:W-:Y:S02]  /*8370*/  @!P0 STG.E.128 [R2.64+0x80], R8 ;  /* 0x0000800802008986 */ /* 0x0043e4000c101d0a */
.L_x_290:
[----:B-1----:R-:W-:Y:S05]  /*8380*/  BSYNC B0 ;  /* 0x0000000000007941 */ /* 0x002fea0003800000 */
.L_x_289:
[----:B------:R-:W-:Y:S01]  /*8390*/  ISETP.GE.AND P0, PT, R219, R82, PT ;  /* 0x00000052db00720c */ /* 0x000fe20003f06270 */
[----:B------:R-:W-:Y:S01]  /*83a0*/  @!UPT UIADD3 URZ, URZ, URZ, URZ ;  /* 0x0000003f3f3ff290 */ /* 0x000fe2000fffe03f */
[----:B------:R-:W-:Y:S11]  /*83b0*/  BSSY B0, `(.L_x_291) ;  /* 0x0000011000007945 */ /* 0x000ff60003800000 */
[----:B------:R-:W-:-:S05]  /*83c0*/  @P0 BRA `(.L_x_292) ;  /* 0x000000f000000947 */ /* 0x000fca0003800000 */
[----:B------:R-:W1:Y:S01]  /*83d0*/  @!P6 LDS.128 R12, [R208+0x1100] ;  /* 0x00110000d00ce984 */ /* 0x000e620000000c00 */
[----:B------:R-:W-:Y:S01]  /*83e0*/  ISETP.GE.AND P1, PT, R209, c[0x0][0x1d4], PT ;  /* 0x00007500d1007a0c */ /* 0x000fe20003f26270 */
[----:B------:R-:W-:Y:S01]  /*83f0*/  IMAD.MOV.U32 R4, RZ, RZ, R98 ;  /* 0x000000ffff047224 */ /* 0x000fe200078e0062 */
[----:B------:R-:W-:Y:S02]  /*8400*/  IADD3 R2, P0, R6, 0x20, RZ ;  /* 0x0000002006027810 */ /* 0x000fe40007f1e0ff */
[----:B------:R-:W-:Y:S03]  /*8410*/  MOV R5, R97 ;  /* 0x0000006100057202 */ /* 0x000fe60000000f00 */
[----:B------:R-:W-:Y:S02]  /*8420*/  IMAD.X R3, RZ, RZ, R7, P0 ;  /* 0x000000ffff037224 */ /* 0x000fe400000e0607 */
[C---:B------:R-:W-:Y:S04]  /*8430*/  IMAD.WIDE.U32 R4, R2.reuse, c[0x0][0x208], R4 ;  /* 0x0000820002047a25 */ /* 0x040fe800078e0004 */
[----:B------:R-:W2:Y:S01]  /*8440*/  @!P1 LDS.128 R8, [R208+0x4900] ;  /* 0x00490000d0089984 */ /* 0x000ea20000000c00 */
[----:B------:R-:W-:Y:S04]  /*8450*/  IMAD R3, R3, c[0x0][0x208], RZ ;  /* 0x0000820003037a24 */ /* 0x000fe800078e02ff */
[----:B------:R-:W-:Y:S01]  /*8460*/  IMAD R3, R2, c[0x0][0x20c], R3 ;  /* 0x0000830002037a24 */ /* 0x000fe200078e0203 */
[C---:B------:R-:W-:Y:S04]  /*8470*/  LEA R2, P0, R4.reuse, c[0x0][0x1f8], 0x1 ;  /* 0x00007e0004027a11 */ /* 0x040fe800078008ff */
[----:B------:R-:W-:Y:S04]  /*8480*/  IADD3 R3, R5, R3, RZ ;  /* 0x0000000305037210 */ /* 0x000fe80007ffe0ff */
[----:B------:R-:W-:Y:S05]  /*8490*/  LEA.HI.X R3, R4, c[0x0][0x1fc], R3, 0x1, P0 ;  /* 0x00007f0004037a11 */ /* 0x000fea00000f0c03 */
[----:B-1----:R1:W-:Y:S04]  /*84a0*/  @!P6 STG.E.128 [R2.64], R12 ;  /* 0x0000000c0200e986 */ /* 0x0023e8000c101d0a */
[----:B--2---:R1:W-:Y:S02]  /*84b0*/  @!P1 STG.E.128 [R2.64+0x80], R8 ;  /* 0x0000800802009986 */ /* 0x0043e4000c101d0a */
.L_x_292:
[----:B------:R-:W-:Y:S05]  /*84c0*/  BSYNC B0 ;  /* 0x0000000000007941 */ /* 0x000fea0003800000 */
.L_x_291:
[----:B------:R-:W-:Y:S01]  /*84d0*/  ISETP.GE.AND P0, PT, R218, R82, PT ;  /* 0x00000052da00720c */ /* 0x000fe20003f06270 */
[----:B------:R-:W-:Y:S01]  /*84e0*/  @!UPT UIADD3 URZ, URZ, URZ, URZ ;  /* 0x0000003f3f3ff290 */ /* 0x000fe2000fffe03f */
[----:B------:R-:W-:Y:S11]  /*84f0*/  BSSY B0, `(.L_x_293) ;  /* 0x0000011000007945 */ /* 0x000ff60003800000 */
[----:B------:R-:W-:-:S05]  /*8500*/  @P0 BRA `(.L_x_294) ;  /* 0x000000f000000947 */ /* 0x000fca0003800000 */
[----:B-1----:R-:W1:Y:S01]  /*8510*/  @!P6 LDS.128 R12, [R208+0x2100] ;  /* 0x00210000d00ce984 */ /* 0x002e620000000c00 */
        /* <DEDUP_REMOVED lines=14> */
.L_x_294:
[----:B------:R-:W-:Y:S05]  /*8600*/  BSYNC B0 ;  /* 0x0000000000007941 */ /* 0x000fea0003800000 */
.L_x_293:
        /* <DEDUP_REMOVED lines=19> */
.L_x_296:
[----:B------:R-:W-:Y:S05]  /*8740*/  BSYNC B0 ;  /* 0x0000000000007941 */ /* 0x000fea0003800000 */
.L_x_295:
[----:B------:R-:W-:Y:S01]  /*8750*/  ISETP.GT.AND P5, PT, R38, R139, PT ;  /* 0x0000008b2600720c */ /* 0x000fe20003fa4270 */
[----:B------:R-:W-:Y:S01]  /*8760*/  @!UPT UIADD3 URZ, URZ, URZ, URZ ;  /* 0x0000003f3f3ff290 */ /* 0x000fe2000fffe03f */
[----:B------:R-:W-:Y:S11]  /*8770*/  BSSY B0, `(.L_x_297) ;  /* 0x000002f000007945 */ /* 0x000ff60003800000 */
[----:B------:R-:W-:-:S05]  /*8780*/  @!P5 BRA `(.L_x_298) ;  /* 0x000002d00000d947 */ /* 0x000fca0003800000 */
[----:B------:R-:W-:Y:S01]  /*8790*/  IADD3 R4, R38, -0x1, RZ ;  /* 0xffffffff26047810 */ /* 0x000fe20007ffe0ff */
[----:B-1----:R-:W-:Y:S01]  /*87a0*/  IMAD.MOV.U32 R2, RZ, RZ, R124 ;  /* 0x000000ffff027224 */ /* 0x002fe200078e007c */
[----:B------:R-:W-:Y:S01]  /*87b0*/  ISETP.GE.AND P2, PT, R228, 0x21, PT ;  /* 0x00000021e400780c */ /* 0x000fe20003f46270 */
[----:B------:R-:W-:Y:S01]  /*87c0*/  IMAD.MOV.U32 R3, RZ, RZ, R123 ;  /* 0x000000ffff037224 */ /* 0x000fe200078e007b */
[----:B------:R-:W-:Y:S01]  /*87d0*/  SHF.R.S32.HI R6, RZ, 0x1f, R4 ;  /* 0x0000001fff067819 */ /* 0x000fe20000011404 */
[----:B------:R-:W-:Y:S01]  /*87e0*/  IMAD R5, R186, R4, RZ ;  /* 0x00000004ba057224 */ /* 0x000fe200078e02ff */
[----:B------:R-:W-:Y:S01]  /*87f0*/  ISETP.GE.AND P1, PT, R228, 0x41, PT ;  /* 0x00000041e400780c */ /* 0x000fe20003f26270 */
[-C--:B------:R-:W-:Y:S01]  /*8800*/  IMAD.WIDE.U32 R2, R4, R154.reuse, R2 ;  /* 0x0000009a04027225 */ /* 0x080fe200078e0002 */
[----:B------:R-:W-:Y:S02]  /*8810*/  ISETP.GE.AND P3, PT, R228, 0x1, PT ;  /* 0x00000001e400780c */ /* 0x000fe40003f66270 */
[----:B------:R-:W-:Y:S01]  /*8820*/  P2R R11, PR, RZ, 0x20 ;  /* 0x00000020ff0b7803 */ /* 0x000fe20000000000 */
[----:B------:R-:W-:Y:S01]  /*8830*/  IMAD R4, R6, R154, R5 ;  /* 0x0000009a06047224 */ /* 0x000fe200078e0205 */
[----:B------:R-:W-:Y:S03]  /*8840*/  LOP3.LUT P5, RZ, R230, 0x2, RZ, 0xc0, !PT ;  /* 0x00000002e6ff7812 */ /* 0x000fe600078ac0ff */
[----:B------:R-:W-:Y:S01]  /*8850*/  IMAD.IADD R3, R3, 0x1, R4 ;  /* 0x0000000103037824 */ /* 0x000fe200078e0204 */
[-C--:B------:R-:W-:Y:S05]  /*8860*/  @P2 IADD3 R4, P0, R213, R2.reuse, RZ ;  /* 0x00000002d5042210 */ /* 0x080fea0007f1e0ff */
[C---:B------:R-:W-:Y:S01]  /*8870*/  @P2 IMAD.X R7, R3.reuse, 0x1, R187, P0 ;  /* 0x0000000103072824 */ /* 0x040fe200000e06bb */
[-C--:B------:R-:W-:Y:S05]  /*8880*/  @P1 IADD3 R5, P0, R212, R2.reuse, RZ ;  /* 0x00000002d4051210 */ /* 0x080fea0007f1e0ff */
[----:B------:R-:W-:Y:S01]  /*8890*/  @P1 IMAD.X R10, R3, 0x1, R179, P0 ;  /* 0x00000001030a1824 */ /* 0x000fe200000e06b3 */
[C---:B------:R-:W-:Y:S04]  /*88a0*/  @P3 LEA R8, P0, R2.reuse, c[0x0][0x220], 0x1 ;  /* 0x0000880002083a11 */ /* 0x040fe800078008ff */
[----:B------:R-:W-:Y:S02]  /*88b0*/  @P3 LEA.HI.X R9, R2, c[0x0][0x224], R3, 0x1, P0 ;  /* 0x0000890002093a11 */ /* 0x000fe400000f0c03 */
[C---:B------:R-:W-:Y:S03]  /*88c0*/  @P2 LEA R6, P0, R4.reuse, c[0x0][0x220], 0x1 ;  /* 0x0000880004062a11 */ /* 0x040fe600078008ff */
[----:B------:R-:W-:Y:S01]  /*88d0*/  @!PT LDS RZ, [RZ] ;  /* 0x00000000fffff984 */ /* 0x000fe20000000800 */
[----:B------:R-:W-:Y:S01]  /*88e0*/  @!PT LDS RZ, [RZ] ;  /* 0x00000000fffff984 */ /* 0x000fe20000000800 */
[----:B------:R-:W-:Y:S01]  /*88f0*/  @!PT LDS RZ, [RZ] ;  /* 0x00000000fffff984 */ /* 0x000fe20000000800 */
[----:B------:R1:W-:Y:S01]  /*8900*/  @P3 LDGSTS.E.BYPASS.LTC128B.128 [R208+0x8100], [R8.64], !P5 ;  /* 0x0810000008d03fae */ /* 0x0003e2000e901d4a */
[----:B------:R-:W-:Y:S02]  /*8910*/  @P2 LEA.HI.X R7, R4, c[0x0][0x224], R7, 0x1, P0 ;  /* 0x0000890004072a11 */ /* 0x000fe400000f0c07 */
[----:B------:R-:W-:Y:S02]  /*8920*/  @P1 LEA R4, P0, R5, c[0x0][0x220], 0x1 ;  /* 0x0000880005041a11 */ /* 0x000fe400078008ff */
[----:B------:R-:W-:Y:S02]  /*8930*/  ISETP.NE.AND P5, PT, R11, RZ, PT ;  /* 0x000000ff0b00720c */ /* 0x000fe40003fa5270 */
[----:B------:R-:W-:Y:S02]  /*8940*/  @P1 LEA.HI.X R5, R5, c[0x0][0x224], R10, 0x1, P0 ;  /* 0x0000890005051a11 */ /* 0x000fe400000f0c0a */
[----:B------:R-:W-:Y:S11]  /*8950*/  ISETP.GE.AND P0, PT, R228, 0x61, PT ;  /* 0x00000061e400780c */ /* 0x000ff60003f06270 */
[----:B------:R-:W-:Y:S02]  /*8960*/  @!UPT UIADD3 URZ, URZ, URZ, URZ ;  /* 0x0000003f3f3ff290 */ /* 0x000fe4000fffe03f */
[----:B------:R-:W-:Y:S05]  /*8970*/  @P0 IADD3 R10, P4, R164, R2, RZ ;  /* 0x00000002a40a0210 */ /* 0x000fea0007f9e0ff */
[----:B------:R-:W-:Y:S01]  /*8980*/  @P0 IMAD.X R3, R3, 0x1, R181, P4 ;  /* 0x0000000103030824 */ /* 0x000fe200020e06b5 */
[C---:B------:R-:W-:Y:S04]  /*8990*/  @P0 LEA R2, P4, R10.reuse, c[0x0][0x220], 0x1 ;  /* 0x000088000a020a11 */ /* 0x040fe800078808ff */
[----:B------:R-:W-:Y:S02]  /*89a0*/  @P0 LEA.HI.X R3, R10, c[0x0][0x224], R3, 0x1, P4 ;  /* 0x000089000a030a11 */ /* 0x000fe400020f0c03 */
[----:B------:R-:W-:Y:S11]  /*89b0*/  ISETP.GE.AND P4, PT, R209, c[0x0][0x1d4], PT ;  /* 0x00007500d1007a0c */ /* 0x000ff60003f86270 */
[----:B------:R-:W-:Y:S02]  /*89c0*/  @!UPT UIADD3 URZ, URZ, URZ, URZ ;  /* 0x0000003f3f3ff290 */ /* 0x000fe4000fffe03f */
[----:B------:R1:W-:Y:S01]  /*89d0*/  @P3 LDGSTS.E.BYPASS.LTC128B.128 [R208+0xb900], [R8.64+0x80], !P4 ;  /* 0x0b90008008d03fae */ /* 0x0003e2000e101d4a */
[----:B------:R-:W-:Y:S11]  /*89e0*/  LOP3.LUT P3, RZ, R230, 0x2, RZ, 0xc0, !PT ;  /* 0x00000002e6ff7812 */ /* 0x000ff6000786c0ff */
[----:B------:R-:W-:Y:S02]  /*89f0*/  @!UPT UIADD3 URZ, URZ, URZ, URZ ;  /* 0x0000003f3f3ff290 */ /* 0x000fe4000fffe03f */
[----:B------:R1:W-:Y:S04]  /*8a00*/  @P2 LDGSTS.E.BYPASS.LTC128B.128 [R210+0x9100], [R6.64], !P3 ;  /* 0x0910000006d22fae */ /* 0x0003e8000d901d4a */
[----:B------:R1:W-:Y:S04]  /*8a10*/  @P2 LDGSTS.E.BYPASS.LTC128B.128 [R210+0xc900], [R6.64+0x80], !P4 ;  /* 0x0c90008006d22fae */ /* 0x0003e8000e101d4a */
[----:B------:R1:W-:Y:S04]  /*8a20*/  @P1 LDGSTS.E.BYPASS.LTC128B.128 [R210+0xa100], [R4.64], !P3 ;  /* 0x0a10000004d21fae */ /* 0x0003e8000d901d4a */
[----:B------:R1:W-:Y:S04]  /*8a30*/  @P1 LDGSTS.E.BYPASS.LTC128B.128 [R210+0xd900], [R4.64+0x80], !P4 ;  /* 0x0d90008004d21fae */ /* 0x0003e8000e101d4a */
[----:B------:R1:W-:Y:S04]  /*8a40*/  @P0 LDGSTS.E.BYPASS.LTC128B.128 [R210+0xb100], [R2.64], !P3 ;  /* 0x0b10000002d20fae */ /* 0x0003e8000d901d4a */
[----:B------:R1:W-:Y:S02]  /*8a50*/  @P0 LDGSTS.E.BYPASS.LTC128B.128 [R210+0xe900], [R2.64+0x80], !P4 ;  /* 0x0e90008002d20fae */ /* 0x0003e4000e101d4a */
.L_x_298:
[----:B------:R-:W-:Y:S05]  /*8a60*/  BSYNC B0 ;  /* 0x0000000000007941 */ /* 0x000fea0003800000 */
.L_x_297:
[----:B------:R-:W0:Y:S01]  /*8a70*/  LDGDEPBAR ;  /* 0x00000000000079af */ /* 0x000e220000000000 */
[----:B------:R-:W-:Y:S01]  /*8a80*/  IADD3 R38, R38, -0x1, RZ ;  /* 0xffffffff26267810 */ /* 0x000fe20007ffe0ff */
[----:B------:R-:W-:-:S05]  /*8a90*/  @P5 BRA `(.L_x_299) ;  /* 0xffffa41000005947 */ /* 0x000fca000383ffff */
[----:B------:R-:W-:Y:S01]  /*8aa0*/  WARPSYNC 0xffffffff ;  /* 0xffffffff00007948 */ /* 0x000fe20003800000 */
[----:B------:R-:W-:Y:S06]  /*8ab0*/  BAR.SYNC.DEFER_BLOCKING 0x0 ;  /* 0x0000000000007b1d */ /* 0x000fec0000010000 */
.L_x_250:
[----:B------:R-:W-:Y:S01]  /*8ac0*/  ISETP.GE.AND P0, PT, R172, 0x1, PT ;  /* 0x00000001ac00780c */ /* 0x000fe20003f06270 */
[----:B------:R-:W-:Y:S01]  /*8ad0*/  BSSY B0, `(.L_x_300) ;  /* 0x0000021000007945 */ /* 0x000fe20003800000 */
[----:B-1----:R-:W-:Y:S01]  /*8ae0*/  IMAD.IADD R9, R170, 0x1, R171 ;  /* 0x00000001aa097824 */ /* 0x002fe200078e02ab */
[----:B------:R-:W-:-:S10]  /*8af0*/  MOV R0, RZ ;  /* 0x000000ff00007202 */ /* 0x000fd40000000f00 */
[----:B------:R-:W-:Y:S05]  /*8b00*/  @!P0 BRA `(.L_x_301) ;  /* 0x000001d000008947 */ /* 0x000fea0003800000 */
[----:B------:R-:W-:Y:S02]  /*8b10*/  IABS R0, R143 ;  /* 0x0000008f00007213 */ /* 0x000fe40000000000 */
[----:B------:R-:W-:-:S03]  /*8b20*/  IADD3 R5, R158, -0x1, R143 ;  /* 0xffffffff9e057810 */ /* 0x000fc60007ffe08f */
        /* <DEDUP_REMOVED lines=10> */
[----:B------:R-:W-:Y:S02]  /*8bd0*/  IMAD.MOV.U32 R2, RZ, RZ, RZ ;  /* 0x000000ffff027224 */ /* 0x000fe400078e00ff */
        /* <DEDUP_REMOVED lines=16> */
.L_x_301:
[----:B------:R-:W-:Y:S05]  /*8ce0*/  BSYNC B0 ;  /* 0x0000000000007941 */ /* 0x000fea0003800000 */
.L_x_300:
[----:B------:R-:W2:Y:S01]  /*8cf0*/  LDL R2, [R1+0x48] ;  /* 0x0000480001027983 */ /* 0x000ea20000100800 */
[----:B------:R-:W-:Y:S01]  /*8d00*/  MOV R17, RZ ;  /* 0x000000ff00117202 */ /* 0x000fe20000000f00 */
[----:B------:R-:W-:Y:S01]  /*8d10*/  IMAD.MOV.U32 R23, RZ, RZ, RZ ;  /* 0x000000ffff177224 */ /* 0x000fe200078e00ff */
        /* <DEDUP_REMOVED lines=32> */
[----:B--2---:R-:W-:-:S04]  /*8f20*/  IMAD R251, R2, R0, RZ ;  /* 0x0000000002fb7224 */ /* 0x004fc800078e02ff */
[--C-:B------:R-:W-:Y:S01]  /*8f30*/  IMAD.IADD R2, R251, 0x1, R0.reuse ;  /* 0x00000001fb027824 */ /* 0x100fe200078e0200 */
[----:B------:R1:W-:Y:S01]  /*8f40*/  STL [R1+0x28], R251 ;  /* 0x000028fb01007387 */ /* 0x0003e20000100800 */
[----:B------:R-:W-:-:S03]  /*8f50*/  PRMT R0, RZ, 0x7610, R0 ;  /* 0x00007610ff007816 */ /* 0x000fc60000000000 */
[----:B------:R-:W-:-:S04]  /*8f60*/  IMNMX R241, R158, R2, PT ;  /* 0x000000029ef17217 */ /* 0x000fc80003800200 */
[----:B------:R-:W-:-:S13]  /*8f70*/  ISETP.GT.AND P0, PT, R241, R251, PT ;  /* 0x000000fbf100720c */ /* 0x000fda0003f04270 */
[----:B------:R-:W-:Y:S05]  /*8f80*/  @!P0 BRA `(.L_x_302) ;  /* 0x0000be1000008947 */ /* 0x000fea0003800000 */
[----:B------:R-:W2:Y:S01]  /*8f90*/  LDL R11, [R1+0x18] ;  /* 0x00001800010b7983 */ /* 0x000ea20000100800 */
[----:B------:R-:W-:-:S03]  /*8fa0*/  ISETP.NE.U32.AND P0, PT, RZ, c[0x0][0x340], PT ;  /* 0x0000d000ff007a0c */ /* 0x000fc60003f05070 */
[----:B------:R-:W3:Y:S01]  /*8fb0*/  LDL R10, [R1+0x2c] ;  /* 0x00002c00010a7983 */ /* 0x000ee20000100800 */
[----:B------:R-:W-:-:S13]  /*8fc0*/  ISETP.NE.AND.EX P1, PT, RZ, c[0x0][0x344], PT, P0 ;  /* 0x0000d100ff007a0c */ /* 0x000fda0003f25300 */
[----:B------:R-:W-:-:S04]  /*8fd0*/  @P1 IMAD.MOV.U32 R2, RZ, RZ, 0x4 ;  /* 0x00000004ff021424 */ /* 0x000fc800078e00ff */
[----:B--2---:R-:W-:-:S05]  /*8fe0*/  @P1 IMAD.WIDE R2, R11, R2, c[0x0][0x340] ;  /* 0x0000d0000b021625 */ /* 0x004fca00078e0202 */
[----:B------:R2:W4:Y:S01]  /*8ff0*/  @P1 LDG.E R7, [R2.64] ;  /* 0x0000000a02071981 */ /* 0x000522000c1e1900 */
[----:B------:R-:W-:Y:S01]  /*9000*/  IADD3 R0, P0, R229, R9, RZ ;  /* 0x00000009e5007210 */ /* 0x000fe20007f1e0ff */
[----:B------:R-:W-:Y:S01]  /*9010*/  WARPSYNC 0xffffffff ;  /* 0xffffffff00007948 */ /* 0x000fe20003800000 */
[----:B------:R-:W-:Y:S02]  /*9020*/  ISETP.GE.AND P2, PT, R32, c[0x0][0x1d4], PT ;  /* 0x0000750020007a0c */ /* 0x000fe40003f46270 */
[----:B------:R-:W-:Y:S02]  /*9030*/  SHF.R.S32.HI R16, RZ, 0x1f, R209 ;  /* 0x0000001fff107819 */ /* 0x000fe400000114d1 */
[----:B------:R-:W-:Y:S02]  /*9040*/  P2R R44, PR, RZ, 0x4 ;  /* 0x00000004ff2c7803 */ /* 0x000fe40000000000 */
[----:B------:R-:W-:Y:S02]  /*9050*/  IADD3 R148, R241, -0x1, RZ ;  /* 0xfffffffff1947810 */ /* 0x000fe40007ffe0ff */
[----:B------:R-:W-:-:S02]  /*9060*/  SEL R46, RZ, 0x1, P2 ;  /* 0x00000001ff2e7807 */ /* 0x000fc40001000000 */
[----:B--2---:R-:W-:Y:S02]  /*9070*/  SHF.R.S32.HI R2, RZ, 0x1f, R229 ;  /* 0x0000001fff027819 */ /* 0x004fe400000114e5 */
[----:B------:R-:W-:Y:S02]  /*9080*/  MOV R3, R33 ;  /* 0x0000002100037202 */ /* 0x000fe40000000f00 */
[----:B------:R-:W-:Y:S01]  /*9090*/  LEA.HI.X.SX32 R4, R9, R2, 0x1, P0 ;  /* 0x0000000209047211 */ /* 0x000fe200000f0eff */
[----:B------:R-:W-:Y:S01]  /*90a0*/  IMAD.MOV.U32 R2, RZ, RZ, R32 ;  /* 0x000000ffff027224 */ /* 0x000fe200078e0020 */
[----:B------:R-:W-:-:S03]  /*90b0*/  ISETP.NE.U32.AND P0, PT, RZ, c[0x0][0x350], PT ;  /* 0x0000d400ff007a0c */ /* 0x000fc60003f05070 */
[C---:B------:R-:W-:Y:S01]  /*90c0*/  IMAD R6, R4.reuse, c[0x0][0x1e0], RZ ;  /* 0x0000780004067a24 */ /* 0x040fe200078e02ff */
[----:B------:R-:W-:Y:S01]  /*90d0*/  ISETP.NE.AND.EX P0, PT, RZ, c[0x0][0x354], PT, P0 ;  /* 0x0000d500ff007a0c */ /* 0x000fe20003f05300 */
[----:B------:R-:W-:Y:S02]  /*90e0*/  IMAD R8, R4, c[0x0][0x208], RZ ;  /* 0x0000820004087a24 */ /* 0x000fe400078e02ff */
[----:B------:R-:W-:-:S04]  /*90f0*/  IMAD.WIDE.U32 R4, R0, c[0x0][0x1e0], R2 ;  /* 0x0000780000047a25 */ /* 0x000fc800078e0002 */
[C---:B------:R-:W-:Y:S02]  /*9100*/  IMAD R6, R0.reuse, c[0x0][0x1e4], R6 ;  /* 0x0000790000067a24 */ /* 0x040fe400078e0206 */
[----:B------:R-:W-:-:S04]  /*9110*/  IMAD.WIDE.U32 R2, R0, c[0x0][0x208], R2 ;  /* 0x0000820000027a25 */ /* 0x000fc800078e0002 */
[----:B------:R-:W-:Y:S02]  /*9120*/  IMAD R0, R0, c[0x0][0x20c], R8 ;  /* 0x0000830000007a24 */ /* 0x000fe400078e0208 */
[----:B------:R-:W-:-:S03]  /*9130*/  IMAD.IADD R5, R5, 0x1, R6 ;  /* 0x0000000105057824 */ /* 0x000fc600078e0206 */
[----:B------:R-:W-:Y:S01]  /*9140*/  IADD3 R3, R3, R0, RZ ;  /* 0x0000000003037210 */ /* 0x000fe20007ffe0ff */
[----:B---3--:R-:W-:-:S04]  /*9150*/  IMAD.WIDE.U32 R4, R10, c[0x0][0x1e8], R4 ;  /* 0x00007a000a047a25 */ /* 0x008fc800078e0004 */
[----:B------:R-:W-:-:S04]  /*9160*/  IMAD.WIDE.U32 R2, R10, c[0x0][0x210], R2 ;  /* 0x000084000a027a25 */ /* 0x000fc800078e0002 */
[C---:B------:R-:W-:Y:S02]  /*9170*/  IMAD R5, R10.reuse, c[0x0][0x1ec], R5 ;  /* 0x00007b000a057a24 */ /* 0x040fe400078e0205 */
[----:B------:R-:W-:Y:S01]  /*9180*/  IMAD R3, R10, c[0x0][0x214], R3 ;  /* 0x000085000a037a24 */ /* 0x000fe200078e0203 */
[----:B----4-:R-:W-:Y:S01]  /*9190*/  @P1 SHF.R.S32.HI R0, RZ, 0x1f, R7 ;  /* 0x0000001fff001819 */ /* 0x010fe20000011407 */
[----:B------:R-:W-:Y:S01]  /*91a0*/  @!P1 IMAD.MOV.U32 R0, RZ, RZ, R145 ;  /* 0x000000ffff009224 */ /* 0x000fe200078e0091 */
[----:B------:R-:W-:Y:S02]  /*91b0*/  @!P1 MOV R7, R11 ;  /* 0x0000000b00079202 */ /* 0x000fe40000000f00 */
[----:B------:R-:W-:Y:S02]  /*91c0*/  ISETP.GE.AND P1, PT, R209, c[0x0][0x1d4], PT ;  /* 0x00007500d1007a0c */ /* 0x000fe40003f26270 */
[----:B------:R-:W-:Y:S02]  /*91d0*/  SEL R6, R0, RZ, !P0 ;  /* 0x000000ff00067207 */ /* 0x000fe40004000000 */
[----:B------:R-:W-:-:S02]  /*91e0*/  SEL R0, R7, RZ, !P0 ;  /* 0x000000ff07007207 */ /* 0x000fc40004000000 */
[----:B------:R-:W-:Y:S01]  /*91f0*/  SHF.R.S32.HI R7, RZ, 0x1f, R163 ;  /* 0x0000001fff077819 */ /* 0x000fe200000114a3 */
[C---:B------:R-:W-:Y:S01]  /*9200*/  IMAD R8, R6.reuse, c[0x0][0x218], RZ ;  /* 0x0000860006087a24 */ /* 0x040fe200078e02ff */
[----:B------:R-:W-:Y:S01]  /*9210*/  ISETP.NE.U32.AND P0, PT, RZ, c[0x0][0x348], PT ;  /* 0x0000d200ff007a0c */ /* 0x000fe20003f05070 */
[----:B------:R-:W-:Y:S02]  /*9220*/  IMAD R9, R6, c[0x0][0x1f0], RZ ;  /* 0x00007c0006097a24 */ /* 0x000fe400078e02ff */
[----:B------:R-:W-:Y:S01]  /*9230*/  IMAD.WIDE.U32 R152, R0, c[0x0][0x1f0], R4 ;  /* 0x00007c0000987a25 */ /* 0x000fe200078e0004 */
[----:B------:R-:W-:-:S03]  /*9240*/  ISETP.NE.AND.EX P0, PT, RZ, c[0x0][0x34c], PT, P0 ;  /* 0x0000d300ff007a0c */ /* 0x000fc60003f05300 */
[C---:B------:R-:W-:Y:S01]  /*9250*/  IMAD.WIDE.U32 R246, R0.reuse, c[0x0][0x218], R2 ;  /* 0x0000860000f67a25 */ /* 0x040fe200078e0002 */
[----:B------:R2:W-:Y:S01]  /*9260*/  STL.64 [R1+0x8], R152 ;  /* 0x0000089801007387 */ /* 0x0005e20000100a00 */
[----:B------:R-:W-:Y:S02]  /*9270*/  SEL R5, R11, RZ, !P0 ;  /* 0x000000ff0b057207 */ /* 0x000fe40004000000 */
[C---:B------:R-:W-:Y:S01]  /*9280*/  IMAD R4, R0.reuse, c[0x0][0x21c], R8 ;  /* 0x0000870000047a24 */ /* 0x040fe200078e0208 */
[----:B------:R2:W-:Y:S01]  /*9290*/  STL.64 [R1+0x30], R246 ;  /* 0x000030f601007387 */ /* 0x0005e20000100a00 */
[----:B------:R-:W-:Y:S02]  /*92a0*/  IMAD R6, R0, c[0x0][0x1f4], R9 ;  /* 0x00007d0000067a24 */ /* 0x000fe400078e0209 */
[----:B------:R-:W-:Y:S01]  /*92b0*/  IMAD R0, R7, c[0x0][0x178], RZ ;  /* 0x00005e0007007a24 */ /* 0x000fe200078e02ff */
[----:B------:R-:W-:Y:S01]  /*92c0*/  IADD3 R248, R247, R4, RZ ;  /* 0x00000004f7f87210 */ /* 0x000fe20007ffe0ff */
[----:B------:R-:W-:Y:S01]  /*92d0*/  IMAD.WIDE.U32 R2, R163, c[0x0][0x178], RZ ;  /* 0x00005e00a3027a25 */ /* 0x000fe200078e00ff */
[----:B------:R-:W-:-:S02]  /*92e0*/  IADD3 R150, R153, R6, RZ ;  /* 0x0000000699967210 */ /* 0x000fc40007ffe0ff */
[----:B------:R-:W-:Y:S01]  /*92f0*/  SEL R7, R145, RZ, !P0 ;  /* 0x000000ff91077207 */ /* 0x000fe20004000000 */
[----:B------:R2:W-:Y:S01]  /*9300*/  STL [R1+0x24], R248 ;  /* 0x000024f801007387 */ /* 0x0005e20000100800 */
[----:B------:R-:W-:-:S03]  /*9310*/  IMAD R0, R163, c[0x0][0x17c], R0 ;  /* 0x00005f00a3007a24 */ /* 0x000fc600078e0200 */
[----:B------:R2:W-:Y:S01]  /*9320*/  STL [R1], R150 ;  /* 0x0000009601007387 */ /* 0x0005e20000100800 */
[----:B------:R-:W-:-:S03]  /*9330*/  IMAD.IADD R0, R3, 0x1, R0 ;  /* 0x0000000103007824 */ /* 0x000fc600078e0200 */
[----:B------:R-:W3:Y:S04]  /*9340*/  LDL R26, [R1+0x3c] ;  /* 0x00003c00011a7983 */ /* 0x000ee80000100800 */
[----:B------:R-:W4:Y:S01]  /*9350*/  S2R R11, SR_TID.X ;  /* 0x00000000000b7919 */ /* 0x000f220000002100 */
[----:B------:R-:W-:-:S05]  /*9360*/  IMAD.MOV.U32 R3, RZ, RZ, c[0x0][0x2c4] ;  /* 0x0000b100ff037624 */ /* 0x000fca00078e00ff */
[----:B------:R-:W-:Y:S02]  /*9370*/  ISETP.NE.AND P0, PT, R3, 0x1, PT ;  /* 0x000000010300780c */ /* 0x000fe40003f05270 */
[----:B----4-:R-:W-:-:S04]  /*9380*/  SHF.R.S32.HI R249, RZ, 0x1f, R11 ;  /* 0x0000001ffff97819 */ /* 0x010fc8000001140b */
[----:B------:R-:W-:-:S04]  /*9390*/  LEA.HI R249, R249, R11, RZ, 0x3 ;  /* 0x0000000bf9f97211 */ /* 0x000fc800078f18ff */
[----:B------:R-:W-:-:S05]  /*93a0*/  LOP3.LUT R249, R249, 0xfffffff8, RZ, 0xc0, !PT ;  /* 0xfffffff8f9f97812 */ /* 0x000fca00078ec0ff */
[----:B------:R-:W-:-:S04]  /*93b0*/  IMAD.IADD R249, R11, 0x1, -R249 ;  /* 0x000000010bf97824 */ /* 0x000fc800078e0af9 */
[----:B------:R-:W-:Y:S02]  /*93c0*/  IMAD R3, R249, 0x20, R229 ;  /* 0x00000020f9037824 */ /* 0x000fe400078e02e5 */
[----:B------:R-:W-:-:S04]  /*93d0*/  IMAD R7, R7, c[0x0][0x1c0], RZ ;  /* 0x0000700007077a24 */ /* 0x000fc800078e02ff */
[----:B------:R-:W-:Y:S02]  /*93e0*/  IMAD R7, R5, c[0x0][0x1c4], R7 ;  /* 0x0000710005077a24 */ /* 0x000fe400078e0207 */
[----:B------:R-:W-:Y:S01]  /*93f0*/  IMAD R19, R173, c[0x0][0x2c4], RZ ;  /* 0x0000b100ad137a24 */ /* 0x000fe200078e02ff */
[----:B------:R-:W-:Y:S01]  /*9400*/  BAR.SYNC.DEFER_BLOCKING 0x0 ;  /* 0x0000000000007b1d */ /* 0x000fe20000010000 */
[----:B------:R-:W-:Y:S02]  /*9410*/  ISETP.GE.AND P6, PT, R32, c[0x0][0x198], PT ;  /* 0x0000660020007a0c */ /* 0x000fe40003fc6270 */
[----:B------:R-:W-:Y:S01]  /*9420*/  ISETP.GE.AND P4, PT, R209, c[0x0][0x198], PT ;  /* 0x00006600d1007a0c */ /* 0x000fe20003f86270 */
[----:B------:R-:W-:Y:S01]  /*9430*/  IMAD.MOV.U32 R45, RZ, RZ, 0x70 ;  /* 0x00000070ff2d7424 */ /* 0x000fe200078e00ff */
[----:B------:R-:W-:-:S03]  /*9440*/  SHF.R.S32.HI R43, RZ, 0x1f, R148 ;  /* 0x0000001fff2b7819 */ /* 0x000fc60000011494 */
[----:B------:R-:W-:-:S04]  /*9450*/  IMAD R45, R241, -0x70, R45 ;  /* 0xffffff90f12d7824 */ /* 0x000fc800078e022d */
[----:B------:R-:W-:Y:S02]  /*9460*/  IMAD.IADD R149, R172, 0x1, R45 ;  /* 0x00000001ac957824 */ /* 0x000fe400078e022d */
[----:B------:R-:W-:Y:S02]  /*9470*/  IMAD.MOV.U32 R69, RZ, RZ, 0x40 ;  /* 0x00000040ff457424 */ /* 0x000fe400078e00ff */
[----:B---3--:R-:W-:Y:S02]  /*9480*/  IMAD R4, R26, 0x80, R3 ;  /* 0x000000801a047824 */ /* 0x008fe400078e0203 */
[----:B------:R-:W-:Y:S02]  /*9490*/  IMAD.MOV.U32 R3, RZ, RZ, R0 ;  /* 0x000000ffff037224 */ /* 0x000fe400078e0000 */
[----:B------:R-:W-:-:S04]  /*94a0*/  @P0 IMAD.HI.U32 R6, R4, c[0x0][0x2c8], RZ ;  /* 0x0000b20004060a27 */ /* 0x000fc800078e00ff */
[----:B------:R-:W-:-:S04]  /*94b0*/  IMAD.WIDE.U32 R2, R10, c[0x0][0x1b8], R2 ;  /* 0x00006e000a027a25 */ /* 0x000fc800078e0002 */
[----:B------:R-:W-:Y:S01]  /*94c0*/  IMAD.MOV.U32 R0, RZ, RZ, R4 ;  /* 0x000000ffff007224 */ /* 0x000fe200078e0004 */
[----:B------:R-:W-:Y:S01]  /*94d0*/  @P0 SHF.R.U32.HI R0, RZ, c[0x0][0x2cc], R6 ;  /* 0x0000b300ff000a19 */ /* 0x000fe20000011606 */
[----:B------:R-:W-:-:S03]  /*94e0*/  IMAD R3, R10, c[0x0][0x1bc], R3 ;  /* 0x00006f000a037a24 */ /* 0x000fc600078e0203 */
[----:B------:R-:W-:Y:S01]  /*94f0*/  SHF.R.S32.HI R6, RZ, 0x1f, R0 ;  /* 0x0000001fff067819 */ /* 0x000fe20000011400 */
[----:B------:R-:W-:-:S04]  /*9500*/  IMAD.WIDE.U32 R2, R5, c[0x0][0x1c0], R2 ;  /* 0x0000700005027a25 */ /* 0x000fc800078e0002 */
[----:B------:R-:W-:-:S04]  /*9510*/  IMAD.MOV R5, RZ, RZ, -R0 ;  /* 0x000000ffff057224 */ /* 0x000fc800078e0a00 */
[----:B------:R-:W-:Y:S02]  /*9520*/  IMAD R4, R5, c[0x0][0x2c4], R4 ;  /* 0x0000b10005047a24 */ /* 0x000fe400078e0204 */
[----:B------:R-:W-:Y:S02]  /*9530*/  IMAD R5, R6, c[0x0][0x1b0], RZ ;  /* 0x00006c0006057a24 */ /* 0x000fe400078e02ff */
[----:B------:R-:W-:Y:S02]  /*9540*/  IMAD.IADD R3, R3, 0x1, R7 ;  /* 0x0000000103037824 */ /* 0x000fe400078e0207 */
[C---:B------:R-:W-:Y:S01]  /*9550*/  IMAD R6, R0.reuse, c[0x0][0x1b4], R5 ;  /* 0x00006d0000067a24 */ /* 0x040fe200078e0205 */
[----:B------:R-:W-:Y:S01]  /*9560*/  SHF.R.S32.HI R5, RZ, 0x1f, R4 ;  /* 0x0000001fff057819 */ /* 0x000fe20000011404 */
[----:B------:R-:W-:-:S04]  /*9570*/  IMAD.WIDE.U32 R2, R0, c[0x0][0x1b0], R2 ;  /* 0x00006c0000027a25 */ /* 0x000fc800078e0002 */
[----:B------:R-:W-:Y:S02]  /*9580*/  IMAD R0, R5, c[0x0][0x1a8], RZ ;  /* 0x00006a0005007a24 */ /* 0x000fe400078e02ff */
[----:B------:R-:W-:Y:S02]  /*9590*/  IMAD.IADD R3, R3, 0x1, R6 ;  /* 0x0000000103037824 */ /* 0x000fe400078e0206 */
[C---:B------:R-:W-:Y:S02]  /*95a0*/  IMAD R0, R4.reuse, c[0x0][0x1ac], R0 ;  /* 0x00006b0004007a24 */ /* 0x040fe400078e0200 */
[----:B------:R-:W-:-:S04]  /*95b0*/  IMAD.WIDE.U32 R2, R4, c[0x0][0x1a8], R2 ;  /* 0x00006a0004027a25 */ /* 0x000fc800078e0002 */
[----:B------:R-:W-:Y:S01]  /*95c0*/  IMAD.IADD R0, R3, 0x1, R0 ;  /* 0x0000000103007824 */ /* 0x000fe200078e0200 */
[----:B------:R-:W-:-:S04]  /*95d0*/  LEA R3, P0, R2, c[0x0][0x160], 0x1 ;  /* 0x0000580002037a11 */ /* 0x000fc800078008ff */
[----:B------:R-:W-:Y:S02]  /*95e0*/  LEA.HI.X R0, R2, c[0x0][0x164], R0, 0x1, P0 ;  /* 0x0000590002007a11 */ /* 0x000fe400000f0c00 */
[----:B------:R-:W3:Y:S01]  /*95f0*/  SHFL.IDX PT, R2, R3, RZ, 0x181f ;  /* 0x00181fff03027589 */ /* 0x000ee200000e0000 */
[----:B------:R-:W-:-:S03]  /*9600*/  IMAD R12, R26, 0x80, R229 ;  /* 0x000000801a0c7824 */ /* 0x000fc600078e02e5 */
[----:B------:R-:W4:Y:S04]  /*9610*/  SHFL.IDX PT, R5, R0, RZ, 0x181f ;  /* 0x00181fff00057589 */ /* 0x000f2800000e0000 */
[----:B------:R-:W1:Y:S01]  /*9620*/  SHFL.IDX PT, R4, R3, 0x1, 0x181f ;  /* 0x00381f0003047f89 */ /* 0x000e6200000e0000 */
[----:B------:R-:W-:-:S03]  /*9630*/  ISETP.GE.AND P5, PT, R12, R19, PT ;  /* 0x000000130c00720c */ /* 0x000fc60003fa6270 */
[----:B------:R-:W2:Y:S01]  /*9640*/  SHFL.IDX PT, R13, R0, 0x1, 0x181f ;  /* 0x00381f00000d7f89 */ /* 0x000ea200000e0000 */
[----:B------:R-:W-:-:S04]  /*9650*/  IADD3 R6, R12, 0x20, RZ ;  /* 0x000000200c067810 */ /* 0x000fc80007ffe0ff */
[----:B------:R-:W-:-:S05]  /*9660*/  ISETP.GE.AND P1, PT, R6, R19, PT ;  /* 0x000000130600720c */ /* 0x000fca0003f26270 */
[CC--:B---3--:R-:W-:Y:S02]  /*9670*/  @!P5 LEA R10, P0, R32.reuse, R2.reuse, 0x1 ;  /* 0x00000002200ad211 */ /* 0x0c8fe400078008ff */
[----:B------:R-:W-:Y:S02]  /*9680*/  @!P5 LEA R8, P2, R209, R2, 0x1 ;  /* 0x00000002d108d211 */ /* 0x000fe400078408ff */
[----:B------:R-:W3:Y:S01]  /*9690*/  SHFL.IDX PT, R2, R3, 0x2, 0x181f ;  /* 0x00581f0003027f89 */ /* 0x000ee200000e0000 */
[----:B----4-:R-:W-:-:S03]  /*96a0*/  @!P5 LEA.HI.X R11, R32, R5, R33, 0x1, P0 ;  /* 0x00000005200bd211 */ /* 0x010fc600000f0c21 */
[-C--:B-1----:R-:W-:Y:S01]  /*96b0*/  @!P1 LEA R6, P0, R32, R4.reuse, 0x1 ;  /* 0x0000000420069211 */ /* 0x082fe200078008ff */
[----:B------:R-:W1:Y:S01]  /*96c0*/  SHFL.IDX PT, R14, R0, 0x2, 0x181f ;  /* 0x00581f00000e7f89 */ /* 0x000e6200000e0000 */
[----:B------:R-:W-:Y:S02]  /*96d0*/  IADD3 R15, R12, 0x40, RZ ;  /* 0x000000400c0f7810 */ /* 0x000fe40007ffe0ff */
[----:B--2---:R-:W-:Y:S01]  /*96e0*/  @!P1 LEA.HI.X R7, R32, R13, R33, 0x1, P0 ;  /* 0x0000000d20079211 */ /* 0x004fe200000f0c21 */
[----:B------:R2:W-:Y:S01]  /*96f0*/  @!P5 LDGSTS.E.BYPASS.LTC128B.128 [R208+0x100], [R10.64], !P6 ;  /* 0x001000000ad0dfae */ /* 0x0005e2000f101d4a */
[C---:B------:R-:W-:Y:S02]  /*9700*/  @!P1 LEA R4, P0, R209.reuse, R4, 0x1 ;  /* 0x00000004d1049211 */ /* 0x040fe400078008ff */
[C-C-:B------:R-:W-:Y:S02]  /*9710*/  @!P5 LEA.HI.X R9, R209.reuse, R5, R16.reuse, 0x1, P2 ;  /* 0x00000005d109d211 */ /* 0x140fe400010f0c10 */
[----:B------:R-:W-:-:S02]  /*9720*/  @!P1 LEA.HI.X R5, R209, R13, R16, 0x1, P0 ;  /* 0x0000000dd1059211 */ /* 0x000fc400000f0c10 */
[----:B------:R-:W-:Y:S01]  /*9730*/  ISETP.GE.AND P0, PT, R15, R19, PT ;  /* 0x000000130f00720c */ /* 0x000fe20003f06270 */
[----:B------:R4:W-:Y:S04]  /*9740*/  @!P5 LDGSTS.E.BYPASS.LTC128B.128 [R208+0x4100], [R8.64], !P4 ;  /* 0x0410000008d0dfae */ /* 0x0009e8000e101d4a */
[----:B------:R1:W-:Y:S04]  /*9750*/  @!P1 LDGSTS.E.BYPASS.LTC128B.128 [R210+0x1100], [R6.64], !P6 ;  /* 0x0110000006d29fae */ /* 0x0003e8000f101d4a */
[----:B------:R3:W-:Y:S04]  /*9760*/  @!P1 LDGSTS.E.BYPASS.LTC128B.128 [R210+0x5100], [R4.64], !P4 ;  /* 0x0510000004d29fae */ /* 0x0007e8000e101d4a */
[----:B--2---:R2:W-:Y:S04]  /*9770*/  SHFL.IDX PT, R10, R0, 0x3, 0x181f ;  /* 0x00781f00000a7f89 */ /* 0x0045e800000e0000 */
[----:B----4-:R4:W4:Y:S01]  /*9780*/  SHFL.IDX PT, R9, R3, 0x3, 0x181f ;  /* 0x00781f0003097f89 */ /* 0x01092200000e0000 */
[----:B---3--:R-:W-:-:S04]  /*9790*/  @!P0 LEA R4, P1, R32, R2, 0x1 ;  /* 0x0000000220048211 */ /* 0x008fc800078208ff */
[----:B-1----:R-:W-:Y:S02]  /*97a0*/  @!P0 LEA.HI.X R5, R32, R14, R33, 0x1, P1 ;  /* 0x0000000e20058211 */ /* 0x002fe400008f0c21 */
[C---:B------:R-:W-:Y:S02]  /*97b0*/  @!P0 LEA R2, P1, R209.reuse, R2, 0x1 ;  /* 0x00000002d1028211 */ /* 0x040fe400078208ff */
[----:B--2---:R-:W-:Y:S01]  /*97c0*/  IADD3 R0, R12, 0x60, RZ ;  /* 0x000000600c007810 */ /* 0x004fe20007ffe0ff */
[----:B------:R1:W-:Y:S01]  /*97d0*/  @!P0 LDGSTS.E.BYPASS.LTC128B.128 [R210+0x2100], [R4.64], !P6 ;  /* 0x0210000004d28fae */ /* 0x0003e2000f101d4a */
[----:B----4-:R-:W-:Y:S02]  /*97e0*/  @!P0 LEA.HI.X R3, R209, R14, R16, 0x1, P1 ;  /* 0x0000000ed1038211 */ /* 0x010fe400008f0c10 */
[----:B------:R-:W-:Y:S01]  /*97f0*/  ISETP.GE.AND P1, PT, R0, R19, PT ;  /* 0x000000130000720c */ /* 0x000fe20003f26270 */
[----:B------:R-:W-:Y:S02]  /*9800*/  IMAD R0, R43, c[0x0][0x1e0], RZ ;  /* 0x000078002b007a24 */ /* 0x000fe400078e02ff */
[----:B------:R2:W-:Y:S02]  /*9810*/  @!P0 LDGSTS.E.BYPASS.LTC128B.128 [R210+0x6100], [R2.64], !P4 ;  /* 0x0610000002d28fae */ /* 0x0005e4000e101d4a */
[----:B------:R-:W-:-:S02]  /*9820*/  IMAD R6, R148, c[0x0][0x1e4], R0 ;  /* 0x0000790094067a24 */ /* 0x000fc400078e0200 */
[----:B------:R-:W-:Y:S01]  /*9830*/  IMAD.MOV.U32 R7, RZ, RZ, R150 ;  /* 0x000000ffff077224 */ /* 0x000fe200078e0096 */
[----:B-1----:R-:W-:-:S05]  /*9840*/  IMNMX R5, R149, 0x70, PT ;  /* 0x0000007095057817 */ /* 0x002fca0003800200 */
[----:B------:R-:W-:Y:S01]  /*9850*/  @!P1 LEA R4, P0, R32, R9, 0x1 ;  /* 0x0000000920049211 */ /* 0x000fe200078008ff */
[----:B------:R-:W-:Y:S02]  /*9860*/  IMAD.IADD R0, R5, 0x1, -R229 ;  /* 0x0000000105007824 */ /* 0x000fe400078e0ae5 */
[----:B--2---:R-:W-:-:S04]  /*9870*/  IMAD.WIDE.U32 R2, R148, c[0x0][0x1e0], RZ ;  /* 0x0000780094027a25 */ /* 0x004fc800078e00ff */
[----:B------:R-:W-:Y:S02]  /*9880*/  IMAD.IADD R8, R3, 0x1, R6 ;  /* 0x0000000103087824 */ /* 0x000fe400078e0206 */
[----:B------:R-:W-:Y:S01]  /*9890*/  IMAD.MOV.U32 R6, RZ, RZ, R152 ;  /* 0x000000ffff067224 */ /* 0x000fe200078e0098 */
[----:B------:R-:W-:-:S03]  /*98a0*/  @!P1 LEA.HI.X R5, R32, R10, R33, 0x1, P0 ;  /* 0x0000000a20059211 */ /* 0x000fc600000f0c21 */
[----:B------:R-:W-:Y:S01]  /*98b0*/  IMAD.WIDE.U32 R2, R2, 0x70, R6 ;  /* 0x0000007002027825 */ /* 0x000fe200078e0006 */
[C---:B------:R-:W-:Y:S01]  /*98c0*/  @!P1 LEA R6, P0, R209.reuse, R9, 0x1 ;  /* 0x00000009d1069211 */ /* 0x040fe200078008ff */
[----:B------:R1:W-:Y:S01]  /*98d0*/  @!P1 LDGSTS.E.BYPASS.LTC128B.128 [R210+0x3100], [R4.64], !P6 ;  /* 0x0310000004d29fae */ /* 0x0003e2000f101d4a */
[----:B------:R-:W-:Y:S02]  /*98e0*/  ISETP.GE.AND P3, PT, R0, 0x1, PT ;  /* 0x000000010000780c */ /* 0x000fe40003f66270 */
[C---:B------:R-:W-:Y:S02]  /*98f0*/  @!P1 LEA.HI.X R7, R209.reuse, R10, R16, 0x1, P0 ;  /* 0x0000000ad1079211 */ /* 0x040fe400000f0c10 */
[----:B------:R-:W-:-:S03]  /*9900*/  ISETP.GE.AND P6, PT, R209, c[0x0][0x1d4], PT ;  /* 0x00007500d1007a0c */ /* 0x000fc60003fc6270 */
[----:B------:R2:W-:Y:S01]  /*9910*/  @!P1 LDGSTS.E.BYPASS.LTC128B.128 [R210+0x7100], [R6.64], !P4 ;  /* 0x0710000006d29fae */ /* 0x0005e2000e101d4a */
[----:B------:R-:W-:Y:S02]  /*9920*/  ISETP.NE.AND P4, PT, R44, RZ, PT ;  /* 0x000000ff2c00720c */ /* 0x000fe40003f85270 */
[C---:B------:R-:W-:Y:S01]  /*9930*/  ISETP.GE.AND P2, PT, R0.reuse, 0x21, PT ;  /* 0x000000210000780c */ /* 0x040fe20003f46270 */
[----:B------:R-:W0:Y:S01]  /*9940*/  LDGDEPBAR ;  /* 0x00000000000079af */ /* 0x000e220000000000 */
[----:B------:R-:W-:Y:S01]  /*9950*/  ISETP.GE.AND P1, PT, R0, 0x41, PT ;  /* 0x000000410000780c */ /* 0x000fe20003f26270 */
[----:B-1----:R-:W-:-:S04]  /*9960*/  IMAD R4, R8, 0x70, RZ ;  /* 0x0000007008047824 */ /* 0x002fc800078e02ff */
[----:B------:R-:W-:Y:S01]  /*9970*/  IMAD.IADD R3, R3, 0x1, R4 ;  /* 0x0000000103037824 */ /* 0x000fe200078e0204 */
[----:B------:R-:W-:Y:S01]  /*9980*/  @P3 LEA R4, P0, R2, c[0x0][0x1c8], 0x1 ;  /* 0x0000720002043a11 */ /* 0x000fe200078008ff */
[----:B------:R-:W-:-:S03]  /*9990*/  IMAD.MOV.U32 R8, RZ, RZ, 0x20 ;  /* 0x00000020ff087424 */ /* 0x000fc600078e00ff */
[----:B------:R-:W-:Y:S01]  /*99a0*/  @P3 LEA.HI.X R5, R2, c[0x0][0x1cc], R3, 0x1, P0 ;  /* 0x0000730002053a11 */ /* 0x000fe200000f0c03 */
[----:B--2---:R-:W-:Y:S01]  /*99b0*/  IMAD.WIDE.U32 R6, R8, c[0x0][0x1e0], RZ ;  /* 0x0000780008067a25 */ /* 0x004fe200078e00ff */
[----:B------:R-:W-:-:S03]  /*99c0*/  ISETP.GE.AND P0, PT, R0, 0x61, PT ;  /* 0x000000610000780c */ /* 0x000fc60003f06270 */
[----:B------:R1:W-:Y:S04]  /*99d0*/  @P3 LDGSTS.E.BYPASS.LTC128B.128 [R208+0x8100], [R4.64], !P4 ;  /* 0x0810000004d03fae */ /* 0x0003e8000e101d4a */
[----:B------:R1:W-:Y:S01]  /*99e0*/  @P3 LDGSTS.E.BYPASS.LTC128B.128 [R208+0xb900], [R4.64+0x80], !P6 ;  /* 0x0b90008004d03fae */ /* 0x0003e2000f101d4a */
[----:B------:R-:W-:Y:S01]  /*99f0*/  @P2 IADD3 R0, P3, R2, R6, RZ ;  /* 0x0000000602002210 */ /* 0x000fe20007f7e0ff */
[----:B-1----:R-:W-:-:S05]  /*9a00*/  IMAD R4, R8, c[0x0][0x1e4], RZ ;  /* 0x0000790008047a24 */ /* 0x002fca00078e02ff */
[----:B------:R-:W-:Y:S01]  /*9a10*/  @P2 IADD3.X R4, R3, R7, R4, P3, !PT ;  /* 0x0000000703042210 */ /* 0x000fe20001ffe404 */
[----:B------:R-:W-:Y:S01]  /*9a20*/  IMAD.WIDE.U32 R6, R69, c[0x0][0x1e0], RZ ;  /* 0x0000780045067a25 */ /* 0x000fe200078e00ff */
[----:B------:R-:W-:-:S03]  /*9a30*/  @P2 LEA R8, P3, R0, c[0x0][0x1c8], 0x1 ;  /* 0x0000720000082a11 */ /* 0x000fc600078608ff */
[----:B------:R-:W-:Y:S01]  /*9a40*/  IMAD R5, R69, c[0x0][0x1e4], RZ ;  /* 0x0000790045057a24 */ /* 0x000fe200078e02ff */
[----:B------:R-:W-:Y:S01]  /*9a50*/  @P2 LEA.HI.X R9, R0, c[0x0][0x1cc], R4, 0x1, P3 ;  /* 0x0000730000092a11 */ /* 0x000fe200018f0c04 */
[----:B------:R-:W-:Y:S01]  /*9a60*/  @P0 IMAD.MOV.U32 R0, RZ, RZ, 0x60 ;  /* 0x00000060ff000424 */ /* 0x000fe200078e00ff */
[----:B------:R-:W-:-:S03]  /*9a70*/  @P1 IADD3 R4, P3, R2, R6, RZ ;  /* 0x0000000602041210 */ /* 0x000fc60007f7e0ff */
[----:B------:R1:W-:Y:S01]  /*9a80*/  @P2 LDGSTS.E.BYPASS.LTC128B.128 [R210+0x9100], [R8.64], !P4 ;  /* 0x0910000008d22fae */ /* 0x0003e2000e101d4a */
[----:B------:R-:W-:Y:S01]  /*9a90*/  @P1 IADD3.X R5, R3, R7, R5, P3, !PT ;  /* 0x0000000703051210 */ /* 0x000fe20001ffe405 */
[----:B------:R-:W-:Y:S01]  /*9aa0*/  @P0 IMAD.WIDE.U32 R2, R0, c[0x0][0x1e0], R2 ;  /* 0x0000780000020a25 */ /* 0x000fe200078e0002 */
[----:B------:R-:W-:Y:S01]  /*9ab0*/  @P1 LEA R6, P3, R4, c[0x0][0x1c8], 0x1 ;  /* 0x0000720004061a11 */ /* 0x000fe200078608ff */
[----:B------:R1:W-:Y:S02]  /*9ac0*/  @P2 LDGSTS.E.BYPASS.LTC128B.128 [R210+0xc900], [R8.64+0x80], !P6 ;  /* 0x0c90008008d22fae */ /* 0x0003e4000f101d4a */
[----:B------:R-:W-:Y:S01]  /*9ad0*/  @P0 IMAD R0, R0, c[0x0][0x1e4], RZ ;  /* 0x0000790000000a24 */ /* 0x000fe200078e02ff */
[----:B------:R-:W-:Y:S02]  /*9ae0*/  @P1 LEA.HI.X R7, R4, c[0x0][0x1cc], R5, 0x1, P3 ;  /* 0x0000730004071a11 */ /* 0x000fe400018f0c05 */
[----:B------:R-:W-:Y:S01]  /*9af0*/  @P0 LEA R4, P3, R2, c[0x0][0x1c8], 0x1 ;  /* 0x0000720002040a11 */ /* 0x000fe200078608ff */
[----:B------:R-:W-:-:S02]  /*9b00*/  @P0 IMAD.IADD R0, R3, 0x1, R0 ;  /* 0x0000000103000824 */ /* 0x000fc400078e0200 */
[----:B------:R1:W-:Y:S03]  /*9b10*/  @P1 LDGSTS.E.BYPASS.LTC128B.128 [R210+0xa100], [R6.64], !P4 ;  /* 0x0a10000006d21fae */ /* 0x0003e6000e101d4a */
[----:B------:R-:W-:Y:S01]  /*9b20*/  @P0 LEA.HI.X R5, R2, c[0x0][0x1cc], R0, 0x1, P3 ;  /* 0x0000730002050a11 */ /* 0x000fe200018f0c00 */
[----:B------:R1:W-:Y:S04]  /*9b30*/  @P1 LDGSTS.E.BYPASS.LTC128B.128 [R210+0xd900], [R6.64+0x80], !P6 ;  /* 0x0d90008006d21fae */ /* 0x0003e8000f101d4a */
[----:B------:R1:W-:Y:S04]  /*9b40*/  @P0 LDGSTS.E.BYPASS.LTC128B.128 [R210+0xb100], [R4.64], !P4 ;  /* 0x0b10000004d20fae */ /* 0x0003e8000e101d4a */
[----:B------:R1:W-:Y:S01]  /*9b50*/  @P0 LDGSTS.E.BYPASS.LTC128B.128 [R210+0xe900], [R4.64+0x80], !P6 ;  /* 0x0e90008004d20fae */ /* 0x0003e2000f101d4a */
[----:B------:R-:W-:-:S03]  /*9b60*/  ISETP.LT.AND P0, PT, RZ, c[0x0][0x27c], PT ;  /* 0x00009f00ff007a0c */ /* 0x000fc60003f01270 */
[----:B------:R-:W0:Y:S10]  /*9b70*/  LDGDEPBAR ;  /* 0x00000000000079af */ /* 0x000e340000000000 */
[----:B------:R-:W-:Y:S05]  /*9b80*/  @P0 BRA `(.L_x_303) ;  /* 0x0000002000000947 */ /* 0x000fea0003800000 */
[----:B------:R-:W-:-:S04]  /*9b90*/  DEPBAR.LE SB0, 0x1 ;  /* 0x000080400000791a */ /* 0x000fc80000000000 */
[----:B------:R-:W-:Y:S05]  /*9ba0*/  BRA `(.L_x_304) ;  /* 0x0000358000007947 */ /* 0x000fea0003800000 */
.L_x_303:
[----:B-----5:R-:W-:Y:S01]  /*9bb0*/  SHF.R.S32.HI R0, RZ, 0x1f, R144 ;  /* 0x0000001fff007819 */ /* 0x020fe20000011490 */
[----:B------:R-:W-:Y:S01]  /*9bc0*/  ULDC.U8 UR4, c[0x0][0x298] ;  /* 0x0000a60000047ab9 */ /* 0x000fe20000000000 */
[----:B-1----:R-:W-:Y:S01]  /*9bd0*/  IMAD.WIDE.U32 R4, R144, c[0x0][0x280], RZ ;  /* 0x0000a00090047a25 */ /* 0x002fe200078e00ff */
[----:B------:R-:W-:Y:S01]  /*9be0*/  ISETP.NE.AND P2, PT, RZ, UR4, PT ;  /* 0x00000004ff007c0c */ /* 0x000fe2000bf45270 */
[----:B------:R-:W-:Y:S02]  /*9bf0*/  BSSY B2, `(.L_x_304) ;  /* 0x0000353000027945 */ /* 0x000fe40003800000 */
[C---:B------:R-:W-:Y:S02]  /*9c00*/  IMAD R6, R0.reuse, c[0x0][0x280], RZ ;  /* 0x0000a00000067a24 */ /* 0x040fe400078e02ff */
[----:B------:R-:W-:Y:S02]  /*9c10*/  IMAD R0, R0, c[0x0][0x290], RZ ;  /* 0x0000a40000007a24 */ /* 0x000fe400078e02ff */
[----:B------:R-:W-:-:S04]  /*9c20*/  IMAD.WIDE.U32 R2, R144, c[0x0][0x290], RZ ;  /* 0x0000a40090027a25 */ /* 0x000fc800078e00ff */
[----:B------:R-:W-:Y:S01]  /*9c30*/  IMAD R8, R144, c[0x0][0x284], R6 ;  /* 0x0000a10090087a24 */ /* 0x000fe200078e0206 */
[----:B------:R-:W-:Y:S01]  /*9c40*/  LEA R6, P1, R4, c[0x0][0x270], 0x1 ;  /* 0x00009c0004067a11 */ /* 0x000fe200078208ff */
[----:B------:R-:W-:Y:S01]  /*9c50*/  IMAD R0, R144, c[0x0][0x294], R0 ;  /* 0x0000a50090007a24 */ /* 0x000fe200078e0200 */
[----:B------:R-:W-:Y:S02]  /*9c60*/  LEA R7, P0, R2, c[0x0][0x288], 0x1 ;  /* 0x0000a20002077a11 */ /* 0x000fe400078008ff */
[----:B------:R-:W-:Y:S02]  /*9c70*/  IADD3 R5, R8, R5, RZ ;  /* 0x0000000508057210 */ /* 0x000fe40007ffe0ff */
[----:B------:R-:W-:Y:S02]  /*9c80*/  IADD3 R3, R0, R3, RZ ;  /* 0x0000000300037210 */ /* 0x000fe40007ffe0ff */
[----:B------:R-:W-:Y:S02]  /*9c90*/  LEA.HI.X R0, R4, c[0x0][0x274], R5, 0x1, P1 ;  /* 0x00009d0004007a11 */ /* 0x000fe400008f0c05 */
[----:B------:R-:W-:Y:S01]  /*9ca0*/  LEA.HI.X R2, R2, c[0x0][0x28c], R3, 0x1, P0 ;  /* 0x0000a30002027a11 */ /* 0x000fe200000f0c03 */
[----:B------:R-:W-:Y:S05]  /*9cb0*/  @!P2 BRA `(.L_x_305) ;  /* 0x000019300000a947 */ /* 0x000fea0003800000 */
[----:B------:R-:W1:Y:S01]  /*9cc0*/  SHFL.IDX PT, R11, R0, RZ, 0x181f ;  /* 0x00181fff000b7589 */ /* 0x000e6200000e0000 */
[----:B------:R-:W-:Y:S01]  /*9cd0*/  BSSY B0, `(.L_x_306) ;  /* 0x000001b000007945 */ /* 0x000fe20003800000 */
[----:B------:R-:W-:Y:S01]  /*9ce0*/  SHF.L.U32 R25, R249, 0x2, RZ ;  /* 0x00000002f9197819 */ /* 0x000fe200000006ff */
[----:B------:R-:W-:Y:S01]  /*9cf0*/  CS2R R4, SRZ ;  /* 0x0000000000047805 */ /* 0x000fe2000001ff00 */
[----:B------:R-:W2:Y:S01]  /*9d00*/  SHFL.IDX PT, R10, R6, RZ, 0x181f ;  /* 0x00181fff060a7589 */ /* 0x000ea200000e0000 */
[----:B------:R-:W-:-:S03]  /*9d10*/  CS2R R8, SRZ ;  /* 0x0000000000087805 */ /* 0x000fc6000001ff00 */
[----:B------:R3:W4:Y:S04]  /*9d20*/  SHFL.IDX PT, R13, R2, RZ, 0x181f ;  /* 0x00181fff020d7589 */ /* 0x00072800000e0000 */
[----:B------:R5:W1:Y:S01]  /*9d30*/  SHFL.IDX PT, R12, R7, RZ, 0x181f ;  /* 0x00181fff070c7589 */ /* 0x000a6200000e0000 */
[----:B---3--:R-:W-:Y:S01]  /*9d40*/  CS2R R2, SRZ ;  /* 0x0000000000027805 */ /* 0x008fe2000001ff00 */
[----:B-----5:R-:W-:Y:S01]  /*9d50*/  CS2R R6, SRZ ;  /* 0x0000000000067805 */ /* 0x020fe2000001ff00 */
[----:B------:R-:W-:Y:S05]  /*9d60*/  @P5 BRA `(.L_x_307) ;  /* 0x0000011000005947 */ /* 0x000fea0003800000 */
[----:B-12-4-:R-:W-:Y:S01]  /*9d70*/  ISETP.GE.AND P1, PT, R25, c[0x0][0x27c], PT ;  /* 0x00009f0019007a0c */ /* 0x016fe20003f26270 */
[C---:B------:R-:W-:Y:S01]  /*9d80*/  IMAD.SHL.U32 R4, R68.reuse, 0x2, RZ ;  /* 0x0000000244047824 */ /* 0x040fe200078e00ff */
[----:B------:R-:W-:Y:S02]  /*9d90*/  ISETP.GE.AND P0, PT, R68, c[0x0][0x27c], PT ;  /* 0x00009f0044007a0c */ /* 0x000fe40003f06270 */
[----:B------:R-:W-:-:S04]  /*9da0*/  SHF.R.S32.HI R0, RZ, 0x1f, R68 ;  /* 0x0000001fff007819 */ /* 0x000fc80000011444 */
[----:B------:R-:W-:-:S05]  /*9db0*/  SHF.L.U64.HI R0, R68, 0x1, R0 ;  /* 0x0000000144007819 */ /* 0x000fca0000010200 */
[----:B------:R-:W-:Y:S02]  /*9dc0*/  @!P1 IMAD.WIDE R2, R25, 0x2, R10 ;  /* 0x0000000219029825 */ /* 0x000fe400078e020a */
[-C--:B------:R-:W-:Y:S02]  /*9dd0*/  @!P0 IADD3 R14, P3, R10, R4.reuse, RZ ;  /* 0x000000040a0e8210 */ /* 0x080fe40007f7e0ff */
[----:B------:R-:W-:Y:S01]  /*9de0*/  @!P0 IADD3 R10, P2, R12, R4, RZ ;  /* 0x000000040c0a8210 */ /* 0x000fe20007f5e0ff */
[----:B------:R1:W5:Y:S01]  /*9df0*/  @!P1 LD.E.64 R8, [R2.64] ;  /* 0x0000000a02089980 */ /* 0x000362000c101b00 */
[----:B------:R-:W-:Y:S01]  /*9e00*/  CS2R R4, SRZ ;  /* 0x0000000000047805 */ /* 0x000fe2000001ff00 */
[----:B------:R-:W-:Y:S02]  /*9e10*/  @!P0 IMAD.X R15, R11, 0x1, R0, P3 ;  /* 0x000000010b0f8824 */ /* 0x000fe400018e0600 */
[----:B------:R-:W-:-:S03]  /*9e20*/  @!P1 IMAD.WIDE R16, R25, 0x2, R12 ;  /* 0x0000000219109825 */ /* 0x000fc600078e020c */
[----:B------:R2:W5:Y:S01]  /*9e30*/  @!P0 LD.E.64 R4, [R14.64] ;  /* 0x0000000a0e048980 */ /* 0x000562000c101b00 */
[----:B------:R-:W-:-:S03]  /*9e40*/  @!P0 IMAD.X R11, R13, 0x1, R0, P2 ;  /* 0x000000010d0b8824 */ /* 0x000fc600010e0600 */
[----:B------:R2:W5:Y:S01]  /*9e50*/  @!P1 LD.E.64 R6, [R16.64] ;  /* 0x0000000a10069980 */ /* 0x000562000c101b00 */
[----:B-1----:R-:W-:-:S06]  /*9e60*/  CS2R R2, SRZ ;  /* 0x0000000000027805 */ /* 0x002fcc000001ff00 */
[----:B------:R2:W5:Y:S02]  /*9e70*/  @!P0 LD.E.64 R2, [R10.64] ;  /* 0x0000000a0a028980 */ /* 0x000564000c101b00 */
.L_x_307:
[----:B-12-4-:R-:W-:Y:S05]  /*9e80*/  BSYNC B0 ;  /* 0x0000000000007941 */ /* 0x016fea0003800000 */
.L_x_306:
[----:B------:R-:W-:Y:S01]  /*9e90*/  IMAD R0, R26, -0x80, R19 ;  /* 0xffffff801a007824 */ /* 0x000fe200078e0213 */
[--C-:B-----5:R-:W-:Y:S01]  /*9ea0*/  SHF.R.U64 R16, R8, 0x10, R9.reuse ;  /* 0x0000001008107819 */ /* 0x120fe20000001209 */
[--C-:B------:R-:W-:Y:S01]  /*9eb0*/  IMAD.MOV.U32 R17, RZ, RZ, R9.reuse ;  /* 0x000000ffff117224 */ /* 0x100fe200078e0009 */
[----:B------:R-:W-:Y:S01]  /*9ec0*/  SHF.R.U32.HI R12, RZ, 0x10, R9 ;  /* 0x00000010ff0c7819 */ /* 0x000fe20000011609 */
[----:B------:R-:W-:Y:S01]  /*9ed0*/  IMAD.MOV.U32 R18, RZ, RZ, R8 ;  /* 0x000000ffff127224 */ /* 0x000fe200078e0008 */
[----:B------:R-:W-:Y:S01]  /*9ee0*/  IMNMX R24, R0, 0x80, PT ;  /* 0x0000008000187817 */ /* 0x000fe20003800200 */
[----:B------:R-:W-:Y:S01]  /*9ef0*/  IMAD.MOV.U32 R15, RZ, RZ, R4 ;  /* 0x000000ffff0f7224 */ /* 0x000fe200078e0004 */
[--C-:B------:R-:W-:Y:S01]  /*9f00*/  SHF.R.U64 R13, R4, 0x10, R5.reuse ;  /* 0x00000010040d7819 */ /* 0x100fe20000001205 */
[----:B------:R-:W-:Y:S01]  /*9f10*/  IMAD.MOV.U32 R11, RZ, RZ, R6 ;  /* 0x000000ffff0b7224 */ /* 0x000fe200078e0006 */
[----:B------:R-:W-:Y:S01]  /*9f20*/  ISETP.GE.AND P0, PT, R229, R24, PT ;  /* 0x00000018e500720c */ /* 0x000fe20003f06270 */
[----:B------:R-:W-:Y:S01]  /*9f30*/  IMAD.MOV.U32 R14, RZ, RZ, R5 ;  /* 0x000000ffff0e7224 */ /* 0x000fe200078e0005 */
[--C-:B------:R-:W-:Y:S01]  /*9f40*/  SHF.R.U64 R9, R6, 0x10, R7.reuse ;  /* 0x0000001006097819 */ /* 0x100fe20000001207 */
[----:B------:R-:W-:Y:S01]  /*9f50*/  IMAD.MOV.U32 R10, RZ, RZ, R7 ;  /* 0x000000ffff0a7224 */ /* 0x000fe200078e0007 */
[----:B------:R-:W-:Y:S01]  /*9f60*/  SHF.R.U32.HI R8, RZ, 0x10, R5 ;  /* 0x00000010ff087819 */ /* 0x000fe20000011605 */
[----:B------:R-:W-:Y:S01]  /*9f70*/  IMAD.MOV.U32 R6, RZ, RZ, R2 ;  /* 0x000000ffff067224 */ /* 0x000fe200078e0002 */
[----:B------:R-:W-:-:S04]  /*9f80*/  DEPBAR.LE SB0, 0x1 ;  /* 0x000080400000791a */ /* 0x000fc80000000000 */
[----:B------:R-:W-:Y:S01]  /*9f90*/  IMAD.MOV.U32 R4, RZ, RZ, R3 ;  /* 0x000000ffff047224 */ /* 0x000fe200078e0003 */
[----:B------:R-:W-:Y:S01]  /*9fa0*/  SHF.R.U32.HI R5, RZ, 0x10, R7 ;  /* 0x00000010ff057819 */ /* 0x000fe20000011607 */
[----:B------:R-:W-:Y:S01]  /*9fb0*/  BSSY B1, `(.L_x_308) ;  /* 0x000005f000017945 */ /* 0x000fe20003800000 */
[--C-:B------:R-:W-:Y:S02]  /*9fc0*/  SHF.R.U64 R2, R2, 0x10, R3.reuse ;  /* 0x0000001002027819 */ /* 0x100fe40000001203 */
[----:B------:R-:W-:Y:S02]  /*9fd0*/  SHF.R.U32.HI R0, RZ, 0x10, R3 ;  /* 0x00000010ff007819 */ /* 0x000fe40000011603 */
[----:B------:R-:W-:Y:S02]  /*9fe0*/  PRMT R18, R18, 0x5410, R16 ;  /* 0x0000541012127816 */ /* 0x000fe40000000010 */
[----:B------:R-:W-:Y:S02]  /*9ff0*/  PRMT R19, R17, 0x5410, R12 ;  /* 0x0000541011137816 */ /* 0x000fe4000000000c */
[----:B------:R-:W-:-:S02]  /*a000*/  PRMT R21, R15, 0x5410, R13 ;  /* 0x000054100f157816 */ /* 0x000fc4000000000d */
[----:B------:R-:W-:Y:S02]  /*a010*/  PRMT R23, R14, 0x5410, R8 ;  /* 0x000054100e177816 */ /* 0x000fe40000000008 */
[----:B------:R-:W-:Y:S02]  /*a020*/  PRMT R16, R11, 0x5410, R9 ;  /* 0x000054100b107816 */ /* 0x000fe40000000009 */
[----:B------:R-:W-:Y:S02]  /*a030*/  PRMT R17, R10, 0x5410, R5 ;  /* 0x000054100a117816 */ /* 0x000fe40000000005 */
[----:B------:R-:W-:Y:S02]  /*a040*/  PRMT R20, R6, 0x5410, R2 ;  /* 0x0000541006147816 */ /* 0x000fe40000000002 */
[----:B------:R-:W-:Y:S01]  /*a050*/  PRMT R22, R4, 0x5410, R0 ;  /* 0x0000541004167816 */ /* 0x000fe20000000000 */
[----:B------:R-:W-:Y:S06]  /*a060*/  BAR.SYNC.DEFER_BLOCKING 0x0 ;  /* 0x0000000000007b1d */ /* 0x000fec0000010000 */
[----:B------:R-:W-:Y:S05]  /*a070*/  @P0 BRA `(.L_x_309) ;  /* 0x0000052000000947 */ /* 0x000fea0003800000 */
[----:B------:R-:W-:Y:S01]  /*a080*/  ISETP.GE.AND P0, PT, R25, c[0x0][0x27c], PT ;  /* 0x00009f0019007a0c */ /* 0x000fe20003f06270 */
[----:B------:R-:W-:-:S12]  /*a090*/  BSSY B0, `(.L_x_310) ;  /* 0x0000028000007945 */ /* 0x000fd80003800000 */
[----:B------:R-:W-:Y:S05]  /*a0a0*/  @P0 BRA `(.L_x_311) ;  /* 0x0000026000000947 */ /* 0x000fea0003800000 */
[----:B------:R-:W1:Y:S01]  /*a0b0*/  LDS.128 R4, [R208+0x100] ;  /* 0x00010000d0047984 */ /* 0x000e620000000c00 */
[----:B------:R-:W-:Y:S01]  /*a0c0*/  SHF.L.U32 R3, R18, 0x10, RZ ;  /* 0x0000001012037819 */ /* 0x000fe200000006ff */
[----:B------:R-:W-:Y:S01]  /*a0d0*/  IMAD.U32 R0, R16, 0x10000, RZ ;  /* 0x0001000010007824 */ /* 0x000fe200078e00ff */
[----:B------:R-:W-:Y:S02]  /*a0e0*/  LOP3.LUT R2, R18, 0xffff0000, RZ, 0xc0, !PT ;  /* 0xffff000012027812 */ /* 0x000fe400078ec0ff */
[C---:B-1----:R-:W-:Y:S01]  /*a0f0*/  SHF.L.U32 R9, R4.reuse, 0x10, RZ ;  /* 0x0000001004097819 */ /* 0x042fe200000006ff */
[----:B------:R-:W-:Y:S01]  /*a100*/  IMAD.U32 R13, R7, 0x10000, RZ ;  /* 0x00010000070d7824 */ /* 0x000fe200078e00ff */
[----:B------:R-:W-:Y:S02]  /*a110*/  LOP3.LUT R8, R4, 0xffff0000, RZ, 0xc0, !PT ;  /* 0xffff000004087812 */ /* 0x000fe400078ec0ff */
[C---:B------:R-:W-:Y:S02]  /*a120*/  SHF.L.U32 R11, R5.reuse, 0x10, RZ ;  /* 0x00000010050b7819 */ /* 0x040fe400000006ff */
[----:B------:R-:W-:Y:S01]  /*a130*/  LOP3.LUT R4, R5, 0xffff0000, RZ, 0xc0, !PT ;  /* 0xffff000005047812 */ /* 0x000fe200078ec0ff */
[-C--:B------:R-:W-:Y:S01]  /*a140*/  FMUL.FTZ R15, R8, R0.reuse ;  /* 0x00000000080f7220 */ /* 0x080fe20000410000 */
[----:B------:R-:W-:Y:S01]  /*a150*/  LOP3.LUT R5, R16, 0xffff0000, RZ, 0xc0, !PT ;  /* 0xffff000010057812 */ /* 0x000fe200078ec0ff */
[-C--:B------:R-:W-:Y:S01]  /*a160*/  FMUL.FTZ R14, R8, R3.reuse ;  /* 0x00000003080e7220 */ /* 0x080fe20000410000 */
[C---:B------:R-:W-:Y:S01]  /*a170*/  SHF.L.U32 R12, R6.reuse, 0x10, RZ ;  /* 0x00000010060c7819 */ /* 0x040fe200000006ff */
[----:B------:R-:W-:Y:S01]  /*a180*/  FFMA.FTZ R15, R9, R3, -R15 ;  /* 0x00000003090f7223 */ /* 0x000fe2000001080f */
[----:B------:R-:W-:Y:S01]  /*a190*/  LOP3.LUT R10, R6, 0xffff0000, RZ, 0xc0, !PT ;  /* 0xffff0000060a7812 */ /* 0x000fe200078ec0ff */
[CC--:B------:R-:W-:Y:S01]  /*a1a0*/  FMUL.FTZ R8, R4.reuse, R5.reuse ;  /* 0x0000000504087220 */ /* 0x0c0fe20000410000 */
[----:B------:R-:W-:Y:S01]  /*a1b0*/  LOP3.LUT R6, R7, 0xffff0000, RZ, 0xc0, !PT ;  /* 0xffff000007067812 */ /* 0x000fe200078ec0ff */
[----:B------:R-:W-:Y:S01]  /*a1c0*/  FFMA.FTZ R14, R9, R0, R14 ;  /* 0x00000000090e7223 */ /* 0x000fe2000001000e */
[----:B------:R-:W-:Y:S01]  /*a1d0*/  LOP3.LUT R0, R17, 0xffff0000, RZ, 0xc0, !PT ;  /* 0xffff000011007812 */ /* 0x000fe200078ec0ff */
[-C--:B------:R-:W-:Y:S01]  /*a1e0*/  FMUL.FTZ R7, R4, R2.reuse ;  /* 0x0000000204077220 */ /* 0x080fe20000410000 */
[----:B------:R-:W-:Y:S01]  /*a1f0*/  SHF.L.U32 R4, R19, 0x10, RZ ;  /* 0x0000001013047819 */ /* 0x000fe200000006ff */
[----:B------:R-:W-:Y:S01]  /*a200*/  FFMA.FTZ R9, R11, R2, -R8 ;  /* 0x000000020b097223 */ /* 0x000fe20000010808 */
[----:B------:R-:W-:Y:S01]  /*a210*/  SHF.L.U32 R2, R17, 0x10, RZ ;  /* 0x0000001011027819 */ /* 0x000fe200000006ff */
[----:B------:R-:W-:Y:S01]  /*a220*/  FFMA.FTZ R11, R11, R5, R7 ;  /* 0x000000050b0b7223 */ /* 0x000fe20000010007 */
[----:B------:R-:W-:Y:S01]  /*a230*/  LOP3.LUT R3, R19, 0xffff0000, RZ, 0xc0, !PT ;  /* 0xffff000013037812 */ /* 0x000fe200078ec0ff */
[----:B------:R-:W-:-:S02]  /*a240*/  FMUL.FTZ R5, R6, R0 ;  /* 0x0000000006057220 */ /* 0x000fc40000410000 */
[C---:B------:R-:W-:Y:S02]  /*a250*/  FMUL.FTZ R8, R10.reuse, R2 ;  /* 0x000000020a087220 */ /* 0x040fe40000410000 */
[-C--:B------:R-:W-:Y:S02]  /*a260*/  FMUL.FTZ R7, R10, R4.reuse ;  /* 0x000000040a077220 */ /* 0x080fe40000410000 */
[----:B------:R-:W-:Y:S02]  /*a270*/  FMUL.FTZ R6, R6, R3 ;  /* 0x0000000306067220 */ /* 0x000fe40000410000 */
[----:B------:R-:W-:Y:S01]  /*a280*/  FFMA.FTZ R8, R12, R4, -R8 ;  /* 0x000000040c087223 */ /* 0x000fe20000010808 */
[----:B------:R-:W-:Y:S01]  /*a290*/  F2FP.BF16.PACK_AB R4, R14, R15 ;  /* 0x0000000f0e04723e */ /* 0x000fe200000010ff */
[----:B------:R-:W-:Y:S02]  /*a2a0*/  FFMA.FTZ R2, R12, R2, R7 ;  /* 0x000000020c027223 */ /* 0x000fe40000010007 */
[----:B------:R-:W-:Y:S01]  /*a2b0*/  FFMA.FTZ R3, R13, R3, -R5 ;  /* 0x000000030d037223 */ /* 0x000fe20000010805 */
[----:B------:R-:W-:Y:S01]  /*a2c0*/  F2FP.BF16.PACK_AB R5, R11, R9 ;  /* 0x000000090b05723e */ /* 0x000fe200000010ff */
[----:B------:R-:W-:Y:S01]  /*a2d0*/  FFMA.FTZ R0, R13, R0, R6 ;  /* 0x000000000d007223 */ /* 0x000fe20000010006 */
[----:B------:R-:W-:-:S04]  /*a2e0*/  F2FP.BF16.PACK_AB R6, R2, R8 ;  /* 0x000000080206723e */ /* 0x000fc800000010ff */
[----:B------:R-:W-:-:S05]  /*a2f0*/  F2FP.BF16.PACK_AB R7, R0, R3 ;  /* 0x000000030007723e */ /* 0x000fca00000010ff */
[----:B------:R1:W-:Y:S02]  /*a300*/  STS.128 [R208+0x100], R4 ;  /* 0x00010004d0007388 */ /* 0x0003e40000000c00 */
.L_x_311:
[----:B------:R-:W-:Y:S05]  /*a310*/  BSYNC B0 ;  /* 0x0000000000007941 */ /* 0x000fea0003800000 */
.L_x_310:
[----:B------:R-:W-:-:S13]  /*a320*/  ISETP.GE.AND P0, PT, R68, c[0x0][0x27c], PT ;  /* 0x00009f0044007a0c */ /* 0x000fda0003f06270 */
[----:B------:R-:W-:Y:S05]  /*a330*/  @P0 BRA `(.L_x_309) ;  /* 0x0000026000000947 */ /* 0x000fea0003800000 */
[----:B-1----:R-:W1:Y:S01]  /*a340*/  LDS.128 R4, [R208+0x4100] ;  /* 0x00410000d0047984 */ /* 0x002e620000000c00 */
[C---:B------:R-:W-:Y:S01]  /*a350*/  SHF.L.U32 R3, R21.reuse, 0x10, RZ ;  /* 0x0000001015037819 */ /* 0x040fe200000006ff */
        /* <DEDUP_REMOVED lines=13> */
[-C--:B------:R-:W-:Y:S01]  /*a430*/  FMUL.FTZ R8, R4, R5.reuse ;  /* 0x0000000504087220 */ /* 0x080fe20000410000 */
[----:B------:R-:W-:Y:S01]  /*a440*/  LOP3.LUT R6, R7, 0xffff0000, RZ, 0xc0, !PT ;  /* 0xffff000007067812 */ /* 0x000fe200078ec0ff */
[----:B------:R-:W-:Y:S01]  /*a450*/  FFMA.FTZ R14, R9, R0, R14 ;  /* 0x00000000090e7223 */ /* 0x000fe2000001000e */
[----:B------:R-:W-:Y:S01]  /*a460*/  LOP3.LUT R0, R22, 0xffff0000, RZ, 0xc0, !PT ;  /* 0xffff000016007812 */ /* 0x000fe200078ec0ff */
[-C--:B------:R-:W-:Y:S01]  /*a470*/  FMUL.FTZ R7, R4, R2.reuse ;  /* 0x0000000204077220 */ /* 0x080fe20000410000 */
[----:B------:R-:W-:Y:S01]  /*a480*/  SHF.L.U32 R4, R23, 0x10, RZ ;  /* 0x0000001017047819 */ /* 0x000fe200000006ff */
[C---:B------:R-:W-:Y:S01]  /*a490*/  FFMA.FTZ R9, R11.reuse, R2, -R8 ;  /* 0x000000020b097223 */ /* 0x040fe20000010808 */
        /* <DEDUP_REMOVED lines=16> */
.L_x_309:
[----:B------:R-:W-:Y:S05]  /*a5a0*/  BSYNC B1 ;  /* 0x0000000000017941 */ /* 0x000fea0003800000 */
.L_x_308:
[----:B------:R-:W-:Y:S01]  /*a5b0*/  IADD3 R0, R229, 0x20, RZ ;  /* 0x00000020e5007810 */ /* 0x000fe20007ffe0ff */
[----:B------:R-:W-:Y:S03]  /*a5c0*/  BSSY B1, `(.L_x_312) ;  /* 0x0000055000017945 */ /* 0x000fe60003800000 */
[----:B------:R-:W-:-:S13]  /*a5d0*/  ISETP.GE.AND P0, PT, R0, R24, PT ;  /* 0x000000180000720c */ /* 0x000fda0003f06270 */
[----:B------:R-:W-:Y:S05]  /*a5e0*/  @P0 BRA `(.L_x_313) ;  /* 0x0000052000000947 */ /* 0x000fea0003800000 */
[----:B------:R-:W-:Y:S01]  /*a5f0*/  ISETP.GE.AND P0, PT, R25, c[0x0][0x27c], PT ;  /* 0x00009f0019007a0c */ /* 0x000fe20003f06270 */
[----:B------:R-:W-:-:S12]  /*a600*/  BSSY B0, `(.L_x_314) ;  /* 0x0000028000007945 */ /* 0x000fd80003800000 */
[----:B------:R-:W-:Y:S05]  /*a610*/  @P0 BRA `(.L_x_315) ;  /* 0x0000026000000947 */ /* 0x000fea0003800000 */
[----:B-1----:R-:W1:Y:S01]  /*a620*/  LDS.128 R4, [R208+0x1100] ;  /* 0x00110000d0047984 */ /* 0x002e620000000c00 */
        /* <DEDUP_REMOVED lines=10> */
[C---:B------:R-:W-:Y:S01]  /*a6d0*/  FMUL.FTZ R14, R3.reuse, R8 ;  /* 0x00000008030e7220 */ /* 0x040fe20000410000 */
[C---:B------:R-:W-:Y:S01]  /*a6e0*/  SHF.L.U32 R12, R6.reuse, 0x10, RZ ;  /* 0x00000010060c7819 */ /* 0x040fe200000006ff */
[-C--:B------:R-:W-:Y:S01]  /*a6f0*/  FFMA.FTZ R15, R3, R9.reuse, -R15 ;  /* 0x00000009030f7223 */ /* 0x080fe2000001080f */
[----:B------:R-:W-:Y:S01]  /*a700*/  LOP3.LUT R10, R6, 0xffff0000, RZ, 0xc0, !PT ;  /* 0xffff0000060a7812 */ /* 0x000fe200078ec0ff */
[-C--:B------:R-:W-:Y:S01]  /*a710*/  FMUL.FTZ R8, R5, R4.reuse ;  /* 0x0000000405087220 */ /* 0x080fe20000410000 */
[----:B------:R-:W-:Y:S01]  /*a720*/  LOP3.LUT R6, R7, 0xffff0000, RZ, 0xc0, !PT ;  /* 0xffff000007067812 */ /* 0x000fe200078ec0ff */
[----:B------:R-:W-:Y:S01]  /*a730*/  FFMA.FTZ R14, R0, R9, R14 ;  /* 0x00000009000e7223 */ /* 0x000fe2000001000e */
[----:B------:R-:W-:Y:S01]  /*a740*/  LOP3.LUT R0, R17, 0xffff0000, RZ, 0xc0, !PT ;  /* 0xffff000011007812 */ /* 0x000fe200078ec0ff */
[C---:B------:R-:W-:Y:S01]  /*a750*/  FMUL.FTZ R7, R2.reuse, R4 ;  /* 0x0000000402077220 */ /* 0x040fe20000410000 */
[----:B------:R-:W-:Y:S01]  /*a760*/  SHF.L.U32 R4, R19, 0x10, RZ ;  /* 0x0000001013047819 */ /* 0x000fe200000006ff */
[-C--:B------:R-:W-:Y:S01]  /*a770*/  FFMA.FTZ R9, R2, R11.reuse, -R8 ;  /* 0x0000000b02097223 */ /* 0x080fe20000010808 */
[----:B------:R-:W-:Y:S01]  /*a780*/  SHF.L.U32 R2, R17, 0x10, RZ ;  /* 0x0000001011027819 */ /* 0x000fe200000006ff */
[----:B------:R-:W-:Y:S01]  /*a790*/  FFMA.FTZ R11, R5, R11, R7 ;  /* 0x0000000b050b7223 */ /* 0x000fe20000010007 */
[----:B------:R-:W-:Y:S01]  /*a7a0*/  LOP3.LUT R3, R19, 0xffff0000, RZ, 0xc0, !PT ;  /* 0xffff000013037812 */ /* 0x000fe200078ec0ff */
[----:B------:R-:W-:-:S02]  /*a7b0*/  FMUL.FTZ R5, R0, R6 ;  /* 0x0000000600057220 */ /* 0x000fc40000410000 */
[-C--:B------:R-:W-:Y:S02]  /*a7c0*/  FMUL.FTZ R8, R2, R10.reuse ;  /* 0x0000000a02087220 */ /* 0x080fe40000410000 */
[C---:B------:R-:W-:Y:S02]  /*a7d0*/  FMUL.FTZ R7, R4.reuse, R10 ;  /* 0x0000000a04077220 */ /* 0x040fe40000410000 */
[C---:B------:R-:W-:Y:S02]  /*a7e0*/  FMUL.FTZ R6, R3.reuse, R6 ;  /* 0x0000000603067220 */ /* 0x040fe40000410000 */
[-C--:B------:R-:W-:Y:S01]  /*a7f0*/  FFMA.FTZ R8, R4, R12.reuse, -R8 ;  /* 0x0000000c04087223 */ /* 0x080fe20000010808 */
        /* <DEDUP_REMOVED lines=8> */
.L_x_315:
[----:B------:R-:W-:Y:S05]  /*a880*/  BSYNC B0 ;  /* 0x0000000000007941 */ /* 0x000fea0003800000 */
.L_x_314:
        /* <DEDUP_REMOVED lines=40> */
.L_x_313:
[----:B------:R-:W-:Y:S05]  /*ab10*/  BSYNC B1 ;  /* 0x0000000000017941 */ /* 0x000fea0003800000 */
.L_x_312:
        /* <DEDUP_REMOVED lines=45> */
.L_x_319:
[----:B------:R-:W-:Y:S05]  /*adf0*/  BSYNC B0 ;  /* 0x0000000000007941 */ /* 0x000fea0003800000 */
.L_x_318:
        /* <DEDUP_REMOVED lines=40> */
.L_x_317:
[----:B------:R-:W-:Y:S05]  /*b080*/  BSYNC B1 ;  /* 0x0000000000017941 */ /* 0x000fea0003800000 */
.L_x_316:
[----:B------:R-:W-:-:S04]  /*b090*/  IADD3 R0, R229, 0x60, RZ ;  /* 0x00000060e5007810 */ /* 0x000fc80007ffe0ff */
        /* <DEDUP_REMOVED lines=43> */
.L_x_322:
[----:B------:R-:W-:Y:S05]  /*b350*/  BSYNC B0 ;  /* 0x0000000000007941 */ /* 0x000fea0003800000 */
.L_x_321:
        /* <DEDUP_REMOVED lines=39> */
[----:B------:R1:W-:Y:S01]  /*b5d0*/  STS.128 [R208+0x7100], R4 ;  /* 0x00710004d0007388 */ /* 0x0003e20000000c00 */
[----:B------:R-:W-:Y:S05]  /*b5e0*/  BRA `(.L_x_320) ;  /* 0x00001b3000007947 */ /* 0x000fea0003800000 */
.L_x_305:
[----:B------:R-:W1:Y:S01]  /*b5f0*/  SHFL.IDX PT, R13, R0, RZ, 0x181f ;  /* 0x00181fff000d7589 */ /* 0x000e6200000e0000 */
[----:B------:R-:W-:Y:S01]  /*b600*/  BSSY B0, `(.L_x_323) ;  /* 0x0000014000007945 */ /* 0x000fe20003800000 */
[----:B------:R-:W-:Y:S01]  /*b610*/  CS2R R4, SRZ ;  /* 0x0000000000047805 */ /* 0x000fe2000001ff00 */
[----:B------:R-:W-:Y:S01]  /*b620*/  CS2R R10, SRZ ;  /* 0x00000000000a7805 */ /* 0x000fe2000001ff00 */
[----:B------:R-:W2:Y:S01]  /*b630*/  SHFL.IDX PT, R12, R6, RZ, 0x181f ;  /* 0x00181fff060c7589 */ /* 0x000ea200000e0000 */
[----:B------:R-:W-:-:S03]  /*b640*/  CS2R R8, SRZ ;  /* 0x0000000000087805 */ /* 0x000fc6000001ff00 */
[----:B------:R-:W3:Y:S04]  /*b650*/  SHFL.IDX PT, R14, R2, RZ, 0x181f ;  /* 0x00181fff020e7589 */ /* 0x000ee800000e0000 */
[----:B------:R4:W1:Y:S02]  /*b660*/  SHFL.IDX PT, R3, R7, RZ, 0x181f ;  /* 0x00181fff07037589 */ /* 0x00086400000e0000 */
[----:B----4-:R-:W-:Y:S01]  /*b670*/  CS2R R6, SRZ ;  /* 0x0000000000067805 */ /* 0x010fe2000001ff00 */
[----:B------:R-:W-:Y:S05]  /*b680*/  @P5 BRA `(.L_x_324) ;  /* 0x000000b000005947 */ /* 0x000fea0003800000 */
[C---:B-123--:R-:W-:Y:S01]  /*b690*/  ISETP.GE.AND P0, PT, R32.reuse, c[0x0][0x27c], PT ;  /* 0x00009f0020007a0c */ /* 0x04efe20003f06270 */
[C---:B------:R-:W-:Y:S01]  /*b6a0*/  IMAD.SHL.U32 R2, R32.reuse, 0x2, RZ ;  /* 0x0000000220027824 */ /* 0x040fe200078e00ff */
[----:B------:R-:W-:Y:S01]  /*b6b0*/  SHF.L.U64.HI R0, R32, 0x1, R33 ;  /* 0x0000000120007819 */ /* 0x000fe20000010221 */
[----:B------:R-:W-:-:S03]  /*b6c0*/  CS2R R6, SRZ ;  /* 0x0000000000067805 */ /* 0x000fc6000001ff00 */
[-C--:B------:R-:W-:Y:S02]  /*b6d0*/  IADD3 R12, P2, R12, R2.reuse, RZ ;  /* 0x000000020c0c7210 */ /* 0x080fe40007f5e0ff */
[----:B------:R-:W-:-:S03]  /*b6e0*/  IADD3 R2, P1, R3, R2, RZ ;  /* 0x0000000203027210 */ /* 0x000fc60007f3e0ff */
[--C-:B------:R-:W-:Y:S02]  /*b6f0*/  IMAD.X R13, R13, 0x1, R0.reuse, P2 ;  /* 0x000000010d0d7824 */ /* 0x100fe400010e0600 */
[----:B------:R-:W-:Y:S01]  /*b700*/  IMAD.X R3, R14, 0x1, R0, P1 ;  /* 0x000000010e037824 */ /* 0x000fe200008e0600 */
[----:B------:R-:W-:Y:S05]  /*b710*/  @P0 BRA `(.L_x_324) ;  /* 0x0000002000000947 */ /* 0x000fea0003800000 */
[----:B------:R1:W5:Y:S04]  /*b720*/  LD.E.128 R8, [R12.64] ;  /* 0x0000000a0c087980 */ /* 0x000368000c101d00 */
[----:B------:R1:W5:Y:S02]  /*b730*/  LD.E.128 R4, [R2.64] ;  /* 0x0000000a02047980 */ /* 0x000364000c101d00 */
.L_x_324:
[----:B-123--:R-:W-:Y:S05]  /*b740*/  BSYNC B0 ;  /* 0x0000000000007941 */ /* 0x00efea0003800000 */
.L_x_323:
[----:B------:R-:W-:Y:S01]  /*b750*/  IMAD R0, R26, -0x80, R19 ;  /* 0xffffff801a007824 */ /* 0x000fe200078e0213 */
[----:B------:R-:W-:Y:S01]  /*b760*/  ISETP.GE.AND P0, PT, R32, c[0x0][0x27c], PT ;  /* 0x00009f0020007a0c */ /* 0x000fe20003f06270 */
[----:B-----5:R-:W-:Y:S01]  /*b770*/  IMAD.MOV.U32 R18, RZ, RZ, R8 ;  /* 0x000000ffff127224 */ /* 0x020fe200078e0008 */
[--C-:B------:R-:W-:Y:S01]  /*b780*/  SHF.R.U64 R16, R8, 0x10, R9.reuse ;  /* 0x0000001008107819 */ /* 0x100fe20000001209 */
[----:B------:R-:W-:Y:S01]  /*b790*/  IMAD.MOV.U32 R17, RZ, RZ, R9 ;  /* 0x000000ffff117224 */ /* 0x000fe200078e0009 */
[----:B------:R-:W-:Y:S01]  /*b7a0*/  IMNMX R42, R0, 0x80, PT ;  /* 0x00000080002a7817 */ /* 0x000fe20003800200 */
[----:B------:R-:W-:Y:S01]  /*b7b0*/  IMAD.MOV.U32 R14, RZ, RZ, R11 ;  /* 0x000000ffff0e7224 */ /* 0x000fe200078e000b */
[----:B------:R-:W-:Y:S01]  /*b7c0*/  SHF.R.U32.HI R12, RZ, 0x10, R9 ;  /* 0x00000010ff0c7819 */ /* 0x000fe20000011609 */
[----:B------:R-:W-:Y:S01]  /*b7d0*/  IMAD.MOV.U32 R15, RZ, RZ, R10 ;  /* 0x000000ffff0f7224 */ /* 0x000fe200078e000a */
[----:B------:R-:W-:Y:S01]  /*b7e0*/  ISETP.GE.OR P1, PT, R229, R42, P0 ;  /* 0x0000002ae500720c */ /* 0x000fe20000726670 */
[----:B------:R-:W-:Y:S01]  /*b7f0*/  IMAD.MOV.U32 R3, RZ, RZ, R7 ;  /* 0x000000ffff037224 */ /* 0x000fe200078e0007 */
[----:B------:R-:W-:Y:S01]  /*b800*/  SHF.R.U64 R13, R10, 0x10, R11 ;  /* 0x000000100a0d7819 */ /* 0x000fe2000000120b */
[----:B------:R-:W-:Y:S01]  /*b810*/  IMAD.MOV.U32 R10, RZ, RZ, R5 ;  /* 0x000000ffff0a7224 */ /* 0x000fe200078e0005 */
[----:B------:R-:W-:Y:S01]  /*b820*/  SHF.R.U32.HI R8, RZ, 0x10, R11 ;  /* 0x00000010ff087819 */ /* 0x000fe2000001160b */
[----:B------:R-:W-:Y:S01]  /*b830*/  IMAD.MOV.U32 R11, RZ, RZ, R4 ;  /* 0x000000ffff0b7224 */ /* 0x000fe200078e0004 */
[----:B------:R-:W-:Y:S01]  /*b840*/  SHF.R.U64 R9, R4, 0x10, R5 ;  /* 0x0000001004097819 */ /* 0x000fe20000001205 */
[----:B------:R-:W-:-:S04]  /*b850*/  DEPBAR.LE SB0, 0x1 ;  /* 0x000080400000791a */ /* 0x000fc80000000000 */
[----:B------:R-:W-:Y:S01]  /*b860*/  SHF.R.U32.HI R4, RZ, 0x10, R5 ;  /* 0x00000010ff047819 */ /* 0x000fe20000011605 */
[----:B------:R-:W-:Y:S01]  /*b870*/  IMAD.MOV.U32 R5, RZ, RZ, R6 ;  /* 0x000000ffff057224 */ /* 0x000fe200078e0006 */
[--C-:B------:R-:W-:Y:S01]  /*b880*/  SHF.R.U64 R2, R6, 0x10, R7.reuse ;  /* 0x0000001006027819 */ /* 0x100fe20000001207 */
[----:B------:R-:W-:Y:S01]  /*b890*/  BSSY B0, `(.L_x_325) ;  /* 0x0000063000007945 */ /* 0x000fe20003800000 */
        /* <DEDUP_REMOVED lines=11> */
[----:B------:R-:W-:Y:S01]  /*b950*/  MOV R0, c[0x0][0x27c] ;  /* 0x00009f0000007a02 */ /* 0x000fe20000000f00 */
[----:B------:R-:W1:Y:S03]  /*b960*/  LDS.128 R8, [R208+0x100] ;  /* 0x00010000d0087984 */ /* 0x000e660000000c00 */
[----:B------:R-:W-:-:S04]  /*b970*/  LEA.HI R0, R0, R249, RZ, 0x1d ;  /* 0x000000f900007211 */ /* 0x000fc800078fe8ff */
[----:B------:R-:W-:Y:S01]  /*b980*/  SHF.R.S32.HI R3, RZ, 0x1f, R0 ;  /* 0x0000001fff037819 */ /* 0x000fe20000011400 */
[----:B------:R-:W-:-:S03]  /*b990*/  IMAD.SHL.U32 R2, R0, 0x8, RZ ;  /* 0x0000000800027824 */ /* 0x000fc600078e00ff */
[----:B------:R-:W-:Y:S02]  /*b9a0*/  LEA.HI R0, R3, R0, RZ, 0x3 ;  /* 0x0000000003007211 */ /* 0x000fe400078f18ff */
[----:B------:R-:W-:Y:S02]  /*b9b0*/  LOP3.LUT R2, R157, 0x38, R2, 0xf8, !PT ;  /* 0x000000389d027812 */ /* 0x000fe400078ef802 */
[----:B------:R-:W-:Y:S02]  /*b9c0*/  SHF.L.U32 R0, R0, 0xa, RZ ;  /* 0x0000000a00007819 */ /* 0x000fe400000006ff */
[----:B------:R-:W-:Y:S02]  /*b9d0*/  LOP3.LUT R2, R2, R200, RZ, 0x3c, !PT ;  /* 0x000000c802027212 */ /* 0x000fe400078e3cff */
[----:B------:R-:W-:-:S04]  /*b9e0*/  LOP3.LUT R0, R0, 0x7fffe000, RZ, 0xc0, !PT ;  /* 0x7fffe00000007812 */ /* 0x000fc800078ec0ff */
[----:B------:R-:W-:Y:S02]  /*b9f0*/  IADD3 R0, R2, R0, R168 ;  /* 0x0000000002007210 */ /* 0x000fe40007ffe0a8 */
[----:B------:R-:W-:-:S03]  /*ba00*/  SHF.L.U32 R2, R34, 0x10, RZ ;  /* 0x0000001022027819 */ /* 0x000fc600000006ff */
[----:B------:R-:W-:Y:S02]  /*ba10*/  IMAD.SHL.U32 R24, R0, 0x2, RZ ;  /* 0x0000000200187824 */ /* 0x000fe400078e00ff */
[----:B------:R-:W-:-:S03]  /*ba20*/  IMAD.U32 R0, R35, 0x10000, RZ ;  /* 0x0001000023007824 */ /* 0x000fc600078e00ff */
[----:B------:R-:W2:Y:S01]  /*ba30*/  LDS.128 R4, [R24+0x100] ;  /* 0x0001000018047984 */ /* 0x000ea20000000c00 */
[C---:B-1----:R-:W-:Y:S01]  /*ba40*/  SHF.L.U32 R12, R8.reuse, 0x10, RZ ;  /* 0x00000010080c7819 */ /* 0x042fe200000006ff */
[----:B------:R-:W-:Y:S01]  /*ba50*/  IMAD.U32 R20, R11, 0x10000, RZ ;  /* 0x000100000b147824 */ /* 0x000fe200078e00ff */
[----:B------:R-:W-:Y:S01]  /*ba60*/  LOP3.LUT R13, R8, 0xffff0000, RZ, 0xc0, !PT ;  /* 0xffff0000080d7812 */ /* 0x000fe200078ec0ff */
[----:B------:R-:W-:Y:S01]  /*ba70*/  IMAD.U32 R14, R9, 0x10000, RZ ;  /* 0x00010000090e7824 */ /* 0x000fe200078e00ff */
[C---:B------:R-:W-:Y:S02]  /*ba80*/  SHF.L.U32 R16, R10.reuse, 0x10, RZ ;  /* 0x000000100a107819 */ /* 0x040fe400000006ff */
[----:B------:R-:W-:Y:S02]  /*ba90*/  LOP3.LUT R17, R10, 0xffff0000, RZ, 0xc0, !PT ;  /* 0xffff00000a117812 */ /* 0x000fe400078ec0ff */
[----:B------:R-:W-:Y:S02]  /*baa0*/  LOP3.LUT R21, R11, 0xffff0000, RZ, 0xc0, !PT ;  /* 0xffff00000b157812 */ /* 0x000fe400078ec0ff */
[----:B------:R-:W-:-:S02]  /*bab0*/  LOP3.LUT R22, R9, 0xffff0000, RZ, 0xc0, !PT ;  /* 0xffff000009167812 */ /* 0x000fc400078ec0ff */
[C---:B--2---:R-:W-:Y:S01]  /*bac0*/  SHF.L.U32 R3, R4.reuse, 0x10, RZ ;  /* 0x0000001004037819 */ /* 0x044fe200000006ff */
[----:B------:R-:W-:Y:S01]  /*bad0*/  IMAD.U32 R9, R5, 0x10000, RZ ;  /* 0x0001000005097824 */ /* 0x000fe200078e00ff */
[----:B------:R-:W-:Y:S01]  /*bae0*/  LOP3.LUT R8, R4, 0xffff0000, RZ, 0xc0, !PT ;  /* 0xffff000004087812 */ /* 0x000fe200078ec0ff */
[----:B------:R-:W-:Y:S01]  /*baf0*/  IMAD.U32 R15, R7, 0x10000, RZ ;  /* 0x00010000070f7824 */ /* 0x000fe200078e00ff */
[C---:B------:R-:W-:Y:S02]  /*bb00*/  SHF.L.U32 R10, R6.reuse, 0x10, RZ ;  /* 0x00000010060a7819 */ /* 0x040fe400000006ff */
[----:B------:R-:W-:Y:S01]  /*bb10*/  LOP3.LUT R11, R6, 0xffff0000, RZ, 0xc0, !PT ;  /* 0xffff0000060b7812 */ /* 0x000fe200078ec0ff */
[----:B------:R-:W-:Y:S01]  /*bb20*/  FMUL.FTZ R6, R3, R2 ;  /* 0x0000000203067220 */ /* 0x000fe20000410000 */
[----:B------:R-:W-:Y:S02]  /*bb30*/  LOP3.LUT R4, R34, 0xffff0000, RZ, 0xc0, !PT ;  /* 0xffff000022047812 */ /* 0x000fe400078ec0ff */
[----:B------:R-:W-:Y:S01]  /*bb40*/  LOP3.LUT R19, R5, 0xffff0000, RZ, 0xc0, !PT ;  /* 0xffff000005137812 */ /* 0x000fe200078ec0ff */
[-C--:B------:R-:W-:Y:S01]  /*bb50*/  FMUL.FTZ R5, R3, R0.reuse ;  /* 0x0000000003057220 */ /* 0x080fe20000410000 */
[----:B------:R-:W-:Y:S01]  /*bb60*/  LOP3.LUT R3, R35, 0xffff0000, RZ, 0xc0, !PT ;  /* 0xffff000023037812 */ /* 0x000fe200078ec0ff */
[----:B------:R-:W-:Y:S01]  /*bb70*/  FFMA.FTZ R40, R12, R0, -R6 ;  /* 0x000000000c287223 */ /* 0x000fe20000010806 */
[----:B------:R-:W-:Y:S01]  /*bb80*/  SHF.L.U32 R0, R36, 0x10, RZ ;  /* 0x0000001024007819 */ /* 0x000fe200000006ff */
[----:B------:R-:W-:Y:S01]  /*bb90*/  FMUL.FTZ R6, R8, R4 ;  /* 0x0000000408067220 */ /* 0x000fe20000410000 */
[----:B------:R-:W-:Y:S01]  /*bba0*/  LOP3.LUT R18, R7, 0xffff0000, RZ, 0xc0, !PT ;  /* 0xffff000007127812 */ /* 0x000fe200078ec0ff */
[----:B------:R-:W-:-:S02]  /*bbb0*/  FFMA.FTZ R31, R12, R2, R5 ;  /* 0x000000020c1f7223 */ /* 0x000fc40000010005 */
[----:B------:R-:W-:Y:S02]  /*bbc0*/  IMAD.U32 R2, R39, 0x10000, RZ ;  /* 0x0001000027027824 */ /* 0x000fe400078e00ff */
[-C--:B------:R-:W-:Y:S01]  /*bbd0*/  FFMA.FTZ R28, R13, R3.reuse, -R6 ;  /* 0x000000030d1c7223 */ /* 0x080fe20000010806 */
[----:B------:R-:W-:Y:S01]  /*bbe0*/  SHF.L.U32 R6, R29, 0x10, RZ ;  /* 0x000000101d067819 */ /* 0x000fe200000006ff */
[----:B------:R-:W-:Y:S02]  /*bbf0*/  FMUL.FTZ R7, R8, R3 ;  /* 0x0000000308077220 */ /* 0x000fe40000410000 */
[C---:B------:R-:W-:Y:S02]  /*bc00*/  FMUL.FTZ R5, R9.reuse, R0 ;  /* 0x0000000009057220 */ /* 0x040fe40000410000 */
[----:B------:R-:W-:Y:S02]  /*bc10*/  FMUL.FTZ R3, R9, R2 ;  /* 0x0000000209037220 */ /* 0x000fe40000410000 */
[----:B------:R-:W-:-:S02]  /*bc20*/  FFMA.FTZ R27, R13, R4, R7 ;  /* 0x000000040d1b7223 */ /* 0x000fc40000010007 */
[----:B------:R-:W-:Y:S01]  /*bc30*/  FFMA.FTZ R26, R14, R2, -R5 ;  /* 0x000000020e1a7223 */ /* 0x000fe20000010805 */
[----:B------:R-:W-:Y:S01]  /*bc40*/  SHF.L.U32 R5, R37, 0x10, RZ ;  /* 0x0000001025057819 */ /* 0x000fe200000006ff */
[----:B------:R-:W-:Y:S02]  /*bc50*/  IMAD.U32 R2, R30, 0x10000, RZ ;  /* 0x000100001e027824 */ /* 0x000fe400078e00ff */
[----:B------:R-:W-:Y:S01]  /*bc60*/  FFMA.FTZ R25, R14, R0, R3 ;  /* 0x000000000e197223 */ /* 0x000fe20000010003 */
[----:B------:R-:W-:Y:S01]  /*bc70*/  LOP3.LUT R3, R30, 0xffff0000, RZ, 0xc0, !PT ;  /* 0xffff00001e037812 */ /* 0x000fe200078ec0ff */
[C---:B------:R-:W-:Y:S01]  /*bc80*/  FMUL.FTZ R4, R10.reuse, R6 ;  /* 0x000000060a047220 */ /* 0x040fe20000410000 */
[----:B------:R-:W-:Y:S01]  /*bc90*/  LOP3.LUT R0, R29, 0xffff0000, RZ, 0xc0, !PT ;  /* 0xffff00001d007812 */ /* 0x000fe200078ec0ff */
[-C--:B------:R-:W-:Y:S02]  /*bca0*/  FMUL.FTZ R9, R10, R2.reuse ;  /* 0x000000020a097220 */ /* 0x080fe40000410000 */
[----:B------:R-:W-:Y:S01]  /*bcb0*/  FFMA.FTZ R23, R16, R2, -R4 ;  /* 0x0000000210177223 */ /* 0x000fe20000010804 */
[----:B------:R-:W-:Y:S01]  /*bcc0*/  SHF.L.U32 R2, R38, 0x10, RZ ;  /* 0x0000001026027819 */ /* 0x000fe200000006ff */
[----:B------:R-:W-:-:S02]  /*bcd0*/  FMUL.FTZ R7, R11, R3 ;  /* 0x000000030b077220 */ /* 0x000fc40000410000 */
[----:B------:R-:W-:Y:S02]  /*bce0*/  FMUL.FTZ R4, R15, R5 ;  /* 0x000000050f047220 */ /* 0x000fe40000410000 */
[----:B------:R-:W-:Y:S02]  /*bcf0*/  FMUL.FTZ R8, R11, R0 ;  /* 0x000000000b087220 */ /* 0x000fe40000410000 */
[----:B------:R-:W-:Y:S02]  /*bd00*/  FFMA.FTZ R14, R16, R6, R9 ;  /* 0x00000006100e7223 */ /* 0x000fe40000010009 */
[----:B------:R-:W-:Y:S01]  /*bd10*/  FFMA.FTZ R11, R17, R0, R7 ;  /* 0x00000000110b7223 */ /* 0x000fe20000010007 */
[----:B------:R-:W-:Y:S01]  /*bd20*/  LOP3.LUT R0, R37, 0xffff0000, RZ, 0xc0, !PT ;  /* 0xffff000025007812 */ /* 0x000fe200078ec0ff */
[-C--:B------:R-:W-:Y:S02]  /*bd30*/  FMUL.FTZ R6, R15, R2.reuse ;  /* 0x000000020f067220 */ /* 0x080fe40000410000 */
[----:B------:R-:W-:Y:S01]  /*bd40*/  FFMA.FTZ R13, R20, R2, -R4 ;  /* 0x00000002140d7223 */ /* 0x000fe20000010804 */
[----:B------:R-:W-:Y:S01]  /*bd50*/  LOP3.LUT R2, R36, 0xffff0000, RZ, 0xc0, !PT ;  /* 0xffff000024027812 */ /* 0x000fe200078ec0ff */
[----:B------:R-:W-:Y:S01]  /*bd60*/  FFMA.FTZ R10, R17, R3, -R8 ;  /* 0x00000003110a7223 */ /* 0x000fe20000010808 */
[----:B------:R-:W-:Y:S01]  /*bd70*/  LOP3.LUT R4, R39, 0xffff0000, RZ, 0xc0, !PT ;  /* 0xffff000027047812 */ /* 0x000fe200078ec0ff */
[----:B------:R-:W-:Y:S01]  /*bd80*/  FFMA.FTZ R12, R20, R5, R6 ;  /* 0x00000005140c7223 */ /* 0x000fe20000010006 */
[----:B------:R-:W-:Y:S01]  /*bd90*/  LOP3.LUT R3, R38, 0xffff0000, RZ, 0xc0, !PT ;  /* 0xffff000026037812 */ /* 0x000fe200078ec0ff */
[----:B------:R-:W-:Y:S01]  /*bda0*/  FMUL.FTZ R8, R19, R2 ;  /* 0x0000000213087220 */ /* 0x000fe20000410000 */
[----:B------:R-:W-:Y:S01]  /*bdb0*/  F2FP.BF16.PACK_AB R10, R10, R23 ;  /* 0x000000170a0a723e */ /* 0x000fe200000010ff */
[----:B------:R-:W-:-:S02]  /*bdc0*/  FMUL.FTZ R6, R18, R0 ;  /* 0x0000000012067220 */ /* 0x000fc40000410000 */
[-C--:B------:R-:W-:Y:S02]  /*bdd0*/  FMUL.FTZ R7, R19, R4.reuse ;  /* 0x0000000413077220 */ /* 0x080fe40000410000 */
[-C--:B------:R-:W-:Y:S02]  /*bde0*/  FMUL.FTZ R5, R18, R3.reuse ;  /* 0x0000000312057220 */ /* 0x080fe40000410000 */
[----:B------:R-:W-:Y:S01]  /*bdf0*/  FFMA.FTZ R9, R22, R4, -R8 ;  /* 0x0000000416097223 */ /* 0x000fe20000010808 */
[----:B------:R-:W-:Y:S01]  /*be00*/  F2FP.BF16.PACK_AB R8, R28, R40 ;  /* 0x000000281c08723e */ /* 0x000fe200000010ff */
[----:B------:R-:W-:Y:S01]  /*be10*/  FFMA.FTZ R3, R21, R3, -R6 ;  /* 0x0000000315037223 */ /* 0x000fe20000010806 */
[----:B------:R-:W-:Y:S01]  /*be20*/  F2FP.BF16.PACK_AB R6, R11, R14 ;  /* 0x0000000e0b06723e */ /* 0x000fe200000010ff */
[----:B------:R-:W-:Y:S01]  /*be30*/  FFMA.FTZ R2, R22, R2, R7 ;  /* 0x0000000216027223 */ /* 0x000fe20000010007 */
[----:B------:R-:W-:Y:S01]  /*be40*/  F2FP.BF16.PACK_AB R9, R9, R26 ;  /* 0x0000001a0909723e */ /* 0x000fe200000010ff */
[----:B------:R-:W-:Y:S01]  /*be50*/  FFMA.FTZ R0, R21, R0, R5 ;  /* 0x0000000015007223 */ /* 0x000fe20000010005 */
[----:B------:R-:W-:-:S02]  /*be60*/  F2FP.BF16.PACK_AB R11, R3, R13 ;  /* 0x0000000d030b723e */ /* 0x000fc400000010ff */
[----:B------:R-:W-:Y:S02]  /*be70*/  F2FP.BF16.PACK_AB R4, R27, R31 ;  /* 0x0000001f1b04723e */ /* 0x000fe400000010ff */
[----:B------:R-:W-:Y:S01]  /*be80*/  F2FP.BF16.PACK_AB R5, R2, R25 ;  /* 0x000000190205723e */ /* 0x000fe200000010ff */
[----:B------:R1:W-:Y:S01]  /*be90*/  STS.128 [R208+0x100], R8 ;  /* 0x00010008d0007388 */ /* 0x0003e20000000c00 */
[----:B------:R-:W-:-:S05]  /*bea0*/  F2FP.BF16.PACK_AB R7, R0, R12 ;  /* 0x0000000c0007723e */ /* 0x000fca00000010ff */
[----:B------:R1:W-:Y:S02]  /*beb0*/  STS.128 [R24+0x100], R4 ;  /* 0x0001000418007388 */ /* 0x0003e40000000c00 */
.L_x_326:
[----:B------:R-:W-:Y:S05]  /*bec0*/  BSYNC B0 ;  /* 0x0000000000007941 */ /* 0x000fea0003800000 */
.L_x_325:
[----:B------:R-:W-:Y:S01]  /*bed0*/  IADD3 R0, R229, 0x20, RZ ;  /* 0x00000020e5007810 */ /* 0x000fe20007ffe0ff */
[----:B------:R-:W-:Y:S03]  /*bee0*/  BSSY B0, `(.L_x_327) ;  /* 0x000005d000007945 */ /* 0x000fe60003800000 */
[----:B------:R-:W-:-:S13]  /*bef0*/  ISETP.GE.OR P1, PT, R0, R42, P0 ;  /* 0x0000002a0000720c */ /* 0x000fda0000726670 */
[----:B------:R-:W-:Y:S05]  /*bf00*/  @P1 BRA `(.L_x_328) ;  /* 0x000005a000001947 */ /* 0x000fea0003800000 */
[----:B------:R-:W-:Y:S01]  /*bf10*/  IMAD.MOV.U32 R3, RZ, RZ, c[0x0][0x27c] ;  /* 0x00009f00ff037624 */ /* 0x000fe200078e00ff */
[----:B------:R-:W-:-:S04]  /*bf20*/  LOP3.LUT R0, R156, 0x38, R32, 0xf8, !PT ;  /* 0x000000389c007812 */ /* 0x000fc800078ef820 */
[----:B------:R-:W-:-:S04]  /*bf30*/  LEA.HI R3, R3, R249, RZ, 0x1d ;  /* 0x000000f903037211 */ /* 0x000fc800078fe8ff */
[----:B-1----:R-:W-:Y:S01]  /*bf40*/  SHF.R.S32.HI R4, RZ, 0x1f, R3 ;  /* 0x0000001fff047819 */ /* 0x002fe20000011403 */
[----:B------:R-:W-:-:S03]  /*bf50*/  IMAD.SHL.U32 R2, R3, 0x8, RZ ;  /* 0x0000000803027824 */ /* 0x000fc600078e00ff */
[----:B------:R-:W-:Y:S02]  /*bf60*/  LEA.HI R4, R4, R3, RZ, 0x3 ;  /* 0x0000000304047211 */ /* 0x000fe400078f18ff */
[----:B------:R-:W-:Y:S02]  /*bf70*/  LOP3.LUT R3, R169, R0, R214, 0xf6, !PT ;  /* 0x00000000a9037212 */ /* 0x000fe400078ef6d6 */
[----:B------:R-:W-:Y:S02]  /*bf80*/  LOP3.LUT R2, R156, 0x38, R2, 0xf8, !PT ;  /* 0x000000389c027812 */ /* 0x000fe400078ef802 */
[----:B------:R-:W-:Y:S02]  /*bf90*/  SHF.L.U32 R0, R4, 0xa, RZ ;  /* 0x0000000a04007819 */ /* 0x000fe400000006ff */
[----:B------:R-:W-:Y:S02]  /*bfa0*/  LOP3.LUT R2, R2, R214, RZ, 0x3c, !PT ;  /* 0x000000d602027212 */ /* 0x000fe400078e3cff */
[----:B------:R-:W-:-:S02]  /*bfb0*/  LOP3.LUT R0, R0, 0x7fffe000, RZ, 0xc0, !PT ;  /* 0x7fffe00000007812 */ /* 0x000fc400078ec0ff */
[----:B------:R-:W-:Y:S02]  /*bfc0*/  LEA R27, R3, 0x100, 0x1 ;  /* 0x00000100031b7811 */ /* 0x000fe400078e08ff */
[----:B------:R-:W-:Y:S02]  /*bfd0*/  IADD3 R0, R2, R0, R169 ;  /* 0x0000000002007210 */ /* 0x000fe40007ffe0a9 */
[----:B------:R-:W-:Y:S01]  /*bfe0*/  SHF.L.U32 R2, R30, 0x10, RZ ;  /* 0x000000101e027819 */ /* 0x000fe200000006ff */
[----:B------:R-:W1:Y:S02]  /*bff0*/  LDS.128 R8, [R27] ;  /* 0x000000001b087984 */ /* 0x000e640000000c00 */
[----:B------:R-:W-:Y:S01]  /*c000*/  IMAD.SHL.U32 R25, R0, 0x2, RZ ;  /* 0x0000000200197824 */ /* 0x000fe200078e00ff */
[----:B------:R-:W-:-:S04]  /*c010*/  LOP3.LUT R0, R29, 0xffff0000, RZ, 0xc0, !PT ;  /* 0xffff00001d007812 */ /* 0x000fc800078ec0ff */
[----:B------:R-:W2:Y:S01]  /*c020*/  LDS.128 R4, [R25+0x100] ;  /* 0x0001000019047984 */ /* 0x000ea20000000c00 */
[C---:B-1----:R-:W-:Y:S01]  /*c030*/  SHF.L.U32 R13, R8.reuse, 0x10, RZ ;  /* 0x00000010080d7819 */ /* 0x042fe200000006ff */
[----:B------:R-:W-:Y:S01]  /*c040*/  IMAD.U32 R17, R9, 0x10000, RZ ;  /* 0x0001000009117824 */ /* 0x000fe200078e00ff */
[----:B------:R-:W-:Y:S01]  /*c050*/  LOP3.LUT R16, R8, 0xffff0000, RZ, 0xc0, !PT ;  /* 0xffff000008107812 */ /* 0x000fe200078ec0ff */
[----:B------:R-:W-:Y:S01]  /*c060*/  IMAD.U32 R20, R11, 0x10000, RZ ;  /* 0x000100000b147824 */ /* 0x000fe200078e00ff */
[----:B------:R-:W-:Y:S02]  /*c070*/  SHF.L.U32 R8, R29, 0x10, RZ ;  /* 0x000000101d087819 */ /* 0x000fe400000006ff */
[----:B------:R-:W-:Y:S01]  /*c080*/  LOP3.LUT R22, R9, 0xffff0000, RZ, 0xc0, !PT ;  /* 0xffff000009167812 */ /* 0x000fe200078ec0ff */
[----:B--2---:R-:W-:Y:S01]  /*c090*/  IMAD.U32 R3, R6, 0x10000, RZ ;  /* 0x0001000006037824 */ /* 0x004fe200078e00ff */
[C---:B------:R-:W-:Y:S01]  /*c0a0*/  SHF.L.U32 R9, R10.reuse, 0x10, RZ ;  /* 0x000000100a097819 */ /* 0x040fe200000006ff */
[----:B------:R-:W-:Y:S01]  /*c0b0*/  IMAD.U32 R15, R5, 0x10000, RZ ;  /* 0x00010000050f7824 */ /* 0x000fe200078e00ff */
[----:B------:R-:W-:Y:S01]  /*c0c0*/  LOP3.LUT R12, R10, 0xffff0000, RZ, 0xc0, !PT ;  /* 0xffff00000a0c7812 */ /* 0x000fe200078ec0ff */
[----:B------:R-:W-:Y:S01]  /*c0d0*/  IMAD.U32 R14, R7, 0x10000, RZ ;  /* 0x00010000070e7824 */ /* 0x000fe200078e00ff */
[----:B------:R-:W-:-:S02]  /*c0e0*/  LOP3.LUT R21, R11, 0xffff0000, RZ, 0xc0, !PT ;  /* 0xffff00000b157812 */ /* 0x000fc400078ec0ff */
[C---:B------:R-:W-:Y:S02]  /*c0f0*/  SHF.L.U32 R10, R4.reuse, 0x10, RZ ;  /* 0x00000010040a7819 */ /* 0x040fe400000006ff */
[----:B------:R-:W-:Y:S01]  /*c100*/  LOP3.LUT R11, R4, 0xffff0000, RZ, 0xc0, !PT ;  /* 0xffff0000040b7812 */ /* 0x000fe200078ec0ff */
[-C--:B------:R-:W-:Y:S01]  /*c110*/  FMUL.FTZ R4, R8, R3.reuse ;  /* 0x0000000308047220 */ /* 0x080fe20000410000 */
[----:B------:R-:W-:Y:S01]  /*c120*/  LOP3.LUT R19, R5, 0xffff0000, RZ, 0xc0, !PT ;  /* 0xffff000005137812 */ /* 0x000fe200078ec0ff */
[----:B------:R-:W-:Y:S01]  /*c130*/  FMUL.FTZ R3, R2, R3 ;  /* 0x0000000302037220 */ /* 0x000fe20000410000 */
[----:B------:R-:W-:Y:S01]  /*c140*/  LOP3.LUT R5, R6, 0xffff0000, RZ, 0xc0, !PT ;  /* 0xffff000006057812 */ /* 0x000fe200078ec0ff */
[-C--:B------:R-:W-:Y:S01]  /*c150*/  FFMA.FTZ R41, R2, R9.reuse, -R4 ;  /* 0x0000000902297223 */ /* 0x080fe20000010804 */
[----:B------:R-:W-:Y:S01]  /*c160*/  LOP3.LUT R2, R30, 0xffff0000, RZ, 0xc0, !PT ;  /* 0xffff00001e027812 */ /* 0x000fe200078ec0ff */
[----:B------:R-:W-:Y:S01]  /*c170*/  FFMA.FTZ R40, R8, R9, R3 ;  /* 0x0000000908287223 */ /* 0x000fe20000010003 */
[----:B------:R-:W-:Y:S01]  /*c180*/  SHF.L.U32 R4, R34, 0x10, RZ ;  /* 0x0000001022047819 */ /* 0x000fe200000006ff */
[----:B------:R-:W-:Y:S01]  /*c190*/  FMUL.FTZ R6, R0, R5 ;  /* 0x0000000500067220 */ /* 0x000fe20000410000 */
[----:B------:R-:W-:Y:S01]  /*c1a0*/  LOP3.LUT R18, R7, 0xffff0000, RZ, 0xc0, !PT ;  /* 0xffff000007127812 */ /* 0x000fe200078ec0ff */
[----:B------:R-:W-:-:S02]  /*c1b0*/  IMAD.U32 R3, R35, 0x10000, RZ ;  /* 0x0001000023037824 */ /* 0x000fc400078e00ff */
[C---:B------:R-:W-:Y:S02]  /*c1c0*/  FMUL.FTZ R7, R2.reuse, R5 ;  /* 0x0000000502077220 */ /* 0x040fe40000410000 */
[----:B------:R-:W-:Y:S01]  /*c1d0*/  FFMA.FTZ R31, R2, R12, -R6 ;  /* 0x0000000c021f7223 */ /* 0x000fe20000010806 */
[----:B------:R-:W-:Y:S01]  /*c1e0*/  LOP3.LUT R6, R34, 0xffff0000, RZ, 0xc0, !PT ;  /* 0xffff000022067812 */ /* 0x000fe200078ec0ff */
[-C--:B------:R-:W-:Y:S02]  /*c1f0*/  FMUL.FTZ R2, R4, R10.reuse ;  /* 0x0000000a04027220 */ /* 0x080fe40000410000 */
[----:B------:R-:W-:Y:S01]  /*c200*/  FMUL.FTZ R5, R3, R10 ;  /* 0x0000000a03057220 */ /* 0x000fe20000410000 */
[----:B------:R-:W-:Y:S01]  /*c210*/  F2FP.BF16.PACK_AB R10, R31, R41 ;  /* 0x000000291f0a723e */ /* 0x000fe200000010ff */
[----:B------:R-:W-:Y:S01]  /*c220*/  FFMA.FTZ R28, R0, R12, R7 ;  /* 0x0000000c001c7223 */ /* 0x000fe20000010007 */
[----:B------:R-:W-:Y:S01]  /*c230*/  LOP3.LUT R0, R35, 0xffff0000, RZ, 0xc0, !PT ;  /* 0xffff000023007812 */ /* 0x000fe200078ec0ff */
[-C--:B------:R-:W-:Y:S01]  /*c240*/  FFMA.FTZ R26, R3, R13.reuse, -R2 ;  /* 0x0000000d031a7223 */ /* 0x080fe20000010802 */
[----:B------:R-:W-:Y:S01]  /*c250*/  SHF.L.U32 R3, R39, 0x10, RZ ;  /* 0x0000001027037819 */ /* 0x000fe200000006ff */
[----:B------:R-:W-:Y:S01]  /*c260*/  FFMA.FTZ R24, R4, R13, R5 ;  /* 0x0000000d04187223 */ /* 0x000fe20000010005 */
[----:B------:R-:W-:Y:S01]  /*c270*/  SHF.L.U32 R5, R37, 0x10, RZ ;  /* 0x0000001025057819 */ /* 0x000fe200000006ff */
[----:B------:R-:W-:-:S02]  /*c280*/  FMUL.FTZ R4, R6, R11 ;  /* 0x0000000b06047220 */ /* 0x000fc40000410000 */
[----:B------:R-:W-:Y:S02]  /*c290*/  IMAD.U32 R2, R36, 0x10000, RZ ;  /* 0x0001000024027824 */ /* 0x000fe400078e00ff */
[C---:B------:R-:W-:Y:S02]  /*c2a0*/  FMUL.FTZ R9, R0.reuse, R11 ;  /* 0x0000000b00097220 */ /* 0x040fe40000410000 */
[----:B------:R-:W-:Y:S02]  /*c2b0*/  FFMA.FTZ R23, R0, R16, -R4 ;  /* 0x0000001000177223 */ /* 0x000fe40000010804 */
[----:B------:R-:W-:Y:S02]  /*c2c0*/  IMAD.U32 R0, R38, 0x10000, RZ ;  /* 0x0001000026007824 */ /* 0x000fe400078e00ff */
[----:B------:R-:W-:Y:S02]  /*c2d0*/  FMUL.FTZ R7, R3, R15 ;  /* 0x0000000f03077220 */ /* 0x000fe40000410000 */
[----:B------:R-:W-:-:S02]  /*c2e0*/  FMUL.FTZ R4, R5, R14 ;  /* 0x0000000e05047220 */ /* 0x000fc40000410000 */
[----:B------:R-:W-:Y:S02]  /*c2f0*/  FMUL.FTZ R8, R2, R15 ;  /* 0x0000000f02087220 */ /* 0x000fe40000410000 */
[----:B------:R-:W-:Y:S02]  /*c300*/  FFMA.FTZ R16, R6, R16, R9 ;  /* 0x0000001006107223 */ /* 0x000fe40000010009 */
[-C--:B------:R-:W-:Y:S01]  /*c310*/  FFMA.FTZ R13, R2, R17.reuse, R7 ;  /* 0x00000011020d7223 */ /* 0x080fe20000010007 */
[----:B------:R-:W-:Y:S01]  /*c320*/  LOP3.LUT R2, R36, 0xffff0000, RZ, 0xc0, !PT ;  /* 0xffff000024027812 */ /* 0x000fe200078ec0ff */
[C---:B------:R-:W-:Y:S02]  /*c330*/  FMUL.FTZ R6, R0.reuse, R14 ;  /* 0x0000000e00067220 */ /* 0x040fe40000410000 */
[-C--:B------:R-:W-:Y:S01]  /*c340*/  FFMA.FTZ R11, R0, R20.reuse, -R4 ;  /* 0x00000014000b7223 */ /* 0x080fe20000010804 */
[----:B------:R-:W-:Y:S01]  /*c350*/  LOP3.LUT R0, R37, 0xffff0000, RZ, 0xc0, !PT ;  /* 0xffff000025007812 */ /* 0x000fe200078ec0ff */
[----:B------:R-:W-:Y:S01]  /*c360*/  FFMA.FTZ R15, R3, R17, -R8 ;  /* 0x00000011030f7223 */ /* 0x000fe20000010808 */
[----:B------:R-:W-:Y:S01]  /*c370*/  LOP3.LUT R4, R39, 0xffff0000, RZ, 0xc0, !PT ;  /* 0xffff000027047812 */ /* 0x000fe200078ec0ff */
[----:B------:R-:W-:Y:S01]  /*c380*/  FFMA.FTZ R12, R5, R20, R6 ;  /* 0x00000014050c7223 */ /* 0x000fe20000010006 */
[----:B------:R-:W-:Y:S01]  /*c390*/  LOP3.LUT R3, R38, 0xffff0000, RZ, 0xc0, !PT ;  /* 0xffff000026037812 */ /* 0x000fe200078ec0ff */
[----:B------:R-:W-:-:S02]  /*c3a0*/  FMUL.FTZ R8, R2, R19 ;  /* 0x0000001302087220 */ /* 0x000fc40000410000 */
[-C--:B------:R-:W-:Y:S02]  /*c3b0*/  FMUL.FTZ R6, R0, R18.reuse ;  /* 0x0000001200067220 */ /* 0x080fe40000410000 */
[C---:B------:R-:W-:Y:S02]  /*c3c0*/  FMUL.FTZ R7, R4.reuse, R19 ;  /* 0x0000001304077220 */ /* 0x040fe40000410000 */
[----:B------:R-:W-:Y:S02]  /*c3d0*/  FMUL.FTZ R5, R3, R18 ;  /* 0x0000001203057220 */ /* 0x000fe40000410000 */
        /* <DEDUP_REMOVED lines=10> */
[----:B------:R1:W-:Y:S01]  /*c480*/  STS.128 [R27], R8 ;  /* 0x000000081b007388 */ /* 0x0003e20000000c00 */
[----:B------:R-:W-:-:S05]  /*c490*/  F2FP.BF16.PACK_AB R7, R0, R12 ;  /* 0x0000000c0007723e */ /* 0x000fca00000010ff */
[----:B------:R1:W-:Y:S02]  /*c4a0*/  STS.128 [R25+0x100], R4 ;  /* 0x0001000419007388 */ /* 0x0003e40000000c00 */
.L_x_328:
[----:B------:R-:W-:Y:S05]  /*c4b0*/  BSYNC B0 ;  /* 0x0000000000007941 */ /* 0x000fea0003800000 */
.L_x_327:
[----:B------:R-:W-:Y:S01]  /*c4c0*/  IADD3 R2, R229, 0x40, RZ ;  /* 0x00000040e5027810 */ /* 0x000fe20007ffe0ff */
[----:B------:R-:W-:Y:S03]  /*c4d0*/  BSSY B0, `(.L_x_329) ;  /* 0x0000062000007945 */ /* 0x000fe60003800000 */
[----:B------:R-:W-:-:S13]  /*c4e0*/  ISETP.GE.OR P1, PT, R2, R42, P0 ;  /* 0x0000002a0200720c */ /* 0x000fda0000726670 */
[----:B------:R-:W-:Y:S05]  /*c4f0*/  @P1 BRA `(.L_x_330) ;  /* 0x000005f000001947 */ /* 0x000fea0003800000 */
[----:B------:R-:W-:Y:S01]  /*c500*/  SHF.R.S32.HI R0, RZ, 0x1f, R2 ;  /* 0x0000001fff007819 */ /* 0x000fe20000011402 */
[----:B------:R-:W-:Y:S01]  /*c510*/  IMAD.MOV.U32 R3, RZ, RZ, c[0x0][0x27c] ;  /* 0x00009f00ff037624 */ /* 0x000fe200078e00ff */
[----:B-1----:R-:W-:Y:S02]  /*c520*/  SHF.R.U32.HI R6, RZ, 0x3, R146 ;  /* 0x00000003ff067819 */ /* 0x002fe40000011692 */
[----:B------:R-:W-:Y:S02]  /*c530*/  LEA.HI R0, R0, R2, RZ, 0x3 ;  /* 0x0000000200007211 */ /* 0x000fe400078f18ff */
[----:B------:R-:W-:Y:S02]  /*c540*/  LEA.HI R3, R3, R249, RZ, 0x1d ;  /* 0x000000f903037211 */ /* 0x000fe400078fe8ff */
[----:B------:R-:W-:Y:S01]  /*c550*/  LOP3.LUT R2, R146, 0x38, R32, 0xf8, !PT ;  /* 0x0000003892027812 */ /* 0x000fe200078ef820 */
[----:B------:R-:W-:Y:S01]  /*c560*/  IMAD.SHL.U32 R0, R0, 0x40, RZ ;  /* 0x0000004000007824 */ /* 0x000fe200078e00ff */
[----:B------:R-:W-:-:S02]  /*c570*/  SHF.R.S32.HI R5, RZ, 0x1f, R3 ;  /* 0x0000001fff057819 */ /* 0x000fc40000011403 */
[----:B------:R-:W-:Y:S02]  /*c580*/  SHF.L.U32 R4, R3, 0x3, RZ ;  /* 0x0000000303047819 */ /* 0x000fe400000006ff */
[----:B------:R-:W-:Y:S02]  /*c590*/  LEA.HI R3, R5, R3, RZ, 0x3 ;  /* 0x0000000305037211 */ /* 0x000fe400078f18ff */
[----:B------:R-:W-:Y:S02]  /*c5a0*/  LOP3.LUT R0, R0, 0xfffffe00, RZ, 0xc0, !PT ;  /* 0xfffffe0000007812 */ /* 0x000fe400078ec0ff */
[----:B------:R-:W-:Y:S01]  /*c5b0*/  LOP3.LUT R4, R146, 0x38, R4, 0xf8, !PT ;  /* 0x0000003892047812 */ /* 0x000fe200078ef804 */
[----:B------:R-:W-:Y:S01]  /*c5c0*/  IMAD.SHL.U32 R3, R3, 0x400, RZ ;  /* 0x0000040003037824 */ /* 0x000fe200078e00ff */
[----:B------:R-:W-:Y:S02]  /*c5d0*/  LOP3.LUT R2, R0, R2, R6, 0xf6, !PT ;  /* 0x0000000200027212 */ /* 0x000fe400078ef606 */
[----:B------:R-:W-:-:S02]  /*c5e0*/  LOP3.LUT R4, R4, R6, RZ, 0x3c, !PT ;  /* 0x0000000604047212 */ /* 0x000fc400078e3cff */
[----:B------:R-:W-:Y:S02]  /*c5f0*/  LEA R27, R2, 0x100, 0x1 ;  /* 0x00000100021b7811 */ /* 0x000fe400078e08ff */
[----:B------:R-:W-:-:S03]  /*c600*/  LOP3.LUT R2, R3, 0x7fffe000, RZ, 0xc0, !PT ;  /* 0x7fffe00003027812 */ /* 0x000fc600078ec0ff */
[----:B------:R-:W1:Y:S01]  /*c610*/  LDS.128 R8, [R27] ;  /* 0x000000001b087984 */ /* 0x000e620000000c00 */
[----:B------:R-:W-:Y:S02]  /*c620*/  IADD3 R2, R4, R2, R0 ;  /* 0x0000000204027210 */ /* 0x000fe40007ffe000 */
[----:B------:R-:W-:-:S03]  /*c630*/  LOP3.LUT R0, R29, 0xffff0000, RZ, 0xc0, !PT ;  /* 0xffff00001d007812 */ /* 0x000fc600078ec0ff */
[----:B------:R-:W-:Y:S02]  /*c640*/  IMAD.SHL.U32 R25, R2, 0x2, RZ ;  /* 0x0000000202197824 */ /* 0x000fe400078e00ff */
[----:B------:R-:W-:-:S03]  /*c650*/  IMAD.U32 R2, R30, 0x10000, RZ ;  /* 0x000100001e027824 */ /* 0x000fc600078e00ff */
[----:B------:R-:W2:Y:S01]  /*c660*/  LDS.128 R4, [R25+0x100] ;  /* 0x0001000019047984 */ /* 0x000ea20000000c00 */
[C---:B-1----:R-:W-:Y:S01]  /*c670*/  SHF.L.U32 R13, R8.reuse, 0x10, RZ ;  /* 0x00000010080d7819 */ /* 0x042fe200000006ff */
[----:B------:R-:W-:Y:S01]  /*c680*/  IMAD.U32 R17, R9, 0x10000, RZ ;  /* 0x0001000009117824 */ /* 0x000fe200078e00ff */
[----:B------:R-:W-:Y:S01]  /*c690*/  LOP3.LUT R16, R8, 0xffff0000, RZ, 0xc0, !PT ;  /* 0xffff000008107812 */ /* 0x000fe200078ec0ff */
[----:B------:R-:W-:Y:S01]  /*c6a0*/  IMAD.U32 R8, R29, 0x10000, RZ ;  /* 0x000100001d087824 */ /* 0x000fe200078e00ff */
[----:B------:R-:W-:Y:S01]  /*c6b0*/  LOP3.LUT R22, R9, 0xffff0000, RZ, 0xc0, !PT ;  /* 0xffff000009167812 */ /* 0x000fe200078ec0ff */
[C---:B------:R-:W-:Y:S01]  /*c6c0*/  IMAD.U32 R9, R10.reuse, 0x10000, RZ ;  /* 0x000100000a097824 */ /* 0x040fe200078e00ff */
[----:B------:R-:W-:Y:S02]  /*c6d0*/  LOP3.LUT R12, R10, 0xffff0000, RZ, 0xc0, !PT ;  /* 0xffff00000a0c7812 */ /* 0x000fe400078ec0ff */
[C---:B------:R-:W-:Y:S02]  /*c6e0*/  SHF.L.U32 R20, R11.reuse, 0x10, RZ ;  /* 0x000000100b147819 */ /* 0x040fe400000006ff */
[----:B------:R-:W-:Y:S01]  /*c6f0*/  LOP3.LUT R21, R11, 0xffff0000, RZ, 0xc0, !PT ;  /* 0xffff00000b157812 */ /* 0x000fe200078ec0ff */
[----:B--2---:R-:W-:Y:S01]  /*c700*/  IMAD.U32 R10, R4, 0x10000, RZ ;  /* 0x00010000040a7824 */ /* 0x004fe200078e00ff */
[----:B------:R-:W-:-:S02]  /*c710*/  SHF.L.U32 R3, R6, 0x10, RZ ;  /* 0x0000001006037819 */ /* 0x000fc400000006ff */
[----:B------:R-:W-:Y:S02]  /*c720*/  LOP3.LUT R11, R4, 0xffff0000, RZ, 0xc0, !PT ;  /* 0xffff0000040b7812 */ /* 0x000fe400078ec0ff */
[C---:B------:R-:W-:Y:S01]  /*c730*/  SHF.L.U32 R15, R5.reuse, 0x10, RZ ;  /* 0x00000010050f7819 */ /* 0x040fe200000006ff */
        /* <DEDUP_REMOVED lines=8> */
[-C--:B------:R-:W-:Y:S01]  /*c7c0*/  FMUL.FTZ R6, R0, R5.reuse ;  /* 0x0000000500067220 */ /* 0x080fe20000410000 */
[C---:B------:R-:W-:Y:S01]  /*c7d0*/  SHF.L.U32 R14, R7.reuse, 0x10, RZ ;  /* 0x00000010070e7819 */ /* 0x040fe200000006ff */
[----:B------:R-:W-:Y:S01]  /*c7e0*/  IMAD.U32 R4, R34, 0x10000, RZ ;  /* 0x0001000022047824 */ /* 0x000fe200078e00ff */
[----:B------:R-:W-:Y:S01]  /*c7f0*/  LOP3.LUT R18, R7, 0xffff0000, RZ, 0xc0, !PT ;  /* 0xffff000007127812 */ /* 0x000fe200078ec0ff */
[----:B------:R-:W-:-:S02]  /*c800*/  FMUL.FTZ R7, R2, R5 ;  /* 0x0000000502077220 */ /* 0x000fc40000410000 */
[----:B------:R-:W-:Y:S01]  /*c810*/  FFMA.FTZ R31, R2, R12, -R6 ;  /* 0x0000000c021f7223 */ /* 0x000fe20000010806 */
[----:B------:R-:W-:Y:S01]  /*c820*/  LOP3.LUT R6, R34, 0xffff0000, RZ, 0xc0, !PT ;  /* 0xffff000022067812 */ /* 0x000fe200078ec0ff */
[-C--:B------:R-:W-:Y:S02]  /*c830*/  FMUL.FTZ R5, R3, R10.reuse ;  /* 0x0000000a03057220 */ /* 0x080fe40000410000 */
[----:B------:R-:W-:Y:S01]  /*c840*/  FMUL.FTZ R2, R4, R10 ;  /* 0x0000000a04027220 */ /* 0x000fe20000410000 */
[----:B------:R-:W-:Y:S01]  /*c850*/  F2FP.BF16.PACK_AB R10, R31, R41 ;  /* 0x000000291f0a723e */ /* 0x000fe200000010ff */
[----:B------:R-:W-:Y:S01]  /*c860*/  FFMA.FTZ R28, R0, R12, R7 ;  /* 0x0000000c001c7223 */ /* 0x000fe20000010007 */
[----:B------:R-:W-:Y:S01]  /*c870*/  LOP3.LUT R0, R35, 0xffff0000, RZ, 0xc0, !PT ;  /* 0xffff000023007812 */ /* 0x000fe200078ec0ff */
[----:B------:R-:W-:Y:S02]  /*c880*/  FFMA.FTZ R24, R4, R13, R5 ;  /* 0x0000000d04187223 */ /* 0x000fe40000010005 */
[----:B------:R-:W-:-:S02]  /*c890*/  FMUL.FTZ R4, R6, R11 ;  /* 0x0000000b06047220 */ /* 0x000fc40000410000 */
[----:B------:R-:W-:Y:S01]  /*c8a0*/  FFMA.FTZ R26, R3, R13, -R2 ;  /* 0x0000000d031a7223 */ /* 0x000fe20000010802 */
[----:B------:R-:W-:Y:S01]  /*c8b0*/  SHF.L.U32 R2, R36, 0x10, RZ ;  /* 0x0000001024027819 */ /* 0x000fe200000006ff */
[----:B------:R-:W-:Y:S02]  /*c8c0*/  IMAD.U32 R3, R39, 0x10000, RZ ;  /* 0x0001000027037824 */ /* 0x000fe400078e00ff */
[----:B------:R-:W-:Y:S02]  /*c8d0*/  IMAD.U32 R5, R37, 0x10000, RZ ;  /* 0x0001000025057824 */ /* 0x000fe400078e00ff */
[C---:B------:R-:W-:Y:S02]  /*c8e0*/  FMUL.FTZ R9, R0.reuse, R11 ;  /* 0x0000000b00097220 */ /* 0x040fe40000410000 */
[----:B------:R-:W-:Y:S01]  /*c8f0*/  FFMA.FTZ R23, R0, R16, -R4 ;  /* 0x0000001000177223 */ /* 0x000fe20000010804 */
[----:B------:R-:W-:Y:S01]  /*c900*/  SHF.L.U32 R0, R38, 0x10, RZ ;  /* 0x0000001026007819 */ /* 0x000fe200000006ff */
[----:B------:R-:W-:-:S02]  /*c910*/  FMUL.FTZ R7, R3, R15 ;  /* 0x0000000f03077220 */ /* 0x000fc40000410000 */
[----:B------:R-:W-:Y:S02]  /*c920*/  FMUL.FTZ R4, R5, R14 ;  /* 0x0000000e05047220 */ /* 0x000fe40000410000 */
        /* <DEDUP_REMOVED lines=28> */
.L_x_330:
[----:B------:R-:W-:Y:S05]  /*caf0*/  BSYNC B0 ;  /* 0x0000000000007941 */ /* 0x000fea0003800000 */
.L_x_329:
[----:B------:R-:W-:-:S04]  /*cb00*/  IADD3 R2, R229, 0x60, RZ ;  /* 0x00000060e5027810 */ /* 0x000fc80007ffe0ff */
        /* <DEDUP_REMOVED lines=97> */
.L_x_320:
[----:B------:R-:W-:Y:S05]  /*d120*/  BSYNC B2 ;  /* 0x0000000000027941 */ /* 0x000fea0003800000 */
.L_x_304:
[----:B------:R-:W2:Y:S01]  /*d130*/  S2R R250, SR_TID.X ;  /* 0x0000000000fa7919 */ /* 0x000ea20000002100 */
[----:B------:R-:W-:Y:S01]  /*d140*/  MOV R3, 0x40 ;  /* 0x0000004000037802 */ /* 0x000fe20000000f00 */
[----:B-1----:R-:W-:Y:S01]  /*d150*/  IMAD.WIDE.U32 R6, R148, c[0x0][0x208], RZ ;  /* 0x0000820094067a25 */ /* 0x002fe200078e00ff */
[----:B------:R-:W-:Y:S01]  /*d160*/  MOV R15, c[0x0][0x208] ;  /* 0x00008200000f7a02 */ /* 0x000fe20000000f00 */
[----:B------:R-:W-:Y:S01]  /*d170*/  BAR.SYNC.DEFER_BLOCKING 0x0 ;  /* 0x0000000000007b1d */ /* 0x000fe20000010000 */
[----:B------:R-:W-:Y:S02]  /*d180*/  MOV R11, 0x6 ;  /* 0x00000006000b7802 */ /* 0x000fe40000000f00 */
[C---:B------:R-:W-:Y:S02]  /*d190*/  SHF.L.U32 R12, R15.reuse, 0x6, RZ ;  /* 0x000000060f0c7819 */ /* 0x040fe400000006ff */
[----:B------:R-:W-:Y:S01]  /*d1a0*/  SHF.L.U64.HI R11, R15, R11, c[0x0][0x20c] ;  /* 0x000083000f0b7619 */ /* 0x000fe2000001020b */
[----:B------:R-:W-:Y:S01]  /*d1b0*/  BSSY B0, `(.L_x_331) ;  /* 0x00001a5000007945 */ /* 0x000fe20003800000 */
[----:B------:R-:W-:-:S02]  /*d1c0*/  LOP3.LUT P3, RZ, R249, 0x2, RZ, 0xc0, !PT ;  /* 0x00000002f9ff7812 */ /* 0x000fc4000786c0ff */
[----:B------:R-:W-:Y:S02]  /*d1d0*/  IADD3 R206, R201, 0x20, RZ ;  /* 0x00000020c9ce7810 */ /* 0x000fe40007ffe0ff */
[----:B------:R-:W-:Y:S02]  /*d1e0*/  ISETP.NE.AND P5, PT, R44, RZ, PT ;  /* 0x000000ff2c00720c */ /* 0x000fe40003fa5270 */
[-C--:B--2---:R-:W-:Y:S02]  /*d1f0*/  LEA.HI R0, R216, R250.reuse, RZ, 0x4 ;  /* 0x000000fad8007211 */ /* 0x084fe400078f20ff */
[----:B------:R-:W-:Y:S02]  /*d200*/  ISETP.GT.AND P4, PT, R250, 0x7f, PT ;  /* 0x0000007ffa00780c */ /* 0x000fe40003f84270 */
[----:B------:R-:W-:Y:S01]  /*d210*/  LOP3.LUT R0, R0, 0xfffffff0, RZ, 0xc0, !PT ;  /* 0xfffffff000007812 */ /* 0x000fe200078ec0ff */
[----:B------:R-:W-:Y:S03]  /*d220*/  LDSM.16.M88.4 R132, [R207] ;  /* 0x00000000cf84783b */ /* 0x000fe60000000200 */
[----:B------:R-:W-:Y:S01]  /*d230*/  IADD3 R0, -R0, R250, RZ ;  /* 0x000000fa00007210 */ /* 0x000fe20007ffe1ff */
[----:B------:R-:W-:Y:S03]  /*d240*/  LDSM.16.M88.4 R176, [R207+0x4000] ;  /* 0x00400000cfb0783b */ /* 0x000fe60000000200 */
[----:B------:R-:W-:-:S03]  /*d250*/  SHF.R.S32.HI R2, RZ, 0x1f, R0 ;  /* 0x0000001fff027819 */ /* 0x000fc60000011400 */
[----:B------:R-:W-:Y:S02]  /*d260*/  @!P4 MOV R14, c[0x0][0x20c] ;  /* 0x00008300000eca02 */ /* 0x000fe40000000f00 */
[----:B------:R-:W-:-:S04]  /*d270*/  LEA.HI R2, R2, R0, RZ, 0x3 ;  /* 0x0000000002027211 */ /* 0x000fc800078f18ff */
[----:B------:R-:W-:-:S04]  /*d280*/  LOP3.LUT R2, R2, 0xfffffff8, RZ, 0xc0, !PT ;  /* 0xfffffff802027812 */ /* 0x000fc800078ec0ff */
[----:B------:R-:W-:Y:S02]  /*d290*/  IADD3 R0, R0, -R2, RZ ;  /* 0x8000000200007210 */ /* 0x000fe40007ffe0ff */
[----:B------:R-:W-:Y:S02]  /*d2a0*/  MOV R2, 0x20 ;  /* 0x0000002000027802 */ /* 0x000fe40000000f00 */
[C---:B------:R-:W-:Y:S02]  /*d2b0*/  LOP3.LUT P1, RZ, R0.reuse, 0x2, RZ, 0xc0, !PT ;  /* 0x0000000200ff7812 */ /* 0x040fe4000782c0ff */
[----:B------:R-:W-:Y:S01]  /*d2c0*/  LOP3.LUT P0, RZ, R0, 0x4, RZ, 0xc0, !PT ;  /* 0x0000000400ff7812 */ /* 0x000fe2000780c0ff */
[----:B------:R-:W-:Y:S01]  /*d2d0*/  IMAD R0, R43, c[0x0][0x208], RZ ;  /* 0x000082002b007a24 */ /* 0x000fe200078e02ff */
[----:B------:R-:W-:Y:S02]  /*d2e0*/  SEL R2, R2, 0xffffffe0, !P1 ;  /* 0xffffffe002027807 */ /* 0x000fe40004800000 */
[----:B------:R-:W-:Y:S01]  /*d2f0*/  SEL R3, R3, 0xffffffc0, !P0 ;  /* 0xffffffc003037807 */ /* 0x000fe20004000000 */
[----:B------:R-:W-:Y:S01]  /*d300*/  IMAD R4, R148, c[0x0][0x20c], R0 ;  /* 0x0000830094047a24 */ /* 0x000fe200078e0200 */
[----:B------:R-:W-:-:S02]  /*d310*/  IADD3 R0, R207, R2, RZ ;  /* 0x00000002cf007210 */ /* 0x000fc40007ffe0ff */
[-C--:B------:R-:W-:Y:S02]  /*d320*/  IADD3 R2, R207, R3.reuse, RZ ;  /* 0x00000003cf027210 */ /* 0x080fe40007ffe0ff */
[----:B------:R-:W-:Y:S01]  /*d330*/  IADD3 R3, R0, R3, RZ ;  /* 0x0000000300037210 */ /* 0x000fe20007ffe0ff */
[----:B------:R-:W-:Y:S01]  /*d340*/  LDSM.16.M88.4 R136, [R0] ;  /* 0x000000000088783b */ /* 0x000fe20000000200 */
[----:B------:R-:W-:-:S03]  /*d350*/  IADD3 R7, R7, R4, RZ ;  /* 0x0000000407077210 */ /* 0x000fc60007ffe0ff */
[----:B------:R1:W-:Y:S04]  /*d360*/  LDSM.16.M88.4 R180, [R0+0x4000] ;  /* 0x0040000000b4783b */ /* 0x0003e80000000200 */
[----:B------:R-:W-:Y:S04]  /*d370*/  LDSM.16.M88.4 R156, [R2] ;  /* 0x00000000029c783b */ /* 0x000fe80000000200 */
[----:B------:R2:W-:Y:S04]  /*d380*/  LDSM.16.M88.4 R188, [R2+0x4000] ;  /* 0x0040000002bc783b */ /* 0x0005e80000000200 */
[----:B------:R-:W-:Y:S04]  /*d390*/  LDSM.16.M88.4 R168, [R3] ;  /* 0x0000000003a8783b */ /* 0x000fe80000000200 */
[----:B------:R3:W-:Y:S04]  /*d3a0*/  LDSM.16.M88.4 R192, [R3+0x4000] ;  /* 0x0040000003c0783b */ /* 0x0007e80000000200 */
[----:B------:R-:W-:Y:S01]  /*d3b0*/  BAR.SYNC.DEFER_BLOCKING 0x0 ;  /* 0x0000000000007b1d */ /* 0x000fe20000010000 */
[----:B-1----:R-:W-:Y:S01]  /*d3c0*/  IMAD R0, R7, 0x70, RZ ;  /* 0x0000007007007824 */ /* 0x002fe200078e02ff */
[----:B--2---:R-:W-:-:S02]  /*d3d0*/  MOV R2, R246 ;  /* 0x000000f600027202 */ /* 0x004fc40000000f00 */
[----:B---3--:R-:W-:-:S05]  /*d3e0*/  MOV R3, R248 ;  /* 0x000000f800037202 */ /* 0x008fca0000000f00 */
[----:B------:R-:W-:Y:S01]  /*d3f0*/  IMAD.WIDE.U32 R4, R6, 0x70, R2 ;  /* 0x0000007006047825 */ /* 0x000fe200078e0002 */
[----:B------:R-:W-:-:S04]  /*d400*/  DEPBAR.LE SB0, 0x0 ;  /* 0x000080000000791a */ /* 0x000fc80000000000 */
[----:B------:R-:W-:Y:S01]  /*d410*/  BAR.SYNC.DEFER_BLOCKING 0x0 ;  /* 0x0000000000007b1d */ /* 0x000fe20000010000 */
[----:B------:R-:W-:Y:S02]  /*d420*/  LEA R2, P0, R4, c[0x0][0x1f8], 0x1 ;  /* 0x00007e0004027a11 */ /* 0x000fe400078008ff */
[----:B------:R-:W-:Y:S02]  /*d430*/  IADD3 R0, R5, R0, RZ ;  /* 0x0000000005007210 */ /* 0x000fe40007ffe0ff */
[----:B------:R-:W-:Y:S02]  /*d440*/  IADD3 R8, P1, R12, R2, RZ ;  /* 0x000000020c087210 */ /* 0x000fe40007f3e0ff */
[----:B------:R-:W-:Y:S02]  /*d450*/  LEA.HI.X R3, R4, c[0x0][0x1fc], R0, 0x1, P0 ;  /* 0x00007f0004037a11 */ /* 0x000fe400000f0c00 */
[----:B------:R-:W-:Y:S02]  /*d460*/  SEL R5, RZ, 0x2, P6 ;  /* 0x00000002ff057807 */ /* 0x000fe40003000000 */
[----:B------:R-:W-:-:S02]  /*d470*/  IADD3 R6, P0, R8, R12, RZ ;  /* 0x0000000c08067210 */ /* 0x000fc40007f1e0ff */
[----:B------:R-:W-:Y:S02]  /*d480*/  IADD3.X R9, R11, R3, RZ, P1, !PT ;  /* 0x000000030b097210 */ /* 0x000fe40000ffe4ff */
[----:B------:R-:W-:Y:S02]  /*d490*/  IADD3 R12, P2, P1, R12, 0x80, R2 ;  /* 0x000000800c0c7810 */ /* 0x000fe4000795e002 */
[----:B------:R-:W-:Y:S02]  /*d4a0*/  IADD3 R5, R46, R5, RZ ;  /* 0x000000052e057210 */ /* 0x000fe40007ffe0ff */
[----:B------:R-:W-:Y:S02]  /*d4b0*/  IADD3.X R7, R9, R11, RZ, P0, !PT ;  /* 0x0000000b09077210 */ /* 0x000fe400007fe4ff */
[----:B------:R-:W-:Y:S02]  /*d4c0*/  @!P4 LEA R10, P0, R15, R6, 0x6 ;  /* 0x000000060f0ac211 */ /* 0x000fe400078030ff */
[----:B------:R-:W-:Y:S01]  /*d4d0*/  IADD3.X R13, R11, RZ, R3, P2, P1 ;  /* 0x000000ff0b0d7210 */ /* 0x000fe200017e2403 */
[----:B------:R-:W1:Y:S01]  /*d4e0*/  LDSM.16.M88.4 R20, [R201] ;  /* 0x00000000c914783b */ /* 0x000e620000000200 */
[----:B------:R-:W-:-:S02]  /*d4f0*/  IADD3 R4, R45, R172, -R229 ;  /* 0x000000ac2d047210 */ /* 0x000fc40007ffe8e5 */
[----:B------:R-:W-:Y:S01]  /*d500*/  LOP3.LUT P1, RZ, R5, 0x1, RZ, 0xc0, !PT ;  /* 0x0000000105ff7812 */ /* 0x000fe2000782c0ff */
[----:B------:R-:W2:Y:S01]  /*d510*/  LDSM.16.M88.4 R28, [R201+0x800] ;  /* 0x00080000c91c783b */ /* 0x000ea20000000200 */
[----:B------:R-:W-:Y:S02]  /*d520*/  @!P4 LEA.HI.X R11, R15, R7, R14, 0x6, P0 ;  /* 0x000000070f0bc211 */ /* 0x000fe400000f340e */
[----:B------:R-:W-:Y:S01]  /*d530*/  ISETP.LT.OR P0, PT, R4, 0x1, !P1 ;  /* 0x000000010400780c */ /* 0x000fe20004f01670 */
[----:B------:R-:W-:Y:S01]  /*d540*/  LDSM.16.M88.4 R40, [R201+0x1000] ;  /* 0x00100000c928783b */ /* 0x000fe20000000200 */
[----:B------:R-:W-:Y:S02]  /*d550*/  MOV R0, R206 ;  /* 0x000000ce00007202 */ /* 0x000fe40000000f00 */
[----:B------:R-:W-:Y:S01]  /*d560*/  @P3 IADD3 R0, R201, -0x20, RZ ;  /* 0xffffffe0c9003810 */ /* 0x000fe20007ffe0ff */
[----:B------:R-:W-:Y:S01]  /*d570*/  LDSM.16.M88.4 R44, [R201+0x1800] ;  /* 0x00180000c92c783b */ /* 0x000fe20000000200 */
[----:B------:R-:W-:-:S02]  /*d580*/  LOP3.LUT P2, RZ, R5, 0x2, RZ, 0xc0, !PT ;  /* 0x0000000205ff7812 */ /* 0x000fc4000784c0ff */
[----:B------:R-:W-:Y:S01]  /*d590*/  @P3 IADD3 R206, R201, -0x20, RZ ;  /* 0xffffffe0c9ce3810 */ /* 0x000fe20007ffe0ff */
[----:B------:R-:W3:Y:S04]  /*d5a0*/  LDSM.16.M88.4 R36, [R0] ;  /* 0x000000000024783b */ /* 0x000ee80000000200 */
[----:B------:R-:W4:Y:S04]  /*d5b0*/  LDSM.16.M88.4 R48, [R0+0x800] ;  /* 0x000800000030783b */ /* 0x000f280000000200 */
[----:B------:R-:W-:Y:S04]  /*d5c0*/  LDSM.16.M88.4 R60, [R0+0x1000] ;  /* 0x00100000003c783b */ /* 0x000fe80000000200 */
[----:B------:R-:W-:Y:S04]  /*d5d0*/  LDSM.16.M88.4 R56, [R0+0x1800] ;  /* 0x001800000038783b */ /* 0x000fe80000000200 */
[----:B------:R-:W-:Y:S04]  /*d5e0*/  LDSM.16.M88.4 R88, [R0+0x2000] ;  /* 0x002000000058783b */ /* 0x000fe80000000200 */
[----:B------:R-:W-:Y:S04]  /*d5f0*/  LDSM.16.M88.4 R120, [R0+0x2800] ;  /* 0x002800000078783b */ /* 0x000fe80000000200 */
[----:B------:R3:W-:Y:S01]  /*d600*/  LDSM.16.M88.4 R116, [R0+0x3000] ;  /* 0x003000000074783b */ /* 0x0007e20000000200 */
[C---:B-1----:R-:W-:Y:S03]  /*d610*/  HMMA.16816.F32.BF16 R24, R132.reuse, R20, RZ ;  /* 0x000000148418723c */ /* 0x042fe600000418ff */
[----:B------:R-:W1:Y:S04]  /*d620*/  LDSM.16.M88.4 R52, [R201+0x2000] ;  /* 0x00200000c934783b */ /* 0x000e680000000200 */
[----:B------:R-:W-:Y:S01]  /*d630*/  LDSM.16.M88.4 R64, [R201+0x2800] ;  /* 0x00280000c940783b */ /* 0x000fe20000000200 */
[C---:B------:R-:W-:Y:S03]  /*d640*/  HMMA.16816.F32.BF16 R20, R132.reuse, R22, RZ ;  /* 0x000000168414723c */ /* 0x040fe600000418ff */
[----:B------:R-:W1:Y:S04]  /*d650*/  LDSM.16.M88.4 R76, [R201+0x3000] ;  /* 0x00300000c94c783b */ /* 0x000e680000000200 */
[----:B------:R-:W-:Y:S01]  /*d660*/  @!PT LDS RZ, [RZ] ;  /* 0x00000000fffff984 */ /* 0x000fe20000000800 */
[----:B------:R-:W-:Y:S01]  /*d670*/  @!PT LDS RZ, [RZ] ;  /* 0x00000000fffff984 */ /* 0x000fe20000000800 */
[----:B------:R-:W-:Y:S01]  /*d680*/  @!PT LDS RZ, [RZ] ;  /* 0x00000000fffff984 */ /* 0x000fe20000000800 */
[----:B------:R1:W-:Y:S01]  /*d690*/  LDGSTS.E.BYPASS.LTC128B.128 [R208+0x100], [R2.64], !P0 ;  /* 0x0010000002d07fae */ /* 0x0003e2000c101d4a */
[C---:B------:R-:W-:Y:S01]  /*d6a0*/  ISETP.LT.OR P0, PT, R4.reuse, 0x1, !P2 ;  /* 0x000000010400780c */ /* 0x040fe20005701670 */
[----:B--2---:R-:W-:Y:S08]  /*d6b0*/  HMMA.16816.F32.BF16 R16, R132, R28, RZ ;  /* 0x0000001c8410723c */ /* 0x004ff000000418ff */
[----:B---3--:R-:W-:Y:S04]  /*d6c0*/  HMMA.16816.F32.BF16 R80, R136, R36, R24 ;  /* 0x000000248850723c */ /* 0x008fe80000041818 */
[----:B------:R1:W-:Y:S01]  /*d6d0*/  LDGSTS.E.BYPASS.LTC128B.128 [R208+0x3900], [R2.64+0x80], !P0 ;  /* 0x0390008002d07fae */ /* 0x0003e2000c101d4a */
[----:B------:R-:W-:-:S02]  /*d6e0*/  ISETP.LT.OR P0, PT, R4, 0x21, !P1 ;  /* 0x000000210400780c */ /* 0x000fc40004f01670 */
[C---:B------:R-:W-:Y:S01]  /*d6f0*/  ISETP.LT.OR P1, PT, R4.reuse, 0x41, !P1 ;  /* 0x000000410400780c */ /* 0x040fe20004f21670 */
[----:B------:R-:W-:Y:S08]  /*d700*/  HMMA.16816.F32.BF16 R92, R136, R38, R20 ;  /* 0x00000026885c723c */ /* 0x000ff00000041814 */
[----:B------:R-:W-:Y:S02]  /*d710*/  HMMA.16816.F32.BF16 R28, R132, R30, RZ ;  /* 0x0000001e841c723c */ /* 0x000fe400000418ff */
[----:B------:R2:W-:Y:S01]  /*d720*/  LDGSTS.E.BYPASS.LTC128B.128 [R208+0x1100], [R8.64], !P0 ;  /* 0x0110000008d07fae */ /* 0x0005e2000c101d4a */
[----:B------:R-:W-:-:S02]  /*d730*/  ISETP.LT.OR P0, PT, R4, 0x21, !P2 ;  /* 0x000000210400780c */ /* 0x000fc40005701670 */
[----:B------:R-:W-:-:S03]  /*d740*/  ISETP.LT.OR P2, PT, R4, 0x41, !P2 ;  /* 0x000000410400780c */ /* 0x000fc60005741670 */
[C---:B------:R-:W-:Y:S08]  /*d750*/  HMMA.16816.F32.BF16 R36, R132.reuse, R40, RZ ;  /* 0x000000288424723c */ /* 0x040ff000000418ff */
[----:B------:R3:W-:Y:S01]  /*d760*/  LDGSTS.E.BYPASS.LTC128B.128 [R208+0x4900], [R12.64], !P0 ;  /* 0x049000000cd07fae */ /* 0x0007e2000c101d4a */
[----:B------:R-:W-:Y:S01]  /*d770*/  LOP3.LUT P0, RZ, R249, 0x4, RZ, 0xc0, !PT ;  /* 0x00000004f9ff7812 */ /* 0x000fe2000780c0ff */
[----:B------:R-:W-:Y:S02]  /*d780*/  HMMA.16816.F32.BF16 R24, R132, R42, RZ ;  /* 0x0000002a8418723c */ /* 0x000fe400000418ff */
[----:B------:R2:W-:Y:S01]  /*d790*/  LDGSTS.E.BYPASS.LTC128B.128 [R208+0x2100], [R6.64], !P1 ;  /* 0x0210000006d07fae */ /* 0x0005e2000c901d4a */
[----:B------:R-:W-:-:S02]  /*d7a0*/  @!P4 ISETP.LT.OR P1, PT, R4, 0x61, P5 ;  /* 0x000000610400c80c */ /* 0x000fc40002f21670 */
[----:B------:R-:W-:Y:S01]  /*d7b0*/  SEL R0, R69, 0xffffffc0, !P0 ;  /* 0xffffffc045007807 */ /* 0x000fe20004000000 */
[----:B------:R2:W-:Y:S01]  /*d7c0*/  LDGSTS.E.BYPASS.LTC128B.128 [R208+0x5900], [R6.64+0x80], !P2 ;  /* 0x0590008006d07fae */ /* 0x0005e2000d101d4a */
[----:B------:R-:W-:Y:S01]  /*d7d0*/  @!P4 ISETP.LT.OR P0, PT, R4, 0x61, P6 ;  /* 0x000000610400c80c */ /* 0x000fe20003701670 */
[----:B------:R-:W-:Y:S01]  /*d7e0*/  HMMA.16816.F32.BF16 R20, R132, R44, RZ ;  /* 0x0000002c8414723c */ /* 0x000fe200000418ff */
[----:B-1----:R-:W-:Y:S02]  /*d7f0*/  IADD3 R2, R201, R0, RZ ;  /* 0x00000000c9027210 */ /* 0x002fe40007ffe0ff */
[----:B------:R-:W-:-:S05]  /*d800*/  IADD3 R200, R0, 0x3800, R206 ;  /* 0x0000380000c87810 */ /* 0x000fca0007ffe0ce */
[----:B------:R1:W-:Y:S01]  /*d810*/  @!P4 LDGSTS.E.BYPASS.LTC128B.128 [R210+0x3100], [R10.64], !P1 ;  /* 0x031000000ad2cfae */ /* 0x0003e2000c901d4a */
[----:B----4-:R-:W-:Y:S03]  /*d820*/  HMMA.16816.F32.BF16 R112, R136, R50, R28 ;  /* 0x000000328870723c */ /* 0x010fe6000004181c */
[----:B------:R1:W-:Y:S01]  /*d830*/  @!P4 LDGSTS.E.BYPASS.LTC128B.128 [R210+0x6900], [R10.64+0x80], !P0 ;  /* 0x069000800ad2cfae */ /* 0x0003e2000c101d4a */
[----:B------:R-:W-:-:S03]  /*d840*/  ISETP.GT.AND P0, PT, R148, R251, PT ;  /* 0x000000fb9400720c */ /* 0x000fc60003f04270 */
[----:B------:R-:W4:Y:S01]  /*d850*/  LDSM.16.M88.4 R40, [R2] ;  /* 0x000000000228783b */ /* 0x000f220000000200 */
[----:B---3--:R-:W-:Y:S03]  /*d860*/  HMMA.16816.F32.BF16 R12, R132, R52, RZ ;  /* 0x00000034840c723c */ /* 0x008fe600000418ff */
[----:B------:R-:W3:Y:S04]  /*d870*/  LDSM.16.M88.4 R28, [R200+-0x3800] ;  /* 0xffc80000c81c783b */ /* 0x000ee80000000200 */
[----:B------:R-:W0:Y:S01]  /*d880*/  LDGDEPBAR ;  /* 0x00000000000079af */ /* 0x000e220000000000 */
[----:B------:R-:W-:Y:S08]  /*d890*/  HMMA.16816.F32.BF16 R108, R136, R48, R16 ;  /* 0x00000030886c723c */ /* 0x000ff00000041810 */
[C---:B------:R-:W-:Y:S01]  /*d8a0*/  HMMA.16816.F32.BF16 R16, R132.reuse, R46, RZ ;  /* 0x0000002e8410723c */ /* 0x040fe200000418ff */
[----:B------:R-:W1:Y:S07]  /*d8b0*/  LDSM.16.M88.4 R44, [R2+0x800] ;  /* 0x00080000022c783b */ /* 0x000e6e0000000200 */
[----:B--2---:R-:W-:Y:S08]  /*d8c0*/  HMMA.16816.F32.BF16 R4, R132, R78, RZ ;  /* 0x0000004e8404723c */ /* 0x004ff000000418ff */
[C---:B------:R-:W-:Y:S08]  /*d8d0*/  HMMA.16816.F32.BF16 R96, R136.reuse, R88, R12 ;  /* 0x000000588860723c */ /* 0x040ff0000004180c */
[----:B------:R-:W-:Y:S08]  /*d8e0*/  HMMA.16816.F32.BF16 R84, R136, R62, R24 ;  /* 0x0000003e8854723c */ /* 0x000ff00000041818 */
[----:B------:R-:W-:Y:S08]  /*d8f0*/  HMMA.16816.F32.BF16 R12, R132, R66, RZ ;  /* 0x00000042840c723c */ /* 0x000ff000000418ff */
[----:B----4-:R-:W-:Y:S01]  /*d900*/  HMMA.16816.F32.BF16 R24, R156, R40, R80 ;  /* 0x000000289c18723c */ /* 0x010fe20000041850 */
[----:B------:R-:W-:Y:S07]  /*d910*/  LDSM.16.M88.4 R80, [R206+0x3800] ;  /* 0x00380000ce50783b */ /* 0x000fee0000000200 */
[----:B-1----:R-:W-:Y:S01]  /*d920*/  HMMA.16816.F32.BF16 R8, R132, R76, RZ ;  /* 0x0000004c8408723c */ /* 0x002fe200000418ff */
[----:B------:R-:W-:Y:S07]  /*d930*/  LDSM.16.M88.4 R76, [R200+-0x2800] ;  /* 0xffd80000c84c783b */ /* 0x000fee0000000200 */
[----:B------:R-:W-:Y:S08]  /*d940*/  HMMA.16816.F32.BF16 R72, R136, R56, R20 ;  /* 0x000000388848723c */ /* 0x000ff00000041814 */
[----:B------:R-:W-:Y:S01]  /*d950*/  HMMA.16816.F32.BF16 R20, R132, R54, RZ ;  /* 0x000000368414723c */ /* 0x000fe200000418ff */
[----:B------:R-:W1:Y:S07]  /*d960*/  LDSM.16.M88.4 R52, [R201+0x3800] ;  /* 0x00380000c934783b */ /* 0x000e6e0000000200 */
[----:B------:R-:W-:Y:S01]  /*d970*/  HMMA.16816.F32.BF16 R104, R136, R58, R16 ;  /* 0x0000003a8868723c */ /* 0x000fe20000041810 */
[----:B------:R-:W2:Y:S07]  /*d980*/  LDSM.16.M88.4 R56, [R2+0x1800] ;  /* 0x001800000238783b */ /* 0x000eae0000000200 */
[----:B------:R-:W-:Y:S08]  /*d990*/  HMMA.16816.F32.BF16 R16, R132, R64, RZ ;  /* 0x000000408410723c */ /* 0x000ff000000418ff */
[----:B------:R-:W-:Y:S08]  /*d9a0*/  HMMA.16816.F32.BF16 R64, R136, R118, R4 ;  /* 0x000000768840723c */ /* 0x000ff00000041804 */
[----:B------:R-:W-:Y:S01]  /*d9b0*/  HMMA.16816.F32.BF16 R4, R156, R42, R92 ;  /* 0x0000002a9c04723c */ /* 0x000fe2000004185c */
[----:B------:R-:W4:Y:S04]  /*d9c0*/  LDSM.16.M88.4 R40, [R200+-0x3000] ;  /* 0xffd00000c828783b */ /* 0x000f280000000200 */
[----:B------:R-:W-:Y:S03]  /*d9d0*/  LDSM.16.M88.4 R92, [R201+0x4000] ;  /* 0x00400000c95c783b */ /* 0x000fe60000000200 */
[----:B------:R-:W-:Y:S08]  /*d9e0*/  HMMA.16816.F32.BF16 R140, R136, R122, R12 ;  /* 0x0000007a888c723c */ /* 0x000ff0000004180c */
[----:B---3--:R-:W-:Y:S08]  /*d9f0*/  HMMA.16816.F32.BF16 R12, R168, R28, R24 ;  /* 0x0000001ca80c723c */ /* 0x008ff00000041818 */
[C---:B-----5:R-:W-:Y:S01]  /*da00*/  HMMA.16816.F32.BF16 R144, R136.reuse, R116, R8 ;  /* 0x000000748890723c */ /* 0x060fe20000041808 */
[----:B------:R-:W3:Y:S07]  /*da10*/  LDSM.16.M88.4 R8, [R2+0x2000] ;  /* 0x002000000208783b */ /* 0x000eee0000000200 */
[C---:B------:R-:W-:Y:S01]  /*da20*/  HMMA.16816.F32.BF16 R100, R136.reuse, R60, R36 ;  /* 0x0000003c8864723c */ /* 0x040fe20000041824 */
[----:B------:R-:W1:Y:S07]  /*da30*/  LDSM.16.M88.4 R36, [R2+0x1000] ;  /* 0x001000000224783b */ /* 0x000e6e0000000200 */
[----:B------:R-:W-:Y:S08]  /*da40*/  HMMA.16816.F32.BF16 R48, R136, R120, R16 ;  /* 0x000000788830723c */ /* 0x000ff00000041810 */
[----:B------:R-:W-:Y:S01]  /*da50*/  HMMA.16816.F32.BF16 R16, R156, R44, R108 ;  /* 0x0000002c9c10723c */ /* 0x000fe2000004186c */
[----:B------:R-:W-:Y:S07]  /*da60*/  LDSM.16.M88.4 R108, [R200] ;  /* 0x00000000c86c783b */ /* 0x000fee0000000200 */
[----:B------:R-:W-:Y:S01]  /*da70*/  HMMA.16816.F32.BF16 R60, R136, R90, R20 ;  /* 0x0000005a883c723c */ /* 0x000fe20000041814 */
[----:B------:R-:W3:Y:S04]  /*da80*/  LDSM.16.M88.4 R20, [R2+0x2800] ;  /* 0x002800000214783b */ /* 0x000ee80000000200 */
[----:B------:R-:W-:Y:S03]  /*da90*/  LDSM.16.M88.4 R88, [R206+0x4000] ;  /* 0x00400000ce58783b */ /* 0x000fe60000000200 */
[----:B------:R-:W-:Y:S01]  /*daa0*/  HMMA.16816.F32.BF16 R112, R156, R46, R112 ;  /* 0x0000002e9c70723c */ /* 0x000fe20000041870 */
[----:B------:R-:W3:Y:S07]  /*dab0*/  LDSM.16.M88.4 R44, [R2+0x3000] ;  /* 0x00300000022c783b */ /* 0x000eee0000000200 */
[----:B------:R-:W-:Y:S08]  /*dac0*/  HMMA.16816.F32.BF16 R4, R168, R30, R4 ;  /* 0x0000001ea804723c */ /* 0x000ff00000041804 */
[----:B-1----:R-:W-:Y:S08]  /*dad0*/  HMMA.16816.F32.BF16 R12, R176, R52, R12 ;  /* 0x00000034b00c723c */ /* 0x002ff0000004180c */
[----:B--2---:R-:W-:Y:S01]  /*dae0*/  HMMA.16816.F32.BF16 R120, R156, R58, R104 ;  /* 0x0000003a9c78723c */ /* 0x004fe20000041868 */
[----:B------:R-:W1:Y:S07]  /*daf0*/  LDSM.16.M88.4 R104, [R2+0x3800] ;  /* 0x003800000268783b */ /* 0x000e6e0000000200 */
[----:B----4-:R-:W-:Y:S08]  /*db00*/  HMMA.16816.F32.BF16 R16, R168, R40, R16 ;  /* 0x00000028a810723c */ /* 0x010ff00000041810 */
[C---:B---3--:R-:W-:Y:S08]  /*db10*/  HMMA.16816.F32.BF16 R116, R156.reuse, R8, R96 ;  /* 0x000000089c74723c */ /* 0x048ff00000041860 */
[----:B------:R-:W-:Y:S01]  /*db20*/  HMMA.16816.F32.BF16 R96, R156, R10, R60 ;  /* 0x0000000a9c60723c */ /* 0x000fe2000004183c */
[----:B------:R-:W2:Y:S07]  /*db30*/  LDSM.16.M88.4 R60, [R200+-0x800] ;  /* 0xfff80000c83c783b */ /* 0x000eae0000000200 */
[----:B------:R-:W-:Y:S01]  /*db40*/  HMMA.16816.F32.BF16 R4, R176, R54, R4 ;  /* 0x00000036b004723c */ /* 0x000fe20000041804 */
[----:B------:R-:W3:Y:S07]  /*db50*/  LDSM.16.M88.4 R52, [R200+-0x2000] ;  /* 0xffe00000c834783b */ /* 0x000eee0000000200 */
[C---:B------:R-:W-:Y:S08]  /*db60*/  HMMA.16816.F32.BF16 R100, R156.reuse, R36, R100 ;  /* 0x000000249c64723c */ /* 0x040ff00000041864 */
[----:B------:R-:W-:Y:S01]  /*db70*/  HMMA.16816.F32.BF16 R124, R156, R38, R84 ;  /* 0x000000269c7c723c */ /* 0x000fe20000041854 */
[----:B------:R-:W4:Y:S07]  /*db80*/  LDSM.16.M88.4 R36, [R200+-0x1000] ;  /* 0xfff00000c824783b */ /* 0x000f2e0000000200 */
[----:B------:R-:W-:Y:S08]  /*db90*/  HMMA.16816.F32.BF16 R12, R180, R80, R12 ;  /* 0x00000050b40c723c */ /* 0x000ff0000004180c */
[C---:B------:R-:W-:Y:S01]  /*dba0*/  HMMA.16816.F32.BF16 R84, R156.reuse, R20, R48 ;  /* 0x000000149c54723c */ /* 0x040fe20000041830 */
[----:B------:R-:W-:Y:S07]  /*dbb0*/  LDSM.16.M88.4 R48, [R200+-0x1800] ;  /* 0xffe80000c830783b */ /* 0x000fee0000000200 */
[C---:B------:R-:W-:Y:S08]  /*dbc0*/  HMMA.16816.F32.BF16 R28, R156.reuse, R22, R140 ;  /* 0x000000169c1c723c */ /* 0x040ff0000004188c */
[----:B------:R-:W-:Y:S08]  /*dbd0*/  HMMA.16816.F32.BF16 R24, R156, R44, R144 ;  /* 0x0000002c9c18723c */ /* 0x000ff00000041890 */
[----:B------:R-:W-:Y:S01]  /*dbe0*/  HMMA.16816.F32.BF16 R20, R168, R42, R112 ;  /* 0x0000002aa814723c */ /* 0x000fe20000041870 */
[----:B------:R-:W1:Y:S07]  /*dbf0*/  LDSM.16.M88.4 R40, [R201+0x4800] ;  /* 0x00480000c928783b */ /* 0x000e6e0000000200 */
[----:B------:R-:W-:Y:S08]  /*dc00*/  HMMA.16816.F32.BF16 R16, R176, R92, R16 ;  /* 0x0000005cb010723c */ /* 0x000ff00000041810 */
[----:B------:R-:W-:Y:S08]  /*dc10*/  HMMA.16816.F32.BF16 R128, R156, R56, R72 ;  /* 0x000000389c80723c */ /* 0x000ff00000041848 */
[----:B------:R-:W-:Y:S01]  /*dc20*/  HMMA.16816.F32.BF16 R8, R180, R82, R4 ;  /* 0x00000052b408723c */ /* 0x000fe20000041804 */
[----:B------:R-:W-:Y:S07]  /*dc30*/  LDSM.16.M88.4 R80, [R201+0x5000] ;  /* 0x00500000c950783b */ /* 0x000fee0000000200 */
[----:B------:R-:W-:Y:S08]  /*dc40*/  HMMA.16816.F32.BF16 R64, R156, R46, R64 ;  /* 0x0000002e9c40723c */ /* 0x000ff00000041840 */
[C---:B------:R-:W-:Y:S08]  /*dc50*/  HMMA.16816.F32.BF16 R72, R168.reuse, R76, R100 ;  /* 0x0000004ca848723c */ /* 0x040ff00000041864 */
[----:B------:R-:W-:Y:S01]  /*dc60*/  HMMA.16816.F32.BF16 R44, R168, R78, R124 ;  /* 0x0000004ea82c723c */ /* 0x000fe2000004187c */
[----:B------:R-:W4:Y:S07]  /*dc70*/  LDSM.16.M88.4 R76, [R2+0x4000] ;  /* 0x00400000024c783b */ /* 0x000f2e0000000200 */
[----:B-1----:R-:W-:Y:S08]  /*dc80*/  HMMA.16816.F32.BF16 R4, R188, R104, R12 ;  /* 0x00000068bc04723c */ /* 0x002ff0000004180c */
[----:B--2---:R-:W-:Y:S08]  /*dc90*/  HMMA.16816.F32.BF16 R112, R168, R60, R24 ;  /* 0x0000003ca870723c */ /* 0x004ff00000041818 */
[----:B------:R-:W-:Y:S08]  /*dca0*/  HMMA.16816.F32.BF16 R24, R176, R94, R20 ;  /* 0x0000005eb018723c */ /* 0x000ff00000041814 */
[----:B------:R-:W-:Y:S08]  /*dcb0*/  HMMA.16816.F32.BF16 R20, R180, R88, R16 ;  /* 0x00000058b414723c */ /* 0x000ff00000041810 */
[C---:B---3--:R-:W-:Y:S08]  /*dcc0*/  HMMA.16816.F32.BF16 R56, R168.reuse, R52, R128 ;  /* 0x00000034a838723c */ /* 0x048ff00000041880 */
[C---:B------:R-:W-:Y:S08]  /*dcd0*/  HMMA.16816.F32.BF16 R52, R168.reuse, R54, R120 ;  /* 0x00000036a834723c */ /* 0x040ff00000041878 */
[C---:B----4-:R-:W-:Y:S08]  /*dce0*/  HMMA.16816.F32.BF16 R84, R168.reuse, R36, R84 ;  /* 0x00000024a854723c */ /* 0x050ff00000041854 */
[----:B------:R-:W-:Y:S01]  /*dcf0*/  HMMA.16816.F32.BF16 R100, R168, R38, R28 ;  /* 0x00000026a864723c */ /* 0x000fe2000004181c */
[----:B------:R-:W1:Y:S04]  /*dd00*/  LDSM.16.M88.4 R36, [R206+0x4800] ;  /* 0x00480000ce24783b */ /* 0x000e680000000200 */
[----:B------:R-:W-:Y:S03]  /*dd10*/  LDSM.16.M88.4 R28, [R206+0x5000] ;  /* 0x00500000ce1c783b */ /* 0x000fe60000000200 */
[----:B------:R-:W-:Y:S08]  /*dd20*/  HMMA.16816.F32.BF16 R16, R188, R106, R8 ;  /* 0x0000006abc10723c */ /* 0x000ff00000041808 */
[----:B------:R-:W-:Y:S01]  /*dd30*/  HMMA.16816.F32.BF16 R92, R168, R62, R64 ;  /* 0x0000003ea85c723c */ /* 0x000fe20000041840 */
[----:B------:R-:W2:Y:S07]  /*dd40*/  LDSM.16.M88.4 R60, [R200+0x800] ;  /* 0x00080000c83c783b */ /* 0x000eae0000000200 */
[----:B------:R-:W-:Y:S08]  /*dd50*/  HMMA.16816.F32.BF16 R4, R192, R108, R4 ;  /* 0x0000006cc004723c */ /* 0x000ff00000041804 */
[----:B------:R-:W-:Y:S08]  /*dd60*/  HMMA.16816.F32.BF16 R12, R176, R40, R72 ;  /* 0x00000028b00c723c */ /* 0x000ff00000041848 */
[----:B------:R-:W-:Y:S08]  /*dd70*/  HMMA.16816.F32.BF16 R8, R188, R76, R20 ;  /* 0x0000004cbc08723c */ /* 0x000ff00000041814 */
[----:B------:R-:W-:Y:S01]  /*dd80*/  HMMA.16816.F32.BF16 R24, R180, R90, R24 ;  /* 0x0000005ab418723c */ /* 0x000fe20000041818 */
[----:B------:R-:W-:-:S07]  /*dd90*/  FMUL.FTZ R0, R4, c[0x0][0x320] ;  /* 0x0000c80004007a20 */ /* 0x000fce0000410000 */
[C---:B------:R-:W-:Y:S01]  /*dda0*/  HMMA.16816.F32.BF16 R64, R176.reuse, R80, R56 ;  /* 0x00000050b040723c */ /* 0x040fe20000041838 */
[----:B------:R-:W-:Y:S07]  /*ddb0*/  LDSM.16.M88.4 R56, [R201+0x6000] ;  /* 0x00600000c938783b */ /* 0x000fee0000000200 */
[----:B------:R-:W-:Y:S01]  /*ddc0*/  HMMA.16816.F32.BF16 R80, R176, R82, R52 ;  /* 0x00000052b050723c */ /* 0x000fe20000041834 */
[----:B------:R-:W-:Y:S07]  /*ddd0*/  LDSM.16.M88.4 R52, [R2+0x4800] ;  /* 0x004800000234783b */ /* 0x000fee0000000200 */
[----:B------:R-:W-:Y:S01]  /*dde0*/  HMMA.16816.F32.BF16 R16, R192, R110, R16 ;  /* 0x0000006ec010723c */ /* 0x000fe20000041810 */
[----:B------:R3:W4:Y:S07]  /*ddf0*/  MUFU.TANH R111, R0 ;  /* 0x00000000006f7308 */ /* 0x00072e0000002400 */
[C---:B------:R-:W-:Y:S08]  /*de00*/  HMMA.16816.F32.BF16 R116, R168.reuse, R48, R116 ;  /* 0x00000030a874723c */ /* 0x040ff00000041874 */
[----:B------:R-:W-:Y:S01]  /*de10*/  HMMA.16816.F32.BF16 R96, R168, R50, R96 ;  /* 0x00000032a860723c */ /* 0x000fe20000041860 */
[----:B---3--:R-:W-:-:S04]  /*de20*/  FMUL.FTZ R0, R5, c[0x0][0x320] ;  /* 0x0000c80005007a20 */ /* 0x008fc80000410000 */
[----:B------:R3:W2:Y:S03]  /*de30*/  MUFU.TANH R110, R0 ;  /* 0x00000000006e7308 */ /* 0x0006a60000002400 */
[----:B------:R-:W-:Y:S01]  /*de40*/  HMMA.16816.F32.BF16 R48, R176, R42, R44 ;  /* 0x0000002ab030723c */ /* 0x000fe2000004182c */
[----:B------:R-:W4:Y:S04]  /*de50*/  LDSM.16.M88.4 R44, [R201+0x5800] ;  /* 0x00580000c92c783b */ /* 0x000f280000000200 */
[----:B------:R-:W4:Y:S03]  /*de60*/  LDSM.16.M88.4 R40, [R200+0x1000] ;  /* 0x00100000c828783b */ /* 0x000f260000000200 */
[----:B-1----:R-:W-:Y:S01]  /*de70*/  HMMA.16816.F32.BF16 R12, R180, R36, R12 ;  /* 0x00000024b40c723c */ /* 0x002fe2000004180c */
[----:B---3--:R-:W-:-:S04]  /*de80*/  FMUL.FTZ R0, R6, c[0x0][0x320] ;  /* 0x0000c80006007a20 */ /* 0x008fc80000410000 */
[----:B------:R1:W3:Y:S11]  /*de90*/  MUFU.TANH R109, R0 ;  /* 0x00000000006d7308 */ /* 0x0002f60000002400 */
[----:B------:R-:W-:Y:S01]  /*dea0*/  HMMA.16816.F32.BF16 R20, R180, R38, R48 ;  /* 0x00000026b414723c */ /* 0x000fe20000041830 */
[----:B------:R-:W3:Y:S04]  /*deb0*/  LDSM.16.M88.4 R36, [R2+0x5000] ;  /* 0x005000000224783b */ /* 0x000ee80000000200 */
[----:B------:R-:W-:Y:S01]  /*dec0*/  LDSM.16.M88.4 R48, [R2+0x5800] ;  /* 0x005800000230783b */ /* 0x000fe20000000200 */
[----:B-1----:R-:W-:-:S02]  /*ded0*/  FMUL.FTZ R0, R7, c[0x0][0x320] ;  /* 0x0000c80007007a20 */ /* 0x002fc40000410000 */
[----:B--2---:R-:W-:Y:S02]  /*dee0*/  HMMA.16816.F32.BF16 R4, R192, R60, R8 ;  /* 0x0000003cc004723c */ /* 0x004fe40000041808 */
[----:B------:R1:W2:Y:S06]  /*def0*/  MUFU.TANH R108, R0 ;  /* 0x00000000006c7308 */ /* 0x0002ac0000002400 */
[----:B------:R-:W-:Y:S08]  /*df00*/  HMMA.16816.F32.BF16 R8, R188, R78, R24 ;  /* 0x0000004ebc08723c */ /* 0x000ff00000041818 */
[----:B----4-:R-:W-:Y:S01]  /*df10*/  HMMA.16816.F32.BF16 R76, R176, R44, R116 ;  /* 0x0000002cb04c723c */ /* 0x010fe20000041874 */
[----:B-1----:R-:W-:-:S04]  /*df20*/  FMUL.FTZ R0, R16, c[0x0][0x320] ;  /* 0x0000c80010007a20 */ /* 0x002fc80000410000 */
[----:B------:R1:W4:Y:S03]  /*df30*/  MUFU.TANH R107, R0 ;  /* 0x00000000006b7308 */ /* 0x0003260000002400 */
[----:B------:R-:W-:Y:S01]  /*df40*/  HMMA.16816.F32.BF16 R72, R176, R46, R96 ;  /* 0x0000002eb048723c */ /* 0x000fe20000041860 */
[----:B------:R-:W2:Y:S01]  /*df50*/  LDSM.16.M88.4 R44, [R206+0x5800] ;  /* 0x00580000ce2c783b */ /* 0x000ea20000000200 */
[----:B-1----:R-:W-:-:S04]  /*df60*/  FMUL.FTZ R0, R17, c[0x0][0x320] ;  /* 0x0000c80011007a20 */ /* 0x002fc80000410000 */
[----:B------:R1:W1:Y:S02]  /*df70*/  MUFU.TANH R106, R0 ;  /* 0x00000000006a7308 */ /* 0x0002640000002400 */
[----:B-1----:R-:W-:-:S06]  /*df80*/  FMUL.FTZ R0, R18, c[0x0][0x320] ;  /* 0x0000c80012007a20 */ /* 0x002fcc0000410000 */
[----:B------:R1:W1:Y:S02]  /*df90*/  MUFU.TANH R105, R0 ;  /* 0x0000000000697308 */ /* 0x0002640000002400 */
[----:B-1----:R-:W-:Y:S02]  /*dfa0*/  FMUL.FTZ R0, R19, c[0x0][0x320] ;  /* 0x0000c80013007a20 */ /* 0x002fe40000410000 */
[----:B------:R-:W-:Y:S04]  /*dfb0*/  HMMA.16816.F32.BF16 R16, R188, R52, R12 ;  /* 0x00000034bc10723c */ /* 0x000fe8000004180c */
[----:B------:R1:W1:Y:S04]  /*dfc0*/  MUFU.TANH R104, R0 ;  /* 0x0000000000687308 */ /* 0x0002680000002400 */
[----:B------:R-:W-:Y:S01]  /*dfd0*/  HMMA.16816.F32.BF16 R12, R192, R62, R8 ;  /* 0x0000003ec00c723c */ /* 0x000fe20000041808 */
[----:B------:R-:W2:Y:S07]  /*dfe0*/  LDSM.16.M88.4 R60, [R201+0x6800] ;  /* 0x00680000c93c783b */ /* 0x000eae0000000200 */
[----:B------:R-:W-:Y:S01]  /*dff0*/  HMMA.16816.F32.BF16 R8, R180, R28, R64 ;  /* 0x0000001cb408723c */ /* 0x000fe20000041840 */
[----:B-1----:R-:W-:-:S04]  /*e000*/  FMUL.FTZ R0, R4, c[0x0][0x320] ;  /* 0x0000c80004007a20 */ /* 0x002fc80000410000 */
[----:B------:R1:W1:Y:S03]  /*e010*/  MUFU.TANH R91, R0 ;  /* 0x00000000005b7308 */ /* 0x0002660000002400 */
[----:B------:R-:W-:Y:S08]  /*e020*/  HMMA.16816.F32.BF16 R24, R192, R40, R16 ;  /* 0x00000028c018723c */ /* 0x000ff00000041810 */
[----:B------:R-:W-:Y:S01]  /*e030*/  HMMA.16816.F32.BF16 R64, R176, R56, R84 ;  /* 0x00000038b040723c */ /* 0x000fe20000041854 */
[----:B-1----:R-:W-:-:S07]  /*e040*/  FMUL.FTZ R0, R5, c[0x0][0x320] ;  /* 0x0000c80005007a20 */ /* 0x002fce0000410000 */
[----:B---3--:R-:W-:Y:S01]  /*e050*/  HMMA.16816.F32.BF16 R16, R188, R36, R8 ;  /* 0x00000024bc10723c */ /* 0x008fe20000041808 */
[----:B------:R1:W3:Y:S02]  /*e060*/  MUFU.TANH R90, R0 ;  /* 0x00000000005a7308 */ /* 0x0002e40000002400 */
[----:B-1----:R-:W-:-:S06]  /*e070*/  FMUL.FTZ R0, R6, c[0x0][0x320] ;  /* 0x0000c80006007a20 */ /* 0x002fcc0000410000 */
[----:B------:R1:W1:Y:S02]  /*e080*/  MUFU.TANH R34, R0 ;  /* 0x0000000000227308 */ /* 0x0002640000002400 */
[----:B-1----:R-:W-:Y:S02]  /*e090*/  FMUL.FTZ R0, R7, c[0x0][0x320] ;  /* 0x0000c80007007a20 */ /* 0x002fe40000410000 */
[----:B------:R-:W-:Y:S01]  /*e0a0*/  HMMA.16816.F32.BF16 R4, R188, R54, R20 ;  /* 0x00000036bc04723c */ /* 0x000fe20000041814 */
[----:B------:R-:W1:Y:S03]  /*e0b0*/  LDSM.16.M88.4 R52, [R200+0x1800] ;  /* 0x00180000c834783b */ /* 0x000e660000000200 */
[----:B------:R2:W1:Y:S04]  /*e0c0*/  MUFU.TANH R35, R0 ;  /* 0x0000000000237308 */ /* 0x0004680000002400 */
[----:B------:R-:W-:Y:S01]  /*e0d0*/  HMMA.16816.F32.BF16 R20, R180, R30, R80 ;  /* 0x0000001eb414723c */ /* 0x000fe20000041850 */
[----:B------:R-:W1:Y:S01]  /*e0e0*/  LDSM.16.M88.4 R28, [R206+0x6000] ;  /* 0x00600000ce1c783b */ /* 0x000e620000000200 */
[----:B--2---:R-:W-:-:S04]  /*e0f0*/  FMUL.FTZ R0, R12, c[0x0][0x320] ;  /* 0x0000c8000c007a20 */ /* 0x004fc80000410000 */
[----:B------:R2:W1:Y:S10]  /*e100*/  MUFU.TANH R89, R0 ;  /* 0x0000000000597308 */ /* 0x0004740000002400 */
[----:B------:R-:W-:Y:S01]  /*e110*/  HMMA.16816.F32.BF16 R4, R192, R42, R4 ;  /* 0x0000002ac004723c */ /* 0x000fe20000041804 */
[----:B------:R-:W1:Y:S07]  /*e120*/  LDSM.16.M88.4 R40, [R200+0x2000] ;  /* 0x00200000c828783b */ /* 0x000e6e0000000200 */
[----:B------:R-:W-:Y:S01]  /*e130*/  HMMA.16816.F32.BF16 R8, R188, R38, R20 ;  /* 0x00000026bc08723c */ /* 0x000fe20000041814 */
[----:B--2---:R-:W-:-:S07]  /*e140*/  FMUL.FTZ R0, R13, c[0x0][0x320] ;  /* 0x0000c8000d007a20 */ /* 0x004fce0000410000 */
[----:B------:R-:W-:Y:S01]  /*e150*/  HMMA.16816.F32.BF16 R20, R180, R46, R72 ;  /* 0x0000002eb414723c */ /* 0x000fe20000041848 */
[----:B------:R2:W1:Y:S07]  /*e160*/  MUFU.TANH R88, R0 ;  /* 0x0000000000587308 */ /* 0x00046e0000002400 */
[C---:B------:R-:W-:Y:S08]  /*e170*/  HMMA.16816.F32.BF16 R36, R176.reuse, R58, R100 ;  /* 0x0000003ab024723c */ /* 0x040ff00000041864 */
[----:B------:R-:W-:Y:S01]  /*e180*/  HMMA.16816.F32.BF16 R56, R176, R60, R112 ;  /* 0x0000003cb038723c */ /* 0x000fe20000041870 */
[----:B--2---:R-:W-:-:S04]  /*e190*/  FMUL.FTZ R0, R14, c[0x0][0x320] ;  /* 0x0000c8000e007a20 */ /* 0x004fc80000410000 */
[----:B------:R2:W1:Y:S02]  /*e1a0*/  MUFU.TANH R84, R0 ;  /* 0x0000000000547308 */ /* 0x0004640000002400 */
[----:B--2---:R-:W-:Y:S02]  /*e1b0*/  FMUL.FTZ R0, R15, c[0x0][0x320] ;  /* 0x0000c8000f007a20 */ /* 0x004fe40000410000 */
[----:B------:R-:W-:Y:S01]  /*e1c0*/  HMMA.16816.F32.BF16 R12, R180, R44, R76 ;  /* 0x0000002cb40c723c */ /* 0x000fe2000004184c */
[----:B------:R-:W-:Y:S03]  /*e1d0*/  LDSM.16.M88.4 R44, [R200+0x2800] ;  /* 0x00280000c82c783b */ /* 0x000fe60000000200 */
        /* <DEDUP_REMOVED lines=8> */
[----:B-1----:R-:W-:Y:S04]  /*e260*/  HMMA.16816.F32.BF16 R24, R192, R52, R16 ;  /* 0x00000034c018723c */ /* 0x002fe80000041810 */
[----:B------:R1:W2:Y:S04]  /*e270*/  MUFU.TANH R71, R0 ;  /* 0x0000000000477308 */ /* 0x0002a80000002400 */
[----:B------:R-:W-:Y:S08]  /*e280*/  HMMA.16816.F32.BF16 R16, R188, R48, R12 ;  /* 0x00000030bc10723c */ /* 0x000ff0000004180c */
[----:B------:R-:W-:Y:S01]  /*e290*/  HMMA.16816.F32.BF16 R12, R180, R28, R64 ;  /* 0x0000001cb40c723c */ /* 0x000fe20000041840 */
[----:B-1----:R-:W-:-:S04]  /*e2a0*/  FMUL.FTZ R0, R4, c[0x0][0x320] ;  /* 0x0000c80004007a20 */ /* 0x002fc80000410000 */
[----:B------:R1:W1:Y:S02]  /*e2b0*/  MUFU.TANH R79, R0 ;  /* 0x00000000004f7308 */ /* 0x0002640000002400 */
[----:B-1----:R-:W-:-:S06]  /*e2c0*/  FMUL.FTZ R0, R5, c[0x0][0x320] ;  /* 0x0000c80005007a20 */ /* 0x002fcc0000410000 */
[----:B------:R1:W1:Y:S02]  /*e2d0*/  MUFU.TANH R78, R0 ;  /* 0x00000000004e7308 */ /* 0x0002640000002400 */
[----:B-1----:R-:W-:-:S06]  /*e2e0*/  FMUL.FTZ R0, R6, c[0x0][0x320] ;  /* 0x0000c80006007a20 */ /* 0x002fcc0000410000 */
[----:B------:R1:W1:Y:S02]  /*e2f0*/  MUFU.TANH R77, R0 ;  /* 0x00000000004d7308 */ /* 0x0002640000002400 */
[----:B-1----:R-:W-:Y:S02]  /*e300*/  FMUL.FTZ R0, R7, c[0x0][0x320] ;  /* 0x0000c80007007a20 */ /* 0x002fe40000410000 */
[----:B------:R-:W-:Y:S01]  /*e310*/  HMMA.16816.F32.BF16 R4, R192, R54, R8 ;  /* 0x00000036c004723c */ /* 0x000fe20000041808 */
[----:B------:R-:W1:Y:S03]  /*e320*/  LDSM.16.M88.4 R52, [R2+0x6000] ;  /* 0x006000000234783b */ /* 0x000e660000000200 */
[----:B------:R2:W1:Y:S04]  /*e330*/  MUFU.TANH R75, R0 ;  /* 0x00000000004b7308 */ /* 0x0004680000002400 */
[----:B------:R-:W-:Y:S01]  /*e340*/  HMMA.16816.F32.BF16 R8, R188, R50, R20 ;  /* 0x00000032bc08723c */ /* 0x000fe20000041814 */
[----:B------:R-:W3:Y:S07]  /*e350*/  LDSM.16.M88.4 R48, [R206+0x6800] ;  /* 0x00680000ce30783b */ /* 0x000eee0000000200 */
[----:B------:R-:W-:Y:S01]  /*e360*/  HMMA.16816.F32.BF16 R20, R192, R40, R16 ;  /* 0x00000028c014723c */ /* 0x000fe20000041810 */
[----:B--2---:R-:W-:-:S04]  /*e370*/  FMUL.FTZ R0, R24, c[0x0][0x320] ;  /* 0x0000c80018007a20 */ /* 0x004fc80000410000 */
[----:B------:R2:W1:Y:S11]  /*e380*/  MUFU.TANH R74, R0 ;  /* 0x00000000004a7308 */ /* 0x0004760000002400 */
[----:B------:R-:W-:Y:S01]  /*e390*/  HMMA.16816.F32.BF16 R8, R192, R42, R8 ;  /* 0x0000002ac008723c */ /* 0x000fe20000041808 */
[----:B--2---:R-:W-:-:S07]  /*e3a0*/  FMUL.FTZ R0, R25, c[0x0][0x320] ;  /* 0x0000c80019007a20 */ /* 0x004fce0000410000 */
[----:B-1----:R-:W-:Y:S01]  /*e3b0*/  HMMA.16816.F32.BF16 R16, R188, R52, R12 ;  /* 0x00000034bc10723c */ /* 0x002fe2000004180c */
[----:B------:R1:W2:Y:S07]  /*e3c0*/  MUFU.TANH R76, R0 ;  /* 0x00000000004c7308 */ /* 0x0002ae0000002400 */
[----:B---3--:R-:W-:Y:S01]  /*e3d0*/  HMMA.16816.F32.BF16 R12, R180, R48, R56 ;  /* 0x00000030b40c723c */ /* 0x008fe20000041838 */
[----:B-1----:R-:W-:-:S04]  /*e3e0*/  FMUL.FTZ R0, R26, c[0x0][0x320] ;  /* 0x0000c8001a007a20 */ /* 0x002fc80000410000 */
[----:B------:R1:W3:Y:S02]  /*e3f0*/  MUFU.TANH R73, R0 ;  /* 0x0000000000497308 */ /* 0x0002e40000002400 */
[----:B-1----:R-:W-:Y:S02]  /*e400*/  FMUL.FTZ R0, R27, c[0x0][0x320] ;  /* 0x0000c8001b007a20 */ /* 0x002fe40000410000 */
[----:B------:R-:W-:Y:S01]  /*e410*/  HMMA.16816.F32.BF16 R24, R180, R30, R36 ;  /* 0x0000001eb418723c */ /* 0x000fe20000041824 */
[----:B------:R-:W1:Y:S03]  /*e420*/  LDSM.16.M88.4 R36, [R2+0x6800] ;  /* 0x006800000224783b */ /* 0x000e660000000200 */
[----:B------:R2:W1:Y:S01]  /*e430*/  MUFU.TANH R72, R0 ;  /* 0x0000000000487308 */ /* 0x0004620000002400 */
[----:B------:R-:W3:Y:S01]  /*e440*/  LDSM.16.M88.4 R28, [R200+0x3000] ;  /* 0x00300000c81c783b */ /* 0x000ee20000000200 */
[----:B------:R-:W-:-:S04]  /*e450*/  DEPBAR.LE SB0, 0x0 ;  /* 0x000080000000791a */ /* 0x000fc80000000000 */
[----:B--2---:R-:W-:-:S04]  /*e460*/  FMUL.FTZ R0, R4, c[0x0][0x320] ;  /* 0x0000c80004007a20 */ /* 0x004fc80000410000 */
[----:B------:R2:W1:Y:S10]  /*e470*/  MUFU.TANH R70, R0 ;  /* 0x0000000000467308 */ /* 0x0004740000002400 */
[----:B------:R-:W-:Y:S01]  /*e480*/  HMMA.16816.F32.BF16 R24, R188, R54, R24 ;  /* 0x00000036bc18723c */ /* 0x000fe20000041818 */
[----:B--2---:R-:W-:-:S07]  /*e490*/  FMUL.FTZ R0, R5, c[0x0][0x320] ;  /* 0x0000c80005007a20 */ /* 0x004fce0000410000 */
[----:B-1----:R-:W-:Y:S01]  /*e4a0*/  HMMA.16816.F32.BF16 R12, R188, R36, R12 ;  /* 0x00000024bc0c723c */ /* 0x002fe2000004180c */
[----:B------:R1:W2:Y:S02]  /*e4b0*/  MUFU.TANH R69, R0 ;  /* 0x0000000000457308 */ /* 0x0002a40000002400 */
[----:B-1----:R-:W-:-:S06]  /*e4c0*/  FMUL.FTZ R0, R6, c[0x0][0x320] ;  /* 0x0000c80006007a20 */ /* 0x002fcc0000410000 */
[----:B------:R1:W1:Y:S02]  /*e4d0*/  MUFU.TANH R61, R0 ;  /* 0x00000000003d7308 */ /* 0x0002640000002400 */
[----:B-1----:R-:W-:Y:S02]  /*e4e0*/  FMUL.FTZ R0, R7, c[0x0][0x320] ;  /* 0x0000c80007007a20 */ /* 0x002fe40000410000 */
[----:B------:R-:W-:Y:S04]  /*e4f0*/  HMMA.16816.F32.BF16 R4, R176, R62, R92 ;  /* 0x0000003eb004723c */ /* 0x000fe8000004185c */
[----:B------:R1:W1:Y:S02]  /*e500*/  MUFU.TANH R60, R0 ;  /* 0x00000000003c7308 */ /* 0x0002640000002400 */
[----:B-1----:R-:W-:-:S06]  /*e510*/  FMUL.FTZ R0, R20, c[0x0][0x320] ;  /* 0x0000c80014007a20 */ /* 0x002fcc0000410000 */
[----:B------:R1:W1:Y:S11]  /*e520*/  MUFU.TANH R53, R0 ;  /* 0x0000000000357308 */ /* 0x0002760000002400 */
[----:B------:R-:W-:Y:S01]  /*e530*/  @!UPT UIADD3 URZ, URZ, URZ, URZ ;  /* 0x0000003f3f3ff290 */ /* 0x000fe2000fffe03f */
[----:B------:R-:W-:Y:S01]  /*e540*/  HMMA.16816.F32.BF16 R4, R180, R50, R4 ;  /* 0x00000032b404723c */ /* 0x000fe20000041804 */
[----:B-1----:R-:W-:-:S04]  /*e550*/  FMUL.FTZ R0, R21, c[0x0][0x320] ;  /* 0x0000c80015007a20 */ /* 0x002fc80000410000 */
[----:B------:R1:W1:Y:S11]  /*e560*/  MUFU.TANH R52, R0 ;  /* 0x0000000000347308 */ /* 0x0002760000002400 */
[----:B------:R-:W-:Y:S08]  /*e570*/  @!UPT UIADD3 URZ, URZ, URZ, URZ ;  /* 0x0000003f3f3ff290 */ /* 0x000ff0000fffe03f */
[----:B------:R-:W-:Y:S01]  /*e580*/  HMMA.16816.F32.BF16 R4, R188, R38, R4 ;  /* 0x00000026bc04723c */ /* 0x000fe20000041804 */
[----:B-1----:R-:W-:-:S04]  /*e590*/  FMUL.FTZ R0, R22, c[0x0][0x320] ;  /* 0x0000c80016007a20 */ /* 0x002fc80000410000 */
[----:B------:R1:W1:Y:S11]  /*e5a0*/  MUFU.TANH R49, R0 ;  /* 0x0000000000317308 */ /* 0x0002760000002400 */
[----:B------:R-:W-:Y:S08]  /*e5b0*/  @!UPT UIADD3 URZ, URZ, URZ, URZ ;  /* 0x0000003f3f3ff290 */ /* 0x000ff0000fffe03f */
[----:B---3--:R-:W-:Y:S01]  /*e5c0*/  HMMA.16816.F32.BF16 R4, R192, R30, R4 ;  /* 0x0000001ec004723c */ /* 0x008fe20000041804 */
[----:B-1----:R-:W-:-:S07]  /*e5d0*/  FMUL.FTZ R0, R23, c[0x0][0x320] ;  /* 0x0000c80017007a20 */ /* 0x002fce0000410000 */
[C---:B------:R-:W-:Y:S01]  /*e5e0*/  HMMA.16816.F32.BF16 R20, R192.reuse, R44, R16 ;  /* 0x0000002cc014723c */ /* 0x040fe20000041810 */
[----:B------:R1:W3:Y:S07]  /*e5f0*/  MUFU.TANH R48, R0 ;  /* 0x0000000000307308 */ /* 0x0002ee0000002400 */
        /* <DEDUP_REMOVED lines=42> */
[----:B------:R-:W-:Y:S06]  /*e8a0*/  BAR.SYNC.DEFER_BLOCKING 0x0 ;  /* 0x0000000000007b1d */ /* 0x000fec0000010000 */
[----:B------:R-:W-:Y:S05]  /*e8b0*/  @!P0 BRA `(.L_x_332) ;  /* 0x0000034000008947 */ /* 0x000fea0003800000 */
[----:B-1234-:R-:W-:Y:S02]  /*e8c0*/  IADD3 R0, R241, -0x2, RZ ;  /* 0xfffffffef1007810 */ /* 0x01efe40007ffe0ff */
[----:B------:R-:W-:Y:S02]  /*e8d0*/  ISETP.GE.AND P3, PT, R228, 0x1, PT ;  /* 0x00000001e400780c */ /* 0x000fe40003f66270 */
[----:B------:R-:W-:-:S02]  /*e8e0*/  SHF.R.S32.HI R2, RZ, 0x1f, R0 ;  /* 0x0000001fff027819 */ /* 0x000fc40000011400 */
[C---:B------:R-:W-:Y:S02]  /*e8f0*/  ISETP.GE.AND P2, PT, R228.reuse, 0x21, PT ;  /* 0x00000021e400780c */ /* 0x040fe40003f46270 */
[----:B------:R-:W-:Y:S01]  /*e900*/  ISETP.GE.AND P1, PT, R228, 0x41, PT ;  /* 0x00000041e400780c */ /* 0x000fe20003f26270 */
[----:B------:R-:W-:Y:S02]  /*e910*/  IMAD R4, R2, c[0x0][0x1e0], RZ ;  /* 0x0000780002047a24 */ /* 0x000fe400078e02ff */
[----:B------:R-:W-:-:S04]  /*e920*/  IMAD.WIDE.U32 R2, R0, c[0x0][0x1e0], RZ ;  /* 0x0000780000027a25 */ /* 0x000fc800078e00ff */
        /* <DEDUP_REMOVED lines=12> */
[----:B------:R-:W-:Y:S02]  /*e9f0*/  @P3 LEA.HI.X R9, R0, c[0x0][0x1cc], R4, 0x1, P0 ;  /* 0x0000730000093a11 */ /* 0x000fe400000f0c04 */
[----:B------:R-:W-:Y:S01]  /*ea00*/  @P2 IADD3 R0, P4, R5, R152, RZ ;  /* 0x0000009805002210 */ /* 0x000fe20007f9e0ff */
[----:B------:R-:W-:Y:S01]  /*ea10*/  @P1 IMAD.MOV.U32 R5, RZ, RZ, c[0x0][0x1e0] ;  /* 0x00007800ff051624 */ /* 0x000fe200078e00ff */
        /* <DEDUP_REMOVED lines=30> */
.L_x_332:
[----:B--234-:R-:W-:Y:S05]  /*ec00*/  BSYNC B0 ;  /* 0x0000000000007941 */ /* 0x01cfea0003800000 */
.L_x_331:
[----:B-1----:R-:W-:Y:S01]  /*ec10*/  LEA.HI R0, R216, R250, RZ, 0x5 ;  /* 0x000000fad8007211 */ /* 0x002fe200078f28ff */
[----:B------:R-:W0:Y:S03]  /*ec20*/  LDGDEPBAR ;  /* 0x00000000000079af */ /* 0x000e260000000000 */
[----:B------:R-:W-:-:S05]  /*ec30*/  LOP3.LUT R0, R0, 0xffffffe0, RZ, 0xc0, !PT ;  /* 0xffffffe000007812 */ /* 0x000fca00078ec0ff */
[----:B------:R-:W-:-:S05]  /*ec40*/  IMAD.IADD R0, R250, 0x1, -R0 ;  /* 0x00000001fa007824 */ /* 0x000fca00078e0a00 */
[----:B------:R-:W-:-:S04]  /*ec50*/  SHF.R.S32.HI R2, RZ, 0x1f, R0 ;  /* 0x0000001fff027819 */ /* 0x000fc80000011400 */
[----:B------:R-:W-:-:S04]  /*ec60*/  LEA.HI R2, R2, R0, RZ, 0x2 ;  /* 0x0000000002027211 */ /* 0x000fc800078f10ff */
[----:B------:R-:W-:-:S05]  /*ec70*/  LOP3.LUT R2, R2, 0x7ffffffc, RZ, 0xc0, !PT ;  /* 0x7ffffffc02027812 */ /* 0x000fca00078ec0ff */
[----:B------:R-:W-:-:S04]  /*ec80*/  IMAD.IADD R0, R0, 0x1, -R2 ;  /* 0x0000000100007824 */ /* 0x000fc800078e0a02 */
[----:B------:R-:W-:-:S04]  /*ec90*/  IMAD.SHL.U32 R0, R0, 0x2, RZ ;  /* 0x0000000200007824 */ /* 0x000fc800078e00ff */
[----:B------:R-:W-:-:S05]  /*eca0*/  IMAD.IADD R0, R149, 0x1, -R0 ;  /* 0x0000000195007824 */ /* 0x000fca00078e0a00 */
        /* <DEDUP_REMOVED lines=14> */
[----:B------:R-:W-:Y:S02]  /*ed90*/  FSEL R20, R105, -INF , P2 ;  /* 0xff80000069147808 */ /* 0x000fe40001000000 */
[----:B------:R-:W-:Y:S02]  /*eda0*/  ISETP.GT.AND P2, PT, R0, 0x18, PT ;  /* 0x000000180000780c */ /* 0x000fe40003f44270 */
[----:B------:R-:W-:Y:S02]  /*edb0*/  FSEL R25, R90, -INF , P6 ;  /* 0xff8000005a197808 */ /* 0x000fe40003000000 */
[----:B------:R-:W-:-:S02]  /*edc0*/  FMNMX.FTZ R2, R24, R2, !PT ;  /* 0x0000000218027209 */ /* 0x000fc40007810000 */
[----:B------:R-:W-:Y:S02]  /*edd0*/  FSEL R10, R109, -INF , P1 ;  /* 0xff8000006d0a7808 */ /* 0x000fe40000800000 */
[----:B------:R-:W-:Y:S02]  /*ede0*/  ISETP.GT.AND P5, PT, R0, 0x19, PT ;  /* 0x000000190000780c */ /* 0x000fe40003fa4270 */
[----:B------:R-:W-:Y:S02]  /*edf0*/  FSEL R11, R108, -INF , P0 ;  /* 0xff8000006c0b7808 */ /* 0x000fe40000000000 */
[----:B------:R-:W-:Y:S02]  /*ee00*/  FSEL R26, R89, -INF , P2 ;  /* 0xff800000591a7808 */ /* 0x000fe40001000000 */
        /* <DEDUP_REMOVED lines=10> */
[----:B------:R-:W-:Y:S02]  /*eeb0*/  FSEL R97, R71, -INF , P0 ;  /* 0xff80000047617808 */ /* 0x000fe40000000000 */
        /* <DEDUP_REMOVED lines=11> */
[----:B------:R-:W-:Y:S02]  /*ef70*/  FSEL R64, R84, -INF , P2 ;  /* 0xff80000054407808 */ /* 0x000fe40001000000 */
[----:B------:R-:W-:Y:S02]  /*ef80*/  FSEL R96, R78, -INF , P4 ;  /* 0xff8000004e607808 */ /* 0x000fe40002000000 */
[----:B------:R-:W-:Y:S02]  /*ef90*/  ISETP.GT.AND P5, PT, R0, 0x30, PT ;  /* 0x000000300000780c */ /* 0x000fe40003fa4270 */
        /* <DEDUP_REMOVED lines=8> */
[----:B------:R-:W-:Y:S02]  /*f020*/  FSEL R131, R76, -INF , P3 ;  /* 0xff8000004c837808 */ /* 0x000fe40001800000 */
[----:B------:R-:W-:Y:S02]  /*f030*/  FSEL R98, R80, -INF , P1 ;  /* 0xff80000050627808 */ /* 0x000fe40000800000 */
[----:B------:R-:W-:Y:S02]  /*f040*/  ISETP.GT.AND P3, PT, R0, 0x38, PT ;  /* 0x000000380000780c */ /* 0x000fe40003f64270 */
        /* <DEDUP_REMOVED lines=22> */
[----:B------:R-:W-:Y:S02]  /*f1b0*/  FMNMX.FTZ R3, R149, R3, !PT ;  /* 0x0000000395037209 */ /* 0x000fe40007810000 */
[----:B------:R-:W-:Y:S02]  /*f1c0*/  FMNMX.FTZ R2, R154, R2, !PT ;  /* 0x000000029a027209 */ /* 0x000fe40007810000 */
[----:B------:R-:W-:Y:S02]  /*f1d0*/  FSEL R162, R43, -INF , P0 ;  /* 0xff8000002ba27808 */ /* 0x000fe40000000000 */
[----:B------:R-:W-:-:S02]  /*f1e0*/  FSEL R152, R61, -INF , P3 ;  /* 0xff8000003d987808 */ /* 0x000fc40001800000 */
[----:B------:R-:W-:Y:S02]  /*f1f0*/  FSEL R160, R44, -INF , P5 ;  /* 0xff8000002ca07808 */ /* 0x000fe40002800000 */
[----:B------:R-:W-:Y:S02]  /*f200*/  FMNMX.FTZ R3, R150, R3, !PT ;  /* 0x0000000396037209 */ /* 0x000fe40007810000 */
[----:B------:R-:W-:Y:S02]  /*f210*/  FMNMX.FTZ R2, R155, R2, !PT ;  /* 0x000000029b027209 */ /* 0x000fe40007810000 */
[----:B------:R-:W-:Y:S02]  /*f220*/  ISETP.GT.AND P0, PT, R0, 0x50, PT ;  /* 0x000000500000780c */ /* 0x000fe40003f04270 */
[----:B------:R-:W-:Y:S02]  /*f230*/  FSEL R163, R48, -INF , P1 ;  /* 0xff80000030a37808 */ /* 0x000fe40000800000 */
[----:B------:R-:W-:-:S02]  /*f240*/  FSEL R151, R60, -INF , P6 ;  /* 0xff8000003c977808 */ /* 0x000fc40003000000 */
[----:B------:R-:W-:Y:S02]  /*f250*/  FSEL R166, R40, -INF , P0 ;  /* 0xff80000028a67808 */ /* 0x000fe40000000000 */
[----:B------:R-:W-:Y:S02]  /*f260*/  ISETP.GT.AND P1, PT, R0, 0x51, PT ;  /* 0x000000510000780c */ /* 0x000fe40003f24270 */
        /* <DEDUP_REMOVED lines=9> */
[----:B------:R-:W-:-:S02]  /*f300*/  FMNMX.FTZ R3, R161, R3, !PT ;  /* 0x00000003a1037209 */ /* 0x000fc40007810000 */
[----:B------:R-:W-:Y:S02]  /*f310*/  FMNMX.FTZ R2, R172, R2, !PT ;  /* 0x00000002ac027209 */ /* 0x000fe40007810000 */
[----:B------:R-:W-:Y:S02]  /*f320*/  ISETP.GT.AND P3, PT, R0, 0x60, PT ;  /* 0x000000600000780c */ /* 0x000fe40003f64270 */
        /* <DEDUP_REMOVED lines=9> */
[C---:B------:R-:W-:Y:S01]  /*f3c0*/  ISETP.GT.AND P1, PT, R0.reuse, 0x68, PT ;  /* 0x000000680000780c */ /* 0x040fe20003f24270 */
[----:B------:R-:W-:Y:S01]  /*f3d0*/  LDSM.16.MT88.4 R40, [R203+0x3800] ;  /* 0x00380000cb28783b */ /* 0x000fe20000004200 */
        /* <DEDUP_REMOVED lines=22> */
[----:B------:R-:W-:-:S02]  /*f540*/  FMNMX.FTZ R2, R218, R2, !PT ;  /* 0x00000002da027209 */ /* 0x000fc40007810000 */
[----:B------:R-:W-:Y:S02]  /*f550*/  FSEL R219, R17, -INF , P1 ;  /* 0xff80000011db7808 */ /* 0x000fe40000800000 */
[----:B------:R-:W-:Y:S01]  /*f560*/  FMNMX.FTZ R2, R220, R2, !PT ;  /* 0x00000002dc027209 */ /* 0x000fe20007810000 */
[----:B------:R-:W-:Y:S01]  /*f570*/  LDSM.16.MT88.4 R16, [R202] ;  /* 0x00000000ca10783b */ /* 0x000fe20000004200 */
        /* <DEDUP_REMOVED lines=41> */
[C---:B------:R-:W-:Y:S08]  /*f810*/  HMMA.16816.F32.BF16 R80, R4.reuse, R16, RZ ;  /* 0x000000100450723c */ /* 0x040ff000000418ff */
[----:B------:R-:W-:Y:S01]  /*f820*/  HMMA.16816.F32.BF16 R76, R4, R18, RZ ;  /* 0x00000012044c723c */ /* 0x000fe200000418ff */
[----:B------:R-:W4:Y:S01]  /*f830*/  LDSM.16.MT88.4 R16, [R202+0x3800] ;  /* 0x00380000ca10783b */ /* 0x000f220000004200 */
[----:B---3--:R-:W-:-:S06]  /*f840*/  FFMA.FTZ R3, R25, c[0x0][0x2d0], -R2 ;  /* 0x0000b40019037a23 */ /* 0x008fcc0000010802 */
[C---:B-1----:R-:W-:Y:S01]  /*f850*/  HMMA.16816.F32.BF16 R56, R4.reuse, R8, RZ ;  /* 0x000000080438723c */ /* 0x042fe200000418ff */
[----:B------:R1:W3:Y:S07]  /*f860*/  MUFU.EX2 R232, R3 ;  /* 0x0000000300e87308 */ /* 0x0002ee0000000800 */
[C---:B------:R-:W-:Y:S01]  /*f870*/  HMMA.16816.F32.BF16 R48, R4.reuse, R10, RZ ;  /* 0x0000000a0430723c */ /* 0x040fe200000418ff */
[----:B------:R-:W5:Y:S07]  /*f880*/  LDSM.16.MT88.4 R8, [R204+0x3800] ;  /* 0x00380000cc08783b */ /* 0x000f6e0000004200 */
[----:B------:R-:W-:Y:S01]  /*f890*/  HMMA.16816.F32.BF16 R72, R4, R12, RZ ;  /* 0x0000000c0448723c */ /* 0x000fe200000418ff */
[----:B-1----:R-:W-:-:S04]  /*f8a0*/  FFMA.FTZ R3, R26, c[0x0][0x2d0], -R2 ;  /* 0x0000b4001a037a23 */ /* 0x002fc80000010802 */
[----:B------:R1:W-:Y:S03]  /*f8b0*/  MUFU.EX2 R226, R3 ;  /* 0x0000000300e27308 */ /* 0x0003e60000000800 */
[C---:B------:R-:W-:Y:S01]  /*f8c0*/  HMMA.16816.F32.BF16 R60, R4.reuse, R14, RZ ;  /* 0x0000000e043c723c */ /* 0x040fe200000418ff */
[----:B------:R-:W-:Y:S07]  /*f8d0*/  LDSM.16.MT88.4 R12, [R205+0x800] ;  /* 0x00080000cd0c783b */ /* 0x000fee0000004200 */
[----:B--2---:R-:W-:Y:S01]  /*f8e0*/  HMMA.16816.F32.BF16 R52, R4, R20, RZ ;  /* 0x000000140434723c */ /* 0x004fe200000418ff */
[----:B-1----:R-:W-:-:S02]  /*f8f0*/  FFMA.FTZ R3, R27, c[0x0][0x2d0], -R2 ;  /* 0x0000b4001b037a23 */ /* 0x002fc40000010802 */
[----:B------:R-:W1:Y:S05]  /*f900*/  LDSM.16.MT88.4 R24, [R203+0x800] ;  /* 0x00080000cb18783b */ /* 0x000e6a0000004200 */
[C---:B----4-:R-:W-:Y:S01]  /*f910*/  HMMA.16816.F32.BF16 R84, R4.reuse, R16, RZ ;  /* 0x000000100454723c */ /* 0x050fe200000418ff */
[----:B------:R2:W4:Y:S07]  /*f920*/  MUFU.EX2 R235, R3 ;  /* 0x0000000300eb7308 */ /* 0x00052e0000000800 */
[C---:B------:R-:W-:Y:S01]  /*f930*/  HMMA.16816.F32.BF16 R88, R4.reuse, R18, RZ ;  /* 0x000000120458723c */ /* 0x040fe200000418ff */
[----:B------:R-:W1:Y:S07]  /*f940*/  LDSM.16.MT88.4 R16, [R204+0x800] ;  /* 0x00080000cc10783b */ /* 0x000e6e0000004200 */
[C---:B------:R-:W-:Y:S01]  /*f950*/  HMMA.16816.F32.BF16 R44, R4.reuse, R22, RZ ;  /* 0x00000016042c723c */ /* 0x040fe200000418ff */
[--C-:B--2---:R-:W-:Y:S01]  /*f960*/  FFMA.FTZ R3, R34, c[0x0][0x2d0], -R0.reuse ;  /* 0x0000b40022037a23 */ /* 0x104fe20000010800 */
[----:B------:R-:W2:Y:S03]  /*f970*/  LDSM.16.MT88.4 R20, [R202+0x4000] ;  /* 0x00400000ca14783b */ /* 0x000ea60000004200 */
[----:B------:R3:W-:Y:S03]  /*f980*/  MUFU.EX2 R224, R3 ;  /* 0x0000000300e07308 */ /* 0x0007e60000000800 */
[C---:B------:R-:W-:Y:S08]  /*f990*/  HMMA.16816.F32.BF16 R104, R4.reuse, R40, RZ ;  /* 0x000000280468723c */ /* 0x040ff000000418ff */
[----:B------:R-:W-:Y:S01]  /*f9a0*/  HMMA.16816.F32.BF16 R40, R4, R42, RZ ;  /* 0x0000002a0428723c */ /* 0x000fe200000418ff */
[----:B---3--:R-:W-:-:S07]  /*f9b0*/  FFMA.FTZ R3, R35, c[0x0][0x2d0], -R0 ;  /* 0x0000b40023037a23 */ /* 0x008fce0000010800 */
[C---:B------:R-:W-:Y:S01]  /*f9c0*/  HMMA.16816.F32.BF16 R112, R4.reuse, R28, RZ ;  /* 0x0000001c0470723c */ /* 0x040fe200000418ff */
[----:B------:R3:W1:Y:S07]  /*f9d0*/  MUFU.EX2 R222, R3 ;  /* 0x0000000300de7308 */ /* 0x00066e0000000800 */
[C---:B------:R-:W-:Y:S01]  /*f9e0*/  HMMA.16816.F32.BF16 R120, R4.reuse, R30, RZ ;  /* 0x0000001e0478723c */ /* 0x040fe200000418ff */
[----:B------:R-:W2:Y:S07]  /*f9f0*/  LDSM.16.MT88.4 R28, [R203+0x4000] ;  /* 0x00400000cb1c783b */ /* 0x000eae0000004200 */
[----:B-----5:R-:W-:Y:S01]  /*fa00*/  HMMA.16816.F32.BF16 R124, R4, R8, RZ ;  /* 0x00000008047c723c */ /* 0x020fe200000418ff */
[----:B---3--:R-:W-:-:S04]  /*fa10*/  FFMA.FTZ R3, R64, c[0x0][0x2d0], -R0 ;  /* 0x0000b40040037a23 */ /* 0x008fc80000010800 */
[----:B------:R3:W-:Y:S03]  /*fa20*/  MUFU.EX2 R223, R3 ;  /* 0x0000000300df7308 */ /* 0x0007e60000000800 */
[----:B------:R-:W-:Y:S01]  /*fa30*/  HMMA.16816.F32.BF16 R116, R4, R10, RZ ;  /* 0x0000000a0474723c */ /* 0x000fe200000418ff */
[----:B------:R-:W-:Y:S06]  /*fa40*/  LDSM.16.MT88.4 R8, [R204+0x4000] ;  /* 0x00400000cc08783b */ /* 0x000fec0000004200 */
[----:B------:R-:W-:-:S02]  /*fa50*/  F2FP.BF16.PACK_AB R4, R232, R227 ;  /* 0x000000e3e804723e */ /* 0x000fc400000010ff */
[----:B----4-:R-:W-:Y:S02]  /*fa60*/  F2FP.BF16.PACK_AB R6, R235, R226 ;  /* 0x000000e2eb06723e */ /* 0x010fe400000010ff */
[----:B-1----:R-:W-:Y:S01]  /*fa70*/  F2FP.BF16.PACK_AB R5, R222, R224 ;  /* 0x000000e0de05723e */ /* 0x002fe200000010ff */
[----:B---3--:R-:W-:-:S04]  /*fa80*/  FFMA.FTZ R3, R65, c[0x0][0x2d0], -R0 ;  /* 0x0000b40041037a23 */ /* 0x008fc80000010800 */
[----:B------:R1:W3:Y:S02]  /*fa90*/  MUFU.EX2 R225, R3 ;  /* 0x0000000300e17308 */ /* 0x0002e40000000800 */
[----:B-1----:R-:W-:Y:S01]  /*faa0*/  FFMA.FTZ R3, R66, c[0x0][0x2d0], -R2 ;  /* 0x0000b40042037a23 */ /* 0x002fe20000010802 */
[----:B---3--:R-:W-:-:S05]  /*fab0*/  F2FP.BF16.PACK_AB R7, R225, R223 ;  /* 0x000000dfe107723e */ /* 0x008fca00000010ff */
[----:B------:R1:W-:Y:S02]  /*fac0*/  MUFU.EX2 R213, R3 ;  /* 0x0000000300d57308 */ /* 0x0003e40000000800 */
[C---:B------:R-:W-:Y:S08]  /*fad0*/  HMMA.16816.F32.BF16 R100, R4.reuse, R26, R60 ;  /* 0x0000001a0464723c */ /* 0x040ff0000004183c */
[----:B------:R-:W-:Y:S01]  /*fae0*/  HMMA.16816.F32.BF16 R92, R4, R12, R56 ;  /* 0x0000000c045c723c */ /* 0x000fe20000041838 */
[----:B-1----:R-:W-:-:S04]  /*faf0*/  FFMA.FTZ R3, R71, c[0x0][0x2d0], -R2 ;  /* 0x0000b40047037a23 */ /* 0x002fc80000010802 */
[----:B------:R1:W3:Y:S03]  /*fb00*/  MUFU.EX2 R211, R3 ;  /* 0x0000000300d37308 */ /* 0x0002e60000000800 */
[C---:B------:R-:W-:Y:S01]  /*fb10*/  HMMA.16816.F32.BF16 R60, R4.reuse, R14, R48 ;  /* 0x0000000e043c723c */ /* 0x040fe20000041830 */
[----:B------:R-:W4:Y:S07]  /*fb20*/  LDSM.16.MT88.4 R12, [R205+0x4000] ;  /* 0x00400000cd0c783b */ /* 0x000f2e0000004200 */
[----:B------:R-:W-:Y:S01]  /*fb30*/  HMMA.16816.F32.BF16 R56, R4, R16, R52 ;  /* 0x000000100438723c */ /* 0x000fe20000041834 */
[----:B-1----:R-:W-:-:S07]  /*fb40*/  FFMA.FTZ R3, R67, c[0x0][0x2d0], -R2 ;  /* 0x0000b40043037a23 */ /* 0x002fce0000010802 */
[C---:B------:R-:W-:Y:S01]  /*fb50*/  HMMA.16816.F32.BF16 R44, R4.reuse, R18, R44 ;  /* 0x00000012042c723c */ /* 0x040fe2000004182c */
[----:B------:R-:W1:Y:S01]  /*fb60*/  LDSM.16.MT88.4 R16, [R205+0x1000] ;  /* 0x00100000cd10783b */ /* 0x000e620000004200 */
[----:B------:R5:W-:Y:S06]  /*fb70*/  MUFU.EX2 R199, R3 ;  /* 0x0000000300c77308 */ /* 0x000bec0000000800 */
[C---:B------:R-:W-:Y:S01]  /*fb80*/  HMMA.16816.F32.BF16 R108, R4.reuse, R24, R72 ;  /* 0x00000018046c723c */ /* 0x040fe20000041848 */
[----:B------:R-:W1:Y:S07]  /*fb90*/  LDSM.16.MT88.4 R24, [R202+0x1000] ;  /* 0x00100000ca18783b */ /* 0x000e6e0000004200 */
[----:B------:R-:W-:Y:S01]  /*fba0*/  HMMA.16816.F32.BF16 R140, R4, R38, R76 ;  /* 0x00000026048c723c */ /* 0x000fe2000004184c */
[----:B-----5:R-:W-:-:S04]  /*fbb0*/  FFMA.FTZ R3, R96, c[0x0][0x2d0], -R2 ;  /* 0x0000b40060037a23 */ /* 0x020fc80000010802 */
[----:B------:R5:W1:Y:S03]  /*fbc0*/  MUFU.EX2 R212, R3 ;  /* 0x0000000300d47308 */ /* 0x000a660000000800 */
[C---:B------:R-:W-:Y:S01]  /*fbd0*/  HMMA.16816.F32.BF16 R144, R4.reuse, R36, R80 ;  /* 0x000000240490723c */ /* 0x040fe20000041850 */
[----:B------:R-:W-:Y:S07]  /*fbe0*/  LDSM.16.MT88.4 R36, [R204+0x1000] ;  /* 0x00100000cc24783b */ /* 0x000fee0000004200 */
[----:B--2---:R-:W-:Y:S01]  /*fbf0*/  HMMA.16816.F32.BF16 R52, R4, R20, R84 ;  /* 0x000000140434723c */ /* 0x004fe20000041854 */
[----:B-----5:R-:W-:-:S07]  /*fc00*/  FFMA.FTZ R3, R98, c[0x0][0x2d0], -R0 ;  /* 0x0000b40062037a23 */ /* 0x020fce0000010800 */
[C---:B------:R-:W-:Y:S01]  /*fc10*/  HMMA.16816.F32.BF16 R48, R4.reuse, R22, R88 ;  /* 0x000000160430723c */ /* 0x040fe20000041858 */
[----:B------:R-:W2:Y:S01]  /*fc20*/  LDSM.16.MT88.4 R20, [R203+0x1000] ;  /* 0x00100000cb14783b */ /* 0x000ea20000004200 */
[----:B------:R5:W-:Y:S06]  /*fc30*/  MUFU.EX2 R198, R3 ;  /* 0x0000000300c67308 */ /* 0x000bec0000000800 */
[C---:B------:R-:W-:Y:S08]  /*fc40*/  HMMA.16816.F32.BF16 R76, R4.reuse, R30, R40 ;  /* 0x0000001e044c723c */ /* 0x040ff00000041828 */
[----:B------:R-:W-:Y:S01]  /*fc50*/  HMMA.16816.F32.BF16 R84, R4, R28, R104 ;  /* 0x0000001c0454723c */ /* 0x000fe20000041868 */
[----:B------:R-:W1:Y:S01]  /*fc60*/  LDSM.16.MT88.4 R28, [R203+0x4800] ;  /* 0x00480000cb1c783b */ /* 0x000e620000004200 */
[----:B-----5:R-:W-:-:S04]  /*fc70*/  FFMA.FTZ R3, R97, c[0x0][0x2d0], -R0 ;  /* 0x0000b40061037a23 */ /* 0x020fc80000010800 */
[----:B------:R5:W1:Y:S02]  /*fc80*/  MUFU.EX2 R197, R3 ;  /* 0x0000000300c57308 */ /* 0x000a640000000800 */
[C---:B----4-:R-:W-:Y:S08]  /*fc90*/  HMMA.16816.F32.BF16 R80, R4.reuse, R12, R112 ;  /* 0x0000000c0450723c */ /* 0x050ff00000041870 */
[----:B------:R-:W-:Y:S01]  /*fca0*/  HMMA.16816.F32.BF16 R72, R4, R14, R120 ;  /* 0x0000000e0448723c */ /* 0x000fe20000041878 */
[----:B------:R-:W-:Y:S01]  /*fcb0*/  LDSM.16.MT88.4 R12, [R204+0x4800] ;  /* 0x00480000cc0c783b */ /* 0x000fe20000004200 */
[----:B-----5:R-:W-:-:S06]  /*fcc0*/  FFMA.FTZ R3, R99, c[0x0][0x2d0], -R0 ;  /* 0x0000b40063037a23 */ /* 0x020fcc0000010800 */
[C---:B------:R-:W-:Y:S01]  /*fcd0*/  HMMA.16816.F32.BF16 R64, R4.reuse, R8, R124 ;  /* 0x000000080440723c */ /* 0x040fe2000004187c */
[----:B------:R4:W-:Y:S07]  /*fce0*/  MUFU.EX2 R196, R3 ;  /* 0x0000000300c47308 */ /* 0x0009ee0000000800 */
[----:B------:R-:W-:Y:S01]  /*fcf0*/  HMMA.16816.F32.BF16 R40, R4, R10, R116 ;  /* 0x0000000a0428723c */ /* 0x000fe20000041874 */
[----:B------:R-:W-:Y:S06]  /*fd00*/  LDSM.16.MT88.4 R8, [R202+0x4800] ;  /* 0x00480000ca08783b */ /* 0x000fec0000004200 */
[----:B---3--:R-:W-:-:S02]  /*fd10*/  F2FP.BF16.PACK_AB R4, R211, R213 ;  /* 0x000000d5d304723e */ /* 0x008fc400000010ff */
[----:B-1----:R-:W-:Y:S01]  /*fd20*/  F2FP.BF16.PACK_AB R6, R212, R199 ;  /* 0x000000c7d406723e */ /* 0x002fe200000010ff */
[----:B----4-:R-:W-:Y:S01]  /*fd30*/  FFMA.FTZ R3, R128, c[0x0][0x2d0], -R0 ;  /* 0x0000b40080037a23 */ /* 0x010fe20000010800 */
[----:B------:R-:W-:-:S03]  /*fd40*/  F2FP.BF16.PACK_AB R5, R197, R198 ;  /* 0x000000c6c505723e */ /* 0x000fc600000010ff */
[----:B------:R-:W1:Y:S02]  /*fd50*/  MUFU.EX2 R187, R3 ;  /* 0x0000000300bb7308 */ /* 0x000e640000000800 */
[----:B-1----:R-:W-:Y:S01]  /*fd60*/  F2FP.BF16.PACK_AB R7, R187, R196 ;  /* 0x000000c4bb07723e */ /* 0x002fe200000010ff */
[----:B------:R-:W-:-:S05]  /*fd70*/  FFMA.FTZ R3, R130, c[0x0][0x2d0], -R2 ;  /* 0x0000b40082037a23 */ /* 0x000fca0000010802 */
[----:B------:R1:W-:Y:S01]  /*fd80*/  MUFU.EX2 R245, R3 ;  /* 0x0000000300f57308 */ /* 0x0003e20000000800 */
[C---:B------:R-:W-:Y:S08]  /*fd90*/  HMMA.16816.F32.BF16 R104, R4.reuse, R16, R92 ;  /* 0x000000100468723c */ /* 0x040ff0000004185c */
[----:B------:R-:W-:Y:S01]  /*fda0*/  HMMA.16816.F32.BF16 R112, R4, R18, R60 ;  /* 0x000000120470723c */ /* 0x000fe2000004183c */
[----:B------:R-:W3:Y:S01]  /*fdb0*/  LDSM.16.MT88.4 R16, [R205+0x4800] ;  /* 0x00480000cd10783b */ /* 0x000ee20000004200 */
[----:B-1----:R-:W-:-:S06]  /*fdc0*/  FFMA.FTZ R3, R131, c[0x0][0x2d0], -R2 ;  /* 0x0000b40083037a23 */ /* 0x002fcc0000010802 */
[C---:B------:R-:W-:Y:S01]  /*fdd0*/  HMMA.16816.F32.BF16 R124, R4.reuse, R24, R144 ;  /* 0x00000018047c723c */ /* 0x040fe20000041890 */
[----:B------:R1:W4:Y:S07]  /*fde0*/  MUFU.EX2 R244, R3 ;  /* 0x0000000300f47308 */ /* 0x00032e0000000800 */
[C---:B------:R-:W-:Y:S01]  /*fdf0*/  HMMA.16816.F32.BF16 R140, R4.reuse, R26, R140 ;  /* 0x0000001a048c723c */ /* 0x040fe2000004188c */
[----:B------:R-:W5:Y:S07]  /*fe00*/  LDSM.16.MT88.4 R24, [R202+0x1800] ;  /* 0x00180000ca18783b */ /* 0x000f6e0000004200 */
[----:B--2---:R-:W-:Y:S01]  /*fe10*/  HMMA.16816.F32.BF16 R120, R4, R20, R108 ;  /* 0x000000140478723c */ /* 0x004fe2000004186c */
[----:B-1----:R-:W-:-:S04]  /*fe20*/  FFMA.FTZ R3, R129, c[0x0][0x2d0], -R2 ;  /* 0x0000b40081037a23 */ /* 0x002fc80000010802 */
[----:B------:R1:W-:Y:S03]  /*fe30*/  MUFU.EX2 R165, R3 ;  /* 0x0000000300a57308 */ /* 0x0003e60000000800 */
[C---:B------:R-:W-:Y:S01]  /*fe40*/  HMMA.16816.F32.BF16 R116, R4.reuse, R22, R100 ;  /* 0x000000160474723c */ /* 0x040fe20000041864 */
[----:B------:R-:W2:Y:S07]  /*fe50*/  LDSM.16.MT88.4 R20, [R203+0x1800] ;  /* 0x00180000cb14783b */ /* 0x000eae0000004200 */
[----:B------:R-:W-:Y:S01]  /*fe60*/  HMMA.16816.F32.BF16 R100, R4, R36, R56 ;  /* 0x000000240464723c */ /* 0x000fe20000041838 */
[----:B-1----:R-:W-:-:S07]  /*fe70*/  FFMA.FTZ R3, R148, c[0x0][0x2d0], -R2 ;  /* 0x0000b40094037a23 */ /* 0x002fce0000010802 */
[C---:B------:R-:W-:Y:S01]  /*fe80*/  HMMA.16816.F32.BF16 R44, R4.reuse, R38, R44 ;  /* 0x00000026042c723c */ /* 0x040fe2000004182c */
[----:B------:R-:W1:Y:S01]  /*fe90*/  LDSM.16.MT88.4 R36, [R205+0x1800] ;  /* 0x00180000cd24783b */ /* 0x000e620000004200 */
[----:B------:R3:W1:Y:S06]  /*fea0*/  MUFU.EX2 R167, R3 ;  /* 0x0000000300a77308 */ /* 0x00066c0000000800 */
[C---:B------:R-:W-:Y:S08]  /*feb0*/  HMMA.16816.F32.BF16 R92, R4.reuse, R28, R84 ;  /* 0x0000001c045c723c */ /* 0x040ff00000041854 */
[----:B------:R-:W-:Y:S01]  /*fec0*/  HMMA.16816.F32.BF16 R128, R4, R30, R76 ;  /* 0x0000001e0480723c */ /* 0x000fe2000004184c */
[----:B------:R-:W1:Y:S01]  /*fed0*/  LDSM.16.MT88.4 R28, [R204+0x1800] ;  /* 0x00180000cc1c783b */ /* 0x000e620000004200 */
[----:B---3--:R-:W-:-:S04]  /*fee0*/  FFMA.FTZ R3, R149, c[0x0][0x2d0], -R0 ;  /* 0x0000b40095037a23 */ /* 0x008fc80000010800 */
[----:B------:R3:W-:Y:S02]  /*fef0*/  MUFU.EX2 R243, R3 ;  /* 0x0000000300f37308 */ /* 0x0007e40000000800 */
[C---:B------:R-:W-:Y:S08]  /*ff00*/  HMMA.16816.F32.BF16 R88, R4.reuse, R16, R80 ;  /* 0x000000100458723c */ /* 0x040ff00000041850 */
[----:B------:R-:W-:Y:S01]  /*ff10*/  HMMA.16816.F32.BF16 R84, R4, R18, R72 ;  /* 0x000000120454723c */ /* 0x000fe20000041848 */
[----:B------:R-:W1:Y:S01]  /*ff20*/  LDSM.16.MT88.4 R16, [R205+0x5000] ;  /* 0x00500000cd10783b */ /* 0x000e620000004200 */
[----:B---3--:R-:W-:-:S06]  /*ff30*/  FFMA.FTZ R3, R150, c[0x0][0x2d0], -R0 ;  /* 0x0000b40096037a23 */ /* 0x008fcc0000010800 */
[C---:B------:R-:W-:Y:S01]  /*ff40*/  HMMA.16816.F32.BF16 R80, R4.reuse, R12, R64 ;  /* 0x0000000c0450723c */ /* 0x040fe20000041840 */
[----:B------:R3:W1:Y:S07]  /*ff50*/  MUFU.EX2 R242, R3 ;  /* 0x0000000300f27308 */ /* 0x00066e0000000800 */
[C---:B------:R-:W-:Y:S01]  /*ff60*/  HMMA.16816.F32.BF16 R56, R4.reuse, R14, R40 ;  /* 0x0000000e0438723c */ /* 0x040fe20000041828 */
[----:B------:R-:W2:Y:S07]  /*ff70*/  LDSM.16.MT88.4 R12, [R203+0x5000] ;  /* 0x00500000cb0c783b */ /* 0x000eae0000004200 */
[----:B------:R-:W-:Y:S01]  /*ff80*/  HMMA.16816.F32.BF16 R96, R4, R8, R52 ;  /* 0x000000080460723c */ /* 0x000fe20000041834 */
[----:B---3--:R-:W-:-:S04]  /*ff90*/  FFMA.FTZ R3, R152, c[0x0][0x2d0], -R0 ;  /* 0x0000b40098037a23 */ /* 0x008fc80000010800 */
[----:B------:R3:W-:Y:S03]  /*ffa0*/  MUFU.EX2 R152, R3 ;  /* 0x0000000300987308 */ /* 0x0007e60000000800 */
[----:B------:R-:W-:Y:S01]  /*ffb0*/  HMMA.16816.F32.BF16 R108, R4, R10, R48 ;  /* 0x0000000a046c723c */ /* 0x000fe20000041830 */
[----:B------:R-:W2:Y:S06]  /*ffc0*/  LDSM.16.MT88.4 R8, [R202+0x5000] ;  /* 0x00500000ca08783b */ /* 0x000eac0000004200 */
[----:B----4-:R-:W-:-:S02]  /*ffd0*/  F2FP.BF16.PACK_AB R4, R244, R245 ;  /* 0x000000f5f404723e */ /* 0x010fc400000010ff */
[----:B-1----:R-:W-:Y:S02]  /*ffe0*/  F2FP.BF16.PACK_AB R6, R167, R165 ;  /* 0x000000a5a706723e */ /* 0x002fe400000010ff */
[----:B------:R-:W-:Y:S01]  /*fff0*/  F2FP.BF16.PACK_AB R5, R242, R243 ;  /* 0x000000f3f205723e */ /* 0x000fe200000010ff */
[----:B---3--:R-:W-:-:S04]  /*10000*/  FFMA.FTZ R3, R151, c[0x0][0x2d0], -R0 ;  /* 0x0000b40097037a23 */ /* 0x008fc80000010800 */
[----:B------:R-:W1:Y:S02]  /*10010*/  MUFU.EX2 R151, R3 ;  /* 0x0000000300977308 */ /* 0x000e640000000800 */
[----:B-1----:R-:W-:Y:S01]  /*10020*/  F2FP.BF16.PACK_AB R7, R151, R152 ;  /* 0x000000989707723e */ /* 0x002fe200000010ff */
[----:B------:R-:W-:-:S06]  /*10030*/  FFMA.FTZ R3, R153, c[0x0][0x2d0], -R2 ;  /* 0x0000b40099037a23 */ /* 0x000fcc0000010802 */
[C---:B-----5:R-:W-:Y:S01]  /*10040*/  HMMA.16816.F32.BF16 R76, R4.reuse, R24, R124 ;  /* 0x00000018044c723c */ /* 0x060fe2000004187c */
[----:B------:R1:W-:Y:S07]  /*10050*/  MUFU.EX2 R125, R3 ;  /* 0x00000003007d7308 */ /* 0x0003ee0000000800 */
[C---:B--2---:R-:W-:Y:S08]  /*10060*/  HMMA.16816.F32.BF16 R64, R4.reuse, R20, R120 ;  /* 0x000000140440723c */ /* 0x044ff00000041878 */
[C---:B------:R-:W-:Y:S01]  /*10070*/  HMMA.16816.F32.BF16 R52, R4.reuse, R22, R116 ;  /* 0x000000160434723c */ /* 0x040fe20000041874 */
[--C-:B-1----:R-:W-:Y:S01]  /*10080*/  FFMA.FTZ R3, R154, c[0x0][0x2d0], -R2.reuse ;  /* 0x0000b4009a037a23 */ /* 0x102fe20000010802 */
[----:B------:R-:W1:Y:S03]  /*10090*/  LDSM.16.MT88.4 R20, [R204+0x5000] ;  /* 0x00500000cc14783b */ /* 0x000e660000004200 */
[----:B------:R2:W3:Y:S03]  /*100a0*/  MUFU.EX2 R150, R3 ;  /* 0x0000000300967308 */ /* 0x0004e60000000800 */
[C---:B------:R-:W-:Y:S08]  /*100b0*/  HMMA.16816.F32.BF16 R60, R4.reuse, R36, R104 ;  /* 0x00000024043c723c */ /* 0x040ff00000041868 */
[----:B------:R-:W-:Y:S01]  /*100c0*/  HMMA.16816.F32.BF16 R48, R4, R38, R112 ;  /* 0x000000260430723c */ /* 0x000fe20000041870 */
[----:B--2---:R-:W-:-:S07]  /*100d0*/  FFMA.FTZ R3, R155, c[0x0][0x2d0], -R2 ;  /* 0x0000b4009b037a23 */ /* 0x004fce0000010802 */
[C---:B------:R-:W-:Y:S01]  /*100e0*/  HMMA.16816.F32.BF16 R36, R4.reuse, R28, R100 ;  /* 0x0000001c0424723c */ /* 0x040fe20000041864 */
[----:B------:R2:W-:Y:S07]  /*100f0*/  MUFU.EX2 R149, R3 ;  /* 0x0000000300957308 */ /* 0x0005ee0000000800 */
[C---:B------:R-:W-:Y:S01]  /*10100*/  HMMA.16816.F32.BF16 R44, R4.reuse, R30, R44 ;  /* 0x0000001e042c723c */ /* 0x040fe2000004182c */
[----:B------:R-:W4:Y:S07]  /*10110*/  LDSM.16.MT88.4 R28, [R202+0x2000] ;  /* 0x00200000ca1c783b */ /* 0x000f2e0000004200 */
[----:B------:R-:W-:Y:S01]  /*10120*/  HMMA.16816.F32.BF16 R112, R4, R16, R88 ;  /* 0x000000100470723c */ /* 0x000fe20000041858 */
[----:B--2---:R-:W-:-:S04]  /*10130*/  FFMA.FTZ R3, R160, c[0x0][0x2d0], -R2 ;  /* 0x0000b400a0037a23 */ /* 0x004fc80000010802 */
[----:B------:R2:W5:Y:S03]  /*10140*/  MUFU.EX2 R148, R3 ;  /* 0x0000000300947308 */ /* 0x0005660000000800 */
[C---:B------:R-:W-:Y:S01]  /*10150*/  HMMA.16816.F32.BF16 R120, R4.reuse, R18, R84 ;  /* 0x000000120478723c */ /* 0x040fe20000041854 */
[----:B------:R-:W1:Y:S07]  /*10160*/  LDSM.16.MT88.4 R16, [R204+0x2000] ;  /* 0x00200000cc10783b */ /* 0x000e6e0000004200 */
[----:B------:R-:W-:Y:S01]  /*10170*/  HMMA.16816.F32.BF16 R72, R4, R26, R140 ;  /* 0x0000001a0448723c */ /* 0x000fe2000004188c */
[----:B------:R-:W3:Y:S01]  /*10180*/  LDSM.16.MT88.4 R24, [R203+0x2000] ;  /* 0x00200000cb18783b */ /* 0x000ee20000004200 */
[----:B--2---:R-:W-:-:S06]  /*10190*/  FFMA.FTZ R3, R161, c[0x0][0x2d0], -R0 ;  /* 0x0000b400a1037a23 */ /* 0x004fcc0000010800 */
[C---:B------:R-:W-:Y:S01]  /*101a0*/  HMMA.16816.F32.BF16 R92, R4.reuse, R12, R92 ;  /* 0x0000000c045c723c */ /* 0x040fe2000004185c */
[----:B------:R2:W-:Y:S07]  /*101b0*/  MUFU.EX2 R124, R3 ;  /* 0x00000003007c7308 */ /* 0x0005ee0000000800 */
[C---:B------:R-:W-:Y:S01]  /*101c0*/  HMMA.16816.F32.BF16 R128, R4.reuse, R14, R128 ;  /* 0x0000000e0480723c */ /* 0x040fe20000041880 */
[----:B------:R-:W4:Y:S07]  /*101d0*/  LDSM.16.MT88.4 R12, [R205+0x2000] ;  /* 0x00200000cd0c783b */ /* 0x000f2e0000004200 */
[----:B------:R-:W-:Y:S01]  /*101e0*/  HMMA.16816.F32.BF16 R40, R4, R8, R96 ;  /* 0x000000080428723c */ /* 0x000fe20000041860 */
[----:B--2---:R-:W-:-:S04]  /*101f0*/  FFMA.FTZ R3, R163, c[0x0][0x2d0], -R0 ;  /* 0x0000b400a3037a23 */ /* 0x004fc80000010800 */
[----:B------:R2:W2:Y:S03]  /*10200*/  MUFU.EX2 R147, R3 ;  /* 0x0000000300937308 */ /* 0x0004a60000000800 */
[C---:B------:R-:W-:Y:S01]  /*10210*/  HMMA.16816.F32.BF16 R96, R4.reuse, R10, R108 ;  /* 0x0000000a0460723c */ /* 0x040fe2000004186c */
[----:B------:R-:W-:Y:S07]  /*10220*/  LDSM.16.MT88.4 R8, [R202+0x5800] ;  /* 0x00580000ca08783b */ /* 0x000fee0000004200 */
[----:B-1----:R-:W-:Y:S01]  /*10230*/  HMMA.16816.F32.BF16 R108, R4, R20, R80 ;  /* 0x00000014046c723c */ /* 0x002fe20000041850 */
[----:B--2---:R-:W-:-:S07]  /*10240*/  FFMA.FTZ R3, R162, c[0x0][0x2d0], -R0 ;  /* 0x0000b400a2037a23 */ /* 0x004fce0000010800 */
[----:B------:R-:W-:Y:S01]  /*10250*/  HMMA.16816.F32.BF16 R84, R4, R22, R56 ;  /* 0x000000160454723c */ /* 0x000fe20000041838 */
[----:B------:R1:W-:Y:S01]  /*10260*/  MUFU.EX2 R146, R3 ;  /* 0x0000000300927308 */ /* 0x0003e20000000800 */
[----:B------:R-:W-:Y:S05]  /*10270*/  LDSM.16.MT88.4 R20, [R204+0x5800] ;  /* 0x00580000cc14783b */ /* 0x000fea0000004200 */
[----:B---3--:R-:W-:Y:S02]  /*10280*/  F2FP.BF16.PACK_AB R4, R150, R125 ;  /* 0x0000007d9604723e */ /* 0x008fe400000010ff */
[----:B-----5:R-:W-:Y:S02]  /*10290*/  F2FP.BF16.PACK_AB R6, R148, R149 ;  /* 0x000000959406723e */ /* 0x020fe400000010ff */
[----:B------:R-:W-:Y:S01]  /*102a0*/  F2FP.BF16.PACK_AB R5, R147, R124 ;  /* 0x0000007c9305723e */ /* 0x000fe200000010ff */
[----:B-1----:R-:W-:-:S04]  /*102b0*/  FFMA.FTZ R3, R164, c[0x0][0x2d0], -R0 ;  /* 0x0000b400a4037a23 */ /* 0x002fc80000010800 */
[----:B------:R1:W2:Y:S02]  /*102c0*/  MUFU.EX2 R145, R3 ;  /* 0x0000000300917308 */ /* 0x0002a40000000800 */
[----:B-1----:R-:W-:Y:S01]  /*102d0*/  FFMA.FTZ R3, R166, c[0x0][0x2d0], -R2 ;  /* 0x0000b400a6037a23 */ /* 0x002fe20000010802 */
[----:B--2---:R-:W-:-:S05]  /*102e0*/  F2FP.BF16.PACK_AB R7, R145, R146 ;  /* 0x000000929107723e */ /* 0x004fca00000010ff */
[----:B------:R1:W-:Y:S02]  /*102f0*/  MUFU.EX2 R144, R3 ;  /* 0x0000000300907308 */ /* 0x0003e40000000800 */
[C---:B----4-:R-:W-:Y:S08]  /*10300*/  HMMA.16816.F32.BF16 R104, R4.reuse, R30, R72 ;  /* 0x0000001e0468723c */ /* 0x050ff00000041848 */
[----:B------:R-:W-:Y:S01]  /*10310*/  HMMA.16816.F32.BF16 R72, R4, R16, R36 ;  /* 0x000000100448723c */ /* 0x000fe20000041824 */
[----:B------:R-:W2:Y:S01]  /*10320*/  LDSM.16.MT88.4 R36, [R205+0x5800] ;  /* 0x00580000cd24783b */ /* 0x000ea20000004200 */
[----:B-1----:R-:W-:-:S04]  /*10330*/  FFMA.FTZ R3, R172, c[0x0][0x2d0], -R2 ;  /* 0x0000b400ac037a23 */ /* 0x002fc80000010802 */
[----:B------:R1:W3:Y:S02]  /*10340*/  MUFU.EX2 R143, R3 ;  /* 0x00000003008f7308 */ /* 0x0002e40000000800 */
[C---:B------:R-:W-:Y:S08]  /*10350*/  HMMA.16816.F32.BF16 R100, R4.reuse, R24, R64 ;  /* 0x000000180464723c */ /* 0x040ff00000041840 */
[----:B------:R-:W-:Y:S01]  /*10360*/  HMMA.16816.F32.BF16 R116, R4, R26, R52 ;  /* 0x0000001a0474723c */ /* 0x000fe20000041834 */
[----:B------:R-:W4:Y:S01]  /*10370*/  LDSM.16.MT88.4 R24, [R203+0x5800] ;  /* 0x00580000cb18783b */ /* 0x000f220000004200 */
[----:B-1----:R-:W-:-:S06]  /*10380*/  FFMA.FTZ R3, R173, c[0x0][0x2d0], -R2 ;  /* 0x0000b400ad037a23 */ /* 0x002fcc0000010802 */
[C---:B------:R-:W-:Y:S01]  /*10390*/  HMMA.16816.F32.BF16 R88, R4.reuse, R12, R60 ;  /* 0x0000000c0458723c */ /* 0x040fe2000004183c */
[----:B------:R1:W-:Y:S07]  /*103a0*/  MUFU.EX2 R142, R3 ;  /* 0x00000003008e7308 */ /* 0x0003ee0000000800 */
[C---:B------:R-:W-:Y:S01]  /*103b0*/  HMMA.16816.F32.BF16 R80, R4.reuse, R14, R48 ;  /* 0x0000000e0450723c */ /* 0x040fe20000041830 */
[----:B------:R-:W5:Y:S07]  /*103c0*/  LDSM.16.MT88.4 R12, [R203+0x2800] ;  /* 0x00280000cb0c783b */ /* 0x000f6e0000004200 */
[----:B------:R-:W-:Y:S01]  /*103d0*/  HMMA.16816.F32.BF16 R76, R4, R28, R76 ;  /* 0x0000001c044c723c */ /* 0x000fe2000004184c */
[----:B------:R-:W3:Y:S01]  /*103e0*/  LDSM.16.MT88.4 R28, [R204+0x2800] ;  /* 0x00280000cc1c783b */ /* 0x000ee20000004200 */
[----:B-1----:R-:W-:-:S04]  /*103f0*/  FFMA.FTZ R3, R174, c[0x0][0x2d0], -R2 ;  /* 0x0000b400ae037a23 */ /* 0x002fc80000010802 */
[----:B------:R1:W1:Y:S02]  /*10400*/  MUFU.EX2 R141, R3 ;  /* 0x00000003008d7308 */ /* 0x0002640000000800 */
[C---:B------:R-:W-:Y:S01]  /*10410*/  HMMA.16816.F32.BF16 R60, R4.reuse, R18, R44 ;  /* 0x00000012043c723c */ /* 0x040fe2000004182c */
[----:B------:R-:W3:Y:S07]  /*10420*/  LDSM.16.MT88.4 R16, [R202+0x2800] ;  /* 0x00280000ca10783b */ /* 0x000eee0000004200 */
[----:B--2---:R-:W-:Y:S01]  /*10430*/  HMMA.16816.F32.BF16 R56, R4, R36, R112 ;  /* 0x000000240438723c */ /* 0x004fe20000041870 */
[----:B-1----:R-:W-:-:S07]  /*10440*/  FFMA.FTZ R3, R175, c[0x0][0x2d0], -R0 ;  /* 0x0000b400af037a23 */ /* 0x002fce0000010800 */
[C---:B------:R-:W-:Y:S01]  /*10450*/  HMMA.16816.F32.BF16 R52, R4.reuse, R8, R40 ;  /* 0x000000080434723c */ /* 0x040fe20000041828 */
[----:B------:R1:W-:Y:S07]  /*10460*/  MUFU.EX2 R140, R3 ;  /* 0x00000003008c7308 */ /* 0x0003ee0000000800 */
[C---:B------:R-:W-:Y:S01]  /*10470*/  HMMA.16816.F32.BF16 R112, R4.reuse, R38, R120 ;  /* 0x000000260470723c */ /* 0x040fe20000041878 */
[----:B------:R-:W-:Y:S07]  /*10480*/  LDSM.16.MT88.4 R120, [R203+0x6800] ;  /* 0x00680000cb78783b */ /* 0x000fee0000004200 */
[----:B------:R-:W-:Y:S01]  /*10490*/  HMMA.16816.F32.BF16 R44, R4, R10, R96 ;  /* 0x0000000a042c723c */ /* 0x000fe20000041860 */
[----:B------:R-:W2:Y:S01]  /*104a0*/  LDSM.16.MT88.4 R8, [R205+0x2800] ;  /* 0x00280000cd08783b */ /* 0x000ea20000004200 */
[----:B-1----:R-:W-:-:S03]  /*104b0*/  FFMA.FTZ R3, R184, c[0x0][0x2d0], -R0 ;  /* 0x0000b400b8037a23 */ /* 0x002fc60000010800 */
[----:B------:R-:W-:Y:S01]  /*104c0*/  LDSM.16.MT88.4 R96, [R205+0x3000] ;  /* 0x00300000cd60783b */ /* 0x000fe20000004200 */
[----:B------:R1:W1:Y:S02]  /*104d0*/  MUFU.EX2 R71, R3 ;  /* 0x0000000300477308 */ /* 0x0002640000000800 */
[C---:B----4-:R-:W-:Y:S08]  /*104e0*/  HMMA.16816.F32.BF16 R48, R4.reuse, R24, R92 ;  /* 0x000000180430723c */ /* 0x050ff0000004185c */
[----:B------:R-:W-:Y:S01]  /*104f0*/  HMMA.16816.F32.BF16 R40, R4, R26, R128 ;  /* 0x0000001a0428723c */ /* 0x000fe20000041880 */
[----:B------:R-:W-:Y:S04]  /*10500*/  LDSM.16.MT88.4 R24, [R202+0x6000] ;  /* 0x00600000ca18783b */ /* 0x000fe80000004200 */
[----:B------:R-:W-:Y:S01]  /*10510*/  LDSM.16.MT88.4 R128, [R205+0x6800] ;  /* 0x00680000cd80783b */ /* 0x000fe20000004200 */
[----:B-1----:R-:W-:-:S02]  /*10520*/  FFMA.FTZ R3, R186, c[0x0][0x2d0], -R0 ;  /* 0x0000b400ba037a23 */ /* 0x002fc40000010800 */
[C---:B------:R-:W-:Y:S02]  /*10530*/  HMMA.16816.F32.BF16 R64, R4.reuse, R20, R108 ;  /* 0x000000140440723c */ /* 0x040fe4000004186c */
[----:B------:R1:W-:Y:S06]  /*10540*/  MUFU.EX2 R35, R3 ;  /* 0x0000000300237308 */ /* 0x0003ec0000000800 */
[----:B------:R-:W-:Y:S01]  /*10550*/  HMMA.16816.F32.BF16 R36, R4, R22, R84 ;  /* 0x000000160424723c */ /* 0x000fe20000041854 */
[----:B------:R-:W-:Y:S06]  /*10560*/  LDSM.16.MT88.4 R20, [R203+0x6000] ;  /* 0x00600000cb14783b */ /* 0x000fec0000004200 */
[----:B---3--:R-:W-:-:S02]  /*10570*/  F2FP.BF16.PACK_AB R4, R143, R144 ;  /* 0x000000908f04723e */ /* 0x008fc400000010ff */
[----:B------:R-:W-:Y:S01]  /*10580*/  F2FP.BF16.PACK_AB R6, R141, R142 ;  /* 0x0000008e8d06723e */ /* 0x000fe200000010ff */
[----:B-1----:R-:W-:Y:S01]  /*10590*/  FFMA.FTZ R3, R185, c[0x0][0x2d0], -R0 ;  /* 0x0000b400b9037a23 */ /* 0x002fe20000010800 */
[----:B------:R-:W-:-:S03]  /*105a0*/  F2FP.BF16.PACK_AB R5, R71, R140 ;  /* 0x0000008c4705723e */ /* 0x000fc600000010ff */
[----:B------:R-:W1:Y:S02]  /*105b0*/  MUFU.EX2 R34, R3 ;  /* 0x0000000300227308 */ /* 0x000e640000000800 */
[----:B-1----:R-:W-:Y:S01]  /*105c0*/  F2FP.BF16.PACK_AB R7, R34, R35 ;  /* 0x000000232207723e */ /* 0x002fe200000010ff */
[----:B------:R-:W-:-:S06]  /*105d0*/  FFMA.FTZ R3, R214, c[0x0][0x2d0], -R2 ;  /* 0x0000b400d6037a23 */ /* 0x000fcc0000010802 */
[C---:B-----5:R-:W-:Y:S08]  /*105e0*/  HMMA.16816.F32.BF16 R100, R4.reuse, R12, R100 ;  /* 0x0000000c0464723c */ /* 0x060ff00000041864 */
[C---:B------:R-:W-:Y:S01]  /*105f0*/  HMMA.16816.F32.BF16 R116, R4.reuse, R14, R116 ;  /* 0x0000000e0474723c */ /* 0x040fe20000041874 */
[----:B------:R-:W1:Y:S07]  /*10600*/  LDSM.16.MT88.4 R12, [R205+0x6000] ;  /* 0x00600000cd0c783b */ /* 0x000e6e0000004200 */
[C---:B------:R-:W-:Y:S01]  /*10610*/  HMMA.16816.F32.BF16 R72, R4.reuse, R28, R72 ;  /* 0x0000001c0448723c */ /* 0x040fe20000041848 */
[----:B------:R3:W-:Y:S07]  /*10620*/  MUFU.EX2 R29, R3 ;  /* 0x00000003001d7308 */ /* 0x0007ee0000000800 */
[C---:B------:R-:W-:Y:S01]  /*10630*/  HMMA.16816.F32.BF16 R84, R4.reuse, R18, R104 ;  /* 0x000000120454723c */ /* 0x040fe20000041868 */
[----:B------:R-:W-:Y:S07]  /*10640*/  LDSM.16.MT88.4 R104, [R204+0x3000] ;  /* 0x00300000cc68783b */ /* 0x000fee0000004200 */
[----:B------:R-:W-:Y:S01]  /*10650*/  HMMA.16816.F32.BF16 R76, R4, R16, R76 ;  /* 0x00000010044c723c */ /* 0x000fe2000004184c */
[----:B---3--:R-:W-:-:S04]  /*10660*/  FFMA.FTZ R3, R215, c[0x0][0x2d0], -R2 ;  /* 0x0000b400d7037a23 */ /* 0x008fc80000010802 */
[----:B------:R3:W4:Y:S03]  /*10670*/  MUFU.EX2 R28, R3 ;  /* 0x00000003001c7308 */ /* 0x0007260000000800 */
[C---:B--2---:R-:W-:Y:S01]  /*10680*/  HMMA.16816.F32.BF16 R92, R4.reuse, R8, R88 ;  /* 0x00000008045c723c */ /* 0x044fe20000041858 */
[----:B------:R-:W-:Y:S07]  /*10690*/  LDSM.16.MT88.4 R88, [R203+0x3000] ;  /* 0x00300000cb58783b */ /* 0x000fee0000004200 */
[----:B------:R-:W-:Y:S01]  /*106a0*/  HMMA.16816.F32.BF16 R108, R4, R10, R80 ;  /* 0x0000000a046c723c */ /* 0x000fe20000041850 */
[----:B------:R-:W2:Y:S01]  /*106b0*/  LDSM.16.MT88.4 R8, [R204+0x6000] ;  /* 0x00600000cc08783b */ /* 0x000ea20000004200 */
[----:B---3--:R-:W-:-:S03]  /*106c0*/  FFMA.FTZ R3, R216, c[0x0][0x2d0], -R2 ;  /* 0x0000b400d8037a23 */ /* 0x008fc60000010802 */
[----:B------:R-:W3:Y:S01]  /*106d0*/  LDSM.16.MT88.4 R80, [R202+0x3000] ;  /* 0x00300000ca50783b */ /* 0x000ee20000004200 */
[----:B------:R-:W-:Y:S02]  /*106e0*/  FFMA.FTZ R2, R217, c[0x0][0x2d0], -R2 ;  /* 0x0000b400d9027a23 */ /* 0x000fe40000010802 */
[C---:B-1----:R-:W-:Y:S01]  /*106f0*/  HMMA.16816.F32.BF16 R56, R4.reuse, R12, R56 ;  /* 0x0000000c0438723c */ /* 0x042fe20000041838 */
[----:B------:R-:W-:Y:S07]  /*10700*/  MUFU.EX2 R19, R3 ;  /* 0x0000000300137308 */ /* 0x000fee0000000800 */
[C---:B------:R-:W-:Y:S01]  /*10710*/  HMMA.16816.F32.BF16 R48, R4.reuse, R20, R48 ;  /* 0x000000140430723c */ /* 0x040fe20000041830 */
[----:B------:R1:W5:Y:S07]  /*10720*/  MUFU.EX2 R18, R2 ;  /* 0x0000000200127308 */ /* 0x00036e0000000800 */
[C---:B------:R-:W-:Y:S08]  /*10730*/  HMMA.16816.F32.BF16 R40, R4.reuse, R22, R40 ;  /* 0x000000160428723c */ /* 0x040ff00000041828 */
[----:B------:R-:W-:Y:S01]  /*10740*/  HMMA.16816.F32.BF16 R52, R4, R24, R52 ;  /* 0x000000180434723c */ /* 0x000fe20000041834 */
[----:B-1----:R-:W-:-:S04]  /*10750*/  FFMA.FTZ R2, R218, c[0x0][0x2d0], -R0 ;  /* 0x0000b400da027a23 */ /* 0x002fc80000010800 */
[----:B------:R1:W-:Y:S03]  /*10760*/  MUFU.EX2 R17, R2 ;  /* 0x0000000200117308 */ /* 0x0003e60000000800 */
[C---:B------:R-:W-:Y:S08]  /*10770*/  HMMA.16816.F32.BF16 R44, R4.reuse, R26, R44 ;  /* 0x0000001a042c723c */ /* 0x040ff0000004182c */
[----:B------:R-:W-:Y:S01]  /*10780*/  HMMA.16816.F32.BF16 R20, R4, R14, R112 ;  /* 0x0000000e0414723c */ /* 0x000fe20000041870 */
[----:B------:R-:W3:Y:S01]  /*10790*/  LDSM.16.MT88.4 R112, [R202+0x6800] ;  /* 0x00680000ca70783b */ /* 0x000ee20000004200 */
[----:B-1----:R-:W-:-:S06]  /*107a0*/  FFMA.FTZ R2, R220, c[0x0][0x2d0], -R0 ;  /* 0x0000b400dc027a23 */ /* 0x002fcc0000010800 */
[C---:B------:R-:W-:Y:S01]  /*107b0*/  HMMA.16816.F32.BF16 R60, R4.reuse, R30, R60 ;  /* 0x0000001e043c723c */ /* 0x040fe2000004183c */
[----:B------:R1:W1:Y:S07]  /*107c0*/  MUFU.EX2 R16, R2 ;  /* 0x0000000200107308 */ /* 0x00026e0000000800 */
[C---:B--2---:R-:W-:Y:S07]  /*107d0*/  HMMA.16816.F32.BF16 R24, R4.reuse, R8, R64 ;  /* 0x000000080418723c */ /* 0x044fee0000041840 */
[----:B----4-:R-:W-:Y:S01]  /*107e0*/  F2FP.BF16.PACK_AB R64, R28, R29 ;  /* 0x0000001d1c40723e */ /* 0x010fe200000010ff */
[----:B------:R-:W-:Y:S01]  /*107f0*/  HMMA.16816.F32.BF16 R36, R4, R10, R36 ;  /* 0x0000000a0424723c */ /* 0x000fe20000041824 */
[--C-:B-1----:R-:W-:Y:S01]  /*10800*/  FFMA.FTZ R2, R219, c[0x0][0x2d0], -R0.reuse ;  /* 0x0000b400db027a23 */ /* 0x102fe20000010800 */
[----:B------:R-:W1:Y:S01]  /*10810*/  LDSM.16.MT88.4 R4, [R204+0x6800] ;  /* 0x00680000cc04783b */ /* 0x000e620000004200 */
[----:B------:R-:W-:Y:S01]  /*10820*/  FFMA.FTZ R0, R221, c[0x0][0x2d0], -R0 ;  /* 0x0000b400dd007a23 */ /* 0x000fe20000010800 */
[----:B-----5:R-:W-:Y:S01]  /*10830*/  F2FP.BF16.PACK_AB R66, R18, R19 ;  /* 0x000000131242723e */ /* 0x020fe200000010ff */
[----:B------:R2:W-:Y:S01]  /*10840*/  MUFU.EX2 R13, R2 ;  /* 0x00000002000d7308 */ /* 0x0005e20000000800 */
[----:B------:R-:W-:-:S07]  /*10850*/  F2FP.BF16.PACK_AB R65, R16, R17 ;  /* 0x000000111041723e */ /* 0x000fce00000010ff */
[----:B------:R4:W5:Y:S01]  /*10860*/  MUFU.EX2 R12, R0 ;  /* 0x00000000000c7308 */ /* 0x0009620000000800 */
[----:B--2---:R-:W-:-:S04]  /*10870*/  FADD.FTZ R2, R233, R231 ;  /* 0x000000e7e9027221 */ /* 0x004fc80000010000 */
[----:B------:R-:W-:Y:S02]  /*10880*/  FADD.FTZ R2, R234, R2 ;  /* 0x00000002ea027221 */ /* 0x000fe40000010000 */
[----:B----4-:R-:W-:Y:S01]  /*10890*/  FADD.FTZ R0, R239, R238 ;  /* 0x000000eeef007221 */ /* 0x010fe20000010000 */
[----:B-----5:R-:W-:Y:S01]  /*108a0*/  F2FP.BF16.PACK_AB R67, R12, R13 ;  /* 0x0000000d0c43723e */ /* 0x020fe200000010ff */
        /* <DEDUP_REMOVED lines=19> */
[----:B------:R-:W-:Y:S01]  /*109e0*/  IADD3 R211, R241, -0x2, RZ ;  /* 0xfffffffef1d37810 */ /* 0x000fe20007ffe0ff */
[----:B------:R-:W-:Y:S02]  /*109f0*/  HMMA.16816.F32.BF16 R92, R64, R96, R92 ;  /* 0x00000060405c723c */ /* 0x000fe4000004185c */
[----:B------:R-:W-:Y:S01]  /*10a00*/  FADD.FTZ R0, R199, R0 ;  /* 0x00000000c7007221 */ /* 0x000fe20000010000 */
[----:B------:R-:W-:-:S03]  /*10a10*/  ISETP.GE.AND P0, PT, R211, R251, PT ;  /* 0x000000fbd300720c */ /* 0x000fc60003f06270 */
[----:B------:R-:W-:Y:S02]  /*10a20*/  FADD.FTZ R2, R212, R0 ;  /* 0x00000000d4027221 */ /* 0x000fe40000010000 */
        /* <DEDUP_REMOVED lines=41> */
[C---:B------:R-:W-:Y:S04]  /*10cc0*/  HMMA.16816.F32.BF16 R120, R64.reuse, R122, R40 ;  /* 0x0000007a4078723c */ /* 0x040fe80000041828 */
[----:B------:R2:W-:Y:S04]  /*10cd0*/  STL [R1+0x14], R0 ;  /* 0x0000140001007387 */ /* 0x0005e80000100800 */
[----:B------:R2:W-:Y:S01]  /*10ce0*/  STL [R1+0x10], R2 ;  /* 0x0000100201007387 */ /* 0x0005e20000100800 */
[C---:B------:R-:W-:Y:S08]  /*10cf0*/  HMMA.16816.F32.BF16 R128, R64.reuse, R130, R20 ;  /* 0x000000824080723c */ /* 0x040ff00000041814 */
[C---:B-1----:R-:W-:Y:S08]  /*10d00*/  HMMA.16816.F32.BF16 R60, R64.reuse, R4, R24 ;  /* 0x00000004403c723c */ /* 0x042ff00000041818 */
[----:B------:R-:W-:Y:S01]  /*10d10*/  HMMA.16816.F32.BF16 R64, R64, R6, R36 ;  /* 0x000000064040723c */ /* 0x000fe20000041824 */
[----:B------:R-:W-:Y:S07]  /*10d20*/  @!UPT UIADD3 URZ, URZ, URZ, URZ ;  /* 0x0000003f3f3ff290 */ /* 0x000fee000fffe03f */
[----:B------:R-:W-:Y:S11]  /*10d30*/  @!P0 BRA `(.L_x_333) ;  /* 0x00003a7000008947 */ /* 0x000ff60003800000 */
[----:B------:R-:W-:Y:S01]  /*10d40*/  LOP3.LUT P1, RZ, R249, 0x2, RZ, 0xc0, !PT ;  /* 0x00000002f9ff7812 */ /* 0x000fe2000782c0ff */
[----:B--2---:R-:W-:Y:S01]  /*10d50*/  IMAD.MOV.U32 R0, RZ, RZ, c[0x0][0x208] ;  /* 0x00008200ff007624 */ /* 0x004fe200078e00ff */
[----:B------:R-:W-:Y:S01]  /*10d60*/  ISETP.GT.AND P0, PT, R250, 0x7f, PT ;  /* 0x0000007ffa00780c */ /* 0x000fe20003f04270 */
[----:B------:R-:W-:Y:S01]  /*10d70*/  IMAD.MOV.U32 R234, RZ, RZ, c[0x0][0x20c] ;  /* 0x00008300ffea7624 */ /* 0x000fe200078e00ff */
[----:B------:R-:W-:Y:S01]  /*10d80*/  LOP3.LUT R230, R230, 0xfffffff7, RZ, 0xc0, !PT ;  /* 0xfffffff7e6e67812 */ /* 0x000fe200078ec0ff */
[----:B------:R-:W-:Y:S01]  /*10d90*/  IMAD.MOV.U32 R3, RZ, RZ, R248 ;  /* 0x000000ffff037224 */ /* 0x000fe200078e00f8 */
[----:B------:R-:W-:-:S02]  /*10da0*/  ISETP.GE.AND P4, PT, R32, c[0x0][0x1d4], PT ;  /* 0x0000750020007a0c */ /* 0x000fc40003f86270 */
[C---:B------:R-:W-:Y:S01]  /*10db0*/  SHF.L.U64.HI R2, R0.reuse, 0x6, R234 ;  /* 0x0000000600027819 */ /* 0x040fe200000102ea */
[----:B------:R-:W-:Y:S01]  /*10dc0*/  IMAD.MOV.U32 R2, RZ, RZ, R246 ;  /* 0x000000ffff027224 */ /* 0x000fe200078e00f6 */
[C---:B------:R-:W-:Y:S01]  /*10dd0*/  SHF.L.U64.HI R235, R0.reuse, 0x5, R234 ;  /* 0x0000000500eb7819 */ /* 0x040fe200000102ea */
[----:B------:R-:W-:Y:S01]  /*10de0*/  IMAD.SHL.U32 R234, R0, 0x20, RZ ;  /* 0x0000002000ea7824 */ /* 0x000fe200078e00ff */
[----:B------:R-:W-:Y:S02]  /*10df0*/  ISETP.GE.AND P5, PT, R209, c[0x0][0x1d4], PT ;  /* 0x00007500d1007a0c */ /* 0x000fe40003fa6270 */
[----:B------:R-:W-:Y:S01]  /*10e00*/  @P1 LOP3.LUT R230, R230, 0x8, RZ, 0xfc, !PT ;  /* 0x00000008e6e61812 */ /* 0x000fe200078efcff */
[----:B------:R1:W-:Y:S03]  /*10e10*/  STL.64 [R1+0x20], R2 ;  /* 0x0000200201007387 */ /* 0x0003e60000100a00 */
[----:B------:R-:W-:-:S04]  /*10e20*/  LOP3.LUT R230, R230, 0xfffffffd, RZ, 0xc0, !PT ;  /* 0xfffffffde6e67812 */ /* 0x000fc800078ec0ff */
[----:B------:R-:W-:Y:S02]  /*10e30*/  @P0 LOP3.LUT R230, R230, 0x2, RZ, 0xfc, !PT ;  /* 0x00000002e6e60812 */ /* 0x000fe400078efcff */
[----:B------:R-:W-:Y:S02]  /*10e40*/  LOP3.LUT P0, RZ, R249, 0x4, RZ, 0xc0, !PT ;  /* 0x00000004f9ff7812 */ /* 0x000fe4000780c0ff */
[----:B------:R-:W-:-:S11]  /*10e50*/  LOP3.LUT R230, R230, 0xfffffffb, RZ, 0xc0, !PT ;  /* 0xfffffffbe6e67812 */ /* 0x000fd600078ec0ff */
[----:B------:R-:W-:Y:S02]  /*10e60*/  @P0 LOP3.LUT R230, R230, 0x4, RZ, 0xfc, !PT ;  /* 0x00000004e6e60812 */ /* 0x000fe400078efcff */
.L_x_336:
[----:B------:R-:W2:Y:S01]  /*10e70*/  LDL.64 R148, [R1+0x20] ;  /* 0x0000200001947983 */ /* 0x000ea20000100a00 */
[----:B------:R-:W-:Y:S04]  /*10e80*/  DEPBAR.LE SB0, 0x0 ;  /* 0x000080000000791a */ /* 0x000fe80000000000 */
[----:B------:R-:W-:Y:S01]  /*10e90*/  WARPSYNC 0xffffffff ;  /* 0xffffffff00007948 */ /* 0x000fe20003800000 */
[----:B------:R-:W3:Y:S01]  /*10ea0*/  LDL.64 R152, [R1+0x30] ;  /* 0x0000300001987983 */ /* 0x000ee20000100a00 */
[----:B-1----:R-:W-:Y:S01]  /*10eb0*/  IADD3 R0, R201, 0x20, RZ ;  /* 0x00000020c9007810 */ /* 0x002fe20007ffe0ff */
[----:B------:R-:W-:Y:S01]  /*10ec0*/  BSSY B0, `(.L_x_334) ;  /* 0x000018c000007945 */ /* 0x000fe20003800000 */
[----:B-1----:R-:W-:Y:S02]  /*10ed0*/  SHF.R.S32.HI R2, RZ, 0x1f, R211 ;  /* 0x0000001fff027819 */ /* 0x002fe400000114d3 */
[----:B------:R-:W-:Y:S01]  /*10ee0*/  MOV R162, c[0x0][0x208] ;  /* 0x0000820000a27a02 */ /* 0x000fe20000000f00 */
[----:B------:R-:W4:Y:S01]  /*10ef0*/  LDL R150, [R1+0x24] ;  /* 0x0000240001967983 */ /* 0x000f220000100800 */
[----:B------:R-:W-:Y:S01]  /*10f00*/  MOV R172, c[0x0][0x20c] ;  /* 0x0000830000ac7a02 */ /* 0x000fe20000000f00 */
[----:B------:R-:W-:Y:S01]  /*10f10*/  IMAD R71, R2, c[0x0][0x208], RZ ;  /* 0x0000820002477a24 */ /* 0x000fe200078e02ff */
[----:B------:R-:W-:Y:S01]  /*10f20*/  SHF.L.U32 R162, R162, 0x6, RZ ;  /* 0x00000006a2a27819 */ /* 0x000fe200000006ff */
[----:B------:R-:W-:Y:S01]  /*10f30*/  BAR.SYNC.DEFER_BLOCKING 0x0 ;  /* 0x0000000000007b1d */ /* 0x000fe20000010000 */
[C---:B------:R-:W-:Y:S01]  /*10f40*/  IMAD.WIDE.U32 R2, R211.reuse, c[0x0][0x208], RZ ;  /* 0x00008200d3027a25 */ /* 0x040fe200078e00ff */
[----:B------:R-:W-:Y:S02]  /*10f50*/  MOV R167, c[0x0][0x208] ;  /* 0x0000820000a77a02 */ /* 0x000fe40000000f00 */
[----:B------:R-:W-:Y:S01]  /*10f60*/  LOP3.LUT R230, R230, 0xfffffffe, RZ, 0xc0, !PT ;  /* 0xfffffffee6e67812 */ /* 0x000fe200078ec0ff */
[----:B------:R-:W-:Y:S01]  /*10f70*/  IMAD R71, R211, c[0x0][0x20c], R71 ;  /* 0x00008300d3477a24 */ /* 0x000fe200078e0247 */
[----:B------:R-:W-:Y:S04]  /*10f80*/  SHF.L.U64.HI R167, R167, 0x6, R172 ;  /* 0x00000006a7a77819 */ /* 0x000fe800000102ac */
[----:B------:R-:W-:Y:S05]  /*10f90*/  IADD3 R3, R3, R71, RZ ;  /* 0x0000004703037210 */ /* 0x000fea0007ffe0ff */
[----:B------:R-:W-:Y:S01]  /*10fa0*/  IMAD R3, R3, 0x70, RZ ;  /* 0x0000007003037824 */ /* 0x000fe200078e02ff */
[----:B------:R-:W1:Y:S08]  /*10fb0*/  LDSM.16.M88.4 R8, [R201] ;  /* 0x00000000c908783b */ /* 0x000e700000000200 */
[----:B------:R-:W5:Y:S08]  /*10fc0*/  LDSM.16.M88.4 R16, [R201+0x800] ;  /* 0x00080000c910783b */ /* 0x000f700000000200 */
[----:B------:R-:W5:Y:S08]  /*10fd0*/  LDSM.16.M88.4 R24, [R201+0x1000] ;  /* 0x00100000c918783b */ /* 0x000f700000000200 */
[----:B------:R-:W4:Y:S04]  /*10fe0*/  LDL R231, [R1+0x28] ;  /* 0x0000280001e77983 */ /* 0x000f280000100800 */
[----:B------:R-:W5:Y:S08]  /*10ff0*/  LDSM.16.M88.4 R32, [R201+0x1800] ;  /* 0x00180000c920783b */ /* 0x000f700000000200 */
[----:B------:R-:W5:Y:S01]  /*11000*/  LDSM.16.M88.4 R40, [R201+0x2000] ;  /* 0x00200000c928783b */ /* 0x000f620000000200 */
[C---:B-1----:R-:W-:Y:S07]  /*11010*/  HMMA.16816.F32.BF16 R4, R132.reuse, R8, RZ ;  /* 0x000000088404723c */ /* 0x042fee00000418ff */
[----:B------:R-:W1:Y:S01]  /*11020*/  LDSM.16.M88.4 R48, [R201+0x2800] ;  /* 0x00280000c930783b */ /* 0x000e620000000200 */
[C---:B------:R-:W-:Y:S07]  /*11030*/  HMMA.16816.F32.BF16 R8, R132.reuse, R10, RZ ;  /* 0x0000000a8408723c */ /* 0x040fee00000418ff */
[----:B------:R-:W5:Y:S02]  /*11040*/  S2R R151, SR_TID.X ;  /* 0x0000000000977919 */ /* 0x000f640000002100 */
[C---:B-----5:R-:W-:Y:S06]  /*11050*/  HMMA.16816.F32.BF16 R12, R132.reuse, R16, RZ ;  /* 0x00000010840c723c */ /* 0x060fec00000418ff */
[----:B------:R-:W5:Y:S02]  /*11060*/  LDSM.16.M88.4 R56, [R201+0x3000] ;  /* 0x00300000c938783b */ /* 0x000f640000000200 */
[C---:B------:R-:W-:Y:S08]  /*11070*/  HMMA.16816.F32.BF16 R16, R132.reuse, R18, RZ ;  /* 0x000000128410723c */ /* 0x040ff000000418ff */
[C---:B------:R-:W-:Y:S01]  /*11080*/  HMMA.16816.F32.BF16 R20, R132.reuse, R24, RZ ;  /* 0x000000188414723c */ /* 0x040fe200000418ff */
[----:B------:R-:W-:Y:S02]  /*11090*/  SHF.R.S32.HI R166, RZ, 0x1f, R151 ;  /* 0x0000001fffa67819 */ /* 0x000fe40000011497 */
[----:B------:R-:W-:Y:S05]  /*110a0*/  ISETP.GT.AND P2, PT, R151, 0x7f, PT ;  /* 0x0000007f9700780c */ /* 0x000fea0003f44270 */
[C---:B------:R-:W-:Y:S01]  /*110b0*/  HMMA.16816.F32.BF16 R24, R132.reuse, R26, RZ ;  /* 0x0000001a8418723c */ /* 0x040fe200000418ff */
[-C--:B------:R-:W-:Y:S04]  /*110c0*/  LEA.HI R166, R166, R151.reuse, RZ, 0x3 ;  /* 0x00000097a6a67211 */ /* 0x080fe800078f18ff */
[----:B------:R-:W-:Y:S03]  /*110d0*/  LOP3.LUT R166, R166, 0xfffffff8, RZ, 0xc0, !PT ;  /* 0xfffffff8a6a67812 */ /* 0x000fe600078ec0ff */
[C---:B------:R-:W-:Y:S01]  /*110e0*/  HMMA.16816.F32.BF16 R28, R132.reuse, R32, RZ ;  /* 0x00000020841c723c */ /* 0x040fe200000418ff */
[----:B------:R-:W-:Y:S04]  /*110f0*/  IADD3 R166, -R166, R151, RZ ;  /* 0x00000097a6a67210 */ /* 0x000fe80007ffe1ff */
[C---:B------:R-:W-:Y:S02]  /*11100*/  LOP3.LUT P0, RZ, R166.reuse, 0x2, RZ, 0xc0, !PT ;  /* 0x00000002a6ff7812 */ /* 0x040fe4000780c0ff */
[----:B------:R-:W-:Y:S01]  /*11110*/  LOP3.LUT P3, RZ, R166, 0x4, RZ, 0xc0, !PT ;  /* 0x00000004a6ff7812 */ /* 0x000fe2000786c0ff */
[C---:B------:R-:W-:Y:S08]  /*11120*/  HMMA.16816.F32.BF16 R32, R132.reuse, R34, RZ ;  /* 0x000000228420723c */ /* 0x040ff000000418ff */
[C---:B------:R-:W-:Y:S04]  /*11130*/  HMMA.16816.F32.BF16 R36, R132.reuse, R40, RZ ;  /* 0x000000288424723c */ /* 0x040fe800000418ff */
[----:B------:R-:W-:Y:S04]  /*11140*/  @P0 IADD3 R0, R201, -0x20, RZ ;  /* 0xffffffe0c9000810 */ /* 0x000fe80007ffe0ff */
[C---:B------:R-:W-:Y:S01]  /*11150*/  HMMA.16816.F32.BF16 R40, R132.reuse, R42, RZ ;  /* 0x0000002a8428723c */ /* 0x040fe200000418ff */
[----:B------:R-:W5:Y:S07]  /*11160*/  LDSM.16.M88.4 R72, [R0] ;  /* 0x000000000048783b */ /* 0x000f6e0000000200 */
[C---:B-1----:R-:W-:Y:S01]  /*11170*/  HMMA.16816.F32.BF16 R44, R132.reuse, R48, RZ ;  /* 0x00000030842c723c */ /* 0x042fe200000418ff */
[----:B------:R-:W1:Y:S07]  /*11180*/  LDSM.16.M88.4 R140, [R0+0x800] ;  /* 0x00080000008c783b */ /* 0x000e6e0000000200 */
[C---:B------:R-:W-:Y:S01]  /*11190*/  HMMA.16816.F32.BF16 R48, R132.reuse, R50, RZ ;  /* 0x000000328430723c */ /* 0x040fe200000418ff */
[----:B------:R-:W1:Y:S07]  /*111a0*/  LDSM.16.M88.4 R144, [R0+0x1000] ;  /* 0x001000000090783b */ /* 0x000e6e0000000200 */
[C---:B-----5:R-:W-:Y:S08]  /*111b0*/  HMMA.16816.F32.BF16 R52, R132.reuse, R56, RZ ;  /* 0x000000388434723c */ /* 0x060ff000000418ff */
[----:B------:R-:W-:Y:S08]  /*111c0*/  HMMA.16816.F32.BF16 R56, R132, R58, RZ ;  /* 0x0000003a8438723c */ /* 0x000ff000000418ff */
[C---:B------:R-:W-:Y:S07]  /*111d0*/  HMMA.16816.F32.BF16 R4, R136.reuse, R72, R4 ;  /* 0x000000488804723c */ /* 0x040fee0000041804 */
[--C-:B------:R-:W-:Y:S01]  /*111e0*/  IMAD.WIDE.U32 R72, R2, 0x70, R234.reuse ;  /* 0x0000007002487825 */ /* 0x100fe200078e00ea */
[C---:B------:R-:W-:Y:S04]  /*111f0*/  HMMA.16816.F32.BF16 R8, R136.reuse, R74, R8 ;  /* 0x0000004a8808723c */ /* 0x040fe80000041808 */
[----:B------:R-:W-:Y:S02]  /*11200*/  @!P2 IADD3 R72, P1, P0, R234, R72, R234 ;  /* 0x00000048ea48a210 */ /* 0x000fe4000783e0ea */
[----:B------:R-:W-:Y:S02]  /*11210*/  IADD3 R71, R3, R73, RZ ;  /* 0x0000004903477210 */ /* 0x000fe40007ffe0ff */
[C---:B-1----:R-:W-:Y:S07]  /*11220*/  HMMA.16816.F32.BF16 R12, R136.reuse, R140, R12 ;  /* 0x0000008c880c723c */ /* 0x042fee000004180c */
[----:B------:R-:W-:Y:S01]  /*11230*/  @!P2 IADD3.X R140, R235, R71, R235, P1, P0 ;  /* 0x00000047eb8ca210 */ /* 0x000fe20000fe04eb */
[C---:B------:R-:W-:Y:S08]  /*11240*/  HMMA.16816.F32.BF16 R16, R136.reuse, R142, R16 ;  /* 0x0000008e8810723c */ /* 0x040ff00000041810 */
[C---:B------:R-:W-:Y:S08]  /*11250*/  HMMA.16816.F32.BF16 R20, R136.reuse, R144, R20 ;  /* 0x000000908814723c */ /* 0x040ff00000041814 */
[C---:B------:R-:W-:Y:S04]  /*11260*/  HMMA.16816.F32.BF16 R24, R136.reuse, R146, R24 ;  /* 0x000000928818723c */ /* 0x040fe80000041818 */
[----:B--2---:R-:W-:Y:S05]  /*11270*/  IMAD.WIDE.U32 R148, R2, 0x70, R148 ;  /* 0x0000007002947825 */ /* 0x004fea00078e0094 */
[----:B------:R-:W-:Y:S03]  /*11280*/  IADD3 R3, R149, R3, RZ ;  /* 0x0000000395037210 */ /* 0x000fe60007ffe0ff */
[----:B---3--:R-:W-:Y:S02]  /*11290*/  @!P2 IADD3 R71, P0, R72, R152, RZ ;  /* 0x000000984847a210 */ /* 0x008fe40007f1e0ff */
[----:B------:R-:W-:Y:S01]  /*112a0*/  LEA R2, P1, R148, c[0x0][0x1f8], 0x1 ;  /* 0x00007e0094027a11 */ /* 0x000fe200078208ff */
[----:B------:R-:W1:Y:S01]  /*112b0*/  LDSM.16.M88.4 R72, [R0+0x1800] ;  /* 0x001800000048783b */ /* 0x000e620000000200 */
[----:B----4-:R-:W-:Y:S02]  /*112c0*/  @!P2 IADD3.X R140, R140, R150, RZ, P0, !PT ;  /* 0x000000968c8ca210 */ /* 0x010fe400007fe4ff */
[C---:B------:R-:W-:Y:S02]  /*112d0*/  @!P2 LEA R164, P0, R71.reuse, c[0x0][0x1f8], 0x1 ;  /* 0x00007e0047a4aa11 */ /* 0x040fe400078008ff */
[----:B------:R-:W-:Y:S02]  /*112e0*/  LEA.HI.X R3, R148, c[0x0][0x1fc], R3, 0x1, P1 ;  /* 0x00007f0094037a11 */ /* 0x000fe400008f0c03 */
[----:B------:R-:W-:Y:S01]  /*112f0*/  @!P2 LEA.HI.X R165, R71, c[0x0][0x1fc], R140, 0x1, P0 ;  /* 0x00007f0047a5aa11 */ /* 0x000fe200000f0c8c */
[----:B------:R-:W2:Y:S01]  /*11300*/  LDSM.16.M88.4 R148, [R0+0x2000] ;  /* 0x002000000094783b */ /* 0x000ea20000000200 */
[-C--:B------:R-:W-:Y:S04]  /*11310*/  IADD3 R160, P1, R2, R162.reuse, RZ ;  /* 0x000000a202a07210 */ /* 0x080fe80007f3e0ff */
[-C--:B------:R-:W-:Y:S02]  /*11320*/  IADD3.X R161, R3, R167.reuse, RZ, P1, !PT ;  /* 0x000000a703a17210 */ /* 0x080fe40000ffe4ff */
[----:B------:R-:W-:Y:S01]  /*11330*/  IADD3 R162, P0, R160, R162, RZ ;  /* 0x000000a2a0a27210 */ /* 0x000fe20007f1e0ff */
[----:B------:R-:W3:Y:S03]  /*11340*/  LDSM.16.M88.4 R140, [R0+0x2800] ;  /* 0x00280000008c783b */ /* 0x000ee60000000200 */
[----:B------:R-:W-:Y:S05]  /*11350*/  IADD3.X R163, R161, R167, RZ, P0, !PT ;  /* 0x000000a7a1a37210 */ /* 0x000fea00007fe4ff */
[----:B------:R4:W5:Y:S08]  /*11360*/  LDSM.16.M88.4 R152, [R0+0x3000] ;  /* 0x003000000098783b */ /* 0x0009700000000200 */
[----:B------:R-:W-:Y:S01]  /*11370*/  @!PT LDS RZ, [RZ] ;  /* 0x00000000fffff984 */ /* 0x000fe20000000800 */
[----:B------:R-:W-:Y:S01]  /*11380*/  @!PT LDS RZ, [RZ] ;  /* 0x00000000fffff984 */ /* 0x000fe20000000800 */
[----:B------:R-:W-:Y:S01]  /*11390*/  @!PT LDS RZ, [RZ] ;  /* 0x00000000fffff984 */ /* 0x000fe20000000800 */
[----:B------:R3:W-:Y:S01]  /*113a0*/  LDGSTS.E.BYPASS.LTC128B.128 [R208+0x100], [R2.64], !P4 ;  /* 0x0010000002d07fae */ /* 0x0007e2000e101d4a */
[C---:B-1----:R-:W-:Y:S07]  /*113b0*/  HMMA.16816.F32.BF16 R28, R136.reuse, R72, R28 ;  /* 0x00000048881c723c */ /* 0x042fee000004181c */
[----:B------:R1:W-:Y:S01]  /*113c0*/  LDGSTS.E.BYPASS.LTC128B.128 [R208+0x3900], [R2.64+0x80], !P5 ;  /* 0x0390008002d07fae */ /* 0x0003e2000e901d4a */
[C---:B------:R-:W-:Y:S07]  /*113d0*/  HMMA.16816.F32.BF16 R32, R136.reuse, R74, R32 ;  /* 0x0000004a8820723c */ /* 0x040fee0000041820 */
[----:B------:R1:W-:Y:S01]  /*113e0*/  LDGSTS.E.BYPASS.LTC128B.128 [R208+0x1100], [R160.64], !P4 ;  /* 0x01100000a0d07fae */ /* 0x0003e2000e101d4a */
[C---:B----4-:R-:W-:Y:S04]  /*113f0*/  IADD3 R0, R201.reuse, 0x40, RZ ;  /* 0x00000040c9007810 */ /* 0x050fe80007ffe0ff */
[----:B------:R-:W-:Y:S01]  /*11400*/  @P3 IADD3 R0, R201, -0x40, RZ ;  /* 0xffffffc0c9003810 */ /* 0x000fe20007ffe0ff */
[C---:B--2---:R-:W-:Y:S02]  /*11410*/  HMMA.16816.F32.BF16 R36, R136.reuse, R148, R36 ;  /* 0x000000948824723c */ /* 0x044fe40000041824 */
[----:B------:R1:W-:Y:S01]  /*11420*/  LDGSTS.E.BYPASS.LTC128B.128 [R208+0x4900], [R160.64+0x80], !P5 ;  /* 0x04900080a0d07fae */ /* 0x0003e2000e901d4a */
[----:B------:R-:W-:Y:S05]  /*11430*/  ISETP.GT.AND P0, PT, R211, R231, PT ;  /* 0x000000e7d300720c */ /* 0x000fea0003f04270 */
[C---:B------:R-:W-:Y:S02]  /*11440*/  HMMA.16816.F32.BF16 R40, R136.reuse, R150, R40 ;  /* 0x000000968828723c */ /* 0x040fe40000041828 */
[----:B------:R1:W-:Y:S06]  /*11450*/  LDGSTS.E.BYPASS.LTC128B.128 [R208+0x2100], [R162.64], !P4 ;  /* 0x02100000a2d07fae */ /* 0x0003ec000e101d4a */
[C---:B---3--:R-:W-:Y:S02]  /*11460*/  HMMA.16816.F32.BF16 R44, R136.reuse, R140, R44 ;  /* 0x0000008c882c723c */ /* 0x048fe4000004182c */
[----:B------:R1:W-:Y:S02]  /*11470*/  LDGSTS.E.BYPASS.LTC128B.128 [R208+0x5900], [R162.64+0x80], !P5 ;  /* 0x05900080a2d07fae */ /* 0x0003e4000e901d4a */
[----:B------:R-:W-:Y:S04]  /*11480*/  @P0 LOP3.LUT R230, R230, 0x1, RZ, 0xfc, !PT ;  /* 0x00000001e6e60812 */ /* 0x000fe800078efcff */
[C---:B------:R-:W-:Y:S02]  /*11490*/  HMMA.16816.F32.BF16 R48, R136.reuse, R142, R48 ;  /* 0x0000008e8830723c */ /* 0x040fe40000041830 */
[----:B------:R2:W-:Y:S06]  /*114a0*/  @!P2 LDGSTS.E.BYPASS.LTC128B.128 [R210+0x3100], [R164.64], !P4 ;  /* 0x03100000a4d2afae */ /* 0x0005ec000e101d4a */
[C---:B-----5:R-:W-:Y:S02]  /*114b0*/  HMMA.16816.F32.BF16 R52, R136.reuse, R152, R52 ;  /* 0x000000988834723c */ /* 0x060fe40000041834 */
[----:B------:R2:W-:Y:S06]  /*114c0*/  @!P2 LDGSTS.E.BYPASS.LTC128B.128 [R210+0x6900], [R164.64+0x80], !P5 ;  /* 0x06900080a4d2afae */ /* 0x0005ec000e901d4a */
[----:B------:R-:W-:Y:S02]  /*114d0*/  HMMA.16816.F32.BF16 R56, R136, R154, R56 ;  /* 0x0000009a8838723c */ /* 0x000fe40000041838 */
[----:B------:R-:W-:Y:S08]  /*114e0*/  LDSM.16.M88.4 R144, [R0+0x800] ;  /* 0x000800000090783b */ /* 0x000ff00000000200 */
[----:B-1----:R-:W1:Y:S08]  /*114f0*/  LDSM.16.M88.4 R160, [R0] ;  /* 0x0000000000a0783b */ /* 0x002e700000000200 */
[----:B------:R-:W0:Y:S08]  /*11500*/  LDGDEPBAR ;  /* 0x00000000000079af */ /* 0x000e300000000000 */
[----:B--2---:R-:W2:Y:S08]  /*11510*/  LDSM.16.M88.4 R164, [R0+0x1000] ;  /* 0x0010000000a4783b */ /* 0x004eb00000000200 */
[----:B------:R-:W3:Y:S08]  /*11520*/  LDSM.16.M88.4 R72, [R0+0x1800] ;  /* 0x001800000048783b */ /* 0x000ef00000000200 */
[----:B------:R-:W4:Y:S01]  /*11530*/  LDSM.16.M88.4 R148, [R0+0x2000] ;  /* 0x002000000094783b */ /* 0x000f220000000200 */
[C---:B-1----:R-:W-:Y:S07]  /*11540*/  HMMA.16816.F32.BF16 R4, R156.reuse, R160, R4 ;  /* 0x000000a09c04723c */ /* 0x042fee0000041804 */
[----:B------:R-:W1:Y:S01]  /*11550*/  LDSM.16.M88.4 R140, [R0+0x2800] ;  /* 0x00280000008c783b */ /* 0x000e620000000200 */
[C---:B------:R-:W-:Y:S07]  /*11560*/  HMMA.16816.F32.BF16 R8, R156.reuse, R162, R8 ;  /* 0x000000a29c08723c */ /* 0x040fee0000041808 */
[----:B------:R-:W-:Y:S01]  /*11570*/  LDSM.16.M88.4 R152, [R200+-0x3800] ;  /* 0xffc80000c898783b */ /* 0x000fe20000000200 */
[C---:B------:R-:W-:Y:S07]  /*11580*/  HMMA.16816.F32.BF16 R12, R156.reuse, R144, R12 ;  /* 0x000000909c0c723c */ /* 0x040fee000004180c */
[----:B------:R-:W-:Y:S01]  /*11590*/  LDSM.16.M88.4 R160, [R200+-0x3000] ;  /* 0xffd00000c8a0783b */ /* 0x000fe20000000200 */
[C---:B------:R-:W-:Y:S07]  /*115a0*/  HMMA.16816.F32.BF16 R16, R156.reuse, R146, R16 ;  /* 0x000000929c10723c */ /* 0x040fee0000041810 */
[----:B------:R-:W5:Y:S01]  /*115b0*/  LDSM.16.M88.4 R144, [R0+0x3000] ;  /* 0x003000000090783b */ /* 0x000f620000000200 */
[C---:B--2---:R-:W-:Y:S07]  /*115c0*/  HMMA.16816.F32.BF16 R20, R156.reuse, R164, R20 ;  /* 0x000000a49c14723c */ /* 0x044fee0000041814 */
[----:B------:R-:W-:Y:S01]  /*115d0*/  LDSM.16.M88.4 R172, [R200+-0x1800] ;  /* 0xffe80000c8ac783b */ /* 0x000fe20000000200 */
[C---:B------:R-:W-:Y:S07]  /*115e0*/  HMMA.16816.F32.BF16 R24, R156.reuse, R166, R24 ;  /* 0x000000a69c18723c */ /* 0x040fee0000041818 */
[----:B------:R-:W-:Y:S01]  /*115f0*/  LDSM.16.M88.4 R164, [R200+-0x2000] ;  /* 0xffe00000c8a4783b */ /* 0x000fe20000000200 */
[C---:B---3--:R-:W-:Y:S07]  /*11600*/  HMMA.16816.F32.BF16 R28, R156.reuse, R72, R28 ;  /* 0x000000489c1c723c */ /* 0x048fee000004181c */
[----:B------:R-:W-:Y:S01]  /*11610*/  LDSM.16.M88.4 R184, [R206+0x5800] ;  /* 0x00580000ceb8783b */ /* 0x000fe20000000200 */
[C---:B------:R-:W-:Y:S07]  /*11620*/  HMMA.16816.F32.BF16 R32, R156.reuse, R74, R32 ;  /* 0x0000004a9c20723c */ /* 0x040fee0000041820 */
[----:B------:R-:W2:Y:S01]  /*11630*/  LDSM.16.M88.4 R72, [R200+-0x2800] ;  /* 0xffd80000c848783b */ /* 0x000ea20000000200 */
[C---:B----4-:R-:W-:Y:S07]  /*11640*/  HMMA.16816.F32.BF16 R36, R156.reuse, R148, R36 ;  /* 0x000000949c24723c */ /* 0x050fee0000041824 */
[----:B------:R-:W-:Y:S01]  /*11650*/  LDSM.16.M88.4 R196, [R200] ;  /* 0x00000000c8c4783b */ /* 0x000fe20000000200 */
[C---:B------:R-:W-:Y:S07]  /*11660*/  HMMA.16816.F32.BF16 R40, R156.reuse, R150, R40 ;  /* 0x000000969c28723c */ /* 0x040fee0000041828 */
[----:B------:R-:W3:Y:S01]  /*11670*/  LDSM.16.M88.4 R148, [R200+-0x1000] ;  /* 0xfff00000c894783b */ /* 0x000ee20000000200 */
[C---:B-1----:R-:W-:Y:S08]  /*11680*/  HMMA.16816.F32.BF16 R44, R156.reuse, R140, R44 ;  /* 0x0000008c9c2c723c */ /* 0x042ff0000004182c */
[C---:B------:R-:W-:Y:S01]  /*11690*/  HMMA.16816.F32.BF16 R48, R156.reuse, R142, R48 ;  /* 0x0000008e9c30723c */ /* 0x040fe20000041830 */
[----:B------:R-:W1:Y:S07]  /*116a0*/  LDSM.16.M88.4 R140, [R200+-0x800] ;  /* 0xfff80000c88c783b */ /* 0x000e6e0000000200 */
[C---:B-----5:R-:W-:Y:S08]  /*116b0*/  HMMA.16816.F32.BF16 R52, R156.reuse, R144, R52 ;  /* 0x000000909c34723c */ /* 0x060ff00000041834 */
[----:B------:R-:W-:Y:S01]  /*116c0*/  HMMA.16816.F32.BF16 R56, R156, R146, R56 ;  /* 0x000000929c38723c */ /* 0x000fe20000041838 */
[----:B------:R-:W4:Y:S07]  /*116d0*/  LDSM.16.M88.4 R144, [R201+0x3800] ;  /* 0x00380000c990783b */ /* 0x000f2e0000000200 */
[C---:B------:R-:W-:Y:S08]  /*116e0*/  HMMA.16816.F32.BF16 R4, R168.reuse, R152, R4 ;  /* 0x00000098a804723c */ /* 0x040ff00000041804 */
[C---:B------:R-:W-:Y:S01]  /*116f0*/  HMMA.16816.F32.BF16 R8, R168.reuse, R154, R8 ;  /* 0x0000009aa808723c */ /* 0x040fe20000041808 */
[----:B------:R-:W5:Y:S07]  /*11700*/  LDSM.16.M88.4 R152, [R201+0x4000] ;  /* 0x00400000c998783b */ /* 0x000f6e0000000200 */
[C---:B------:R-:W-:Y:S08]  /*11710*/  HMMA.16816.F32.BF16 R12, R168.reuse, R160, R12 ;  /* 0x000000a0a80c723c */ /* 0x040ff0000004180c */
[C---:B------:R-:W-:Y:S01]  /*11720*/  HMMA.16816.F32.BF16 R16, R168.reuse, R162, R16 ;  /* 0x000000a2a810723c */ /* 0x040fe20000041810 */
[----:B------:R-:W-:Y:S07]  /*11730*/  LDSM.16.M88.4 R160, [R201+0x6000] ;  /* 0x00600000c9a0783b */ /* 0x000fee0000000200 */
[C---:B--2---:R-:W-:Y:S08]  /*11740*/  HMMA.16816.F32.BF16 R20, R168.reuse, R72, R20 ;  /* 0x00000048a814723c */ /* 0x044ff00000041814 */
[C---:B------:R-:W-:Y:S01]  /*11750*/  HMMA.16816.F32.BF16 R24, R168.reuse, R74, R24 ;  /* 0x0000004aa818723c */ /* 0x040fe20000041818 */
[----:B------:R-:W2:Y:S07]  /*11760*/  LDSM.16.M88.4 R72, [R201+0x4800] ;  /* 0x00480000c948783b */ /* 0x000eae0000000200 */
[C---:B------:R-:W-:Y:S08]  /*11770*/  HMMA.16816.F32.BF16 R28, R168.reuse, R164, R28 ;  /* 0x000000a4a81c723c */ /* 0x040ff0000004181c */
[C---:B------:R-:W-:Y:S01]  /*11780*/  HMMA.16816.F32.BF16 R32, R168.reuse, R166, R32 ;  /* 0x000000a6a820723c */ /* 0x040fe20000041820 */
[----:B------:R-:W-:Y:S07]  /*11790*/  LDSM.16.M88.4 R164, [R206+0x3800] ;  /* 0x00380000cea4783b */ /* 0x000fee0000000200 */
[C---:B------:R-:W-:Y:S08]  /*117a0*/  HMMA.16816.F32.BF16 R36, R168.reuse, R172, R36 ;  /* 0x000000aca824723c */ /* 0x040ff00000041824 */
[C---:B------:R-:W-:Y:S01]  /*117b0*/  HMMA.16816.F32.BF16 R40, R168.reuse, R174, R40 ;  /* 0x000000aea828723c */ /* 0x040fe20000041828 */
[----:B------:R-:W-:Y:S07]  /*117c0*/  LDSM.16.M88.4 R172, [R206+0x4000] ;  /* 0x00400000ceac783b */ /* 0x000fee0000000200 */
[C---:B---3--:R-:W-:Y:S08]  /*117d0*/  HMMA.16816.F32.BF16 R44, R168.reuse, R148, R44 ;  /* 0x00000094a82c723c */ /* 0x048ff0000004182c */
[C---:B------:R-:W-:Y:S01]  /*117e0*/  HMMA.16816.F32.BF16 R48, R168.reuse, R150, R48 ;  /* 0x00000096a830723c */ /* 0x040fe20000041830 */
[----:B------:R-:W3:Y:S07]  /*117f0*/  LDSM.16.M88.4 R148, [R201+0x5000] ;  /* 0x00500000c994783b */ /* 0x000eee0000000200 */
[C---:B-1----:R-:W-:Y:S08]  /*11800*/  HMMA.16816.F32.BF16 R52, R168.reuse, R140, R52 ;  /* 0x0000008ca834723c */ /* 0x042ff00000041834 */
[----:B------:R-:W-:Y:S01]  /*11810*/  HMMA.16816.F32.BF16 R56, R168, R142, R56 ;  /* 0x0000008ea838723c */ /* 0x000fe20000041838 */
[----:B------:R-:W1:Y:S07]  /*11820*/  LDSM.16.M88.4 R140, [R201+0x5800] ;  /* 0x00580000c98c783b */ /* 0x000e6e0000000200 */
[C---:B----4-:R-:W-:Y:S08]  /*11830*/  HMMA.16816.F32.BF16 R4, R176.reuse, R144, R4 ;  /* 0x00000090b004723c */ /* 0x050ff00000041804 */
[C---:B------:R-:W-:Y:S01]  /*11840*/  HMMA.16816.F32.BF16 R8, R176.reuse, R146, R8 ;  /* 0x00000092b008723c */ /* 0x040fe20000041808 */
[----:B------:R-:W4:Y:S07]  /*11850*/  LDSM.16.M88.4 R144, [R201+0x6800] ;  /* 0x00680000c990783b */ /* 0x000f2e0000000200 */
[C---:B-----5:R-:W-:Y:S08]  /*11860*/  HMMA.16816.F32.BF16 R12, R176.reuse, R152, R12 ;  /* 0x00000098b00c723c */ /* 0x060ff0000004180c */
[C---:B------:R-:W-:Y:S01]  /*11870*/  HMMA.16816.F32.BF16 R16, R176.reuse, R154, R16 ;  /* 0x0000009ab010723c */ /* 0x040fe20000041810 */
[----:B------:R-:W5:Y:S07]  /*11880*/  LDSM.16.M88.4 R152, [R206+0x4800] ;  /* 0x00480000ce98783b */ /* 0x000f6e0000000200 */
[C---:B--2---:R-:W-:Y:S08]  /*11890*/  HMMA.16816.F32.BF16 R20, R176.reuse, R72, R20 ;  /* 0x00000048b014723c */ /* 0x044ff00000041814 */
[C---:B------:R-:W-:Y:S01]  /*118a0*/  HMMA.16816.F32.BF16 R24, R176.reuse, R74, R24 ;  /* 0x0000004ab018723c */ /* 0x040fe20000041818 */
[----:B------:R-:W2:Y:S07]  /*118b0*/  LDSM.16.M88.4 R72, [R206+0x5000] ;  /* 0x00500000ce48783b */ /* 0x000eae0000000200 */
[C---:B---3--:R-:W-:Y:S08]  /*118c0*/  HMMA.16816.F32.BF16 R28, R176.reuse, R148, R28 ;  /* 0x00000094b01c723c */ /* 0x048ff0000004181c */
[C---:B------:R-:W-:Y:S01]  /*118d0*/  HMMA.16816.F32.BF16 R32, R176.reuse, R150, R32 ;  /* 0x00000096b020723c */ /* 0x040fe20000041820 */
[----:B------:R-:W-:Y:S07]  /*118e0*/  LDSM.16.M88.4 R148, [R0+0x3800] ;  /* 0x003800000094783b */ /* 0x000fee0000000200 */
[C---:B-1----:R-:W-:Y:S08]  /*118f0*/  HMMA.16816.F32.BF16 R36, R176.reuse, R140, R36 ;  /* 0x0000008cb024723c */ /* 0x042ff00000041824 */
[C---:B------:R-:W-:Y:S01]  /*11900*/  HMMA.16816.F32.BF16 R40, R176.reuse, R142, R40 ;  /* 0x0000008eb028723c */ /* 0x040fe20000041828 */
[----:B------:R-:W1:Y:S07]  /*11910*/  LDSM.16.M88.4 R140, [R206+0x6000] ;  /* 0x00600000ce8c783b */ /* 0x000e6e0000000200 */
[C---:B------:R-:W-:Y:S08]  /*11920*/  HMMA.16816.F32.BF16 R44, R176.reuse, R160, R44 ;  /* 0x000000a0b02c723c */ /* 0x040ff0000004182c */
[C---:B------:R-:W-:Y:S01]  /*11930*/  HMMA.16816.F32.BF16 R48, R176.reuse, R162, R48 ;  /* 0x000000a2b030723c */ /* 0x040fe20000041830 */
[----:B------:R-:W-:Y:S07]  /*11940*/  LDSM.16.M88.4 R160, [R0+0x5000] ;  /* 0x0050000000a0783b */ /* 0x000fee0000000200 */
[C---:B----4-:R-:W-:Y:S08]  /*11950*/  HMMA.16816.F32.BF16 R52, R176.reuse, R144, R52 ;  /* 0x00000090b034723c */ /* 0x050ff00000041834 */
[----:B------:R-:W-:Y:S01]  /*11960*/  HMMA.16816.F32.BF16 R56, R176, R146, R56 ;  /* 0x00000092b038723c */ /* 0x000fe20000041838 */
[----:B------:R-:W3:Y:S07]  /*11970*/  LDSM.16.M88.4 R144, [R206+0x6800] ;  /* 0x00680000ce90783b */ /* 0x000eee0000000200 */
[C---:B------:R-:W-:Y:S08]  /*11980*/  HMMA.16816.F32.BF16 R4, R180.reuse, R164, R4 ;  /* 0x000000a4b404723c */ /* 0x040ff00000041804 */
[C---:B------:R-:W-:Y:S01]  /*11990*/  HMMA.16816.F32.BF16 R8, R180.reuse, R166, R8 ;  /* 0x000000a6b408723c */ /* 0x040fe20000041808 */
[----:B------:R-:W-:Y:S07]  /*119a0*/  LDSM.16.M88.4 R164, [R0+0x5800] ;  /* 0x0058000000a4783b */ /* 0x000fee0000000200 */
[C---:B------:R-:W-:Y:S08]  /*119b0*/  HMMA.16816.F32.BF16 R12, R180.reuse, R172, R12 ;  /* 0x000000acb40c723c */ /* 0x040ff0000004180c */
[C---:B------:R-:W-:Y:S01]  /*119c0*/  HMMA.16816.F32.BF16 R16, R180.reuse, R174, R16 ;  /* 0x000000aeb410723c */ /* 0x040fe20000041810 */
[----:B------:R-:W-:Y:S07]  /*119d0*/  LDSM.16.M88.4 R172, [R0+0x6000] ;  /* 0x0060000000ac783b */ /* 0x000fee0000000200 */
[C---:B-----5:R-:W-:Y:S08]  /*119e0*/  HMMA.16816.F32.BF16 R20, R180.reuse, R152, R20 ;  /* 0x00000098b414723c */ /* 0x060ff00000041814 */
[C---:B------:R-:W-:Y:S01]  /*119f0*/  HMMA.16816.F32.BF16 R24, R180.reuse, R154, R24 ;  /* 0x0000009ab418723c */ /* 0x040fe20000041818 */
[----:B------:R-:W-:Y:S07]  /*11a00*/  LDSM.16.M88.4 R152, [R0+0x4800] ;  /* 0x004800000098783b */ /* 0x000fee0000000200 */
[C---:B--2---:R-:W-:Y:S08]  /*11a10*/  HMMA.16816.F32.BF16 R28, R180.reuse, R72, R28 ;  /* 0x00000048b41c723c */ /* 0x044ff0000004181c */
[C---:B------:R-:W-:Y:S01]  /*11a20*/  HMMA.16816.F32.BF16 R32, R180.reuse, R74, R32 ;  /* 0x0000004ab420723c */ /* 0x040fe20000041820 */
[----:B------:R-:W2:Y:S07]  /*11a30*/  LDSM.16.M88.4 R72, [R0+0x4000] ;  /* 0x004000000048783b */ /* 0x000eae0000000200 */
[C---:B------:R-:W-:Y:S08]  /*11a40*/  HMMA.16816.F32.BF16 R36, R180.reuse, R184, R36 ;  /* 0x000000b8b424723c */ /* 0x040ff00000041824 */
[C---:B------:R-:W-:Y:S01]  /*11a50*/  HMMA.16816.F32.BF16 R40, R180.reuse, R186, R40 ;  /* 0x000000bab428723c */ /* 0x040fe20000041828 */
[----:B------:R-:W4:Y:S07]  /*11a60*/  LDSM.16.M88.4 R184, [R0+0x6800] ;  /* 0x0068000000b8783b */ /* 0x000f2e0000000200 */
[C---:B-1----:R-:W-:Y:S08]  /*11a70*/  HMMA.16816.F32.BF16 R44, R180.reuse, R140, R44 ;  /* 0x0000008cb42c723c */ /* 0x042ff0000004182c */
[C---:B------:R-:W-:Y:S08]  /*11a80*/  HMMA.16816.F32.BF16 R48, R180.reuse, R142, R48 ;  /* 0x0000008eb430723c */ /* 0x040ff00000041830 */
[C---:B---3--:R-:W-:Y:S08]  /*11a90*/  HMMA.16816.F32.BF16 R52, R180.reuse, R144, R52 ;  /* 0x00000090b434723c */ /* 0x048ff00000041834 */
[----:B------:R-:W-:Y:S08]  /*11aa0*/  HMMA.16816.F32.BF16 R56, R180, R146, R56 ;  /* 0x00000092b438723c */ /* 0x000ff00000041838 */
[C---:B------:R-:W-:Y:S08]  /*11ab0*/  HMMA.16816.F32.BF16 R4, R188.reuse, R148, R4 ;  /* 0x00000094bc04723c */ /* 0x040ff00000041804 */
[C---:B------:R-:W-:Y:S08]  /*11ac0*/  HMMA.16816.F32.BF16 R8, R188.reuse, R150, R8 ;  /* 0x00000096bc08723c */ /* 0x040ff00000041808 */
[C---:B--2---:R-:W-:Y:S08]  /*11ad0*/  HMMA.16816.F32.BF16 R12, R188.reuse, R72, R12 ;  /* 0x00000048bc0c723c */ /* 0x044ff0000004180c */
        /* <DEDUP_REMOVED lines=148> */
[----:B--234-:R-:W-:Y:S01]  /*12420*/  IADD3 R0, R211, -0x1, RZ ;  /* 0xffffffffd3007810 */ /* 0x01cfe20007ffe0ff */
[----:B------:R-:W2:Y:S01]  /*12430*/  LDL.64 R232, [R1+0x8] ;  /* 0x0000080001e87983 */ /* 0x000ea20000100a00 */
[C---:B------:R-:W-:Y:S02]  /*12440*/  ISETP.GE.AND P2, PT, R228.reuse, 0x21, PT ;  /* 0x00000021e400780c */ /* 0x040fe40003f46270 */
[----:B------:R-:W-:Y:S01]  /*12450*/  SHF.R.S32.HI R2, RZ, 0x1f, R0 ;  /* 0x0000001fff027819 */ /* 0x000fe20000011400 */
[----:B------:R-:W3:Y:S01]  /*12460*/  LDL R231, [R1] ;  /* 0x0000000001e77983 */ /* 0x000ee20000100800 */
[C---:B------:R-:W-:Y:S02]  /*12470*/  ISETP.GE.AND P1, PT, R228.reuse, 0x41, PT ;  /* 0x00000041e400780c */ /* 0x040fe40003f26270 */
[----:B------:R-:W-:Y:S01]  /*12480*/  ISETP.GE.AND P3, PT, R228, 0x1, PT ;  /* 0x00000001e400780c */ /* 0x000fe20003f66270 */
[----:B------:R-:W-:Y:S02]  /*12490*/  IMAD R5, R2, c[0x0][0x1e0], RZ ;  /* 0x0000780002057a24 */ /* 0x000fe400078e02ff */
[C---:B------:R-:W-:Y:S04]  /*124a0*/  IMAD.WIDE.U32 R2, R0.reuse, c[0x0][0x1e0], RZ ;  /* 0x0000780000027a25 */ /* 0x040fe800078e00ff */
[----:B------:R-:W-:Y:S02]  /*124b0*/  IMAD R0, R0, c[0x0][0x1e4], R5 ;  /* 0x0000790000007a24 */ /* 0x000fe400078e0205 */
[----:B------:R-:W-:Y:S02]  /*124c0*/  @P2 IMAD.MOV.U32 R5, RZ, RZ, c[0x0][0x1e0] ;  /* 0x00007800ff052624 */ /* 0x000fe400078e00ff */
[----:B------:R-:W-:Y:S02]  /*124d0*/  IMAD.IADD R0, R3, 0x1, R0 ;  /* 0x0000000103007824 */ /* 0x000fe400078e0200 */
[----:B------:R-:W-:Y:S04]  /*124e0*/  IMAD.WIDE.U32 R2, R2, 0x70, RZ ;  /* 0x0000007002027825 */ /* 0x000fe800078e00ff */
[----:B------:R-:W-:Y:S01]  /*124f0*/  IMAD R0, R0, 0x70, RZ ;  /* 0x0000007000007824 */ /* 0x000fe200078e02ff */
[-C--:B------:R-:W-:Y:S01]  /*12500*/  @P2 LEA R8, P0, R5, R2.reuse, 0x5 ;  /* 0x0000000205082211 */ /* 0x080fe200078028ff */
[----:B------:R-:W-:Y:S02]  /*12510*/  @P2 IMAD.MOV.U32 R6, RZ, RZ, c[0x0][0x1e4] ;  /* 0x00007900ff062624 */ /* 0x000fe400078e00ff */
[----:B------:R-:W-:Y:S02]  /*12520*/  IMAD.IADD R3, R3, 0x1, R0 ;  /* 0x0000000103037824 */ /* 0x000fe400078e0200 */
[----:B------:R-:W-:Y:S03]  /*12530*/  @P1 IMAD.MOV.U32 R0, RZ, RZ, c[0x0][0x1e0] ;  /* 0x00007800ff001624 */ /* 0x000fe600078e00ff */
[-C--:B------:R-:W-:Y:S01]  /*12540*/  @P2 LEA.HI.X R9, R5, R3.reuse, R6, 0x5, P0 ;  /* 0x0000000305092211 */ /* 0x080fe200000f2c06 */
[----:B------:R-:W-:Y:S01]  /*12550*/  @P1 IMAD.MOV.U32 R5, RZ, RZ, c[0x0][0x1e4] ;  /* 0x00007900ff051624 */ /* 0x000fe200078e00ff */
[CC--:B------:R-:W-:Y:S04]  /*12560*/  @P1 LEA R10, P0, R0.reuse, R2.reuse, 0x6 ;  /* 0x00000002000a1211 */ /* 0x0c0fe800078030ff */
[----:B------:R-:W-:Y:S02]  /*12570*/  @P1 LEA.HI.X R11, R0, R3, R5, 0x6, P0 ;  /* 0x00000003000b1211 */ /* 0x000fe400000f3405 */
[----:B--2---:R-:W-:Y:S05]  /*12580*/  @P3 IADD3 R0, P0, R232, R2, RZ ;  /* 0x00000002e8003210 */ /* 0x004fea0007f1e0ff */
[----:B---3--:R-:W-:Y:S01]  /*12590*/  @P3 IMAD.X R5, R3, 0x1, R231, P0 ;  /* 0x0000000103053824 */ /* 0x008fe200000e06e7 */
        /* <DEDUP_REMOVED lines=26> */
[----:B------:R-:W-:Y:S04]  /*12740*/  @P0 IADD3.X R3, R231, R5, R3, P6, !PT ;  /* 0x00000005e7030210 */ /* 0x000fe800037fe403 */
[----:B------:R-:W-:Y:S05]  /*12750*/  @P0 LEA.HI.X R3, R0, c[0x0][0x1cc], R3, 0x1, P3 ;  /* 0x0000730000030a11 */ /* 0x000fea00018f0c03 */
[----:B------:R2:W-:Y:S04]  /*12760*/  @P0 LDGSTS.E.BYPASS.LTC128B.128 [R210+0xb100], [R2.64], !P4 ;  /* 0x0b10000002d20fae */ /* 0x0005e8000e101d4a */
[----:B------:R2:W-:Y:S02]  /*12770*/  @P0 LDGSTS.E.BYPASS.LTC128B.128 [R210+0xe900], [R2.64+0x80], !P5 ;  /* 0x0e90008002d20fae */ /* 0x0005e4000e901d4a */
.L_x_335:
[----:B---34-:R-:W-:Y:S05]  /*12780*/  BSYNC B0 ;  /* 0x0000000000007941 */ /* 0x018fea0003800000 */
.L_x_334:
        /* <DEDUP_REMOVED lines=90> */
[--C-:B------:R-:W-:Y:S02]  /*12d30*/  FFMA.FTZ R6, R140, c[0x0][0x2d0], -R69.reuse ;  /* 0x0000b4008c067a23 */ /* 0x100fe40000010845 */
[C---:B---3--:R-:W-:Y:S02]  /*12d40*/  FMUL.FTZ R5, R2.reuse, R77 ;  /* 0x0000004d02057220 */ /* 0x048fe40000410000 */
[C---:B------:R-:W-:Y:S02]  /*12d50*/  FMUL.FTZ R9, R2.reuse, R81 ;  /* 0x0000005102097220 */ /* 0x040fe40000410000 */
[C---:B------:R-:W-:Y:S01]  /*12d60*/  FMUL.FTZ R16, R2.reuse, R88 ;  /* 0x0000005802107220 */ /* 0x040fe20000410000 */
[----:B------:R3:W-:Y:S01]  /*12d70*/  MUFU.EX2 R243, R56 ;  /* 0x0000003800f37308 */ /* 0x0007e20000000800 */
[----:B------:R-:W-:Y:S02]  /*12d80*/  FMUL.FTZ R17, R2, R89 ;  /* 0x0000005902117220 */ /* 0x000fe40000410000 */
[--C-:B-1----:R-:W-:Y:S02]  /*12d90*/  FFMA.FTZ R4, R142, c[0x0][0x2d0], -R148.reuse ;  /* 0x0000b4008e047a23 */ /* 0x102fe40000010894 */
[C---:B------:R-:W-:Y:S02]  /*12da0*/  FMUL.FTZ R24, R2.reuse, R96 ;  /* 0x0000006002187220 */ /* 0x040fe40000410000 */
[C---:B------:R-:W-:Y:S02]  /*12db0*/  FMUL.FTZ R25, R2.reuse, R97 ;  /* 0x0000006102197220 */ /* 0x040fe40000410000 */
[C---:B------:R-:W-:Y:S01]  /*12dc0*/  FMUL.FTZ R32, R2.reuse, R104 ;  /* 0x0000006802207220 */ /* 0x040fe20000410000 */
[----:B------:R1:W-:Y:S01]  /*12dd0*/  MUFU.EX2 R50, R4 ;  /* 0x0000000400327308 */ /* 0x0003e20000000800 */
[C---:B------:R-:W-:Y:S02]  /*12de0*/  FMUL.FTZ R33, R2.reuse, R105 ;  /* 0x0000006902217220 */ /* 0x040fe40000410000 */
[--C-:B------:R-:W-:Y:S02]  /*12df0*/  FFMA.FTZ R40, R147, c[0x0][0x2d0], -R69.reuse ;  /* 0x0000b40093287a23 */ /* 0x100fe40000010845 */
[C---:B------:R-:W-:Y:S02]  /*12e00*/  FMUL.FTZ R41, R2.reuse, R113 ;  /* 0x0000007102297220 */ /* 0x040fe40000410000 */
[C---:B--2---:R-:W-:Y:S02]  /*12e10*/  FMUL.FTZ R48, R2.reuse, R120 ;  /* 0x0000007802307220 */ /* 0x044fe40000410000 */
[C---:B------:R-:W-:Y:S01]  /*12e20*/  FMUL.FTZ R57, R2.reuse, R129 ;  /* 0x0000008102397220 */ /* 0x040fe20000410000 */
[----:B------:R-:W2:Y:S01]  /*12e30*/  MUFU.EX2 R0, R0 ;  /* 0x0000000000007308 */ /* 0x000ea20000000800 */
[C---:B------:R-:W-:Y:S02]  /*12e40*/  FMUL.FTZ R60, R2.reuse, R60 ;  /* 0x0000003c023c7220 */ /* 0x040fe40000410000 */
[C---:B------:R-:W-:Y:S02]  /*12e50*/  FMUL.FTZ R61, R2.reuse, R61 ;  /* 0x0000003d023d7220 */ /* 0x040fe40000410000 */
[C---:B---3--:R-:W-:Y:S02]  /*12e60*/  FMUL.FTZ R56, R2.reuse, R128 ;  /* 0x0000008002387220 */ /* 0x048fe40000410000 */
[C---:B------:R-:W-:Y:S02]  /*12e70*/  FMUL.FTZ R64, R2.reuse, R64 ;  /* 0x0000004002407220 */ /* 0x040fe40000410000 */
[----:B------:R-:W-:Y:S01]  /*12e80*/  FMUL.FTZ R65, R2, R65 ;  /* 0x0000004102417220 */ /* 0x000fe20000410000 */
[----:B------:R-:W3:Y:S01]  /*12e90*/  MUFU.EX2 R58, R6 ;  /* 0x00000006003a7308 */ /* 0x000ee20000000800 */
[--C-:B------:R-:W-:Y:S02]  /*12ea0*/  FFMA.FTZ R71, R71, c[0x0][0x2d0], -R69.reuse ;  /* 0x0000b40047477a23 */ /* 0x100fe40000010845 */
[--C-:B-1----:R-:W-:Y:S02]  /*12eb0*/  FFMA.FTZ R4, R73, c[0x0][0x2d0], -R148.reuse ;  /* 0x0000b40049047a23 */ /* 0x102fe40000010894 */
[--C-:B------:R-:W-:Y:S05]  /*12ec0*/  FFMA.FTZ R73, R153, c[0x0][0x2d0], -R69.reuse ;  /* 0x0000b40099497a23 */ /* 0x100fea0000010845 */
[----:B------:R1:W-:Y:S01]  /*12ed0*/  MUFU.EX2 R128, R73 ;  /* 0x0000004900807308 */ /* 0x0003e20000000800 */
[C---:B--2---:R-:W-:Y:S02]  /*12ee0*/  FMUL.FTZ R7, R0.reuse, R79 ;  /* 0x0000004f00077220 */ /* 0x044fe40000410000 */
[C---:B------:R-:W-:Y:S02]  /*12ef0*/  FMUL.FTZ R10, R0.reuse, R82 ;  /* 0x00000052000a7220 */ /* 0x040fe40000410000 */
[C---:B------:R-:W-:Y:S05]  /*12f00*/  FMUL.FTZ R11, R0.reuse, R83 ;  /* 0x00000053000b7220 */ /* 0x040fea0000410000 */
[----:B------:R-:W2:Y:S01]  /*12f10*/  MUFU.EX2 R49, R4 ;  /* 0x0000000400317308 */ /* 0x000ea20000000800 */
[C---:B------:R-:W-:Y:S02]  /*12f20*/  FMUL.FTZ R18, R0.reuse, R90 ;  /* 0x0000005a00127220 */ /* 0x040fe40000410000 */
[C---:B------:R-:W-:Y:S01]  /*12f30*/  FMUL.FTZ R19, R0.reuse, R91 ;  /* 0x0000005b00137220 */ /* 0x040fe20000410000 */
[----:B---3--:R-:W-:Y:S01]  /*12f40*/  MOV R129, R58 ;  /* 0x0000003a00817202 */ /* 0x008fe20000000f00 */
[C---:B------:R-:W-:Y:S01]  /*12f50*/  FMUL.FTZ R6, R0.reuse, R78 ;  /* 0x0000004e00067220 */ /* 0x040fe20000410000 */
[----:B------:R-:W-:Y:S01]  /*12f60*/  LDSM.16.MT88.4 R88, [R202+0x800] ;  /* 0x00080000ca58783b */ /* 0x000fe20000004200 */
[C---:B------:R-:W-:Y:S02]  /*12f70*/  FMUL.FTZ R26, R0.reuse, R98 ;  /* 0x00000062001a7220 */ /* 0x040fe40000410000 */
[C---:B------:R-:W-:Y:S01]  /*12f80*/  FMUL.FTZ R27, R0.reuse, R99 ;  /* 0x00000063001b7220 */ /* 0x040fe20000410000 */
[----:B------:R-:W3:Y:S01]  /*12f90*/  MUFU.EX2 R252, R8 ;  /* 0x0000000800fc7308 */ /* 0x000ee20000000800 */
[C---:B------:R-:W-:Y:S01]  /*12fa0*/  FMUL.FTZ R59, R0.reuse, R131 ;  /* 0x00000083003b7220 */ /* 0x040fe20000410000 */
[----:B------:R-:W-:Y:S01]  /*12fb0*/  MOV R131, R231 ;  /* 0x000000e700837202 */ /* 0x000fe20000000f00 */
[----:B------:R-:W-:Y:S01]  /*12fc0*/  FMUL.FTZ R34, R0, R106 ;  /* 0x0000006a00227220 */ /* 0x000fe20000410000 */
[----:B------:R-:W-:Y:S01]  /*12fd0*/  LDSM.16.MT88.4 R96, [R205+0x4000] ;  /* 0x00400000cd60783b */ /* 0x000fe20000004200 */
[--C-:B-1----:R-:W-:Y:S02]  /*12fe0*/  FFMA.FTZ R73, R154, c[0x0][0x2d0], -R148.reuse ;  /* 0x0000b4009a497a23 */ /* 0x102fe40000010894 */
[C---:B------:R-:W-:Y:S02]  /*12ff0*/  FMUL.FTZ R35, R0.reuse, R107 ;  /* 0x0000006b00237220 */ /* 0x040fe40000410000 */
[C---:B------:R-:W-:Y:S01]  /*13000*/  FMUL.FTZ R42, R0.reuse, R114 ;  /* 0x00000072002a7220 */ /* 0x040fe20000410000 */
[----:B------:R1:W-:Y:S01]  /*13010*/  MUFU.EX2 R242, R73 ;  /* 0x0000004900f27308 */ /* 0x0003e20000000800 */
[C---:B------:R-:W-:Y:S01]  /*13020*/  FMUL.FTZ R43, R0.reuse, R115 ;  /* 0x00000073002b7220 */ /* 0x040fe20000410000 */
[----:B------:R-:W-:Y:S01]  /*13030*/  LDSM.16.MT88.4 R104, [R204+0x6000] ;  /* 0x00600000cc68783b */ /* 0x000fe20000004200 */
[----:B------:R-:W-:Y:S01]  /*13040*/  FMUL.FTZ R62, R0, R62 ;  /* 0x0000003e003e7220 */ /* 0x000fe20000410000 */
[-C--:B--2---:R-:W-:Y:S01]  /*13050*/  F2FP.BF16.PACK_AB R78, R49, R50.reuse ;  /* 0x00000032314e723e */ /* 0x084fe200000010ff */
[--C-:B------:R-:W-:Y:S01]  /*13060*/  FFMA.FTZ R4, R141, c[0x0][0x2d0], -R69.reuse ;  /* 0x0000b4008d047a23 */ /* 0x100fe20000010845 */
[----:B------:R-:W-:Y:S01]  /*13070*/  MOV R120, R49 ;  /* 0x0000003100787202 */ /* 0x000fe20000000f00 */
[----:B------:R-:W-:Y:S01]  /*13080*/  FMUL.FTZ R49, R2, R121 ;  /* 0x0000007902317220 */ /* 0x000fe20000410000 */
[----:B------:R-:W-:Y:S01]  /*13090*/  MOV R121, R50 ;  /* 0x0000003200797202 */ /* 0x000fe20000000f00 */
[C---:B------:R-:W-:Y:S01]  /*130a0*/  FMUL.FTZ R50, R0.reuse, R122 ;  /* 0x0000007a00327220 */ /* 0x040fe20000410000 */
[----:B------:R2:W-:Y:S01]  /*130b0*/  MUFU.EX2 R251, R4 ;  /* 0x0000000400fb7308 */ /* 0x0005e20000000800 */
[----:B------:R-:W-:Y:S01]  /*130c0*/  MOV R122, R51 ;  /* 0x00000033007a7202 */ /* 0x000fe20000000f00 */
[----:B------:R-:W-:Y:S01]  /*130d0*/  FMUL.FTZ R63, R0, R63 ;  /* 0x0000003f003f7220 */ /* 0x000fe20000410000 */
[----:B---3--:R-:W-:Y:S01]  /*130e0*/  F2FP.BF16.PACK_AB R77, R252, R58 ;  /* 0x0000003afc4d723e */ /* 0x008fe200000010ff */
[----:B------:R-:W-:Y:S02]  /*130f0*/  FMUL.FTZ R8, R2, R80 ;  /* 0x0000005002087220 */ /* 0x000fe40000410000 */
[----:B------:R-:W3:Y:S01]  /*13100*/  LDSM.16.MT88.4 R80, [R205+0x3800] ;  /* 0x00380000cd50783b */ /* 0x000ee20000004200 */
[C---:B------:R-:W-:Y:S03]  /*13110*/  FMUL.FTZ R58, R0.reuse, R130 ;  /* 0x00000082003a7220 */ /* 0x040fe60000410000 */
[----:B------:R4:W-:Y:S01]  /*13120*/  MUFU.EX2 R247, R40 ;  /* 0x0000002800f77308 */ /* 0x0009e20000000800 */
[C---:B------:R-:W-:Y:S02]  /*13130*/  FMUL.FTZ R66, R0.reuse, R66 ;  /* 0x0000004200427220 */ /* 0x040fe40000410000 */
[----:B------:R-:W-:Y:S02]  /*13140*/  FMUL.FTZ R67, R0, R67 ;  /* 0x0000004300437220 */ /* 0x000fe40000410000 */
[--C-:B-1----:R-:W-:Y:S05]  /*13150*/  FFMA.FTZ R73, R155, c[0x0][0x2d0], -R148.reuse ;  /* 0x0000b4009b497a23 */ /* 0x102fea0000010894 */
[----:B------:R1:W-:Y:S01]  /*13160*/  MUFU.EX2 R241, R73 ;  /* 0x0000004900f17308 */ /* 0x0003e20000000800 */
[--C-:B--2---:R-:W-:Y:S09]  /*13170*/  FFMA.FTZ R4, R143, c[0x0][0x2d0], -R69.reuse ;  /* 0x0000b4008f047a23 */ /* 0x104ff20000010845 */
[----:B------:R2:W5:Y:S01]  /*13180*/  MUFU.EX2 R250, R4 ;  /* 0x0000000400fa7308 */ /* 0x0005620000000800 */
[----:B----4-:R-:W-:Y:S02]  /*13190*/  FMUL.FTZ R40, R2, R112 ;  /* 0x0000007002287220 */ /* 0x010fe40000410000 */
[----:B------:R-:W-:Y:S07]  /*131a0*/  LDSM.16.MT88.4 R112, [R205+0x3000] ;  /* 0x00300000cd70783b */ /* 0x000fee0000004200 */
[----:B------:R-:W-:Y:S01]  /*131b0*/  MUFU.EX2 R71, R71 ;  /* 0x0000004700477308 */ /* 0x000fe20000000800 */
[--C-:B-1----:R-:W-:Y:S09]  /*131c0*/  FFMA.FTZ R73, R160, c[0x0][0x2d0], -R69.reuse ;  /* 0x0000b400a0497a23 */ /* 0x102ff20000010845 */
[----:B------:R1:W-:Y:S01]  /*131d0*/  MUFU.EX2 R240, R73 ;  /* 0x0000004900f07308 */ /* 0x0003e20000000800 */
[----:B--2---:R-:W-:Y:S01]  /*131e0*/  FMUL.FTZ R4, R2, R76 ;  /* 0x0000004c02047220 */ /* 0x004fe20000410000 */
[----:B------:R-:W-:Y:S01]  /*131f0*/  F2FP.BF16.PACK_AB R76, R51, R231 ;  /* 0x000000e7334c723e */ /* 0x000fe200000010ff */
[----:B------:R-:W-:Y:S01]  /*13200*/  FMUL.FTZ R51, R0, R123 ;  /* 0x0000007b00337220 */ /* 0x000fe20000410000 */
[----:B-----5:R-:W-:Y:S01]  /*13210*/  F2FP.BF16.PACK_AB R79, R250, R251 ;  /* 0x000000fbfa4f723e */ /* 0x020fe200000010ff */
[----:B------:R-:W2:Y:S04]  /*13220*/  LDL.LU R123, [R1+0x14] ;  /* 0x00001400017b7983 */ /* 0x000ea80000300800 */
[----:B------:R-:W4:Y:S02]  /*13230*/  LDL.LU R130, [R1+0x10] ;  /* 0x0000100001827983 */ /* 0x000f240000300800 */
[C---:B------:R-:W-:Y:S07]  /*13240*/  HMMA.16816.F32.BF16 R4, R76.reuse, R12, R4 ;  /* 0x0000000c4c04723c */ /* 0x040fee0000041804 */
[C---:B------:R-:W-:Y:S01]  /*13250*/  FMUL.FTZ R12, R2.reuse, R84 ;  /* 0x00000054020c7220 */ /* 0x040fe20000410000 */
[C---:B------:R-:W-:Y:S04]  /*13260*/  HMMA.16816.F32.BF16 R8, R76.reuse, R14, R8 ;  /* 0x0000000e4c08723c */ /* 0x040fe80000041808 */
[--C-:B-1----:R-:W-:Y:S02]  /*13270*/  FFMA.FTZ R73, R161, c[0x0][0x2d0], -R69.reuse ;  /* 0x0000b400a1497a23 */ /* 0x102fe40000010845 */
[----:B------:R-:W-:Y:S02]  /*13280*/  FMUL.FTZ R13, R2, R85 ;  /* 0x00000055020d7220 */ /* 0x000fe40000410000 */
[----:B------:R1:W-:Y:S01]  /*13290*/  MUFU.EX2 R239, R73 ;  /* 0x0000004900ef7308 */ /* 0x0003e20000000800 */
[C---:B------:R-:W-:Y:S03]  /*132a0*/  FMUL.FTZ R14, R0.reuse, R86 ;  /* 0x00000056000e7220 */ /* 0x040fe60000410000 */
[----:B------:R-:W-:Y:S02]  /*132b0*/  FMUL.FTZ R15, R0, R87 ;  /* 0x00000057000f7220 */ /* 0x000fe40000410000 */
[----:B------:R-:W5:Y:S05]  /*132c0*/  LDSM.16.MT88.4 R84, [R204+0x3800] ;  /* 0x00380000cc54783b */ /* 0x000f6a0000004200 */
[C---:B------:R-:W-:Y:S07]  /*132d0*/  HMMA.16816.F32.BF16 R12, R76.reuse, R20, R12 ;  /* 0x000000144c0c723c */ /* 0x040fee000004180c */
[C---:B------:R-:W-:Y:S01]  /*132e0*/  FMUL.FTZ R20, R2.reuse, R92 ;  /* 0x0000005c02147220 */ /* 0x040fe20000410000 */
[C---:B------:R-:W-:Y:S04]  /*132f0*/  HMMA.16816.F32.BF16 R16, R76.reuse, R22, R16 ;  /* 0x000000164c10723c */ /* 0x040fe80000041810 */
[----:B------:R-:W-:Y:S02]  /*13300*/  FMUL.FTZ R21, R2, R93 ;  /* 0x0000005d02157220 */ /* 0x000fe40000410000 */
[--C-:B-1----:R-:W-:Y:S02]  /*13310*/  FFMA.FTZ R73, R162, c[0x0][0x2d0], -R148.reuse ;  /* 0x0000b400a2497a23 */ /* 0x102fe40000010894 */
[C---:B------:R-:W-:Y:S02]  /*13320*/  FMUL.FTZ R22, R0.reuse, R94 ;  /* 0x0000005e00167220 */ /* 0x040fe40000410000 */
[----:B------:R1:W-:Y:S02]  /*13330*/  MUFU.EX2 R238, R73 ;  /* 0x0000004900ee7308 */ /* 0x0003e40000000800 */
[----:B------:R-:W-:Y:S02]  /*13340*/  FMUL.FTZ R23, R0, R95 ;  /* 0x0000005f00177220 */ /* 0x000fe40000410000 */
[----:B------:R-:W-:Y:S05]  /*13350*/  LDSM.16.MT88.4 R92, [R205+0x800] ;  /* 0x00080000cd5c783b */ /* 0x000fea0000004200 */
        /* <DEDUP_REMOVED lines=10> */
[--C-:B------:R-:W-:Y:S01]  /*13400*/  FFMA.FTZ R36, R75, c[0x0][0x2d0], -R148.reuse ;  /* 0x0000b4004b247a23 */ /* 0x100fe20000010894 */
[C---:B------:R-:W-:Y:S03]  /*13410*/  HMMA.16816.F32.BF16 R32, R76.reuse, R38, R32 ;  /* 0x000000264c20723c */ /* 0x040fe60000041820 */
[----:B------:R3:W3:Y:S01]  /*13420*/  MUFU.EX2 R248, R36 ;  /* 0x0000002400f87308 */ /* 0x0006e20000000800 */
[----:B------:R-:W-:Y:S03]  /*13430*/  FMUL.FTZ R37, R2, R109 ;  /* 0x0000006d02257220 */ /* 0x000fe60000410000 */
[----:B------:R-:W-:Y:S02]  /*13440*/  FMUL.FTZ R38, R0, R110 ;  /* 0x0000006e00267220 */ /* 0x000fe40000410000 */
[--C-:B-1----:R-:W-:Y:S03]  /*13450*/  FFMA.FTZ R73, R164, c[0x0][0x2d0], -R69.reuse ;  /* 0x0000b400a4497a23 */ /* 0x102fe60000010845 */
[----:B------:R-:W-:Y:S01]  /*13460*/  FMUL.FTZ R39, R0, R111 ;  /* 0x0000006f00277220 */ /* 0x000fe20000410000 */
[----:B------:R1:W-:Y:S01]  /*13470*/  MUFU.EX2 R236, R73 ;  /* 0x0000004900ec7308 */ /* 0x0003e20000000800 */
[C---:B---3--:R-:W-:Y:S02]  /*13480*/  FMUL.FTZ R36, R2.reuse, R108 ;  /* 0x0000006c02247220 */ /* 0x048fe40000410000 */
[----:B------:R-:W-:Y:S05]  /*13490*/  LDSM.16.MT88.4 R108, [R203+0x3000] ;  /* 0x00300000cb6c783b */ /* 0x000fea0000004200 */
[C---:B------:R-:W-:Y:S03]  /*134a0*/  HMMA.16816.F32.BF16 R36, R76.reuse, R44, R36 ;  /* 0x0000002c4c24723c */ /* 0x040fe60000041824 */
[--C-:B-1----:R-:W-:Y:S04]  /*134b0*/  FFMA.FTZ R73, R165, c[0x0][0x2d0], -R69.reuse ;  /* 0x0000b400a5497a23 */ /* 0x102fe80000010845 */
[----:B------:R1:W-:Y:S01]  /*134c0*/  MUFU.EX2 R233, R73 ;  /* 0x0000004900e97308 */ /* 0x0003e20000000800 */
[C---:B------:R-:W-:Y:S04]  /*134d0*/  HMMA.16816.F32.BF16 R40, R76.reuse, R46, R40 ;  /* 0x0000002e4c28723c */ /* 0x040fe80000041828 */
[--C-:B------:R-:W-:Y:S02]  /*134e0*/  FFMA.FTZ R44, R149, c[0x0][0x2d0], -R69.reuse ;  /* 0x0000b400952c7a23 */ /* 0x100fe40000010845 */
[----:B------:R-:W-:Y:S02]  /*134f0*/  FMUL.FTZ R45, R2, R117 ;  /* 0x00000075022d7220 */ /* 0x000fe40000410000 */
[C---:B------:R-:W-:Y:S01]  /*13500*/  FMUL.FTZ R46, R0.reuse, R118 ;  /* 0x00000076002e7220 */ /* 0x040fe20000410000 */
[----:B------:R3:W3:Y:S03]  /*13510*/  MUFU.EX2 R246, R44 ;  /* 0x0000002c00f67308 */ /* 0x0006e60000000800 */
[----:B------:R-:W-:Y:S02]  /*13520*/  FMUL.FTZ R47, R0, R119 ;  /* 0x00000077002f7220 */ /* 0x000fe40000410000 */
[--C-:B-1----:R-:W-:Y:S05]  /*13530*/  FFMA.FTZ R73, R166, c[0x0][0x2d0], -R148.reuse ;  /* 0x0000b400a6497a23 */ /* 0x102fea0000010894 */
[----:B------:R1:W-:Y:S01]  /*13540*/  MUFU.EX2 R232, R73 ;  /* 0x0000004900e87308 */ /* 0x0003e20000000800 */
[C---:B---3--:R-:W-:Y:S02]  /*13550*/  FMUL.FTZ R44, R2.reuse, R116 ;  /* 0x00000074022c7220 */ /* 0x048fe40000410000 */
[----:B------:R-:W-:Y:S05]  /*13560*/  LDSM.16.MT88.4 R116, [R204+0x3000] ;  /* 0x00300000cc74783b */ /* 0x000fea0000004200 */
[C---:B------:R-:W-:Y:S07]  /*13570*/  HMMA.16816.F32.BF16 R44, R76.reuse, R52, R44 ;  /* 0x000000344c2c723c */ /* 0x040fee000004182c */
[--C-:B------:R-:W-:Y:S01]  /*13580*/  FFMA.FTZ R52, R151, c[0x0][0x2d0], -R148.reuse ;  /* 0x0000b40097347a23 */ /* 0x100fe20000010894 */
[C---:B------:R-:W-:Y:S03]  /*13590*/  HMMA.16816.F32.BF16 R48, R76.reuse, R54, R48 ;  /* 0x000000364c30723c */ /* 0x040fe60000041830 */
[----:B------:R3:W3:Y:S01]  /*135a0*/  MUFU.EX2 R244, R52 ;  /* 0x0000003400f47308 */ /* 0x0006e20000000800 */
[--C-:B-1----:R-:W-:Y:S02]  /*135b0*/  FFMA.FTZ R73, R167, c[0x0][0x2d0], -R148.reuse ;  /* 0x0000b400a7497a23 */ /* 0x102fe40000010894 */
[----:B------:R-:W-:Y:S02]  /*135c0*/  FMUL.FTZ R53, R2, R125 ;  /* 0x0000007d02357220 */ /* 0x000fe40000410000 */
[C---:B------:R-:W-:Y:S04]  /*135d0*/  FMUL.FTZ R54, R0.reuse, R126 ;  /* 0x0000007e00367220 */ /* 0x040fe80000410000 */
[----:B------:R-:W-:Y:S01]  /*135e0*/  FMUL.FTZ R55, R0, R127 ;  /* 0x0000007f00377220 */ /* 0x000fe20000410000 */
[----:B------:R1:W1:Y:S01]  /*135f0*/  MUFU.EX2 R231, R73 ;  /* 0x0000004900e77308 */ /* 0x0002620000000800 */
[----:B---3--:R-:W-:Y:S07]  /*13600*/  FMUL.FTZ R52, R2, R124 ;  /* 0x0000007c02347220 */ /* 0x008fee0000410000 */
[C---:B------:R-:W-:Y:S03]  /*13610*/  HMMA.16816.F32.BF16 R52, R76.reuse, R80, R52 ;  /* 0x000000504c34723c */ /* 0x040fe60000041834 */
[--C-:B-1----:R-:W-:Y:S04]  /*13620*/  FFMA.FTZ R73, R172, c[0x0][0x2d0], -R69.reuse ;  /* 0x0000b400ac497a23 */ /* 0x102fe80000010845 */
[----:B------:R1:W-:Y:S01]  /*13630*/  MUFU.EX2 R172, R73 ;  /* 0x0000004900ac7308 */ /* 0x0003e20000000800 */
[C---:B------:R-:W-:Y:S01]  /*13640*/  HMMA.16816.F32.BF16 R56, R76.reuse, R82, R56 ;  /* 0x000000524c38723c */ /* 0x040fe20000041838 */
[----:B------:R-:W3:Y:S07]  /*13650*/  LDSM.16.MT88.4 R80, [R203+0x800] ;  /* 0x00080000cb50783b */ /* 0x000eee0000004200 */
[C---:B-----5:R-:W-:Y:S08]  /*13660*/  HMMA.16816.F32.BF16 R60, R76.reuse, R84, R60 ;  /* 0x000000544c3c723c */ /* 0x060ff0000004183c */
[----:B------:R-:W-:Y:S01]  /*13670*/  HMMA.16816.F32.BF16 R64, R76, R86, R64 ;  /* 0x000000564c40723c */ /* 0x000fe20000041840 */
[----:B------:R-:W5:Y:S03]  /*13680*/  LDSM.16.MT88.4 R84, [R204+0x800] ;  /* 0x00080000cc54783b */ /* 0x000f660000004200 */
[----:B-1----:R-:W-:Y:S03]  /*13690*/  FFMA.FTZ R73, R173, c[0x0][0x2d0], -R69 ;  /* 0x0000b400ad497a23 */ /* 0x002fe60000010845 */
[----:B------:R-:W-:Y:S01]  /*136a0*/  F2FP.BF16.PACK_AB R79, R128, R243 ;  /* 0x000000f3804f723e */ /* 0x000fe200000010ff */
[----:B------:R1:W-:Y:S01]  /*136b0*/  MUFU.EX2 R167, R73 ;  /* 0x0000004900a77308 */ /* 0x0003e20000000800 */
[----:B------:R-:W-:Y:S03]  /*136c0*/  F2FP.BF16.PACK_AB R76, R248, R249 ;  /* 0x000000f9f84c723e */ /* 0x000fe600000010ff */
[----:B------:R-:W-:Y:S02]  /*136d0*/  F2FP.BF16.PACK_AB R77, R246, R247 ;  /* 0x000000f7f64d723e */ /* 0x000fe400000010ff */
[----:B------:R-:W-:Y:S07]  /*136e0*/  F2FP.BF16.PACK_AB R78, R244, R245 ;  /* 0x000000f5f44e723e */ /* 0x000fee00000010ff */
[C---:B------:R-:W-:Y:S08]  /*136f0*/  HMMA.16816.F32.BF16 R4, R76.reuse, R88, R4 ;  /* 0x000000584c04723c */ /* 0x040ff00000041804 */
[C---:B------:R-:W-:Y:S01]  /*13700*/  HMMA.16816.F32.BF16 R8, R76.reuse, R90, R8 ;  /* 0x0000005a4c08723c */ /* 0x040fe20000041808 */
[----:B------:R-:W5:Y:S03]  /*13710*/  LDSM.16.MT88.4 R88, [R202+0x4000] ;  /* 0x00400000ca58783b */ /* 0x000f660000004200 */
[--C-:B-1----:R-:W-:Y:S04]  /*13720*/  FFMA.FTZ R73, R174, c[0x0][0x2d0], -R148.reuse ;  /* 0x0000b400ae497a23 */ /* 0x102fe80000010894 */
[C---:B---3--:R-:W-:Y:S01]  /*13730*/  HMMA.16816.F32.BF16 R12, R76.reuse, R80, R12 ;  /* 0x000000504c0c723c */ /* 0x048fe2000004180c */
[----:B------:R1:W3:Y:S07]  /*13740*/  MUFU.EX2 R166, R73 ;  /* 0x0000004900a67308 */ /* 0x0002ee0000000800 */
[C---:B------:R-:W-:Y:S01]  /*13750*/  HMMA.16816.F32.BF16 R16, R76.reuse, R82, R16 ;  /* 0x000000524c10723c */ /* 0x040fe20000041810 */
[----:B------:R-:W3:Y:S07]  /*13760*/  LDSM.16.MT88.4 R80, [R203+0x4000] ;  /* 0x00400000cb50783b */ /* 0x000eee0000004200 */
[C---:B------:R-:W-:Y:S04]  /*13770*/  HMMA.16816.F32.BF16 R20, R76.reuse, R92, R20 ;  /* 0x0000005c4c14723c */ /* 0x040fe80000041814 */
[----:B--2---:R-:W-:Y:S02]  /*13780*/  FFMA.FTZ R0, R0, R123, R129 ;  /* 0x0000007b00007223 */ /* 0x004fe40000010081 */
[----:B----4-:R-:W-:Y:S02]  /*13790*/  FFMA.FTZ R2, R2, R130, R131 ;  /* 0x0000008202027223 */ /* 0x010fe40000010083 */
[C---:B------:R-:W-:Y:S01]  /*137a0*/  HMMA.16816.F32.BF16 R24, R76.reuse, R94, R24 ;  /* 0x0000005e4c18723c */ /* 0x040fe20000041818 */
[----:B------:R-:W-:Y:S03]  /*137b0*/  LDSM.16.MT88.4 R92, [R204+0x1000] ;  /* 0x00100000cc5c783b */ /* 0x000fe60000004200 */
[----:B-1----:R-:W-:Y:S02]  /*137c0*/  FFMA.FTZ R73, R175, c[0x0][0x2d0], -R148 ;  /* 0x0000b400af497a23 */ /* 0x002fe40000010894 */
[----:B------:R-:W-:Y:S02]  /*137d0*/  FADD.FTZ R2, R122, R2 ;  /* 0x000000027a027221 */ /* 0x000fe40000010000 */
[C---:B-----5:R-:W-:Y:S01]  /*137e0*/  HMMA.16816.F32.BF16 R28, R76.reuse, R84, R28 ;  /* 0x000000544c1c723c */ /* 0x060fe2000004181c */
[----:B------:R1:W2:Y:S03]  /*137f0*/  MUFU.EX2 R165, R73 ;  /* 0x0000004900a57308 */ /* 0x0002a60000000800 */
[----:B------:R-:W-:Y:S02]  /*13800*/  FADD.FTZ R2, R121, R2 ;  /* 0x0000000279027221 */ /* 0x000fe40000010000 */
[----:B------:R-:W-:Y:S02]  /*13810*/  FADD.FTZ R0, R252, R0 ;  /* 0x00000000fc007221 */ /* 0x000fe40000010000 */
[C---:B------:R-:W-:Y:S01]  /*13820*/  HMMA.16816.F32.BF16 R32, R76.reuse, R86, R32 ;  /* 0x000000564c20723c */ /* 0x040fe20000041820 */
[----:B------:R-:W4:Y:S03]  /*13830*/  LDSM.16.MT88.4 R84, [R202+0x1000] ;  /* 0x00100000ca54783b */ /* 0x000f260000004200 */
[----:B------:R-:W-:Y:S02]  /*13840*/  FADD.FTZ R2, R120, R2 ;  /* 0x0000000278027221 */ /* 0x000fe40000010000 */
[----:B------:R-:W-:Y:S02]  /*13850*/  FADD.FTZ R0, R251, R0 ;  /* 0x00000000fb007221 */ /* 0x000fe40000010000 */
[C---:B------:R-:W-:Y:S01]  /*13860*/  HMMA.16816.F32.BF16 R36, R76.reuse, R88, R36 ;  /* 0x000000584c24723c */ /* 0x040fe20000041824 */
[----:B------:R-:W-:Y:S03]  /*13870*/  LDSM.16.MT88.4 R120, [R203+0x6800] ;  /* 0x00680000cb78783b */ /* 0x000fe60000004200 */
[----:B------:R-:W-:Y:S02]  /*13880*/  FADD.FTZ R0, R250, R0 ;  /* 0x00000000fa007221 */ /* 0x000fe40000010000 */
[----:B------:R-:W-:Y:S02]  /*13890*/  FADD.FTZ R2, R249, R2 ;  /* 0x00000002f9027221 */ /* 0x000fe40000010000 */
[C---:B------:R-:W-:Y:S01]  /*138a0*/  HMMA.16816.F32.BF16 R40, R76.reuse, R90, R40 ;  /* 0x0000005a4c28723c */ /* 0x040fe20000041828 */
[----:B------:R-:W5:Y:S03]  /*138b0*/  LDSM.16.MT88.4 R88, [R203+0x1000] ;  /* 0x00100000cb58783b */ /* 0x000f660000004200 */
[--C-:B-1----:R-:W-:Y:S02]  /*138c0*/  FFMA.FTZ R73, R184, c[0x0][0x2d0], -R69.reuse ;  /* 0x0000b400b8497a23 */ /* 0x102fe40000010845 */
[----:B------:R-:W-:Y:S02]  /*138d0*/  FADD.FTZ R0, R247, R0 ;  /* 0x00000000f7007221 */ /* 0x000fe40000010000 */
[C---:B---3--:R-:W-:Y:S01]  /*138e0*/  HMMA.16816.F32.BF16 R44, R76.reuse, R80, R44 ;  /* 0x000000504c2c723c */ /* 0x048fe2000004182c */
[----:B------:R1:W-:Y:S03]  /*138f0*/  MUFU.EX2 R164, R73 ;  /* 0x0000004900a47308 */ /* 0x0003e60000000800 */
        /* <DEDUP_REMOVED lines=8> */
[----:B------:R-:W-:Y:S01]  /*13980*/  LDSM.16.MT88.4 R128, [R205+0x6800] ;  /* 0x00680000cd80783b */ /* 0x000fe20000004200 */
[----:B------:R-:W-:Y:S01]  /*13990*/  FADD.FTZ R2, R244, R2 ;  /* 0x00000002f4027221 */ /* 0x000fe20000010000 */
[C---:B------:R-:W-:Y:S04]  /*139a0*/  HMMA.16816.F32.BF16 R56, R76.reuse, R98, R56 ;  /* 0x000000624c38723c */ /* 0x040fe80000041838 */
[--C-:B-1----:R-:W-:Y:S02]  /*139b0*/  FFMA.FTZ R73, R185, c[0x0][0x2d0], -R69.reuse ;  /* 0x0000b400b9497a23 */ /* 0x102fe40000010845 */
[----:B------:R-:W-:Y:S01]  /*139c0*/  LDSM.16.MT88.4 R96, [R205+0x4800] ;  /* 0x00480000cd60783b */ /* 0x000fe20000004200 */
[----:B------:R-:W-:Y:S01]  /*139d0*/  FADD.FTZ R2, R242, R2 ;  /* 0x00000002f2027221 */ /* 0x000fe20000010000 */
[C---:B------:R-:W-:Y:S01]  /*139e0*/  HMMA.16816.F32.BF16 R60, R76.reuse, R100, R60 ;  /* 0x000000644c3c723c */ /* 0x040fe2000004183c */
[----:B------:R1:W-:Y:S03]  /*139f0*/  MUFU.EX2 R163, R73 ;  /* 0x0000004900a37308 */ /* 0x0003e60000000800 */
[----:B------:R-:W-:Y:S02]  /*13a00*/  FADD.FTZ R2, R241, R2 ;  /* 0x00000002f1027221 */ /* 0x000fe40000010000 */
[----:B------:R-:W-:Y:S02]  /*13a10*/  FADD.FTZ R0, R240, R0 ;  /* 0x00000000f0007221 */ /* 0x000fe40000010000 */
[----:B------:R-:W-:Y:S01]  /*13a20*/  HMMA.16816.F32.BF16 R64, R76, R102, R64 ;  /* 0x000000664c40723c */ /* 0x000fe20000041840 */
[----:B------:R-:W-:Y:S03]  /*13a30*/  LDSM.16.MT88.4 R100, [R204+0x5000] ;  /* 0x00500000cc64783b */ /* 0x000fe60000004200 */
[----:B------:R-:W-:Y:S02]  /*13a40*/  FADD.FTZ R2, R238, R2 ;  /* 0x00000002ee027221 */ /* 0x000fe40000010000 */
[----:B------:R-:W-:Y:S01]  /*13a50*/  FADD.FTZ R0, R239, R0 ;  /* 0x00000000ef007221 */ /* 0x000fe20000010000 */
[----:B------:R-:W-:Y:S01]  /*13a60*/  F2FP.BF16.PACK_AB R76, R241, R242 ;  /* 0x000000f2f14c723e */ /* 0x000fe200000010ff */
[----:B------:R-:W-:Y:S01]  /*13a70*/  FADD.FTZ R2, R237, R2 ;  /* 0x00000002ed027221 */ /* 0x000fe20000010000 */
[----:B------:R-:W-:Y:S03]  /*13a80*/  F2FP.BF16.PACK_AB R77, R239, R240 ;  /* 0x000000f0ef4d723e */ /* 0x000fe600000010ff */
[----:B------:R-:W-:Y:S01]  /*13a90*/  F2FP.BF16.PACK_AB R78, R237, R238 ;  /* 0x000000eeed4e723e */ /* 0x000fe200000010ff */
[----:B------:R-:W-:Y:S01]  /*13aa0*/  FADD.FTZ R2, R232, R2 ;  /* 0x00000002e8027221 */ /* 0x000fe20000010000 */
[----:B------:R-:W-:Y:S01]  /*13ab0*/  F2FP.BF16.PACK_AB R79, R233, R236 ;  /* 0x000000ece94f723e */ /* 0x000fe200000010ff */
[----:B------:R-:W-:Y:S02]  /*13ac0*/  FADD.FTZ R0, R236, R0 ;  /* 0x00000000ec007221 */ /* 0x000fe40000010000 */
[----:B-1----:R-:W-:Y:S02]  /*13ad0*/  FFMA.FTZ R73, R186, c[0x0][0x2d0], -R148 ;  /* 0x0000b400ba497a23 */ /* 0x002fe40000010894 */
[----:B------:R-:W-:Y:S02]  /*13ae0*/  FADD.FTZ R2, R231, R2 ;  /* 0x00000002e7027221 */ /* 0x000fe40000010000 */
[C---:B----4-:R-:W-:Y:S01]  /*13af0*/  HMMA.16816.F32.BF16 R4, R76.reuse, R84, R4 ;  /* 0x000000544c04723c */ /* 0x050fe20000041804 */
[----:B------:R1:W4:Y:S02]  /*13b00*/  MUFU.EX2 R127, R73 ;  /* 0x00000049007f7308 */ /* 0x0003240000000800 */
[----:B------:R-:W-:Y:S02]  /*13b10*/  FADD.FTZ R2, R166, R2 ;  /* 0x00000002a6027221 */ /* 0x000fe40000010000 */
[----:B------:R-:W-:Y:S02]  /*13b20*/  FADD.FTZ R0, R233, R0 ;  /* 0x00000000e9007221 */ /* 0x000fe40000010000 */
[----:B--2---:R-:W-:Y:S01]  /*13b30*/  FADD.FTZ R2, R165, R2 ;  /* 0x00000002a5027221 */ /* 0x004fe20000010000 */
[C---:B------:R-:W-:Y:S01]  /*13b40*/  HMMA.16816.F32.BF16 R8, R76.reuse, R86, R8 ;  /* 0x000000564c08723c */ /* 0x040fe20000041808 */
[----:B------:R-:W2:Y:S03]  /*13b50*/  LDSM.16.MT88.4 R84, [R202+0x4800] ;  /* 0x00480000ca54783b */ /* 0x000ea60000004200 */
[----:B------:R-:W-:Y:S04]  /*13b60*/  FADD.FTZ R0, R172, R0 ;  /* 0x00000000ac007221 */ /* 0x000fe80000010000 */
[C---:B-----5:R-:W-:Y:S04]  /*13b70*/  HMMA.16816.F32.BF16 R12, R76.reuse, R88, R12 ;  /* 0x000000584c0c723c */ /* 0x060fe8000004180c */
[----:B------:R-:W-:Y:S04]  /*13b80*/  FADD.FTZ R0, R167, R0 ;  /* 0x00000000a7007221 */ /* 0x000fe80000010000 */
[C---:B------:R-:W-:Y:S01]  /*13b90*/  HMMA.16816.F32.BF16 R16, R76.reuse, R90, R16 ;  /* 0x0000005a4c10723c */ /* 0x040fe20000041810 */
[----:B------:R-:W5:Y:S03]  /*13ba0*/  LDSM.16.MT88.4 R88, [R203+0x4800] ;  /* 0x00480000cb58783b */ /* 0x000f660000004200 */
[----:B-1----:R-:W-:Y:S02]  /*13bb0*/  FFMA.FTZ R73, R187, c[0x0][0x2d0], -R148 ;  /* 0x0000b400bb497a23 */ /* 0x002fe40000010894 */
[----:B----4-:R-:W-:Y:S02]  /*13bc0*/  FADD.FTZ R2, R127, R2 ;  /* 0x000000027f027221 */ /* 0x010fe40000010000 */
[C---:B---3--:R-:W-:Y:S01]  /*13bd0*/  HMMA.16816.F32.BF16 R20, R76.reuse, R80, R20 ;  /* 0x000000504c14723c */ /* 0x048fe20000041814 */
[----:B------:R1:W3:Y:S03]  /*13be0*/  MUFU.EX2 R126, R73 ;  /* 0x00000049007e7308 */ /* 0x0002e60000000800 */
[----:B------:R-:W-:Y:S04]  /*13bf0*/  FADD.FTZ R0, R164, R0 ;  /* 0x00000000a4007221 */ /* 0x000fe80000010000 */
[C---:B------:R-:W-:Y:S01]  /*13c00*/  HMMA.16816.F32.BF16 R24, R76.reuse, R82, R24 ;  /* 0x000000524c18723c */ /* 0x040fe20000041818 */
[----:B------:R-:W4:Y:S03]  /*13c10*/  LDSM.16.MT88.4 R80, [R204+0x4800] ;  /* 0x00480000cc50783b */ /* 0x000f260000004200 */
[----:B------:R-:W-:Y:S04]  /*13c20*/  FADD.FTZ R0, R163, R0 ;  /* 0x00000000a3007221 */ /* 0x000fe80000010000 */
[C---:B------:R-:W-:Y:S08]  /*13c30*/  HMMA.16816.F32.BF16 R28, R76.reuse, R92, R28 ;  /* 0x0000005c4c1c723c */ /* 0x040ff0000004181c */
[C---:B------:R-:W-:Y:S01]  /*13c40*/  HMMA.16816.F32.BF16 R32, R76.reuse, R94, R32 ;  /* 0x0000005e4c20723c */ /* 0x040fe20000041820 */
[----:B------:R-:W4:Y:S03]  /*13c50*/  LDSM.16.MT88.4 R92, [R202+0x1800] ;  /* 0x00180000ca5c783b */ /* 0x000f260000004200 */
[--C-:B-1----:R-:W-:Y:S02]  /*13c60*/  FFMA.FTZ R73, R196, c[0x0][0x2d0], -R69.reuse ;  /* 0x0000b400c4497a23 */ /* 0x102fe40000010845 */
[----:B---3--:R-:W-:Y:S02]  /*13c70*/  FADD.FTZ R2, R126, R2 ;  /* 0x000000027e027221 */ /* 0x008fe40000010000 */
[C---:B--2---:R-:W-:Y:S01]  /*13c80*/  HMMA.16816.F32.BF16 R36, R76.reuse, R84, R36 ;  /* 0x000000544c24723c */ /* 0x044fe20000041824 */
[----:B------:R1:W2:Y:S07]  /*13c90*/  MUFU.EX2 R125, R73 ;  /* 0x00000049007d7308 */ /* 0x0002ae0000000800 */
[C---:B------:R-:W-:Y:S01]  /*13ca0*/  HMMA.16816.F32.BF16 R40, R76.reuse, R86, R40 ;  /* 0x000000564c28723c */ /* 0x040fe20000041828 */
[----:B------:R-:W3:Y:S07]  /*13cb0*/  LDSM.16.MT88.4 R84, [R203+0x1800] ;  /* 0x00180000cb54783b */ /* 0x000eee0000004200 */
[C---:B-----5:R-:W-:Y:S08]  /*13cc0*/  HMMA.16816.F32.BF16 R44, R76.reuse, R88, R44 ;  /* 0x000000584c2c723c */ /* 0x060ff0000004182c */
[C---:B------:R-:W-:Y:S01]  /*13cd0*/  HMMA.16816.F32.BF16 R48, R76.reuse, R90, R48 ;  /* 0x0000005a4c30723c */ /* 0x040fe20000041830 */
[----:B------:R-:W-:Y:S03]  /*13ce0*/  LDSM.16.MT88.4 R88, [R204+0x1800] ;  /* 0x00180000cc58783b */ /* 0x000fe60000004200 */
[--C-:B-1----:R-:W-:Y:S02]  /*13cf0*/  FFMA.FTZ R73, R197, c[0x0][0x2d0], -R69.reuse ;  /* 0x0000b400c5497a23 */ /* 0x102fe40000010845 */
[----:B--2---:R-:W-:Y:S02]  /*13d00*/  FADD.FTZ R0, R125, R0 ;  /* 0x000000007d007221 */ /* 0x004fe40000010000 */
[C---:B------:R-:W-:Y:S01]  /*13d10*/  HMMA.16816.F32.BF16 R52, R76.reuse, R96, R52 ;  /* 0x000000604c34723c */ /* 0x040fe20000041834 */
[----:B------:R1:W2:Y:S07]  /*13d20*/  MUFU.EX2 R124, R73 ;  /* 0x00000049007c7308 */ /* 0x0002ae0000000800 */
[C---:B------:R-:W-:Y:S01]  /*13d30*/  HMMA.16816.F32.BF16 R56, R76.reuse, R98, R56 ;  /* 0x000000624c38723c */ /* 0x040fe20000041838 */
[----:B------:R-:W-:Y:S07]  /*13d40*/  LDSM.16.MT88.4 R96, [R205+0x5000] ;  /* 0x00500000cd60783b */ /* 0x000fee0000004200 */
[C---:B----4-:R-:W-:Y:S08]  /*13d50*/  HMMA.16816.F32.BF16 R60, R76.reuse, R80, R60 ;  /* 0x000000504c3c723c */ /* 0x050ff0000004183c */
[----:B------:R-:W-:Y:S01]  /*13d60*/  HMMA.16816.F32.BF16 R64, R76, R82, R64 ;  /* 0x000000524c40723c */ /* 0x000fe20000041840 */
[----:B------:R-:W4:Y:S03]  /*13d70*/  LDSM.16.MT88.4 R80, [R205+0x1800] ;  /* 0x00180000cd50783b */ /* 0x000f260000004200 */
[----:B-1----:R-:W-:Y:S02]  /*13d80*/  FFMA.FTZ R73, R198, c[0x0][0x2d0], -R148 ;  /* 0x0000b400c6497a23 */ /* 0x002fe40000010894 */
[----:B--2---:R-:W-:Y:S01]  /*13d90*/  FADD.FTZ R0, R124, R0 ;  /* 0x000000007c007221 */ /* 0x004fe20000010000 */
[----:B------:R-:W-:Y:S01]  /*13da0*/  F2FP.BF16.PACK_AB R76, R231, R232 ;  /* 0x000000e8e74c723e */ /* 0x000fe200000010ff */
[----:B------:R1:W2:Y:S01]  /*13db0*/  MUFU.EX2 R162, R73 ;  /* 0x0000004900a27308 */ /* 0x0002a20000000800 */
[----:B------:R-:W-:Y:S03]  /*13dc0*/  F2FP.BF16.PACK_AB R77, R167, R172 ;  /* 0x000000aca74d723e */ /* 0x000fe600000010ff */
[----:B------:R-:W-:Y:S02]  /*13dd0*/  F2FP.BF16.PACK_AB R78, R165, R166 ;  /* 0x000000a6a54e723e */ /* 0x000fe400000010ff */
[----:B------:R-:W-:Y:S07]  /*13de0*/  F2FP.BF16.PACK_AB R79, R163, R164 ;  /* 0x000000a4a34f723e */ /* 0x000fee00000010ff */
[C---:B------:R-:W-:Y:S08]  /*13df0*/  HMMA.16816.F32.BF16 R4, R76.reuse, R92, R4 ;  /* 0x0000005c4c04723c */ /* 0x040ff00000041804 */
[C---:B------:R-:W-:Y:S01]  /*13e00*/  HMMA.16816.F32.BF16 R8, R76.reuse, R94, R8 ;  /* 0x0000005e4c08723c */ /* 0x040fe20000041808 */
[----:B------:R-:W5:Y:S03]  /*13e10*/  LDSM.16.MT88.4 R92, [R202+0x5000] ;  /* 0x00500000ca5c783b */ /* 0x000f660000004200 */
[----:B-1----:R-:W-:Y:S02]  /*13e20*/  FFMA.FTZ R73, R199, c[0x0][0x2d0], -R148 ;  /* 0x0000b400c7497a23 */ /* 0x002fe40000010894 */
[----:B--2---:R-:W-:Y:S02]  /*13e30*/  FADD.FTZ R2, R162, R2 ;  /* 0x00000002a2027221 */ /* 0x004fe40000010000 */
[C---:B---3--:R-:W-:Y:S01]  /*13e40*/  HMMA.16816.F32.BF16 R12, R76.reuse, R84, R12 ;  /* 0x000000544c0c723c */ /* 0x048fe2000004180c */
[----:B------:R1:W2:Y:S07]  /*13e50*/  MUFU.EX2 R161, R73 ;  /* 0x0000004900a17308 */ /* 0x0002ae0000000800 */
[C---:B------:R-:W-:Y:S01]  /*13e60*/  HMMA.16816.F32.BF16 R16, R76.reuse, R86, R16 ;  /* 0x000000564c10723c */ /* 0x040fe20000041810 */
[----:B------:R-:W3:Y:S07]  /*13e70*/  LDSM.16.MT88.4 R84, [R203+0x5000] ;  /* 0x00500000cb54783b */ /* 0x000eee0000004200 */
[C---:B----4-:R-:W-:Y:S08]  /*13e80*/  HMMA.16816.F32.BF16 R20, R76.reuse, R80, R20 ;  /* 0x000000504c14723c */ /* 0x050ff00000041814 */
[C---:B------:R-:W-:Y:S01]  /*13e90*/  HMMA.16816.F32.BF16 R24, R76.reuse, R82, R24 ;  /* 0x000000524c18723c */ /* 0x040fe20000041818 */
[----:B------:R-:W4:Y:S03]  /*13ea0*/  LDSM.16.MT88.4 R80, [R202+0x2000] ;  /* 0x00200000ca50783b */ /* 0x000f260000004200 */
[--C-:B-1----:R-:W-:Y:S02]  /*13eb0*/  FFMA.FTZ R73, R212, c[0x0][0x2d0], -R69.reuse ;  /* 0x0000b400d4497a23 */ /* 0x102fe40000010845 */
[----:B--2---:R-:W-:Y:S02]  /*13ec0*/  FADD.FTZ R2, R161, R2 ;  /* 0x00000002a1027221 */ /* 0x004fe40000010000 */
[C---:B------:R-:W-:Y:S01]  /*13ed0*/  HMMA.16816.F32.BF16 R28, R76.reuse, R88, R28 ;  /* 0x000000584c1c723c */ /* 0x040fe2000004181c */
[----:B------:R1:W2:Y:S07]  /*13ee0*/  MUFU.EX2 R160, R73 ;  /* 0x0000004900a07308 */ /* 0x0002ae0000000800 */
[C---:B------:R-:W-:Y:S01]  /*13ef0*/  HMMA.16816.F32.BF16 R32, R76.reuse, R90, R32 ;  /* 0x0000005a4c20723c */ /* 0x040fe20000041820 */
[----:B------:R-:W4:Y:S07]  /*13f00*/  LDSM.16.MT88.4 R88, [R203+0x2000] ;  /* 0x00200000cb58783b */ /* 0x000f2e0000004200 */
[C---:B-----5:R-:W-:Y:S08]  /*13f10*/  HMMA.16816.F32.BF16 R36, R76.reuse, R92, R36 ;  /* 0x0000005c4c24723c */ /* 0x060ff00000041824 */
[C---:B------:R-:W-:Y:S01]  /*13f20*/  HMMA.16816.F32.BF16 R40, R76.reuse, R94, R40 ;  /* 0x0000005e4c28723c */ /* 0x040fe20000041828 */
[----:B------:R-:W5:Y:S03]  /*13f30*/  LDSM.16.MT88.4 R92, [R205+0x2000] ;  /* 0x00200000cd5c783b */ /* 0x000f660000004200 */
[--C-:B-1----:R-:W-:Y:S02]  /*13f40*/  FFMA.FTZ R73, R213, c[0x0][0x2d0], -R69.reuse ;  /* 0x0000b400d5497a23 */ /* 0x102fe40000010845 */
[----:B--2---:R-:W-:Y:S02]  /*13f50*/  FADD.FTZ R0, R160, R0 ;  /* 0x00000000a0007221 */ /* 0x004fe40000010000 */
[C---:B---3--:R-:W-:Y:S01]  /*13f60*/  HMMA.16816.F32.BF16 R44, R76.reuse, R84, R44 ;  /* 0x000000544c2c723c */ /* 0x048fe2000004182c */
[----:B------:R1:W2:Y:S07]  /*13f70*/  MUFU.EX2 R155, R73 ;  /* 0x00000049009b7308 */ /* 0x0002ae0000000800 */
[C---:B------:R-:W-:Y:S01]  /*13f80*/  HMMA.16816.F32.BF16 R48, R76.reuse, R86, R48 ;  /* 0x000000564c30723c */ /* 0x040fe20000041830 */
[----:B------:R-:W3:Y:S07]  /*13f90*/  LDSM.16.MT88.4 R84, [R204+0x2000] ;  /* 0x00200000cc54783b */ /* 0x000eee0000004200 */
[C---:B------:R-:W-:Y:S08]  /*13fa0*/  HMMA.16816.F32.BF16 R52, R76.reuse, R96, R52 ;  /* 0x000000604c34723c */ /* 0x040ff00000041834 */
[C---:B------:R-:W-:Y:S01]  /*13fb0*/  HMMA.16816.F32.BF16 R56, R76.reuse, R98, R56 ;  /* 0x000000624c38723c */ /* 0x040fe20000041838 */
[----:B------:R-:W3:Y:S03]  /*13fc0*/  LDSM.16.MT88.4 R96, [R202+0x5800] ;  /* 0x00580000ca60783b */ /* 0x000ee60000004200 */
[----:B-1----:R-:W-:Y:S02]  /*13fd0*/  FFMA.FTZ R73, R215, c[0x0][0x2d0], -R148 ;  /* 0x0000b400d7497a23 */ /* 0x002fe40000010894 */
[----:B--2---:R-:W-:Y:S02]  /*13fe0*/  FADD.FTZ R0, R155, R0 ;  /* 0x000000009b007221 */ /* 0x004fe40000010000 */
[C---:B------:R-:W-:Y:S01]  /*13ff0*/  HMMA.16816.F32.BF16 R60, R76.reuse, R100, R60 ;  /* 0x000000644c3c723c */ /* 0x040fe2000004183c */
[----:B------:R1:W2:Y:S07]  /*14000*/  MUFU.EX2 R154, R73 ;  /* 0x00000049009a7308 */ /* 0x0002ae0000000800 */
[----:B------:R-:W-:Y:S01]  /*14010*/  HMMA.16816.F32.BF16 R64, R76, R102, R64 ;  /* 0x000000664c40723c */ /* 0x000fe20000041840 */
[----:B------:R-:W-:Y:S06]  /*14020*/  LDSM.16.MT88.4 R100, [R205+0x6000] ;  /* 0x00600000cd64783b */ /* 0x000fec0000004200 */
[----:B------:R-:W-:Y:S02]  /*14030*/  F2FP.BF16.PACK_AB R76, R126, R127 ;  /* 0x0000007f7e4c723e */ /* 0x000fe400000010ff */
[----:B------:R-:W-:Y:S03]  /*14040*/  F2FP.BF16.PACK_AB R77, R124, R125 ;  /* 0x0000007d7c4d723e */ /* 0x000fe600000010ff */
[----:B------:R-:W-:Y:S02]  /*14050*/  F2FP.BF16.PACK_AB R78, R161, R162 ;  /* 0x000000a2a14e723e */ /* 0x000fe400000010ff */
[----:B------:R-:W-:Y:S01]  /*14060*/  F2FP.BF16.PACK_AB R79, R155, R160 ;  /* 0x000000a09b4f723e */ /* 0x000fe200000010ff */
[----:B-1----:R-:W-:Y:S02]  /*14070*/  FFMA.FTZ R73, R214, c[0x0][0x2d0], -R148 ;  /* 0x0000b400d6497a23 */ /* 0x002fe40000010894 */
[----:B--2---:R-:W-:Y:S04]  /*14080*/  FADD.FTZ R2, R154, R2 ;  /* 0x000000029a027221 */ /* 0x004fe80000010000 */
[C---:B----4-:R-:W-:Y:S01]  /*14090*/  HMMA.16816.F32.BF16 R4, R76.reuse, R80, R4 ;  /* 0x000000504c04723c */ /* 0x050fe20000041804 */
[----:B------:R1:W2:Y:S07]  /*140a0*/  MUFU.EX2 R153, R73 ;  /* 0x0000004900997308 */ /* 0x0002ae0000000800 */
[C---:B------:R-:W-:Y:S01]  /*140b0*/  HMMA.16816.F32.BF16 R8, R76.reuse, R82, R8 ;  /* 0x000000524c08723c */ /* 0x040fe20000041808 */
[----:B------:R-:W4:Y:S07]  /*140c0*/  LDSM.16.MT88.4 R80, [R203+0x5800] ;  /* 0x00580000cb50783b */ /* 0x000f2e0000004200 */
[C---:B------:R-:W-:Y:S08]  /*140d0*/  HMMA.16816.F32.BF16 R12, R76.reuse, R88, R12 ;  /* 0x000000584c0c723c */ /* 0x040ff0000004180c */
[C---:B------:R-:W-:Y:S01]  /*140e0*/  HMMA.16816.F32.BF16 R16, R76.reuse, R90, R16 ;  /* 0x0000005a4c10723c */ /* 0x040fe20000041810 */
[----:B------:R-:W4:Y:S03]  /*140f0*/  LDSM.16.MT88.4 R88, [R205+0x5800] ;  /* 0x00580000cd58783b */ /* 0x000f260000004200 */
[--C-:B-1----:R-:W-:Y:S02]  /*14100*/  FFMA.FTZ R73, R216, c[0x0][0x2d0], -R69.reuse ;  /* 0x0000b400d8497a23 */ /* 0x102fe40000010845 */
[----:B--2---:R-:W-:Y:S02]  /*14110*/  FADD.FTZ R2, R153, R2 ;  /* 0x0000000299027221 */ /* 0x004fe40000010000 */
[C---:B-----5:R-:W-:Y:S01]  /*14120*/  HMMA.16816.F32.BF16 R20, R76.reuse, R92, R20 ;  /* 0x0000005c4c14723c */ /* 0x060fe20000041814 */
[----:B------:R1:W2:Y:S07]  /*14130*/  MUFU.EX2 R152, R73 ;  /* 0x0000004900987308 */ /* 0x0002ae0000000800 */
[C---:B------:R-:W-:Y:S01]  /*14140*/  HMMA.16816.F32.BF16 R24, R76.reuse, R94, R24 ;  /* 0x0000005e4c18723c */ /* 0x040fe20000041818 */
[----:B------:R-:W-:Y:S07]  /*14150*/  LDSM.16.MT88.4 R92, [R204+0x2800] ;  /* 0x00280000cc5c783b */ /* 0x000fee0000004200 */
[C---:B---3--:R-:W-:Y:S08]  /*14160*/  HMMA.16816.F32.BF16 R28, R76.reuse, R84, R28 ;  /* 0x000000544c1c723c */ /* 0x048ff0000004181c */
[C---:B------:R-:W-:Y:S01]  /*14170*/  HMMA.16816.F32.BF16 R32, R76.reuse, R86, R32 ;  /* 0x000000564c20723c */ /* 0x040fe20000041820 */
[----:B------:R-:W3:Y:S03]  /*14180*/  LDSM.16.MT88.4 R84, [R204+0x5800] ;  /* 0x00580000cc54783b */ /* 0x000ee60000004200 */
[--C-:B-1----:R-:W-:Y:S02]  /*14190*/  FFMA.FTZ R73, R217, c[0x0][0x2d0], -R69.reuse ;  /* 0x0000b400d9497a23 */ /* 0x102fe40000010845 */
[----:B--2---:R-:W-:Y:S02]  /*141a0*/  FADD.FTZ R0, R152, R0 ;  /* 0x0000000098007221 */ /* 0x004fe40000010000 */
[C---:B------:R-:W-:Y:S01]  /*141b0*/  HMMA.16816.F32.BF16 R36, R76.reuse, R96, R36 ;  /* 0x000000604c24723c */ /* 0x040fe20000041824 */
[----:B------:R1:W2:Y:S07]  /*141c0*/  MUFU.EX2 R151, R73 ;  /* 0x0000004900977308 */ /* 0x0002ae0000000800 */
[C---:B------:R-:W-:Y:S01]  /*141d0*/  HMMA.16816.F32.BF16 R40, R76.reuse, R98, R40 ;  /* 0x000000624c28723c */ /* 0x040fe20000041828 */
[----:B------:R-:W-:Y:S07]  /*141e0*/  LDSM.16.MT88.4 R96, [R203+0x6000] ;  /* 0x00600000cb60783b */ /* 0x000fee0000004200 */
[C---:B----4-:R-:W-:Y:S08]  /*141f0*/  HMMA.16816.F32.BF16 R44, R76.reuse, R80, R44 ;  /* 0x000000504c2c723c */ /* 0x050ff0000004182c */
[C---:B------:R-:W-:Y:S01]  /*14200*/  HMMA.16816.F32.BF16 R48, R76.reuse, R82, R48 ;  /* 0x000000524c30723c */ /* 0x040fe20000041830 */
[----:B------:R-:W4:Y:S03]  /*14210*/  LDSM.16.MT88.4 R80, [R202+0x2800] ;  /* 0x00280000ca50783b */ /* 0x000f260000004200 */
[----:B-1----:R-:W-:Y:S02]  /*14220*/  FFMA.FTZ R73, R218, c[0x0][0x2d0], -R148 ;  /* 0x0000b400da497a23 */ /* 0x002fe40000010894 */
[----:B--2---:R-:W-:Y:S02]  /*14230*/  FADD.FTZ R0, R151, R0 ;  /* 0x0000000097007221 */ /* 0x004fe40000010000 */
[C---:B------:R-:W-:Y:S01]  /*14240*/  HMMA.16816.F32.BF16 R52, R76.reuse, R88, R52 ;  /* 0x000000584c34723c */ /* 0x040fe20000041834 */
[----:B------:R1:W2:Y:S07]  /*14250*/  MUFU.EX2 R150, R73 ;  /* 0x0000004900967308 */ /* 0x0002ae0000000800 */
[C---:B------:R-:W-:Y:S01]  /*14260*/  HMMA.16816.F32.BF16 R56, R76.reuse, R90, R56 ;  /* 0x0000005a4c38723c */ /* 0x040fe20000041838 */
[----:B------:R-:W5:Y:S07]  /*14270*/  LDSM.16.MT88.4 R88, [R203+0x2800] ;  /* 0x00280000cb58783b */ /* 0x000f6e0000004200 */
[C---:B---3--:R-:W-:Y:S08]  /*14280*/  HMMA.16816.F32.BF16 R60, R76.reuse, R84, R60 ;  /* 0x000000544c3c723c */ /* 0x048ff0000004183c */
[----:B------:R-:W-:Y:S01]  /*14290*/  HMMA.16816.F32.BF16 R64, R76, R86, R64 ;  /* 0x000000564c40723c */ /* 0x000fe20000041840 */
[----:B------:R-:W3:Y:S03]  /*142a0*/  LDSM.16.MT88.4 R84, [R205+0x2800] ;  /* 0x00280000cd54783b */ /* 0x000ee60000004200 */
[----:B-1----:R-:W-:Y:S02]  /*142b0*/  FFMA.FTZ R73, R219, c[0x0][0x2d0], -R148 ;  /* 0x0000b400db497a23 */ /* 0x002fe40000010894 */
[----:B--2---:R-:W-:Y:S01]  /*142c0*/  FADD.FTZ R2, R150, R2 ;  /* 0x0000000296027221 */ /* 0x004fe20000010000 */
[----:B------:R-:W-:Y:S01]  /*142d0*/  F2FP.BF16.PACK_AB R76, R153, R154 ;  /* 0x0000009a994c723e */ /* 0x000fe200000010ff */
[----:B------:R1:W2:Y:S01]  /*142e0*/  MUFU.EX2 R149, R73 ;  /* 0x0000004900957308 */ /* 0x0002a20000000800 */
[----:B------:R-:W-:Y:S03]  /*142f0*/  F2FP.BF16.PACK_AB R77, R151, R152 ;  /* 0x00000098974d723e */ /* 0x000fe600000010ff */
[--C-:B-1----:R-:W-:Y:S01]  /*14300*/  FFMA.FTZ R73, R220, c[0x0][0x2d0], -R69.reuse ;  /* 0x0000b400dc497a23 */ /* 0x102fe20000010845 */
[----:B--2---:R-:W-:Y:S05]  /*14310*/  F2FP.BF16.PACK_AB R78, R149, R150 ;  /* 0x00000096954e723e */ /* 0x004fea00000010ff */
[----:B------:R1:W2:Y:S02]  /*14320*/  MUFU.EX2 R147, R73 ;  /* 0x0000004900937308 */ /* 0x0002a40000000800 */
[--C-:B-1----:R-:W-:Y:S02]  /*14330*/  FFMA.FTZ R73, R221, c[0x0][0x2d0], -R69.reuse ;  /* 0x0000b400dd497a23 */ /* 0x102fe40000010845 */
[----:B--2---:R-:W-:Y:S06]  /*14340*/  FADD.FTZ R0, R147, R0 ;  /* 0x0000000093007221 */ /* 0x004fec0000010000 */
[----:B------:R1:W2:Y:S02]  /*14350*/  MUFU.EX2 R146, R73 ;  /* 0x0000004900927308 */ /* 0x0002a40000000800 */
[--C-:B-1----:R-:W-:Y:S01]  /*14360*/  FFMA.FTZ R73, R223, c[0x0][0x2d0], -R148.reuse ;  /* 0x0000b400df497a23 */ /* 0x102fe20000010894 */
[----:B--2---:R-:W-:Y:S07]  /*14370*/  F2FP.BF16.PACK_AB R79, R146, R147 ;  /* 0x00000093924f723e */ /* 0x004fee00000010ff */
[----:B------:R1:W-:Y:S01]  /*14380*/  MUFU.EX2 R145, R73 ;  /* 0x0000004900917308 */ /* 0x0003e20000000800 */
[C---:B----4-:R-:W-:Y:S08]  /*14390*/  HMMA.16816.F32.BF16 R4, R76.reuse, R80, R4 ;  /* 0x000000504c04723c */ /* 0x050ff00000041804 */
[C---:B------:R-:W-:Y:S01]  /*143a0*/  HMMA.16816.F32.BF16 R8, R76.reuse, R82, R8 ;  /* 0x000000524c08723c */ /* 0x040fe20000041808 */
[----:B------:R-:W2:Y:S07]  /*143b0*/  LDSM.16.MT88.4 R80, [R202+0x6000] ;  /* 0x00600000ca50783b */ /* 0x000eae0000004200 */
[C---:B-----5:R-:W-:Y:S04]  /*143c0*/  HMMA.16816.F32.BF16 R12, R76.reuse, R88, R12 ;  /* 0x000000584c0c723c */ /* 0x060fe8000004180c */
[--C-:B-1----:R-:W-:Y:S04]  /*143d0*/  FFMA.FTZ R73, R222, c[0x0][0x2d0], -R148.reuse ;  /* 0x0000b400de497a23 */ /* 0x102fe80000010894 */
[C---:B------:R-:W-:Y:S01]  /*143e0*/  HMMA.16816.F32.BF16 R16, R76.reuse, R90, R16 ;  /* 0x0000005a4c10723c */ /* 0x040fe20000041810 */
[----:B------:R1:W4:Y:S01]  /*143f0*/  MUFU.EX2 R144, R73 ;  /* 0x0000004900907308 */ /* 0x0003220000000800 */
[----:B------:R-:W5:Y:S06]  /*14400*/  LDSM.16.MT88.4 R88, [R202+0x3000] ;  /* 0x00300000ca58783b */ /* 0x000f6c0000004200 */
[C---:B---3--:R-:W-:Y:S08]  /*14410*/  HMMA.16816.F32.BF16 R20, R76.reuse, R84, R20 ;  /* 0x000000544c14723c */ /* 0x048ff00000041814 */
[C---:B------:R-:W-:Y:S08]  /*14420*/  HMMA.16816.F32.BF16 R24, R76.reuse, R86, R24 ;  /* 0x000000564c18723c */ /* 0x040ff00000041818 */
[C---:B------:R-:W-:Y:S04]  /*14430*/  HMMA.16816.F32.BF16 R28, R76.reuse, R92, R28 ;  /* 0x0000005c4c1c723c */ /* 0x040fe8000004181c */
[--C-:B-1----:R-:W-:Y:S04]  /*14440*/  FFMA.FTZ R73, R224, c[0x0][0x2d0], -R69.reuse ;  /* 0x0000b400e0497a23 */ /* 0x102fe80000010845 */
[C---:B------:R-:W-:Y:S01]  /*14450*/  HMMA.16816.F32.BF16 R32, R76.reuse, R94, R32 ;  /* 0x0000005e4c20723c */ /* 0x040fe20000041820 */
[----:B------:R1:W-:Y:S07]  /*14460*/  MUFU.EX2 R143, R73 ;  /* 0x00000049008f7308 */ /* 0x0003ee0000000800 */
[C---:B--2---:R-:W-:Y:S08]  /*14470*/  HMMA.16816.F32.BF16 R36, R76.reuse, R80, R36 ;  /* 0x000000504c24723c */ /* 0x044ff00000041824 */
[C---:B------:R-:W-:Y:S08]  /*14480*/  HMMA.16816.F32.BF16 R40, R76.reuse, R82, R40 ;  /* 0x000000524c28723c */ /* 0x040ff00000041828 */
[C---:B------:R-:W-:Y:S04]  /*14490*/  HMMA.16816.F32.BF16 R44, R76.reuse, R96, R44 ;  /* 0x000000604c2c723c */ /* 0x040fe8000004182c */
[--C-:B-1----:R-:W-:Y:S02]  /*144a0*/  FFMA.FTZ R73, R225, c[0x0][0x2d0], -R69.reuse ;  /* 0x0000b400e1497a23 */ /* 0x102fe40000010845 */
[----:B------:R-:W-:Y:S01]  /*144b0*/  FFMA.FTZ R69, R72, c[0x0][0x2d0], -R69 ;  /* 0x0000b40048457a23 */ /* 0x000fe20000010845 */
[----:B----4-:R-:W-:Y:S01]  /*144c0*/  F2FP.BF16.PACK_AB R72, R144, R145 ;  /* 0x000000919048723e */ /* 0x010fe200000010ff */
[C---:B------:R-:W-:Y:S01]  /*144d0*/  HMMA.16816.F32.BF16 R48, R76.reuse, R98, R48 ;  /* 0x000000624c30723c */ /* 0x040fe20000041830 */
[----:B------:R1:W-:Y:S07]  /*144e0*/  MUFU.EX2 R142, R73 ;  /* 0x00000049008e7308 */ /* 0x0003ee0000000800 */
[C---:B------:R-:W-:Y:S03]  /*144f0*/  HMMA.16816.F32.BF16 R52, R76.reuse, R100, R52 ;  /* 0x000000644c34723c */ /* 0x040fe60000041834 */
[----:B------:R-:W2:Y:S05]  /*14500*/  MUFU.EX2 R69, R69 ;  /* 0x0000004500457308 */ /* 0x000eaa0000000800 */
[C---:B------:R-:W-:Y:S08]  /*14510*/  HMMA.16816.F32.BF16 R56, R76.reuse, R102, R56 ;  /* 0x000000664c38723c */ /* 0x040ff00000041838 */
[C---:B------:R-:W-:Y:S04]  /*14520*/  HMMA.16816.F32.BF16 R60, R76.reuse, R104, R60 ;  /* 0x000000684c3c723c */ /* 0x040fe8000004183c */
[--C-:B-1----:R-:W-:Y:S04]  /*14530*/  FFMA.FTZ R73, R226, c[0x0][0x2d0], -R148.reuse ;  /* 0x0000b400e2497a23 */ /* 0x102fe80000010894 */
[----:B------:R-:W-:Y:S01]  /*14540*/  HMMA.16816.F32.BF16 R64, R76, R106, R64 ;  /* 0x0000006a4c40723c */ /* 0x000fe20000041840 */
[----:B------:R1:W-:Y:S03]  /*14550*/  MUFU.EX2 R141, R73 ;  /* 0x00000049008d7308 */ /* 0x0003e60000000800 */
[----:B--2---:R-:W-:Y:S01]  /*14560*/  F2FP.BF16.PACK_AB R75, R69, R71 ;  /* 0x00000047454b723e */ /* 0x004fe200000010ff */
[----:B-1----:R-:W-:Y:S06]  /*14570*/  FFMA.FTZ R73, R227, c[0x0][0x2d0], -R148 ;  /* 0x0000b400e3497a23 */ /* 0x002fec0000010894 */
[----:B------:R1:W2:Y:S02]  /*14580*/  MUFU.EX2 R140, R73 ;  /* 0x00000049008c7308 */ /* 0x0002a40000000800 */
[----:B-1----:R-:W-:Y:S02]  /*14590*/  F2FP.BF16.PACK_AB R73, R142, R143 ;  /* 0x0000008f8e49723e */ /* 0x002fe400000010ff */
[----:B--2---:R-:W-:Y:S07]  /*145a0*/  F2FP.BF16.PACK_AB R74, R140, R141 ;  /* 0x0000008d8c4a723e */ /* 0x004fee00000010ff */
[C---:B-----5:R-:W-:Y:S01]  /*145b0*/  HMMA.16816.F32.BF16 R76, R72.reuse, R88, R4 ;  /* 0x00000058484c723c */ /* 0x060fe20000041804 */
        /* <DEDUP_REMOVED lines=28> */
[----:B------:R1:W-:Y:S04]  /*14780*/  STL [R1+0x10], R2 ;  /* 0x0000100201007387 */ /* 0x0003e80000100800 */
[----:B------:R1:W-:Y:S01]  /*14790*/  STL [R1+0x14], R0 ;  /* 0x0000140001007387 */ /* 0x0003e20000100800 */
[----:B------:R-:W-:-:S05]  /*147a0*/  @P0 BRA `(.L_x_336) ;  /* 0xffffc6c000000947 */ /* 0x000fca000383ffff */
.L_x_333:
[----:B------:R-:W-:Y:S05]  /*147b0*/  BRA.DIV ~URZ, `(.L_x_337) ;  /* 0x000043527f007947 */ /* 0x000fea000b800000 */
[----:B-12---:R-:W2:Y:S04]  /*147c0*/  LDL.LU R2, [R1+0x10] ;  /* 0x0000100001027983 */ /* 0x006ea80000300800 */
        /* <DEDUP_REMOVED lines=8> */
.L_x_400:
[----:B------:R-:W-:Y:S01]  /*14850*/  FSETP.NE.FTZ.AND P1, PT, R0, RZ, PT ;  /* 0x000000ff0000720b */ /* 0x000fe20003f35000 */
[----:B--23--:R-:W-:Y:S01]  /*14860*/  FADD.FTZ R3, R4, R3 ;  /* 0x0000000304037221 */ /* 0x00cfe20000010000 */
[----:B------:R-:W-:Y:S02]  /*14870*/  MOV R2, RZ ;  /* 0x000000ff00027202 */ /* 0x000fe40000000f00 */
[----:B------:R-:W-:Y:S02]  /*14880*/  MOV R23, 0xff800000 ;  /* 0xff80000000177802 */ /* 0x000fe40000000f00 */
[----:B------:R-:W-:-:S02]  /*14890*/  FSETP.NE.FTZ.AND P0, PT, R3, RZ, PT ;  /* 0x000000ff0300720b */ /* 0x000fc40003f15000 */
[----:B------:R-:W-:-:S05]  /*148a0*/  MOV R17, 0xff800000 ;  /* 0xff80000000117802 */ /* 0x000fca0000000f00 */
[----:B------:R-:W1:Y:S01]  /*148b0*/  @P1 MUFU.LG2 R5, R0 ;  /* 0x0000000000051308 */ /* 0x000e620000000c00 */
[----:B------:R-:W-:-:S05]  /*148c0*/  @P1 MOV R4, 0x3f317218 ;  /* 0x3f31721800041802 */ /* 0x000fca0000000f00 */
[----:B------:R-:W-:Y:S02]  /*148d0*/  @P1 FMUL.FTZ R4, R4, c[0x0][0x2d0] ;  /* 0x0000b40004041a20 */ /* 0x000fe40000410000 */
[----:B------:R2:W3:Y:S01]  /*148e0*/  @P1 MUFU.RCP R2, R0 ;  /* 0x0000000000021308 */ /* 0x0004e20000001000 */
[----:B-1----:R-:W-:-:S04]  /*148f0*/  @P1 FMUL.FTZ R5, R5, 0.69314718246459960938 ;  /* 0x3f31721805051820 */ /* 0x002fc80000410000 */
[----:B------:R-:W-:Y:S01]  /*14900*/  @P1 FFMA.FTZ R23, R4, R70, R5 ;  /* 0x0000004604171223 */ /* 0x000fe20000010005 */
[----:B------:R-:W-:Y:S02]  /*14910*/  MOV R4, 0x1 ;  /* 0x0000000100047802 */ /* 0x000fe40000000f00 */
[----:B--2---:R-:W-:Y:S01]  /*14920*/  MOV R0, RZ ;  /* 0x000000ff00007202 */ /* 0x004fe20000000f00 */
[C---:B---3--:R-:W-:Y:S02]  /*14930*/  FMUL.FTZ R132, R2.reuse, R76 ;  /* 0x0000004c02847220 */ /* 0x048fe40000410000 */
[C---:B------:R-:W-:Y:S02]  /*14940*/  FMUL.FTZ R133, R2.reuse, R77 ;  /* 0x0000004d02857220 */ /* 0x040fe40000410000 */
[C---:B------:R-:W-:Y:S01]  /*14950*/  FMUL.FTZ R48, R2.reuse, R80 ;  /* 0x0000005002307220 */ /* 0x040fe20000410000 */
[----:B------:R-:W1:Y:S01]  /*14960*/  @P0 MUFU.RCP R0, R3 ;  /* 0x0000000300000308 */ /* 0x000e620000001000 */
        /* <DEDUP_REMOVED lines=28> */
[----:B------:R-:W-:Y:S02]  /*14b30*/  FMUL.FTZ R45, R2, R65 ;  /* 0x00000041022d7220 */ /* 0x000fe40000410000 */
[----:B------:R2:W3:Y:S01]  /*14b40*/  @P0 MUFU.LG2 R2, R3 ;  /* 0x0000000300020308 */ /* 0x0004e20000000c00 */
[C---:B-1----:R-:W-:Y:S02]  /*14b50*/  FMUL.FTZ R64, R0.reuse, R86 ;  /* 0x0000005600407220 */ /* 0x042fe40000410000 */
[----:B------:R-:W-:-:S02]  /*14b60*/  FMUL.FTZ R65, R0, R87 ;  /* 0x0000005700417220 */ /* 0x000fc40000410000 */
[C---:B------:R-:W-:Y:S02]  /*14b70*/  FMUL.FTZ R104, R0.reuse, R94 ;  /* 0x0000005e00687220 */ /* 0x040fe40000410000 */
[C---:B------:R-:W-:Y:S02]  /*14b80*/  FMUL.FTZ R105, R0.reuse, R95 ;  /* 0x0000005f00697220 */ /* 0x040fe40000410000 */
[C---:B------:R-:W-:Y:S02]  /*14b90*/  FMUL.FTZ R96, R0.reuse, R78 ;  /* 0x0000004e00607220 */ /* 0x040fe40000410000 */
[C---:B------:R-:W-:Y:S02]  /*14ba0*/  FMUL.FTZ R97, R0.reuse, R79 ;  /* 0x0000004f00617220 */ /* 0x040fe40000410000 */
[C---:B------:R-:W-:Y:S02]  /*14bb0*/  FMUL.FTZ R108, R0.reuse, R90 ;  /* 0x0000005a006c7220 */ /* 0x040fe40000410000 */
[----:B------:R-:W-:Y:S01]  /*14bc0*/  FMUL.FTZ R109, R0, R91 ;  /* 0x0000005b006d7220 */ /* 0x000fe20000410000 */
[----:B--2---:R-:W-:Y:S01]  /*14bd0*/  @P0 MOV R3, 0x3f317218 ;  /* 0x3f31721800030802 */ /* 0x004fe20000000f00 */
[----:B---3--:R-:W-:-:S02]  /*14be0*/  @P0 FMUL.FTZ R2, R2, 0.69314718246459960938 ;  /* 0x3f31721802020820 */ /* 0x008fc40000410000 */
[C---:B------:R-:W-:Y:S02]  /*14bf0*/  FMUL.FTZ R100, R0.reuse, R98 ;  /* 0x0000006200647220 */ /* 0x040fe40000410000 */
[----:B------:R-:W-:Y:S02]  /*14c00*/  @P0 FMUL.FTZ R3, R3, c[0x0][0x2d0] ;  /* 0x0000b40003030a20 */ /* 0x000fe40000410000 */
        /* <DEDUP_REMOVED lines=23> */
[----:B------:R-:W-:Y:S01]  /*14d80*/  PRMT R0, R4, 0x7610, R0 ;  /* 0x0000761004007816 */ /* 0x000fe20000000000 */
[----:B------:R-:W-:Y:S02]  /*14d90*/  @P0 FFMA.FTZ R17, R3, R69, R2 ;  /* 0x0000004503110223 */ /* 0x000fe40000010002 */
.L_x_302:
[----:B------:R2:W5:Y:S01]  /*14da0*/  LDL R6, [R1+0x38] ;  /* 0x0000380001067983 */ /* 0x0005620000100800 */
        /* <DEDUP_REMOVED lines=18> */
.L_x_339:
[----:B--2---:R-:W-:Y:S05]  /*14ed0*/  BSYNC B0 ;  /* 0x0000000000007941 */ /* 0x004fea0003800000 */
.L_x_338:
[----:B------:R-:W2:Y:S01]  /*14ee0*/  LDL R26, [R1+0x18] ;  /* 0x00001800011a7983 */ /* 0x000ea20000100800 */
[----:B------:R-:W-:Y:S01]  /*14ef0*/  SHF.R.S32.HI R25, RZ, 0x1f, R15 ;  /* 0x0000001fff197819 */ /* 0x000fe2000001140f */
[----:B------:R-:W-:Y:S01]  /*14f00*/  BSSY B1, `(.L_x_340) ;  /* 0x00002bf000017945 */ /* 0x000fe20003800000 */
[----:B------:R-:W-:Y:S01]  /*14f10*/  PRMT R0, R0, 0x9910, RZ ;  /* 0x0000991000007816 */ /* 0x000fe200000000ff */
[----:B-----5:R-:W-:Y:S01]  /*14f20*/  IMAD.MOV.U32 R67, RZ, RZ, R6 ;  /* 0x000000ffff437224 */ /* 0x020fe200078e0006 */
[----:B------:R-:W-:Y:S02]  /*14f30*/  LEA.HI R25, R25, R15, RZ, 0x3 ;  /* 0x0000000f19197211 */ /* 0x000fe400078f18ff */
[----:B------:R-:W-:Y:S02]  /*14f40*/  ISETP.NE.AND P0, PT, R0, RZ, PT ;  /* 0x000000ff0000720c */ /* 0x000fe40003f05270 */
[----:B------:R-:W-:Y:S02]  /*14f50*/  LOP3.LUT R25, R25, 0xfffffff8, RZ, 0xc0, !PT ;  /* 0xfffffff819197812 */ /* 0x000fe400078ec0ff */
[----:B------:R-:W-:-:S03]  /*14f60*/  SHF.R.S32.HI R30, RZ, 0x1f, R209 ;  /* 0x0000001fff1e7819 */ /* 0x000fc600000114d1 */
[----:B------:R-:W-:-:S04]  /*14f70*/  IMAD.IADD R25, R15, 0x1, -R25 ;  /* 0x000000010f197824 */ /* 0x000fc800078e0a19 */
[----:B------:R-:W-:-:S05]  /*14f80*/  IMAD.SHL.U32 R28, R25, 0x8, RZ ;  /* 0x00000008191c7824 */ /* 0x000fca00078e00ff */
[----:B------:R-:W-:Y:S02]  /*14f90*/  SHF.R.S32.HI R29, RZ, 0x1f, R28 ;  /* 0x0000001fff1d7819 */ /* 0x000fe4000001141c */
[----:B--2---:R-:W-:Y:S01]  /*14fa0*/  SHF.R.S32.HI R9, RZ, 0x1f, R26 ;  /* 0x0000001fff097819 */ /* 0x004fe2000001141a */
[----:B------:R-:W-:Y:S05]  /*14fb0*/  @!P0 BRA `(.L_x_341) ;  /* 0x00001fa000008947 */ /* 0x000fea0003800000 */
[----:B------:R-:W2:Y:S04]  /*14fc0*/  LDL R18, [R1+0x4c] ;  /* 0x00004c0001127983 */ /* 0x000ea80000100800 */
[----:B------:R-:W3:Y:S04]  /*14fd0*/  LDL R10, [R1+0x54] ;  /* 0x00005400010a7983 */ /* 0x000ee80000100800 */
[----:B------:R-:W4:Y:S04]  /*14fe0*/  LDL R16, [R1+0x50] ;  /* 0x0000500001107983 */ /* 0x000f280000100800 */
[----:B------:R-:W4:Y:S04]  /*14ff0*/  LDL R14, [R1+0x64] ;  /* 0x00006400010e7983 */ /* 0x000f280000100800 */
[----:B------:R-:W4:Y:S04]  /*15000*/  LDL R13, [R1+0x5c] ;  /* 0x00005c00010d7983 */ /* 0x000f280000100800 */
[----:B------:R-:W4:Y:S04]  /*15010*/  LDL R8, [R1+0x60] ;  /* 0x0000600001087983 */ /* 0x000f280000100800 */
[----:B------:R-:W4:Y:S01]  /*15020*/  LDL R11, [R1+0x58] ;  /* 0x00005800010b7983 */ /* 0x000f220000100800 */
[----:B------:R-:W-:Y:S01]  /*15030*/  SHF.R.S32.HI R7, RZ, 0x1f, R15 ;  /* 0x0000001fff077819 */ /* 0x000fe2000001140f */
[----:B------:R-:W-:Y:S01]  /*15040*/  WARPSYNC 0xffffffff ;  /* 0xffffffff00007948 */ /* 0x000fe20003800000 */
[----:B------:R-:W-:-:S02]  /*15050*/  F2FP.BF16.PACK_AB R4, R71, R70 ;  /* 0x000000464704723e */ /* 0x000fc400000010ff */
[CC--:B------:R-:W-:Y:S02]  /*15060*/  LEA.HI R3, R7.reuse, R15.reuse, RZ, 0x2 ;  /* 0x0000000f07037211 */ /* 0x0c0fe400078f10ff */
[----:B------:R-:W-:Y:S02]  /*15070*/  LEA.HI R7, R7, R15, RZ, 0x5 ;  /* 0x0000000f07077211 */ /* 0x000fe400078f28ff */
[--C-:B------:R-:W-:Y:S02]  /*15080*/  SHF.R.S32.HI R2, RZ, 0x2, R3.reuse ;  /* 0x00000002ff027819 */ /* 0x100fe40000011403 */
[----:B------:R-:W-:Y:S02]  /*15090*/  SHF.R.S32.HI R0, RZ, 0x1f, R3 ;  /* 0x0000001fff007819 */ /* 0x000fe40000011403 */
[----:B------:R-:W-:Y:S02]  /*150a0*/  SHF.R.S32.HI R12, RZ, 0x5, R7 ;  /* 0x00000005ff0c7819 */ /* 0x000fe40000011407 */
[----:B------:R-:W-:-:S04]  /*150b0*/  LEA.HI R0, R0, R2, RZ, 0x3 ;  /* 0x0000000200007211 */ /* 0x000fc800078f18ff */
[----:B------:R-:W-:-:S05]  /*150c0*/  LOP3.LUT R0, R0, 0xfffffff8, RZ, 0xc0, !PT ;  /* 0xfffffff800007812 */ /* 0x000fca00078ec0ff */
[----:B------:R-:W-:Y:S01]  /*150d0*/  IMAD.IADD R2, R2, 0x1, -R0 ;  /* 0x0000000102027824 */ /* 0x000fe200078e0a00 */
[----:B------:R-:W-:-:S03]  /*150e0*/  LOP3.LUT R0, R3, 0xfffffffc, RZ, 0xc0, !PT ;  /* 0xfffffffc03007812 */ /* 0x000fc600078ec0ff */
[----:B------:R-:W-:Y:S02]  /*150f0*/  IMAD.SHL.U32 R2, R2, 0x40, RZ ;  /* 0x0000004002027824 */ /* 0x000fe400078e00ff */
[----:B------:R-:W-:Y:S02]  /*15100*/  IMAD.IADD R6, R15, 0x1, -R0 ;  /* 0x000000010f067824 */ /* 0x000fe400078e0a00 */
[----:B------:R-:W-:Y:S01]  /*15110*/  IMAD.SHL.U32 R0, R12, 0x400, RZ ;  /* 0x000004000c007824 */ /* 0x000fe200078e00ff */
[----:B------:R-:W-:-:S03]  /*15120*/  LOP3.LUT R3, R2, 0x1c0, RZ, 0xc0, !PT ;  /* 0x000001c002037812 */ /* 0x000fc600078ec0ff */
[----:B------:R-:W-:Y:S01]  /*15130*/  IMAD R2, R6, 0x2, R0 ;  /* 0x0000000206027824 */ /* 0x000fe200078e0200 */
[----:B------:R-:W-:Y:S02]  /*15140*/  LEA.HI R0, R3, R3, RZ, 0x1d ;  /* 0x0000000303007211 */ /* 0x000fe400078fe8ff */
[----:B------:R-:W-:-:S03]  /*15150*/  F2FP.BF16.PACK_AB R3, R49, R48 ;  /* 0x000000303103723e */ /* 0x000fc600000010ff */
[----:B------:R-:W-:Y:S01]  /*15160*/  IMAD.IADD R2, R2, 0x1, R0 ;  /* 0x0000000102027824 */ /* 0x000fe200078e0200 */
[----:B------:R-:W-:-:S03]  /*15170*/  F2FP.BF16.PACK_AB R0, R133, R132 ;  /* 0x000000848500723e */ /* 0x000fc600000010ff */
[----:B------:R-:W-:Y:S01]  /*15180*/  IMAD.SHL.U32 R5, R2, 0x2, RZ ;  /* 0x0000000202057824 */ /* 0x000fe200078e00ff */
[----:B------:R-:W-:Y:S01]  /*15190*/  BAR.SYNC.DEFER_BLOCKING 0x1, 0x100 ;  /* 0x0044000000007b1d */ /* 0x000fe20000010000 */
[----:B------:R-:W-:-:S05]  /*151a0*/  F2FP.BF16.PACK_AB R2, R97, R96 ;  /* 0x000000606102723e */ /* 0x000fca00000010ff */
[----:B------:R1:W-:Y:S04]  /*151b0*/  STS [R5+0x80], R0 ;  /* 0x0000800005007388 */ /* 0x0003e80000000800 */
[----:B------:R1:W-:Y:S02]  /*151c0*/  STS [R5+0x480], R2 ;  /* 0x0004800205007388 */ /* 0x0003e40000000800 */
[----:B-1----:R-:W-:Y:S02]  /*151d0*/  F2FP.BF16.PACK_AB R0, R83, R82 ;  /* 0x000000525300723e */ /* 0x002fe400000010ff */
[----:B------:R-:W-:Y:S02]  /*151e0*/  F2FP.BF16.PACK_AB R2, R51, R50 ;  /* 0x000000323302723e */ /* 0x000fe400000010ff */
[----:B------:R-:W-:-:S04]  /*151f0*/  ISETP.NE.U32.AND P2, PT, RZ, c[0x0][0x500], PT ;  /* 0x00014000ff007a0c */ /* 0x000fc80003f45070 */
[----:B------:R-:W-:Y:S01]  /*15200*/  ISETP.NE.AND.EX P2, PT, RZ, c[0x0][0x504], PT, P2 ;  /* 0x00014100ff007a0c */ /* 0x000fe20003f45320 */
[----:B--2---:R1:W-:Y:S04]  /*15210*/  STS [R18], R3 ;  /* 0x0000000312007388 */ /* 0x0043e80000000800 */
[----:B------:R2:W-:Y:S04]  /*15220*/  STS [R18+0x400], R0 ;  /* 0x0004000012007388 */ /* 0x0005e80000000800 */
[----:B---3--:R3:W-:Y:S01]  /*15230*/  STS [R10+0x80], R2 ;  /* 0x000080020a007388 */ /* 0x0087e20000000800 */
        /* <DEDUP_REMOVED lines=8> */
[----:B------:R1:W-:Y:S01]  /*152c0*/  STS [R14+0x80], R3 ;  /* 0x000080030e007388 */ /* 0x0003e20000000800 */
        /* <DEDUP_REMOVED lines=9> */
[----:B------:R4:W-:Y:S01]  /*15360*/  STS [R11], R4 ;  /* 0x000000040b007388 */ /* 0x0009e20000000800 */
[----:B-1----:R-:W-:Y:S02]  /*15370*/  F2FP.BF16.PACK_AB R3, R85, R84 ;  /* 0x000000545503723e */ /* 0x002fe400000010ff */
[----:B--2---:R-:W-:-:S02]  /*15380*/  F2FP.BF16.PACK_AB R0, R87, R86 ;  /* 0x000000565700723e */ /* 0x004fc400000010ff */
[----:B---3--:R-:W-:-:S03]  /*15390*/  F2FP.BF16.PACK_AB R2, R73, R72 ;  /* 0x000000484902723e */ /* 0x008fc600000010ff */
[----:B------:R1:W-:Y:S01]  /*153a0*/  STS [R11+0x400], R0 ;  /* 0x000400000b007388 */ /* 0x0003e20000000800 */
[----:B----4-:R-:W-:-:S03]  /*153b0*/  F2FP.BF16.PACK_AB R4, R61, R60 ;  /* 0x0000003c3d04723e */ /* 0x010fc600000010ff */
        /* <DEDUP_REMOVED lines=16> */
[----:B------:R-:W-:Y:S02]  /*154c0*/  ISETP.NE.U32.AND P0, PT, RZ, c[0x0][0x508], PT ;  /* 0x00014200ff007a0c */ /* 0x000fe40003f05070 */
[----:B---3--:R-:W-:Y:S01]  /*154d0*/  F2FP.BF16.PACK_AB R2, R91, R90 ;  /* 0x0000005a5b02723e */ /* 0x008fe200000010ff */
[----:B------:R3:W-:Y:S01]  /*154e0*/  STS [R14+0x4080], R3 ;  /* 0x004080030e007388 */ /* 0x0007e20000000800 */
[----:B------:R-:W-:Y:S01]  /*154f0*/  IMAD.WIDE R4, R26, R4, c[0x0][0x500] ;  /* 0x000140001a047625 */ /* 0x000fe200078e0204 */
[----:B------:R-:W-:-:S02]  /*15500*/  ISETP.NE.AND.EX P1, PT, RZ, c[0x0][0x50c], PT, P0 ;  /* 0x00014300ff007a0c */ /* 0x000fc40003f25300 */
[----:B------:R4:W-:Y:S01]  /*15510*/  STS [R14+0x4480], R2 ;  /* 0x004480020e007388 */ /* 0x0009e20000000800 */
[----:B-1----:R-:W-:-:S05]  /*15520*/  F2FP.BF16.PACK_AB R0, R89, R88 ;  /* 0x000000585900723e */ /* 0x002fca00000010ff */
[----:B------:R1:W-:Y:S01]  /*15530*/  STS [R13+0x4000], R0 ;  /* 0x004000000d007388 */ /* 0x0003e20000000800 */
[----:B---3--:R-:W-:Y:S02]  /*15540*/  F2FP.BF16.PACK_AB R3, R79, R78 ;  /* 0x0000004e4f03723e */ /* 0x008fe400000010ff */
[----:B----4-:R-:W-:-:S03]  /*15550*/  F2FP.BF16.PACK_AB R2, R81, R80 ;  /* 0x000000505102723e */ /* 0x010fc600000010ff */
[----:B------:R3:W-:Y:S01]  /*15560*/  STS [R13+0x4400], R3 ;  /* 0x004400030d007388 */ /* 0x0007e20000000800 */
[----:B------:R-:W-:-:S03]  /*15570*/  IMAD.MOV.U32 R14, RZ, RZ, c[0x0][0x388] ;  /* 0x0000e200ff0e7624 */ /* 0x000fc600078e00ff */
[----:B------:R4:W-:Y:S01]  /*15580*/  STS [R8+0x4080], R2 ;  /* 0x0040800208007388 */ /* 0x0009e20000000800 */
[----:B-1----:R-:W-:-:S05]  /*15590*/  F2FP.BF16.PACK_AB R0, R63, R62 ;  /* 0x0000003e3f00723e */ /* 0x002fca00000010ff */
[----:B------:R1:W-:Y:S01]  /*155a0*/  STS [R8+0x4480], R0 ;  /* 0x0044800008007388 */ /* 0x0003e20000000800 */
[----:B---3--:R-:W-:Y:S02]  /*155b0*/  F2FP.BF16.PACK_AB R3, R45, R44 ;  /* 0x0000002c2d03723e */ /* 0x008fe400000010ff */
[----:B----4-:R-:W-:-:S03]  /*155c0*/  @P1 LEA R2, P0, R26, c[0x0][0x508], 0x2 ;  /* 0x000142001a021a11 */ /* 0x010fc600078010ff */
[----:B------:R3:W-:Y:S01]  /*155d0*/  STS [R11+0x4000], R3 ;  /* 0x004000030b007388 */ /* 0x0007e20000000800 */
[----:B-1----:R-:W-:Y:S01]  /*155e0*/  F2FP.BF16.PACK_AB R0, R47, R46 ;  /* 0x0000002e2f00723e */ /* 0x002fe200000010ff */
[----:B------:R-:W-:-:S04]  /*155f0*/  IMAD.MOV.U32 R8, RZ, RZ, RZ ;  /* 0x000000ffff087224 */ /* 0x000fc800078e00ff */
[----:B------:R1:W-:Y:S04]  /*15600*/  STS [R11+0x4400], R0 ;  /* 0x004400000b007388 */ /* 0x0003e80000000800 */
[----:B------:R-:W-:Y:S01]  /*15610*/  BAR.SYNC.DEFER_BLOCKING 0x1, 0x100 ;  /* 0x0044000000007b1d */ /* 0x000fe20000010000 */
[----:B---3--:R-:W-:-:S05]  /*15620*/  @P1 LEA.HI.X R3, R26, c[0x0][0x50c], R9, 0x2, P0 ;  /* 0x000143001a031a11 */ /* 0x008fca00000f1409 */
[----:B------:R1:W5:Y:S04]  /*15630*/  @P2 LDG.E R8, [R4.64] ;  /* 0x0000000a04082981 */ /* 0x000368000c1e1900 */
[----:B------:R3:W5:Y:S01]  /*15640*/  @P1 LDG.E R14, [R2.64] ;  /* 0x0000000a020e1981 */ /* 0x000762000c1e1900 */
[----:B--2---:R-:W-:-:S04]  /*15650*/  ISETP.NE.AND P0, PT, R10, RZ, PT ;  /* 0x000000ff0a00720c */ /* 0x004fc80003f05270 */
[----:B---3--:R-:W-:Y:S01]  /*15660*/  SEL R2, R10, c[0x0][0x3d4], P0 ;  /* 0x0000f5000a027a07 */ /* 0x008fe20000000000 */
[----:B------:R-:W-:Y:S05]  /*15670*/  @P1 BRA `(.L_x_342) ;  /* 0x0000004000001947 */ /* 0x000fea0003800000 */
[----:B-1----:R-:W-:Y:S05]  /*15680*/  @!P2 BRA `(.L_x_342) ;  /* 0x000000300000a947 */ /* 0x002fea0003800000 */
[----:B------:R1:W2:Y:S04]  /*15690*/  LDG.E R0, [R4.64] ;  /* 0x0000000a04007981 */ /* 0x0002a8000c1e1900 */
[----:B-1----:R-:W2:Y:S02]  /*156a0*/  LDG.E R4, [R4.64+0x4] ;  /* 0x0000040a04047981 */ /* 0x002ea4000c1e1900 */
[----:B--2--5:R-:W-:Y:S02]  /*156b0*/  IADD3 R14, -R0, R4, RZ ;  /* 0x00000004000e7210 */ /* 0x024fe40007ffe1ff */
.L_x_342:
[----:B-1----:R-:W2:Y:S04]  /*156c0*/  LDL R31, [R1+0x3c] ;  /* 0x00003c00011f7983 */ /* 0x002ea80000100800 */
[----:B------:R-:W3:Y:S04]  /*156d0*/  LDL R24, [R1+0x2c] ;  /* 0x00002c0001187983 */ /* 0x000ee80000100800 */
[----:B------:R-:W4:Y:S01]  /*156e0*/  LDL R13, [R1+0x48] ;  /* 0x00004800010d7983 */ /* 0x000f220000100800 */
[----:B------:R-:W-:Y:S01]  /*156f0*/  ISETP.GT.AND P2, PT, R2, 0x1, PT ;  /* 0x000000010200780c */ /* 0x000fe20003f44270 */
[----:B------:R-:W-:-:S05]  /*15700*/  IMAD.MOV.U32 R2, RZ, RZ, 0x368 ;  /* 0x00000368ff027424 */ /* 0x000fca00078e00ff */
[----:B------:R-:W-:-:S04]  /*15710*/  SEL R2, R2, 0x328, P2 ;  /* 0x0000032802027807 */ /* 0x000fc80001000000 */
[----:B------:R1:W1:Y:S08]  /*15720*/  LDC.64 R4, c[0x0][R2+0x170] ;  /* 0x00005c0002047b82 */ /* 0x0002700000000a00 */
[----:B------:R1:W3:Y:S01]  /*15730*/  LDC.64 R10, c[0x0][R2+0x168] ;  /* 0x00005a00020a7b82 */ /* 0x0002e20000000a00 */
[----:B------:R-:W-:Y:S02]  /*15740*/  SHF.R.S32.HI R0, RZ, 0x1f, R7 ;  /* 0x0000001fff007819 */ /* 0x000fe40000011407 */
[----:B------:R-:W-:-:S05]  /*15750*/  LOP3.LUT R3, R7, 0xffffffe0, RZ, 0xc0, !PT ;  /* 0xffffffe007037812 */ /* 0x000fca00078ec0ff */
[----:B------:R1:W2:Y:S01]  /*15760*/  LDC.64 R20, c[0x0][R2+0x178] ;  /* 0x00005e0002147b82 */ /* 0x0002a20000000a00 */
[----:B------:R-:W-:Y:S01]  /*15770*/  LEA.HI R0, R0, R12, RZ, 0x3 ;  /* 0x0000000c00007211 */ /* 0x000fe200078f18ff */
[----:B------:R-:W-:-:S03]  /*15780*/  IMAD.IADD R16, R15, 0x1, -R3 ;  /* 0x000000010f107824 */ /* 0x000fc600078e0a03 */
[----:B------:R-:W-:Y:S02]  /*15790*/  LOP3.LUT R0, R0, 0xffffff8, RZ, 0xc0, !PT ;  /* 0x0ffffff800007812 */ /* 0x000fe400078ec0ff */
[----:B------:R-:W-:Y:S01]  /*157a0*/  SHF.R.S32.HI R7, RZ, 0x1f, R16 ;  /* 0x0000001fff077819 */ /* 0x000fe20000011410 */
[----:B------:R1:W2:Y:S02]  /*157b0*/  LDC.64 R18, c[0x0][R2+0x160] ;  /* 0x0000580002127b82 */ /* 0x0002a40000000a00 */
[----:B------:R-:W-:Y:S01]  /*157c0*/  IMAD.IADD R3, R12, 0x1, -R0 ;  /* 0x000000010c037824 */ /* 0x000fe200078e0a00 */
[----:B------:R-:W-:Y:S02]  /*157d0*/  LEA.HI R0, R6, R6, RZ, 0x1 ;  /* 0x0000000606007211 */ /* 0x000fe400078f08ff */
[----:B------:R-:W-:Y:S01]  /*157e0*/  LEA.HI R22, R7, R16, RZ, 0x2 ;  /* 0x0000001007167211 */ /* 0x000fe200078f10ff */
[----:B------:R-:W-:Y:S01]  /*157f0*/  IMAD.MOV.U32 R7, RZ, RZ, c[0x0][0x4e8] ;  /* 0x00013a00ff077624 */ /* 0x000fe200078e00ff */
[----:B------:R-:W-:-:S02]  /*15800*/  ISETP.NE.U32.AND P0, PT, RZ, c[0x0][0x500], PT ;  /* 0x00014000ff007a0c */ /* 0x000fc40003f05070 */
[----:B------:R-:W-:Y:S02]  /*15810*/  LOP3.LUT R0, R0, 0x1ffffffe, RZ, 0xc0, !PT ;  /* 0x1ffffffe00007812 */ /* 0x000fe400078ec0ff */
[----:B------:R-:W-:Y:S02]  /*15820*/  ISETP.NE.AND P3, PT, R7, 0x1, PT ;  /* 0x000000010700780c */ /* 0x000fe40003f65270 */
[----:B------:R-:W-:Y:S01]  /*15830*/  ISETP.NE.AND.EX P0, PT, RZ, c[0x0][0x504], PT, P0 ;  /* 0x00014100ff007a0c */ /* 0x000fe20003f05300 */
[----:B------:R-:W-:Y:S01]  /*15840*/  IMAD.IADD R0, R6, 0x1, -R0 ;  /* 0x0000000106007824 */ /* 0x000fe200078e0a00 */
[----:B-1----:R-:W-:Y:S02]  /*15850*/  SHF.R.S32.HI R2, RZ, 0x2, R22 ;  /* 0x00000002ff027819 */ /* 0x002fe40000011416 */
[----:B------:R-:W-:-:S03]  /*15860*/  SEL R7, R26, RZ, !P0 ;  /* 0x000000ff1a077207 */ /* 0x000fc60004000000 */
[----:B------:R-:W-:Y:S01]  /*15870*/  IMAD R15, R3, 0x10, R2 ;  /* 0x00000010030f7824 */ /* 0x000fe200078e0202 */
[----:B------:R-:W-:-:S03]  /*15880*/  SEL R3, R9, RZ, !P0 ;  /* 0x000000ff09037207 */ /* 0x000fc60004000000 */
[----:B------:R-:W-:Y:S02]  /*15890*/  IMAD R0, R0, 0x8, R15 ;  /* 0x0000000800007824 */ /* 0x000fe400078e020f */
[----:B------:R-:W-:-:S04]  /*158a0*/  IMAD R2, R5, R7, RZ ;  /* 0x0000000705027224 */ /* 0x000fc800078e02ff */
        /* <DEDUP_REMOVED lines=8> */
[----:B----4-:R-:W-:Y:S01]  /*15930*/  SEL R6, R13, RZ, P2 ;  /* 0x000000ff0d067207 */ /* 0x010fe20001000000 */
[----:B------:R-:W-:Y:S01]  /*15940*/  IMAD.IADD R11, R3, 0x1, R9 ;  /* 0x00000001030b7824 */ /* 0x000fe200078e0209 */
[----:B-----5:R-:W-:Y:S01]  /*15950*/  IADD3 R13, P1, P0, R2, R4, R8 ;  /* 0x00000004020d7210 */ /* 0x020fe2000783e008 */
[----:B------:R-:W-:Y:S01]  /*15960*/  IMAD.IADD R4, R5, 0x1, R10 ;  /* 0x0000000105047824 */ /* 0x000fe200078e020a */
[----:B------:R-:W-:Y:S01]  /*15970*/  SHF.R.S32.HI R9, RZ, 0x1f, R8 ;  /* 0x0000001fff097819 */ /* 0x000fe20000011408 */
[-C--:B------:R-:W-:Y:S02]  /*15980*/  IMAD R5, R21, R6.reuse, RZ ;  /* 0x0000000615057224 */ /* 0x080fe400078e02ff */
[----:B------:R-:W-:Y:S01]  /*15990*/  IMAD.WIDE.U32 R2, R20, R6, RZ ;  /* 0x0000000614027225 */ /* 0x000fe200078e00ff */
[----:B------:R-:W-:-:S03]  /*159a0*/  IADD3.X R6, R11, R4, R9, P1, P0 ;  /* 0x000000040b067210 */ /* 0x000fc60000fe0409 */
[----:B------:R-:W-:Y:S01]  /*159b0*/  IMAD.MOV R4, RZ, RZ, -R0 ;  /* 0x000000ffff047224 */ /* 0x000fe200078e0a00 */
[----:B------:R-:W-:Y:S01]  /*159c0*/  IADD3 R2, P1, P0, R0, R13, R2 ;  /* 0x0000000d00027210 */ /* 0x000fe2000783e002 */
[----:B------:R-:W-:Y:S01]  /*159d0*/  IMAD.IADD R5, R3, 0x1, R5 ;  /* 0x0000000103057824 */ /* 0x000fe200078e0205 */
[----:B------:R-:W-:Y:S01]  /*159e0*/  SHF.R.S32.HI R3, RZ, 0x1f, R0 ;  /* 0x0000001fff037819 */ /* 0x000fe20000011400 */
[----:B------:R-:W-:-:S03]  /*159f0*/  IMAD R0, R4, c[0x0][0x4e8], R12 ;  /* 0x00013a0004007a24 */ /* 0x000fc600078e020c */
[----:B------:R-:W-:Y:S01]  /*15a00*/  IADD3.X R3, R3, R6, R5, P1, P0 ;  /* 0x0000000603037210 */ /* 0x000fe20000fe0405 */
[-C--:B------:R-:W-:Y:S01]  /*15a10*/  IMAD R4, R19, R0.reuse, RZ ;  /* 0x0000000013047224 */ /* 0x080fe200078e02ff */
[----:B------:R-:W-:Y:S01]  /*15a20*/  SHF.R.S32.HI R5, RZ, 0x1f, R0 ;  /* 0x0000001fff057819 */ /* 0x000fe20000011400 */
[----:B------:R-:W-:Y:S02]  /*15a30*/  IMAD.MOV.U32 R6, RZ, RZ, c[0x0][0x4a8] ;  /* 0x00012a00ff067624 */ /* 0x000fe400078e00ff */
[----:B------:R-:W-:-:S04]  /*15a40*/  IMAD.WIDE.U32 R2, R18, R0, R2 ;  /* 0x0000000012027225 */ /* 0x000fc800078e0002 */
[----:B------:R-:W-:Y:S01]  /*15a50*/  IMAD R0, R18, R5, R4 ;  /* 0x0000000512007224 */ /* 0x000fe200078e0204 */
[----:B------:R-:W-:Y:S01]  /*15a60*/  SEL R4, R6, c[0x0][0x450], P2 ;  /* 0x0001140006047a07 */ /* 0x000fe20001000000 */
[----:B------:R-:W-:Y:S02]  /*15a70*/  IMAD.MOV.U32 R5, RZ, RZ, c[0x0][0x4ac] ;  /* 0x00012b00ff057624 */ /* 0x000fe400078e00ff */
[----:B------:R-:W-:Y:S01]  /*15a80*/  IMAD.IADD R3, R3, 0x1, R0 ;  /* 0x0000000103037824 */ /* 0x000fe200078e0200 */
[----:B------:R-:W-:Y:S02]  /*15a90*/  LEA R0, P0, R2, R4, 0x2 ;  /* 0x0000000402007211 */ /* 0x000fe400078010ff */
[----:B------:R-:W-:-:S04]  /*15aa0*/  SEL R5, R5, c[0x0][0x454], P2 ;  /* 0x0001150005057a07 */ /* 0x000fc80001000000 */
[----:B------:R-:W-:Y:S01]  /*15ab0*/  LEA.HI.X R3, R2, R5, R3, 0x2, P0 ;  /* 0x0000000502037211 */ /* 0x000fe200000f1403 */
[----:B------:R-:W-:Y:S04]  /*15ac0*/  SHFL.IDX PT, R4, R0, RZ, 0x1c1f ;  /* 0x001c1fff00047589 */ /* 0x000fe800000e0000 */
[----:B------:R-:W1:Y:S01]  /*15ad0*/  SHFL.IDX PT, R5, R3, RZ, 0x1c1f ;  /* 0x001c1fff03057589 */ /* 0x000e6200000e0000 */
[----:B------:R-:W-:-:S03]  /*15ae0*/  IMAD R11, R14, c[0x0][0x4e8], RZ ;  /* 0x00013a000e0b7a24 */ /* 0x000fc600078e02ff */
[----:B------:R2:W-:Y:S01]  /*15af0*/  SHFL.IDX PT, R2, R0, 0x1, 0x1c1f ;  /* 0x003c1f0000027f89 */ /* 0x0005e200000e0000 */
[----:B------:R-:W-:-:S03]  /*15b00*/  LOP3.LUT P0, RZ, R16, 0x3, RZ, 0xc0, !PT ;  /* 0x0000000310ff7812 */ /* 0x000fc6000780c0ff */
[----:B------:R-:W3:Y:S01]  /*15b10*/  SHFL.IDX PT, R3, R3, 0x1, 0x1c1f ;  /* 0x003c1f0003037f89 */ /* 0x000ee200000e0000 */
[----:B--2---:R-:W-:-:S05]  /*15b20*/  IMAD R0, R31, 0x80, R15 ;  /* 0x000000801f007824 */ /* 0x004fca00078e020f */
[C---:B------:R-:W-:Y:S02]  /*15b30*/  IADD3 R6, R0.reuse, 0x8, RZ ;  /* 0x0000000800067810 */ /* 0x040fe40007ffe0ff */
[-C--:B------:R-:W-:Y:S02]  /*15b40*/  ISETP.GE.OR P1, PT, R0, R11.reuse, P0 ;  /* 0x0000000b0000720c */ /* 0x080fe40000726670 */
[----:B------:R-:W-:-:S11]  /*15b50*/  ISETP.GE.OR P0, PT, R6, R11, P0 ;  /* 0x0000000b0600720c */ /* 0x000fd60000706670 */
[----:B-1----:R1:W-:Y:S01]  /*15b60*/  @!P1 ST.E [R4.64], R23 ;  /* 0x0000001704009985 */ /* 0x0023e2000c10190a */
[----:B------:R-:W-:-:S03]  /*15b70*/  ISETP.GE.AND P1, PT, R6, R11, PT ;  /* 0x0000000b0600720c */ /* 0x000fc60003f26270 */
[----:B---3--:R1:W-:Y:S01]  /*15b80*/  @!P0 ST.E [R2.64], R17 ;  /* 0x0000001102008985 */ /* 0x0083e2000c10190a */
[----:B------:R-:W-:Y:S02]  /*15b90*/  ISETP.GE.AND P0, PT, R0, R11, PT ;  /* 0x0000000b0000720c */ /* 0x000fe40003f06270 */
[----:B------:R-:W-:Y:S01]  /*15ba0*/  P2R R66, PR, RZ, 0x2 ;  /* 0x00000002ff427803 */ /* 0x000fe20000000000 */
[----:B------:R-:W-:Y:S05]  /*15bb0*/  @P2 BRA `(.L_x_343) ;  /* 0x0000068000002947 */ /* 0x000fea0003800000 */
[----:B------:R-:W-:Y:S01]  /*15bc0*/  IMAD R0, R9, c[0x0][0x3a0], RZ ;  /* 0x0000e80009007a24 */ /* 0x000fe200078e02ff */
[----:B-1----:R-:W-:Y:S01]  /*15bd0*/  LEA R4, R25, R229, 0x5 ;  /* 0x000000e519047211 */ /* 0x002fe200078e28ff */
[C---:B------:R-:W-:Y:S01]  /*15be0*/  IMAD.WIDE.U32 R2, R8.reuse, c[0x0][0x3a0], RZ ;  /* 0x0000e80008027a25 */ /* 0x040fe200078e00ff */
[----:B------:R-:W-:Y:S01]  /*15bf0*/  SHF.R.S32.HI R5, RZ, 0x1f, R7 ;  /* 0x0000001fff057819 */ /* 0x000fe20000011407 */
[----:B------:R1:W2:Y:S01]  /*15c00*/  LDS.128 R16, [R208+0x80] ;  /* 0x00008000d0107984 */ /* 0x0002a20000000c00 */
[----:B------:R-:W-:Y:S01]  /*15c10*/  LEA R4, R31, R4, 0x7 ;  /* 0x000000041f047211 */ /* 0x000fe200078e38ff */
[----:B------:R-:W-:-:S02]  /*15c20*/  IMAD R0, R8, c[0x0][0x3a4], R0 ;  /* 0x0000e90008007a24 */ /* 0x000fc400078e0200 */
[----:B------:R1:W3:Y:S01]  /*15c30*/  LDS.128 R36, [R208+0x2080] ;  /* 0x00208000d0247984 */ /* 0x0002e20000000c00 */
[----:B------:R-:W-:Y:S02]  /*15c40*/  IMAD R5, R5, c[0x0][0x3f0], RZ ;  /* 0x0000fc0005057a24 */ /* 0x000fe400078e02ff */
[----:B------:R-:W-:Y:S01]  /*15c50*/  IADD3 R3, R3, R0, RZ ;  /* 0x0000000003037210 */ /* 0x000fe20007ffe0ff */
[----:B------:R-:W-:Y:S01]  /*15c60*/  @P3 IMAD.HI.U32 R6, R4, c[0x0][0x4ec], RZ ;  /* 0x00013b0004063a27 */ /* 0x000fe200078e00ff */
[----:B------:R1:W4:Y:S01]  /*15c70*/  LDS.128 R44, [R208+0x3080] ;  /* 0x00308000d02c7984 */ /* 0x0003220000000c00 */
[----:B------:R-:W-:Y:S02]  /*15c80*/  MOV R0, R4 ;  /* 0x0000000400007202 */ /* 0x000fe40000000f00 */
[----:B------:R-:W-:Y:S01]  /*15c90*/  IMAD.WIDE.U32 R2, R24, c[0x0][0x3e8], R2 ;  /* 0x0000fa0018027a25 */ /* 0x000fe200078e0002 */
[----:B------:R1:W1:Y:S01]  /*15ca0*/  LDS.128 R12, [R208+0x4080] ;  /* 0x00408000d00c7984 */ /* 0x0002620000000c00 */
[----:B------:R-:W-:-:S02]  /*15cb0*/  @P3 SHF.R.U32.HI R0, RZ, c[0x0][0x4f0], R6 ;  /* 0x00013c00ff003a19 */ /* 0x000fc40000011606 */
[----:B------:R-:W-:Y:S01]  /*15cc0*/  IMAD R3, R24, c[0x0][0x3ec], R3 ;  /* 0x0000fb0018037a24 */ /* 0x000fe200078e0203 */
[----:B------:R1:W1:Y:S01]  /*15cd0*/  LDS.128 R20, [R208+0x5080] ;  /* 0x00508000d0147984 */ /* 0x0002620000000c00 */
[C---:B------:R-:W-:Y:S01]  /*15ce0*/  IMAD R8, R7.reuse, c[0x0][0x3f4], R5 ;  /* 0x0000fd0007087a24 */ /* 0x040fe200078e0205 */
[----:B------:R-:W-:Y:S01]  /*15cf0*/  SHF.R.S32.HI R6, RZ, 0x1f, R0 ;  /* 0x0000001fff067819 */ /* 0x000fe20000011400 */
[----:B------:R-:W-:Y:S01]  /*15d00*/  IMAD.WIDE.U32 R2, R7, c[0x0][0x3f0], R2 ;  /* 0x0000fc0007027a25 */ /* 0x000fe200078e0002 */
[----:B------:R1:W1:Y:S01]  /*15d10*/  LDS.128 R24, [R208+0x1080] ;  /* 0x00108000d0187984 */ /* 0x0002620000000c00 */
[----:B------:R-:W-:Y:S02]  /*15d20*/  IADD3 R5, -R0, RZ, RZ ;  /* 0x000000ff00057210 */ /* 0x000fe40007ffe1ff */
[----:B------:R-:W-:Y:S01]  /*15d30*/  IMAD R6, R6, c[0x0][0x3e0], RZ ;  /* 0x0000f80006067a24 */ /* 0x000fe200078e02ff */
[----:B------:R1:W1:Y:S01]  /*15d40*/  LDS.128 R32, [R208+0x6080] ;  /* 0x00608000d0207984 */ /* 0x0002620000000c00 */
[----:B------:R-:W-:Y:S01]  /*15d50*/  IADD3 R3, R3, R8, RZ ;  /* 0x0000000803037210 */ /* 0x000fe20007ffe0ff */
[----:B------:R-:W-:-:S02]  /*15d60*/  IMAD R4, R5, c[0x0][0x4e8], R4 ;  /* 0x00013a0005047a24 */ /* 0x000fc400078e0204 */
[----:B------:R1:W1:Y:S01]  /*15d70*/  LDS.128 R40, [R208+0x7080] ;  /* 0x00708000d0287984 */ /* 0x0002620000000c00 */
[C---:B------:R-:W-:Y:S01]  /*15d80*/  IMAD R5, R0.reuse, c[0x0][0x3e4], R6 ;  /* 0x0000f90000057a24 */ /* 0x040fe200078e0206 */
[----:B------:R-:W-:Y:S01]  /*15d90*/  LEA R6, R31, R229, 0x7 ;  /* 0x000000e51f067211 */ /* 0x000fe200078e38ff */
        /* <DEDUP_REMOVED lines=10> */
[----:B--234-:R2:W3:Y:S02]  /*15e40*/  SHFL.IDX PT, R8, R7, RZ, 0x181f ;  /* 0x00181fff07087589 */ /* 0x01c4e400000e0000 */
.L_x_401:
[----:B------:R-:W-:Y:S05]  /*15e50*/  BRA.DIV ~URZ, `(.L_x_345) ;  /* 0x00002eb27f007947 */ /* 0x000fea000b800000 */
[----:B------:R4:W2:Y:S02]  /*15e60*/  SHFL.IDX PT, R0, R10, RZ, 0x181f ;  /* 0x00181fff0a007589 */ /* 0x0008a400000e0000 */
.L_x_402:
[----:B------:R-:W-:Y:S01]  /*15e70*/  ISETP.GE.AND P0, PT, R6, R11, PT ;  /* 0x0000000b0600720c */ /* 0x000fe20003f06270 */
[----:B------:R-:W-:-:S12]  /*15e80*/  BSSY B0, `(.L_x_346) ;  /* 0x000000a000007945 */ /* 0x000fd80003800000 */
[----:B------:R-:W-:Y:S05]  /*15e90*/  @P0 BRA `(.L_x_347) ;  /* 0x0000008000000947 */ /* 0x000fea0003800000 */
[----:B------:R-:W-:Y:S02]  /*15ea0*/  ISETP.GE.AND P1, PT, R28, c[0x0][0x3c8], PT ;  /* 0x0000f2001c007a0c */ /* 0x000fe40003f26270 */
[----:B------:R-:W-:-:S11]  /*15eb0*/  ISETP.GE.AND P0, PT, R209, c[0x0][0x3c8], PT ;  /* 0x0000f200d1007a0c */ /* 0x000fd60003f06270 */
[CC--:B--2---:R-:W-:Y:S02]  /*15ec0*/  @!P1 LEA R4, P3, R28.reuse, R0.reuse, 0x1 ;  /* 0x000000001c049211 */ /* 0x0c4fe400078608ff */
[C---:B------:R-:W-:Y:S02]  /*15ed0*/  @!P0 LEA R2, P2, R209.reuse, R0, 0x1 ;  /* 0x00000000d1028211 */ /* 0x040fe400078408ff */
[-C--:B---3--:R-:W-:Y:S02]  /*15ee0*/  @!P1 LEA.HI.X R5, R28, R8.reuse, R29, 0x1, P3 ;  /* 0x000000081c059211 */ /* 0x088fe400018f0c1d */
[----:B------:R-:W-:-:S03]  /*15ef0*/  @!P0 LEA.HI.X R3, R209, R8, R30, 0x1, P2 ;  /* 0x00000008d1038211 */ /* 0x000fc600010f0c1e */
[----:B------:R2:W-:Y:S04]  /*15f00*/  @!P1 ST.E.128 [R4.64], R16 ;  /* 0x0000001004009985 */ /* 0x0005e8000c101d0a */
[----:B-1----:R2:W-:Y:S02]  /*15f10*/  @!P0 ST.E.128 [R2.64], R12 ;  /* 0x0000000c02008985 */ /* 0x0025e4000c101d0a */
.L_x_347:
[----:B------:R-:W-:Y:S05]  /*15f20*/  BSYNC B0 ;  /* 0x0000000000007941 */ /* 0x000fea0003800000 */
.L_x_346:
[----:B------:R-:W-:Y:S05]  /*15f30*/  BRA.DIV ~URZ, `(.L_x_348) ;  /* 0x00002e327f007947 */ /* 0x000fea000b800000 */
[----:B---3--:R3:W4:Y:S04]  /*15f40*/  SHFL.IDX PT, R8, R7, 0x1, 0x181f ;  /* 0x00381f0007087f89 */ /* 0x00872800000e0000 */
[----:B--2---:R3:W2:Y:S02]  /*15f50*/  SHFL.IDX PT, R0, R10, 0x1, 0x181f ;  /* 0x00381f000a007f89 */ /* 0x0046a400000e0000 */
.L_x_403:
[----:B------:R-:W-:Y:S01]  /*15f60*/  IADD3 R2, R6, 0x20, RZ ;  /* 0x0000002006027810 */ /* 0x000fe20007ffe0ff */
[----:B------:R-:W-:Y:S03]  /*15f70*/  BSSY B0, `(.L_x_349) ;  /* 0x000000b000007945 */ /* 0x000fe60003800000 */
[----:B------:R-:W-:-:S13]  /*15f80*/  ISETP.GE.AND P0, PT, R2, R11, PT ;  /* 0x0000000b0200720c */ /* 0x000fda0003f06270 */
[----:B------:R-:W-:Y:S05]  /*15f90*/  @P0 BRA `(.L_x_350) ;  /* 0x0000008000000947 */ /* 0x000fea0003800000 */
[----:B------:R-:W-:Y:S02]  /*15fa0*/  ISETP.GE.AND P1, PT, R28, c[0x0][0x3c8], PT ;  /* 0x0000f2001c007a0c */ /* 0x000fe40003f26270 */
[----:B------:R-:W-:-:S11]  /*15fb0*/  ISETP.GE.AND P0, PT, R209, c[0x0][0x3c8], PT ;  /* 0x0000f200d1007a0c */ /* 0x000fd60003f06270 */
[CC--:B--2---:R-:W-:Y:S02]  /*15fc0*/  @!P1 LEA R4, P3, R28.reuse, R0.reuse, 0x1 ;  /* 0x000000001c049211 */ /* 0x0c4fe400078608ff */
[C---:B------:R-:W-:Y:S02]  /*15fd0*/  @!P0 LEA R2, P2, R209.reuse, R0, 0x1 ;  /* 0x00000000d1028211 */ /* 0x040fe400078408ff */
[-C--:B----4-:R-:W-:Y:S02]  /*15fe0*/  @!P1 LEA.HI.X R5, R28, R8.reuse, R29, 0x1, P3 ;  /* 0x000000081c059211 */ /* 0x090fe400018f0c1d */
[----:B------:R-:W-:-:S03]  /*15ff0*/  @!P0 LEA.HI.X R3, R209, R8, R30, 0x1, P2 ;  /* 0x00000008d1038211 */ /* 0x000fc600010f0c1e */
[----:B-1----:R1:W-:Y:S04]  /*16000*/  @!P1 ST.E.128 [R4.64], R24 ;  /* 0x0000001804009985 */ /* 0x0023e8000c101d0a */
[----:B------:R1:W-:Y:S02]  /*16010*/  @!P0 ST.E.128 [R2.64], R20 ;  /* 0x0000001402008985 */ /* 0x0003e4000c101d0a */
.L_x_350:
[----:B------:R-:W-:Y:S05]  /*16020*/  BSYNC B0 ;  /* 0x0000000000007941 */ /* 0x000fea0003800000 */
.L_x_349:
[----:B------:R-:W-:Y:S05]  /*16030*/  BRA.DIV ~URZ, `(.L_x_351) ;  /* 0x00002df27f007947 */ /* 0x000fea000b800000 */
[----:B----4-:R4:W3:Y:S02]  /*16040*/  SHFL.IDX PT, R8, R7, 0x2, 0x181f ;  /* 0x00581f0007087f89 */ /* 0x0108e400000e0000 */
.L_x_404:
[----:B------:R-:W-:Y:S05]  /*16050*/  BRA.DIV ~URZ, `(.L_x_352) ;  /* 0x00002e427f007947 */ /* 0x000fea000b800000 */
[----:B--2---:R2:W4:Y:S02]  /*16060*/  SHFL.IDX PT, R0, R10, 0x2, 0x181f ;  /* 0x00581f000a007f89 */ /* 0x00452400000e0000 */
.L_x_405:
[----:B-1----:R-:W-:Y:S01]  /*16070*/  IADD3 R2, R6, 0x40, RZ ;  /* 0x0000004006027810 */ /* 0x002fe20007ffe0ff */
[----:B------:R-:W-:Y:S03]  /*16080*/  BSSY B0, `(.L_x_353) ;  /* 0x000000b000007945 */ /* 0x000fe60003800000 */
[----:B------:R-:W-:-:S13]  /*16090*/  ISETP.GE.AND P0, PT, R2, R11, PT ;  /* 0x0000000b0200720c */ /* 0x000fda0003f06270 */
[----:B------:R-:W-:Y:S05]  /*160a0*/  @P0 BRA `(.L_x_354) ;  /* 0x0000008000000947 */ /* 0x000fea0003800000 */
[----:B------:R-:W-:Y:S02]  /*160b0*/  ISETP.GE.AND P1, PT, R28, c[0x0][0x3c8], PT ;  /* 0x0000f2001c007a0c */ /* 0x000fe40003f26270 */
[----:B------:R-:W-:-:S11]  /*160c0*/  ISETP.GE.AND P0, PT, R209, c[0x0][0x3c8], PT ;  /* 0x0000f200d1007a0c */ /* 0x000fd60003f06270 */
[CC--:B----4-:R-:W-:Y:S02]  /*160d0*/  @!P1 LEA R4, P3, R28.reuse, R0.reuse, 0x1 ;  /* 0x000000001c049211 */ /* 0x0d0fe400078608ff */
[C---:B------:R-:W-:Y:S02]  /*160e0*/  @!P0 LEA R2, P2, R209.reuse, R0, 0x1 ;  /* 0x00000000d1028211 */ /* 0x040fe400078408ff */
[-C--:B---3--:R-:W-:Y:S02]  /*160f0*/  @!P1 LEA.HI.X R5, R28, R8.reuse, R29, 0x1, P3 ;  /* 0x000000081c059211 */ /* 0x088fe400018f0c1d */
[----:B------:R-:W-:-:S03]  /*16100*/  @!P0 LEA.HI.X R3, R209, R8, R30, 0x1, P2 ;  /* 0x00000008d1038211 */ /* 0x000fc600010f0c1e */
[----:B------:R1:W-:Y:S04]  /*16110*/  @!P1 ST.E.128 [R4.64], R36 ;  /* 0x0000002404009985 */ /* 0x0003e8000c101d0a */
[----:B------:R1:W-:Y:S02]  /*16120*/  @!P0 ST.E.128 [R2.64], R32 ;  /* 0x0000002002008985 */ /* 0x0003e4000c101d0a */
.L_x_354:
[----:B------:R-:W-:Y:S05]  /*16130*/  BSYNC B0 ;  /* 0x0000000000007941 */ /* 0x000fea0003800000 */
.L_x_353:
[----:B------:R-:W-:Y:S05]  /*16140*/  BRA.DIV ~URZ, `(.L_x_355) ;  /* 0x00002db27f007947 */ /* 0x000fea000b800000 */
[----:B---34-:R-:W3:Y:S04]  /*16150*/  SHFL.IDX PT, R7, R7, 0x3, 0x181f ;  /* 0x00781f0007077f89 */ /* 0x018ee800000e0000 */
[----:B------:R4:W1:Y:S02]  /*16160*/  SHFL.IDX PT, R0, R10, 0x3, 0x181f ;  /* 0x00781f000a007f89 */ /* 0x00086400000e0000 */
.L_x_406:
[----:B-1----:R-:W-:-:S04]  /*16170*/  IADD3 R2, R6, 0x60, RZ ;  /* 0x0000006006027810 */ /* 0x002fc80007ffe0ff */
[----:B------:R-:W-:-:S13]  /*16180*/  ISETP.GE.AND P0, PT, R2, R11, PT ;  /* 0x0000000b0200720c */ /* 0x000fda0003f06270 */
[----:B------:R-:W-:Y:S05]  /*16190*/  @P0 BRA `(.L_x_356) ;  /* 0x0000195000000947 */ /* 0x000fea0003800000 */
[----:B------:R-:W-:-:S13]  /*161a0*/  ISETP.GE.AND P0, PT, R28, c[0x0][0x3c8], PT ;  /* 0x0000f2001c007a0c */ /* 0x000fda0003f06270 */
[----:B------:R-:W-:-:S04]  /*161b0*/  @!P0 LEA R2, P1, R28, R0, 0x1 ;  /* 0x000000001c028211 */ /* 0x000fc800078208ff */
[----:B---3--:R-:W-:-:S05]  /*161c0*/  @!P0 LEA.HI.X R3, R28, R7, R29, 0x1, P1 ;  /* 0x000000071c038211 */ /* 0x008fca00008f0c1d */
[----:B------:R1:W-:Y:S01]  /*161d0*/  @!P0 ST.E.128 [R2.64], R44 ;  /* 0x0000002c02008985 */ /* 0x0003e2000c101d0a */
[----:B------:R-:W-:-:S13]  /*161e0*/  ISETP.GE.AND P0, PT, R209, c[0x0][0x3c8], PT ;  /* 0x0000f200d1007a0c */ /* 0x000fda0003f06270 */
[----:B------:R-:W-:Y:S05]  /*161f0*/  @P0 BRA `(.L_x_356) ;  /* 0x000018f000000947 */ /* 0x000fea0003800000 */
[----:B-1----:R-:W-:-:S04]  /*16200*/  LEA R2, P0, R209, R0, 0x1 ;  /* 0x00000000d1027211 */ /* 0x002fc800078008ff */
[----:B------:R-:W-:-:S05]  /*16210*/  LEA.HI.X R3, R209, R7, R30, 0x1, P0 ;  /* 0x00000007d1037211 */ /* 0x000fca00000f0c1e */
[----:B------:R1:W-:Y:S01]  /*16220*/  ST.E.128 [R2.64], R40 ;  /* 0x0000002802007985 */ /* 0x0003e2000c101d0a */
[----:B------:R-:W-:Y:S05]  /*16230*/  BRA `(.L_x_356) ;  /* 0x000018b000007947 */ /* 0x000fea0003800000 */
.L_x_343:
        /* <DEDUP_REMOVED lines=34> */
.L_x_407:
[----:B------:R-:W-:Y:S05]  /*16460*/  BRA.DIV ~URZ, `(.L_x_358) ;  /* 0x00002bc27f007947 */ /* 0x000fea000b800000 */
[----:B------:R3:W4:Y:S02]  /*16470*/  SHFL.IDX PT, R0, R28, RZ, 0x1c1f ;  /* 0x001c1fff1c007589 */ /* 0x00072400000e0000 */
.L_x_408:
[----:B------:R-:W-:Y:S01]  /*16480*/  LOP3.LUT R4, R22, 0x7ffffffc, RZ, 0xc0, !PT ;  /* 0x7ffffffc16047812 */ /* 0x000fe200078ec0ff */
[----:B------:R-:W-:Y:S04]  /*16490*/  BSSY B0, `(.L_x_359) ;  /* 0x0000063000007945 */ /* 0x000fe80003800000 */
[----:B------:R-:W-:-:S04]  /*164a0*/  IMAD.IADD R4, R16, 0x1, -R4 ;  /* 0x0000000110047824 */ /* 0x000fc800078e0a04 */
[----:B------:R-:W-:-:S05]  /*164b0*/  IMAD.SHL.U32 R4, R4, 0x2, RZ ;  /* 0x0000000204047824 */ /* 0x000fca00078e00ff */
        /* <DEDUP_REMOVED lines=14> */
[----:B------:R-:W-:Y:S02]  /*165a0*/  IADD3 R16, R4, 0x20, RZ ;  /* 0x0000002004107810 */ /* 0x000fe40007ffe0ff */
        /* <DEDUP_REMOVED lines=16> */
[----:B------:R-:W-:Y:S02]  /*166b0*/  ISETP.GE.AND P1, PT, R4, c[0x0][0x3c8], PT ;  /* 0x0000f20004007a0c */ /* 0x000fe40003f26270 */
[----:B------:R-:W-:-:S02]  /*166c0*/  ISETP.GE.AND P0, PT, R13, c[0x0][0x3c8], PT ;  /* 0x0000f2000d007a0c */ /* 0x000fc40003f06270 */
[----:B------:R-:W-:Y:S02]  /*166d0*/  ISETP.GE.AND P3, PT, R12, c[0x0][0x3c8], PT ;  /* 0x0000f2000c007a0c */ /* 0x000fe40003f66270 */
[----:B------:R-:W-:Y:S02]  /*166e0*/  ISETP.GE.AND P4, PT, R15, c[0x0][0x3c8], PT ;  /* 0x0000f2000f007a0c */ /* 0x000fe40003f86270 */
[----:B------:R-:W-:-:S05]  /*166f0*/  ISETP.GE.AND P6, PT, R22, c[0x0][0x3c8], PT ;  /* 0x0000f20016007a0c */ /* 0x000fca0003fc6270 */
[----:B----4-:R-:W-:Y:S02]  /*16700*/  @!P1 IMAD.MOV.U32 R6, RZ, RZ, R0 ;  /* 0x000000ffff069224 */ /* 0x010fe400078e0000 */
[----:B--2---:R-:W-:Y:S01]  /*16710*/  @!P1 IMAD.MOV.U32 R7, RZ, RZ, R5 ;  /* 0x000000ffff079224 */ /* 0x004fe200078e0005 */
[----:B------:R-:W-:-:S03]  /*16720*/  @!P0 LEA R2, P2, R13, R0, 0x2 ;  /* 0x000000000d028211 */ /* 0x000fc600078410ff */
[----:B------:R-:W-:Y:S01]  /*16730*/  @!P1 IMAD.WIDE R6, R4, 0x4, R6 ;  /* 0x0000000404069825 */ /* 0x000fe200078e0206 */
[----:B------:R-:W-:Y:S02]  /*16740*/  @!P0 LEA.HI.X R3, R13, R5, R30, 0x2, P2 ;  /* 0x000000050d038211 */ /* 0x000fe400010f141e */
[----:B------:R-:W-:Y:S02]  /*16750*/  ISETP.GE.AND P2, PT, R16, c[0x0][0x3c8], PT ;  /* 0x0000f20010007a0c */ /* 0x000fe40003f46270 */
[----:B------:R2:W-:Y:S01]  /*16760*/  @!P1 ST.E.64 [R6.64], R132 ;  /* 0x0000008406009985 */ /* 0x0005e2000c101b0a */
[----:B------:R-:W-:-:S03]  /*16770*/  ISETP.GE.AND P1, PT, R17, c[0x0][0x3c8], PT ;  /* 0x0000f20011007a0c */ /* 0x000fc60003f26270 */
[----:B------:R4:W-:Y:S01]  /*16780*/  @!P0 ST.E.64 [R2.64], R48 ;  /* 0x0000003002008985 */ /* 0x0009e2000c101b0a */
[CC--:B--2---:R-:W-:Y:S02]  /*16790*/  @!P3 LEA R6, P5, R12.reuse, R0.reuse, 0x2 ;  /* 0x000000000c06b211 */ /* 0x0c4fe400078a10ff */
[C---:B----4-:R-:W-:Y:S02]  /*167a0*/  @!P4 LEA R2, P0, R15.reuse, R0, 0x2 ;  /* 0x000000000f02c211 */ /* 0x050fe400078010ff */
[-C--:B------:R-:W-:Y:S02]  /*167b0*/  @!P3 LEA.HI.X R7, R12, R5.reuse, R29, 0x2, P5 ;  /* 0x000000050c07b211 */ /* 0x080fe400028f141d */
        /* <DEDUP_REMOVED lines=14> */
[CC--:B----4-:R-:W-:Y:S02]  /*168a0*/  @!P4 LEA R2, P0, R19.reuse, R0.reuse, 0x2 ;  /* 0x000000001302c211 */ /* 0x0d0fe400078010ff */
[-C--:B------:R-:W-:Y:S02]  /*168b0*/  @!P3 LEA.HI.X R7, R18, R5.reuse, R34, 0x2, P5 ;  /* 0x000000051207b211 */ /* 0x080fe400028f1422 */
[----:B------:R-:W-:Y:S02]  /*168c0*/  @!P4 LEA.HI.X R3, R19, R5, R35, 0x2, P0 ;  /* 0x000000051303c211 */ /* 0x000fe400000f1423 */
[----:B------:R-:W-:Y:S01]  /*168d0*/  @!P2 LEA R8, P0, R20, R0, 0x2 ;  /* 0x000000001408a211 */ /* 0x000fe200078010ff */
[----:B------:R2:W-:Y:S01]  /*168e0*/  @!P3 ST.E.64 [R6.64], R58 ;  /* 0x0000003a0600b985 */ /* 0x0005e2000c101b0a */
[----:B------:R-:W-:-:S02]  /*168f0*/  ISETP.GE.AND P5, PT, R23, c[0x0][0x3c8], PT ;  /* 0x0000f20017007a0c */ /* 0x000fc40003fa6270 */
[----:B------:R-:W-:Y:S01]  /*16900*/  @!P2 LEA.HI.X R9, R20, R5, R36, 0x2, P0 ;  /* 0x000000051409a211 */ /* 0x000fe200000f1424 */
[----:B------:R4:W-:Y:S01]  /*16910*/  @!P4 ST.E.64 [R2.64], R70 ;  /* 0x000000460200c985 */ /* 0x0009e2000c101b0a */
[----:B------:R-:W-:-:S03]  /*16920*/  ISETP.GE.AND P4, PT, R24, c[0x0][0x3c8], PT ;  /* 0x0000f20018007a0c */ /* 0x000fc60003f86270 */
[----:B------:R-:W-:Y:S01]  /*16930*/  @!P2 ST.E.64 [R8.64], R84 ;  /* 0x000000540800a985 */ /* 0x000fe2000c101b0a */
[----:B------:R-:W-:Y:S02]  /*16940*/  ISETP.GE.AND P2, PT, R25, c[0x0][0x3c8], PT ;  /* 0x0000f20019007a0c */ /* 0x000fe40003f46270 */
[CC--:B--2---:R-:W-:Y:S02]  /*16950*/  @!P6 LEA R6, P0, R22.reuse, R0.reuse, 0x2 ;  /* 0x000000001606e211 */ /* 0x0c4fe400078010ff */
[C---:B----4-:R-:W-:Y:S02]  /*16960*/  @!P1 LEA R2, P3, R21.reuse, R0, 0x2 ;  /* 0x0000000015029211 */ /* 0x050fe400078610ff */
[-C--:B------:R-:W-:Y:S02]  /*16970*/  @!P6 LEA.HI.X R7, R22, R5.reuse, R39, 0x2, P0 ;  /* 0x000000051607e211 */ /* 0x080fe400000f1427 */
[----:B------:R-:W-:Y:S02]  /*16980*/  @!P1 LEA.HI.X R3, R21, R5, R37, 0x2, P3 ;  /* 0x0000000515039211 */ /* 0x000fe400018f1425 */
[----:B------:R-:W-:-:S03]  /*16990*/  ISETP.GE.AND P0, PT, R27, c[0x0][0x3c8], PT ;  /* 0x0000f2001b007a0c */ /* 0x000fc60003f06270 */
[----:B------:R2:W-:Y:S01]  /*169a0*/  @!P1 ST.E.64 [R2.64], R72 ;  /* 0x0000004802009985 */ /* 0x0005e2000c101b0a */
[----:B------:R-:W-:-:S03]  /*169b0*/  ISETP.GE.AND P1, PT, R26, c[0x0][0x3c8], PT ;  /* 0x0000f2001a007a0c */ /* 0x000fc60003f26270 */
[----:B------:R4:W-:Y:S01]  /*169c0*/  @!P6 ST.E.64 [R6.64], R74 ;  /* 0x0000004a0600e985 */ /* 0x0009e2000c101b0a */
[----:B------:R-:W-:-:S04]  /*169d0*/  @!P4 LEA R10, P6, R24, R0, 0x2 ;  /* 0x00000000180ac211 */ /* 0x000fc800078c10ff */
[----:B------:R-:W-:Y:S02]  /*169e0*/  @!P4 LEA.HI.X R11, R24, R5, R40, 0x2, P6 ;  /* 0x00000005180bc211 */ /* 0x000fe400030f1428 */
[----:B--2---:R-:W-:-:S04]  /*169f0*/  @!P5 LEA R2, P3, R23, R0, 0x2 ;  /* 0x000000001702d211 */ /* 0x004fc800078610ff */
[----:B------:R-:W-:Y:S02]  /*16a00*/  @!P5 LEA.HI.X R3, R23, R5, R38, 0x2, P3 ;  /* 0x000000051703d211 */ /* 0x000fe400018f1426 */
[----:B------:R-:W-:-:S03]  /*16a10*/  @!P2 LEA R8, P3, R25, R0, 0x2 ;  /* 0x000000001908a211 */ /* 0x000fc600078610ff */
[----:B------:R2:W-:Y:S01]  /*16a20*/  @!P5 ST.E.64 [R2.64], R76 ;  /* 0x0000004c0200d985 */ /* 0x0005e2000c101b0a */
        /* <DEDUP_REMOVED lines=9> */
.L_x_360:
[----:B------:R-:W-:Y:S05]  /*16ac0*/  BSYNC B0 ;  /* 0x0000000000007941 */ /* 0x000fea0003800000 */
.L_x_359:
[----:B------:R-:W-:Y:S05]  /*16ad0*/  BRA.DIV ~URZ, `(.L_x_361) ;  /* 0x000025b27f007947 */ /* 0x000fea000b800000 */
[----:B--2---:R2:W1:Y:S04]  /*16ae0*/  SHFL.IDX PT, R5, R14, 0x1, 0x1c1f ;  /* 0x003c1f000e057f89 */ /* 0x00446800000e0000 */
[----:B----4-:R2:W4:Y:S02]  /*16af0*/  SHFL.IDX PT, R0, R28, 0x1, 0x1c1f ;  /* 0x003c1f001c007f89 */ /* 0x01052400000e0000 */
.L_x_409:
[----:B------:R-:W-:-:S13]  /*16b00*/  ISETP.NE.AND P0, PT, R66, RZ, PT ;  /* 0x000000ff4200720c */ /* 0x000fda0003f05270 */
[----:B------:R-:W-:Y:S05]  /*16b10*/  @P0 BRA `(.L_x_356) ;  /* 0x00000fd000000947 */ /* 0x000fea0003800000 */
[----:B------:R-:W-:Y:S02]  /*16b20*/  ISETP.GE.AND P2, PT, R4, c[0x0][0x3c8], PT ;  /* 0x0000f20004007a0c */ /* 0x000fe40003f46270 */
[----:B------:R-:W-:Y:S02]  /*16b30*/  ISETP.GE.AND P1, PT, R13, c[0x0][0x3c8], PT ;  /* 0x0000f2000d007a0c */ /* 0x000fe40003f26270 */
[----:B------:R-:W-:Y:S02]  /*16b40*/  ISETP.GE.AND P0, PT, R12, c[0x0][0x3c8], PT ;  /* 0x0000f2000c007a0c */ /* 0x000fe40003f06270 */
[----:B------:R-:W-:Y:S02]  /*16b50*/  ISETP.GE.AND P5, PT, R15, c[0x0][0x3c8], PT ;  /* 0x0000f2000f007a0c */ /* 0x000fe40003fa6270 */
[----:B------:R-:W-:-:S05]  /*16b60*/  ISETP.GE.AND P6, PT, R16, c[0x0][0x3c8], PT ;  /* 0x0000f20010007a0c */ /* 0x000fca0003fc6270 */
[----:B----4-:R-:W-:Y:S02]  /*16b70*/  @!P2 IMAD.MOV.U32 R2, RZ, RZ, R0 ;  /* 0x000000ffff02a224 */ /* 0x010fe400078e0000 */
[----:B-1----:R-:W-:Y:S01]  /*16b80*/  @!P2 IMAD.MOV.U32 R3, RZ, RZ, R5 ;  /* 0x000000ffff03a224 */ /* 0x002fe200078e0005 */
[----:B------:R-:W-:-:S03]  /*16b90*/  @!P1 LEA R6, P4, R13, R0, 0x2 ;  /* 0x000000000d069211 */ /* 0x000fc600078810ff */
[----:B------:R-:W-:Y:S01]  /*16ba0*/  @!P2 IMAD.WIDE R8, R4, 0x4, R2 ;  /* 0x000000040408a825 */ /* 0x000fe200078e0202 */
[C---:B------:R-:W-:Y:S02]  /*16bb0*/  @!P0 LEA R2, P3, R12.reuse, R0, 0x2 ;  /* 0x000000000c028211 */ /* 0x040fe400078610ff */
[-C--:B------:R-:W-:Y:S02]  /*16bc0*/  @!P1 LEA.HI.X R7, R13, R5.reuse, R30, 0x2, P4 ;  /* 0x000000050d079211 */ /* 0x080fe400020f141e */
[----:B------:R-:W-:Y:S01]  /*16bd0*/  ISETP.GE.AND P4, PT, R17, c[0x0][0x3c8], PT ;  /* 0x0000f20011007a0c */ /* 0x000fe20003f86270 */
[----:B------:R1:W-:Y:S01]  /*16be0*/  @!P2 ST.E.64 [R8.64], R96 ;  /* 0x000000600800a985 */ /* 0x0003e2000c101b0a */
[----:B------:R-:W-:Y:S02]  /*16bf0*/  @!P0 LEA.HI.X R3, R12, R5, R29, 0x2, P3 ;  /* 0x000000050c038211 */ /* 0x000fe400018f141d */
[----:B------:R-:W-:Y:S01]  /*16c00*/  ISETP.GE.AND P3, PT, R18, c[0x0][0x3c8], PT ;  /* 0x0000f20012007a0c */ /* 0x000fe20003f66270 */
[----:B------:R4:W-:Y:S01]  /*16c10*/  @!P1 ST.E.64 [R6.64], R82 ;  /* 0x0000005206009985 */ /* 0x0009e2000c101b0a */
[----:B------:R-:W-:-:S02]  /*16c20*/  ISETP.GE.AND P2, PT, R19, c[0x0][0x3c8], PT ;  /* 0x0000f20013007a0c */ /* 0x000fc40003f46270 */
[CC--:B------:R-:W-:Y:S01]  /*16c30*/  @!P6 LEA R12, P1, R16.reuse, R0.reuse, 0x2 ;  /* 0x00000000100ce211 */ /* 0x0c0fe200078210ff */
[----:B------:R5:W-:Y:S01]  /*16c40*/  @!P0 ST.E.64 [R2.64], R64 ;  /* 0x0000004002008985 */ /* 0x000be2000c101b0a */
[CC--:B--2---:R-:W-:Y:S02]  /*16c50*/  @!P5 LEA R14, P0, R15.reuse, R0.reuse, 0x2 ;  /* 0x000000000f0ed211 */ /* 0x0c4fe400078010ff */
[-C--:B------:R-:W-:Y:S02]  /*16c60*/  @!P6 LEA.HI.X R13, R16, R5.reuse, R33, 0x2, P1 ;  /* 0x00000005100de211 */ /* 0x080fe400008f1421 */
[-C--:B------:R-:W-:Y:S02]  /*16c70*/  @!P5 LEA.HI.X R15, R15, R5.reuse, R31, 0x2, P0 ;  /* 0x000000050f0fd211 */ /* 0x080fe400000f141f */
[C---:B------:R-:W-:Y:S02]  /*16c80*/  @!P4 LEA R10, P0, R17.reuse, R0, 0x2 ;  /* 0x00000000110ac211 */ /* 0x040fe400078010ff */
[----:B------:R-:W-:Y:S01]  /*16c90*/  ISETP.GE.AND P1, PT, R20, c[0x0][0x3c8], PT ;  /* 0x0000f20014007a0c */ /* 0x000fe20003f26270 */
[----:B------:R2:W-:Y:S01]  /*16ca0*/  @!P5 ST.E.64 [R14.64], R108 ;  /* 0x0000006c0e00d985 */ /* 0x0005e2000c101b0a */
[----:B------:R-:W-:-:S02]  /*16cb0*/  @!P4 LEA.HI.X R11, R17, R5, R32, 0x2, P0 ;  /* 0x00000005110bc211 */ /* 0x000fc400000f1420 */
[----:B------:R-:W-:Y:S02]  /*16cc0*/  ISETP.GE.AND P6, PT, R21, c[0x0][0x3c8], PT ;  /* 0x0000f20015007a0c */ /* 0x000fe40003fc6270 */
[----:B------:R-:W-:Y:S02]  /*16cd0*/  ISETP.GE.AND P5, PT, R22, c[0x0][0x3c8], PT ;  /* 0x0000f20016007a0c */ /* 0x000fe40003fa6270 */
[----:B-1----:R-:W-:-:S04]  /*16ce0*/  @!P3 LEA R8, P0, R18, R0, 0x2 ;  /* 0x000000001208b211 */ /* 0x002fc800078010ff */
[----:B------:R-:W-:Y:S02]  /*16cf0*/  @!P3 LEA.HI.X R9, R18, R5, R34, 0x2, P0 ;  /* 0x000000051209b211 */ /* 0x000fe400000f1422 */
[----:B----4-:R-:W-:-:S04]  /*16d00*/  @!P2 LEA R6, P0, R19, R0, 0x2 ;  /* 0x000000001306a211 */ /* 0x010fc800078010ff */
[----:B------:R-:W-:Y:S02]  /*16d10*/  @!P2 LEA.HI.X R7, R19, R5, R35, 0x2, P0 ;  /* 0x000000051307a211 */ /* 0x000fe400000f1423 */
[----:B-----5:R-:W-:-:S04]  /*16d20*/  @!P1 LEA R2, P0, R20, R0, 0x2 ;  /* 0x0000000014029211 */ /* 0x020fc800078010ff */
[----:B------:R-:W-:Y:S02]  /*16d30*/  @!P1 LEA.HI.X R3, R20, R5, R36, 0x2, P0 ;  /* 0x0000000514039211 */ /* 0x000fe400000f1424 */
[----:B------:R-:W-:-:S13]  /*16d40*/  ISETP.GE.AND P0, PT, R16, c[0x0][0x3c8], PT ;  /* 0x0000f20010007a0c */ /* 0x000fda0003f06270 */
[----:B------:R1:W-:Y:S01]  /*16d50*/  @!P0 ST.E.64 [R12.64], R104 ;  /* 0x000000680c008985 */ /* 0x0003e2000c101b0a */
[----:B--2---:R-:W-:-:S03]  /*16d60*/  @!P6 LEA R14, P0, R21, R0, 0x2 ;  /* 0x00000000150ee211 */ /* 0x004fc600078010ff */
[----:B------:R2:W-:Y:S01]  /*16d70*/  @!P4 ST.E.64 [R10.64], R100 ;  /* 0x000000640a00c985 */ /* 0x0005e2000c101b0a */
[----:B------:R-:W-:Y:S02]  /*16d80*/  ISETP.GE.AND P4, PT, R23, c[0x0][0x3c8], PT ;  /* 0x0000f20017007a0c */ /* 0x000fe40003f86270 */
[----:B------:R-:W-:Y:S01]  /*16d90*/  @!P6 LEA.HI.X R15, R21, R5, R37, 0x2, P0 ;  /* 0x00000005150fe211 */ /* 0x000fe200000f1425 */
[----:B------:R4:W-:Y:S01]  /*16da0*/  @!P3 ST.E.64 [R8.64], R94 ;  /* 0x0000005e0800b985 */ /* 0x0009e2000c101b0a */
[----:B------:R-:W-:-:S03]  /*16db0*/  ISETP.GE.AND P3, PT, R24, c[0x0][0x3c8], PT ;  /* 0x0000f20018007a0c */ /* 0x000fc60003f66270 */
[----:B------:R5:W-:Y:S01]  /*16dc0*/  @!P2 ST.E.64 [R6.64], R86 ;  /* 0x000000560600a985 */ /* 0x000be2000c101b0a */
[----:B------:R-:W-:-:S03]  /*16dd0*/  ISETP.GE.AND P2, PT, R25, c[0x0][0x3c8], PT ;  /* 0x0000f20019007a0c */ /* 0x000fc60003f46270 */
[----:B------:R3:W-:Y:S04]  /*16de0*/  @!P1 ST.E.64 [R2.64], R60 ;  /* 0x0000003c02009985 */ /* 0x0007e8000c101b0a */
[----:B------:R3:W-:Y:S01]  /*16df0*/  @!P6 ST.E.64 [R14.64], R106 ;  /* 0x0000006a0e00e985 */ /* 0x0007e2000c101b0a */
[CC--:B-1----:R-:W-:Y:S02]  /*16e00*/  @!P5 LEA R12, P1, R22.reuse, R0.reuse, 0x2 ;  /* 0x00000000160cd211 */ /* 0x0c2fe400078210ff */
[----:B--2---:R-:W-:Y:S02]  /*16e10*/  @!P4 LEA R10, P0, R23, R0, 0x2 ;  /* 0x00000000170ac211 */ /* 0x004fe400078010ff */
[----:B------:R-:W-:Y:S02]  /*16e20*/  @!P5 LEA.HI.X R13, R22, R5, R39, 0x2, P1 ;  /* 0x00000005160dd211 */ /* 0x000fe400008f1427 */
[----:B------:R-:W-:-:S02]  /*16e30*/  ISETP.GE.AND P1, PT, R26, c[0x0][0x3c8], PT ;  /* 0x0000f2001a007a0c */ /* 0x000fc40003f26270 */
[----:B------:R-:W-:Y:S01]  /*16e40*/  @!P4 LEA.HI.X R11, R23, R5, R38, 0x2, P0 ;  /* 0x00000005170bc211 */ /* 0x000fe200000f1426 */
[----:B------:R1:W-:Y:S01]  /*16e50*/  @!P5 ST.E.64 [R12.64], R102 ;  /* 0x000000660c00d985 */ /* 0x0003e2000c101b0a */
[----:B----4-:R-:W-:-:S03]  /*16e60*/  @!P3 LEA R8, P0, R24, R0, 0x2 ;  /* 0x000000001808b211 */ /* 0x010fc600078010ff */
[----:B------:R1:W-:Y:S01]  /*16e70*/  @!P4 ST.E.64 [R10.64], R98 ;  /* 0x000000620a00c985 */ /* 0x0003e2000c101b0a */
[----:B------:R-:W-:Y:S02]  /*16e80*/  @!P3 LEA.HI.X R9, R24, R5, R40, 0x2, P0 ;  /* 0x000000051809b211 */ /* 0x000fe400000f1428 */
[----:B-----5:R-:W-:-:S03]  /*16e90*/  @!P2 LEA R6, P0, R25, R0, 0x2 ;  /* 0x000000001906a211 */ /* 0x020fc600078010ff */
[----:B------:R1:W-:Y:S01]  /*16ea0*/  @!P3 ST.E.64 [R8.64], R90 ;  /* 0x0000005a0800b985 */ /* 0x0003e2000c101b0a */
[----:B------:R-:W-:Y:S02]  /*16eb0*/  @!P2 LEA.HI.X R7, R25, R5, R41, 0x2, P0 ;  /* 0x000000051907a211 */ /* 0x000fe400000f1429 */
[----:B---3--:R-:W-:-:S03]  /*16ec0*/  @!P1 LEA R2, P0, R26, R0, 0x2 ;  /* 0x000000001a029211 */ /* 0x008fc600078010ff */
[----:B------:R1:W-:Y:S01]  /*16ed0*/  @!P2 ST.E.64 [R6.64], R78 ;  /* 0x0000004e0600a985 */ /* 0x0003e2000c101b0a */
[----:B------:R-:W-:Y:S02]  /*16ee0*/  @!P1 LEA.HI.X R3, R26, R5, R42, 0x2, P0 ;  /* 0x000000051a039211 */ /* 0x000fe400000f142a */
[----:B------:R-:W-:-:S03]  /*16ef0*/  ISETP.GE.AND P0, PT, R27, c[0x0][0x3c8], PT ;  /* 0x0000f2001b007a0c */ /* 0x000fc60003f06270 */
[----:B------:R1:W-:Y:S10]  /*16f00*/  @!P1 ST.E.64 [R2.64], R62 ;  /* 0x0000003e02009985 */ /* 0x0003f4000c101b0a */
[----:B------:R-:W-:Y:S05]  /*16f10*/  @P0 BRA `(.L_x_356) ;  /* 0x00000bd000000947 */ /* 0x000fea0003800000 */
[----:B-1----:R-:W-:-:S04]  /*16f20*/  LEA R2, P0, R27, R0, 0x2 ;  /* 0x000000001b027211 */ /* 0x002fc800078010ff */
[----:B------:R-:W-:-:S05]  /*16f30*/  LEA.HI.X R3, R27, R5, R43, 0x2, P0 ;  /* 0x000000051b037211 */ /* 0x000fca00000f142b */
[----:B------:R1:W-:Y:S01]  /*16f40*/  ST.E.64 [R2.64], R46 ;  /* 0x0000002e02007985 */ /* 0x0003e2000c101b0a */
[----:B------:R-:W-:Y:S05]  /*16f50*/  BRA `(.L_x_356) ;  /* 0x00000b9000007947 */ /* 0x000fea0003800000 */
.L_x_341:
        /* <DEDUP_REMOVED lines=18> */
[----:B------:R2:W4:Y:S04]  /*17080*/  LDG.E R0, [R4.64] ;  /* 0x0000000a04007981 */ /* 0x000528000c1e1900 */
[----:B--23--:R-:W4:Y:S02]  /*17090*/  LDG.E R4, [R4.64+0x4] ;  /* 0x0000040a04047981 */ /* 0x00cf24000c1e1900 */
[----:B----45:R-:W-:Y:S02]  /*170a0*/  IADD3 R19, -R0, R4, RZ ;  /* 0x0000000400137210 */ /* 0x030fe40007ffe1ff */
.L_x_362:
[----:B---3--:R-:W2:Y:S01]  /*170b0*/  S2R R3, SR_TID.X ;  /* 0x0000000000037919 */ /* 0x008ea20000002100 */
[----:B------:R-:W-:Y:S01]  /*170c0*/  BSSY B0, `(.L_x_363) ;  /* 0x0000038000007945 */ /* 0x000fe20003800000 */
[----:B------:R-:W-:Y:S02]  /*170d0*/  SEL R15, R6, RZ, !P2 ;  /* 0x000000ff060f7207 */ /* 0x000fe40005000000 */
[----:B------:R-:W-:-:S02]  /*170e0*/  SEL R20, R9, RZ, !P2 ;  /* 0x000000ff09147207 */ /* 0x000fc40005000000 */
[----:B-----5:R-:W-:Y:S02]  /*170f0*/  SHF.R.S32.HI R17, RZ, 0x1f, R7 ;  /* 0x0000001fff117819 */ /* 0x020fe40000011407 */
[----:B--2---:R-:W-:-:S13]  /*17100*/  ISETP.GT.AND P0, PT, R3, 0x7f, PT ;  /* 0x0000007f0300780c */ /* 0x004fda0003f04270 */
        /* <DEDUP_REMOVED lines=9> */
[----:B------:R-:W-:Y:S02]  /*171a0*/  ISETP.GT.AND P2, PT, R18, 0x1, PT ;  /* 0x000000011200780c */ /* 0x000fe40003f44270 */
[----:B------:R-:W-:Y:S02]  /*171b0*/  MOV R6, R14 ;  /* 0x0000000e00067202 */ /* 0x000fe40000000f00 */
[----:B------:R-:W-:-:S04]  /*171c0*/  SEL R0, R0, 0x328, P2 ;  /* 0x0000032800007807 */ /* 0x000fc80001000000 */
[----:B------:R4:W5:Y:S08]  /*171d0*/  LDC.64 R8, c[0x0][R0+0x170] ;  /* 0x00005c0000087b82 */ /* 0x0009700000000a00 */
[----:B------:R4:W2:Y:S08]  /*171e0*/  LDC.64 R4, c[0x0][R0+0x168] ;  /* 0x00005a0000047b82 */ /* 0x0008b00000000a00 */
[----:B------:R4:W1:Y:S08]  /*171f0*/  LDC.64 R10, c[0x0][R0+0x178] ;  /* 0x00005e00000a7b82 */ /* 0x0008700000000a00 */
[----:B------:R4:W1:Y:S02]  /*17200*/  LDC.64 R12, c[0x0][R0+0x160] ;  /* 0x00005800000c7b82 */ /* 0x0008640000000a00 */
[----:B----4-:R-:W-:-:S05]  /*17210*/  IMAD.MOV.U32 R0, RZ, RZ, c[0x0][0x4e8] ;  /* 0x00013a00ff007624 */ /* 0x010fca00078e00ff */
[----:B------:R-:W-:Y:S01]  /*17220*/  ISETP.NE.AND P0, PT, R0, 0x1, PT ;  /* 0x000000010000780c */ /* 0x000fe20003f05270 */
[----:B-----5:R-:W-:-:S12]  /*17230*/  IMAD R0, R9, R15, RZ ;  /* 0x0000000f09007224 */ /* 0x020fd800078e02ff */
[----:B------:R-:W-:-:S05]  /*17240*/  @P0 IMAD.HI.U32 R16, R14, c[0x0][0x4ec], RZ ;  /* 0x00013b000e100a27 */ /* 0x000fca00078e00ff */
[----:B------:R-:W-:Y:S01]  /*17250*/  @P0 SHF.R.U32.HI R6, RZ, c[0x0][0x4f0], R16 ;  /* 0x00013c00ff060a19 */ /* 0x000fe20000011610 */
[-C--:B--2---:R-:W-:Y:S02]  /*17260*/  IMAD R9, R5, R2.reuse, RZ ;  /* 0x0000000205097224 */ /* 0x084fe400078e02ff */
[----:B------:R-:W-:-:S04]  /*17270*/  IMAD.WIDE.U32 R4, R4, R2, RZ ;  /* 0x0000000204047225 */ /* 0x000fc800078e00ff */
[----:B------:R-:W-:-:S04]  /*17280*/  IMAD.WIDE.U32 R2, R8, R15, RZ ;  /* 0x0000000f08027225 */ /* 0x000fc800078e00ff */
[----:B------:R-:W-:Y:S01]  /*17290*/  IMAD R8, R8, R20, R0 ;  /* 0x0000001408087224 */ /* 0x000fe200078e0200 */
[----:B---3--:R-:W-:Y:S01]  /*172a0*/  SEL R0, R21, RZ, P2 ;  /* 0x000000ff15007207 */ /* 0x008fe20001000000 */
[----:B------:R-:W-:Y:S01]  /*172b0*/  IMAD.IADD R9, R5, 0x1, R9 ;  /* 0x0000000105097824 */ /* 0x000fe200078e0209 */
[----:B------:R-:W-:Y:S01]  /*172c0*/  IADD3 R16, P1, P0, R2, R4, R7 ;  /* 0x0000000402107210 */ /* 0x000fe2000783e007 */
[----:B------:R-:W-:Y:S01]  /*172d0*/  IMAD.MOV R4, RZ, RZ, -R6 ;  /* 0x000000ffff047224 */ /* 0x000fe200078e0a06 */
[----:B------:R-:W-:Y:S01]  /*172e0*/  IADD3 R5, R3, R8, RZ ;  /* 0x0000000803057210 */ /* 0x000fe20007ffe0ff */
[----:B-1----:R-:W-:-:S03]  /*172f0*/  IMAD.WIDE.U32 R2, R10, R0, RZ ;  /* 0x000000000a027225 */ /* 0x002fc600078e00ff */
[----:B------:R-:W-:Y:S01]  /*17300*/  IADD3.X R9, R5, R9, R17, P1, P0 ;  /* 0x0000000905097210 */ /* 0x000fe20000fe0411 */
[----:B------:R-:W-:Y:S01]  /*17310*/  IMAD R8, R11, R0, RZ ;  /* 0x000000000b087224 */ /* 0x000fe200078e02ff */
[----:B------:R-:W-:Y:S01]  /*17320*/  IADD3 R2, P1, P0, R6, R16, R2 ;  /* 0x0000001006027210 */ /* 0x000fe2000783e002 */
[----:B------:R-:W-:Y:S01]  /*17330*/  IMAD R0, R4, c[0x0][0x4e8], R14 ;  /* 0x00013a0004007a24 */ /* 0x000fe200078e020e */
[----:B------:R-:W-:Y:S02]  /*17340*/  SHF.R.S32.HI R6, RZ, 0x1f, R6 ;  /* 0x0000001fff067819 */ /* 0x000fe40000011406 */
[----:B------:R-:W-:Y:S01]  /*17350*/  IADD3 R3, R3, R8, RZ ;  /* 0x0000000803037210 */ /* 0x000fe20007ffe0ff */
[----:B------:R-:W-:Y:S01]  /*17360*/  IMAD R4, R13, R0, RZ ;  /* 0x000000000d047224 */ /* 0x000fe200078e02ff */
[----:B------:R-:W-:Y:S01]  /*17370*/  SHF.R.S32.HI R5, RZ, 0x1f, R0 ;  /* 0x0000001fff057819 */ /* 0x000fe20000011400 */
[----:B------:R-:W-:Y:S01]  /*17380*/  IMAD.MOV.U32 R8, RZ, RZ, c[0x0][0x4a8] ;  /* 0x00012a00ff087624 */ /* 0x000fe200078e00ff */
[----:B------:R-:W-:-:S02]  /*17390*/  IADD3.X R3, R6, R9, R3, P1, P0 ;  /* 0x0000000906037210 */ /* 0x000fc40000fe0403 */
[----:B------:R-:W-:Y:S01]  /*173a0*/  MOV R6, c[0x0][0x4ac] ;  /* 0x00012b0000067a02 */ /* 0x000fe20000000f00 */
[----:B------:R-:W-:Y:S01]  /*173b0*/  IMAD R4, R12, R5, R4 ;  /* 0x000000050c047224 */ /* 0x000fe200078e0204 */
[----:B------:R-:W-:Y:S01]  /*173c0*/  SEL R5, R8, c[0x0][0x450], P2 ;  /* 0x0001140008057a07 */ /* 0x000fe20001000000 */
[----:B------:R-:W-:Y:S01]  /*173d0*/  IMAD.WIDE.U32 R2, R12, R0, R2 ;  /* 0x000000000c027225 */ /* 0x000fe200078e0002 */
[----:B------:R-:W-:-:S03]  /*173e0*/  SEL R6, R6, c[0x0][0x454], P2 ;  /* 0x0001150006067a07 */ /* 0x000fc60001000000 */
[----:B------:R-:W-:Y:S01]  /*173f0*/  IMAD.IADD R0, R3, 0x1, R4 ;  /* 0x0000000103007824 */ /* 0x000fe200078e0204 */
[----:B------:R-:W-:-:S04]  /*17400*/  LEA R4, P0, R2, R5, 0x2 ;  /* 0x0000000502047211 */ /* 0x000fc800078010ff */
[----:B------:R-:W-:Y:S02]  /*17410*/  LEA.HI.X R5, R2, R6, R0, 0x2, P0 ;  /* 0x0000000602057211 */ /* 0x000fe400000f1400 */
[----:B------:R-:W-:-:S05]  /*17420*/  MOV R0, 0xff800000 ;  /* 0xff80000000007802 */ /* 0x000fca0000000f00 */
[----:B------:R1:W-:Y:S02]  /*17430*/  STG.E [R4.64], R0 ;  /* 0x0000000004007986 */ /* 0x0003e4000c10190a */
.L_x_364:
[----:B------:R-:W-:Y:S05]  /*17440*/  BSYNC B0 ;  /* 0x0000000000007941 */ /* 0x000fea0003800000 */
.L_x_363:
        /* <DEDUP_REMOVED lines=8> */
[----:B-1----:R-:W-:-:S04]  /*174d0*/  SHF.R.S32.HI R4, RZ, 0x1f, R3 ;  /* 0x0000001fff047819 */ /* 0x002fc80000011403 */
[----:B------:R-:W-:-:S04]  /*174e0*/  LEA.HI R4, R4, R3, RZ, 0x3 ;  /* 0x0000000304047211 */ /* 0x000fc800078f18ff */
[----:B------:R-:W-:-:S04]  /*174f0*/  LOP3.LUT R4, R4, 0xfffffff8, RZ, 0xc0, !PT ;  /* 0xfffffff804047812 */ /* 0x000fc800078ec0ff */
[----:B------:R-:W-:Y:S01]  /*17500*/  IADD3 R4, -R4, R3, RZ ;  /* 0x0000000304047210 */ /* 0x000fe20007ffe1ff */
[----:B------:R-:W-:-:S03]  /*17510*/  IMAD.WIDE.U32 R2, R7, c[0x0][0x3a0], RZ ;  /* 0x0000e80007027a25 */ /* 0x000fc600078e00ff */
[----:B------:R-:W-:Y:S02]  /*17520*/  LEA R4, R4, R229, 0x5 ;  /* 0x000000e504047211 */ /* 0x000fe400078e28ff */
[----:B--2---:R-:W-:Y:S01]  /*17530*/  MOV R8, R0 ;  /* 0x0000000000087202 */ /* 0x004fe20000000f00 */
[----:B------:R-:W-:-:S03]  /*17540*/  IMAD R0, R17, c[0x0][0x3a0], RZ ;  /* 0x0000e80011007a24 */ /* 0x000fc600078e02ff */
[C---:B------:R-:W-:Y:S01]  /*17550*/  LEA R4, R8.reuse, R4, 0x7 ;  /* 0x0000000408047211 */ /* 0x040fe200078e38ff */
[----:B------:R-:W-:Y:S01]  /*17560*/  IMAD R0, R7, c[0x0][0x3a4], R0 ;  /* 0x0000e90007007a24 */ /* 0x000fe200078e0200 */
[----:B------:R-:W-:Y:S01]  /*17570*/  LEA R8, R8, R229, 0x7 ;  /* 0x000000e508087211 */ /* 0x000fe200078e38ff */
[----:B------:R-:W-:Y:S02]  /*17580*/  IMAD R7, R15, c[0x0][0x3f4], R5 ;  /* 0x0000fd000f077a24 */ /* 0x000fe400078e0205 */
[----:B------:R-:W-:Y:S01]  /*17590*/  IMAD.IADD R3, R3, 0x1, R0 ;  /* 0x0000000103037824 */ /* 0x000fe200078e0200 */
[----:B------:R-:W-:Y:S01]  /*175a0*/  MOV R0, R4 ;  /* 0x0000000400007202 */ /* 0x000fe20000000f00 */
[----:B------:R-:W-:-:S04]  /*175b0*/  @P0 IMAD.HI.U32 R6, R4, c[0x0][0x4ec], RZ ;  /* 0x00013b0004060a27 */ /* 0x000fc800078e00ff */
[----:B---3--:R-:W-:Y:S01]  /*175c0*/  IMAD.WIDE.U32 R2, R9, c[0x0][0x3e8], R2 ;  /* 0x0000fa0009027a25 */ /* 0x008fe200078e0002 */
[----:B------:R-:W-:-:S03]  /*175d0*/  @P0 SHF.R.U32.HI R0, RZ, c[0x0][0x4f0], R6 ;  /* 0x00013c00ff000a19 */ /* 0x000fc60000011606 */
[----:B------:R-:W-:Y:S01]  /*175e0*/  IMAD R3, R9, c[0x0][0x3ec], R3 ;  /* 0x0000fb0009037a24 */ /* 0x000fe200078e0203 */
[----:B------:R-:W-:Y:S02]  /*175f0*/  SHF.R.S32.HI R6, RZ, 0x1f, R0 ;  /* 0x0000001fff067819 */ /* 0x000fe40000011400 */
[----:B------:R-:W-:Y:S01]  /*17600*/  IADD3 R5, -R0, RZ, RZ ;  /* 0x000000ff00057210 */ /* 0x000fe20007ffe1ff */
[----:B------:R-:W-:-:S04]  /*17610*/  IMAD.WIDE.U32 R2, R15, c[0x0][0x3f0], R2 ;  /* 0x0000fc000f027a25 */ /* 0x000fc800078e0002 */
[----:B------:R-:W-:Y:S02]  /*17620*/  IMAD R6, R6, c[0x0][0x3e0], RZ ;  /* 0x0000f80006067a24 */ /* 0x000fe400078e02ff */
[----:B------:R-:W-:Y:S02]  /*17630*/  IMAD.IADD R3, R3, 0x1, R7 ;  /* 0x0000000103037824 */ /* 0x000fe400078e0207 */
        /* <DEDUP_REMOVED lines=13> */
.L_x_410:
[----:B------:R-:W-:Y:S05]  /*17710*/  BRA.DIV ~URZ, `(.L_x_366) ;  /* 0x00001aa27f007947 */ /* 0x000fea000b800000 */
[----:B------:R3:W4:Y:S02]  /*17720*/  SHFL.IDX PT, R0, R10, RZ, 0x181f ;  /* 0x00181fff0a007589 */ /* 0x00072400000e0000 */
.L_x_411:
[----:B------:R-:W-:Y:S01]  /*17730*/  IMAD R7, R19, c[0x0][0x4e8], RZ ;  /* 0x00013a0013077a24 */ /* 0x000fe200078e02ff */
[----:B------:R-:W-:Y:S04]  /*17740*/  BSSY B0, `(.L_x_367) ;  /* 0x000000b000007945 */ /* 0x000fe80003800000 */
[----:B------:R-:W-:-:S13]  /*17750*/  ISETP.GE.AND P0, PT, R8, R7, PT ;  /* 0x000000070800720c */ /* 0x000fda0003f06270 */
[----:B------:R-:W-:Y:S05]  /*17760*/  @P0 BRA `(.L_x_368) ;  /* 0x0000008000000947 */ /* 0x000fea0003800000 */
[----:B------:R-:W-:Y:S02]  /*17770*/  ISETP.GE.AND P1, PT, R28, c[0x0][0x3c8], PT ;  /* 0x0000f2001c007a0c */ /* 0x000fe40003f26270 */
[----:B------:R-:W-:-:S11]  /*17780*/  ISETP.GE.AND P0, PT, R209, c[0x0][0x3c8], PT ;  /* 0x0000f200d1007a0c */ /* 0x000fd60003f06270 */
[CC--:B----4-:R-:W-:Y:S02]  /*17790*/  @!P1 LEA R4, P3, R28.reuse, R0.reuse, 0x1 ;  /* 0x000000001c049211 */ /* 0x0d0fe400078608ff */
[C---:B------:R-:W-:Y:S02]  /*177a0*/  @!P0 LEA R2, P2, R209.reuse, R0, 0x1 ;  /* 0x00000000d1028211 */ /* 0x040fe400078408ff */
[-C--:B--2---:R-:W-:Y:S02]  /*177b0*/  @!P1 LEA.HI.X R5, R28, R11.reuse, R29, 0x1, P3 ;  /* 0x0000000b1c059211 */ /* 0x084fe400018f0c1d */
[----:B------:R-:W-:-:S03]  /*177c0*/  @!P0 LEA.HI.X R3, R209, R11, R30, 0x1, P2 ;  /* 0x0000000bd1038211 */ /* 0x000fc600010f0c1e */
[----:B------:R2:W-:Y:S04]  /*177d0*/  @!P1 ST.E.128 [R4.64], RZ ;  /* 0x000000ff04009985 */ /* 0x0005e8000c101d0a */
[----:B------:R2:W-:Y:S02]  /*177e0*/  @!P0 ST.E.128 [R2.64], RZ ;  /* 0x000000ff02008985 */ /* 0x0005e4000c101d0a */
.L_x_368:
[----:B------:R-:W-:Y:S05]  /*177f0*/  BSYNC B0 ;  /* 0x0000000000007941 */ /* 0x000fea0003800000 */
.L_x_367:
[----:B------:R-:W-:Y:S05]  /*17800*/  BRA.DIV ~URZ, `(.L_x_369) ;  /* 0x00001a127f007947 */ /* 0x000fea000b800000 */
[----:B--2---:R2:W1:Y:S04]  /*17810*/  SHFL.IDX PT, R11, R6, 0x1, 0x181f ;  /* 0x00381f00060b7f89 */ /* 0x00446800000e0000 */
[----:B----4-:R2:W4:Y:S02]  /*17820*/  SHFL.IDX PT, R0, R10, 0x1, 0x181f ;  /* 0x00381f000a007f89 */ /* 0x01052400000e0000 */
.L_x_412:
[----:B------:R-:W-:Y:S01]  /*17830*/  IADD3 R2, R8, 0x20, RZ ;  /* 0x0000002008027810 */ /* 0x000fe20007ffe0ff */
[----:B------:R-:W-:Y:S03]  /*17840*/  BSSY B0, `(.L_x_370) ;  /* 0x000000b000007945 */ /* 0x000fe60003800000 */
[----:B------:R-:W-:-:S13]  /*17850*/  ISETP.GE.AND P0, PT, R2, R7, PT ;  /* 0x000000070200720c */ /* 0x000fda0003f06270 */
[----:B------:R-:W-:Y:S05]  /*17860*/  @P0 BRA `(.L_x_371) ;  /* 0x0000008000000947 */ /* 0x000fea0003800000 */
[----:B------:R-:W-:Y:S02]  /*17870*/  ISETP.GE.AND P1, PT, R28, c[0x0][0x3c8], PT ;  /* 0x0000f2001c007a0c */ /* 0x000fe40003f26270 */
[----:B------:R-:W-:-:S11]  /*17880*/  ISETP.GE.AND P0, PT, R209, c[0x0][0x3c8], PT ;  /* 0x0000f200d1007a0c */ /* 0x000fd60003f06270 */
[CC--:B----4-:R-:W-:Y:S02]  /*17890*/  @!P1 LEA R4, P3, R28.reuse, R0.reuse, 0x1 ;  /* 0x000000001c049211 */ /* 0x0d0fe400078608ff */
[C---:B------:R-:W-:Y:S02]  /*178a0*/  @!P0 LEA R2, P2, R209.reuse, R0, 0x1 ;  /* 0x00000000d1028211 */ /* 0x040fe400078408ff */
[-C--:B-1----:R-:W-:Y:S02]  /*178b0*/  @!P1 LEA.HI.X R5, R28, R11.reuse, R29, 0x1, P3 ;  /* 0x0000000b1c059211 */ /* 0x082fe400018f0c1d */
[----:B------:R-:W-:-:S03]  /*178c0*/  @!P0 LEA.HI.X R3, R209, R11, R30, 0x1, P2 ;  /* 0x0000000bd1038211 */ /* 0x000fc600010f0c1e */
[----:B------:R1:W-:Y:S04]  /*178d0*/  @!P1 ST.E.128 [R4.64], RZ ;  /* 0x000000ff04009985 */ /* 0x0003e8000c101d0a */
[----:B------:R1:W-:Y:S02]  /*178e0*/  @!P0 ST.E.128 [R2.64], RZ ;  /* 0x000000ff02008985 */ /* 0x0003e4000c101d0a */
.L_x_371:
[----:B------:R-:W-:Y:S05]  /*178f0*/  BSYNC B0 ;  /* 0x0000000000007941 */ /* 0x000fea0003800000 */
.L_x_370:
[----:B------:R-:W-:Y:S05]  /*17900*/  BRA.DIV ~URZ, `(.L_x_372) ;  /* 0x000019d27f007947 */ /* 0x000fea000b800000 */
[----:B-1----:R1:W2:Y:S02]  /*17910*/  SHFL.IDX PT, R11, R6, 0x2, 0x181f ;  /* 0x00581f00060b7f89 */ /* 0x0022a400000e0000 */
.L_x_413:
[----:B------:R-:W-:Y:S05]  /*17920*/  BRA.DIV ~URZ, `(.L_x_373) ;  /* 0x00001a227f007947 */ /* 0x000fea000b800000 */
[----:B----4-:R4:W1:Y:S02]  /*17930*/  SHFL.IDX PT, R0, R10, 0x2, 0x181f ;  /* 0x00581f000a007f89 */ /* 0x01086400000e0000 */
.L_x_414:
[----:B------:R-:W-:Y:S01]  /*17940*/  IADD3 R2, R8, 0x40, RZ ;  /* 0x0000004008027810 */ /* 0x000fe20007ffe0ff */
[----:B------:R-:W-:Y:S03]  /*17950*/  BSSY B0, `(.L_x_374) ;  /* 0x000000b000007945 */ /* 0x000fe60003800000 */
[----:B------:R-:W-:-:S13]  /*17960*/  ISETP.GE.AND P0, PT, R2, R7, PT ;  /* 0x000000070200720c */ /* 0x000fda0003f06270 */
[----:B------:R-:W-:Y:S05]  /*17970*/  @P0 BRA `(.L_x_375) ;  /* 0x0000008000000947 */ /* 0x000fea0003800000 */
[----:B------:R-:W-:Y:S02]  /*17980*/  ISETP.GE.AND P1, PT, R28, c[0x0][0x3c8], PT ;  /* 0x0000f2001c007a0c */ /* 0x000fe40003f26270 */
[----:B------:R-:W-:-:S11]  /*17990*/  ISETP.GE.AND P0, PT, R209, c[0x0][0x3c8], PT ;  /* 0x0000f200d1007a0c */ /* 0x000fd60003f06270 */
[CC--:B-1----:R-:W-:Y:S02]  /*179a0*/  @!P1 LEA R4, P3, R28.reuse, R0.reuse, 0x1 ;  /* 0x000000001c049211 */ /* 0x0c2fe400078608ff */
[C---:B------:R-:W-:Y:S02]  /*179b0*/  @!P0 LEA R2, P2, R209.reuse, R0, 0x1 ;  /* 0x00000000d1028211 */ /* 0x040fe400078408ff */
[-C--:B--2---:R-:W-:Y:S02]  /*179c0*/  @!P1 LEA.HI.X R5, R28, R11.reuse, R29, 0x1, P3 ;  /* 0x0000000b1c059211 */ /* 0x084fe400018f0c1d */
[----:B------:R-:W-:-:S03]  /*179d0*/  @!P0 LEA.HI.X R3, R209, R11, R30, 0x1, P2 ;  /* 0x0000000bd1038211 */ /* 0x000fc600010f0c1e */
[----:B------:R1:W-:Y:S04]  /*179e0*/  @!P1 ST.E.128 [R4.64], RZ ;  /* 0x000000ff04009985 */ /* 0x0003e8000c101d0a */
[----:B------:R1:W-:Y:S02]  /*179f0*/  @!P0 ST.E.128 [R2.64], RZ ;  /* 0x000000ff02008985 */ /* 0x0003e4000c101d0a */
.L_x_375:
[----:B------:R-:W-:Y:S05]  /*17a00*/  BSYNC B0 ;  /* 0x0000000000007941 */ /* 0x000fea0003800000 */
.L_x_374:
[----:B------:R-:W-:Y:S05]  /*17a10*/  BRA.DIV ~URZ, `(.L_x_376) ;  /* 0x000019927f007947 */ /* 0x000fea000b800000 */
[----:B-12---:R-:W1:Y:S04]  /*17a20*/  SHFL.IDX PT, R6, R6, 0x3, 0x181f ;  /* 0x00781f0006067f89 */ /* 0x006e6800000e0000 */
[----:B------:R2:W3:Y:S02]  /*17a30*/  SHFL.IDX PT, R0, R10, 0x3, 0x181f ;  /* 0x00781f000a007f89 */ /* 0x0004e400000e0000 */
.L_x_415:
[----:B------:R-:W-:-:S04]  /*17a40*/  IADD3 R2, R8, 0x60, RZ ;  /* 0x0000006008027810 */ /* 0x000fc80007ffe0ff */
[----:B------:R-:W-:-:S13]  /*17a50*/  ISETP.GE.AND P0, PT, R2, R7, PT ;  /* 0x000000070200720c */ /* 0x000fda0003f06270 */
[----:B------:R-:W-:Y:S05]  /*17a60*/  @P0 BRA `(.L_x_356) ;  /* 0x0000008000000947 */ /* 0x000fea0003800000 */
[----:B------:R-:W-:Y:S02]  /*17a70*/  ISETP.GE.AND P1, PT, R28, c[0x0][0x3c8], PT ;  /* 0x0000f2001c007a0c */ /* 0x000fe40003f26270 */
[----:B------:R-:W-:-:S11]  /*17a80*/  ISETP.GE.AND P0, PT, R209, c[0x0][0x3c8], PT ;  /* 0x0000f200d1007a0c */ /* 0x000fd60003f06270 */
[CC--:B---3--:R-:W-:Y:S02]  /*17a90*/  @!P1 LEA R4, P3, R28.reuse, R0.reuse, 0x1 ;  /* 0x000000001c049211 */ /* 0x0c8fe400078608ff */
[C---:B------:R-:W-:Y:S02]  /*17aa0*/  @!P0 LEA R2, P2, R209.reuse, R0, 0x1 ;  /* 0x00000000d1028211 */ /* 0x040fe400078408ff */
[-C--:B-1----:R-:W-:Y:S02]  /*17ab0*/  @!P1 LEA.HI.X R5, R28, R6.reuse, R29, 0x1, P3 ;  /* 0x000000061c059211 */ /* 0x082fe400018f0c1d */
[----:B------:R-:W-:-:S03]  /*17ac0*/  @!P0 LEA.HI.X R3, R209, R6, R30, 0x1, P2 ;  /* 0x00000006d1038211 */ /* 0x000fc600010f0c1e */
[----:B------:R1:W-:Y:S04]  /*17ad0*/  @!P1 ST.E.128 [R4.64], RZ ;  /* 0x000000ff04009985 */ /* 0x0003e8000c101d0a */
[----:B------:R1:W-:Y:S02]  /*17ae0*/  @!P0 ST.E.128 [R2.64], RZ ;  /* 0x000000ff02008985 */ /* 0x0003e4000c101d0a */
.L_x_356:
[----:B------:R-:W-:Y:S05]  /*17af0*/  BSYNC B1 ;  /* 0x0000000000017941 */ /* 0x000fea0003800000 */
.L_x_340:
        /* <DEDUP_REMOVED lines=11> */
[----:B--23--:R-:W-:-:S04]  /*17bb0*/  LOP3.LUT R14, R0, 0x1f, RZ, 0xc0, !PT ;  /* 0x0000001f000e7812 */ /* 0x00cfc800078ec0ff */
[----:B------:R-:W-:Y:S01]  /*17bc0*/  ISETP.NE.AND P6, PT, R14, 0x1f, PT ;  /* 0x0000001f0e00780c */ /* 0x000fe20003fc5270 */
[----:B------:R-:W-:Y:S10]  /*17bd0*/  BRA.DIV ~URZ, `(.L_x_378) ;  /* 0x000018927f007947 */ /* 0x000ff4000b800000 */
[----:B------:R1:W2:Y:S02]  /*17be0*/  SHFL.IDX PT, R10, R67, RZ, 0x1f ;  /* 0x00001fff430a7589 */ /* 0x0002a400000e0000 */
.L_x_416:
[----:B------:R-:W-:Y:S05]  /*17bf0*/  BRA.DIV ~URZ, `(.L_x_379) ;  /* 0x000018e27f007947 */ /* 0x000fea000b800000 */
[----:B------:R3:W4:Y:S02]  /*17c00*/  SHFL.IDX PT, R8, R67, 0x1, 0x1f ;  /* 0x00201f0043087f89 */ /* 0x00072400000e0000 */
.L_x_417:
        /* <DEDUP_REMOVED lines=19> */
.L_x_418:
        /* <DEDUP_REMOVED lines=16> */
.L_x_419:
[----:B---3--:R-:W-:Y:S01]  /*17e40*/  IMAD R0, R0, c[0x0][0x538], RZ ;  /* 0x00014e0000007a24 */ /* 0x008fe200078e02ff */
[----:B------:R-:W-:Y:S04]  /*17e50*/  BSSY B1, `(.L_x_382) ;  /* 0x0000083000017945 */ /* 0x000fe80003800000 */
[----:B----4-:R-:W-:-:S04]  /*17e60*/  IADD3 R8, R0, R8, RZ ;  /* 0x0000000800087210 */ /* 0x010fc80007ffe0ff */
[----:B--2---:R-:W-:-:S13]  /*17e70*/  ISETP.GT.AND P0, PT, R8, R10, PT ;  /* 0x0000000a0800720c */ /* 0x004fda0003f04270 */
[----:B------:R-:W-:Y:S05]  /*17e80*/  @P0 BRA `(.L_x_383) ;  /* 0x0000025000000947 */ /* 0x000fea0003800000 */
.L_x_387:
        /* <DEDUP_REMOVED lines=17> */
.L_x_420:
        /* <DEDUP_REMOVED lines=16> */
.L_x_421:
[----:B--2---:R-:W-:-:S05]  /*180a0*/  IMAD R0, R0, c[0x0][0x538], RZ ;  /* 0x00014e0000007a24 */ /* 0x004fca00078e02ff */
[----:B------:R-:W-:-:S04]  /*180b0*/  IADD3 R8, R0, R8, RZ ;  /* 0x0000000800087210 */ /* 0x000fc80007ffe0ff */
[----:B------:R-:W-:-:S13]  /*180c0*/  ISETP.GT.AND P0, PT, R8, R10, PT ;  /* 0x0000000a0800720c */ /* 0x000fda0003f04270 */
[----:B-1----:R-:W-:Y:S05]  /*180d0*/  @!P0 BRA `(.L_x_387) ;  /* 0xfffffdb000008947 */ /* 0x002fea000383ffff */
.L_x_383:
[----:B------:R-:W-:-:S05]  /*180e0*/  IADD3 R11, -R0, R8, RZ ;  /* 0x00000008000b7210 */ /* 0x000fca0007ffe1ff */
[----:B------:R-:W-:-:S05]  /*180f0*/  IMAD R0, R4, c[0x0][0x538], R11 ;  /* 0x00014e0004007a24 */ /* 0x000fca00078e020b */
[----:B------:R-:W-:Y:S01]  /*18100*/  ISETP.GT.AND P0, PT, R0, R10, PT ;  /* 0x0000000a0000720c */ /* 0x000fe20003f04270 */
[----:B------:R-:W-:-:S12]  /*18110*/  BRA.DIV ~URZ, `(.L_x_388) ;  /* 0x000018027f007947 */ /* 0x000fd8000b800000 */
[----:B------:R-:W-:-:S04]  /*18120*/  VOTE.ANY R5, PT, !P0 ;  /* 0x0000000000057806 */ /* 0x000fc800040e0100 */
.L_x_422:
[----:B------:R2:W3:Y:S01]  /*18130*/  POPC R12, R5 ;  /* 0x00000005000c7309 */ /* 0x0004e20000000000 */
[----:B------:R-:W-:Y:S05]  /*18140*/  BRA.DIV ~URZ, `(.L_x_389) ;  /* 0x000018227f007947 */ /* 0x000fea000b800000 */
[----:B---3--:R3:W4:Y:S04]  /*18150*/  SHFL.IDX PT, R8, R6, R12, 0x1f ;  /* 0x00001f0c06087589 */ /* 0x00872800000e0000 */
[----:B------:R3:W1:Y:S02]  /*18160*/  SHFL.IDX PT, R7, R7, R12, 0x1f ;  /* 0x00001f0c07077589 */ /* 0x00066400000e0000 */
.L_x_423:
[----:B------:R-:W-:Y:S01]  /*18170*/  ISETP.NE.AND P0, PT, R5, RZ, PT ;  /* 0x000000ff0500720c */ /* 0x000fe20003f05270 */
[----:B------:R-:W-:-:S12]  /*18180*/  BSSY B0, `(.L_x_390) ;  /* 0x0000005000007945 */ /* 0x000fd80003800000 */
[----:B------:R-:W-:Y:S05]  /*18190*/  @!P0 BRA `(.L_x_391) ;  /* 0x0000003000008947 */ /* 0x000fea0003800000 */
[----:B------:R-:W-:Y:S01]  /*181a0*/  IADD3 R3, R12, -0x1, RZ ;  /* 0xffffffff0c037810 */ /* 0x000fe20007ffe0ff */
[----:B------:R-:W-:Y:S05]  /*181b0*/  BRA.DIV ~URZ, `(.L_x_392) ;  /* 0x000018827f007947 */ /* 0x000fea000b800000 */
[----:B------:R2:W3:Y:S02]  /*181c0*/  SHFL.IDX PT, R13, R4, R3, 0x1f ;  /* 0x00001f03040d7589 */ /* 0x0004e400000e0000 */
.L_x_391:
[----:B------:R-:W-:Y:S05]  /*181d0*/  BSYNC B0 ;  /* 0x0000000000007941 */ /* 0x000fea0003800000 */
.L_x_390:
[----:B--23--:R-:W-:Y:S01]  /*181e0*/  IMAD R5, R13, c[0x0][0x538], R11 ;  /* 0x00014e000d057a24 */ /* 0x00cfe200078e020b */
[----:B-1--4-:R-:W-:Y:S02]  /*181f0*/  IABS R4, R8 ;  /* 0x0000000800047213 */ /* 0x012fe40000000000 */
        /* <DEDUP_REMOVED lines=57> */
[C---:B------:R-:W-:Y:S02]  /*18590*/  IMAD R2, R7.reuse, 0x1000000, R2 ;  /* 0x0100000007027824 */ /* 0x040fe400078e0202 */
[----:B------:R-:W-:Y:S02]  /*185a0*/  IMAD R4, R0, R8, RZ ;  /* 0x0000000800047224 */ /* 0x000fe400078e02ff */
[----:B------:R-:W-:-:S04]  /*185b0*/  IMAD R3, R7, R3, R0 ;  /* 0x0000000307037224 */ /* 0x000fc800078e0200 */
[----:B------:R-:W-:Y:S01]  /*185c0*/  IMAD R0, R3, 0x10000, R2 ;  /* 0x0001000003007824 */ /* 0x000fe200078e0202 */
[----:B------:R-:W-:-:S04]  /*185d0*/  IADD3 R4, R10, -R4, RZ ;  /* 0x800000040a047210 */ /* 0x000fc80007ffe0ff */
[----:B------:R1:W-:Y:S01]  /*185e0*/  STL [R1+0x40], R0 ;  /* 0x0000400001007387 */ /* 0x0003e20000100800 */
[----:B---3--:R-:W-:-:S05]  /*185f0*/  IMAD.IADD R13, R12, 0x1, R13 ;  /* 0x000000010c0d7824 */ /* 0x008fca00078e020d */
[----:B------:R1:W-:Y:S04]  /*18600*/  STL [R1+0x44], R13 ;  /* 0x0000440d01007387 */ /* 0x0003e80000100800 */
[----:B------:R1:W-:Y:S01]  /*18610*/  STL [R1+0x3c], R4 ;  /* 0x00003c0401007387 */ /* 0x0003e20000100800 */
[----:B------:R-:W-:Y:S05]  /*18620*/  BRA `(.L_x_393) ;  /* 0x0000005000007947 */ /* 0x000fea0003800000 */
.L_x_384:
[----:B------:R-:W-:Y:S01]  /*18630*/  MOV R0, c[0x0][0x53c] ;  /* 0x00014f0000007a02 */ /* 0x000fe20000000f00 */
[----:B------:R2:W-:Y:S04]  /*18640*/  STL [R1+0x38], R10 ;  /* 0x0000380a01007387 */ /* 0x0005e80000100800 */
[----:B------:R2:W-:Y:S04]  /*18650*/  STL [R1+0x3c], RZ ;  /* 0x00003cff01007387 */ /* 0x0005e80000100800 */
[----:B------:R2:W-:Y:S04]  /*18660*/  STL [R1+0x40], RZ ;  /* 0x000040ff01007387 */ /* 0x0005e80000100800 */
[----:B------:R2:W-:Y:S02]  /*18670*/  STL [R1+0x44], R0 ;  /* 0x0000440001007387 */ /* 0x0005e40000100800 */
.L_x_393:
[----:B------:R-:W-:Y:S05]  /*18680*/  BSYNC B1 ;  /* 0x0000000000017941 */ /* 0x000fea0003800000 */
.L_x_382:
        /* <DEDUP_REMOVED lines=9> */
.L_x_377:
[----:B--2---:R-:W2:Y:S02]  /*18720*/  LDL R0, [R1+0x44] ;  /* 0x0000440001007983 */ /* 0x004ea40000100800 */
[----:B--2---:R-:W-:-:S13]  /*18730*/  ISETP.GE.AND P0, PT, R0, c[0x0][0x53c], PT ;  /* 0x00014f0000007a0c */ /* 0x004fda0003f06270 */
[----:B-1----:R-:W-:Y:S01]  /*18740*/  @P0 CALL.REL.NOINC `(.L_x_394) ;  /* 0x0000001000000944 */ /* 0x002fe20003c00000 */
[----:B------:R-:W-:Y:S05]  /*18750*/  BRA `(.L_x_395) ;  /* 0xfffe8b1000007947 */ /* 0x000fea000383ffff */
.L_x_394:
[----:B------:R-:W-:Y:S05]  /*18760*/  EXIT ;  /* 0x000000000000794d */ /* 0x000fea0003800000 */
.L_x_236:
[----:B------:R-:W-:Y:S01]  /*18770*/  IMAD.MOV.U32 R0, RZ, RZ, R5 ;  /* 0x000000ffff007224 */ /* 0x000fe200078e0005 */
[----:B------:R-:W-:Y:S02]  /*18780*/  MOV R2, 0x1 ;  /* 0x0000000100027802 */ /* 0x000fe40000000f00 */
[----:B------:R-:W-:Y:S02]  /*18790*/  MOV R3, 0x187b0 ;  /* 0x000187b000037802 */ /* 0x000fe40000000f00 */
[----:B------:R-:W-:Y:S05]  /*187a0*/  CALL.REL.NOINC `($__internal_8_$__cuda_sm70_shflsync_up_p) ;  /* 0x0000138000007944 */ /* 0x000fea0003c00000 */
[----:B------:R-:W-:Y:S01]  /*187b0*/  MOV R0, R4 ;  /* 0x0000000400007202 */ /* 0x000fe20000000f00 */
[----:B------:R-:W-:Y:S05]  /*187c0*/  BRA `(.L_x_396) ;  /* 0xfffe7cb000007947 */ /* 0x000fea000383ffff */
.L_x_237:
[----:B------:R-:W-:Y:S01]  /*187d0*/  IMAD.MOV.U32 R0, RZ, RZ, R5 ;  /* 0x000000ffff007224 */ /* 0x000fe200078e0005 */
[----:B------:R-:W-:Y:S02]  /*187e0*/  MOV R2, 0x2 ;  /* 0x0000000200027802 */ /* 0x000fe40000000f00 */
[----:B------:R-:W-:Y:S02]  /*187f0*/  MOV R3, 0x18810 ;  /* 0x0001881000037802 */ /* 0x000fe40000000f00 */
[----:B------:R-:W-:Y:S05]  /*18800*/  CALL.REL.NOINC `($__internal_8_$__cuda_sm70_shflsync_up_p) ;  /* 0x0000132000007944 */ /* 0x000fea0003c00000 */
[----:B------:R-:W-:Y:S01]  /*18810*/  SEL R0, R4, RZ, P4 ;  /* 0x000000ff04007207 */ /* 0x000fe20002000000 */
[----:B------:R-:W-:Y:S01]  /*18820*/  IMAD.MOV.U32 R2, RZ, RZ, 0x4 ;  /* 0x00000004ff027424 */ /* 0x000fe200078e00ff */
[----:B------:R-:W-:-:S03]  /*18830*/  MOV R3, 0x18860 ;  /* 0x0001886000037802 */ /* 0x000fc60000000f00 */
[----:B------:R-:W-:Y:S02]  /*18840*/  IMAD.IADD R0, R5, 0x1, R0 ;  /* 0x0000000105007824 */ /* 0x000fe400078e0200 */
        /* <DEDUP_REMOVED lines=14> */
[----:B------:R-:W-:Y:S01]  /*18930*/  IMAD.IADD R4, R0, 0x1, R4 ;  /* 0x0000000100047824 */ /* 0x000fe200078e0204 */
[----:B------:R-:W-:-:S03]  /*18940*/  MOV R0, 0x1f ;  /* 0x0000001f00007802 */ /* 0x000fc60000000f00 */
[----:B------:R-:W-:Y:S02]  /*18950*/  IMAD.MOV.U32 R9, RZ, RZ, R4 ;  /* 0x000000ffff097224 */ /* 0x000fe400078e0004 */
[----:B------:R-:W-:Y:S05]  /*18960*/  CALL.REL.NOINC `($__internal_7_$__cuda_sm70_shflsync_idx_p) ;  /* 0x0000117000007944 */ /* 0x000fea0003c00000 */
[----:B------:R-:W-:Y:S05]  /*18970*/  BRA `(.L_x_397) ;  /* 0xfffe7c0000007947 */ /* 0x000fea000383ffff */
.L_x_239:
[----:B------:R-:W-:Y:S02]  /*18980*/  SEL R0, RZ, 0x1, P0 ;  /* 0x00000001ff007807 */ /* 0x000fe40000000000 */
[----:B------:R-:W-:Y:S02]  /*18990*/  MOV R2, 0x189b0 ;  /* 0x000189b000027802 */ /* 0x000fe40000000f00 */
[----:B------:R-:W-:Y:S05]  /*189a0*/  CALL.REL.NOINC `($__internal_9_$__cuda_sm70_votesync_ballot) ;  /* 0x000011f000007944 */ /* 0x000fea0003c00000 */
[----:B------:R-:W-:Y:S01]  /*189b0*/  MOV R5, R0 ;  /* 0x0000000000057202 */ /* 0x000fe20000000f00 */
[----:B------:R-:W-:Y:S05]  /*189c0*/  BRA `(.L_x_398) ;  /* 0xfffe7c4000007947 */ /* 0x000fea000383ffff */
.L_x_240:
[----:B------:R-:W-:Y:S01]  /*189d0*/  IMAD.MOV.U32 R9, RZ, RZ, R8 ;  /* 0x000000ffff097224 */ /* 0x000fe200078e0008 */
[----:B--2---:R-:W-:Y:S01]  /*189e0*/  MOV R3, R14 ;  /* 0x0000000e00037202 */ /* 0x004fe20000000f00 */
[----:B------:R-:W-:Y:S01]  /*189f0*/  IMAD.MOV.U32 R0, RZ, RZ, 0x1f ;  /* 0x0000001fff007424 */ /* 0x000fe200078e00ff */
[----:B------:R-:W-:Y:S02]  /*18a00*/  MOV R2, 0x18a20 ;  /* 0x00018a2000027802 */ /* 0x000fe40000000f00 */
[----:B-1----:R-:W-:Y:S05]  /*18a10*/  CALL.REL.NOINC `($__internal_7_$__cuda_sm70_shflsync_idx_p) ;  /* 0x000010c000007944 */ /* 0x002fea0003c00000 */
[----:B------:R-:W-:Y:S01]  /*18a20*/  IMAD.MOV.U32 R12, RZ, RZ, R0 ;  /* 0x000000ffff0c7224 */ /* 0x000fe200078e0000 */
[----:B------:R-:W-:Y:S01]  /*18a30*/  MOV R9, R7 ;  /* 0x0000000700097202 */ /* 0x000fe20000000f00 */
[----:B------:R-:W-:Y:S01]  /*18a40*/  IMAD.MOV.U32 R6, RZ, RZ, RZ ;  /* 0x000000ffff067224 */ /* 0x000fe200078e00ff */
[----:B------:R-:W-:Y:S01]  /*18a50*/  MOV R3, R14 ;  /* 0x0000000e00037202 */ /* 0x000fe20000000f00 */
[----:B------:R-:W-:Y:S01]  /*18a60*/  IMAD.MOV.U32 R0, RZ, RZ, 0x1f ;  /* 0x0000001fff007424 */ /* 0x000fe200078e00ff */
[----:B------:R-:W-:-:S02]  /*18a70*/  MOV R2, 0x18a90 ;  /* 0x00018a9000027802 */ /* 0x000fc40000000f00 */
[----:B------:R-:W-:Y:S05]  /*18a80*/  CALL.REL.NOINC `($__internal_7_$__cuda_sm70_shflsync_idx_p) ;  /* 0x0000105000007944 */ /* 0x000fea0003c00000 */
[----:B------:R-:W-:Y:S01]  /*18a90*/  MOV R11, R0 ;  /* 0x00000000000b7202 */ /* 0x000fe20000000f00 */
[----:B------:R-:W-:Y:S05]  /*18aa0*/  BRA `(.L_x_399) ;  /* 0xfffe7bb000007947 */ /* 0x000fea000383ffff */
.L_x_243:
[----:B------:R-:W-:Y:S01]  /*18ab0*/  IMAD.MOV.U32 R9, RZ, RZ, R4 ;  /* 0x000000ffff097224 */ /* 0x000fe200078e0004 */
[----:B------:R-:W-:-:S02]  /*18ac0*/  MOV R0, 0x1f ;  /* 0x0000001f00007802 */ /* 0x000fc40000000f00 */
[----:B------:R-:W-:Y:S02]  /*18ad0*/  MOV R2, 0x18af0 ;  /* 0x00018af000027802 */ /* 0x000fe40000000f00 */
[----:B-1234-:R-:W-:Y:S05]  /*18ae0*/  CALL.REL.NOINC `($__internal_7_$__cuda_sm70_shflsync_idx_p) ;  /* 0x00000ff000007944 */ /* 0x01efea0003c00000 */
[----:B------:R-:W-:Y:S01]  /*18af0*/  MOV R6, R0 ;  /* 0x0000000000067202 */ /* 0x000fe20000000f00 */
[----:B------:R-:W-:Y:S05]  /*18b00*/  BRA `(.L_x_242) ;  /* 0xfffe7bb000007947 */ /* 0x000fea000383ffff */
.L_x_337:
[----:B-12---:R1:W5:Y:S01]  /*18b10*/  LDL R2, [R1+0x10] ;  /* 0x0000100001027983 */ /* 0x0063620000100800 */
[----:B------:R-:W-:Y:S01]  /*18b20*/  IMAD.MOV.U32 R5, RZ, RZ, 0x2 ;  /* 0x00000002ff057424 */ /* 0x000fe200078e00ff */
[----:B------:R-:W-:Y:S01]  /*18b30*/  MOV R7, 0x1f ;  /* 0x0000001f00077802 */ /* 0x000fe20000000f00 */
[----:B------:R-:W-:Y:S01]  /*18b40*/  IMAD.MOV.U32 R6, RZ, RZ, -0x1 ;  /* 0xffffffffff067424 */ /* 0x000fe200078e00ff */
[----:B------:R-:W-:Y:S02]  /*18b50*/  MOV R4, 0x18b70 ;  /* 0x00018b7000047802 */ /* 0x000fe40000000f00 */
[----:B-1---5:R-:W-:Y:S05]  /*18b60*/  CALL.REL.NOINC `($__internal_6_$__cuda_sm70_shflsync_bfly_p) ;  /* 0x00000f3000007944 */ /* 0x022fea0003c00000 */
[----:B------:R-:W2:Y:S01]  /*18b70*/  LDL.LU R0, [R1+0x10] ;  /* 0x0000100001007983 */ /* 0x000ea20000300800 */
[----:B------:R-:W-:Y:S02]  /*18b80*/  MOV R5, 0x1 ;  /* 0x0000000100057802 */ /* 0x000fe40000000f00 */
[----:B------:R-:W-:Y:S01]  /*18b90*/  MOV R4, 0x18bd0 ;  /* 0x00018bd000047802 */ /* 0x000fe20000000f00 */
[----:B--2---:R-:W-:-:S05]  /*18ba0*/  FADD.FTZ R3, R0, R2 ;  /* 0x0000000200037221 */ /* 0x004fca0000010000 */
[----:B------:R-:W-:Y:S02]  /*18bb0*/  MOV R2, R3 ;  /* 0x0000000300027202 */ /* 0x000fe40000000f00 */
[----:B------:R-:W-:Y:S05]  /*18bc0*/  CALL.REL.NOINC `($__internal_6_$__cuda_sm70_shflsync_bfly_p) ;  /* 0x00000ed000007944 */ /* 0x000fea0003c00000 */
[----:B------:R-:W-:Y:S02]  /*18bd0*/  FADD.FTZ R0, R3, R2 ;  /* 0x0000000203007221 */ /* 0x000fe40000010000 */
[----:B------:R1:W5:Y:S01]  /*18be0*/  LDL R2, [R1+0x14] ;  /* 0x0000140001027983 */ /* 0x0003620000100800 */
[----:B------:R-:W-:Y:S02]  /*18bf0*/  MOV R5, 0x2 ;  /* 0x0000000200057802 */ /* 0x000fe40000000f00 */
        /* <DEDUP_REMOVED lines=8> */
[----:B------:R-:W-:Y:S01]  /*18c80*/  MOV R4, R2 ;  /* 0x0000000200047202 */ /* 0x000fe20000000f00 */
[----:B------:R-:W-:Y:S05]  /*18c90*/  BRA `(.L_x_400) ;  /* 0xffffbbb000007947 */ /* 0x000fea000383ffff */
.L_x_344:
[----:B--234-:R-:W-:Y:S01]  /*18ca0*/  IMAD.MOV.U32 R9, RZ, RZ, R7 ;  /* 0x000000ffff097224 */ /* 0x01cfe200078e0007 */
[----:B------:R-:W-:Y:S01]  /*18cb0*/  MOV R3, RZ ;  /* 0x000000ff00037202 */ /* 0x000fe20000000f00 */
[----:B------:R-:W-:Y:S01]  /*18cc0*/  IMAD.MOV.U32 R0, RZ, RZ, 0x181f ;  /* 0x0000181fff007424 */ /* 0x000fe200078e00ff */
[----:B------:R-:W-:Y:S02]  /*18cd0*/  MOV R2, 0x18cf0 ;  /* 0x00018cf000027802 */ /* 0x000fe40000000f00 */
[----:B-1----:R-:W-:Y:S05]  /*18ce0*/  CALL.REL.NOINC `($__internal_7_$__cuda_sm70_shflsync_idx_p) ;  /* 0x00000df000007944 */ /* 0x002fea0003c00000 */
[----:B------:R-:W-:Y:S01]  /*18cf0*/  MOV R8, R0 ;  /* 0x0000000000087202 */ /* 0x000fe20000000f00 */
[----:B------:R-:W-:Y:S05]  /*18d00*/  BRA `(.L_x_401) ;  /* 0xffffd14000007947 */ /* 0x000fea000383ffff */
.L_x_345:
[----:B------:R-:W-:Y:S01]  /*18d10*/  IMAD.MOV.U32 R9, RZ, RZ, R10 ;  /* 0x000000ffff097224 */ /* 0x000fe200078e000a */
[----:B------:R-:W-:Y:S01]  /*18d20*/  MOV R3, RZ ;  /* 0x000000ff00037202 */ /* 0x000fe20000000f00 */
[----:B------:R-:W-:Y:S01]  /*18d30*/  IMAD.MOV.U32 R0, RZ, RZ, 0x181f ;  /* 0x0000181fff007424 */ /* 0x000fe200078e00ff */
[----:B------:R-:W-:Y:S02]  /*18d40*/  MOV R2, 0x18d60 ;  /* 0x00018d6000027802 */ /* 0x000fe40000000f00 */
[----:B-123--:R-:W-:Y:S05]  /*18d50*/  CALL.REL.NOINC `($__internal_7_$__cuda_sm70_shflsync_idx_p) ;  /* 0x00000d8000007944 */ /* 0x00efea0003c00000 */
[----:B------:R-:W-:Y:S05]  /*18d60*/  BRA `(.L_x_402) ;  /* 0xffffd10000007947 */ /* 0x000fea000383ffff */
.L_x_348:
[----:B------:R-:W-:Y:S01]  /*18d70*/  IMAD.MOV.U32 R9, RZ, RZ, R7 ;  /* 0x000000ffff097224 */ /* 0x000fe200078e0007 */
[----:B--2---:R-:W-:Y:S01]  /*18d80*/  MOV R3, 0x1 ;  /* 0x0000000100037802 */ /* 0x004fe20000000f00 */
[----:B------:R-:W-:Y:S01]  /*18d90*/  IMAD.MOV.U32 R0, RZ, RZ, 0x181f ;  /* 0x0000181fff007424 */ /* 0x000fe200078e00ff */
[----:B------:R-:W-:-:S02]  /*18da0*/  MOV R2, 0x18dc0 ;  /* 0x00018dc000027802 */ /* 0x000fc40000000f00 */
[----:B-1-34-:R-:W-:Y:S05]  /*18db0*/  CALL.REL.NOINC `($__internal_7_$__cuda_sm70_shflsync_idx_p) ;  /* 0x00000d2000007944 */ /* 0x01afea0003c00000 */
[----:B------:R-:W-:Y:S01]  /*18dc0*/  IMAD.MOV.U32 R8, RZ, RZ, R0 ;  /* 0x000000ffff087224 */ /* 0x000fe200078e0000 */
[----:B------:R-:W-:Y:S01]  /*18dd0*/  MOV R3, 0x1 ;  /* 0x0000000100037802 */ /* 0x000fe20000000f00 */
[----:B------:R-:W-:Y:S01]  /*18de0*/  IMAD.MOV.U32 R9, RZ, RZ, R10 ;  /* 0x000000ffff097224 */ /* 0x000fe200078e000a */
[----:B------:R-:W-:-:S02]  /*18df0*/  MOV R0, 0x181f ;  /* 0x0000181f00007802 */ /* 0x000fc40000000f00 */
[----:B------:R-:W-:Y:S02]  /*18e00*/  MOV R2, 0x18e20 ;  /* 0x00018e2000027802 */ /* 0x000fe40000000f00 */
[----:B------:R-:W-:Y:S05]  /*18e10*/  CALL.REL.NOINC `($__internal_7_$__cuda_sm70_shflsync_idx_p) ;  /* 0x00000cc000007944 */ /* 0x000fea0003c00000 */
[----:B------:R-:W-:Y:S05]  /*18e20*/  BRA `(.L_x_403) ;  /* 0xffffd13000007947 */ /* 0x000fea000383ffff */
.L_x_351:
[----:B------:R-:W-:Y:S01]  /*18e30*/  IMAD.MOV.U32 R9, RZ, RZ, R7 ;  /* 0x000000ffff097224 */ /* 0x000fe200078e0007 */
[----:B-1----:R-:W-:Y:S01]  /*18e40*/  MOV R3, 0x2 ;  /* 0x0000000200037802 */ /* 0x002fe20000000f00 */
[----:B--2---:R-:W-:Y:S01]  /*18e50*/  IMAD.MOV.U32 R0, RZ, RZ, 0x181f ;  /* 0x0000181fff007424 */ /* 0x004fe200078e00ff */
[----:B------:R-:W-:Y:S02]  /*18e60*/  MOV R2, 0x18e80 ;  /* 0x00018e8000027802 */ /* 0x000fe40000000f00 */
[----:B---34-:R-:W-:Y:S05]  /*18e70*/  CALL.REL.NOINC `($__internal_7_$__cuda_sm70_shflsync_idx_p) ;  /* 0x00000c6000007944 */ /* 0x018fea0003c00000 */
[----:B------:R-:W-:Y:S01]  /*18e80*/  MOV R8, R0 ;  /* 0x0000000000087202 */ /* 0x000fe20000000f00 */
[----:B------:R-:W-:Y:S05]  /*18e90*/  BRA `(.L_x_404) ;  /* 0xffffd1b000007947 */ /* 0x000fea000383ffff */
.L_x_352:
[----:B------:R-:W-:Y:S01]  /*18ea0*/  IMAD.MOV.U32 R9, RZ, RZ, R10 ;  /* 0x000000ffff097224 */ /* 0x000fe200078e000a */
[----:B-1----:R-:W-:Y:S01]  /*18eb0*/  MOV R3, 0x2 ;  /* 0x0000000200037802 */ /* 0x002fe20000000f00 */
[----:B--2---:R-:W-:Y:S01]  /*18ec0*/  IMAD.MOV.U32 R0, RZ, RZ, 0x181f ;  /* 0x0000181fff007424 */ /* 0x004fe200078e00ff */
[----:B------:R-:W-:Y:S02]  /*18ed0*/  MOV R2, 0x18ef0 ;  /* 0x00018ef000027802 */ /* 0x000fe40000000f00 */
[----:B---34-:R-:W-:Y:S05]  /*18ee0*/  CALL.REL.NOINC `($__internal_7_$__cuda_sm70_shflsync_idx_p) ;  /* 0x00000bf000007944 */ /* 0x018fea0003c00000 */
[----:B------:R-:W-:Y:S05]  /*18ef0*/  BRA `(.L_x_405) ;  /* 0xffffd17000007947 */ /* 0x000fea000383ffff */
.L_x_355:
[----:B------:R-:W-:Y:S01]  /*18f00*/  IMAD.MOV.U32 R9, RZ, RZ, R7 ;  /* 0x000000ffff097224 */ /* 0x000fe200078e0007 */
[----:B-1----:R-:W-:Y:S01]  /*18f10*/  MOV R3, 0x3 ;  /* 0x0000000300037802 */ /* 0x002fe20000000f00 */
[----:B----4-:R-:W-:Y:S01]  /*18f20*/  IMAD.MOV.U32 R0, RZ, RZ, 0x181f ;  /* 0x0000181fff007424 */ /* 0x010fe200078e00ff */
[----:B------:R-:W-:-:S02]  /*18f30*/  MOV R2, 0x18f50 ;  /* 0x00018f5000027802 */ /* 0x000fc40000000f00 */
[----:B--23--:R-:W-:Y:S05]  /*18f40*/  CALL.REL.NOINC `($__internal_7_$__cuda_sm70_shflsync_idx_p) ;  /* 0x00000b9000007944 */ /* 0x00cfea0003c00000 */
[----:B------:R-:W-:Y:S01]  /*18f50*/  IMAD.MOV.U32 R7, RZ, RZ, R0 ;  /* 0x000000ffff077224 */ /* 0x000fe200078e0000 */
[----:B------:R-:W-:Y:S01]  /*18f60*/  MOV R3, 0x3 ;  /* 0x0000000300037802 */ /* 0x000fe20000000f00 */
[----:B------:R-:W-:Y:S01]  /*18f70*/  IMAD.MOV.U32 R9, RZ, RZ, R10 ;  /* 0x000000ffff097224 */ /* 0x000fe200078e000a */
[----:B------:R-:W-:-:S02]  /*18f80*/  MOV R0, 0x181f ;  /* 0x0000181f00007802 */ /* 0x000fc40000000f00 */
[----:B------:R-:W-:Y:S02]  /*18f90*/  MOV R2, 0x18fb0 ;  /* 0x00018fb000027802 */ /* 0x000fe40000000f00 */
[----:B------:R-:W-:Y:S05]  /*18fa0*/  CALL.REL.NOINC `($__internal_7_$__cuda_sm70_shflsync_idx_p) ;  /* 0x00000b3000007944 */ /* 0x000fea0003c00000 */
[----:B------:R-:W-:Y:S05]  /*18fb0*/  BRA `(.L_x_406) ;  /* 0xffffd1b000007947 */ /* 0x000fea000383ffff */
.L_x_357:
[----:B------:R-:W-:Y:S01]  /*18fc0*/  IMAD.MOV.U32 R9, RZ, RZ, R14 ;  /* 0x000000ffff097224 */ /* 0x000fe200078e000e */
[----:B------:R-:W-:Y:S01]  /*18fd0*/  MOV R3, RZ ;  /* 0x000000ff00037202 */ /* 0x000fe20000000f00 */
[----:B------:R-:W-:Y:S01]  /*18fe0*/  IMAD.MOV.U32 R0, RZ, RZ, 0x1c1f ;  /* 0x00001c1fff007424 */ /* 0x000fe200078e00ff */
[----:B------:R-:W-:Y:S02]  /*18ff0*/  MOV R2, 0x19010 ;  /* 0x0001901000027802 */ /* 0x000fe40000000f00 */
[----:B------:R-:W-:Y:S05]  /*19000*/  CALL.REL.NOINC `($__internal_7_$__cuda_sm70_shflsync_idx_p) ;  /* 0x00000ad000007944 */ /* 0x000fea0003c00000 */
[----:B------:R-:W-:Y:S01]  /*19010*/  MOV R5, R0 ;  /* 0x0000000000057202 */ /* 0x000fe20000000f00 */
[----:B------:R-:W-:Y:S05]  /*19020*/  BRA `(.L_x_407) ;  /* 0xffffd43000007947 */ /* 0x000fea000383ffff */
.L_x_358:
[----:B------:R-:W-:Y:S01]  /*19030*/  IMAD.MOV.U32 R9, RZ, RZ, R28 ;  /* 0x000000ffff097224 */ /* 0x000fe200078e001c */
[----:B------:R-:W-:Y:S01]  /*19040*/  MOV R3, RZ ;  /* 0x000000ff00037202 */ /* 0x000fe20000000f00 */
[----:B------:R-:W-:Y:S01]  /*19050*/  IMAD.MOV.U32 R0, RZ, RZ, 0x1c1f ;  /* 0x00001c1fff007424 */ /* 0x000fe200078e00ff */
[----:B------:R-:W-:Y:S02]  /*19060*/  MOV R2, 0x19080 ;  /* 0x0001908000027802 */ /* 0x000fe40000000f00 */
[----:B-12---:R-:W-:Y:S05]  /*19070*/  CALL.REL.NOINC `($__internal_7_$__cuda_sm70_shflsync_idx_p) ;  /* 0x00000a6000007944 */ /* 0x006fea0003c00000 */
[----:B------:R-:W-:Y:S05]  /*19080*/  BRA `(.L_x_408) ;  /* 0xffffd3f000007947 */ /* 0x000fea000383ffff */
.L_x_361:
[----:B----4-:R-:W-:Y:S01]  /*19090*/  IMAD.MOV.U32 R9, RZ, RZ, R14 ;  /* 0x000000ffff097224 */ /* 0x010fe200078e000e */
[----:B------:R-:W-:Y:S01]  /*190a0*/  MOV R3, 0x1 ;  /* 0x0000000100037802 */ /* 0x000fe20000000f00 */
[----:B------:R-:W-:Y:S01]  /*190b0*/  IMAD.MOV.U32 R0, RZ, RZ, 0x1c1f ;  /* 0x00001c1fff007424 */ /* 0x000fe200078e00ff */
[----:B------:R-:W-:-:S02]  /*190c0*/  MOV R2, 0x190e0 ;  /* 0x000190e000027802 */ /* 0x000fc40000000f00 */
[----:B-123--:R-:W-:Y:S05]  /*190d0*/  CALL.REL.NOINC `($__internal_7_$__cuda_sm70_shflsync_idx_p) ;  /* 0x00000a0000007944 */ /* 0x00efea0003c00000 */
[----:B------:R-:W-:Y:S01]  /*190e0*/  IMAD.MOV.U32 R5, RZ, RZ, R0 ;  /* 0x000000ffff057224 */ /* 0x000fe200078e0000 */
[----:B------:R-:W-:Y:S01]  /*190f0*/  MOV R3, 0x1 ;  /* 0x0000000100037802 */ /* 0x000fe20000000f00 */
[----:B------:R-:W-:Y:S01]  /*19100*/  IMAD.MOV.U32 R9, RZ, RZ, R28 ;  /* 0x000000ffff097224 */ /* 0x000fe200078e001c */
[----:B------:R-:W-:-:S02]  /*19110*/  MOV R0, 0x1c1f ;  /* 0x00001c1f00007802 */ /* 0x000fc40000000f00 */
[----:B------:R-:W-:Y:S02]  /*19120*/  MOV R2, 0x19140 ;  /* 0x0001914000027802 */ /* 0x000fe40000000f00 */
[----:B------:R-:W-:Y:S05]  /*19130*/  CALL.REL.NOINC `($__internal_7_$__cuda_sm70_shflsync_idx_p) ;  /* 0x000009a000007944 */ /* 0x000fea0003c00000 */
[----:B------:R-:W-:Y:S05]  /*19140*/  BRA `(.L_x_409) ;  /* 0xffffd9b000007947 */ /* 0x000fea000383ffff */
.L_x_365:
[----:B------:R-:W-:Y:S01]  /*19150*/  IMAD.MOV.U32 R9, RZ, RZ, R6 ;  /* 0x000000ffff097224 */ /* 0x000fe200078e0006 */
[----:B------:R-:W-:Y:S01]  /*19160*/  MOV R3, RZ ;  /* 0x000000ff00037202 */ /* 0x000fe20000000f00 */
[----:B------:R-:W-:Y:S01]  /*19170*/  IMAD.MOV.U32 R0, RZ, RZ, 0x181f ;  /* 0x0000181fff007424 */ /* 0x000fe200078e00ff */
[----:B------:R-:W-:Y:S02]  /*19180*/  MOV R2, 0x191a0 ;  /* 0x000191a000027802 */ /* 0x000fe40000000f00 */
[----:B------:R-:W-:Y:S05]  /*19190*/  CALL.REL.NOINC `($__internal_7_$__cuda_sm70_shflsync_idx_p) ;  /* 0x0000094000007944 */ /* 0x000fea0003c00000 */
[----:B------:R-:W-:Y:S01]  /*191a0*/  MOV R11, R0 ;  /* 0x00000000000b7202 */ /* 0x000fe20000000f00 */
[----:B------:R-:W-:Y:S05]  /*191b0*/  BRA `(.L_x_410) ;  /* 0xffffe55000007947 */ /* 0x000fea000383ffff */
.L_x_366:
[----:B------:R-:W-:Y:S01]  /*191c0*/  IMAD.MOV.U32 R9, RZ, RZ, R10 ;  /* 0x000000ffff097224 */ /* 0x000fe200078e000a */
[----:B------:R-:W-:Y:S01]  /*191d0*/  MOV R3, RZ ;  /* 0x000000ff00037202 */ /* 0x000fe20000000f00 */
[----:B------:R-:W-:Y:S01]  /*191e0*/  IMAD.MOV.U32 R0, RZ, RZ, 0x181f ;  /* 0x0000181fff007424 */ /* 0x000fe200078e00ff */
[----:B------:R-:W-:Y:S02]  /*191f0*/  MOV R2, 0x19210 ;  /* 0x0001921000027802 */ /* 0x000fe40000000f00 */
[----:B-12---:R-:W-:Y:S05]  /*19200*/  CALL.REL.NOINC `($__internal_7_$__cuda_sm70_shflsync_idx_p) ;  /* 0x000008d000007944 */ /* 0x006fea0003c00000 */
[----:B------:R-:W-:Y:S05]  /*19210*/  BRA `(.L_x_411) ;  /* 0xffffe51000007947 */ /* 0x000fea000383ffff */
.L_x_369:
[----:B------:R-:W-:Y:S01]  /*19220*/  IMAD.MOV.U32 R9, RZ, RZ, R6 ;  /* 0x000000ffff097224 */ /* 0x000fe200078e0006 */
[----:B--2---:R-:W-:Y:S01]  /*19230*/  MOV R3, 0x1 ;  /* 0x0000000100037802 */ /* 0x004fe20000000f00 */
[----:B----4-:R-:W-:Y:S01]  /*19240*/  IMAD.MOV.U32 R0, RZ, RZ, 0x181f ;  /* 0x0000181fff007424 */ /* 0x010fe200078e00ff */
[----:B------:R-:W-:-:S02]  /*19250*/  MOV R2, 0x19270 ;  /* 0x0001927000027802 */ /* 0x000fc40000000f00 */
[----:B-1-3--:R-:W-:Y:S05]  /*19260*/  CALL.REL.NOINC `($__internal_7_$__cuda_sm70_shflsync_idx_p) ;  /* 0x0000087000007944 */ /* 0x00afea0003c00000 */
[----:B------:R-:W-:Y:S01]  /*19270*/  IMAD.MOV.U32 R11, RZ, RZ, R0 ;  /* 0x000000ffff0b7224 */ /* 0x000fe200078e0000 */
[----:B------:R-:W-:Y:S01]  /*19280*/  MOV R3, 0x1 ;  /* 0x0000000100037802 */ /* 0x000fe20000000f00 */
[----:B------:R-:W-:Y:S01]  /*19290*/  IMAD.MOV.U32 R9, RZ, RZ, R10 ;  /* 0x000000ffff097224 */ /* 0x000fe200078e000a */
[----:B------:R-:W-:-:S02]  /*192a0*/  MOV R0, 0x181f ;  /* 0x0000181f00007802 */ /* 0x000fc40000000f00 */
[----:B------:R-:W-:Y:S02]  /*192b0*/  MOV R2, 0x192d0 ;  /* 0x000192d000027802 */ /* 0x000fe40000000f00 */
[----:B------:R-:W-:Y:S05]  /*192c0*/  CALL.REL.NOINC `($__internal_7_$__cuda_sm70_shflsync_idx_p) ;  /* 0x0000081000007944 */ /* 0x000fea0003c00000 */
[----:B------:R-:W-:Y:S05]  /*192d0*/  BRA `(.L_x_412) ;  /* 0xffffe55000007947 */ /* 0x000fea000383ffff */
.L_x_372:
[----:B------:R-:W-:Y:S01]  /*192e0*/  IMAD.MOV.U32 R9, RZ, RZ, R6 ;  /* 0x000000ffff097224 */ /* 0x000fe200078e0006 */
[----:B-1----:R-:W-:Y:S01]  /*192f0*/  MOV R3, 0x2 ;  /* 0x0000000200037802 */ /* 0x002fe20000000f00 */
[----:B----4-:R-:W-:Y:S01]  /*19300*/  IMAD.MOV.U32 R0, RZ, RZ, 0x181f ;  /* 0x0000181fff007424 */ /* 0x010fe200078e00ff */
[----:B------:R-:W-:Y:S02]  /*19310*/  MOV R2, 0x19330 ;  /* 0x0001933000027802 */ /* 0x000fe40000000f00 */
[----:B--23--:R-:W-:Y:S05]  /*19320*/  CALL.REL.NOINC `($__internal_7_$__cuda_sm70_shflsync_idx_p) ;  /* 0x000007b000007944 */ /* 0x00cfea0003c00000 */
[----:B------:R-:W-:Y:S01]  /*19330*/  MOV R11, R0 ;  /* 0x00000000000b7202 */ /* 0x000fe20000000f00 */
[----:B------:R-:W-:Y:S05]  /*19340*/  BRA `(.L_x_413) ;  /* 0xffffe5d000007947 */ /* 0x000fea000383ffff */
.L_x_373:
[----:B------:R-:W-:Y:S01]  /*19350*/  IMAD.MOV.U32 R9, RZ, RZ, R10 ;  /* 0x000000ffff097224 */ /* 0x000fe200078e000a */
[----:B------:R-:W-:Y:S01]  /*19360*/  MOV R3, 0x2 ;  /* 0x0000000200037802 */ /* 0x000fe20000000f00 */
[----:B----4-:R-:W-:Y:S01]  /*19370*/  IMAD.MOV.U32 R0, RZ, RZ, 0x181f ;  /* 0x0000181fff007424 */ /* 0x010fe200078e00ff */
[----:B------:R-:W-:Y:S02]  /*19380*/  MOV R2, 0x193a0 ;  /* 0x000193a000027802 */ /* 0x000fe40000000f00 */
[----:B-123--:R-:W-:Y:S05]  /*19390*/  CALL.REL.NOINC `($__internal_7_$__cuda_sm70_shflsync_idx_p) ;  /* 0x0000074000007944 */ /* 0x00efea0003c00000 */
[----:B------:R-:W-:Y:S05]  /*193a0*/  BRA `(.L_x_414) ;  /* 0xffffe59000007947 */ /* 0x000fea000383ffff */
.L_x_376:
[----:B------:R-:W-:Y:S01]  /*193b0*/  IMAD.MOV.U32 R9, RZ, RZ, R6 ;  /* 0x000000ffff097224 */ /* 0x000fe200078e0006 */
[----:B-1----:R-:W-:Y:S01]  /*193c0*/  MOV R3, 0x3 ;  /* 0x0000000300037802 */ /* 0x002fe20000000f00 */
[----:B------:R-:W-:Y:S01]  /*193d0*/  IMAD.MOV.U32 R0, RZ, RZ, 0x181f ;  /* 0x0000181fff007424 */ /* 0x000fe200078e00ff */
[----:B------:R-:W-:-:S02]  /*193e0*/  MOV R2, 0x19400 ;  /* 0x0001940000027802 */ /* 0x000fc40000000f00 */
[----:B--234-:R-:W-:Y:S05]  /*193f0*/  CALL.REL.NOINC `($__internal_7_$__cuda_sm70_shflsync_idx_p) ;  /* 0x000006e000007944 */ /* 0x01cfea0003c00000 */
[----:B------:R-:W-:Y:S01]  /*19400*/  IMAD.MOV.U32 R6, RZ, RZ, R0 ;  /* 0x000000ffff067224 */ /* 0x000fe200078e0000 */
[----:B------:R-:W-:Y:S01]  /*19410*/  MOV R3, 0x3 ;  /* 0x0000000300037802 */ /* 0x000fe20000000f00 */
[----:B------:R-:W-:Y:S01]  /*19420*/  IMAD.MOV.U32 R9, RZ, RZ, R10 ;  /* 0x000000ffff097224 */ /* 0x000fe200078e000a */
[----:B------:R-:W-:-:S02]  /*19430*/  MOV R0, 0x181f ;  /* 0x0000181f00007802 */ /* 0x000fc40000000f00 */
[----:B------:R-:W-:Y:S02]  /*19440*/  MOV R2, 0x19460 ;  /* 0x0001946000027802 */ /* 0x000fe40000000f00 */
[----:B------:R-:W-:Y:S05]  /*19450*/  CALL.REL.NOINC `($__internal_7_$__cuda_sm70_shflsync_idx_p) ;  /* 0x0000068000007944 */ /* 0x000fea0003c00000 */
[----:B------:R-:W-:Y:S05]  /*19460*/  BRA `(.L_x_415) ;  /* 0xffffe5d000007947 */ /* 0x000fea000383ffff */
.L_x_378:
[----:B------:R-:W-:Y:S01]  /*19470*/  IMAD.MOV.U32 R9, RZ, RZ, R67 ;  /* 0x000000ffff097224 */ /* 0x000fe200078e0043 */
[----:B------:R-:W-:Y:S01]  /*19480*/  MOV R3, RZ ;  /* 0x000000ff00037202 */ /* 0x000fe20000000f00 */
[----:B------:R-:W-:Y:S01]  /*19490*/  IMAD.MOV.U32 R0, RZ, RZ, 0x1f ;  /* 0x0000001fff007424 */ /* 0x000fe200078e00ff */
[----:B------:R-:W-:Y:S02]  /*194a0*/  MOV R2, 0x194c0 ;  /* 0x000194c000027802 */ /* 0x000fe40000000f00 */
[----:B------:R-:W-:Y:S05]  /*194b0*/  CALL.REL.NOINC `($__internal_7_$__cuda_sm70_shflsync_idx_p) ;  /* 0x0000062000007944 */ /* 0x000fea0003c00000 */
[----:B------:R-:W-:Y:S01]  /*194c0*/  MOV R10, R0 ;  /* 0x00000000000a7202 */ /* 0x000fe20000000f00 */
[----:B------:R-:W-:Y:S05]  /*194d0*/  BRA `(.L_x_416) ;  /* 0xffffe71000007947 */ /* 0x000fea000383ffff */
.L_x_379:
[----:B------:R-:W-:Y:S01]  /*194e0*/  IMAD.MOV.U32 R9, RZ, RZ, R67 ;  /* 0x000000ffff097224 */ /* 0x000fe200078e0043 */
[----:B------:R-:W-:Y:S01]  /*194f0*/  MOV R3, 0x1 ;  /* 0x0000000100037802 */ /* 0x000fe20000000f00 */
[----:B------:R-:W-:Y:S01]  /*19500*/  IMAD.MOV.U32 R0, RZ, RZ, 0x1f ;  /* 0x0000001fff007424 */ /* 0x000fe200078e00ff */
[----:B------:R-:W-:Y:S02]  /*19510*/  MOV R2, 0x19530 ;  /* 0x0001953000027802 */ /* 0x000fe40000000f00 */
[----:B-12---:R-:W-:Y:S05]  /*19520*/  CALL.REL.NOINC `($__internal_7_$__cuda_sm70_shflsync_idx_p) ;  /* 0x000005b000007944 */ /* 0x006fea0003c00000 */
[----:B------:R-:W-:Y:S01]  /*19530*/  MOV R8, R0 ;  /* 0x0000000000087202 */ /* 0x000fe20000000f00 */
[----:B------:R-:W-:Y:S05]  /*19540*/  BRA `(.L_x_417) ;  /* 0xffffe6c000007947 */ /* 0x000fea000383ffff */
.L_x_380:
[----:B------:R-:W-:Y:S02]  /*19550*/  MOV R2, 0x1 ;  /* 0x0000000100027802 */ /* 0x000fe40000000f00 */
[----:B------:R-:W-:-:S02]  /*19560*/  MOV R3, 0x19580 ;  /* 0x0001958000037802 */ /* 0x000fc40000000f00 */
[----:B-1234-:R-:W-:Y:S05]  /*19570*/  CALL.REL.NOINC `($__internal_8_$__cuda_sm70_shflsync_up_p) ;  /* 0x000005b000007944 */ /* 0x01efea0003c00000 */
[----:B------:R-:W-:Y:S05]  /*19580*/  BRA `(.L_x_418) ;  /* 0xffffe7b000007947 */ /* 0x000fea000383ffff */
.L_x_381:
[----:B------:R-:W-:Y:S02]  /*19590*/  MOV R2, 0x2 ;  /* 0x0000000200027802 */ /* 0x000fe40000000f00 */
[----:B------:R-:W-:-:S02]  /*195a0*/  MOV R3, 0x195c0 ;  /* 0x000195c000037802 */ /* 0x000fc40000000f00 */
[----:B--2-4-:R-:W-:Y:S05]  /*195b0*/  CALL.REL.NOINC `($__internal_8_$__cuda_sm70_shflsync_up_p) ;  /* 0x0000057000007944 */ /* 0x014fea0003c00000 */
        /* <DEDUP_REMOVED lines=23> */
.L_x_385:
[----:B------:R-:W-:Y:S02]  /*19730*/  MOV R2, 0x1 ;  /* 0x0000000100027802 */ /* 0x000fe40000000f00 */
[----:B------:R-:W-:Y:S02]  /*19740*/  MOV R3, 0x19760 ;  /* 0x0001976000037802 */ /* 0x000fe40000000f00 */
[----:B------:R-:W-:Y:S05]  /*19750*/  CALL.REL.NOINC `($__internal_8_$__cuda_sm70_shflsync_up_p) ;  /* 0x000003d000007944 */ /* 0x000fea0003c00000 */
[----:B------:R-:W-:Y:S01]  /*19760*/  MOV R2, R4 ;  /* 0x0000000400027202 */ /* 0x000fe20000000f00 */
[----:B------:R-:W-:Y:S05]  /*19770*/  BRA `(.L_x_420) ;  /* 0xffffe82000007947 */ /* 0x000fea000383ffff */
.L_x_386:
        /* <DEDUP_REMOVED lines=26> */
.L_x_388:
[----:B------:R-:W-:Y:S02]  /*19920*/  SEL R0, RZ, 0x1, P0 ;  /* 0x00000001ff007807 */ /* 0x000fe40000000000 */
[----:B------:R-:W-:Y:S02]  /*19930*/  MOV R2, 0x19950 ;  /* 0x0001995000027802 */ /* 0x000fe40000000f00 */
[----:B-1----:R-:W-:Y:S05]  /*19940*/  CALL.REL.NOINC `($__internal_9_$__cuda_sm70_votesync_ballot) ;  /* 0x0000025000007944 */ /* 0x002fea0003c00000 */
[----:B------:R-:W-:Y:S01]  /*19950*/  MOV R5, R0 ;  /* 0x0000000000057202 */ /* 0x000fe20000000f00 */
[----:B------:R-:W-:Y:S05]  /*19960*/  BRA `(.L_x_422) ;  /* 0xffffe7c000007947 */ /* 0x000fea000383ffff */
.L_x_389:
[----:B------:R-:W-:Y:S01]  /*19970*/  IMAD.MOV.U32 R9, RZ, RZ, R6 ;  /* 0x000000ffff097224 */ /* 0x000fe200078e0006 */
[----:B---3--:R-:W-:Y:S01]  /*19980*/  MOV R3, R12 ;  /* 0x0000000c00037202 */ /* 0x008fe20000000f00 */
[----:B------:R-:W-:Y:S01]  /*19990*/  IMAD.MOV.U32 R0, RZ, RZ, 0x1f ;  /* 0x0000001fff007424 */ /* 0x000fe200078e00ff */
[----:B------:R-:W-:Y:S02]  /*199a0*/  MOV R2, 0x199c0 ;  /* 0x000199c000027802 */ /* 0x000fe40000000f00 */
[----:B-12---:R-:W-:Y:S05]  /*199b0*/  CALL.REL.NOINC `($__internal_7_$__cuda_sm70_shflsync_idx_p) ;  /* 0x0000012000007944 */ /* 0x006fea0003c00000 */
[----:B------:R-:W-:Y:S01]  /*199c0*/  IMAD.MOV.U32 R8, RZ, RZ, R0 ;  /* 0x000000ffff087224 */ /* 0x000fe200078e0000 */
[----:B------:R-:W-:Y:S01]  /*199d0*/  MOV R3, R12 ;  /* 0x0000000c00037202 */ /* 0x000fe20000000f00 */
[----:B------:R-:W-:Y:S01]  /*199e0*/  IMAD.MOV.U32 R9, RZ, RZ, R7 ;  /* 0x000000ffff097224 */ /* 0x000fe200078e0007 */
[----:B------:R-:W-:Y:S02]  /*199f0*/  MOV R0, 0x1f ;  /* 0x0000001f00007802 */ /* 0x000fe40000000f00 */
[----:B------:R-:W-:-:S02]  /*19a00*/  MOV R2, 0x19a20 ;  /* 0x00019a2000027802 */ /* 0x000fc40000000f00 */
[----:B------:R-:W-:Y:S05]  /*19a10*/  CALL.REL.NOINC `($__internal_7_$__cuda_sm70_shflsync_idx_p) ;  /* 0x000000c000007944 */ /* 0x000fea0003c00000 */
[----:B------:R-:W-:Y:S01]  /*19a20*/  MOV R7, R0 ;  /* 0x0000000000077202 */ /* 0x000fe20000000f00 */
[----:B------:R-:W-:Y:S05]  /*19a30*/  BRA `(.L_x_423) ;  /* 0xffffe73000007947 */ /* 0x000fea000383ffff */
.L_x_392:
[----:B------:R-:W-:Y:S01]  /*19a40*/  IMAD.MOV.U32 R9, RZ, RZ, R4 ;  /* 0x000000ffff097224 */ /* 0x000fe200078e0004 */
[----:B------:R-:W-:-:S02]  /*19a50*/  MOV R0, 0x1f ;  /* 0x0000001f00007802 */ /* 0x000fc40000000f00 */
[----:B------:R-:W-:Y:S02]  /*19a60*/  MOV R2, 0x19a80 ;  /* 0x00019a8000027802 */ /* 0x000fe40000000f00 */
[----:B-1234-:R-:W-:Y:S05]  /*19a70*/  CALL.REL.NOINC `($__internal_7_$__cuda_sm70_shflsync_idx_p) ;  /* 0x0000006000007944 */ /* 0x01efea0003c00000 */
[----:B------:R-:W-:Y:S01]  /*19a80*/  MOV R13, R0 ;  /* 0x00000000000d7202 */ /* 0x000fe20000000f00 */
[----:B------:R-:W-:Y:S05]  /*19a90*/  BRA `(.L_x_391) ;  /* 0xffffe73000007947 */ /* 0x000fea000383ffff */
        .weak           $__internal_6_$__cuda_sm70_shflsync_bfly_p
        .type           $__internal_6_$__cuda_sm70_shflsync_bfly_p,@function
        .size           $__internal_6_$__cuda_sm70_shflsync_bfly_p,($__internal_7_$__cuda_sm70_shflsync_idx_p - $__internal_6_$__cuda_sm70_shflsync_bfly_p)
$__internal_6_$__cuda_sm70_shflsync_bfly_p:
[----:B------:R-:W-:Y:S04]  /*19aa0*/  WARPSYNC R6 ;  /* 0x0000000600007348 */ /* 0x000fe80003800000 */
[----:B------:R1:W2:Y:S02]  /*19ab0*/  SHFL.BFLY PT, R2, R2, R5, R7 ;  /* 0x0c00000502027389 */ /* 0x0002a400000e0007 */
[----:B-1----:R-:W-:-:S04]  /*19ac0*/  MOV R5, 0x0 ;  /* 0x0000000000057802 */ /* 0x002fc80000000f00 */
[----:B--2---:R-:W-:Y:S05]  /*19ad0*/  RET.REL.NODEC R4 `(_ZN7cutlass13device_kernelIN5flash19enable_sm80_to_sm89INS1_16FlashAttnFwdSm80INS1_25CollectiveMainloopFwdSm80ILi8ELi1ELb1EN4cute5tupleIJNS5_1CILi128EEENS7_ILi112EEES8_EEELi128ENS_10bfloat16_tEfNS_4arch4Sm80ELb0ELb0ELb1ELb1ELb0ELb1ELb1ELb1EEENS1_21CollectiveEpilogueFwdINS6_IJS8_S8_S9_EEENS6_IJNS7_ILi1EEESH_SH_EEESB_SD_Li256ELb1ELb1ELb1ELb0EEENS1_36VarlenDynamicPersistentTileSchedulerILi128ELi112ELi256ELi256ELb1ELb1ELb0ELb0ELb1ELb1EEEEEEEEEvNT_6ParamsE) ;  /* 0xfffe652004007950 */ /* 0x004fea0003c3ffff */
        .weak           $__internal_7_$__cuda_sm70_shflsync_idx_p
        .type           $__internal_7_$__cuda_sm70_shflsync_idx_p,@function
        .size           $__internal_7_$__cuda_sm70_shflsync_idx_p,($__internal_8_$__cuda_sm70_shflsync_up_p - $__internal_7_$__cuda_sm70_shflsync_idx_p)
$__internal_7_$__cuda_sm70_shflsync_idx_p:
[----:B------:R-:W-:-:S04]  /*19ae0*/  MOV R69, 0xffffffff ;  /* 0xffffffff00457802 */ /* 0x000fc80000000f00 */
[----:B------:R-:W-:Y:S04]  /*19af0*/  WARPSYNC R69 ;  /* 0x0000004500007348 */ /* 0x000fe80003800000 */
[----:B------:R1:W2:Y:S02]  /*19b00*/  SHFL.IDX PT, R0, R9, R3, R0 ;  /* 0x0000000309007389 */ /* 0x0002a400000e0000 */
[----:B-1----:R-:W-:-:S04]  /*19b10*/  MOV R3, 0x0 ;  /* 0x0000000000037802 */ /* 0x002fc80000000f00 */
[----:B--2---:R-:W-:Y:S05]  /*19b20*/  RET.REL.NODEC R2 `(_ZN7cutlass13device_kernelIN5flash19enable_sm80_to_sm89INS1_16FlashAttnFwdSm80INS1_25CollectiveMainloopFwdSm80ILi8ELi1ELb1EN4cute5tupleIJNS5_1CILi128EEENS7_ILi112EEES8_EEELi128ENS_10bfloat16_tEfNS_4arch4Sm80ELb0ELb0ELb1ELb1ELb0ELb1ELb1ELb1EEENS1_21CollectiveEpilogueFwdINS6_IJS8_S8_S9_EEENS6_IJNS7_ILi1EEESH_SH_EEESB_SD_Li256ELb1ELb1ELb1ELb0EEENS1_36VarlenDynamicPersistentTileSchedulerILi128ELi112ELi256ELi256ELb1ELb1ELb0ELb0ELb1ELb1EEEEEEEEEvNT_6ParamsE) ;  /* 0xfffe64d002007950 */ /* 0x004fea0003c3ffff */
        .weak           $__internal_8_$__cuda_sm70_shflsync_up_p
        .type           $__internal_8_$__cuda_sm70_shflsync_up_p,@function
        .size           $__internal_8_$__cuda_sm70_shflsync_up_p,($__internal_9_$__cuda_sm70_votesync_ballot - $__internal_8_$__cuda_sm70_shflsync_up_p)
$__internal_8_$__cuda_sm70_shflsync_up_p:
[----:B------:R-:W-:Y:S02]  /*19b30*/  IMAD.MOV.U32 R4, RZ, RZ, RZ ;  /* 0x000000ffff047224 */ /* 0x000fe400078e00ff */
[----:B------:R-:W-:-:S04]  /*19b40*/  IMAD.MOV.U32 R9, RZ, RZ, -0x1 ;  /* 0xffffffffff097424 */ /* 0x000fc800078e00ff */
[----:B------:R-:W-:Y:S04]  /*19b50*/  WARPSYNC R9 ;  /* 0x0000000900007348 */ /* 0x000fe80003800000 */
[----:B------:R1:W2:Y:S02]  /*19b60*/  SHFL.UP PT, R4, R0, R2, R4 ;  /* 0x0400000200047389 */ /* 0x0002a400000e0004 */
[----:B-1----:R-:W-:Y:S02]  /*19b70*/  MOV R2, R3 ;  /* 0x0000000300027202 */ /* 0x002fe40000000f00 */
[----:B------:R-:W-:-:S04]  /*19b80*/  MOV R3, 0x0 ;  /* 0x0000000000037802 */ /* 0x000fc80000000f00 */
[----:B--2---:R-:W-:Y:S05]  /*19b90*/  RET.REL.NODEC R2 `(_ZN7cutlass13device_kernelIN5flash19enable_sm80_to_sm89INS1_16FlashAttnFwdSm80INS1_25CollectiveMainloopFwdSm80ILi8ELi1ELb1EN4cute5tupleIJNS5_1CILi128EEENS7_ILi112EEES8_EEELi128ENS_10bfloat16_tEfNS_4arch4Sm80ELb0ELb0ELb1ELb1ELb0ELb1ELb1ELb1EEENS1_21CollectiveEpilogueFwdINS6_IJS8_S8_S9_EEENS6_IJNS7_ILi1EEESH_SH_EEESB_SD_Li256ELb1ELb1ELb1ELb0EEENS1_36VarlenDynamicPersistentTileSchedulerILi128ELi112ELi256ELi256ELb1ELb1ELb0ELb0ELb1ELb1EEEEEEEEEvNT_6ParamsE) ;  /* 0xfffe646002007950 */ /* 0x004fea0003c3ffff */
        .weak           $__internal_9_$__cuda_sm70_votesync_ballot
        .type           $__internal_9_$__cuda_sm70_votesync_ballot,@function
        .size           $__internal_9_$__cuda_sm70_votesync_ballot,(.L_x_2683 - $__internal_9_$__cuda_sm70_votesync_ballot)
$__internal_9_$__cuda_sm70_votesync_ballot:
[----:B------:R-:W-:Y:S01]  /*19ba0*/  ISETP.NE.U32.AND P0, PT, R0, 0x1, PT ;  /* 0x000000010000780c */ /* 0x000fe20003f05070 */
[----:B------:R-:W-:-:S04]  /*19bb0*/  IMAD.MOV.U32 R3, RZ, RZ, -0x1 ;  /* 0xffffffffff037424 */ /* 0x000fc800078e00ff */
[----:B------:R-:W-:Y:S08]  /*19bc0*/  WARPSYNC R3 ;  /* 0x0000000300007348 */ /* 0x000ff00003800000 */
[----:B------:R-:W-:-:S04]  /*19bd0*/  VOTE.ANY R0, PT, !P0 ;  /* 0x0000000000007806 */ /* 0x000fc800040e0100 */
[----:B------:R-:W-:Y:S01]  /*19be0*/  LOP3.LUT R0, R0, R3, RZ, 0xc0, !PT ;  /* 0x0000000300007212 */ /* 0x000fe200078ec0ff */
[----:B------:R-:W-:-:S04]  /*19bf0*/  IMAD.MOV.U32 R3, RZ, RZ, 0x0 ;  /* 0x00000000ff037424 */ /* 0x000fc800078e00ff */
[----:B------:R-:W-:Y:S05]  /*19c00*/  RET.REL.NODEC R2 `(_ZN7cutlass13device_kernelIN5flash19enable_sm80_to_sm89INS1_16FlashAttnFwdSm80INS1_25CollectiveMainloopFwdSm80ILi8ELi1ELb1EN4cute5tupleIJNS5_1CILi128EEENS7_ILi112EEES8_EEELi128ENS_10bfloat16_tEfNS_4arch4Sm80ELb0ELb0ELb1ELb1ELb0ELb1ELb1ELb1EEENS1_21CollectiveEpilogueFwdINS6_IJS8_S8_S9_EEENS6_IJNS7_ILi1EEESH_SH_EEESB_SD_Li256ELb1ELb1ELb1ELb0EEENS1_36VarlenDynamicPersistentTileSchedulerILi128ELi112ELi256ELi256ELb1ELb1ELb0ELb0ELb1ELb1EEEEEEEEEvNT_6ParamsE) ;  /* 0xfffe63f002007950 */ /* 0x000fea0003c3ffff */
.L_x_424:
        /* <DEDUP_REMOVED lines=15> */
.L_x_2683:


//--------------------- .text._ZN7cutlass13device_kernelIN5flash19enable_sm80_to_sm89INS1_16FlashAttnFwdSm80INS1_25CollectiveMainloopFwdSm80ILi4ELi1ELb0EN4cute5tupleIJNS5_1CILi128EEENS7_ILi48EEES8_EEELi128ENS_10bfloat16_tEfNS_4arch4Sm80ELb0ELb1ELb1ELb0ELb0ELb0ELb1ELb1EEENS1_21CollectiveEpilogueFwdINS6_IJS8_S8_S9_EEENS6_IJNS7_ILi1EEESH_SH_EEESB_SD_Li128ELb0ELb1ELb1ELb0EEENS1_19SingleTileSchedulerILb0ELb1ELb1ELi128EEEEEEEEEvNT_6ParamsE --------------------------
	.section	.text._ZN7cutlass13device_kernelIN5flash19enable_sm80_to_sm89INS1_16FlashAttnFwdSm80INS1_25CollectiveMainloopFwdSm80ILi4ELi1ELb0EN4cute5tupleIJNS5_1CILi128EEENS7_ILi48EEES8_EEELi128ENS_10bfloat16_tEfNS_4arch4Sm80ELb0ELb1ELb1ELb0ELb0ELb0ELb1ELb1EEENS1_21CollectiveEpilogueFwdINS6_IJS8_S8_S9_EEENS6_IJNS7_ILi1EEESH_SH_EEESB_SD_Li128ELb0ELb1ELb1ELb0EEENS1_19SingleTileSchedulerILb0ELb1ELb1ELi128EEEEEEEEEvNT_6ParamsE,"ax",@progbits
	.sectioninfo	@"SHI_REGISTERS=255"
	.align	128
.text._ZN7cutlass13device_kernelIN5flash19enable_sm80_to_sm89INS1_16FlashAttnFwdSm80INS1_25CollectiveMainloopFwdSm80ILi4ELi1ELb0EN4cute5tupleIJNS5_1CILi128EEENS7_ILi48EEES8_EEELi128ENS_10bfloat16_tEfNS_4arch4Sm80ELb0ELb1ELb1ELb0ELb0ELb0ELb1ELb1EEENS1_21CollectiveEpilogueFwdINS6_IJS8_S8_S9_EEENS6_IJNS7_ILi1EEESH_SH_EEESB_SD_Li128ELb0ELb1ELb1ELb0EEENS1_19SingleTileSchedulerILb0ELb1ELb1ELi128EEEEEEEEEvNT_6ParamsE:
        .type           _ZN7cutlass13device_kernelIN5flash19enable_sm80_to_sm89INS1_16FlashAttnFwdSm80INS1_25CollectiveMainloopFwdSm80ILi4ELi1ELb0EN4cute5tupleIJNS5_1CILi128EEENS7_ILi48EEES8_EEELi128ENS_10bfloat16_tEfNS_4arch4Sm80ELb0ELb1ELb1ELb0ELb0ELb0ELb1ELb1EEENS1_21CollectiveEpilogueFwdINS6_IJS8_S8_S9_EEENS6_IJNS7_ILi1EEESH_SH_EEESB_SD_Li128ELb0ELb1ELb1ELb0EEENS1_19SingleTileSchedulerILb0ELb1ELb1ELi128EEEEEEEEEvNT_6ParamsE,@function
        .size           _ZN7cutlass13device_kernelIN5flash19enable_sm80_to_sm89INS1_16FlashAttnFwdSm80INS1_25CollectiveMainloopFwdSm80ILi4ELi1ELb0EN4cute5tupleIJNS5_1CILi128EEENS7_ILi48EEES8_EEELi128ENS_10bfloat16_tEfNS_4arch4Sm80ELb0ELb1ELb1ELb0ELb0ELb0ELb1ELb1EEENS1_21CollectiveEpilogueFwdINS6_IJS8_S8_S9_EEENS6_IJNS7_ILi1EEESH_SH_EEESB_SD_Li128ELb0ELb1ELb1ELb0EEENS1_19SingleTileSchedulerILb0ELb1ELb1ELi128EEEEEEEEEvNT_6ParamsE,(.L_x_2688 - _ZN7cutlass13device_kernelIN5flash19enable_sm80_to_sm89INS1_16FlashAttnFwdSm80INS1_25CollectiveMainloopFwdSm80ILi4ELi1ELb0EN4cute5tupleIJNS5_1CILi128EEENS7_ILi48EEES8_EEELi128ENS_10bfloat16_tEfNS_4arch4Sm80ELb0ELb1ELb1ELb0ELb0ELb0ELb1ELb1EEENS1_21CollectiveEpilogueFwdINS6_IJS8_S8_S9_EEENS6_IJNS7_ILi1EEESH_SH_EEESB_SD_Li128ELb0ELb1ELb1ELb0EEENS1_19SingleTileSchedulerILb0ELb1ELb1ELi128EEEEEEEEEvNT_6ParamsE)
        .other          _ZN7cutlass13device_kernelIN5flash19enable_sm80_to_sm89INS1_16FlashAttnFwdSm80INS1_25CollectiveMainloopFwdSm80ILi4ELi1ELb0EN4cute5tupleIJNS5_1CILi128EEENS7_ILi48EEES8_EEELi128ENS_10bfloat16_tEfNS_4arch4Sm80ELb0ELb1ELb1ELb0ELb0ELb0ELb1ELb1EEENS1_21CollectiveEpilogueFwdINS6_IJS8_S8_S9_EEENS6_IJNS7_ILi1EEESH_SH_EEESB_SD_Li128ELb0ELb1ELb1ELb0EEENS1_19SingleTileSchedulerILb0ELb1ELb1ELi128EEEEEEEEEvNT_6ParamsE,@"STO_CUDA_ENTRY STV_DEFAULT"
_ZN7cutlass13device_kernelIN5flash19enable_sm80_to_sm89INS1_16FlashAttnFwdSm80INS1_25CollectiveMainloopFwdSm80ILi4ELi1ELb0EN4cute5tupleIJNS5_1CILi128EEENS7_ILi48EEES8_EEELi128ENS_10bfloat16_tEfNS_4arch4Sm80ELb0ELb1ELb1ELb0ELb0ELb0ELb1ELb1EEENS1_21CollectiveEpilogueFwdINS6_IJS8_S8_S9_EEENS6_IJNS7_ILi1EEESH_SH_EEESB_SD_Li128ELb0ELb1ELb1ELb0EEENS1_19SingleTileSchedulerILb0ELb1ELb1ELi128EEEEEEEEEvNT_6ParamsE:
        /* <DEDUP_REMOVED lines=18> */
.L_x_425:
[----:B---3--:R-:W-:Y:S02]  /*0120*/  ULDC.64 UR4, c[0x0][0x550] ;  /* 0x0001540000047ab9 */ /* 0x008fe40000000a00 */
[----:B------:R-:W-:Y:S02]  /*0130*/  UISETP.NE.AND UP0, UPT, UR4, 0x1, UPT ;  /* 0x000000010400788c */ /* 0x000fe4000bf05270 */
[----:B------:R-:W-:-:S02]  /*0140*/  UIMAD.WIDE.U32 UR8, UR6, UR5, URZ ;  /* 0x00000005060872a5 */ /* 0x000fc4000f8e003f */
[----:B------:R-:W-:Y:S02]  /*0150*/  ULDC UR4, c[0x0][0x558] ;  /* 0x0001560000047ab9 */ /* 0x000fe40000000800 */
[----:B------:R-:W-:-:S05]  /*0160*/  UMOV UR10, UR6 ;  /* 0x00000006000a7c82 */ /* 0x000fca0008000000 */
[----:B------:R-:W-:-:S03]  /*0170*/  @UP0 USHF.R.U32.HI UR10, URZ, UR4, UR9 ;  /* 0x000000043f0a0299 */ /* 0x000fc60008011609 */
.L_x_426:
        /* <DEDUP_REMOVED lines=35> */
.L_x_428:
[----:B------:R-:W-:Y:S02]  /*03b0*/  ULDC UR4, c[0x0][0x32c] ;  /* 0x0000cb0000047ab9 */ /* 0x000fe40000000800 */
[----:B------:R-:W-:-:S03]  /*03c0*/  UISETP.NE.AND UP0, UPT, UR9, UR4, UPT ;  /* 0x000000040900728c */ /* 0x000fc6000bf05270 */
[----:B------:R-:W-:Y:S02]  /*03d0*/  ULDC.64 UR4, c[0x0][0x330] ;  /* 0x0000cc0000047ab9 */ /* 0x000fe40000000a00 */
[----:B------:R-:W-:-:S06]  /*03e0*/  UIMAD.WIDE.U32 UR12, UR7, UR4, URZ ;  /* 0x00000004070c72a5 */ /* 0x000fcc000f8e003f */
[----:B------:R-:W-:Y:S02]  /*03f0*/  @UP0 USHF.R.U32.HI UR7, URZ, UR5, UR13 ;  /* 0x000000053f070299 */ /* 0x000fe4000801160d */
.L_x_429:
[----:B------:R-:W-:Y:S02]  /*0400*/  ULDC UR4, c[0x0][0x32c] ;  /* 0x0000cb0000047ab9 */ /* 0x000fe40000000800 */
[----:B------:R-:W-:-:S04]  /*0410*/  UIMAD UR4, UR7, UR4, UR4 ;  /* 0x00000004070472a4 */ /* 0x000fc8000f8e0204 */
[----:B------:R-:W-:-:S04]  /*0420*/  UISETP.LT.AND UP0, UPT, UR6, UR4, UPT ;  /* 0x000000040600728c */ /* 0x000fc8000bf01270 */
[----:B------:R-:W-:Y:S02]  /*0430*/  USEL UR6, UR6, UR4, UP0 ;  /* 0x0000000406067287 */ /* 0x000fe40008000000 */
.L_x_427:
[----:B------:R-:W-:Y:S01]  /*0440*/  UMOV UR14, 0x2f ;  /* 0x0000002f000e7882 */ /* 0x000fe20000000000 */
[----:B------:R-:W-:Y:S01]  /*0450*/  PLOP3.LUT P0, PT, PT, PT, UP2, 0x40, 0x0 ;  /* 0x000000000000781c */ /* 0x000fe20003f0e828 */
[----:B------:R-:W-:Y:S02]  /*0460*/  ULDC UR16, c[0x0][0x1d0] ;  /* 0x0000740000107ab9 */ /* 0x000fe40000000800 */
[----:B------:R-:W-:Y:S02]  /*0470*/  ULDC.64 UR4, c[0x0][0x2c8] ;  /* 0x0000b20000047ab9 */ /* 0x000fe40000000a00 */
[----:B------:R-:W-:Y:S02]  /*0480*/  UIADD3 UR14, UR14, UR16, URZ ;  /* 0x000000100e0e7290 */ /* 0x000fe4000fffe03f */
[----:B------:R-:W-:Y:S02]  /*0490*/  UIMAD.WIDE.U32 UR12, UR17, UR4, URZ ;  /* 0x00000004110c72a5 */ /* 0x000fe4000f8e003f */
[----:B------:R-:W-:-:S02]  /*04a0*/  UIMAD.WIDE UR14, UR14, 0x2aaaaaab, URZ ;  /* 0x2aaaaaab0e0e78a5 */ /* 0x000fc4000f8e023f */
[----:B------:R-:W-:Y:S02]  /*04b0*/  UIADD3 UR6, UR6, 0x2f, URZ ;  /* 0x0000002f06067890 */ /* 0x000fe4000fffe03f */
[----:B------:R-:W-:Y:S02]  /*04c0*/  UMOV UR4, UR17 ;  /* 0x0000001100047c82 */ /* 0x000fe40008000000 */
[----:B------:R-:W-:Y:S02]  /*04d0*/  UIMAD.WIDE UR6, UR6, 0x2aaaaaab, URZ ;  /* 0x2aaaaaab060678a5 */ /* 0x000fe4000f8e023f */
[----:B------:R-:W-:Y:S02]  /*04e0*/  @UP3 UMOV UR9, UR13 ;  /* 0x0000000d00093c82 */ /* 0x000fe40008000000 */
[----:B------:R-:W-:Y:S02]  /*04f0*/  ULDC UR12, c[0x0][0x168] ;  /* 0x00005a00000c7ab9 */ /* 0x000fe40000000800 */
[----:B------:R-:W-:-:S02]  /*0500*/  @UP3 USHF.R.U32.HI UR4, URZ, UR5, UR9 ;  /* 0x000000053f043299 */ /* 0x000fc40008011609 */
[----:B------:R-:W-:Y:S02]  /*0510*/  UMOV UR11, UR15 ;  /* 0x0000000f000b7c82 */ /* 0x000fe40008000000 */
[----:B------:R-:W-:Y:S02]  /*0520*/  UIADD3 UR16, UR16, -UR12, URZ ;  /* 0x8000000c10107290 */ /* 0x000fe4000fffe03f */
[----:B------:R-:W-:Y:S02]  /*0530*/  USHF.R.U32.HI UR6, URZ, 0x1f, UR7 ;  /* 0x0000001f3f067899 */ /* 0x000fe40008011607 */
[----:B------:R-:W-:Y:S02]  /*0540*/  USHF.R.U32.HI UR9, URZ, 0x1f, UR11 ;  /* 0x0000001f3f097899 */ /* 0x000fe4000801160b */
[----:B------:R-:W-:Y:S02]  /*0550*/  UIADD3 UR4, UR16, UR4, URZ ;  /* 0x0000000410047290 */ /* 0x000fe4000fffe03f */
[----:B------:R-:W-:-:S02]  /*0560*/  ULDC UR5, c[0x0][0x324] ;  /* 0x0000c90000057ab9 */ /* 0x000fc40000000800 */
[----:B------:R-:W-:Y:S02]  /*0570*/  ULEA.HI.SX32 UR6, UR7, UR6, 0x1d ;  /* 0x0000000607067291 */ /* 0x000fe4000f8fea3f */
        /* <DEDUP_REMOVED lines=16> */
.L_x_431:
[----:B------:R-:W-:-:S04]  /*0680*/  MOV R2, c[0x0][0x32c] ;  /* 0x0000cb0000027a02 */ /* 0x000fc80000000f00 */
[----:B------:R-:W-:-:S13]  /*0690*/  ISETP.NE.AND P0, PT, R2, 0x1, PT ;  /* 0x000000010200780c */ /* 0x000fda0003f05270 */
[----:B------:R-:W-:-:S05]  /*06a0*/  @P0 IMAD.HI.U32 R2, R0, c[0x0][0x330], RZ ;  /* 0x0000cc0000020a27 */ /* 0x000fca00078e00ff */
[----:B------:R-:W-:-:S05]  /*06b0*/  @P0 SHF.R.U32.HI R0, RZ, c[0x0][0x334], R2 ;  /* 0x0000cd00ff000a19 */ /* 0x000fca0000011602 */
.L_x_432:
[----:B------:R-:W-:-:S05]  /*06c0*/  IMAD R0, R0, c[0x0][0x32c], RZ ;  /* 0x0000cb0000007a24 */ /* 0x000fca00078e02ff */
[----:B------:R-:W-:-:S05]  /*06d0*/  IMNMX R3, R3, R0, !PT ;  /* 0x0000000003037217 */ /* 0x000fca0007800200 */
.L_x_430:
[----:B------:R-:W-:Y:S01]  /*06e0*/  IMAD.HI R0, R3, 0x2aaaaaab, RZ ;  /* 0x2aaaaaab03007827 */ /* 0x000fe200078e02ff */
[----:B------:R-:W-:Y:S02]  /*06f0*/  USHF.R.U32.HI UR5, URZ, 0x10, UR8 ;  /* 0x000000103f057899 */ /* 0x000fe40008011608 */
[----:B------:R-:W-:Y:S02]  /*0700*/  ULDC UR4, c[0x0][0x338] ;  /* 0x0000ce0000047ab9 */ /* 0x000fe40000000800 */
[----:B------:R-:W-:Y:S01]  /*0710*/  SHF.R.U32.HI R2, RZ, 0x1f, R0 ;  /* 0x0000001fff027819 */ /* 0x000fe20000011600 */
[----:B------:R-:W-:-:S03]  /*0720*/  UISETP.NE.AND UP0, UPT, UR5, URZ, UPT ;  /* 0x0000003f0500728c */ /* 0x000fc6000bf05270 */
[----:B------:R-:W-:Y:S01]  /*0730*/  LEA.HI.SX32 R0, R0, R2, 0x1d ;  /* 0x0000000200007211 */ /* 0x000fe200078feaff */
[----:B------:R-:W-:-:S03]  /*0740*/  USEL UR4, UR5, UR4, UP0 ;  /* 0x0000000405047287 */ /* 0x000fc60008000000 */
[----:B------:R-:W-:Y:S01]  /*0750*/  IMNMX R9, RZ, R0, !PT ;  /* 0x00000000ff097217 */ /* 0x000fe20007800200 */
[----:B------:R-:W-:-:S03]  /*0760*/  IMAD.MOV.U32 R0, RZ, RZ, RZ ;  /* 0x000000ffff007224 */ /* 0x000fc600078e00ff */
[----:B------:R-:W-:-:S13]  /*0770*/  ISETP.LT.AND P0, PT, R9, UR6, PT ;  /* 0x0000000609007c0c */ /* 0x000fda000bf01270 */
[----:B------:R-:W-:Y:S05]  /*0780*/  @!P0 BRA `(.L_x_433) ;  /* 0x000001f000008947 */ /* 0x000fea0003800000 */
[----:B------:R-:W-:Y:S01]  /*0790*/  IMAD.U32 R5, RZ, RZ, UR4 ;  /* 0x00000004ff057e24 */ /* 0x000fe2000f8e00ff */
[----:B------:R-:W-:-:S04]  /*07a0*/  UIADD3 UR5, UR4, -0x1, UR6 ;  /* 0xffffffff04057890 */ /* 0x000fc8000fffe006 */
[----:B------:R-:W-:Y:S02]  /*07b0*/  IABS R0, R5 ;  /* 0x0000000500007213 */ /* 0x000fe40000000000 */
[----:B------:R-:W-:-:S03]  /*07c0*/  IADD3 R8, -R9, UR5, RZ ;  /* 0x0000000509087c10 */ /* 0x000fc6000fffe1ff */
        /* <DEDUP_REMOVED lines=9> */
[----:B------:R-:W-:Y:S01]  /*0860*/  IMAD R5, R2, R4, RZ ;  /* 0x0000000402057224 */ /* 0x000fe200078e02ff */
[----:B------:R-:W-:Y:S01]  /*0870*/  MOV R2, RZ ;  /* 0x000000ff00027202 */ /* 0x000fe20000000f00 */
[----:B------:R-:W-:-:S04]  /*0880*/  IMAD.MOV R6, RZ, RZ, -R0 ;  /* 0x000000ffff067224 */ /* 0x000fc800078e0a00 */
[----:B------:R-:W-:-:S04]  /*0890*/  IMAD.HI.U32 R0, R3, R5, R2 ;  /* 0x0000000503007227 */ /* 0x000fc800078e0002 */
[----:B------:R-:W-:Y:S02]  /*08a0*/  IMAD.MOV.U32 R2, RZ, RZ, R7 ;  /* 0x000000ffff027224 */ /* 0x000fe400078e0007 */
[----:B------:R-:W-:Y:S02]  /*08b0*/  IMAD.MOV.U32 R3, RZ, RZ, R6 ;  /* 0x000000ffff037224 */ /* 0x000fe400078e0006 */
[----:B------:R-:W-:-:S04]  /*08c0*/  IMAD.HI.U32 R0, R0, R2, RZ ;  /* 0x0000000200007227 */ /* 0x000fc800078e00ff */
[----:B------:R-:W-:-:S05]  /*08d0*/  IMAD R2, R0, R3, R2 ;  /* 0x0000000300027224 */ /* 0x000fca00078e0202 */
[----:B------:R-:W-:-:S13]  /*08e0*/  ISETP.GT.U32.AND P1, PT, R4, R2, PT ;  /* 0x000000020400720c */ /* 0x000fda0003f24070 */
[-C--:B------:R-:W-:Y:S02]  /*08f0*/  @!P1 IADD3 R2, R2, -R4.reuse, RZ ;  /* 0x8000000402029210 */ /* 0x080fe40007ffe0ff */
[----:B------:R-:W-:Y:S02]  /*0900*/  @!P1 IADD3 R0, R0, 0x1, RZ ;  /* 0x0000000100009810 */ /* 0x000fe40007ffe0ff */
[----:B------:R-:W-:Y:S02]  /*0910*/  ISETP.GE.U32.AND P2, PT, R2, R4, PT ;  /* 0x000000040200720c */ /* 0x000fe40003f46070 */
[----:B------:R-:W-:Y:S02]  /*0920*/  LOP3.LUT R2, R8, UR4, RZ, 0x3c, !PT ;  /* 0x0000000408027c12 */ /* 0x000fe4000f8e3cff */
[----:B------:R-:W-:Y:S02]  /*0930*/  ISETP.NE.AND P1, PT, RZ, UR4, PT ;  /* 0x00000004ff007c0c */ /* 0x000fe4000bf25270 */
[----:B------:R-:W-:-:S07]  /*0940*/  ISETP.GE.AND P0, PT, R2, RZ, PT ;  /* 0x000000ff0200720c */ /* 0x000fce0003f06270 */
[----:B------:R-:W-:-:S06]  /*0950*/  @P2 IADD3 R0, R0, 0x1, RZ ;  /* 0x0000000100002810 */ /* 0x000fcc0007ffe0ff */
[----:B------:R-:W-:Y:S01]  /*0960*/  @!P0 IMAD.MOV R0, RZ, RZ, -R0 ;  /* 0x000000ffff008224 */ /* 0x000fe200078e0a00 */
[----:B------:R-:W-:Y:S02]  /*0970*/  @!P1 LOP3.LUT R0, RZ, UR4, RZ, 0x33, !PT ;  /* 0x00000004ff009c12 */ /* 0x000fe4000f8e33ff */
.L_x_433:
[----:B------:R-:W-:Y:S01]  /*0980*/  ULOP3.LUT UR8, UR8, 0xffff, URZ, 0xc0, !UPT ;  /* 0x0000ffff08087892 */ /* 0x000fe2000f8ec03f */
[----:B------:R-:W-:Y:S01]  /*0990*/  PLOP3.LUT P4, PT, PT, PT, PT, 0x80, 0x0 ;  /* 0x000000000000781c */ /* 0x000fe20003f8f070 */
[----:B------:R-:W-:Y:S01]  /*09a0*/  ULDC.64 UR14, c[0x0][0x118] ;  /* 0x00004600000e7ab9 */ /* 0x000fe20000000a00 */
[----:B------:R-:W-:Y:S01]  /*09b0*/  CS2R R20, SRZ ;  /* 0x0000000000147805 */ /* 0x000fe2000001ff00 */
[----:B------:R-:W-:Y:S01]  /*09c0*/  CS2R R18, SRZ ;  /* 0x0000000000127805 */ /* 0x000fe2000001ff00 */
[----:B------:R-:W-:Y:S01]  /*09d0*/  CS2R R126, SRZ ;  /* 0x00000000007e7805 */ /* 0x000fe2000001ff00 */
[----:B------:R-:W-:Y:S01]  /*09e0*/  IMAD R133, R0, UR8, R9 ;  /* 0x0000000800857c24 */ /* 0x000fe2000f8e0209 */
[----:B------:R-:W-:Y:S01]  /*09f0*/  CS2R R124, SRZ ;  /* 0x00000000007c7805 */ /* 0x000fe2000001ff00 */
[----:B------:R-:W-:Y:S01]  /*0a00*/  CS2R R130, SRZ ;  /* 0x0000000000827805 */ /* 0x000fe2000001ff00 */
[----:B------:R-:W-:Y:S01]  /*0a10*/  CS2R R128, SRZ ;  /* 0x0000000000807805 */ /* 0x000fe2000001ff00 */
[----:B------:R-:W-:Y:S01]  /*0a20*/  IMAD.IADD R0, R133, 0x1, R0 ;  /* 0x0000000185007824 */ /* 0x000fe200078e0200 */
[----:B------:R1:W-:Y:S01]  /*0a30*/  STL [R1], R133 ;  /* 0x0000008501007387 */ /* 0x0003e20000100800 */
        /* <DEDUP_REMOVED lines=63> */
[----:B-1----:R-:W-:Y:S02]  /*0e30*/  ISETP.NE.U32.AND P1, PT, RZ, c[0x0][0x340], PT ;  /* 0x0000d000ff007a0c */ /* 0x002fe40003f25070 */
[----:B------:R-:W-:Y:S01]  /*0e40*/  SHF.R.S32.HI R126, RZ, 0x1f, R132 ;  /* 0x0000001fff7e7819 */ /* 0x000fe20000011484 */
[----:B------:R-:W-:Y:S01]  /*0e50*/  USHF.R.S32.HI UR8, URZ, 0x1f, UR10 ;  /* 0x0000001f3f087899 */ /* 0x000fe2000801140a */
[----:B------:R-:W-:Y:S01]  /*0e60*/  ISETP.NE.AND.EX P1, PT, RZ, c[0x0][0x344], PT, P1 ;  /* 0x0000d100ff007a0c */ /* 0x000fe20003f25310 */
[----:B------:R-:W-:-:S12]  /*0e70*/  ULDC.64 UR4, c[0x0][0x1b8] ;  /* 0x00006e0000047ab9 */ /* 0x000fd80000000a00 */
[----:B------:R-:W-:-:S04]  /*0e80*/  @P1 IMAD.MOV.U32 R2, RZ, RZ, 0x4 ;  /* 0x00000004ff021424 */ /* 0x000fc800078e00ff */
[----:B------:R-:W-:-:S05]  /*0e90*/  @P1 IMAD.WIDE R2, R25, R2, c[0x0][0x340] ;  /* 0x0000d00019021625 */ /* 0x000fca00078e0202 */
[----:B------:R1:W2:Y:S01]  /*0ea0*/  @P1 LDG.E R18, [R2.64] ;  /* 0x0000000e02121981 */ /* 0x0002a2000c1e1900 */
[----:B------:R-:W-:Y:S01]  /*0eb0*/  PLOP3.LUT P2, PT, PT, PT, UP3, 0x80, 0x0 ;  /* 0x000000000000781c */ /* 0x000fe20003f4f038 */
[----:B------:R-:W-:Y:S01]  /*0ec0*/  UIMAD.WIDE.U32 UR6, UR10, UR4, URZ ;  /* 0x000000040a0672a5 */ /* 0x000fe2000f8e003f */
[----:B------:R-:W-:Y:S01]  /*0ed0*/  PLOP3.LUT P0, PT, PT, PT, UP3, 0x80, 0x0 ;  /* 0x000000000000781c */ /* 0x000fe20003f0f038 */
[----:B------:R-:W-:Y:S01]  /*0ee0*/  UIMAD UR4, UR8, UR4, URZ ;  /* 0x00000004080472a4 */ /* 0x000fe2000f8e023f */
[----:B------:R-:W-:Y:S01]  /*0ef0*/  SHF.R.S32.HI R24, RZ, 0x1f, R25 ;  /* 0x0000001fff187819 */ /* 0x000fe20000011419 */
[----:B------:R-:W-:Y:S01]  /*0f00*/  BSSY B0, `(.L_x_435) ;  /* 0x0000075000007945 */ /* 0x000fe20003800000 */
[----:B------:R-:W-:Y:S01]  /*0f10*/  LEA.HI R23, R126, R132, RZ, 0x4 ;  /* 0x000000847e177211 */ /* 0x000fe200078f20ff */
[----:B------:R-:W-:Y:S02]  /*0f20*/  UIMAD UR4, UR10, UR5, UR4 ;  /* 0x000000050a0472a4 */ /* 0x000fe4000f8e0204 */
[----:B------:R-:W-:-:S02]  /*0f30*/  IMAD R12, R24, c[0x0][0x1c0], RZ ;  /* 0x00007000180c7a24 */ /* 0x000fc400078e02ff */
[----:B------:R-:W-:Y:S02]  /*0f40*/  UIADD3 UR4, UR7, UR4, URZ ;  /* 0x0000000407047290 */ /* 0x000fe4000fffe03f */
[C---:B------:R-:W-:Y:S01]  /*0f50*/  IMAD R12, R25.reuse, c[0x0][0x1c4], R12 ;  /* 0x00007100190c7a24 */ /* 0x040fe200078e020c */
[----:B-1----:R-:W-:Y:S02]  /*0f60*/  LEA.HI R2, R126, R132, RZ, 0x3 ;  /* 0x000000847e027211 */ /* 0x002fe400078f18ff */
[----:B------:R-:W-:Y:S01]  /*0f70*/  MOV R3, UR7 ;  /* 0x0000000700037c02 */ /* 0x000fe20008000f00 */
[----:B------:R-:W-:Y:S01]  /*0f80*/  IMAD.U32 R3, RZ, RZ, UR4 ;  /* 0x00000004ff037e24 */ /* 0x000fe2000f8e00ff */
[----:B------:R-:W-:Y:S01]  /*0f90*/  LOP3.LUT R0, R2, 0xfffffff8, RZ, 0xc0, !PT ;  /* 0xfffffff802007812 */ /* 0x000fe200078ec0ff */
[----:B------:R-:W-:Y:S01]  /*0fa0*/  ULDC.64 UR4, c[0x0][0x210] ;  /* 0x0000840000047ab9 */ /* 0x000fe20000000a00 */
[----:B------:R-:W-:Y:S01]  /*0fb0*/  SHF.R.S32.HI R19, RZ, 0x3, R2 ;  /* 0x00000003ff137819 */ /* 0x000fe20000011402 */
[----:B------:R-:W-:Y:S01]  /*0fc0*/  IMAD.U32 R2, RZ, RZ, UR6 ;  /* 0x00000006ff027e24 */ /* 0x000fe2000f8e00ff */
[----:B------:R-:W-:Y:S01]  /*0fd0*/  ULDC.64 UR6, c[0x0][0x1e8] ;  /* 0x00007a0000067ab9 */ /* 0x000fe20000000a00 */
[----:B------:R-:W-:Y:S01]  /*0fe0*/  IMAD.IADD R26, R132, 0x1, -R0 ;  /* 0x00000001841a7824 */ /* 0x000fe200078e0a00 */
[----:B------:R-:W-:Y:S01]  /*0ff0*/  SHF.R.S32.HI R4, RZ, 0x1f, R19 ;  /* 0x0000001fff047819 */ /* 0x000fe20000011413 */
[----:B------:R-:W-:Y:S01]  /*1000*/  IMAD.WIDE.U32 R2, R25, c[0x0][0x1c0], R2 ;  /* 0x0000700019027a25 */ /* 0x000fe200078e0002 */
[----:B------:R-:W-:-:S02]  /*1010*/  UIMAD UR6, UR8, UR6, URZ ;  /* 0x00000006080672a4 */ /* 0x000fc4000f8e023f */
[C---:B------:R-:W-:Y:S01]  /*1020*/  SHF.L.U32 R10, R26.reuse, 0x3, RZ ;  /* 0x000000031a0a7819 */ /* 0x040fe200000006ff */
[----:B------:R-:W-:Y:S01]  /*1030*/  IMAD R0, R26, 0x10, R19 ;  /* 0x000000101a007824 */ /* 0x000fe200078e0213 */
[----:B------:R-:W-:Y:S01]  /*1040*/  UIMAD UR4, UR8, UR4, URZ ;  /* 0x00000004080472a4 */ /* 0x000fe2000f8e023f */
[----:B------:R-:W-:Y:S01]  /*1050*/  IMAD R5, R4, c[0x0][0x1e0], RZ ;  /* 0x0000780004057a24 */ /* 0x000fe200078e02ff */
[----:B------:R-:W-:Y:S01]  /*1060*/  SHF.R.S32.HI R11, RZ, 0x1f, R10 ;  /* 0x0000001fff0b7819 */ /* 0x000fe2000001140a */
[----:B------:R-:W-:Y:S01]  /*1070*/  IMAD.IADD R3, R3, 0x1, R12 ;  /* 0x0000000103037824 */ /* 0x000fe200078e020c */
[----:B------:R-:W-:Y:S01]  /*1080*/  IADD3 R9, R0, UR17, RZ ;  /* 0x0000001100097c10 */ /* 0x000fe2000fffe0ff */
[C---:B------:R-:W-:Y:S01]  /*1090*/  IMAD R14, R19.reuse, c[0x0][0x1e4], R5 ;  /* 0x00007900130e7a24 */ /* 0x040fe200078e0205 */
[----:B------:R-:W-:Y:S01]  /*10a0*/  UIMAD UR6, UR10, UR7, UR6 ;  /* 0x000000070a0672a4 */ /* 0x000fe2000f8e0206 */
[----:B------:R-:W-:Y:S01]  /*10b0*/  IMAD.WIDE.U32 R6, R19, c[0x0][0x1e0], R10 ;  /* 0x0000780013067a25 */ /* 0x000fe200078e000a */
[----:B------:R-:W-:Y:S01]  /*10c0*/  UIMAD UR4, UR10, UR5, UR4 ;  /* 0x000000050a0472a4 */ /* 0x000fe2000f8e0204 */
[----:B------:R-:W-:-:S02]  /*10d0*/  ISETP.GE.AND P4, PT, R10, c[0x0][0x1d4], PT ;  /* 0x000075000a007a0c */ /* 0x000fc40003f86270 */
[----:B------:R-:W-:Y:S01]  /*10e0*/  @P2 IMAD.HI.U32 R0, R9, c[0x0][0x2c8], RZ ;  /* 0x0000b20009002a27 */ /* 0x000fe200078e00ff */
[----:B------:R-:W-:-:S03]  /*10f0*/  ULDC UR5, c[0x0][0x2c4] ;  /* 0x0000b10000057ab9 */ /* 0x000fc60000000800 */
[--C-:B------:R-:W-:Y:S01]  /*1100*/  IMAD.MOV.U32 R8, RZ, RZ, R9.reuse ;  /* 0x000000ffff087224 */ /* 0x100fe200078e0009 */
[----:B------:R-:W-:Y:S01]  /*1110*/  @P0 SHF.R.U32.HI R8, RZ, c[0x0][0x2cc], R0 ;  /* 0x0000b300ff080a19 */ /* 0x000fe20000011600 */
[----:B------:R-:W-:Y:S02]  /*1120*/  IMAD.SHL.U32 R0, R19, 0x40, RZ ;  /* 0x0000004013007824 */ /* 0x000fe400078e00ff */
[----:B------:R-:W-:Y:S02]  /*1130*/  IMAD.IADD R7, R7, 0x1, R14 ;  /* 0x0000000107077824 */ /* 0x000fe400078e020e */
[----:B------:R-:W-:Y:S01]  /*1140*/  IMAD.MOV R12, RZ, RZ, -R8 ;  /* 0x000000ffff0c7224 */ /* 0x000fe200078e0a08 */
[----:B------:R-:W-:Y:S01]  /*1150*/  LOP3.LUT R0, R0, 0x1c0, RZ, 0xc0, !PT ;  /* 0x000001c000007812 */ /* 0x000fe200078ec0ff */
[----:B------:R-:W-:Y:S02]  /*1160*/  IMAD R4, R4, c[0x0][0x208], RZ ;  /* 0x0000820004047a24 */ /* 0x000fe400078e02ff */
[----:B------:R-:W-:Y:S01]  /*1170*/  IMAD R12, R12, c[0x0][0x2c4], R9 ;  /* 0x0000b1000c0c7a24 */ /* 0x000fe200078e0209 */
[----:B------:R-:W-:Y:S01]  /*1180*/  LOP3.LUT R13, R0, 0x38, R10, 0xf8, !PT ;  /* 0x00000038000d7812 */ /* 0x000fe200078ef80a */
[----:B------:R-:W-:Y:S01]  /*1190*/  IMAD.WIDE.U32 R2, R8, c[0x0][0x1b0], R2 ;  /* 0x00006c0008027a25 */ /* 0x000fe200078e0002 */
[----:B------:R-:W-:-:S03]  /*11a0*/  SHF.R.U32.HI R0, RZ, 0x3, R0 ;  /* 0x00000003ff007819 */ /* 0x000fc60000011600 */
[----:B------:R-:W-:Y:S01]  /*11b0*/  IMAD R15, R19, c[0x0][0x20c], R4 ;  /* 0x00008300130f7a24 */ /* 0x000fe200078e0204 */
[----:B------:R-:W-:Y:S01]  /*11c0*/  LOP3.LUT R20, R13, R0, RZ, 0x3c, !PT ;  /* 0x000000000d147212 */ /* 0x000fe200078e3cff */
[----:B------:R-:W-:Y:S01]  /*11d0*/  IMAD.U32 R0, RZ, RZ, UR10 ;  /* 0x0000000aff007e24 */ /* 0x000fe2000f8e00ff */
[----:B------:R-:W-:Y:S01]  /*11e0*/  SHF.R.S32.HI R13, RZ, 0x1f, R8 ;  /* 0x0000001fff0d7819 */ /* 0x000fe20000011408 */
[----:B------:R-:W-:-:S04]  /*11f0*/  IMAD.WIDE.U32 R4, R19, c[0x0][0x208], R10 ;  /* 0x0000820013047a25 */ /* 0x000fc800078e000a */
[----:B------:R-:W-:Y:S01]  /*1200*/  IMAD.WIDE.U32 R6, R0, c[0x0][0x1e8], R6 ;  /* 0x00007a0000067a25 */ /* 0x000fe200078e0006 */
[----:B------:R-:W-:Y:S02]  /*1210*/  LOP3.LUT R0, R23, 0xfffffff0, RZ, 0xc0, !PT ;  /* 0xfffffff017007812 */ /* 0x000fe400078ec0ff */
[----:B------:R-:W-:Y:S01]  /*1220*/  IADD3 R5, R5, R15, RZ ;  /* 0x0000000f05057210 */ /* 0x000fe20007ffe0ff */
[----:B------:R-:W-:Y:S01]  /*1230*/  IMAD R9, R13, c[0x0][0x1b0], RZ ;  /* 0x00006c000d097a24 */ /* 0x000fe200078e02ff */
[----:B------:R-:W-:Y:S01]  /*1240*/  IADD3 R7, R7, UR6, RZ ;  /* 0x0000000607077c10 */ /* 0x000fe2000fffe0ff */
[----:B------:R-:W-:Y:S01]  /*1250*/  IMAD.IADD R0, R132, 0x1, -R0 ;  /* 0x0000000184007824 */ /* 0x000fe200078e0a00 */
[----:B------:R-:W-:Y:S01]  /*1260*/  IADD3 R15, R19, UR17, RZ ;  /* 0x00000011130f7c10 */ /* 0x000fe2000fffe0ff */
[----:B------:R-:W-:Y:S01]  /*1270*/  IMAD R9, R8, c[0x0][0x1b4], R9 ;  /* 0x00006d0008097a24 */ /* 0x000fe200078e0209 */
[----:B------:R-:W-:Y:S01]  /*1280*/  SHF.R.S32.HI R8, RZ, 0x1f, R12 ;  /* 0x0000001fff087819 */ /* 0x000fe2000001140c */
[----:B------:R-:W-:-:S02]  /*1290*/  IMAD.U32 R13, RZ, RZ, UR10 ;  /* 0x0000000aff0d7e24 */ /* 0x000fc4000f8e00ff */
[----:B------:R-:W-:Y:S01]  /*12a0*/  IMAD.SHL.U32 R14, R26, 0x8, RZ ;  /* 0x000000081a0e7824 */ /* 0x000fe200078e00ff */
[----:B------:R-:W-:Y:S01]  /*12b0*/  IADD3 R3, R3, R9, RZ ;  /* 0x0000000903037210 */ /* 0x000fe20007ffe0ff */
[----:B------:R-:W-:Y:S01]  /*12c0*/  IMAD R8, R8, c[0x0][0x1a8], RZ ;  /* 0x00006a0008087a24 */ /* 0x000fe200078e02ff */
[----:B------:R-:W-:Y:S01]  /*12d0*/  SHF.R.S32.HI R9, RZ, 0x1f, R0 ;  /* 0x0000001fff097819 */ /* 0x000fe20000011400 */
[----:B------:R-:W-:Y:S01]  /*12e0*/  IMAD.WIDE.U32 R4, R13, c[0x0][0x210], R4 ;  /* 0x000084000d047a25 */ /* 0x000fe200078e0004 */
[----:B------:R-:W-:Y:S02]  /*12f0*/  ISETP.GE.AND P6, PT, R14, c[0x0][0x198], PT ;  /* 0x000066000e007a0c */ /* 0x000fe40003fc6270 */
        /* <DEDUP_REMOVED lines=13> */
[----:B------:R1:W3:Y:S01]  /*13d0*/  SHFL.IDX PT, R8, R17, RZ, 0x181f ;  /* 0x00181fff11087589 */ /* 0x0002e200000e0000 */
[----:B------:R-:W-:Y:S01]  /*13e0*/  ISETP.GE.AND P5, PT, R15, UR4, PT ;  /* 0x000000040f007c0c */ /* 0x000fe2000bfa6270 */
[----:B------:R-:W-:Y:S01]  /*13f0*/  IMAD.SHL.U32 R13, R13, 0x8, RZ ;  /* 0x000000080d0d7824 */ /* 0x000fe200078e00ff */
[----:B------:R-:W-:-:S04]  /*1400*/  LEA.HI.X R16, R2, c[0x0][0x164], R0, 0x1, P0 ;  /* 0x0000590002107a11 */ /* 0x000fc800000f0c00 */
[----:B------:R-:W-:Y:S01]  /*1410*/  LOP3.LUT R13, R20, 0xfffffe00, R13, 0xf8, !PT ;  /* 0xfffffe00140d7812 */ /* 0x000fe200078ef80d */
[----:B------:R1:W4:Y:S01]  /*1420*/  SHFL.IDX PT, R9, R16, RZ, 0x181f ;  /* 0x00181fff10097589 */ /* 0x00032200000e0000 */
[----:B--2---:R-:W-:Y:S01]  /*1430*/  @P1 SHF.R.S32.HI R3, RZ, 0x1f, R18 ;  /* 0x0000001fff031819 */ /* 0x004fe20000011412 */
[----:B------:R-:W-:Y:S02]  /*1440*/  @!P1 IMAD.MOV.U32 R3, RZ, RZ, R24 ;  /* 0x000000ffff039224 */ /* 0x000fe400078e0018 */
[----:B------:R-:W-:Y:S01]  /*1450*/  @P1 IMAD.MOV.U32 R2, RZ, RZ, R18 ;  /* 0x000000ffff021224 */ /* 0x000fe200078e0012 */
[----:B------:R-:W-:Y:S01]  /*1460*/  @!P1 MOV R2, R25 ;  /* 0x0000001900029202 */ /* 0x000fe20000000f00 */
[C---:B------:R-:W-:Y:S01]  /*1470*/  IMAD R12, R3.reuse, c[0x0][0x1f0], RZ ;  /* 0x00007c00030c7a24 */ /* 0x040fe200078e02ff */
[----:B------:R-:W-:Y:S01]  /*1480*/  IADD3 R18, R14, 0x40, RZ ;  /* 0x000000400e127810 */ /* 0x000fe20007ffe0ff */
[----:B------:R-:W-:Y:S01]  /*1490*/  IMAD R0, R3, c[0x0][0x218], RZ ;  /* 0x0000860003007a24 */ /* 0x000fe200078e02ff */
[----:B------:R-:W-:Y:S01]  /*14a0*/  MOV R25, 0x20 ;  /* 0x0000002000197802 */ /* 0x000fe20000000f00 */
[----:B------:R-:W-:Y:S01]  /*14b0*/  IMAD R12, R2, c[0x0][0x1f4], R12 ;  /* 0x00007d00020c7a24 */ /* 0x000fe200078e020c */
[----:B------:R-:W-:Y:S01]  /*14c0*/  ISETP.GE.AND P0, PT, R18, c[0x0][0x198], PT ;  /* 0x0000660012007a0c */ /* 0x000fe20003f06270 */
[----:B------:R-:W-:-:S02]  /*14d0*/  IMAD R0, R2, c[0x0][0x21c], R0 ;  /* 0x0000870002007a24 */ /* 0x000fc400078e0200 */
[----:B------:R-:W-:Y:S01]  /*14e0*/  IMAD.WIDE.U32 R30, R2, c[0x0][0x1f0], R6 ;  /* 0x00007c00021e7a25 */ /* 0x000fe200078e0006 */
[----:B------:R-:W-:-:S03]  /*14f0*/  R2P PR, R21, 0x6 ;  /* 0x0000000615007804 */ /* 0x000fc60000000000 */
[----:B------:R-:W-:Y:S01]  /*1500*/  IMAD.WIDE.U32 R78, R2, c[0x0][0x218], R4 ;  /* 0x00008600024e7a25 */ /* 0x000fe200078e0004 */
[----:B------:R-:W-:Y:S01]  /*1510*/  IADD3 R33, R31, R12, RZ ;  /* 0x0000000c1f217210 */ /* 0x000fe20007ffe0ff */
[----:B------:R1:W-:Y:S01]  /*1520*/  STL.64 [R1+0x40], R30 ;  /* 0x0000401e01007387 */ /* 0x0003e20000100a00 */
[----:B------:R-:W-:Y:S01]  /*1530*/  SEL R2, R25, 0xffffffe0, !P2 ;  /* 0xffffffe019027807 */ /* 0x000fe20005000000 */
[----:B------:R-:W-:Y:S02]  /*1540*/  IMAD.IADD R29, R79, 0x1, R0 ;  /* 0x000000014f1d7824 */ /* 0x000fe400078e0200 */
[----:B------:R1:W-:Y:S01]  /*1550*/  STL.64 [R1+0x48], R78 ;  /* 0x0000484e01007387 */ /* 0x0003e20000100a00 */
[----:B------:R-:W-:-:S03]  /*1560*/  IMAD.MOV.U32 R24, RZ, RZ, 0x10 ;  /* 0x00000010ff187424 */ /* 0x000fc600078e00ff */
[----:B------:R1:W-:Y:S02]  /*1570*/  STL [R1+0x34], R29 ;  /* 0x0000341d01007387 */ /* 0x0003e40000100800 */
[----:B------:R-:W-:Y:S02]  /*1580*/  SEL R3, R24, 0xfffffff0, !P1 ;  /* 0xfffffff018037807 */ /* 0x000fe40004800000 */
[----:B------:R1:W-:Y:S01]  /*1590*/  STL [R1+0x3c], R33 ;  /* 0x00003c2101007387 */ /* 0x0003e20000100800 */
[----:B------:R-:W-:Y:S05]  /*15a0*/  @P5 BRA `(.L_x_436) ;  /* 0x000000a000005947 */ /* 0x000fea0003800000 */
[----:B---34-:R-:W-:Y:S02]  /*15b0*/  SHF.R.S32.HI R0, RZ, 0x1f, R18 ;  /* 0x0000001fff007819 */ /* 0x018fe40000011412 */
[----:B------:R-:W-:Y:S02]  /*15c0*/  LEA R4, P1, R14, R8, 0x1 ;  /* 0x000000080e047211 */ /* 0x000fe400078208ff */
[----:B------:R-:W-:Y:S02]  /*15d0*/  LEA.HI R0, R0, R18, RZ, 0x3 ;  /* 0x0000001200007211 */ /* 0x000fe400078f18ff */
[----:B------:R-:W-:-:S02]  /*15e0*/  LEA.HI.X R5, R14, R9, R11, 0x1, P1 ;  /* 0x000000090e057211 */ /* 0x000fc400008f0c0b */
[----:B------:R-:W-:Y:S01]  /*15f0*/  LOP3.LUT R6, R0, 0xfffffff8, RZ, 0xc0, !PT ;  /* 0xfffffff800067812 */ /* 0x000fe200078ec0ff */
[----:B------:R-:W-:-:S04]  /*1600*/  IMAD.SHL.U32 R0, R13, 0x2, RZ ;  /* 0x000000020d007824 */ /* 0x000fc800078e00ff */
[----:B------:R-:W-:Y:S01]  /*1610*/  IMAD.WIDE R8, R6, 0x2, R8 ;  /* 0x0000000206087825 */ /* 0x000fe200078e0208 */
[----:B------:R-:W-:Y:S01]  /*1620*/  @!PT LDS RZ, [RZ] ;  /* 0x00000000fffff984 */ /* 0x000fe20000000800 */
[----:B------:R2:W-:Y:S04]  /*1630*/  LDGSTS.E.BYPASS.LTC128B.128 [R0+0x6100], [R4.64], !P6 ;  /* 0x0610000004007fae */ /* 0x0005e8000f101d4e */
[----:B------:R2:W-:Y:S02]  /*1640*/  LDGSTS.E.BYPASS.LTC128B.128 [R0+0xa100], [R8.64], !P0 ;  /* 0x0a10000008007fae */ /* 0x0005e4000c101d4e */
.L_x_436:
[----:B---34-:R-:W-:Y:S05]  /*1650*/  BSYNC B0 ;  /* 0x0000000000007941 */ /* 0x018fea0003800000 */
.L_x_435:
[----:B--2---:R-:W-:Y:S01]  /*1660*/  IADD3 R0, R15, 0x10, RZ ;  /* 0x000000100f007810 */ /* 0x004fe20007ffe0ff */
[----:B------:R2:W3:Y:S01]  /*1670*/  SHFL.IDX PT, R5, R16, 0x1, 0x181f ;  /* 0x00381f0010057f89 */ /* 0x0004e200000e0000 */
[----:B------:R-:W-:Y:S02]  /*1680*/  BSSY B0, `(.L_x_437) ;  /* 0x000000e000007945 */ /* 0x000fe40003800000 */
[----:B------:R-:W-:Y:S01]  /*1690*/  ISETP.GE.AND P1, PT, R0, UR4, PT ;  /* 0x0000000400007c0c */ /* 0x000fe2000bf26270 */
[----:B------:R2:W4:-:S12]  /*16a0*/  SHFL.IDX PT, R4, R17, 0x1, 0x181f ;  /* 0x00381f0011047f89 */ /* 0x00051800000e0000 */
[----:B------:R-:W-:Y:S05]  /*16b0*/  @P1 BRA `(.L_x_438) ;  /* 0x000000a000001947 */ /* 0x000fea0003800000 */
[----:B------:R-:W-:Y:S02]  /*16c0*/  SHF.R.S32.HI R0, RZ, 0x1f, R18 ;  /* 0x0000001fff007819 */ /* 0x000fe40000011412 */
[----:B----4-:R-:W-:Y:S02]  /*16d0*/  LEA R6, P1, R14, R4, 0x1 ;  /* 0x000000040e067211 */ /* 0x010fe400078208ff */
        /* <DEDUP_REMOVED lines=8> */
.L_x_438:
[----:B------:R-:W-:Y:S05]  /*1760*/  BSYNC B0 ;  /* 0x0000000000007941 */ /* 0x000fea0003800000 */
.L_x_437:
[----:B---3--:R-:W-:Y:S01]  /*1770*/  IADD3 R0, R15, 0x20, RZ ;  /* 0x000000200f007810 */ /* 0x008fe20007ffe0ff */
[----:B------:R3:W1:Y:S01]  /*1780*/  SHFL.IDX PT, R5, R16, 0x2, 0x181f ;  /* 0x00581f0010057f89 */ /* 0x00066200000e0000 */
[----:B------:R-:W-:Y:S02]  /*1790*/  BSSY B0, `(.L_x_439) ;  /* 0x000000e000007945 */ /* 0x000fe40003800000 */
[----:B------:R-:W-:Y:S01]  /*17a0*/  ISETP.GE.AND P1, PT, R0, UR4, PT ;  /* 0x0000000400007c0c */ /* 0x000fe2000bf26270 */
[----:B----4-:R3:W4:-:S12]  /*17b0*/  SHFL.IDX PT, R4, R17, 0x2, 0x181f ;  /* 0x00581f0011047f89 */ /* 0x01071800000e0000 */
[----:B------:R-:W-:Y:S05]  /*17c0*/  @P1 BRA `(.L_x_440) ;  /* 0x000000a000001947 */ /* 0x000fea0003800000 */
[----:B------:R-:W-:Y:S02]  /*17d0*/  SHF.R.S32.HI R0, RZ, 0x1f, R18 ;  /* 0x0000001fff007819 */ /* 0x000fe40000011412 */
[----:B----4-:R-:W-:Y:S02]  /*17e0*/  LEA R6, P1, R14, R4, 0x1 ;  /* 0x000000040e067211 */ /* 0x010fe400078208ff */
        /* <DEDUP_REMOVED lines=8> */
.L_x_440:
[----:B------:R-:W-:Y:S05]  /*1870*/  BSYNC B0 ;  /* 0x0000000000007941 */ /* 0x000fea0003800000 */
.L_x_439:
[----:B-1----:R-:W-:Y:S01]  /*1880*/  IADD3 R0, R15, 0x30, RZ ;  /* 0x000000300f007810 */ /* 0x002fe20007ffe0ff */
[----:B------:R1:W2:Y:S01]  /*1890*/  SHFL.IDX PT, R5, R16, 0x3, 0x181f ;  /* 0x00781f0010057f89 */ /* 0x0002a200000e0000 */
[----:B------:R-:W-:Y:S02]  /*18a0*/  BSSY B0, `(.L_x_441) ;  /* 0x000000e000007945 */ /* 0x000fe40003800000 */
[----:B------:R-:W-:Y:S01]  /*18b0*/  ISETP.GE.AND P1, PT, R0, UR4, PT ;  /* 0x0000000400007c0c */ /* 0x000fe2000bf26270 */
[----:B----4-:R1:W4:-:S12]  /*18c0*/  SHFL.IDX PT, R4, R17, 0x3, 0x181f ;  /* 0x00781f0011047f89 */ /* 0x01031800000e0000 */
[----:B------:R-:W-:Y:S05]  /*18d0*/  @P1 BRA `(.L_x_442) ;  /* 0x000000a000001947 */ /* 0x000fea0003800000 */
[----:B------:R-:W-:Y:S02]  /*18e0*/  SHF.R.S32.HI R0, RZ, 0x1f, R18 ;  /* 0x0000001fff007819 */ /* 0x000fe40000011412 */
[----:B----4-:R-:W-:Y:S02]  /*18f0*/  LEA R6, P1, R14, R4, 0x1 ;  /* 0x000000040e067211 */ /* 0x010fe400078208ff */
        /* <DEDUP_REMOVED lines=8> */
.L_x_442:
[----:B------:R-:W-:Y:S05]  /*1980*/  BSYNC B0 ;  /* 0x0000000000007941 */ /* 0x000fea0003800000 */
.L_x_441:
[----:B--2---:R-:W-:Y:S01]  /*1990*/  IADD3 R0, R15, 0x40, RZ ;  /* 0x000000400f007810 */ /* 0x004fe20007ffe0ff */
        /* <DEDUP_REMOVED lines=15> */
.L_x_444:
[----:B------:R-:W-:Y:S05]  /*1a90*/  BSYNC B0 ;  /* 0x0000000000007941 */ /* 0x000fea0003800000 */
.L_x_443:
        /* <DEDUP_REMOVED lines=16> */
.L_x_446:
[----:B------:R-:W-:Y:S05]  /*1ba0*/  BSYNC B0 ;  /* 0x0000000000007941 */ /* 0x000fea0003800000 */
.L_x_445:
        /* <DEDUP_REMOVED lines=16> */
.L_x_448:
[----:B------:R-:W-:Y:S05]  /*1cb0*/  BSYNC B0 ;  /* 0x0000000000007941 */ /* 0x000fea0003800000 */
.L_x_447:
[----:B-1--4-:R-:W1:Y:S01]  /*1cc0*/  SHFL.IDX PT, R4, R17, 0x7, 0x181f ;  /* 0x00f81f0011047f89 */ /* 0x012e6200000e0000 */
[----:B------:R-:W-:Y:S01]  /*1cd0*/  IADD3 R0, R15, 0x70, RZ ;  /* 0x000000700f007810 */ /* 0x000fe20007ffe0ff */
[----:B------:R-:W-:Y:S01]  /*1ce0*/  IMAD.MOV.U32 R8, RZ, RZ, 0x30 ;  /* 0x00000030ff087424 */ /* 0x000fe200078e00ff */
[----:B------:R-:W-:Y:S01]  /*1cf0*/  IADD3 R122, R242, -0x1, RZ ;  /* 0xfffffffff27a7810 */ /* 0x000fe20007ffe0ff */
[----:B------:R-:W4:Y:S01]  /*1d00*/  SHFL.IDX PT, R5, R16, 0x7, 0x181f ;  /* 0x00f81f0010057f89 */ /* 0x000f2200000e0000 */
[----:B------:R-:W-:Y:S01]  /*1d10*/  ISETP.GE.AND P1, PT, R0, UR4, PT ;  /* 0x0000000400007c0c */ /* 0x000fe2000bf26270 */
[----:B------:R-:W-:Y:S01]  /*1d20*/  IMAD R24, R242, -0x30, R8 ;  /* 0xffffffd0f2187824 */ /* 0x000fe200078e0208 */
[----:B------:R-:W-:Y:S01]  /*1d30*/  SHF.R.S32.HI R27, RZ, 0x1f, R122 ;  /* 0x0000001fff1b7819 */ /* 0x000fe2000001147a */
[----:B------:R-:W-:Y:S01]  /*1d40*/  IMAD.SHL.U32 R243, R13, 0x2, RZ ;  /* 0x000000020df37824 */ /* 0x000fe200078e00ff */
[----:B------:R-:W-:Y:S01]  /*1d50*/  ULDC.64 UR6, c[0x0][0x1e0] ;  /* 0x0000780000067ab9 */ /* 0x000fe20000000a00 */
[----:B------:R-:W-:Y:S01]  /*1d60*/  IMAD R9, R8, c[0x0][0x1e4], RZ ;  /* 0x0000790008097a24 */ /* 0x000fe200078e02ff */
[----:B------:R-:W-:Y:S01]  /*1d70*/  IADD3 R25, R24, c[0x0][0x1d0], -R19 ;  /* 0x0000740018197a10 */ /* 0x000fe20007ffe813 */
[----:B------:R-:W-:Y:S01]  /*1d80*/  IMAD.WIDE.U32 R128, R8, c[0x0][0x1e0], RZ ;  /* 0x0000780008807a25 */ /* 0x000fe200078e00ff */
[----:B------:R-:W-:Y:S01]  /*1d90*/  UIMAD.WIDE.U32 UR12, UR6, 0x20, URZ ;  /* 0x00000020060c78a5 */ /* 0x000fe2000f8e003f */
[----:B------:R-:W-:Y:S01]  /*1da0*/  LEA.HI R124, R126, R132, RZ, 0x5 ;  /* 0x000000847e7c7211 */ /* 0x000fe200078f28ff */
[----:B------:R-:W-:Y:S01]  /*1db0*/  USHF.L.U32 UR8, UR7, 0x5, URZ ;  /* 0x0000000507087899 */ /* 0x000fe2000800063f */
[----:B------:R-:W-:Y:S01]  /*1dc0*/  IMAD.IADD R125, R129, 0x1, R9 ;  /* 0x00000001817d7824 */ /* 0x000fe200078e0209 */
[C---:B------:R-:W-:Y:S01]  /*1dd0*/  ISETP.GE.AND P5, PT, R25.reuse, 0x11, PT ;  /* 0x000000111900780c */ /* 0x040fe20003fa6270 */
[----:B------:R-:W-:Y:S01]  /*1de0*/  IMAD.MOV.U32 R130, RZ, RZ, R32 ;  /* 0x000000ffff827224 */ /* 0x000fe200078e0020 */
[----:B------:R-:W-:Y:S01]  /*1df0*/  @!P1 SHF.R.S32.HI R0, RZ, 0x1f, R18 ;  /* 0x0000001fff009819 */ /* 0x000fe20000011412 */
[----:B------:R-:W-:Y:S01]  /*1e00*/  IMAD.MOV.U32 R131, RZ, RZ, R33 ;  /* 0x000000ffff837224 */ /* 0x000fe200078e0021 */
[----:B------:R-:W-:Y:S01]  /*1e10*/  UIADD3 UR8, UR13, UR8, URZ ;  /* 0x000000080d087290 */ /* 0x000fe2000fffe03f */
[----:B------:R-:W-:Y:S01]  /*1e20*/  IMAD.MOV.U32 R130, RZ, RZ, R30 ;  /* 0x000000ffff827224 */ /* 0x000fe200078e001e */
[----:B------:R-:W-:Y:S01]  /*1e30*/  @!P1 LEA.HI R0, R0, R18, RZ, 0x3 ;  /* 0x0000001200009211 */ /* 0x000fe200078f18ff */
[----:B------:R-:W-:Y:S01]  /*1e40*/  IMAD.MOV.U32 R10, RZ, RZ, c[0x0][0x1e0] ;  /* 0x00007800ff0a7624 */ /* 0x000fe200078e00ff */
[----:B-1----:R-:W-:Y:S01]  /*1e50*/  @!P1 LEA R6, P2, R14, R4, 0x1 ;  /* 0x000000040e069211 */ /* 0x002fe200078408ff */
[----:B------:R-:W-:Y:S01]  /*1e60*/  IMAD.MOV.U32 R76, RZ, RZ, R28 ;  /* 0x000000ffff4c7224 */ /* 0x000fe200078e001c */
[----:B------:R-:W-:Y:S01]  /*1e70*/  @!P1 LOP3.LUT R0, R0, 0xfffffff8, RZ, 0xc0, !PT ;  /* 0xfffffff800009812 */ /* 0x000fe200078ec0ff */
[----:B------:R-:W-:Y:S01]  /*1e80*/  IMAD.MOV.U32 R77, RZ, RZ, R29 ;  /* 0x000000ffff4d7224 */ /* 0x000fe200078e001d */
[----:B----4-:R-:W-:Y:S01]  /*1e90*/  @!P1 LEA.HI.X R7, R14, R5, R11, 0x1, P2 ;  /* 0x000000050e079211 */ /* 0x010fe200010f0c0b */
[----:B------:R-:W-:Y:S01]  /*1ea0*/  IMAD.MOV.U32 R76, RZ, RZ, R78 ;  /* 0x000000ffff4c7224 */ /* 0x000fe200078e004e */
[C---:B------:R-:W-:Y:S01]  /*1eb0*/  ISETP.GE.AND P2, PT, R25.reuse, 0x21, PT ;  /* 0x000000211900780c */ /* 0x040fe20003f46270 */
[----:B------:R-:W-:Y:S01]  /*1ec0*/  @!P1 IMAD.WIDE R4, R0, 0x2, R4 ;  /* 0x0000000200049825 */ /* 0x000fe200078e0204 */
[----:B------:R-:W-:Y:S01]  /*1ed0*/  SHF.R.S32.HI R11, RZ, 0x4, R23 ;  /* 0x00000004ff0b7819 */ /* 0x000fe20000011417 */
[----:B------:R-:W-:Y:S01]  /*1ee0*/  @!PT LDS RZ, [RZ] ;  /* 0x00000000fffff984 */ /* 0x000fe20000000800 */
[----:B------:R1:W-:Y:S01]  /*1ef0*/  @!P1 LDGSTS.E.BYPASS.LTC128B.128 [R243+0x9900], [R6.64], !P6 ;  /* 0x0990000006f39fae */ /* 0x0003e2000f101d4e */
[----:B------:R-:W-:Y:S01]  /*1f00*/  ISETP.GE.AND P6, PT, R25, 0x1, PT ;  /* 0x000000011900780c */ /* 0x000fe20003fc6270 */
[----:B------:R-:W-:Y:S01]  /*1f10*/  IMAD R0, R125, R122, RZ ;  /* 0x0000007a7d007224 */ /* 0x000fe200078e02ff */
[----:B------:R-:W-:Y:S01]  /*1f20*/  LEA.HI R12, R23, R11, RZ, 0x1 ;  /* 0x0000000b170c7211 */ /* 0x000fe200078f08ff */
[----:B------:R4:W-:Y:S01]  /*1f30*/  @!P1 LDGSTS.E.BYPASS.LTC128B.128 [R243+0xd900], [R4.64], !P0 ;  /* 0x0d90000004f39fae */ /* 0x0009e2000c101d4e */
[----:B------:R-:W-:Y:S01]  /*1f40*/  SHF.R.S32.HI R123, RZ, 0x5, R124 ;  /* 0x00000005ff7b7819 */ /* 0x000fe2000001147c */
[----:B------:R-:W-:Y:S01]  /*1f50*/  IMAD R0, R27, R128, R0 ;  /* 0x000000801b007224 */ /* 0x000fe200078e0200 */
[----:B------:R-:W-:Y:S01]  /*1f60*/  ULDC.64 UR4, c[0x0][0x208] ;  /* 0x0000820000047ab9 */ /* 0x000fe20000000a00 */
[----:B------:R-:W0:Y:S01]  /*1f70*/  LDGDEPBAR ;  /* 0x00000000000079af */ /* 0x000e220000000000 */
[----:B------:R-:W-:-:S02]  /*1f80*/  USHF.L.U32 UR9, UR4, 0x5, URZ ;  /* 0x0000000504097899 */ /* 0x000fc4000800063f */
[----:B------:R-:W-:Y:S01]  /*1f90*/  UMOV UR11, 0x5 ;  /* 0x00000005000b7882 */ /* 0x000fe20000000000 */
[----:B------:R-:W-:Y:S01]  /*1fa0*/  STL.64 [R1+0x38], R130 ;  /* 0x0000388201007387 */ /* 0x000fe20000100a00 */
[----:B------:R-:W-:-:S03]  /*1fb0*/  USHF.L.U64.HI UR11, UR4, UR11, UR5 ;  /* 0x0000000b040b7299 */ /* 0x000fc60008010205 */
[----:B------:R-:W-:Y:S01]  /*1fc0*/  STL.64 [R1+0x30], R76 ;  /* 0x0000304c01007387 */ /* 0x000fe20000100a00 */
[----:B-1----:R-:W-:Y:S02]  /*1fd0*/  IMAD.MOV.U32 R6, RZ, RZ, c[0x0][0x1e4] ;  /* 0x00007900ff067624 */ /* 0x002fe400078e00ff */
[----:B----4-:R-:W-:-:S04]  /*1fe0*/  IMAD.WIDE.U32 R4, R122, R128, R130 ;  /* 0x000000807a047225 */ /* 0x010fc800078e0082 */
[----:B------:R-:W-:Y:S01]  /*1ff0*/  IMAD.IADD R0, R5, 0x1, R0 ;  /* 0x0000000105007824 */ /* 0x000fe200078e0200 */
[----:B------:R-:W-:Y:S01]  /*2000*/  BAR.SYNC.DEFER_BLOCKING 0x0 ;  /* 0x0000000000007b1d */ /* 0x000fe20000010000 */
[----:B------:R-:W-:Y:S02]  /*2010*/  @P5 LEA R7, P0, R10, R4, 0x4 ;  /* 0x000000040a075211 */ /* 0x000fe400078020ff */
[----:B------:R-:W-:Y:S02]  /*2020*/  @P6 LEA R8, P1, R4, c[0x0][0x1c8], 0x1 ;  /* 0x0000720004086a11 */ /* 0x000fe400078208ff */
[----:B------:R-:W-:Y:S02]  /*2030*/  @P5 LEA.HI.X R10, R10, R0, R6, 0x4, P0 ;  /* 0x000000000a0a5211 */ /* 0x000fe400000f2406 */
[----:B------:R-:W-:Y:S02]  /*2040*/  @P6 LEA.HI.X R9, R4, c[0x0][0x1cc], R0, 0x1, P1 ;  /* 0x0000730004096a11 */ /* 0x000fe400008f0c00 */
[----:B------:R-:W-:-:S02]  /*2050*/  @P5 LEA R6, P0, R7, c[0x0][0x1c8], 0x1 ;  /* 0x0000720007065a11 */ /* 0x000fc400078008ff */
[----:B------:R-:W-:Y:S02]  /*2060*/  @P2 IADD3 R5, P1, R4, UR12, RZ ;  /* 0x0000000c04052c10 */ /* 0x000fe4000ff3e0ff */
[----:B------:R-:W-:Y:S02]  /*2070*/  @P5 LEA.HI.X R7, R7, c[0x0][0x1cc], R10, 0x1, P0 ;  /* 0x0000730007075a11 */ /* 0x000fe400000f0c0a */
[C---:B------:R-:W-:Y:S02]  /*2080*/  @P2 LEA R4, P0, R5.reuse, c[0x0][0x1c8], 0x1 ;  /* 0x0000720005042a11 */ /* 0x040fe400078008ff */
[----:B------:R-:W-:Y:S02]  /*2090*/  @P2 IADD3.X R0, R0, UR8, RZ, P1, !PT ;  /* 0x0000000800002c10 */ /* 0x000fe40008ffe4ff */
[----:B------:R-:W-:Y:S02]  /*20a0*/  LOP3.LUT R10, R12, 0xfffffffe, RZ, 0xc0, !PT ;  /* 0xfffffffe0c0a7812 */ /* 0x000fe400078ec0ff */
[----:B------:R-:W-:Y:S01]  /*20b0*/  @P2 LEA.HI.X R5, R5, c[0x0][0x1cc], R0, 0x1, P0 ;  /* 0x0000730005052a11 */ /* 0x000fe200000f0c00 */
[C---:B------:R-:W-:Y:S01]  /*20c0*/  IMAD.SHL.U32 R0, R26.reuse, 0x40, RZ ;  /* 0x000000401a007824 */ /* 0x040fe200078e00ff */
[----:B------:R-:W-:Y:S01]  /*20d0*/  LOP3.LUT P0, RZ, R26, 0x2, RZ, 0xc0, !PT ;  /* 0x000000021aff7812 */ /* 0x000fe2000780c0ff */
[----:B------:R-:W-:Y:S01]  /*20e0*/  @!PT LDS RZ, [RZ] ;  /* 0x00000000fffff984 */ /* 0x000fe20000000800 */
[----:B------:R-:W-:Y:S01]  /*20f0*/  @!PT LDS RZ, [RZ] ;  /* 0x00000000fffff984 */ /* 0x000fe20000000800 */
[----:B------:R-:W-:Y:S01]  /*2100*/  @!PT LDS RZ, [RZ] ;  /* 0x00000000fffff984 */ /* 0x000fe20000000800 */
[----:B------:R1:W-:Y:S01]  /*2110*/  @P6 LDGSTS.E.BYPASS.LTC128B.128 [R243+0x3100], [R8.64], !P4 ;  /* 0x0310000008f36fae */ /* 0x0003e2000e101d4e */
[----:B------:R-:W-:Y:S01]  /*2120*/  IMAD.IADD R10, R11, 0x1, -R10 ;  /* 0x000000010b0a7824 */ /* 0x000fe200078e0a0a */
[----:B------:R-:W-:-:S02]  /*2130*/  ISETP.LT.OR P1, PT, R25, 0x1, P4 ;  /* 0x000000011900780c */ /* 0x000fc40002721670 */
[----:B------:R1:W-:Y:S01]  /*2140*/  @P6 LDGSTS.E.BYPASS.LTC128B.128 [R243+0x4900], [R8.64+0x80], !P3 ;  /* 0x0490008008f36fae */ /* 0x0003e2000d901d4e */
[----:B------:R-:W-:Y:S02]  /*2150*/  LOP3.LUT R0, R0, 0x1c0, RZ, 0xc0, !PT ;  /* 0x000001c000007812 */ /* 0x000fe400078ec0ff */
[----:B------:R-:W-:Y:S01]  /*2160*/  ISETP.LT.OR P6, PT, R25, 0x1, P3 ;  /* 0x000000011900780c */ /* 0x000fe20001fc1670 */
[----:B------:R4:W-:Y:S04]  /*2170*/  @P5 LDGSTS.E.BYPASS.LTC128B.128 [R243+0x3900], [R6.64], !P4 ;  /* 0x0390000006f35fae */ /* 0x0009e8000e101d4e */
[----:B------:R4:W-:Y:S04]  /*2180*/  @P5 LDGSTS.E.BYPASS.LTC128B.128 [R243+0x5100], [R6.64+0x80], !P3 ;  /* 0x0510008006f35fae */ /* 0x0009e8000d901d4e */
[----:B------:R5:W-:Y:S04]  /*2190*/  @P2 LDGSTS.E.BYPASS.LTC128B.128 [R243+0x4100], [R4.64], !P4 ;  /* 0x0410000004f32fae */ /* 0x000be8000e101d4e */
[----:B------:R5:W-:Y:S04]  /*21a0*/  @P2 LDGSTS.E.BYPASS.LTC128B.128 [R243+0x5900], [R4.64+0x80], !P3 ;  /* 0x0590008004f32fae */ /* 0x000be8000d901d4e */
[----:B------:R-:W0:Y:S01]  /*21b0*/  LDGDEPBAR ;  /* 0x00000000000079af */ /* 0x000e220000000000 */
[----:B----4-:R-:W-:-:S02]  /*21c0*/  IMAD.SHL.U32 R6, R21, 0x40, RZ ;  /* 0x0000004015067824 */ /* 0x010fc400078e00ff */
[----:B------:R-:W-:-:S05]  /*21d0*/  IMAD.SHL.U32 R7, R19, 0x8, RZ ;  /* 0x0000000813077824 */ /* 0x000fca00078e00ff */
[----:B------:R-:W-:Y:S01]  /*21e0*/  LOP3.LUT R7, R0, 0x8, R7, 0xf8, !PT ;  /* 0x0000000800077812 */ /* 0x000fe200078ef807 */
[----:B-----5:R-:W-:Y:S01]  /*21f0*/  IMAD.SHL.U32 R5, R22, 0x40, RZ ;  /* 0x0000004016057824 */ /* 0x020fe200078e00ff */
[----:B------:R-:W-:-:S04]  /*2200*/  DEPBAR.LE SB0, 0x1 ;  /* 0x000080400000791a */ /* 0x000fc80000000000 */
[----:B------:R-:W-:Y:S01]  /*2210*/  LOP3.LUT R4, R6, 0x1c0, RZ, 0xc0, !PT ;  /* 0x000001c006047812 */ /* 0x000fe200078ec0ff */
[----:B------:R-:W-:-:S04]  /*2220*/  DEPBAR.LE SB0, 0x0 ;  /* 0x000080000000791a */ /* 0x000fc80000000000 */
[----:B------:R-:W-:Y:S01]  /*2230*/  IMAD.SHL.U32 R6, R10, 0x8, RZ ;  /* 0x000000080a067824 */ /* 0x000fe200078e00ff */
[----:B------:R-:W-:Y:S02]  /*2240*/  LOP3.LUT R121, R5, 0xfffffe00, RZ, 0xc0, !PT ;  /* 0xfffffe0005797812 */ /* 0x000fe400078ec0ff */
[----:B------:R-:W-:Y:S02]  /*2250*/  SHF.R.U32.HI R0, RZ, 0x3, R0 ;  /* 0x00000003ff007819 */ /* 0x000fe40000011600 */
[----:B------:R-:W-:Y:S02]  /*2260*/  LOP3.LUT R5, R4, 0x8, R6, 0xf8, !PT ;  /* 0x0000000804057812 */ /* 0x000fe400078ef806 */
[----:B------:R-:W-:Y:S02]  /*2270*/  SHF.R.U32.HI R4, RZ, 0x3, R4 ;  /* 0x00000003ff047819 */ /* 0x000fe40000011604 */
[----:B------:R-:W-:Y:S02]  /*2280*/  LOP3.LUT R0, R7, R0, RZ, 0x3c, !PT ;  /* 0x0000000007007212 */ /* 0x000fe400078e3cff */
[----:B------:R-:W-:Y:S01]  /*2290*/  LOP3.LUT R120, R5, R4, RZ, 0x3c, !PT ;  /* 0x0000000405787212 */ /* 0x000fe200078e3cff */
[----:B------:R-:W-:-:S02]  /*22a0*/  IMAD R4, R123, 0x400, R121 ;  /* 0x000004007b047824 */ /* 0x000fc400078e0279 */
[----:B------:R-:W-:Y:S02]  /*22b0*/  IMAD R0, R10, 0x200, R0 ;  /* 0x000002000a007824 */ /* 0x000fe400078e0200 */
[----:B------:R-:W-:Y:S02]  /*22c0*/  IMAD.IADD R4, R120, 0x1, R4 ;  /* 0x0000000178047824 */ /* 0x000fe400078e0204 */
[----:B------:R-:W-:Y:S01]  /*22d0*/  IMAD.SHL.U32 R224, R0, 0x2, RZ ;  /* 0x0000000200e07824 */ /* 0x000fe200078e00ff */
[----:B------:R-:W-:Y:S01]  /*22e0*/  BAR.SYNC.DEFER_BLOCKING 0x0 ;  /* 0x0000000000007b1d */ /* 0x000fe20000010000 */
[----:B------:R-:W-:-:S03]  /*22f0*/  IMAD.SHL.U32 R231, R4, 0x2, RZ ;  /* 0x0000000204e77824 */ /* 0x000fc600078e00ff */
[C---:B------:R-:W-:Y:S01]  /*2300*/  IADD3 R0, R224.reuse, 0x3100, RZ ;  /* 0x00003100e0007810 */ /* 0x040fe20007ffe0ff */
[--C-:B------:R-:W-:Y:S01]  /*2310*/  IMAD R233, R3, 0x2, R231.reuse ;  /* 0x0000000203e97824 */ /* 0x100fe200078e02e7 */
[----:B------:R-:W-:Y:S01]  /*2320*/  IADD3 R235, R224, 0x3120, RZ ;  /* 0x00003120e0eb7810 */ /* 0x000fe20007ffe0ff */
[----:B------:R-:W-:Y:S01]  /*2330*/  IMAD R232, R2, 0x2, R231 ;  /* 0x0000000202e87824 */ /* 0x000fe200078e02e7 */
[----:B------:R-:W-:Y:S01]  /*2340*/  @P0 IADD3 R235, R0, -0x20, RZ ;  /* 0xffffffe000eb0810 */ /* 0x000fe20007ffe0ff */
[----:B------:R-:W-:Y:S02]  /*2350*/  IMAD R0, R27, c[0x0][0x208], RZ ;  /* 0x000082001b007a24 */ /* 0x000fe400078e02ff */
[----:B------:R-:W-:Y:S01]  /*2360*/  IMAD R234, R2, 0x2, R233 ;  /* 0x0000000202ea7824 */ /* 0x000fe200078e02e9 */
[C---:B------:R-:W-:Y:S01]  /*2370*/  IADD3 R241, R235.reuse, 0x800, RZ ;  /* 0x00000800ebf17810 */ /* 0x040fe20007ffe0ff */
[----:B------:R-:W-:Y:S01]  /*2380*/  IMAD R0, R122, c[0x0][0x20c], R0 ;  /* 0x000083007a007a24 */ /* 0x000fe200078e0200 */
[----:B------:R-:W-:Y:S01]  /*2390*/  IADD3 R240, R235, 0x1000, RZ ;  /* 0x00001000ebf07810 */ /* 0x000fe20007ffe0ff */
[----:B------:R-:W-:Y:S01]  /*23a0*/  IMAD R236, R3, 0x2, R232 ;  /* 0x0000000203ec7824 */ /* 0x000fe200078e02e8 */
[----:B------:R-:W-:-:S02]  /*23b0*/  IADD3 R239, R235, 0x1800, RZ ;  /* 0x00001800ebef7810 */ /* 0x000fc40007ffe0ff */
[C---:B------:R-:W-:Y:S02]  /*23c0*/  IADD3 R238, R235.reuse, 0x2000, RZ ;  /* 0x00002000ebee7810 */ /* 0x040fe40007ffe0ff */
[----:B------:R-:W-:Y:S01]  /*23d0*/  IADD3 R237, R235, 0x2800, RZ ;  /* 0x00002800ebed7810 */ /* 0x000fe20007ffe0ff */
[----:B-1----:R-:W-:Y:S04]  /*23e0*/  LDSM.16.M88.4 R8, [R231+0x6100] ;  /* 0x00610000e708783b */ /* 0x002fe80000000200 */
[----:B------:R-:W-:Y:S04]  /*23f0*/  LDSM.16.M88.4 R4, [R231+0x8100] ;  /* 0x00810000e704783b */ /* 0x000fe80000000200 */
[----:B--23--:R-:W1:Y:S04]  /*2400*/  LDSM.16.M88.4 R16, [R224+0x3900] ;  /* 0x00390000e010783b */ /* 0x00ce680000000200 */
[----:B------:R-:W2:Y:S04]  /*2410*/  LDSM.16.M88.4 R12, [R224+0x3100] ;  /* 0x00310000e00c783b */ /* 0x000ea80000000200 */
[----:B------:R-:W3:Y:S04]  /*2420*/  LDSM.16.M88.4 R20, [R224+0x4100] ;  /* 0x00410000e014783b */ /* 0x000ee80000000200 */
[----:B------:R-:W-:Y:S04]  /*2430*/  LDSM.16.M88.4 R40, [R235] ;  /* 0x00000000eb28783b */ /* 0x000fe80000000200 */
[----:B------:R-:W-:Y:S04]  /*2440*/  LDSM.16.M88.4 R44, [R235+0x800] ;  /* 0x00080000eb2c783b */ /* 0x000fe80000000200 */
[----:B------:R-:W-:Y:S01]  /*2450*/  LDSM.16.M88.4 R52, [R235+0x1000] ;  /* 0x00100000eb34783b */ /* 0x000fe20000000200 */
[-C--:B-1----:R-:W-:Y:S08]  /*2460*/  HMMA.16816.F32.BF16 R68, R8, R16.reuse, RZ ;  /* 0x000000100844723c */ /* 0x082ff000000418ff */
[----:B------:R-:W-:Y:S07]  /*2470*/  HMMA.16816.F32.BF16 R36, R4, R16, RZ ;  /* 0x000000100424723c */ /* 0x000fee00000418ff */
[----:B------:R-:W-:Y:S01]  /*2480*/  IMAD.WIDE.U32 R16, R122, c[0x0][0x208], RZ ;  /* 0x000082007a107a25 */ /* 0x000fe200078e00ff */
[----:B--2---:R-:W-:Y:S03]  /*2490*/  HMMA.16816.F32.BF16 R72, R8, R12, RZ ;  /* 0x0000000c0848723c */ /* 0x004fe600000418ff */
[----:B------:R-:W-:-:S04]  /*24a0*/  IMAD.IADD R0, R17, 0x1, R0 ;  /* 0x0000000111007824 */ /* 0x000fc800078e0200 */
[----:B------:R-:W-:Y:S01]  /*24b0*/  IMAD R0, R0, 0x30, RZ ;  /* 0x0000003000007824 */ /* 0x000fe200078e02ff */
[C---:B------:R-:W-:Y:S08]  /*24c0*/  HMMA.16816.F32.BF16 R32, R4.reuse, R12, RZ ;  /* 0x0000000c0420723c */ /* 0x040ff000000418ff */
[-C--:B------:R-:W-:Y:S08]  /*24d0*/  HMMA.16816.F32.BF16 R56, R4, R14.reuse, RZ ;  /* 0x0000000e0438723c */ /* 0x080ff000000418ff */
[----:B------:R-:W-:Y:S01]  /*24e0*/  HMMA.16816.F32.BF16 R88, R8, R14, RZ ;  /* 0x0000000e0858723c */ /* 0x000fe200000418ff */
[----:B------:R-:W1:Y:S07]  /*24f0*/  LDSM.16.M88.4 R12, [R233+0x8100] ;  /* 0x00810000e90c783b */ /* 0x000e6e0000000200 */
[C---:B------:R-:W-:Y:S08]  /*2500*/  HMMA.16816.F32.BF16 R48, R4.reuse, R18, RZ ;  /* 0x000000120430723c */ /* 0x040ff000000418ff */
[C---:B---3--:R-:W-:Y:S08]  /*2510*/  HMMA.16816.F32.BF16 R28, R4.reuse, R20, RZ ;  /* 0x00000014041c723c */ /* 0x048ff000000418ff */
[----:B------:R-:W-:Y:S07]  /*2520*/  HMMA.16816.F32.BF16 R60, R4, R22, RZ ;  /* 0x00000016043c723c */ /* 0x000fee00000418ff */
[----:B------:R-:W-:Y:S01]  /*2530*/  IMAD.WIDE.U32 R6, R16, 0x30, R76 ;  /* 0x0000003010067825 */ /* 0x000fe200078e004c */
[----:B------:R-:W-:Y:S03]  /*2540*/  HMMA.16816.F32.BF16 R64, R8, R20, RZ ;  /* 0x000000140840723c */ /* 0x000fe600000418ff */
[----:B------:R-:W-:Y:S01]  /*2550*/  IMAD.IADD R0, R7, 0x1, R0 ;  /* 0x0000000107007824 */ /* 0x000fe200078e0200 */
[----:B------:R-:W-:-:S04]  /*2560*/  LEA R4, P0, R6, c[0x0][0x1f8], 0x1 ;  /* 0x00007e0006047a11 */ /* 0x000fc800078008ff */
[----:B------:R-:W-:Y:S01]  /*2570*/  LEA.HI.X R5, R6, c[0x0][0x1fc], R0, 0x1, P0 ;  /* 0x00007f0006057a11 */ /* 0x000fe200000f0c00 */
[----:B------:R-:W-:Y:S01]  /*2580*/  IMAD.U32 R0, RZ, RZ, UR9 ;  /* 0x00000009ff007e24 */ /* 0x000fe2000f8e00ff */
[----:B------:R-:W-:Y:S01]  /*2590*/  IADD3 R6, P2, R4, UR9, RZ ;  /* 0x0000000904067c10 */ /* 0x000fe2000ff5e0ff */
[----:B------:R-:W-:Y:S01]  /*25a0*/  HMMA.16816.F32.BF16 R96, R8, R18, RZ ;  /* 0x000000120860723c */ /* 0x000fe200000418ff */
[----:B------:R-:W-:Y:S01]  /*25b0*/  ISETP.LT.OR P0, PT, R25, 0x11, P4 ;  /* 0x000000111900780c */ /* 0x000fe20002701670 */
[----:B------:R-:W2:Y:S01]  /*25c0*/  LDSM.16.M88.4 R16, [R233+0x6100] ;  /* 0x00610000e910783b */ /* 0x000ea20000000200 */
[----:B------:R-:W-:-:S03]  /*25d0*/  IADD3.X R7, R5, UR11, RZ, P2, !PT ;  /* 0x0000000b05077c10 */ /* 0x000fc600097fe4ff */
[----:B------:R-:W-:Y:S01]  /*25e0*/  @!PT LDS RZ, [RZ] ;  /* 0x00000000fffff984 */ /* 0x000fe20000000800 */
[----:B------:R-:W-:Y:S01]  /*25f0*/  @!PT LDS RZ, [RZ] ;  /* 0x00000000fffff984 */ /* 0x000fe20000000800 */
[----:B------:R-:W-:Y:S01]  /*2600*/  @!PT LDS RZ, [RZ] ;  /* 0x00000000fffff984 */ /* 0x000fe20000000800 */
[----:B------:R3:W-:Y:S01]  /*2610*/  LDGSTS.E.BYPASS.LTC128B.128 [R243+0x100], [R4.64], !P1 ;  /* 0x0010000004f37fae */ /* 0x0007e2000c901d4e */
[----:B------:R-:W-:Y:S01]  /*2620*/  LOP3.LUT P1, RZ, R26, 0x4, RZ, 0xc0, !PT ;  /* 0x000000041aff7812 */ /* 0x000fe2000782c0ff */
[----:B------:R-:W-:Y:S02]  /*2630*/  HMMA.16816.F32.BF16 R20, R8, R22, RZ ;  /* 0x000000160814723c */ /* 0x000fe400000418ff */
[----:B------:R3:W-:Y:S01]  /*2640*/  LDGSTS.E.BYPASS.LTC128B.128 [R243+0x1900], [R4.64+0x80], !P6 ;  /* 0x0190008004f37fae */ /* 0x0007e2000f101d4e */
[----:B------:R-:W-:-:S03]  /*2650*/  ISETP.LT.OR P6, PT, R25, 0x11, P3 ;  /* 0x000000111900780c */ /* 0x000fc60001fc1670 */
[----:B------:R4:W-:Y:S01]  /*2660*/  LDGSTS.E.BYPASS.LTC128B.128 [R243+0x900], [R6.64], !P0 ;  /* 0x0090000006f37fae */ /* 0x0009e2000c101d4e */
[----:B------:R-:W-:Y:S01]  /*2670*/  IADD3 R8, P5, P2, R0, 0x80, R4 ;  /* 0x0000008000087810 */ /* 0x000fe20007abe004 */
[----:B------:R-:W-:Y:S01]  /*2680*/  IMAD.MOV.U32 R0, RZ, RZ, 0x40 ;  /* 0x00000040ff007424 */ /* 0x000fe200078e00ff */
[C---:B-1----:R-:W-:Y:S02]  /*2690*/  HMMA.16816.F32.BF16 R104, R12.reuse, R40, R32 ;  /* 0x000000280c68723c */ /* 0x042fe40000041820 */
[----:B------:R-:W-:Y:S02]  /*26a0*/  IADD3.X R9, RZ, UR11, R5, P5, P2 ;  /* 0x0000000bff097c10 */ /* 0x000fe4000afe4405 */
[C---:B------:R-:W-:Y:S02]  /*26b0*/  ISETP.LT.OR P5, PT, R25.reuse, 0x21, P4 ;  /* 0x000000211900780c */ /* 0x040fe400027a1670 */
[----:B------:R-:W-:Y:S01]  /*26c0*/  ISETP.LT.OR P2, PT, R25, 0x21, P3 ;  /* 0x000000211900780c */ /* 0x000fe20001f41670 */
[----:B------:R1:W-:Y:S01]  /*26d0*/  LDGSTS.E.BYPASS.LTC128B.128 [R243+0x2100], [R8.64], !P6 ;  /* 0x0210000008f37fae */ /* 0x0003e2000f101d4e */
[----:B------:R-:W-:Y:S01]  /*26e0*/  SEL R0, R0, 0xffffffc0, !P1 ;  /* 0xffffffc000007807 */ /* 0x000fe20004800000 */
[----:B------:R-:W-:Y:S04]  /*26f0*/  HMMA.16816.F32.BF16 R100, R12, R44, R36 ;  /* 0x0000002c0c64723c */ /* 0x000fe80000041824 */
[----:B------:R-:W-:-:S02]  /*2700*/  IMAD.IADD R230, R224, 0x1, R0 ;  /* 0x00000001e0e67824 */ /* 0x000fc400078e0200 */
[----:B------:R-:W-:Y:S01]  /*2710*/  IMAD.IADD R229, R0, 0x1, R235 ;  /* 0x0000000100e57824 */ /* 0x000fe200078e02eb */
[----:B------:R-:W-:Y:S01]  /*2720*/  LOP3.LUT R0, R120, R121, RZ, 0xfc, !PT ;  /* 0x0000007978007212 */ /* 0x000fe200078efcff */
[----:B------:R-:W-:Y:S01]  /*2730*/  HMMA.16816.F32.BF16 R92, R12, R52, R28 ;  /* 0x000000340c5c723c */ /* 0x000fe2000004181c */
[----:B---3--:R-:W-:-:S04]  /*2740*/  IADD3 R4, P0, R6, UR9, RZ ;  /* 0x0000000906047c10 */ /* 0x008fc8000ff1e0ff */
[----:B------:R-:W-:-:S03]  /*2750*/  IADD3.X R5, R7, UR11, RZ, P0, !PT ;  /* 0x0000000b07057c10 */ /* 0x000fc600087fe4ff */
[C---:B------:R-:W-:Y:S01]  /*2760*/  HMMA.16816.F32.BF16 R84, R12.reuse, R42, R56 ;  /* 0x0000002a0c54723c */ /* 0x040fe20000041838 */
[----:B------:R-:W-:Y:S01]  /*2770*/  ISETP.GT.AND P0, PT, R122, R133, PT ;  /* 0x000000857a00720c */ /* 0x000fe20003f04270 */
[----:B------:R4:W-:Y:S04]  /*2780*/  LDGSTS.E.BYPASS.LTC128B.128 [R243+0x1100], [R4.64], !P5 ;  /* 0x0110000004f37fae */ /* 0x0009e8000e901d4e */
[----:B------:R4:W-:Y:S02]  /*2790*/  LDGSTS.E.BYPASS.LTC128B.128 [R243+0x2900], [R4.64+0x80], !P2 ;  /* 0x0290008004f37fae */ /* 0x0009e4000d101d4e */
[C---:B------:R-:W-:Y:S02]  /*27a0*/  HMMA.16816.F32.BF16 R80, R12.reuse, R46, R48 ;  /* 0x0000002e0c50723c */ /* 0x040fe40000041830 */
[----:B-1----:R-:W-:Y:S04]  /*27b0*/  LDSM.16.M88.4 R8, [R232+0x8100] ;  /* 0x00810000e808783b */ /* 0x002fe80000000200 */
[----:B------:R-:W1:Y:S02]  /*27c0*/  LDSM.16.M88.4 R32, [R230+0x3100] ;  /* 0x00310000e620783b */ /* 0x000e640000000200 */
[----:B------:R-:W-:Y:S02]  /*27d0*/  HMMA.16816.F32.BF16 R76, R12, R54, R60 ;  /* 0x000000360c4c723c */ /* 0x000fe4000004183c */
[----:B------:R-:W3:Y:S04]  /*27e0*/  LDSM.16.M88.4 R36, [R230+0x4100] ;  /* 0x00410000e624783b */ /* 0x000ee80000000200 */
[----:B------:R-:W5:Y:S02]  /*27f0*/  LDSM.16.M88.4 R28, [R230+0x3900] ;  /* 0x00390000e61c783b */ /* 0x000f640000000200 */
[C---:B--2---:R-:W-:Y:S02]  /*2800*/  HMMA.16816.F32.BF16 R72, R16.reuse, R40, R72 ;  /* 0x000000281048723c */ /* 0x044fe40000041848 */
[----:B------:R-:W2:Y:S04]  /*2810*/  LDSM.16.M88.4 R12, [R232+0x6100] ;  /* 0x00610000e80c783b */ /* 0x000ea80000000200 */
[----:B------:R-:W0:Y:S02]  /*2820*/  LDGDEPBAR ;  /* 0x00000000000079af */ /* 0x000e240000000000 */
[C---:B------:R-:W-:Y:S02]  /*2830*/  HMMA.16816.F32.BF16 R60, R16.reuse, R44, R68 ;  /* 0x0000002c103c723c */ /* 0x040fe40000041844 */
[----:B----4-:R-:W-:Y:S04]  /*2840*/  LDSM.16.M88.4 R4, [R234+0x8100] ;  /* 0x00810000ea04783b */ /* 0x010fe80000000200 */
[----:B------:R-:W-:Y:S02]  /*2850*/  LDSM.16.M88.4 R68, [R229+0x1000] ;  /* 0x00100000e544783b */ /* 0x000fe40000000200 */
[C---:B------:R-:W-:Y:S02]  /*2860*/  HMMA.16816.F32.BF16 R56, R16.reuse, R52, R64 ;  /* 0x000000341038723c */ /* 0x040fe40000041840 */
[----:B------:R-:W-:Y:S06]  /*2870*/  LDSM.16.M88.4 R64, [R229+0x800] ;  /* 0x00080000e540783b */ /* 0x000fec0000000200 */
[C---:B------:R-:W-:Y:S01]  /*2880*/  HMMA.16816.F32.BF16 R48, R16.reuse, R42, R88 ;  /* 0x0000002a1030723c */ /* 0x040fe20000041858 */
[----:B------:R-:W4:Y:S07]  /*2890*/  LDSM.16.M88.4 R40, [R229] ;  /* 0x00000000e528783b */ /* 0x000f2e0000000200 */
[C---:B------:R-:W-:Y:S08]  /*28a0*/  HMMA.16816.F32.BF16 R44, R16.reuse, R46, R96 ;  /* 0x0000002e102c723c */ /* 0x040ff00000041860 */
[----:B------:R-:W-:Y:S01]  /*28b0*/  HMMA.16816.F32.BF16 R52, R16, R54, R20 ;  /* 0x000000361034723c */ /* 0x000fe20000041814 */
[----:B------:R-:W2:Y:S04]  /*28c0*/  LDSM.16.M88.4 R20, [R234+0x6100] ;  /* 0x00610000ea14783b */ /* 0x000ea80000000200 */
[----:B------:R-:W-:Y:S03]  /*28d0*/  LDSM.16.M88.4 R16, [R231+0xc100] ;  /* 0x00c10000e710783b */ /* 0x000fe60000000200 */
[C---:B-1----:R-:W-:Y:S08]  /*28e0*/  HMMA.16816.F32.BF16 R88, R8.reuse, R32, R104 ;  /* 0x000000200858723c */ /* 0x042ff00000041868 */
[C---:B---3--:R-:W-:Y:S08]  /*28f0*/  HMMA.16816.F32.BF16 R104, R8.reuse, R36, R92 ;  /* 0x000000240868723c */ /* 0x048ff0000004185c */
[C---:B-----5:R-:W-:Y:S08]  /*2900*/  HMMA.16816.F32.BF16 R92, R8.reuse, R30, R80 ;  /* 0x0000001e085c723c */ /* 0x060ff00000041850 */
[C---:B------:R-:W-:Y:S08]  /*2910*/  HMMA.16816.F32.BF16 R96, R8.reuse, R28, R100 ;  /* 0x0000001c0860723c */ /* 0x040ff00000041864 */
[C---:B------:R-:W-:Y:S08]  /*2920*/  HMMA.16816.F32.BF16 R84, R8.reuse, R34, R84 ;  /* 0x000000220854723c */ /* 0x040ff00000041854 */
[----:B------:R-:W-:Y:S08]  /*2930*/  HMMA.16816.F32.BF16 R80, R8, R38, R76 ;  /* 0x000000260850723c */ /* 0x000ff0000004184c */
[C---:B--2---:R-:W-:Y:S08]  /*2940*/  HMMA.16816.F32.BF16 R8, R12.reuse, R32, R72 ;  /* 0x000000200c08723c */ /* 0x044ff00000041848 */
[C---:B------:R-:W-:Y:S01]  /*2950*/  HMMA.16816.F32.BF16 R48, R12.reuse, R34, R48 ;  /* 0x000000220c30723c */ /* 0x040fe20000041830 */
[----:B------:R-:W1:Y:S07]  /*2960*/  LDSM.16.M88.4 R32, [R224+0x4900] ;  /* 0x00490000e020783b */ /* 0x000e6e0000000200 */
[C---:B------:R-:W-:Y:S08]  /*2970*/  HMMA.16816.F32.BF16 R60, R12.reuse, R28, R60 ;  /* 0x0000001c0c3c723c */ /* 0x040ff0000004183c */
[C---:B------:R-:W-:Y:S01]  /*2980*/  HMMA.16816.F32.BF16 R108, R12.reuse, R30, R44 ;  /* 0x0000001e0c6c723c */ /* 0x040fe2000004182c */
[----:B------:R-:W2:Y:S07]  /*2990*/  LDSM.16.M88.4 R28, [R224+0x5100] ;  /* 0x00510000e01c783b */ /* 0x000eae0000000200 */
[C---:B------:R-:W-:Y:S08]  /*29a0*/  HMMA.16816.F32.BF16 R112, R12.reuse, R36, R56 ;  /* 0x000000240c70723c */ /* 0x040ff00000041838 */
[----:B------:R-:W-:Y:S01]  /*29b0*/  HMMA.16816.F32.BF16 R56, R12, R38, R52 ;  /* 0x000000260c38723c */ /* 0x000fe20000041834 */
[----:B------:R-:W3:Y:S04]  /*29c0*/  LDSM.16.M88.4 R12, [R224+0x5900] ;  /* 0x00590000e00c783b */ /* 0x000ee80000000200 */
[----:B------:R-:W-:Y:S03]  /*29d0*/  LDSM.16.M88.4 R52, [R235+0x1800] ;  /* 0x00180000eb34783b */ /* 0x000fe60000000200 */
[C---:B----4-:R-:W-:Y:S08]  /*29e0*/  HMMA.16816.F32.BF16 R44, R4.reuse, R40, R88 ;  /* 0x00000028042c723c */ /* 0x050ff00000041858 */
[C---:B------:R-:W-:Y:S08]  /*29f0*/  HMMA.16816.F32.BF16 R72, R4.reuse, R64, R96 ;  /* 0x000000400448723c */ /* 0x040ff00000041860 */
[----:B------:R-:W-:Y:S08]  /*2a00*/  HMMA.16816.F32.BF16 R36, R4, R42, R84 ;  /* 0x0000002a0424723c */ /* 0x000ff00000041854 */
[----:B------:R-:W-:Y:S01]  /*2a10*/  HMMA.16816.F32.BF16 R96, R20, R40, R8 ;  /* 0x000000281460723c */ /* 0x000fe20000041808 */
[----:B------:R-:W4:Y:S07]  /*2a20*/  LDSM.16.M88.4 R8, [R231+0xa100] ;  /* 0x00a10000e708783b */ /* 0x000f2e0000000200 */
[C---:B------:R-:W-:Y:S08]  /*2a30*/  HMMA.16816.F32.BF16 R76, R4.reuse, R66, R92 ;  /* 0x00000042044c723c */ /* 0x040ff0000004185c */
[C---:B------:R-:W-:Y:S08]  /*2a40*/  HMMA.16816.F32.BF16 R104, R4.reuse, R68, R104 ;  /* 0x000000440468723c */ /* 0x040ff00000041868 */
[----:B------:R-:W-:Y:S01]  /*2a50*/  HMMA.16816.F32.BF16 R100, R4, R70, R80 ;  /* 0x000000460464723c */ /* 0x000fe20000041850 */
[----:B------:R-:W-:Y:S07]  /*2a60*/  LDSM.16.M88.4 R4, [R233+0xc100] ;  /* 0x00c10000e904783b */ /* 0x000fee0000000200 */
[C---:B------:R-:W-:Y:S01]  /*2a70*/  HMMA.16816.F32.BF16 R88, R20.reuse, R42, R48 ;  /* 0x0000002a1458723c */ /* 0x040fe20000041830 */
[----:B------:R-:W5:Y:S07]  /*2a80*/  LDSM.16.M88.4 R48, [R235+0x2000] ;  /* 0x00200000eb30783b */ /* 0x000f6e0000000200 */
[C---:B------:R-:W-:Y:S01]  /*2a90*/  HMMA.16816.F32.BF16 R92, R20.reuse, R64, R60 ;  /* 0x00000040145c723c */ /* 0x040fe2000004183c */
[----:B------:R-:W2:Y:S07]  /*2aa0*/  LDSM.16.M88.4 R60, [R235+0x2800] ;  /* 0x00280000eb3c783b */ /* 0x000eae0000000200 */
[C---:B------:R-:W-:Y:S08]  /*2ab0*/  HMMA.16816.F32.BF16 R108, R20.reuse, R66, R108 ;  /* 0x00000042146c723c */ /* 0x040ff0000004186c */
[C---:B------:R-:W-:Y:S08]  /*2ac0*/  HMMA.16816.F32.BF16 R112, R20.reuse, R68, R112 ;  /* 0x000000441470723c */ /* 0x040ff00000041870 */
[----:B------:R-:W-:Y:S01]  /*2ad0*/  HMMA.16816.F32.BF16 R84, R20, R70, R56 ;  /* 0x000000461454723c */ /* 0x000fe20000041838 */
[----:B------:R-:W4:Y:S07]  /*2ae0*/  LDSM.16.M88.4 R20, [R233+0xa100] ;  /* 0x00a10000e914783b */ /* 0x000f2e0000000200 */
[C---:B-1----:R-:W-:Y:S08]  /*2af0*/  HMMA.16816.F32.BF16 R80, R16.reuse, R32, R44 ;  /* 0x000000201050723c */ /* 0x042ff0000004182c */
[C---:B------:R-:W-:Y:S08]  /*2b00*/  HMMA.16816.F32.BF16 R56, R16.reuse, R34, R36 ;  /* 0x000000221038723c */ /* 0x040ff00000041824 */
[C---:B--2---:R-:W-:Y:S08]  /*2b10*/  HMMA.16816.F32.BF16 R44, R16.reuse, R28, R72 ;  /* 0x0000001c102c723c */ /* 0x044ff00000041848 */
[C---:B------:R-:W-:Y:S08]  /*2b20*/  HMMA.16816.F32.BF16 R40, R16.reuse, R30, R76 ;  /* 0x0000001e1028723c */ /* 0x040ff0000004184c */
[----:B---3--:R-:W-:Y:S08]  /*2b30*/  HMMA.16816.F32.BF16 R36, R16, R12, R104 ;  /* 0x0000000c1024723c */ /* 0x008ff00000041868 */
[C---:B----4-:R-:W-:Y:S08]  /*2b40*/  HMMA.16816.F32.BF16 R76, R8.reuse, R32, R96 ;  /* 0x00000020084c723c */ /* 0x050ff00000041860 */
[----:B------:R-:W-:Y:S08]  /*2b50*/  HMMA.16816.F32.BF16 R72, R8, R34, R88 ;  /* 0x000000220848723c */ /* 0x000ff00000041858 */
[----:B------:R-:W-:Y:S01]  /*2b60*/  HMMA.16816.F32.BF16 R68, R16, R14, R100 ;  /* 0x0000000e1044723c */ /* 0x000fe20000041864 */
[----:B------:R-:W-:Y:S07]  /*2b70*/  LDSM.16.M88.4 R16, [R232+0xc100] ;  /* 0x00c10000e810783b */ /* 0x000fee0000000200 */
[C---:B------:R-:W-:Y:S08]  /*2b80*/  HMMA.16816.F32.BF16 R64, R8.reuse, R28, R92 ;  /* 0x0000001c0840723c */ /* 0x040ff0000004185c */
[C---:B------:R-:W-:Y:S08]  /*2b90*/  HMMA.16816.F32.BF16 R32, R8.reuse, R30, R108 ;  /* 0x0000001e0820723c */ /* 0x040ff0000004186c */
[C---:B------:R-:W-:Y:S08]  /*2ba0*/  HMMA.16816.F32.BF16 R28, R8.reuse, R12, R112 ;  /* 0x0000000c081c723c */ /* 0x040ff00000041870 */
[----:B------:R-:W-:Y:S01]  /*2bb0*/  HMMA.16816.F32.BF16 R84, R8, R14, R84 ;  /* 0x0000000e0854723c */ /* 0x000fe20000041854 */
[----:B------:R-:W-:Y:S04]  /*2bc0*/  LDSM.16.M88.4 R12, [R232+0xa100] ;  /* 0x00a10000e80c783b */ /* 0x000fe80000000200 */
[----:B------:R-:W-:Y:S03]  /*2bd0*/  LDSM.16.M88.4 R8, [R234+0xa100] ;  /* 0x00a10000ea08783b */ /* 0x000fe60000000200 */
[C---:B-----5:R-:W-:Y:S01]  /*2be0*/  HMMA.16816.F32.BF16 R112, R4.reuse, R48, R44 ;  /* 0x000000300470723c */ /* 0x060fe2000004182c */
[----:B------:R-:W1:Y:S07]  /*2bf0*/  LDSM.16.M88.4 R44, [R230+0x4900] ;  /* 0x00490000e62c783b */ /* 0x000e6e0000000200 */
[C---:B------:R-:W-:Y:S01]  /*2c00*/  HMMA.16816.F32.BF16 R108, R4.reuse, R50, R40 ;  /* 0x00000032046c723c */ /* 0x040fe20000041828 */
[----:B------:R-:W2:Y:S07]  /*2c10*/  LDSM.16.M88.4 R40, [R230+0x5100] ;  /* 0x00510000e628783b */ /* 0x000eae0000000200 */
[C---:B------:R-:W-:Y:S01]  /*2c20*/  HMMA.16816.F32.BF16 R104, R4.reuse, R60, R36 ;  /* 0x0000003c0468723c */ /* 0x040fe20000041824 */
[----:B------:R-:W3:Y:S07]  /*2c30*/  LDSM.16.M88.4 R36, [R230+0x5900] ;  /* 0x00590000e624783b */ /* 0x000eee0000000200 */
[C---:B------:R-:W-:Y:S08]  /*2c40*/  HMMA.16816.F32.BF16 R116, R4.reuse, R52, R80 ;  /* 0x000000340474723c */ /* 0x040ff00000041850 */
[----:B------:R-:W-:Y:S08]  /*2c50*/  HMMA.16816.F32.BF16 R80, R4, R54, R56 ;  /* 0x000000360450723c */ /* 0x000ff00000041838 */
[C---:B------:R-:W-:Y:S08]  /*2c60*/  HMMA.16816.F32.BF16 R100, R20.reuse, R52, R76 ;  /* 0x000000341464723c */ /* 0x040ff0000004184c */
[----:B------:R-:W-:Y:S08]  /*2c70*/  HMMA.16816.F32.BF16 R96, R20, R54, R72 ;  /* 0x000000361460723c */ /* 0x000ff00000041848 */
[----:B------:R-:W-:Y:S01]  /*2c80*/  HMMA.16816.F32.BF16 R56, R4, R62, R68 ;  /* 0x0000003e0438723c */ /* 0x000fe20000041844 */
[----:B------:R-:W-:Y:S07]  /*2c90*/  LDSM.16.M88.4 R4, [R236+0xc100] ;  /* 0x00c10000ec04783b */ /* 0x000fee0000000200 */
[C---:B------:R-:W-:Y:S08]  /*2ca0*/  HMMA.16816.F32.BF16 R92, R20.reuse, R48, R64 ;  /* 0x00000030145c723c */ /* 0x040ff00000041840 */
[C---:B------:R-:W-:Y:S01]  /*2cb0*/  HMMA.16816.F32.BF16 R88, R20.reuse, R50, R32 ;  /* 0x000000321458723c */ /* 0x040fe20000041820 */
[----:B------:R-:W4:Y:S07]  /*2cc0*/  LDSM.16.M88.4 R32, [R229+0x1800] ;  /* 0x00180000e520783b */ /* 0x000f2e0000000200 */
[C---:B------:R-:W-:Y:S01]  /*2cd0*/  HMMA.16816.F32.BF16 R64, R20.reuse, R60, R28 ;  /* 0x0000003c1440723c */ /* 0x040fe2000004181c */
[----:B------:R-:W5:Y:S07]  /*2ce0*/  LDSM.16.M88.4 R28, [R229+0x2000] ;  /* 0x00200000e51c783b */ /* 0x000f6e0000000200 */
[----:B------:R-:W-:Y:S01]  /*2cf0*/  HMMA.16816.F32.BF16 R60, R20, R62, R84 ;  /* 0x0000003e143c723c */ /* 0x000fe20000041854 */
[----:B------:R-:W3:Y:S01]  /*2d00*/  LDSM.16.M88.4 R20, [R229+0x2800] ;  /* 0x00280000e514783b */ /* 0x000ee20000000200 */
[----:B------:R-:W-:-:S06]  /*2d10*/  DEPBAR.LE SB0, 0x0 ;  /* 0x000080000000791a */ /* 0x000fcc0000000000 */
[C---:B-1----:R-:W-:Y:S08]  /*2d20*/  HMMA.16816.F32.BF16 R84, R16.reuse, R44, R116 ;  /* 0x0000002c1054723c */ /* 0x042ff00000041874 */
[----:B------:R-:W-:Y:S08]  /*2d30*/  HMMA.16816.F32.BF16 R80, R16, R46, R80 ;  /* 0x0000002e1050723c */ /* 0x000ff00000041850 */
[C---:B------:R-:W-:Y:S08]  /*2d40*/  HMMA.16816.F32.BF16 R52, R12.reuse, R44, R100 ;  /* 0x0000002c0c34723c */ /* 0x040ff00000041864 */
[----:B------:R-:W-:Y:S08]  /*2d50*/  HMMA.16816.F32.BF16 R48, R12, R46, R96 ;  /* 0x0000002e0c30723c */ /* 0x000ff00000041860 */
[C---:B--2---:R-:W-:Y:S08]  /*2d60*/  HMMA.16816.F32.BF16 R76, R16.reuse, R40, R112 ;  /* 0x00000028104c723c */ /* 0x044ff00000041870 */
[C---:B------:R-:W-:Y:S08]  /*2d70*/  HMMA.16816.F32.BF16 R72, R16.reuse, R42, R108 ;  /* 0x0000002a1048723c */ /* 0x040ff0000004186c */
[C---:B---3--:R-:W-:Y:S08]  /*2d80*/  HMMA.16816.F32.BF16 R68, R16.reuse, R36, R104 ;  /* 0x000000241044723c */ /* 0x048ff00000041868 */
[----:B------:R-:W-:Y:S08]  /*2d90*/  HMMA.16816.F32.BF16 R56, R16, R38, R56 ;  /* 0x000000261038723c */ /* 0x000ff00000041838 */
[C---:B------:R-:W-:Y:S08]  /*2da0*/  HMMA.16816.F32.BF16 R44, R12.reuse, R40, R92 ;  /* 0x000000280c2c723c */ /* 0x040ff0000004185c */
[C---:B------:R-:W-:Y:S08]  /*2db0*/  HMMA.16816.F32.BF16 R40, R12.reuse, R42, R88 ;  /* 0x0000002a0c28723c */ /* 0x040ff00000041858 */
[C---:B------:R-:W-:Y:S08]  /*2dc0*/  HMMA.16816.F32.BF16 R16, R12.reuse, R36, R64 ;  /* 0x000000240c10723c */ /* 0x040ff00000041840 */
[----:B------:R-:W-:Y:S08]  /*2dd0*/  HMMA.16816.F32.BF16 R12, R12, R38, R60 ;  /* 0x000000260c0c723c */ /* 0x000ff0000004183c */
[C---:B----4-:R-:W-:Y:S08]  /*2de0*/  HMMA.16816.F32.BF16 R84, R4.reuse, R32, R84 ;  /* 0x000000200454723c */ /* 0x050ff00000041854 */
[----:B------:R-:W-:Y:S08]  /*2df0*/  HMMA.16816.F32.BF16 R80, R4, R34, R80 ;  /* 0x000000220450723c */ /* 0x000ff00000041850 */
[C---:B------:R-:W-:Y:S08]  /*2e00*/  HMMA.16816.F32.BF16 R52, R8.reuse, R32, R52 ;  /* 0x000000200834723c */ /* 0x040ff00000041834 */
[----:B------:R-:W-:Y:S08]  /*2e10*/  HMMA.16816.F32.BF16 R48, R8, R34, R48 ;  /* 0x000000220830723c */ /* 0x000ff00000041830 */
[C---:B-----5:R-:W-:Y:S08]  /*2e20*/  HMMA.16816.F32.BF16 R76, R4.reuse, R28, R76 ;  /* 0x0000001c044c723c */ /* 0x060ff0000004184c */
[C---:B------:R-:W-:Y:S08]  /*2e30*/  HMMA.16816.F32.BF16 R72, R4.reuse, R30, R72 ;  /* 0x0000001e0448723c */ /* 0x040ff00000041848 */
[C---:B------:R-:W-:Y:S08]  /*2e40*/  HMMA.16816.F32.BF16 R68, R4.reuse, R20, R68 ;  /* 0x000000140444723c */ /* 0x040ff00000041844 */
[----:B------:R-:W-:Y:S08]  /*2e50*/  HMMA.16816.F32.BF16 R60, R4, R22, R56 ;  /* 0x00000016043c723c */ /* 0x000ff00000041838 */
[C---:B------:R-:W-:Y:S08]  /*2e60*/  HMMA.16816.F32.BF16 R44, R8.reuse, R28, R44 ;  /* 0x0000001c082c723c */ /* 0x040ff0000004182c */
[C---:B------:R-:W-:Y:S08]  /*2e70*/  HMMA.16816.F32.BF16 R40, R8.reuse, R30, R40 ;  /* 0x0000001e0828723c */ /* 0x040ff00000041828 */
[C---:B------:R-:W-:Y:S08]  /*2e80*/  HMMA.16816.F32.BF16 R36, R8.reuse, R20, R16 ;  /* 0x000000140824723c */ /* 0x040ff00000041810 */
[----:B------:R-:W-:Y:S01]  /*2e90*/  HMMA.16816.F32.BF16 R32, R8, R22, R12 ;  /* 0x000000160820723c */ /* 0x000fe2000004180c */
[----:B------:R-:W-:Y:S06]  /*2ea0*/  BAR.SYNC.DEFER_BLOCKING 0x0 ;  /* 0x0000000000007b1d */ /* 0x000fec0000010000 */
[----:B------:R-:W-:Y:S05]  /*2eb0*/  @!P0 BRA `(.L_x_449) ;  /* 0x000001a000008947 */ /* 0x000fea0003800000 */
        /* <DEDUP_REMOVED lines=10> */
[----:B------:R-:W-:Y:S02]  /*2f60*/  IADD3 R6, P5, R4, UR4, RZ ;  /* 0x0000000404067c10 */ /* 0x000fe4000ffbe0ff */
[----:B------:R-:W-:Y:S02]  /*2f70*/  IADD3 R10, P2, P1, R7, 0x80, R4 ;  /* 0x00000080070a7810 */ /* 0x000fe4000795e004 */
[----:B------:R-:W-:Y:S02]  /*2f80*/  LEA.HI.X R5, R8, c[0x0][0x1cc], R5, 0x1, P0 ;  /* 0x0000730008057a11 */ /* 0x000fe400000f0c05 */
[----:B------:R-:W-:-:S02]  /*2f90*/  IADD3 R8, P0, R6, UR4, RZ ;  /* 0x0000000406087c10 */ /* 0x000fc4000ff1e0ff */
[----:B------:R-:W-:Y:S01]  /*2fa0*/  IADD3.X R7, R5, UR6, RZ, P5, !PT ;  /* 0x0000000605077c10 */ /* 0x000fe2000affe4ff */
[----:B------:R-:W-:Y:S01]  /*2fb0*/  @!PT LDS RZ, [RZ] ;  /* 0x00000000fffff984 */ /* 0x000fe20000000800 */
[----:B------:R-:W-:Y:S01]  /*2fc0*/  @!PT LDS RZ, [RZ] ;  /* 0x00000000fffff984 */ /* 0x000fe20000000800 */
[----:B------:R-:W-:Y:S01]  /*2fd0*/  @!PT LDS RZ, [RZ] ;  /* 0x00000000fffff984 */ /* 0x000fe20000000800 */
[----:B------:R1:W-:Y:S01]  /*2fe0*/  LDGSTS.E.BYPASS.LTC128B.128 [R243+0x3100], [R4.64], !P4 ;  /* 0x0310000004f37fae */ /* 0x0003e2000e101d4e */
[----:B------:R-:W-:Y:S02]  /*2ff0*/  IADD3.X R11, RZ, UR6, R5, P2, P1 ;  /* 0x00000006ff0b7c10 */ /* 0x000fe400097e2405 */
[----:B------:R-:W-:Y:S01]  /*3000*/  IADD3.X R9, R7, UR6, RZ, P0, !PT ;  /* 0x0000000607097c10 */ /* 0x000fe200087fe4ff */
[----:B------:R1:W-:Y:S04]  /*3010*/  LDGSTS.E.BYPASS.LTC128B.128 [R243+0x4900], [R4.64+0x80], !P3 ;  /* 0x0490008004f37fae */ /* 0x0003e8000d901d4e */
[----:B------:R1:W-:Y:S04]  /*3020*/  LDGSTS.E.BYPASS.LTC128B.128 [R243+0x3900], [R6.64], !P4 ;  /* 0x0390000006f37fae */ /* 0x0003e8000e101d4e */
[----:B------:R1:W-:Y:S04]  /*3030*/  LDGSTS.E.BYPASS.LTC128B.128 [R243+0x5100], [R10.64], !P3 ;  /* 0x051000000af37fae */ /* 0x0003e8000d901d4e */
[----:B------:R1:W-:Y:S04]  /*3040*/  LDGSTS.E.BYPASS.LTC128B.128 [R243+0x4100], [R8.64], !P4 ;  /* 0x0410000008f37fae */ /* 0x0003e8000e101d4e */
[----:B------:R1:W-:Y:S02]  /*3050*/  LDGSTS.E.BYPASS.LTC128B.128 [R243+0x5900], [R8.64+0x80], !P3 ;  /* 0x0590008008f37fae */ /* 0x0003e4000d901d4e */
.L_x_449:
[----:B-1----:R-:W-:Y:S01]  /*3060*/  FMUL.FTZ R4, R53, c[0x0][0x320] ;  /* 0x0000c80035047a20 */ /* 0x002fe20000410000 */
[----:B------:R-:W-:Y:S01]  /*3070*/  SHF.R.S32.HI R7, RZ, 0x1f, R123 ;  /* 0x0000001fff077819 */ /* 0x000fe2000001147b */
[----:B------:R-:W-:Y:S01]  /*3080*/  FMUL.FTZ R5, R44, c[0x0][0x320] ;  /* 0x0000c8002c057a20 */ /* 0x000fe20000410000 */
[----:B------:R-:W-:Y:S01]  /*3090*/  LEA.HI R6, R126, R132, RZ, 0x2 ;  /* 0x000000847e067211 */ /* 0x000fe200078f10ff */
[----:B------:R1:W2:Y:S01]  /*30a0*/  MUFU.TANH R25, R4 ;  /* 0x0000000400197308 */ /* 0x0002a20000002400 */
[----:B------:R-:W-:Y:S01]  /*30b0*/  FMUL.FTZ R8, R45, c[0x0][0x320] ;  /* 0x0000c8002d087a20 */ /* 0x000fe20000410000 */
[----:B------:R-:W-:Y:S01]  /*30c0*/  PLOP3.LUT P1, PT, PT, PT, UP3, 0x80, 0x0 ;  /* 0x000000000000781c */ /* 0x000fe20003f2f038 */
[----:B------:R-:W-:Y:S01]  /*30d0*/  FMUL.FTZ R10, R40, c[0x0][0x320] ;  /* 0x0000c800280a7a20 */ /* 0x000fe20000410000 */
[----:B------:R-:W-:Y:S01]  /*30e0*/  LOP3.LUT R6, R6, 0xfffffffc, RZ, 0xc0, !PT ;  /* 0xfffffffc06067812 */ /* 0x000fe200078ec0ff */
[----:B------:R-:W-:Y:S01]  /*30f0*/  ULDC UR6, c[0x0][0x324] ;  /* 0x0000c90000067ab9 */ /* 0x000fe20000000800 */
[----:B------:R-:W-:Y:S01]  /*3100*/  PLOP3.LUT P0, PT, PT, PT, UP3, 0x80, 0x0 ;  /* 0x000000000000781c */ /* 0x000fe20003f0f038 */
[----:B------:R-:W-:Y:S01]  /*3110*/  ULOP3.LUT UR6, URZ, UR6, URZ, 0x33, !UPT ;  /* 0x000000063f067292 */ /* 0x000fe2000f8e333f */
[----:B------:R3:W4:Y:S01]  /*3120*/  MUFU.TANH R20, R5 ;  /* 0x0000000500147308 */ /* 0x0007220000002400 */
[----:B------:R-:W-:Y:S01]  /*3130*/  IMAD.IADD R6, R132, 0x1, -R6 ;  /* 0x0000000184067824 */ /* 0x000fe200078e0a06 */
[----:B------:R-:W0:Y:S01]  /*3140*/  LDGDEPBAR ;  /* 0x00000000000079af */ /* 0x000e220000000000 */
[----:B-1----:R-:W-:-:S05]  /*3150*/  FMUL.FTZ R4, R48, c[0x0][0x320] ;  /* 0x0000c80030047a20 */ /* 0x002fca0000410000 */
[----:B------:R-:W1:Y:S01]  /*3160*/  MUFU.TANH R17, R8 ;  /* 0x0000000800117308 */ /* 0x000e620000002400 */
[----:B---3--:R-:W-:-:S07]  /*3170*/  LEA.HI R5, R7, R123, RZ, 0x2 ;  /* 0x0000007b07057211 */ /* 0x008fce00078f10ff */
[----:B------:R3:W1:Y:S01]  /*3180*/  MUFU.TANH R23, R4 ;  /* 0x0000000400177308 */ /* 0x0006620000002400 */
[----:B------:R-:W-:-:S05]  /*3190*/  LOP3.LUT R5, R5, 0xffffffc, RZ, 0xc0, !PT ;  /* 0x0ffffffc05057812 */ /* 0x000fca00078ec0ff */
[----:B------:R-:W-:Y:S01]  /*31a0*/  IMAD.IADD R9, R123, 0x1, -R5 ;  /* 0x000000017b097824 */ /* 0x000fe200078e0a05 */
[----:B------:R-:W-:Y:S01]  /*31b0*/  LEA.HI R5, R6, R6, RZ, 0x1 ;  /* 0x0000000606057211 */ /* 0x000fe200078f08ff */
[----:B------:R5:W1:Y:S01]  /*31c0*/  MUFU.TANH R16, R10 ;  /* 0x0000000a00107308 */ /* 0x000a620000002400 */
[----:B---3--:R-:W-:-:S07]  /*31d0*/  FMUL.FTZ R4, R49, c[0x0][0x320] ;  /* 0x0000c80031047a20 */ /* 0x008fce0000410000 */
[----:B------:R3:W1:Y:S01]  /*31e0*/  MUFU.TANH R21, R4 ;  /* 0x0000000400157308 */ /* 0x0006620000002400 */
[----:B-----5:R-:W-:-:S07]  /*31f0*/  FMUL.FTZ R10, R36, c[0x0][0x320] ;  /* 0x0000c800240a7a20 */ /* 0x020fce0000410000 */
[----:B------:R5:W1:Y:S01]  /*3200*/  MUFU.TANH R14, R10 ;  /* 0x0000000a000e7308 */ /* 0x000a620000002400 */
[----:B---3--:R-:W-:-:S05]  /*3210*/  LOP3.LUT R4, R124, 0xffffffe0, RZ, 0xc0, !PT ;  /* 0xffffffe07c047812 */ /* 0x008fca00078ec0ff */
[----:B------:R-:W-:-:S05]  /*3220*/  IMAD.IADD R4, R132, 0x1, -R4 ;  /* 0x0000000184047824 */ /* 0x000fca00078e0a04 */
[----:B------:R-:W-:-:S04]  /*3230*/  SHF.R.S32.HI R7, RZ, 0x1f, R4 ;  /* 0x0000001fff077819 */ /* 0x000fc80000011404 */
[----:B------:R-:W-:-:S04]  /*3240*/  LEA.HI R7, R7, R4, RZ, 0x2 ;  /* 0x0000000407077211 */ /* 0x000fc800078f10ff */
[C---:B------:R-:W-:Y:S02]  /*3250*/  LEA.HI.SX32 R8, R7.reuse, UR17, 0x1e ;  /* 0x0000001107087c11 */ /* 0x040fe4000f8ff2ff */
[----:B------:R-:W-:-:S03]  /*3260*/  LOP3.LUT R7, R7, 0x7ffffffc, RZ, 0xc0, !PT ;  /* 0x7ffffffc07077812 */ /* 0x000fc600078ec0ff */
[----:B------:R-:W-:Y:S01]  /*3270*/  IMAD R11, R9, 0x10, R8 ;  /* 0x00000010090b7824 */ /* 0x000fe200078e0208 */
[C---:B------:R-:W-:Y:S01]  /*3280*/  SHF.L.U32 R8, R5.reuse, 0x5, RZ ;  /* 0x0000000505087819 */ /* 0x040fe200000006ff */
[----:B------:R-:W-:Y:S01]  /*3290*/  IMAD.IADD R4, R4, 0x1, -R7 ;  /* 0x0000000104047824 */ /* 0x000fe200078e0a07 */
[----:B------:R-:W-:Y:S02]  /*32a0*/  LOP3.LUT R9, R5, 0x1ffffffe, RZ, 0xc0, !PT ;  /* 0x1ffffffe05097812 */ /* 0x000fe400078ec0ff */
[----:B------:R-:W-:Y:S01]  /*32b0*/  LOP3.LUT R5, R8, 0xffffffc0, RZ, 0xc0, !PT ;  /* 0xffffffc008057812 */ /* 0x000fe200078ec0ff */
[----:B------:R-:W-:Y:S01]  /*32c0*/  IMAD.SHL.U32 R22, R4, 0x2, RZ ;  /* 0x0000000204167824 */ /* 0x000fe200078e00ff */
[----:B------:R-:W-:Y:S01]  /*32d0*/  IADD3.X R7, R24, c[0x0][0x1d0], RZ, PT, !PT ;  /* 0x0000740018077a10 */ /* 0x000fe20003ffe4ff */
[----:B------:R-:W-:Y:S02]  /*32e0*/  IMAD.IADD R6, R6, 0x1, -R9 ;  /* 0x0000000106067824 */ /* 0x000fe400078e0a09 */
[----:B------:R-:W-:Y:S01]  /*32f0*/  IMAD.IADD R5, R5, 0x1, R11 ;  /* 0x0000000105057824 */ /* 0x000fe200078e020b */
[----:B------:R-:W-:-:S02]  /*3300*/  IADD3 R4, R7, -c[0x0][0x168], -R22 ;  /* 0x80005a0007047a10 */ /* 0x000fc40007ffe816 */
[----:B------:R-:W-:Y:S01]  /*3310*/  IADD3 R18, -R22, c[0x0][0x1d0], R24 ;  /* 0x0000740016127a10 */ /* 0x000fe20007ffe118 */
[----:B------:R-:W-:Y:S01]  /*3320*/  IMAD R12, R6, 0x8, R5 ;  /* 0x00000008060c7824 */ /* 0x000fe200078e0205 */
[C---:B------:R-:W-:Y:S01]  /*3330*/  IADD3 R15, R4.reuse, c[0x0][0x328], RZ ;  /* 0x0000ca00040f7a10 */ /* 0x040fe20007ffe0ff */
[----:B------:R-:W-:Y:S01]  /*3340*/  FMUL.FTZ R5, R37, c[0x0][0x320] ;  /* 0x0000c80025057a20 */ /* 0x000fe20000410000 */
[----:B------:R-:W-:Y:S01]  /*3350*/  IADD3 R19, R4, UR6, RZ ;  /* 0x0000000604137c10 */ /* 0x000fe2000fffe0ff */
[----:B------:R-:W-:Y:S01]  /*3360*/  @P1 IMAD.HI.U32 R6, R12, c[0x0][0x2c8], RZ ;  /* 0x0000b2000c061a27 */ /* 0x000fe200078e00ff */
[----:B-----5:R-:W-:Y:S01]  /*3370*/  MOV R10, R12 ;  /* 0x0000000c000a7202 */ /* 0x020fe20000000f00 */
[----:B------:R3:W1:Y:S01]  /*3380*/  MUFU.TANH R13, R5 ;  /* 0x00000005000d7308 */ /* 0x0006620000002400 */
[----:B------:R5:W-:Y:S02]  /*3390*/  STL [R1+0x20], R12 ;  /* 0x0000200c01007387 */ /* 0x000be40000100800 */
[----:B------:R-:W-:-:S02]  /*33a0*/  @P0 SHF.R.U32.HI R10, RZ, c[0x0][0x2cc], R6 ;  /* 0x0000b300ff0a0a19 */ /* 0x000fc40000011606 */
[----:B------:R-:W-:Y:S01]  /*33b0*/  PLOP3.LUT P0, PT, PT, PT, UP2, 0x40, 0x0 ;  /* 0x000000000000781c */ /* 0x000fe20003f0e828 */
[----:B------:R1:W-:Y:S04]  /*33c0*/  STL [R1+0xc], R22 ;  /* 0x00000c1601007387 */ /* 0x0003e80000100800 */
[----:B------:R-:W2:Y:S01]  /*33d0*/  SHFL.IDX PT, R6, R10, RZ, 0x1c1f ;  /* 0x001c1fff0a067589 */ /* 0x000ea200000e0000 */
[----:B---3--:R-:W-:-:S04]  /*33e0*/  FMUL.FTZ R5, R32, c[0x0][0x320] ;  /* 0x0000c80020057a20 */ /* 0x008fc80000410000 */
[----:B-----5:R3:W3:Y:S01]  /*33f0*/  MUFU.TANH R12, R5 ;  /* 0x00000005000c7308 */ /* 0x0206e20000002400 */
[----:B-1----:R-:W-:Y:S01]  /*3400*/  IADD3 R22, R24, -R22, RZ ;  /* 0x8000001618167210 */ /* 0x002fe20007ffe0ff */
[----:B--2---:R-:W-:Y:S02]  /*3410*/  IMAD.IADD R4, R19, 0x1, R6 ;  /* 0x0000000113047824 */ /* 0x004fe400078e0206 */
[----:B---3--:R-:W-:-:S04]  /*3420*/  FMUL.FTZ R5, R33, c[0x0][0x320] ;  /* 0x0000c80021057a20 */ /* 0x008fc80000410000 */
[----:B------:R1:W2:Y:S02]  /*3430*/  MUFU.TANH R11, R5 ;  /* 0x00000005000b7308 */ /* 0x0002a40000002400 */
[----:B-1----:R-:W-:-:S06]  /*3440*/  FMUL.FTZ R5, R52, c[0x0][0x320] ;  /* 0x0000c80034057a20 */ /* 0x002fcc0000410000 */
[----:B------:R1:W3:Y:S02]  /*3450*/  MUFU.TANH R9, R5 ;  /* 0x0000000500097308 */ /* 0x0002e40000002400 */
[----:B-1----:R-:W-:-:S06]  /*3460*/  FMUL.FTZ R5, R41, c[0x0][0x320] ;  /* 0x0000c80029057a20 */ /* 0x002fcc0000410000 */
[----:B------:R1:W1:Y:S02]  /*3470*/  MUFU.TANH R8, R5 ;  /* 0x0000000500087308 */ /* 0x0002640000002400 */
[----:B-1----:R-:W-:-:S05]  /*3480*/  IMAD.IADD R5, R15, 0x1, R6 ;  /* 0x000000010f057824 */ /* 0x002fca00078e0206 */
[----:B------:R-:W-:Y:S01]  /*3490*/  IMNMX R5, R5, R18, PT ;  /* 0x0000001205057217 */ /* 0x000fe20003800200 */
        /* <DEDUP_REMOVED lines=13> */
.L_x_452:
[----:B------:R-:W-:-:S04]  /*3570*/  MOV R7, c[0x0][0x32c] ;  /* 0x0000cb0000077a02 */ /* 0x000fc80000000f00 */
[----:B------:R-:W-:-:S13]  /*3580*/  ISETP.NE.AND P0, PT, R7, 0x1, PT ;  /* 0x000000010700780c */ /* 0x000fda0003f05270 */
[----:B------:R-:W-:-:S05]  /*3590*/  @P0 IMAD.HI.U32 R7, R6, c[0x0][0x330], RZ ;  /* 0x0000cc0006070a27 */ /* 0x000fca00078e00ff */
[----:B------:R-:W-:Y:S02]  /*35a0*/  @P0 SHF.R.U32.HI R6, RZ, c[0x0][0x334], R7 ;  /* 0x0000cd00ff060a19 */ /* 0x000fe40000011607 */
.L_x_453:
[----:B------:R-:W-:Y:S05]  /*35b0*/  BSYNC B0 ;  /* 0x0000000000007941 */ /* 0x000fea0003800000 */
.L_x_451:
[----:B------:R-:W-:-:S05]  /*35c0*/  IMAD R6, R6, c[0x0][0x32c], R22 ;  /* 0x0000cb0006067a24 */ /* 0x000fca00078e0216 */
[----:B------:R-:W-:Y:S02]  /*35d0*/  IADD3 R7, R6, c[0x0][0x32c], RZ ;  /* 0x0000cb0006077a10 */ /* 0x000fe40007ffe0ff */
[----:B------:R-:W-:Y:S02]  /*35e0*/  IMNMX R4, R4, R6, !PT ;  /* 0x0000000604047217 */ /* 0x000fe40007800200 */
[----:B------:R-:W-:Y:S02]  /*35f0*/  IMNMX R5, R5, R7, PT ;  /* 0x0000000705057217 */ /* 0x000fe40003800200 */
.L_x_450:
[C---:B--234-:R-:W-:Y:S01]  /*3600*/  ISETP.GE.AND P0, PT, R24.reuse, 0x2, PT ;  /* 0x000000021800780c */ /* 0x05cfe20003f06270 */
[----:B------:R-:W1:Y:S01]  /*3610*/  SHFL.IDX PT, R6, R10, 0x1, 0x1c1f ;  /* 0x003c1f000a067f89 */ /* 0x000e6200000e0000 */
[----:B------:R-:W-:Y:S02]  /*3620*/  ISETP.GE.AND P2, PT, R24, 0xa, PT ;  /* 0x0000000a1800780c */ /* 0x000fe40003f46270 */
[----:B------:R-:W-:Y:S02]  /*3630*/  P2R R31, PR, RZ, 0x1 ;  /* 0x00000001ff1f7803 */ /* 0x000fe40000000000 */
[----:B------:R-:W-:-:S02]  /*3640*/  ISETP.GT.AND P0, PT, R4, 0x1, !P0 ;  /* 0x000000010400780c */ /* 0x000fc40004704270 */
[----:B------:R-:W-:Y:S02]  /*3650*/  ISETP.GE.AND P1, PT, R24, 0x9, PT ;  /* 0x000000091800780c */ /* 0x000fe40003f26270 */
[----:B------:R-:W-:Y:S02]  /*3660*/  ISETP.LT.OR P0, PT, R5, 0x2, P0 ;  /* 0x000000020500780c */ /* 0x000fe40000701670 */
[----:B------:R-:W-:Y:S02]  /*3670*/  P2R R30, PR, RZ, 0x2 ;  /* 0x00000002ff1e7803 */ /* 0x000fe40000000000 */
[----:B------:R-:W-:Y:S02]  /*3680*/  FSEL R41, R25, -INF , !P0 ;  /* 0xff80000019297808 */ /* 0x000fe40004000000 */
[----:B------:R-:W-:Y:S02]  /*3690*/  ISETP.GT.AND P0, PT, R4, 0x9, !P2 ;  /* 0x000000090400780c */ /* 0x000fe40005704270 */
[----:B------:R-:W-:-:S02]  /*36a0*/  P2R R29, PR, RZ, 0x4 ;  /* 0x00000004ff1d7803 */ /* 0x000fc40000000000 */
[----:B------:R-:W-:Y:S02]  /*36b0*/  ISETP.LT.OR P0, PT, R5, 0xa, P0 ;  /* 0x0000000a0500780c */ /* 0x000fe40000701670 */
[----:B------:R-:W-:Y:S02]  /*36c0*/  ISETP.GT.AND P1, PT, R4, 0x8, !P1 ;  /* 0x000000080400780c */ /* 0x000fe40004f24270 */
[----:B------:R-:W-:Y:S02]  /*36d0*/  ISETP.GE.AND P2, PT, R24, 0x11, PT ;  /* 0x000000111800780c */ /* 0x000fe40003f46270 */
[----:B------:R-:W-:Y:S02]  /*36e0*/  FSEL R44, R21, -INF , !P0 ;  /* 0xff800000152c7808 */ /* 0x000fe40004000000 */
[----:B------:R-:W-:Y:S02]  /*36f0*/  ISETP.LT.OR P1, PT, R5, 0x9, P1 ;  /* 0x000000090500780c */ /* 0x000fe40000f21670 */
[----:B------:R-:W-:-:S02]  /*3700*/  ISETP.GT.AND P0, PT, R4, 0x10, !P2 ;  /* 0x000000100400780c */ /* 0x000fc40005704270 */
[----:B------:R-:W-:Y:S02]  /*3710*/  FSEL R45, R23, -INF , !P1 ;  /* 0xff800000172d7808 */ /* 0x000fe40004800000 */
        /* <DEDUP_REMOVED lines=11> */
[----:B------:R-:W-:Y:S02]  /*37d0*/  ISETP.GE.AND P1, PT, R24, 0x1a, PT ;  /* 0x0000001a1800780c */ /* 0x000fe40003f26270 */
[----:B------:R-:W-:Y:S02]  /*37e0*/  FSEL R57, R16, -INF , !P0 ;  /* 0xff80000010397808 */ /* 0x000fe40004000000 */
[----:B------:R-:W-:Y:S02]  /*37f0*/  ISETP.GT.AND P0, PT, R4, 0x19, !P1 ;  /* 0x000000190400780c */ /* 0x000fe40004f04270 */
[C---:B------:R-:W-:Y:S02]  /*3800*/  ISETP.GE.AND P6, PT, R24.reuse, 0x21, PT ;  /* 0x000000211800780c */ /* 0x040fe40003fc6270 */
[----:B------:R-:W-:Y:S02]  /*3810*/  ISETP.LT.OR P0, PT, R5, 0x1a, P0 ;  /* 0x0000001a0500780c */ /* 0x000fe40000701670 */
[----:B------:R-:W-:-:S02]  /*3820*/  ISETP.GE.AND P5, PT, R24, 0x22, PT ;  /* 0x000000221800780c */ /* 0x000fc40003fa6270 */
[----:B------:R-:W-:Y:S02]  /*3830*/  FSEL R58, R8, -INF , !P0 ;  /* 0xff800000083a7808 */ /* 0x000fe40004000000 */
[----:B------:R-:W-:Y:S02]  /*3840*/  ISETP.GT.AND P0, PT, R4, 0x20, !P6 ;  /* 0x000000200400780c */ /* 0x000fe40007704270 */
[----:B------:R-:W-:Y:S02]  /*3850*/  P2R R28, PR, RZ, 0x4 ;  /* 0x00000004ff1c7803 */ /* 0x000fe40000000000 */
[----:B------:R-:W-:Y:S02]  /*3860*/  ISETP.LT.OR P0, PT, R5, 0x21, P0 ;  /* 0x000000210500780c */ /* 0x000fe40000701670 */
[----:B------:R-:W-:Y:S02]  /*3870*/  ISETP.GE.AND P2, PT, R24, 0x29, PT ;  /* 0x000000291800780c */ /* 0x000fe40003f46270 */
[----:B------:R-:W-:-:S02]  /*3880*/  FSEL R171, R14, -INF , !P0 ;  /* 0xff8000000eab7808 */ /* 0x000fc40004000000 */
[----:B------:R-:W-:Y:S02]  /*3890*/  ISETP.GT.AND P0, PT, R4, 0x21, !P5 ;  /* 0x000000210400780c */ /* 0x000fe40006f04270 */
[----:B------:R-:W-:Y:S02]  /*38a0*/  P2R R32, PR, RZ, 0x2 ;  /* 0x00000002ff207803 */ /* 0x000fe40000000000 */
[----:B------:R-:W-:Y:S02]  /*38b0*/  ISETP.LT.OR P0, PT, R5, 0x22, P0 ;  /* 0x000000220500780c */ /* 0x000fe40000701670 */
[----:B------:R-:W-:Y:S02]  /*38c0*/  ISETP.GE.AND P1, PT, R24, 0x1, PT ;  /* 0x000000011800780c */ /* 0x000fe40003f26270 */
[----:B------:R-:W-:Y:S02]  /*38d0*/  FSEL R170, R13, -INF , !P0 ;  /* 0xff8000000daa7808 */ /* 0x000fe40004000000 */
[----:B------:R-:W-:-:S02]  /*38e0*/  ISETP.GT.AND P0, PT, R4, 0x28, !P2 ;  /* 0x000000280400780c */ /* 0x000fc40005704270 */
[----:B------:R-:W-:Y:S02]  /*38f0*/  P2R R25, PR, RZ, 0x2 ;  /* 0x00000002ff197803 */ /* 0x000fe40000000000 */
[----:B------:R-:W-:-:S04]  /*3900*/  ISETP.LT.OR P0, PT, R5, 0x29, P0 ;  /* 0x000000290500780c */ /* 0x000fc80000701670 */
[----:B------:R-:W-:Y:S02]  /*3910*/  FSEL R169, R12, -INF , !P0 ;  /* 0xff8000000ca97808 */ /* 0x000fe40004000000 */
[----:B------:R-:W-:Y:S02]  /*3920*/  ISETP.GT.AND P0, PT, R4, RZ, !P1 ;  /* 0x000000ff0400720c */ /* 0x000fe40004f04270 */
[----:B------:R-:W-:Y:S02]  /*3930*/  ISETP.GE.AND P1, PT, R24, 0x2a, PT ;  /* 0x0000002a1800780c */ /* 0x000fe40003f26270 */
[----:B------:R-:W-:-:S04]  /*3940*/  ISETP.LT.OR P0, PT, R5, 0x1, P0 ;  /* 0x000000010500780c */ /* 0x000fc80000701670 */
[----:B------:R-:W-:Y:S02]  /*3950*/  FSEL R40, R9, -INF , !P0 ;  /* 0xff80000009287808 */ /* 0x000fe40004000000 */
[----:B------:R-:W-:Y:S01]  /*3960*/  ISETP.GT.AND P0, PT, R4, 0x29, !P1 ;  /* 0x000000290400780c */ /* 0x000fe20004f04270 */
[----:B------:R-:W-:-:S03]  /*3970*/  FMUL.FTZ R4, R54, c[0x0][0x320] ;  /* 0x0000c80036047a20 */ /* 0x000fc60000410000 */
[----:B------:R-:W-:Y:S01]  /*3980*/  ISETP.LT.OR P0, PT, R5, 0x2a, P0 ;  /* 0x0000002a0500780c */ /* 0x000fe20000701670 */
[----:B------:R2:W3:Y:S01]  /*3990*/  MUFU.TANH R24, R4 ;  /* 0x0000000400187308 */ /* 0x0004e20000002400 */
[----:B------:R-:W-:Y:S02]  /*39a0*/  FMUL.FTZ R5, R55, c[0x0][0x320] ;  /* 0x0000c80037057a20 */ /* 0x000fe40000410000 */
[----:B------:R-:W-:Y:S02]  /*39b0*/  FSEL R168, R11, -INF , !P0 ;  /* 0xff8000000ba87808 */ /* 0x000fe40004000000 */
[----:B------:R-:W-:-:S03]  /*39c0*/  PLOP3.LUT P0, PT, PT, PT, UP2, 0x40, 0x0 ;  /* 0x000000000000781c */ /* 0x000fc60003f0e828 */
[----:B------:R1:W4:Y:S01]  /*39d0*/  MUFU.TANH R13, R5 ;  /* 0x00000005000d7308 */ /* 0x0003220000002400 */
[----:B--2---:R-:W-:-:S07]  /*39e0*/  FMUL.FTZ R4, R46, c[0x0][0x320] ;  /* 0x0000c8002e047a20 */ /* 0x004fce0000410000 */
[----:B------:R2:W2:Y:S01]  /*39f0*/  MUFU.TANH R23, R4 ;  /* 0x0000000400177308 */ /* 0x0004a20000002400 */
[----:B-1----:R-:W-:-:S05]  /*3a00*/  IMAD.IADD R5, R15, 0x1, R6 ;  /* 0x000000010f057824 */ /* 0x002fca00078e0206 */
[----:B------:R-:W-:Y:S01]  /*3a10*/  IMNMX R5, R5, R18, PT ;  /* 0x0000001205057217 */ /* 0x000fe20003800200 */
[----:B--2---:R-:W-:-:S04]  /*3a20*/  FMUL.FTZ R4, R47, c[0x0][0x320] ;  /* 0x0000c8002f047a20 */ /* 0x004fc80000410000 */
[----:B------:R1:W2:Y:S02]  /*3a30*/  MUFU.TANH R21, R4 ;  /* 0x0000000400157308 */ /* 0x0002a40000002400 */
        /* <DEDUP_REMOVED lines=16> */
[----:B-1----:R-:W-:Y:S01]  /*3b40*/  IMAD.IADD R4, R19, 0x1, R6 ;  /* 0x0000000113047824 */ /* 0x002fe200078e0206 */
        /* <DEDUP_REMOVED lines=13> */
.L_x_456:
[----:B------:R-:W-:-:S04]  /*3c20*/  MOV R7, c[0x0][0x32c] ;  /* 0x0000cb0000077a02 */ /* 0x000fc80000000f00 */
[----:B------:R-:W-:-:S13]  /*3c30*/  ISETP.NE.AND P0, PT, R7, 0x1, PT ;  /* 0x000000010700780c */ /* 0x000fda0003f05270 */
[----:B------:R-:W-:-:S05]  /*3c40*/  @P0 IMAD.HI.U32 R7, R6, c[0x0][0x330], RZ ;  /* 0x0000cc0006070a27 */ /* 0x000fca00078e00ff */
[----:B------:R-:W-:Y:S02]  /*3c50*/  @P0 SHF.R.U32.HI R6, RZ, c[0x0][0x334], R7 ;  /* 0x0000cd00ff060a19 */ /* 0x000fe40000011607 */
.L_x_457:
[----:B------:R-:W-:Y:S05]  /*3c60*/  BSYNC B0 ;  /* 0x0000000000007941 */ /* 0x000fea0003800000 */
.L_x_455:
[----:B------:R-:W-:-:S05]  /*3c70*/  IMAD R6, R6, c[0x0][0x32c], R22 ;  /* 0x0000cb0006067a24 */ /* 0x000fca00078e0216 */
[----:B------:R-:W-:Y:S02]  /*3c80*/  IADD3 R7, R6, c[0x0][0x32c], RZ ;  /* 0x0000cb0006077a10 */ /* 0x000fe40007ffe0ff */
[----:B------:R-:W-:Y:S02]  /*3c90*/  IMNMX R4, R4, R6, !PT ;  /* 0x0000000604047217 */ /* 0x000fe40007800200 */
[----:B------:R-:W-:Y:S02]  /*3ca0*/  IMNMX R5, R5, R7, PT ;  /* 0x0000000705057217 */ /* 0x000fe40003800200 */
.L_x_454:
[----:B--234-:R-:W-:Y:S01]  /*3cb0*/  ISETP.NE.AND P0, PT, R31, RZ, PT ;  /* 0x000000ff1f00720c */ /* 0x01cfe20003f05270 */
[----:B------:R-:W1:Y:S03]  /*3cc0*/  SHFL.IDX PT, R6, R10, 0x2, 0x1c1f ;  /* 0x005c1f000a067f89 */ /* 0x000e6600000e0000 */
        /* <DEDUP_REMOVED lines=36> */
[----:B------:R-:W-:-:S04]  /*3f10*/  ISETP.NE.AND P0, PT, R25, RZ, PT ;  /* 0x000000ff1900720c */ /* 0x000fc80003f05270 */
[----:B------:R-:W-:-:S04]  /*3f20*/  ISETP.GT.AND P0, PT, R4, RZ, !P0 ;  /* 0x000000ff0400720c */ /* 0x000fc80004704270 */
        /* <DEDUP_REMOVED lines=46> */
.L_x_460:
[----:B------:R-:W-:-:S04]  /*4210*/  MOV R7, c[0x0][0x32c] ;  /* 0x0000cb0000077a02 */ /* 0x000fc80000000f00 */
[----:B------:R-:W-:-:S13]  /*4220*/  ISETP.NE.AND P0, PT, R7, 0x1, PT ;  /* 0x000000010700780c */ /* 0x000fda0003f05270 */
[----:B------:R-:W-:-:S05]  /*4230*/  @P0 IMAD.HI.U32 R7, R6, c[0x0][0x330], RZ ;  /* 0x0000cc0006070a27 */ /* 0x000fca00078e00ff */
[----:B------:R-:W-:Y:S02]  /*4240*/  @P0 SHF.R.U32.HI R6, RZ, c[0x0][0x334], R7 ;  /* 0x0000cd00ff060a19 */ /* 0x000fe40000011607 */
.L_x_461:
[----:B------:R-:W-:Y:S05]  /*4250*/  BSYNC B0 ;  /* 0x0000000000007941 */ /* 0x000fea0003800000 */
.L_x_459:
[----:B------:R-:W-:-:S05]  /*4260*/  IMAD R6, R6, c[0x0][0x32c], R22 ;  /* 0x0000cb0006067a24 */ /* 0x000fca00078e0216 */
[----:B------:R-:W-:Y:S02]  /*4270*/  IADD3 R7, R6, c[0x0][0x32c], RZ ;  /* 0x0000cb0006077a10 */ /* 0x000fe40007ffe0ff */
[----:B------:R-:W-:Y:S02]  /*4280*/  IMNMX R4, R4, R6, !PT ;  /* 0x0000000604047217 */ /* 0x000fe40007800200 */
[----:B------:R-:W-:Y:S02]  /*4290*/  IMNMX R5, R5, R7, PT ;  /* 0x0000000705057217 */ /* 0x000fe40003800200 */
.L_x_458:
[----:B--234-:R-:W-:-:S04]  /*42a0*/  ISETP.NE.AND P0, PT, R31, RZ, PT ;  /* 0x000000ff1f00720c */ /* 0x01cfc80003f05270 */
        /* <DEDUP_REMOVED lines=43> */
[----:B------:R1:W2:Y:S01]  /*4560*/  MUFU.TANH R24, R4 ;  /* 0x0000000400187308 */ /* 0x0002a20000002400 */
[----:B------:R-:W-:Y:S02]  /*4570*/  FMUL.FTZ R5, R62, c[0x0][0x320] ;  /* 0x0000c8003e057a20 */ /* 0x000fe40000410000 */
[----:B------:R-:W-:Y:S02]  /*4580*/  FSEL R175, R12, -INF , !P0 ;  /* 0xff8000000caf7808 */ /* 0x000fe40004000000 */
[----:B------:R-:W-:-:S03]  /*4590*/  PLOP3.LUT P0, PT, PT, PT, UP2, 0x40, 0x0 ;  /* 0x000000000000781c */ /* 0x000fc60003f0e828 */
[----:B------:R3:W4:Y:S01]  /*45a0*/  MUFU.TANH R59, R5 ;  /* 0x00000005003b7308 */ /* 0x0007220000002400 */
[----:B-1----:R-:W-:-:S07]  /*45b0*/  FMUL.FTZ R4, R74, c[0x0][0x320] ;  /* 0x0000c8004a047a20 */ /* 0x002fce0000410000 */
[----:B------:R1:W1:Y:S01]  /*45c0*/  MUFU.TANH R16, R4 ;  /* 0x0000000400107308 */ /* 0x0002620000002400 */
[----:B---3--:R-:W-:-:S07]  /*45d0*/  FMUL.FTZ R5, R63, c[0x0][0x320] ;  /* 0x0000c8003f057a20 */ /* 0x008fce0000410000 */
[----:B------:R3:W2:Y:S01]  /*45e0*/  MUFU.TANH R55, R5 ;  /* 0x0000000500377308 */ /* 0x0006a20000002400 */
        /* <DEDUP_REMOVED lines=10> */
[----:B---3--:R-:W-:Y:S02]  /*4690*/  FMUL.FTZ R5, R70, c[0x0][0x320] ;  /* 0x0000c80046057a20 */ /* 0x008fe40000410000 */
[----:B-1----:R-:W-:-:S05]  /*46a0*/  FMUL.FTZ R4, R83, c[0x0][0x320] ;  /* 0x0000c80053047a20 */ /* 0x002fca0000410000 */
[----:B------:R1:W3:Y:S02]  /*46b0*/  MUFU.TANH R12, R4 ;  /* 0x00000004000c7308 */ /* 0x0002e40000002400 */
[----:B-1----:R-:W-:-:S06]  /*46c0*/  FMUL.FTZ R4, R78, c[0x0][0x320] ;  /* 0x0000c8004e047a20 */ /* 0x002fcc0000410000 */
[----:B------:R1:W1:Y:S02]  /*46d0*/  MUFU.TANH R11, R4 ;  /* 0x00000004000b7308 */ /* 0x0002640000002400 */
[----:B-1----:R1:W5:Y:S06]  /*46e0*/  SHFL.IDX PT, R4, R10, 0x3, 0x1c1f ;  /* 0x007c1f000a047f89 */ /* 0x00236c00000e0000 */
[----:B-1----:R1:W1:Y:S01]  /*46f0*/  MUFU.TANH R10, R5 ;  /* 0x00000005000a7308 */ /* 0x0022620000002400 */
[--C-:B-----5:R-:W-:Y:S02]  /*4700*/  IMAD.IADD R9, R15, 0x1, R4.reuse ;  /* 0x000000010f097824 */ /* 0x120fe400078e0204 */
[----:B------:R-:W-:-:S03]  /*4710*/  IMAD.IADD R8, R19, 0x1, R4 ;  /* 0x0000000113087824 */ /* 0x000fc600078e0204 */
[----:B------:R-:W-:Y:S01]  /*4720*/  IMNMX R9, R9, R18, PT ;  /* 0x0000001209097217 */ /* 0x000fe20003800200 */
[----:B------:R-:W-:Y:S05]  /*4730*/  @P0 BRA `(.L_x_462) ;  /* 0x0000015000000947 */ /* 0x000fea0003800000 */
[----:B--234-:R-:W-:Y:S01]  /*4740*/  IADD3 R4, R4, c[0x0][0x1d0], RZ ;  /* 0x0000740004047a10 */ /* 0x01cfe20007ffe0ff */
[----:B------:R-:W-:Y:S03]  /*4750*/  BSSY B0, `(.L_x_463) ;  /* 0x000000f000007945 */ /* 0x000fe60003800000 */
[----:B------:R-:W-:-:S04]  /*4760*/  IADD3 R4, R4, -c[0x0][0x168], RZ ;  /* 0x80005a0004047a10 */ /* 0x000fc80007ffe0ff */
[----:B------:R-:W-:-:S13]  /*4770*/  ISETP.GT.AND P0, PT, R4, -0x1, PT ;  /* 0xffffffff0400780c */ /* 0x000fda0003f04270 */
[----:B------:R-:W-:Y:S05]  /*4780*/  @P0 BRA `(.L_x_464) ;  /* 0x0000007000000947 */ /* 0x000fea0003800000 */
[----:B-1----:R-:W-:Y:S01]  /*4790*/  IMAD.MOV.U32 R5, RZ, RZ, c[0x0][0x32c] ;  /* 0x0000cb00ff057624 */ /* 0x002fe200078e00ff */
[----:B------:R-:W-:-:S04]  /*47a0*/  LOP3.LUT R4, RZ, R4, RZ, 0x33, !PT ;  /* 0x00000004ff047212 */ /* 0x000fc800078e33ff */
[----:B------:R-:W-:-:S13]  /*47b0*/  ISETP.NE.AND P0, PT, R5, 0x1, PT ;  /* 0x000000010500780c */ /* 0x000fda0003f05270 */
[----:B------:R-:W-:-:S05]  /*47c0*/  @P0 IMAD.HI.U32 R5, R4, c[0x0][0x330], RZ ;  /* 0x0000cc0004050a27 */ /* 0x000fca00078e00ff */
[----:B------:R-:W-:-:S04]  /*47d0*/  @P0 SHF.R.U32.HI R4, RZ, c[0x0][0x334], R5 ;  /* 0x0000cd00ff040a19 */ /* 0x000fc80000011605 */
[----:B------:R-:W-:Y:S01]  /*47e0*/  LOP3.LUT R4, RZ, R4, RZ, 0x33, !PT ;  /* 0x00000004ff047212 */ /* 0x000fe200078e33ff */
[----:B------:R-:W-:Y:S05]  /*47f0*/  BRA `(.L_x_465) ;  /* 0x0000004000007947 */ /* 0x000fea0003800000 */
.L_x_464:
[----:B-1----:R-:W-:-:S04]  /*4800*/  MOV R5, c[0x0][0x32c] ;  /* 0x0000cb0000057a02 */ /* 0x002fc80000000f00 */
[----:B------:R-:W-:-:S13]  /*4810*/  ISETP.NE.AND P0, PT, R5, 0x1, PT ;  /* 0x000000010500780c */ /* 0x000fda0003f05270 */
[----:B------:R-:W-:-:S05]  /*4820*/  @P0 IMAD.HI.U32 R5, R4, c[0x0][0x330], RZ ;  /* 0x0000cc0004050a27 */ /* 0x000fca00078e00ff */
[----:B------:R-:W-:Y:S02]  /*4830*/  @P0 SHF.R.U32.HI R4, RZ, c[0x0][0x334], R5 ;  /* 0x0000cd00ff040a19 */ /* 0x000fe40000011605 */
.L_x_465:
[----:B------:R-:W-:Y:S05]  /*4840*/  BSYNC B0 ;  /* 0x0000000000007941 */ /* 0x000fea0003800000 */
.L_x_463:
[----:B------:R-:W-:-:S05]  /*4850*/  IMAD R4, R4, c[0x0][0x32c], R22 ;  /* 0x0000cb0004047a24 */ /* 0x000fca00078e0216 */
[----:B------:R-:W-:Y:S02]  /*4860*/  IADD3 R5, R4, c[0x0][0x32c], RZ ;  /* 0x0000cb0004057a10 */ /* 0x000fe40007ffe0ff */
[----:B------:R-:W-:Y:S02]  /*4870*/  IMNMX R8, R8, R4, !PT ;  /* 0x0000000408087217 */ /* 0x000fe40007800200 */
[----:B------:R-:W-:Y:S02]  /*4880*/  IMNMX R9, R9, R5, PT ;  /* 0x0000000509097217 */ /* 0x000fe40003800200 */
.L_x_462:
[----:B--234-:R-:W-:Y:S01]  /*4890*/  FMNMX.FTZ R137, R40, R41, !PT ;  /* 0x0000002928897209 */ /* 0x01cfe20007810000 */
[----:B------:R-:W-:Y:S01]  /*48a0*/  STL [R1+0x68], R234 ;  /* 0x000068ea01007387 */ /* 0x000fe20000100800 */
[----:B------:R-:W-:Y:S01]  /*48b0*/  FMNMX.FTZ R136, R33, R34, !PT ;  /* 0x0000002221887209 */ /* 0x000fe20007810000 */
[----:B------:R-:W-:Y:S01]  /*48c0*/  IMAD.SHL.U32 R225, R0, 0x2, RZ ;  /* 0x0000000200e17824 */ /* 0x000fe200078e00ff */
[----:B------:R-:W-:Y:S01]  /*48d0*/  FMNMX.FTZ R137, R45, R137, !PT ;  /* 0x000000892d897209 */ /* 0x000fe20007810000 */
[----:B------:R-:W-:Y:S01]  /*48e0*/  STL [R1+0x64], R233 ;  /* 0x000064e901007387 */ /* 0x000fe20000100800 */
[----:B------:R-:W-:Y:S01]  /*48f0*/  FMNMX.FTZ R136, R36, R136, !PT ;  /* 0x0000008824887209 */ /* 0x000fe20007810000 */
[----:B------:R-:W-:Y:S01]  /*4900*/  IMAD R226, R3, 0x2, R225 ;  /* 0x0000000203e27824 */ /* 0x000fe200078e02e1 */
[----:B------:R-:W-:Y:S01]  /*4910*/  FMNMX.FTZ R137, R44, R137, !PT ;  /* 0x000000892c897209 */ /* 0x000fe20007810000 */
[----:B------:R-:W-:Y:S01]  /*4920*/  STL [R1+0x60], R232 ;  /* 0x000060e801007387 */ /* 0x000fe20000100800 */
[----:B------:R-:W-:Y:S01]  /*4930*/  ISETP.NE.AND P0, PT, R31, RZ, PT ;  /* 0x000000ff1f00720c */ /* 0x000fe20003f05270 */
[----:B------:R-:W-:Y:S01]  /*4940*/  IMAD R227, R2, 0x2, R226 ;  /* 0x0000000202e37824 */ /* 0x000fe200078e02e2 */
[----:B------:R-:W-:Y:S01]  /*4950*/  FMNMX.FTZ R137, R53, R137, !PT ;  /* 0x0000008935897209 */ /* 0x000fe20007810000 */
[----:B------:R-:W-:Y:S01]  /*4960*/  STL [R1+0x5c], R231 ;  /* 0x00005ce701007387 */ /* 0x000fe20000100800 */
[----:B------:R-:W-:Y:S01]  /*4970*/  FMNMX.FTZ R136, R37, R136, !PT ;  /* 0x0000008825887209 */ /* 0x000fe20007810000 */
[----:B------:R-:W-:Y:S01]  /*4980*/  ULDC.64 UR4, c[0x0][0x2c8] ;  /* 0x0000b20000047ab9 */ /* 0x000fe20000000a00 */
[----:B------:R-:W-:Y:S01]  /*4990*/  FMNMX.FTZ R137, R56, R137, !PT ;  /* 0x0000008938897209 */ /* 0x000fe20007810000 */
[----:B------:R-:W-:Y:S01]  /*49a0*/  STL [R1+0x58], R230 ;  /* 0x000058e601007387 */ /* 0x000fe20000100800 */
[----:B------:R-:W-:-:S02]  /*49b0*/  ISETP.GT.AND P0, PT, R8, 0x1, !P0 ;  /* 0x000000010800780c */ /* 0x000fc40004704270 */
[----:B------:R-:W-:Y:S01]  /*49c0*/  FMNMX.FTZ R137, R57, R137, !PT ;  /* 0x0000008939897209 */ /* 0x000fe20007810000 */
[----:B------:R-:W-:Y:S01]  /*49d0*/  STL [R1+0x54], R229 ;  /* 0x000054e501007387 */ /* 0x000fe20000100800 */
[----:B------:R-:W-:Y:S02]  /*49e0*/  FMNMX.FTZ R136, R38, R136, !PT ;  /* 0x0000008826887209 */ /* 0x000fe40007810000 */
[----:B------:R-:W-:Y:S01]  /*49f0*/  FMNMX.FTZ R137, R58, R137, !PT ;  /* 0x000000893a897209 */ /* 0x000fe20007810000 */
[----:B------:R-:W-:Y:S01]  /*4a00*/  STL [R1+0x50], R224 ;  /* 0x000050e001007387 */ /* 0x000fe20000100800 */
[----:B------:R-:W-:Y:S02]  /*4a10*/  ISETP.LT.OR P0, PT, R9, 0x2, P0 ;  /* 0x000000020900780c */ /* 0x000fe40000701670 */
[----:B------:R-:W-:Y:S01]  /*4a20*/  FMNMX.FTZ R137, R171, R137, !PT ;  /* 0x00000089ab897209 */ /* 0x000fe20007810000 */
[----:B------:R-:W-:Y:S01]  /*4a30*/  LDSM.16.MT88.4 R48, [R227+0x100] ;  /* 0x00010000e330783b */ /* 0x000fe20000004200 */
[----:B------:R-:W-:-:S02]  /*4a40*/  FMNMX.FTZ R136, R39, R136, !PT ;  /* 0x0000008827887209 */ /* 0x000fc40007810000 */
[----:B------:R-:W-:Y:S01]  /*4a50*/  FMNMX.FTZ R137, R170, R137, !PT ;  /* 0x00000089aa897209 */ /* 0x000fe20007810000 */
[----:B------:R-:W-:Y:S01]  /*4a60*/  LDSM.16.MT88.4 R68, [R225+0x1900] ;  /* 0x00190000e144783b */ /* 0x000fe20000004200 */
[----:B------:R-:W-:Y:S02]  /*4a70*/  FSEL R43, R14, -INF , !P0 ;  /* 0xff8000000e2b7808 */ /* 0x000fe40004000000 */
[----:B------:R-:W-:Y:S01]  /*4a80*/  FMNMX.FTZ R137, R169, R137, !PT ;  /* 0x00000089a9897209 */ /* 0x000fe20007810000 */
[----:B------:R-:W-:Y:S01]  /*4a90*/  LDSM.16.MT88.4 R76, [R226+0x1900] ;  /* 0x00190000e24c783b */ /* 0x000fe20000004200 */
[----:B------:R-:W-:Y:S02]  /*4aa0*/  FMNMX.FTZ R136, R52, R136, !PT ;  /* 0x0000008834887209 */ /* 0x000fe40007810000 */
[----:B------:R-:W-:Y:S01]  /*4ab0*/  FMNMX.FTZ R137, R168, R137, !PT ;  /* 0x00000089a8897209 */ /* 0x000fe20007810000 */
[----:B------:R-:W-:Y:S01]  /*4ac0*/  LDSM.16.MT88.4 R116, [R227+0x1900] ;  /* 0x00190000e374783b */ /* 0x000fe20000004200 */
[----:B------:R-:W-:-:S02]  /*4ad0*/  ISETP.NE.AND P0, PT, R30, RZ, PT ;  /* 0x000000ff1e00720c */ /* 0x000fc40003f05270 */
[----:B------:R-:W-:Y:S01]  /*4ae0*/  FMNMX.FTZ R136, R54, R136, !PT ;  /* 0x0000008836887209 */ /* 0x000fe20007810000 */
[----:B------:R-:W2:Y:S01]  /*4af0*/  SHFL.BFLY PT, R4, R137, 0x2, 0x1f ;  /* 0x0c401f0089047f89 */ /* 0x000ea200000e0000 */
[----:B------:R-:W-:Y:S02]  /*4b00*/  ISETP.GT.AND P0, PT, R8, 0x8, !P0 ;  /* 0x000000080800780c */ /* 0x000fe40004704270 */
[----:B------:R-:W-:Y:S01]  /*4b10*/  FMNMX.FTZ R136, R160, R136, !PT ;  /* 0x00000088a0887209 */ /* 0x000fe20007810000 */
[----:B------:R-:W-:Y:S01]  /*4b20*/  LDSM.16.MT88.4 R72, [R225+0x900] ;  /* 0x00090000e148783b */ /* 0x000fe20000004200 */
[----:B------:R-:W-:Y:S02]  /*4b30*/  ISETP.LT.OR P0, PT, R9, 0x9, P0 ;  /* 0x000000090900780c */ /* 0x000fe40000701670 */
[----:B------:R-:W-:Y:S01]  /*4b40*/  FMNMX.FTZ R136, R161, R136, !PT ;  /* 0x00000088a1887209 */ /* 0x000fe20007810000 */
[----:B------:R-:W-:Y:S01]  /*4b50*/  LDSM.16.MT88.4 R64, [R226+0x900] ;  /* 0x00090000e240783b */ /* 0x000fe20000004200 */
[----:B------:R-:W-:-:S02]  /*4b60*/  FSEL R105, R13, -INF , !P0 ;  /* 0xff8000000d697808 */ /* 0x000fc40004000000 */
[----:B------:R-:W-:Y:S02]  /*4b70*/  ISETP.NE.AND P0, PT, R29, RZ, PT ;  /* 0x000000ff1d00720c */ /* 0x000fe40003f05270 */
[----:B------:R-:W-:Y:S02]  /*4b80*/  FMNMX.FTZ R136, R163, R136, !PT ;  /* 0x00000088a3887209 */ /* 0x000fe40007810000 */
[----:B------:R-:W-:Y:S02]  /*4b90*/  ISETP.GT.AND P0, PT, R8, 0x9, !P0 ;  /* 0x000000090800780c */ /* 0x000fe40004704270 */
[----:B------:R-:W-:Y:S02]  /*4ba0*/  FMNMX.FTZ R136, R162, R136, !PT ;  /* 0x00000088a2887209 */ /* 0x000fe40007810000 */
[----:B------:R-:W-:Y:S02]  /*4bb0*/  ISETP.LT.OR P0, PT, R9, 0xa, P0 ;  /* 0x0000000a0900780c */ /* 0x000fe40000701670 */
[----:B------:R-:W-:-:S02]  /*4bc0*/  LEA R228, R2, R225, 0x1 ;  /* 0x000000e102e47211 */ /* 0x000fc400078e08ff */
[----:B------:R-:W-:Y:S02]  /*4bd0*/  FSEL R104, R12, -INF , !P0 ;  /* 0xff8000000c687808 */ /* 0x000fe40004000000 */
[----:B--2---:R-:W-:Y:S01]  /*4be0*/  FMNMX.FTZ R137, R137, R4, !PT ;  /* 0x0000000489897209 */ /* 0x004fe20007810000 */
[----:B------:R-:W-:Y:S01]  /*4bf0*/  LDSM.16.MT88.4 R60, [R228+0x900] ;  /* 0x00090000e43c783b */ /* 0x000fe20000004200 */
[----:B------:R-:W-:Y:S02]  /*4c00*/  ISETP.NE.AND P0, PT, R28, RZ, PT ;  /* 0x000000ff1c00720c */ /* 0x000fe40003f05270 */
[C---:B------:R-:W-:Y:S01]  /*4c10*/  ISETP.GT.AND P6, PT, R8.reuse, 0x20, !P6 ;  /* 0x000000200800780c */ /* 0x040fe200077c4270 */
[----:B------:R-:W2:Y:S01]  /*4c20*/  SHFL.BFLY PT, R4, R137, 0x1, 0x1f ;  /* 0x0c201f0089047f89 */ /* 0x000ea200000e0000 */
[C---:B------:R-:W-:Y:S02]  /*4c30*/  ISETP.GT.AND P0, PT, R8.reuse, 0x10, !P0 ;  /* 0x000000100800780c */ /* 0x040fe40004704270 */
[----:B------:R-:W-:Y:S01]  /*4c40*/  ISETP.GT.AND P2, PT, R8, 0x28, !P2 ;  /* 0x000000280800780c */ /* 0x000fe20005744270 */
[----:B------:R-:W-:Y:S01]  /*4c50*/  LDSM.16.MT88.4 R28, [R226+0x100] ;  /* 0x00010000e21c783b */ /* 0x000fe20000004200 */
[----:B------:R-:W-:-:S02]  /*4c60*/  ISETP.LT.OR P0, PT, R9, 0x11, P0 ;  /* 0x000000110900780c */ /* 0x000fc40000701670 */
[C---:B------:R-:W-:Y:S01]  /*4c70*/  ISETP.GT.AND P5, PT, R8.reuse, 0x21, !P5 ;  /* 0x000000210800780c */ /* 0x040fe20006fa4270 */
[----:B------:R-:W-:Y:S01]  /*4c80*/  LDSM.16.MT88.4 R84, [R228+0x1900] ;  /* 0x00190000e454783b */ /* 0x000fe20000004200 */
[----:B------:R-:W-:Y:S02]  /*4c90*/  FSEL R132, R11, -INF , !P0 ;  /* 0xff8000000b847808 */ /* 0x000fe40004000000 */
[----:B------:R-:W-:Y:S02]  /*4ca0*/  ISETP.NE.AND P0, PT, R27, RZ, PT ;  /* 0x000000ff1b00720c */ /* 0x000fe40003f05270 */
[C---:B------:R-:W-:Y:S02]  /*4cb0*/  ISETP.GT.AND P1, PT, R8.reuse, 0x29, !P1 ;  /* 0x000000290800780c */ /* 0x040fe40004f24270 */
[----:B------:R-:W-:Y:S02]  /*4cc0*/  ISETP.GT.AND P0, PT, R8, 0x11, !P0 ;  /* 0x000000110800780c */ /* 0x000fe40004704270 */
[----:B------:R-:W-:-:S02]  /*4cd0*/  ISETP.LT.OR P6, PT, R9, 0x21, P6 ;  /* 0x000000210900780c */ /* 0x000fc400037c1670 */
[C---:B------:R-:W-:Y:S02]  /*4ce0*/  ISETP.LT.OR P0, PT, R9.reuse, 0x12, P0 ;  /* 0x000000120900780c */ /* 0x040fe40000701670 */
[----:B------:R-:W-:Y:S02]  /*4cf0*/  ISETP.LT.OR P2, PT, R9, 0x29, P2 ;  /* 0x000000290900780c */ /* 0x000fe40001741670 */
[----:B------:R-:W-:Y:S02]  /*4d00*/  FSEL R138, R7, -INF , !P0 ;  /* 0xff800000078a7808 */ /* 0x000fe40004000000 */
[----:B--2---:R-:W-:Y:S02]  /*4d10*/  FMNMX.FTZ R137, R137, R4, !PT ;  /* 0x0000000489897209 */ /* 0x004fe40007810000 */
[----:B------:R-:W2:Y:S01]  /*4d20*/  SHFL.BFLY PT, R4, R136, 0x2, 0x1f ;  /* 0x0c401f0088047f89 */ /* 0x000ea200000e0000 */
[----:B------:R-:W-:Y:S02]  /*4d30*/  ISETP.NE.AND P0, PT, R26, RZ, PT ;  /* 0x000000ff1a00720c */ /* 0x000fe40003f05270 */
[----:B------:R-:W-:Y:S01]  /*4d40*/  FMUL.FTZ R13, R137, c[0x0][0x2d0] ;  /* 0x0000b400890d7a20 */ /* 0x000fe20000410000 */
[----:B------:R-:W-:-:S02]  /*4d50*/  ISETP.LT.OR P5, PT, R9, 0x22, P5 ;  /* 0x000000220900780c */ /* 0x000fc40002fa1670 */
[----:B------:R-:W-:Y:S02]  /*4d60*/  ISETP.GT.AND P0, PT, R8, 0x18, !P0 ;  /* 0x000000180800780c */ /* 0x000fe40004704270 */
[----:B-1----:R-:W-:Y:S02]  /*4d70*/  FSEL R164, R10, -INF , !P6 ;  /* 0xff8000000aa47808 */ /* 0x002fe40007000000 */
[----:B------:R-:W-:Y:S02]  /*4d80*/  ISETP.LT.OR P0, PT, R9, 0x19, P0 ;  /* 0x000000190900780c */ /* 0x000fe40000701670 */
[----:B------:R-:W-:Y:S02]  /*4d90*/  FSEL R166, R59, -INF , !P2 ;  /* 0xff8000003ba67808 */ /* 0x000fe40005000000 */
[----:B------:R-:W-:Y:S02]  /*4da0*/  FSEL R139, R16, -INF , !P0 ;  /* 0xff800000108b7808 */ /* 0x000fe40004000000 */
[----:B------:R-:W-:-:S02]  /*4db0*/  ISETP.NE.AND P0, PT, R25, RZ, PT ;  /* 0x000000ff1900720c */ /* 0x000fc40003f05270 */
[----:B------:R-:W-:Y:S02]  /*4dc0*/  FSEL R165, R24, -INF , !P5 ;  /* 0xff80000018a57808 */ /* 0x000fe40006800000 */
[----:B------:R-:W-:Y:S01]  /*4dd0*/  ISETP.GT.AND P0, PT, R8, RZ, !P0 ;  /* 0x000000ff0800720c */ /* 0x000fe20004704270 */
[----:B------:R-:W-:Y:S01]  /*4de0*/  LDSM.16.MT88.4 R24, [R228+0x2100] ;  /* 0x00210000e418783b */ /* 0x000fe20000004200 */
[C---:B------:R-:W-:Y:S02]  /*4df0*/  ISETP.LT.OR P1, PT, R9.reuse, 0x2a, P1 ;  /* 0x0000002a0900780c */ /* 0x040fe40000f21670 */
[----:B--2---:R-:W-:Y:S02]  /*4e00*/  FMNMX.FTZ R136, R136, R4, !PT ;  /* 0x0000000488887209 */ /* 0x004fe40007810000 */
[----:B------:R-:W-:Y:S02]  /*4e10*/  ISETP.LT.OR P0, PT, R9, 0x1, P0 ;  /* 0x000000010900780c */ /* 0x000fe40000701670 */
[----:B------:R-:W-:Y:S01]  /*4e20*/  FSEL R167, R55, -INF , !P1 ;  /* 0xff80000037a77808 */ /* 0x000fe20004800000 */
[----:B------:R-:W1:Y:S01]  /*4e30*/  SHFL.BFLY PT, R4, R136, 0x1, 0x1f ;  /* 0x0c201f0088047f89 */ /* 0x000e6200000e0000 */
[----:B------:R-:W-:-:S02]  /*4e40*/  FSEL R42, R6, -INF , !P0 ;  /* 0xff800000062a7808 */ /* 0x000fc40004000000 */
[----:B------:R-:W-:Y:S02]  /*4e50*/  FSETP.NEU.FTZ.AND P0, PT, R137, -INF , PT ;  /* 0xff8000008900780b */ /* 0x000fe40003f1d000 */
[----:B------:R-:W-:Y:S02]  /*4e60*/  FMNMX.FTZ R3, R42, R43, !PT ;  /* 0x0000002b2a037209 */ /* 0x000fe40007810000 */
[----:B------:R-:W-:-:S05]  /*4e70*/  FSEL R13, R13, RZ, P0 ;  /* 0x000000ff0d0d7208 */ /* 0x000fca0000000000 */
[----:B------:R-:W-:-:S04]  /*4e80*/  FFMA.FTZ R2, R53, c[0x0][0x2d0], -R13 ;  /* 0x0000b40035027a23 */ /* 0x000fc8000001080d */
[----:B------:R2:W-:Y:S01]  /*4e90*/  MUFU.EX2 R197, R2 ;  /* 0x0000000200c57308 */ /* 0x0005e20000000800 */
[----:B-1----:R-:W-:Y:S01]  /*4ea0*/  FMNMX.FTZ R136, R136, R4, !PT ;  /* 0x0000000488887209 */ /* 0x002fe20007810000 */
[----:B------:R-:W-:-:S03]  /*4eb0*/  FFMA.FTZ R4, R40, c[0x0][0x2d0], -R13 ;  /* 0x0000b40028047a23 */ /* 0x000fc6000001080d */
[C---:B------:R-:W-:Y:S01]  /*4ec0*/  FSETP.NEU.FTZ.AND P0, PT, R136.reuse, -INF , PT ;  /* 0xff8000008800780b */ /* 0x040fe20003f1d000 */
[----:B------:R-:W-:Y:S02]  /*4ed0*/  FMUL.FTZ R12, R136, c[0x0][0x2d0] ;  /* 0x0000b400880c7a20 */ /* 0x000fe40000410000 */
[----:B------:R1:W-:Y:S01]  /*4ee0*/  MUFU.EX2 R233, R4 ;  /* 0x0000000400e97308 */ /* 0x0003e20000000800 */
[----:B--2---:R-:W-:Y:S02]  /*4ef0*/  FFMA.FTZ R2, R56, c[0x0][0x2d0], -R13 ;  /* 0x0000b40038027a23 */ /* 0x004fe4000001080d */
[----:B------:R-:W-:Y:S02]  /*4f00*/  FSEL R12, R12, RZ, P0 ;  /* 0x000000ff0c0c7208 */ /* 0x000fe40000000000 */
[----:B------:R-:W-:-:S03]  /*4f10*/  ISETP.NE.AND P0, PT, R32, RZ, PT ;  /* 0x000000ff2000720c */ /* 0x000fc60003f05270 */
[----:B------:R2:W-:Y:S01]  /*4f20*/  MUFU.EX2 R230, R2 ;  /* 0x0000000200e67308 */ /* 0x0005e20000000800 */
[----:B------:R-:W-:Y:S01]  /*4f30*/  FFMA.FTZ R0, R34, c[0x0][0x2d0], -R12 ;  /* 0x0000b40022007a23 */ /* 0x000fe2000001080c */
[----:B------:R-:W-:-:S04]  /*4f40*/  ISETP.GT.AND P0, PT, R8, 0x19, !P0 ;  /* 0x000000190800780c */ /* 0x000fc80004704270 */
[----:B------:R-:W-:Y:S02]  /*4f50*/  ISETP.LT.OR P0, PT, R9, 0x1a, P0 ;  /* 0x0000001a0900780c */ /* 0x000fe40000701670 */
[----:B------:R3:W-:Y:S01]  /*4f60*/  MUFU.EX2 R224, R0 ;  /* 0x0000000000e07308 */ /* 0x0007e20000000800 */
[----:B-1----:R-:W-:Y:S01]  /*4f70*/  FFMA.FTZ R4, R41, c[0x0][0x2d0], -R13 ;  /* 0x0000b40029047a23 */ /* 0x002fe2000001080d */
[----:B------:R-:W-:-:S06]  /*4f80*/  FSEL R40, R17, -INF , !P0 ;  /* 0xff80000011287808 */ /* 0x000fcc0004000000 */
[----:B------:R1:W-:Y:S01]  /*4f90*/  MUFU.EX2 R234, R4 ;  /* 0x0000000400ea7308 */ /* 0x0003e20000000800 */
[----:B--2---:R-:W-:Y:S01]  /*4fa0*/  FMNMX.FTZ R2, R105, R3, !PT ;  /* 0x0000000369027209 */ /* 0x004fe20007810000 */
[----:B------:R-:W-:-:S03]  /*4fb0*/  FFMA.FTZ R3, R57, c[0x0][0x2d0], -R13 ;  /* 0x0000b40039037a23 */ /* 0x000fc6000001080d */
[----:B------:R-:W-:Y:S01]  /*4fc0*/  FMNMX.FTZ R2, R104, R2, !PT ;  /* 0x0000000268027209 */ /* 0x000fe20007810000 */
[----:B---3--:R-:W-:Y:S02]  /*4fd0*/  FFMA.FTZ R0, R36, c[0x0][0x2d0], -R12 ;  /* 0x0000b40024007a23 */ /* 0x008fe4000001080c */
[----:B------:R2:W-:Y:S01]  /*4fe0*/  MUFU.EX2 R195, R3 ;  /* 0x0000000300c37308 */ /* 0x0005e20000000800 */
[----:B-1----:R-:W-:-:S07]  /*4ff0*/  FFMA.FTZ R4, R45, c[0x0][0x2d0], -R13 ;  /* 0x0000b4002d047a23 */ /* 0x002fce000001080d */
[----:B------:R1:W-:Y:S08]  /*5000*/  MUFU.EX2 R231, R0 ;  /* 0x0000000000e77308 */ /* 0x0003f00000000800 */
[----:B------:R3:W-:Y:S01]  /*5010*/  MUFU.EX2 R181, R4 ;  /* 0x0000000400b57308 */ /* 0x0007e20000000800 */
[----:B--2---:R-:W-:Y:S01]  /*5020*/  FMNMX.FTZ R3, R132, R2, !PT ;  /* 0x0000000284037209 */ /* 0x004fe20007810000 */
[----:B------:R-:W-:-:S02]  /*5030*/  FFMA.FTZ R2, R58, c[0x0][0x2d0], -R13 ;  /* 0x0000b4003a027a23 */ /* 0x000fc4000001080d */
[----:B------:R-:W-:Y:S01]  /*5040*/  LDSM.16.MT88.4 R56, [R227+0x900] ;  /* 0x00090000e338783b */ /* 0x000fe20000004200 */
[----:B-1----:R-:W-:-:S03]  /*5050*/  FFMA.FTZ R0, R37, c[0x0][0x2d0], -R12 ;  /* 0x0000b40025007a23 */ /* 0x002fc6000001080c */
[----:B------:R1:W2:Y:S01]  /*5060*/  MUFU.EX2 R180, R2 ;  /* 0x0000000200b47308 */ /* 0x0002a20000000800 */
[----:B---3--:R-:W-:-:S07]  /*5070*/  FFMA.FTZ R4, R44, c[0x0][0x2d0], -R13 ;  /* 0x0000b4002c047a23 */ /* 0x008fce000001080d */
[----:B------:R3:W4:Y:S01]  /*5080*/  MUFU.EX2 R192, R0 ;  /* 0x0000000000c07308 */ /* 0x0007220000000800 */
[----:B------:R-:W4:Y:S07]  /*5090*/  LDSM.16.MT88.4 R44, [R228+0x100] ;  /* 0x00010000e42c783b */ /* 0x000f2e0000004200 */
[----:B------:R4:W4:Y:S01]  /*50a0*/  MUFU.EX2 R194, R4 ;  /* 0x0000000400c27308 */ /* 0x0009220000000800 */
[----:B-1----:R-:W-:Y:S01]  /*50b0*/  FMNMX.FTZ R2, R138, R3, !PT ;  /* 0x000000038a027209 */ /* 0x002fe20007810000 */
[----:B------:R-:W-:Y:S01]  /*50c0*/  FFMA.FTZ R3, R38, c[0x0][0x2d0], -R12 ;  /* 0x0000b40026037a23 */ /* 0x000fe2000001080c */
[----:B--2---:R-:W-:-:S02]  /*50d0*/  F2FP.BF16.PACK_AB R10, R180, R195 ;  /* 0x000000c3b40a723e */ /* 0x004fc400000010ff */
[----:B------:R-:W-:Y:S02]  /*50e0*/  FMNMX.FTZ R2, R139, R2, !PT ;  /* 0x000000028b027209 */ /* 0x000fe40007810000 */
[----:B---3--:R-:W-:Y:S01]  /*50f0*/  FMNMX.FTZ R0, R106, R107, !PT ;  /* 0x0000006b6a007209 */ /* 0x008fe20007810000 */
[----:B------:R1:W-:Y:S01]  /*5100*/  MUFU.EX2 R198, R3 ;  /* 0x0000000300c67308 */ /* 0x0003e20000000800 */
[----:B----4-:R-:W-:Y:S02]  /*5110*/  F2FP.BF16.PACK_AB R7, R192, R231 ;  /* 0x000000e7c007723e */ /* 0x010fe400000010ff */
[----:B------:R-:W-:-:S04]  /*5120*/  FMNMX.FTZ R0, R133, R0, !PT ;  /* 0x0000000085007209 */ /* 0x000fc80007810000 */
[----:B------:R-:W-:Y:S01]  /*5130*/  FMNMX.FTZ R0, R134, R0, !PT ;  /* 0x0000000086007209 */ /* 0x000fe20007810000 */
[--C-:B------:R-:W-:Y:S01]  /*5140*/  FFMA.FTZ R4, R33, c[0x0][0x2d0], -R12.reuse ;  /* 0x0000b40021047a23 */ /* 0x100fe2000001080c */
[----:B------:R-:W-:Y:S01]  /*5150*/  F2FP.BF16.PACK_AB R6, R194, R181 ;  /* 0x000000b5c206723e */ /* 0x000fe200000010ff */
[----:B------:R-:W2:Y:S01]  /*5160*/  LDSM.16.MT88.4 R32, [R225+0x100] ;  /* 0x00010000e120783b */ /* 0x000ea20000004200 */
[----:B------:R-:W-:Y:S01]  /*5170*/  FMNMX.FTZ R0, R156, R0, !PT ;  /* 0x000000009c007209 */ /* 0x000fe20007810000 */
[----:B------:R3:W4:Y:S03]  /*5180*/  MUFU.EX2 R193, R4 ;  /* 0x0000000400c17308 */ /* 0x0007260000000800 */
[----:B------:R-:W-:Y:S02]  /*5190*/  FMNMX.FTZ R0, R157, R0, !PT ;  /* 0x000000009d007209 */ /* 0x000fe40007810000 */
[----:B-1----:R-:W-:Y:S01]  /*51a0*/  FMNMX.FTZ R3, R40, R2, !PT ;  /* 0x0000000228037209 */ /* 0x002fe20007810000 */
[----:B------:R-:W-:Y:S01]  /*51b0*/  FFMA.FTZ R2, R39, c[0x0][0x2d0], -R12 ;  /* 0x0000b40027027a23 */ /* 0x000fe2000001080c */
[----:B------:R-:W-:Y:S01]  /*51c0*/  FMNMX.FTZ R0, R158, R0, !PT ;  /* 0x000000009e007209 */ /* 0x000fe20007810000 */
[----:B------:R-:W-:Y:S01]  /*51d0*/  LDSM.16.MT88.4 R36, [R226+0x2100] ;  /* 0x00210000e224783b */ /* 0x000fe20000004200 */
[----:B------:R-:W-:Y:S01]  /*51e0*/  FMNMX.FTZ R3, R164, R3, !PT ;  /* 0x00000003a4037209 */ /* 0x000fe20007810000 */
[----:B------:R1:W1:Y:S01]  /*51f0*/  MUFU.EX2 R229, R2 ;  /* 0x0000000200e57308 */ /* 0x0002620000000800 */
[----:B------:R-:W-:-:S02]  /*5200*/  FMNMX.FTZ R0, R159, R0, !PT ;  /* 0x000000009f007209 */ /* 0x000fc40007810000 */
[----:B------:R-:W-:Y:S02]  /*5210*/  FMNMX.FTZ R3, R165, R3, !PT ;  /* 0x00000003a5037209 */ /* 0x000fe40007810000 */
[----:B------:R-:W-:Y:S02]  /*5220*/  FMNMX.FTZ R0, R172, R0, !PT ;  /* 0x00000000ac007209 */ /* 0x000fe40007810000 */
[----:B---3--:R-:W-:Y:S02]  /*5230*/  F2FP.BF16.PACK_AB R4, R234, R233 ;  /* 0x000000e9ea04723e */ /* 0x008fe400000010ff */
[----:B------:R-:W-:Y:S02]  /*5240*/  FMNMX.FTZ R0, R173, R0, !PT ;  /* 0x00000000ad007209 */ /* 0x000fe40007810000 */
[----:B----4-:R-:W-:Y:S02]  /*5250*/  F2FP.BF16.PACK_AB R5, R224, R193 ;  /* 0x000000c1e005723e */ /* 0x010fe400000010ff */
[----:B------:R-:W-:-:S02]  /*5260*/  FMNMX.FTZ R0, R174, R0, !PT ;  /* 0x00000000ae007209 */ /* 0x000fc40007810000 */
[----:B------:R-:W-:Y:S01]  /*5270*/  FMNMX.FTZ R3, R166, R3, !PT ;  /* 0x00000003a6037209 */ /* 0x000fe20007810000 */
[--C-:B-1----:R-:W-:Y:S01]  /*5280*/  FFMA.FTZ R2, R52, c[0x0][0x2d0], -R12.reuse ;  /* 0x0000b40034027a23 */ /* 0x102fe2000001080c */
[----:B------:R-:W-:Y:S01]  /*5290*/  FMNMX.FTZ R0, R175, R0, !PT ;  /* 0x00000000af007209 */ /* 0x000fe20007810000 */
[C---:B------:R-:W-:Y:S01]  /*52a0*/  HMMA.16816.F32.BF16 R140, R4.reuse, R44, RZ ;  /* 0x0000002c048c723c */ /* 0x040fe200000418ff */
[----:B------:R-:W-:Y:S01]  /*52b0*/  FMNMX.FTZ R3, R167, R3, !PT ;  /* 0x00000003a7037209 */ /* 0x000fe20007810000 */
[----:B------:R1:W-:Y:S01]  /*52c0*/  MUFU.EX2 R196, R2 ;  /* 0x0000000200c47308 */ /* 0x0003e20000000800 */
[----:B------:R-:W-:Y:S01]  /*52d0*/  F2FP.BF16.PACK_AB R9, R229, R198 ;  /* 0x000000c6e509723e */ /* 0x000fe200000010ff */
[----:B------:R-:W3:Y:S04]  /*52e0*/  SHFL.BFLY PT, R8, R0, 0x2, 0x1f ;  /* 0x0c401f0000087f89 */ /* 0x000ee800000e0000 */
[C---:B------:R-:W-:Y:S01]  /*52f0*/  HMMA.16816.F32.BF16 R148, R4.reuse, R48, RZ ;  /* 0x000000300494723c */ /* 0x040fe200000418ff */
[----:B------:R-:W4:Y:S07]  /*5300*/  SHFL.BFLY PT, R14, R3, 0x2, 0x1f ;  /* 0x0c401f00030e7f89 */ /* 0x000f2e00000e0000 */
[----:B--2---:R-:W-:Y:S01]  /*5310*/  HMMA.16816.F32.BF16 R20, R4, R32, RZ ;  /* 0x000000200414723c */ /* 0x004fe200000418ff */
[----:B-1----:R-:W-:-:S02]  /*5320*/  FFMA.FTZ R2, R54, c[0x0][0x2d0], -R12 ;  /* 0x0000b40036027a23 */ /* 0x002fc4000001080c */
[----:B------:R-:W-:Y:S02]  /*5330*/  LDSM.16.MT88.4 R52, [R225+0x2100] ;  /* 0x00210000e134783b */ /* 0x000fe40000004200 */
[----:B------:R-:W1:Y:S03]  /*5340*/  MUFU.EX2 R185, R2 ;  /* 0x0000000200b97308 */ /* 0x000e660000000800 */
[----:B------:R-:W-:Y:S01]  /*5350*/  HMMA.16816.F32.BF16 R124, R4, R28, RZ ;  /* 0x0000001c047c723c */ /* 0x000fe200000418ff */
[----:B---3--:R-:W-:Y:S02]  /*5360*/  FMNMX.FTZ R0, R0, R8, !PT ;  /* 0x0000000800007209 */ /* 0x008fe40007810000 */
[----:B------:R-:W-:-:S05]  /*5370*/  F2FP.BF16.PACK_AB R8, R230, R197 ;  /* 0x000000c5e608723e */ /* 0x000fca00000010ff */
[----:B------:R-:W-:Y:S01]  /*5380*/  HMMA.16816.F32.BF16 R144, R4, R68, RZ ;  /* 0x000000440490723c */ /* 0x000fe200000418ff */
[----:B------:R-:W2:Y:S01]  /*5390*/  SHFL.BFLY PT, R15, R0, 0x1, 0x1f ;  /* 0x0c201f00000f7f89 */ /* 0x000ea200000e0000 */
[----:B----4-:R-:W-:Y:S02]  /*53a0*/  FMNMX.FTZ R3, R3, R14, !PT ;  /* 0x0000000e03037209 */ /* 0x010fe40007810000 */
[----:B-1----:R-:W-:-:S04]  /*53b0*/  F2FP.BF16.PACK_AB R11, R185, R196 ;  /* 0x000000c4b90b723e */ /* 0x002fc800000010ff */
[----:B------:R-:W-:Y:S08]  /*53c0*/  HMMA.16816.F32.BF16 R152, R4, R76, RZ ;  /* 0x0000004c0498723c */ /* 0x000ff000000418ff */
[C---:B------:R-:W-:Y:S08]  /*53d0*/  HMMA.16816.F32.BF16 R200, R8.reuse, R60, R140 ;  /* 0x0000003c08c8723c */ /* 0x040ff0000004188c */
[----:B------:R-:W-:Y:S01]  /*53e0*/  HMMA.16816.F32.BF16 R140, R8, R56, R148 ;  /* 0x00000038088c723c */ /* 0x000fe20000041894 */
[----:B--2---:R-:W-:-:S04]  /*53f0*/  FMNMX.FTZ R135, R0, R15, !PT ;  /* 0x0000000f00877209 */ /* 0x004fc80007810000 */
[C---:B------:R-:W-:Y:S01]  /*5400*/  FSETP.NEU.FTZ.AND P0, PT, R135.reuse, -INF , PT ;  /* 0xff8000008700780b */ /* 0x040fe20003f1d000 */
[----:B------:R-:W-:Y:S02]  /*5410*/  FMUL.FTZ R0, R135, c[0x0][0x2d0] ;  /* 0x0000b40087007a20 */ /* 0x000fe40000410000 */
[----:B------:R-:W-:Y:S03]  /*5420*/  HMMA.16816.F32.BF16 R128, R4, R84, RZ ;  /* 0x000000540480723c */ /* 0x000fe600000418ff */
[----:B------:R-:W-:-:S05]  /*5430*/  FSEL R0, R0, RZ, P0 ;  /* 0x000000ff00007208 */ /* 0x000fca0000000000 */
[----:B------:R-:W-:Y:S01]  /*5440*/  HMMA.16816.F32.BF16 R120, R4, R116, RZ ;  /* 0x000000740478723c */ /* 0x000fe200000418ff */
[----:B------:R-:W-:Y:S01]  /*5450*/  FFMA.FTZ R2, R106, c[0x0][0x2d0], -R0 ;  /* 0x0000b4006a027a23 */ /* 0x000fe20000010800 */
[----:B------:R-:W-:Y:S01]  /*5460*/  MOV R41, R202 ;  /* 0x000000ca00297202 */ /* 0x000fe20000000f00 */
[----:B------:R-:W-:Y:S02]  /*5470*/  IMAD.MOV.U32 R15, RZ, RZ, R201 ;  /* 0x000000ffff0f7224 */ /* 0x000fe400078e00c9 */
[----:B------:R-:W-:-:S03]  /*5480*/  IMAD.MOV.U32 R252, RZ, RZ, R200 ;  /* 0x000000fffffc7224 */ /* 0x000fc600078e00c8 */
[----:B------:R-:W-:Y:S01]  /*5490*/  HMMA.16816.F32.BF16 R112, R4, R34, RZ ;  /* 0x000000220470723c */ /* 0x000fe200000418ff */
[----:B------:R-:W-:Y:S01]  /*54a0*/  MOV R14, R142 ;  /* 0x0000008e000e7202 */ /* 0x000fe20000000f00 */
[----:B------:R-:W-:Y:S01]  /*54b0*/  IMAD.MOV.U32 R183, RZ, RZ, R143 ;  /* 0x000000ffffb77224 */ /* 0x000fe200078e008f */
[----:B------:R-:W-:-:S05]  /*54c0*/  MOV R182, R140 ;  /* 0x0000008c00b67202 */ /* 0x000fca0000000f00 */
[C---:B------:R-:W-:Y:S08]  /*54d0*/  HMMA.16816.F32.BF16 R108, R4.reuse, R30, RZ ;  /* 0x0000001e046c723c */ /* 0x040ff000000418ff */
[C---:B------:R-:W-:Y:S08]  /*54e0*/  HMMA.16816.F32.BF16 R100, R4.reuse, R46, RZ ;  /* 0x0000002e0464723c */ /* 0x040ff000000418ff */
[C---:B------:R-:W-:Y:S08]  /*54f0*/  HMMA.16816.F32.BF16 R96, R4.reuse, R50, RZ ;  /* 0x000000320460723c */ /* 0x040ff000000418ff */
[C---:B------:R-:W-:Y:S08]  /*5500*/  HMMA.16816.F32.BF16 R92, R4.reuse, R70, RZ ;  /* 0x00000046045c723c */ /* 0x040ff000000418ff */
[C---:B------:R-:W-:Y:S08]  /*5510*/  HMMA.16816.F32.BF16 R88, R4.reuse, R78, RZ ;  /* 0x0000004e0458723c */ /* 0x040ff000000418ff */
[C---:B------:R-:W-:Y:S08]  /*5520*/  HMMA.16816.F32.BF16 R80, R4.reuse, R86, RZ ;  /* 0x000000560450723c */ /* 0x040ff000000418ff */
[----:B------:R-:W-:Y:S01]  /*5530*/  HMMA.16816.F32.BF16 R16, R4, R118, RZ ;  /* 0x000000760410723c */ /* 0x000fe200000418ff */
[----:B------:R-:W1:Y:S06]  /*5540*/  SHFL.BFLY PT, R4, R3, 0x1, 0x1f ;  /* 0x0c201f0003047f89 */ /* 0x000e6c00000e0000 */
[----:B------:R-:W-:Y:S01]  /*5550*/  IMAD.MOV.U32 R7, RZ, RZ, R141 ;  /* 0x000000ffff077224 */ /* 0x000fe200078e008d */
[C---:B------:R-:W-:Y:S01]  /*5560*/  HMMA.16816.F32.BF16 R176, R8.reuse, R72, R20 ;  /* 0x0000004808b0723c */ /* 0x040fe20000041814 */
[----:B------:R-:W2:Y:S07]  /*5570*/  LDSM.16.MT88.4 R20, [R227+0x2100] ;  /* 0x00210000e314783b */ /* 0x000eae0000004200 */
[C---:B------:R-:W-:Y:S01]  /*5580*/  HMMA.16816.F32.BF16 R188, R8.reuse, R64, R124 ;  /* 0x0000004008bc723c */ /* 0x040fe2000004187c */
[----:B------:R3:W4:Y:S06]  /*5590*/  MUFU.EX2 R125, R2 ;  /* 0x00000002007d7308 */ /* 0x00072c0000000800 */
[----:B------:R-:W-:Y:S01]  /*55a0*/  IMAD.MOV.U32 R124, RZ, RZ, R203 ;  /* 0x000000ffff7c7224 */ /* 0x000fe200078e00cb */
[----:B------:R-:W-:Y:S01]  /*55b0*/  HMMA.16816.F32.BF16 R140, R8, R52, R144 ;  /* 0x00000034088c723c */ /* 0x000fe20000041890 */
[----:B-1----:R-:W-:Y:S01]  /*55c0*/  FMNMX.FTZ R3, R3, R4, !PT ;  /* 0x0000000403037209 */ /* 0x002fe20007810000 */
[----:B------:R-:W-:-:S03]  /*55d0*/  FFMA.FTZ R4, R134, c[0x0][0x2d0], -R0 ;  /* 0x0000b40086047a23 */ /* 0x000fc60000010800 */
[----:B------:R-:W-:-:S03]  /*55e0*/  FSETP.NEU.FTZ.AND P0, PT, R3, -INF , PT ;  /* 0xff8000000300780b */ /* 0x000fc60003f1d000 */
[C---:B------:R-:W-:Y:S01]  /*55f0*/  HMMA.16816.F32.BF16 R248, R8.reuse, R36, R152 ;  /* 0x0000002408f8723c */ /* 0x040fe20000041898 */
[----:B---3--:R-:W-:Y:S02]  /*5600*/  FFMA.FTZ R2, R107, c[0x0][0x2d0], -R0 ;  /* 0x0000b4006b027a23 */ /* 0x008fe40000010800 */
[----:B----4-:R-:W-:Y:S02]  /*5610*/  IMAD.MOV.U32 R147, RZ, RZ, R125 ;  /* 0x000000ffff937224 */ /* 0x010fe400078e007d */
[----:B------:R1:W-:Y:S02]  /*5620*/  MUFU.EX2 R187, R2 ;  /* 0x0000000200bb7308 */ /* 0x0003e40000000800 */
[----:B------:R-:W-:Y:S01]  /*5630*/  MOV R153, R14 ;  /* 0x0000000e00997202 */ /* 0x000fe20000000f00 */
[----:B------:R-:W-:Y:S01]  /*5640*/  HMMA.16816.F32.BF16 R244, R8, R74, R112 ;  /* 0x0000004a08f4723c */ /* 0x000fe20000041870 */
[----:B------:R-:W-:Y:S02]  /*5650*/  IMAD.MOV.U32 R154, RZ, RZ, R15 ;  /* 0x000000ffff9a7224 */ /* 0x000fe400078e000f */
[----:B------:R-:W-:-:S02]  /*5660*/  IMAD.MOV.U32 R155, RZ, RZ, R41 ;  /* 0x000000ffff9b7224 */ /* 0x000fc400078e0029 */
[----:B------:R-:W-:Y:S01]  /*5670*/  MUFU.EX2 R14, R4 ;  /* 0x00000004000e7308 */ /* 0x000fe20000000800 */
[----:B------:R-:W-:Y:S02]  /*5680*/  IMAD.MOV.U32 R152, RZ, RZ, R7 ;  /* 0x000000ffff987224 */ /* 0x000fe400078e0007 */
[----:B------:R-:W-:Y:S01]  /*5690*/  IMAD.MOV.U32 R6, RZ, RZ, R140 ;  /* 0x000000ffff067224 */ /* 0x000fe200078e008c */
[C---:B------:R-:W-:Y:S01]  /*56a0*/  HMMA.16816.F32.BF16 R216, R8.reuse, R24, R128 ;  /* 0x0000001808d8723c */ /* 0x040fe20000041880 */
[----:B------:R-:W-:Y:S01]  /*56b0*/  IMAD.MOV.U32 R5, RZ, RZ, R141 ;  /* 0x000000ffff057224 */ /* 0x000fe200078e008d */
[----:B------:R-:W-:Y:S01]  /*56c0*/  MOV R146, R142 ;  /* 0x0000008e00927202 */ /* 0x000fe20000000f00 */
[----:B------:R-:W-:Y:S02]  /*56d0*/  IMAD.MOV.U32 R145, RZ, RZ, R143 ;  /* 0x000000ffff917224 */ /* 0x000fe400078e008f */
[----:B-1----:R-:W-:Y:S01]  /*56e0*/  FFMA.FTZ R2, R133, c[0x0][0x2d0], -R0 ;  /* 0x0000b40085027a23 */ /* 0x002fe20000010800 */
[----:B------:R-:W-:Y:S01]  /*56f0*/  MOV R133, R124 ;  /* 0x0000007c00857202 */ /* 0x000fe20000000f00 */
[----:B------:R-:W-:Y:S01]  /*5700*/  IMAD.MOV.U32 R134, RZ, RZ, R6 ;  /* 0x000000ffff867224 */ /* 0x000fe200078e0006 */
[----:B--2---:R-:W-:Y:S01]  /*5710*/  HMMA.16816.F32.BF16 R212, R8, R20, R120 ;  /* 0x0000001408d4723c */ /* 0x004fe20000041878 */
[----:B------:R1:W2:Y:S01]  /*5720*/  MUFU.EX2 R232, R2 ;  /* 0x0000000200e87308 */ /* 0x0002a20000000800 */
[----:B------:R-:W-:-:S02]  /*5730*/  MOV R131, R5 ;  /* 0x0000000500837202 */ /* 0x000fc40000000f00 */
[----:B------:R-:W-:Y:S02]  /*5740*/  MOV R129, R183 ;  /* 0x000000b700817202 */ /* 0x000fe40000000f00 */
[----:B------:R-:W-:Y:S02]  /*5750*/  MOV R130, R134 ;  /* 0x0000008600827202 */ /* 0x000fe40000000f00 */
[C---:B------:R-:W-:Y:S08]  /*5760*/  HMMA.16816.F32.BF16 R220, R8.reuse, R66, R108 ;  /* 0x0000004208dc723c */ /* 0x040ff0000004186c */
[----:B------:R-:W-:Y:S01]  /*5770*/  HMMA.16816.F32.BF16 R208, R8, R62, R100 ;  /* 0x0000003e08d0723c */ /* 0x000fe20000041864 */
[----:B-1----:R-:W-:Y:S01]  /*5780*/  FMUL.FTZ R2, R3, c[0x0][0x2d0] ;  /* 0x0000b40003027a20 */ /* 0x002fe20000410000 */
[----:B--2---:R-:W-:-:S04]  /*5790*/  F2FP.BF16.PACK_AB R6, R14, R232 ;  /* 0x000000e80e06723e */ /* 0x004fc800000010ff */
[----:B------:R-:W-:Y:S02]  /*57a0*/  FSEL R2, R2, RZ, P0 ;  /* 0x000000ff02027208 */ /* 0x000fe40000000000 */
[----:B------:R-:W-:Y:S03]  /*57b0*/  HMMA.16816.F32.BF16 R204, R8, R58, R96 ;  /* 0x0000003a08cc723c */ /* 0x000fe60000041860 */
[----:B------:R-:W-:-:S04]  /*57c0*/  FFMA.FTZ R4, R42, c[0x0][0x2d0], -R2 ;  /* 0x0000b4002a047a23 */ /* 0x000fc80000010802 */
[----:B------:R1:W-:Y:S01]  /*57d0*/  MUFU.EX2 R140, R4 ;  /* 0x00000004008c7308 */ /* 0x0003e20000000800 */
[C---:B------:R-:W-:Y:S08]  /*57e0*/  HMMA.16816.F32.BF16 R200, R8.reuse, R54, R92 ;  /* 0x0000003608c8723c */ /* 0x040ff0000004185c */
[----:B------:R-:W-:Y:S01]  /*57f0*/  HMMA.16816.F32.BF16 R148, R8, R38, R88 ;  /* 0x000000260894723c */ /* 0x000fe20000041858 */
[----:B-1----:R-:W-:-:S07]  /*5800*/  FFMA.FTZ R4, R43, c[0x0][0x2d0], -R2 ;  /* 0x0000b4002b047a23 */ /* 0x002fce0000010802 */
[C---:B------:R-:W-:Y:S01]  /*5810*/  HMMA.16816.F32.BF16 R112, R8.reuse, R26, R80 ;  /* 0x0000001a0870723c */ /* 0x040fe20000041850 */
[----:B------:R1:W2:Y:S07]  /*5820*/  MUFU.EX2 R15, R4 ;  /* 0x00000004000f7308 */ /* 0x0002ae0000000800 */
[----:B------:R-:W-:Y:S07]  /*5830*/  HMMA.16816.F32.BF16 R124, R8, R22, R16 ;  /* 0x00000016087c723c */ /* 0x000fee0000041810 */
[----:B------:R-:W-:Y:S01]  /*5840*/  FFMA.FTZ R8, R156, c[0x0][0x2d0], -R0 ;  /* 0x0000b4009c087a23 */ /* 0x000fe20000010800 */
[----:B------:R-:W-:-:S03]  /*5850*/  MOV R156, R180 ;  /* 0x000000b4009c7202 */ /* 0x000fc60000000f00 */
[----:B------:R3:W-:Y:S01]  /*5860*/  MUFU.EX2 R141, R8 ;  /* 0x00000008008d7308 */ /* 0x0007e20000000800 */
[----:B-1----:R-:W-:Y:S01]  /*5870*/  FFMA.FTZ R4, R105, c[0x0][0x2d0], -R2 ;  /* 0x0000b40069047a23 */ /* 0x002fe20000010802 */
[----:B--2---:R-:W-:-:S06]  /*5880*/  F2FP.BF16.PACK_AB R5, R15, R140 ;  /* 0x0000008c0f05723e */ /* 0x004fcc00000010ff */
[----:B------:R1:W-:Y:S01]  /*5890*/  MUFU.EX2 R142, R4 ;  /* 0x00000004008e7308 */ /* 0x0003e20000000800 */
[----:B---3--:R-:W-:Y:S02]  /*58a0*/  FFMA.FTZ R8, R157, c[0x0][0x2d0], -R0 ;  /* 0x0000b4009d087a23 */ /* 0x008fe40000010800 */
[----:B------:R-:W-:-:S05]  /*58b0*/  IMAD.MOV.U32 R157, RZ, RZ, R181 ;  /* 0x000000ffff9d7224 */ /* 0x000fca00078e00b5 */
[----:B------:R2:W-:Y:S01]  /*58c0*/  MUFU.EX2 R41, R8 ;  /* 0x0000000800297308 */ /* 0x0005e20000000800 */
[----:B-1----:R-:W-:-:S07]  /*58d0*/  FFMA.FTZ R4, R104, c[0x0][0x2d0], -R2 ;  /* 0x0000b40068047a23 */ /* 0x002fce0000010802 */
[----:B------:R1:W3:Y:S01]  /*58e0*/  MUFU.EX2 R144, R4 ;  /* 0x0000000400907308 */ /* 0x0002e20000000800 */
[----:B--2---:R-:W-:Y:S02]  /*58f0*/  FFMA.FTZ R8, R158, c[0x0][0x2d0], -R0 ;  /* 0x0000b4009e087a23 */ /* 0x004fe40000010800 */
[----:B------:R-:W-:-:S05]  /*5900*/  IMAD.MOV.U32 R158, RZ, RZ, R152 ;  /* 0x000000ffff9e7224 */ /* 0x000fca00078e0098 */
[----:B------:R2:W-:Y:S01]  /*5910*/  MUFU.EX2 R199, R8 ;  /* 0x0000000800c77308 */ /* 0x0005e20000000800 */
[----:B-1----:R-:W-:Y:S02]  /*5920*/  F2FP.BF16.PACK_AB R4, R187, R147 ;  /* 0x00000093bb04723e */ /* 0x002fe400000010ff */
[----:B---3--:R-:W-:-:S07]  /*5930*/  F2FP.BF16.PACK_AB R7, R144, R142 ;  /* 0x0000008e9007723e */ /* 0x008fce00000010ff */
[C---:B------:R-:W-:Y:S01]  /*5940*/  HMMA.16816.F32.BF16 R104, R4.reuse, R32, RZ ;  /* 0x000000200468723c */ /* 0x040fe200000418ff */
[----:B--2---:R-:W-:Y:S02]  /*5950*/  FFMA.FTZ R8, R159, c[0x0][0x2d0], -R0 ;  /* 0x0000b4009f087a23 */ /* 0x004fe40000010800 */
[----:B------:R-:W-:Y:S02]  /*5960*/  IMAD.MOV.U32 R159, RZ, RZ, R182 ;  /* 0x000000ffff9f7224 */ /* 0x000fe400078e00b6 */
[----:B------:R1:W-:Y:S03]  /*5970*/  MUFU.EX2 R186, R8 ;  /* 0x0000000800ba7308 */ /* 0x0003e60000000800 */
[C---:B------:R-:W-:Y:S08]  /*5980*/  HMMA.16816.F32.BF16 R108, R4.reuse, R34, RZ ;  /* 0x00000022046c723c */ /* 0x040ff000000418ff */
[----:B------:R-:W-:Y:S01]  /*5990*/  HMMA.16816.F32.BF16 R88, R4, R28, RZ ;  /* 0x0000001c0458723c */ /* 0x000fe200000418ff */
[----:B-1----:R-:W-:-:S07]  /*59a0*/  FFMA.FTZ R8, R132, c[0x0][0x2d0], -R2 ;  /* 0x0000b40084087a23 */ /* 0x002fce0000010802 */
[C---:B------:R-:W-:Y:S01]  /*59b0*/  HMMA.16816.F32.BF16 R80, R4.reuse, R44, RZ ;  /* 0x0000002c0450723c */ /* 0x040fe200000418ff */
[----:B------:R1:W-:Y:S07]  /*59c0*/  MUFU.EX2 R143, R8 ;  /* 0x00000008008f7308 */ /* 0x0003ee0000000800 */
[C---:B------:R-:W-:Y:S08]  /*59d0*/  HMMA.16816.F32.BF16 R32, R4.reuse, R68, RZ ;  /* 0x000000440420723c */ /* 0x040ff000000418ff */
[----:B------:R-:W-:Y:S01]  /*59e0*/  HMMA.16816.F32.BF16 R16, R4, R84, RZ ;  /* 0x000000540410723c */ /* 0x000fe200000418ff */
[----:B-1----:R-:W-:-:S04]  /*59f0*/  FFMA.FTZ R8, R138, c[0x0][0x2d0], -R2 ;  /* 0x0000b4008a087a23 */ /* 0x002fc80000010802 */
[----:B------:R1:W-:Y:S02]  /*5a00*/  MUFU.EX2 R184, R8 ;  /* 0x0000000800b87308 */ /* 0x0003e40000000800 */
[----:B------:R-:W-:Y:S01]  /*5a10*/  IMAD.MOV.U32 R84, RZ, RZ, R41 ;  /* 0x000000ffff547224 */ /* 0x000fe200078e0029 */
[----:B------:R-:W-:Y:S01]  /*5a20*/  HMMA.16816.F32.BF16 R100, R4, R30, RZ ;  /* 0x0000001e0464723c */ /* 0x000fe200000418ff */
[----:B------:R-:W-:-:S07]  /*5a30*/  IMAD.MOV.U32 R85, RZ, RZ, R193 ;  /* 0x000000ffff557224 */ /* 0x000fce00078e00c1 */
[----:B------:R-:W-:Y:S01]  /*5a40*/  HMMA.16816.F32.BF16 R96, R4, R46, RZ ;  /* 0x0000002e0460723c */ /* 0x000fe200000418ff */
[----:B-1----:R-:W-:-:S07]  /*5a50*/  FFMA.FTZ R8, R139, c[0x0][0x2d0], -R2 ;  /* 0x0000b4008b087a23 */ /* 0x002fce0000010802 */
[C---:B------:R-:W-:Y:S01]  /*5a60*/  HMMA.16816.F32.BF16 R44, R4.reuse, R48, RZ ;  /* 0x00000030042c723c */ /* 0x040fe200000418ff */
[----:B------:R1:W2:Y:S07]  /*5a70*/  MUFU.EX2 R128, R8 ;  /* 0x0000000800807308 */ /* 0x0002ae0000000800 */
[C---:B------:R-:W-:Y:S08]  /*5a80*/  HMMA.16816.F32.BF16 R92, R4.reuse, R50, RZ ;  /* 0x00000032045c723c */ /* 0x040ff000000418ff */
[----:B------:R-:W-:Y:S01]  /*5a90*/  HMMA.16816.F32.BF16 R28, R4, R76, RZ ;  /* 0x0000004c041c723c */ /* 0x000fe200000418ff */
[----:B-1----:R-:W-:-:S04]  /*5aa0*/  FFMA.FTZ R8, R40, c[0x0][0x2d0], -R2 ;  /* 0x0000b40028087a23 */ /* 0x002fc80000010802 */
[----:B------:R1:W3:Y:S03]  /*5ab0*/  MUFU.EX2 R132, R8 ;  /* 0x0000000800847308 */ /* 0x0002e60000000800 */
[C---:B------:R-:W-:Y:S07]  /*5ac0*/  HMMA.16816.F32.BF16 R40, R4.reuse, R118, RZ ;  /* 0x000000760428723c */ /* 0x040fee00000418ff */
[----:B--2---:R-:W-:Y:S01]  /*5ad0*/  IMAD.MOV.U32 R118, RZ, RZ, R128 ;  /* 0x000000ffff767224 */ /* 0x004fe200078e0080 */
[----:B------:R-:W-:Y:S01]  /*5ae0*/  HMMA.16816.F32.BF16 R68, R4, R70, RZ ;  /* 0x000000460444723c */ /* 0x000fe200000418ff */
[----:B------:R-:W-:-:S02]  /*5af0*/  IMAD.MOV.U32 R128, RZ, RZ, R153 ;  /* 0x000000ffff807224 */ /* 0x000fc400078e0099 */
[----:B------:R-:W-:-:S05]  /*5b00*/  IMAD.MOV.U32 R119, RZ, RZ, R194 ;  /* 0x000000ffff777224 */ /* 0x000fca00078e00c2 */
[C---:B-1----:R-:W-:Y:S07]  /*5b10*/  HMMA.16816.F32.BF16 R8, R4.reuse, R116, RZ ;  /* 0x000000740408723c */ /* 0x042fee00000418ff */
[----:B------:R-:W-:Y:S01]  /*5b20*/  IMAD.MOV.U32 R116, RZ, RZ, R140 ;  /* 0x000000ffff747224 */ /* 0x000fe200078e008c */
[----:B------:R-:W-:Y:S01]  /*5b30*/  HMMA.16816.F32.BF16 R76, R4, R78, RZ ;  /* 0x0000004e044c723c */ /* 0x000fe200000418ff */
[----:B------:R-:W-:-:S07]  /*5b40*/  MOV R117, R15 ;  /* 0x0000000f00757202 */ /* 0x000fce0000000f00 */
[----:B------:R-:W-:Y:S07]  /*5b50*/  HMMA.16816.F32.BF16 R48, R4, R86, RZ ;  /* 0x000000560430723c */ /* 0x000fee00000418ff */
[----:B------:R-:W-:Y:S01]  /*5b60*/  F2FP.BF16.PACK_AB R4, R84, R141 ;  /* 0x0000008d5404723e */ /* 0x000fe200000010ff */
[----:B------:R-:W-:Y:S01]  /*5b70*/  IMAD.MOV.U32 R86, RZ, RZ, R14 ;  /* 0x000000ffff567224 */ /* 0x000fe200078e000e */
[----:B------:R-:W-:Y:S02]  /*5b80*/  F2FP.BF16.PACK_AB R6, R186, R199 ;  /* 0x000000c7ba06723e */ /* 0x000fe400000010ff */
[----:B------:R-:W-:-:S02]  /*5b90*/  F2FP.BF16.PACK_AB R5, R184, R143 ;  /* 0x0000008fb805723e */ /* 0x000fc400000010ff */
[----:B---3--:R-:W-:Y:S02]  /*5ba0*/  F2FP.BF16.PACK_AB R7, R132, R118 ;  /* 0x000000768407723e */ /* 0x008fe400000010ff */
[----:B------:R-:W-:-:S05]  /*5bb0*/  MOV R87, R192 ;  /* 0x000000c000577202 */ /* 0x000fca0000000f00 */
[C---:B------:R-:W-:Y:S07]  /*5bc0*/  HMMA.16816.F32.BF16 R88, R4.reuse, R64, R88 ;  /* 0x000000400458723c */ /* 0x040fee0000041858 */
[----:B------:R-:W-:Y:S01]  /*5bd0*/  IMAD.MOV.U32 R64, RZ, RZ, R196 ;  /* 0x000000ffff407224 */ /* 0x000fe200078e00c4 */
[----:B------:R-:W-:Y:S01]  /*5be0*/  HMMA.16816.F32.BF16 R180, R4, R60, R80 ;  /* 0x0000003c04b4723c */ /* 0x000fe20000041850 */
[----:B------:R-:W-:-:S06]  /*5bf0*/  MOV R65, R195 ;  /* 0x000000c300417202 */ /* 0x000fcc0000000f00 */
[----:B------:R-:W-:Y:S01]  /*5c00*/  MOV R81, R198 ;  /* 0x000000c600517202 */ /* 0x000fe20000000f00 */
[C---:B------:R-:W-:Y:S01]  /*5c10*/  HMMA.16816.F32.BF16 R120, R4.reuse, R52, R32 ;  /* 0x000000340478723c */ /* 0x040fe20000041820 */
[----:B------:R-:W-:Y:S01]  /*5c20*/  IMAD.MOV.U32 R82, RZ, RZ, R197 ;  /* 0x000000ffff527224 */ /* 0x000fe200078e00c5 */
[----:B------:R-:W-:Y:S01]  /*5c30*/  MOV R83, R133 ;  /* 0x0000008500537202 */ /* 0x000fe20000000f00 */
[----:B------:R-:W-:Y:S02]  /*5c40*/  IMAD.MOV.U32 R80, RZ, RZ, R141 ;  /* 0x000000ffff507224 */ /* 0x000fe400078e008d */
[----:B------:R-:W-:Y:S02]  /*5c50*/  IMAD.MOV.U32 R60, RZ, RZ, R154 ;  /* 0x000000ffff3c7224 */ /* 0x000fe400078e009a */
[----:B------:R-:W-:Y:S01]  /*5c60*/  IMAD.MOV.U32 R53, RZ, RZ, R199 ;  /* 0x000000ffff357224 */ /* 0x000fe200078e00c7 */
[----:B------:R-:W-:Y:S01]  /*5c70*/  HMMA.16816.F32.BF16 R44, R4, R56, R44 ;  /* 0x00000038042c723c */ /* 0x000fe2000004182c */
[----:B------:R-:W-:-:S02]  /*5c80*/  IMAD.MOV.U32 R52, RZ, RZ, R252 ;  /* 0x000000ffff347224 */ /* 0x000fc400078e00fc */
[----:B------:R-:W-:Y:S02]  /*5c90*/  IMAD.MOV.U32 R61, RZ, RZ, R155 ;  /* 0x000000ffff3d7224 */ /* 0x000fe400078e009b */
[----:B------:R-:W1:Y:S02]  /*5ca0*/  LDSM.16.MT88.4 R152, [R225+0x1100] ;  /* 0x00110000e198783b */ /* 0x000e640000004200 */
[----:B------:R-:W-:Y:S01]  /*5cb0*/  MOV R56, R143 ;  /* 0x0000008f00387202 */ /* 0x000fe20000000f00 */
[----:B------:R-:W-:Y:S01]  /*5cc0*/  HMMA.16816.F32.BF16 R196, R4, R20, R8 ;  /* 0x0000001404c4723c */ /* 0x000fe20000041808 */
[----:B------:R-:W-:-:S06]  /*5cd0*/  IMAD.MOV.U32 R57, RZ, RZ, R142 ;  /* 0x000000ffff397224 */ /* 0x000fcc00078e008e */
[----:B------:R-:W-:Y:S01]  /*5ce0*/  FFMA.FTZ R8, R171, c[0x0][0x2d0], -R13 ;  /* 0x0000b400ab087a23 */ /* 0x000fe2000001080d */
[C---:B------:R-:W-:Y:S01]  /*5cf0*/  HMMA.16816.F32.BF16 R140, R4.reuse, R36, R28 ;  /* 0x00000024048c723c */ /* 0x040fe2000004181c */
[----:B------:R-:W-:Y:S01]  /*5d00*/  IMAD.MOV.U32 R20, RZ, RZ, R186 ;  /* 0x000000ffff147224 */ /* 0x000fe200078e00ba */
[----:B------:R-:W-:Y:S01]  /*5d10*/  MOV R21, R185 ;  /* 0x000000b900157202 */ /* 0x000fe20000000f00 */
[----:B------:R2:W-:Y:S05]  /*5d20*/  MUFU.EX2 R138, R8 ;  /* 0x00000008008a7308 */ /* 0x0005ea0000000800 */
[C---:B------:R-:W-:Y:S07]  /*5d30*/  HMMA.16816.F32.BF16 R28, R4.reuse, R54, R68 ;  /* 0x00000036041c723c */ /* 0x040fee0000041844 */
[----:B------:R-:W-:Y:S01]  /*5d40*/  IMAD.MOV.U32 R68, RZ, RZ, R52 ;  /* 0x000000ffff447224 */ /* 0x000fe200078e0034 */
[----:B------:R-:W-:Y:S01]  /*5d50*/  HMMA.16816.F32.BF16 R192, R4, R24, R16 ;  /* 0x0000001804c0723c */ /* 0x000fe20000041810 */
[----:B------:R-:W-:Y:S01]  /*5d60*/  IMAD.MOV.U32 R71, RZ, RZ, R83 ;  /* 0x000000ffff477224 */ /* 0x000fe200078e0053 */
[----:B------:R-:W-:Y:S01]  /*5d70*/  MOV R69, R60 ;  /* 0x0000003c00457202 */ /* 0x000fe20000000f00 */
[----:B--2---:R-:W-:-:S02]  /*5d80*/  FFMA.FTZ R8, R170, c[0x0][0x2d0], -R13 ;  /* 0x0000b400aa087a23 */ /* 0x004fc4000001080d */
[----:B------:R-:W-:Y:S02]  /*5d90*/  IMAD.MOV.U32 R83, RZ, RZ, R187 ;  /* 0x000000ffff537224 */ /* 0x000fe400078e00bb */
[----:B------:R2:W3:Y:S01]  /*5da0*/  MUFU.EX2 R252, R8 ;  /* 0x0000000800fc7308 */ /* 0x0004e20000000800 */
[----:B------:R-:W-:Y:S01]  /*5db0*/  IMAD.MOV.U32 R52, RZ, RZ, R184 ;  /* 0x000000ffff347224 */ /* 0x000fe200078e00b8 */
[----:B------:R-:W-:Y:S01]  /*5dc0*/  HMMA.16816.F32.BF16 R32, R4, R62, R96 ;  /* 0x0000003e0420723c */ /* 0x000fe20000041860 */
[----:B------:R-:W4:Y:S01]  /*5dd0*/  LDSM.16.MT88.4 R184, [R228+0x1100] ;  /* 0x00110000e4b8783b */ /* 0x000f220000004200 */
[----:B------:R-:W-:-:S03]  /*5de0*/  IMAD.MOV.U32 R70, RZ, RZ, R61 ;  /* 0x000000ffff467224 */ /* 0x000fc600078e003d */
[----:B------:R-:W-:Y:S02]  /*5df0*/  LDSM.16.MT88.4 R60, [R227+0x1100] ;  /* 0x00110000e33c783b */ /* 0x000fe40000004200 */
[----:B------:R-:W-:Y:S01]  /*5e00*/  MOV R98, R159 ;  /* 0x0000009f00627202 */ /* 0x000fe20000000f00 */
[----:B------:R-:W-:Y:S01]  /*5e10*/  HMMA.16816.F32.BF16 R48, R4, R26, R48 ;  /* 0x0000001a0430723c */ /* 0x000fe20000041830 */
[----:B------:R-:W-:Y:S01]  /*5e20*/  IMAD.MOV.U32 R99, RZ, RZ, R158 ;  /* 0x000000ffff637224 */ /* 0x000fe200078e009e */
[----:B------:R-:W-:Y:S01]  /*5e30*/  MOV R159, R147 ;  /* 0x00000093009f7202 */ /* 0x000fe20000000f00 */
[----:B------:R-:W-:Y:S02]  /*5e40*/  IMAD.MOV.U32 R158, RZ, RZ, R144 ;  /* 0x000000ffff9e7224 */ /* 0x000fe400078e0090 */
[----:B--2---:R-:W-:-:S03]  /*5e50*/  FFMA.FTZ R8, R169, c[0x0][0x2d0], -R13 ;  /* 0x0000b400a9087a23 */ /* 0x004fc6000001080d */
[C---:B------:R-:W-:Y:S01]  /*5e60*/  HMMA.16816.F32.BF16 R16, R4.reuse, R66, R100 ;  /* 0x000000420410723c */ /* 0x040fe20000041864 */
[----:B------:R2:W1:Y:S06]  /*5e70*/  MUFU.EX2 R11, R8 ;  /* 0x00000008000b7308 */ /* 0x00046c0000000800 */
[----:B------:R-:W-:Y:S01]  /*5e80*/  IMAD.MOV.U32 R66, RZ, RZ, R128 ;  /* 0x000000ffff427224 */ /* 0x000fe200078e0080 */
[----:B------:R-:W-:Y:S01]  /*5e90*/  MOV R67, R129 ;  /* 0x0000008100437202 */ /* 0x000fe20000000f00 */
[----:B------:R-:W-:Y:S01]  /*5ea0*/  IMAD.MOV.U32 R100, RZ, RZ, R130 ;  /* 0x000000ffff647224 */ /* 0x000fe200078e0082 */
[----:B---3--:R-:W-:Y:S01]  /*5eb0*/  F2FP.BF16.PACK_AB R128, R252, R138 ;  /* 0x0000008afc80723e */ /* 0x008fe200000010ff */
[----:B------:R-:W-:Y:S01]  /*5ec0*/  IMAD.MOV.U32 R101, RZ, RZ, R131 ;  /* 0x000000ffff657224 */ /* 0x000fe200078e0083 */
[----:B------:R-:W-:Y:S01]  /*5ed0*/  MOV R102, R146 ;  /* 0x0000009200667202 */ /* 0x000fe20000000f00 */
[----:B------:R-:W-:Y:S01]  /*5ee0*/  IMAD.MOV.U32 R103, RZ, RZ, R145 ;  /* 0x000000ffff677224 */ /* 0x000fe200078e0091 */
[----:B------:R-:W-:Y:S01]  /*5ef0*/  HMMA.16816.F32.BF16 R104, R4, R72, R104 ;  /* 0x000000480468723c */ /* 0x000fe20000041868 */
[----:B------:R-:W-:Y:S01]  /*5f00*/  MOV R96, R100 ;  /* 0x0000006400607202 */ /* 0x000fe20000000f00 */
[----:B------:R-:W-:Y:S01]  /*5f10*/  IMAD.MOV.U32 R97, RZ, RZ, R101 ;  /* 0x000000ffff617224 */ /* 0x000fe200078e0065 */
[----:B------:R-:W-:Y:S01]  /*5f20*/  MOV R100, R52 ;  /* 0x0000003400647202 */ /* 0x000fe20000000f00 */
[----:B--2---:R-:W-:-:S02]  /*5f30*/  FFMA.FTZ R8, R168, c[0x0][0x2d0], -R13 ;  /* 0x0000b400a8087a23 */ /* 0x004fc4000001080d */
[----:B-1----:R-:W-:Y:S01]  /*5f40*/  IMAD.MOV.U32 R27, RZ, RZ, R11 ;  /* 0x000000ffff1b7224 */ /* 0x002fe200078e000b */
[----:B------:R-:W1:Y:S01]  /*5f50*/  LDSM.16.MT88.4 R168, [R226+0x1100] ;  /* 0x00110000e2a8783b */ /* 0x000e620000004200 */
[----:B------:R2:W3:Y:S01]  /*5f60*/  MUFU.EX2 R139, R8 ;  /* 0x00000008008b7308 */ /* 0x0004e20000000800 */
[C---:B------:R-:W-:Y:S01]  /*5f70*/  HMMA.16816.F32.BF16 R72, R4.reuse, R74, R108 ;  /* 0x0000004a0448723c */ /* 0x040fe2000004186c */
[----:B------:R-:W-:Y:S01]  /*5f80*/  IMAD.MOV.U32 R101, RZ, RZ, R53 ;  /* 0x000000ffff657224 */ /* 0x000fe200078e0035 */
[----:B------:R-:W-:Y:S06]  /*5f90*/  LDSM.16.MT88.4 R108, [R228+0x2900] ;  /* 0x00290000e46c783b */ /* 0x000fec0000004200 */
[----:B------:R-:W-:Y:S01]  /*5fa0*/  HMMA.16816.F32.BF16 R36, R4, R38, R76 ;  /* 0x000000260424723c */ /* 0x000fe2000004184c */
[----:B------:R-:W-:Y:S01]  /*5fb0*/  LDSM.16.MT88.4 R76, [R225+0x2900] ;  /* 0x00290000e14c783b */ /* 0x000fe20000004200 */
[----:B--2---:R-:W-:Y:S01]  /*5fc0*/  FFMA.FTZ R8, R160, c[0x0][0x2d0], -R12 ;  /* 0x0000b400a0087a23 */ /* 0x004fe2000001080c */
[----:B---3--:R-:W-:-:S05]  /*5fd0*/  F2FP.BF16.PACK_AB R130, R139, R27 ;  /* 0x0000001b8b82723e */ /* 0x008fca00000010ff */
[----:B------:R-:W-:Y:S01]  /*5fe0*/  HMMA.16816.F32.BF16 R40, R4, R22, R40 ;  /* 0x000000160428723c */ /* 0x000fe20000041828 */
[----:B------:R2:W-:Y:S02]  /*5ff0*/  MUFU.EX2 R134, R8 ;  /* 0x0000000800867308 */ /* 0x0005e40000000800 */
[----:B--2---:R-:W-:-:S06]  /*6000*/  FFMA.FTZ R8, R161, c[0x0][0x2d0], -R12 ;  /* 0x0000b400a1087a23 */ /* 0x004fcc000001080c */
[----:B------:R2:W3:Y:S02]  /*6010*/  MUFU.EX2 R25, R8 ;  /* 0x0000000800197308 */ /* 0x0004e40000000800 */
[----:B--2---:R-:W-:Y:S01]  /*6020*/  FFMA.FTZ R8, R163, c[0x0][0x2d0], -R12 ;  /* 0x0000b400a3087a23 */ /* 0x004fe2000001080c */
[----:B---3--:R-:W-:-:S05]  /*6030*/  F2FP.BF16.PACK_AB R129, R25, R134 ;  /* 0x000000861981723e */ /* 0x008fca00000010ff */
[----:B------:R2:W-:Y:S02]  /*6040*/  MUFU.EX2 R133, R8 ;  /* 0x0000000800857308 */ /* 0x0005e40000000800 */
[----:B--2---:R-:W-:Y:S02]  /*6050*/  FFMA.FTZ R8, R162, c[0x0][0x2d0], -R12 ;  /* 0x0000b400a2087a23 */ /* 0x004fe4000001080c */
[----:B------:R-:W-:Y:S01]  /*6060*/  HMMA.16816.F32.BF16 R12, R4, R58, R92 ;  /* 0x0000003a040c723c */ /* 0x000fe2000004185c */
[----:B------:R-:W2:Y:S03]  /*6070*/  LDSM.16.MT88.4 R92, [R226+0x2900] ;  /* 0x00290000e25c783b */ /* 0x000ea60000004200 */
[----:B------:R-:W3:Y:S03]  /*6080*/  MUFU.EX2 R24, R8 ;  /* 0x0000000800187308 */ /* 0x000ee60000000800 */
[----:B------:R-:W-:Y:S01]  /*6090*/  FFMA.FTZ R4, R172, c[0x0][0x2d0], -R0 ;  /* 0x0000b400ac047a23 */ /* 0x000fe20000010800 */
[----:B---3--:R-:W-:Y:S01]  /*60a0*/  F2FP.BF16.PACK_AB R131, R24, R133 ;  /* 0x000000851883723e */ /* 0x008fe200000010ff */
[----:B------:R-:W3:Y:S06]  /*60b0*/  LDSM.16.MT88.4 R8, [R227+0x2900] ;  /* 0x00290000e308783b */ /* 0x000eec0000004200 */
[C---:B------:R-:W-:Y:S08]  /*60c0*/  HMMA.16816.F32.BF16 R144, R128.reuse, R152, R176 ;  /* 0x000000988090723c */ /* 0x040ff000000418b0 */
[C---:B----4-:R-:W-:Y:S07]  /*60d0*/  HMMA.16816.F32.BF16 R176, R128.reuse, R184, R68 ;  /* 0x000000b880b0723c */ /* 0x050fee0000041844 */
[----:B------:R-:W-:Y:S01]  /*60e0*/  IMAD.MOV.U32 R68, RZ, RZ, R98 ;  /* 0x000000ffff447224 */ /* 0x000fe200078e0062 */
[----:B------:R-:W-:Y:S01]  /*60f0*/  MOV R69, R99 ;  /* 0x0000006300457202 */ /* 0x000fe20000000f00 */
[----:B------:R-:W-:Y:S01]  /*6100*/  IMAD.MOV.U32 R70, RZ, RZ, R66 ;  /* 0x000000ffff467224 */ /* 0x000fe200078e0042 */
[----:B------:R-:W-:Y:S01]  /*6110*/  MOV R99, R103 ;  /* 0x0000006700637202 */ /* 0x000fe20000000f00 */
[----:B------:R-:W-:Y:S01]  /*6120*/  IMAD.MOV.U32 R71, RZ, RZ, R67 ;  /* 0x000000ffff477224 */ /* 0x000fe200078e0043 */
[----:B------:R-:W-:Y:S01]  /*6130*/  MOV R103, R57 ;  /* 0x0000003900677202 */ /* 0x000fe20000000f00 */
[----:B------:R-:W-:Y:S01]  /*6140*/  IMAD.MOV.U32 R98, RZ, RZ, R102 ;  /* 0x000000ffff627224 */ /* 0x000fe200078e0066 */
[----:B------:R4:W-:Y:S01]  /*6150*/  MUFU.EX2 R23, R4 ;  /* 0x0000000400177308 */ /* 0x0009e20000000800 */
[----:B------:R-:W-:Y:S01]  /*6160*/  IMAD.MOV.U32 R67, RZ, RZ, R21 ;  /* 0x000000ffff437224 */ /* 0x000fe200078e0015 */
[----:B-1----:R-:W-:Y:S01]  /*6170*/  HMMA.16816.F32.BF16 R160, R128, R168, R188 ;  /* 0x000000a880a0723c */ /* 0x002fe200000418bc */
[----:B------:R-:W-:-:S02]  /*6180*/  IMAD.MOV.U32 R66, RZ, RZ, R20 ;  /* 0x000000ffff427224 */ /* 0x000fc400078e0014 */
[----:B------:R-:W-:Y:S01]  /*6190*/  IMAD.MOV.U32 R102, RZ, RZ, R56 ;  /* 0x000000ffff667224 */ /* 0x000fe200078e0038 */
[----:B------:R-:W-:Y:S01]  /*61a0*/  MOV R56, R82 ;  /* 0x0000005200387202 */ /* 0x000fe20000000f00 */
[----:B------:R-:W-:Y:S02]  /*61b0*/  IMAD.MOV.U32 R21, RZ, RZ, R81 ;  /* 0x000000ffff157224 */ /* 0x000fe400078e0051 */
[----:B------:R-:W-:Y:S01]  /*61c0*/  IMAD.MOV.U32 R20, RZ, RZ, R80 ;  /* 0x000000ffff147224 */ /* 0x000fe200078e0050 */
[----:B------:R-:W-:Y:S01]  /*61d0*/  HMMA.16816.F32.BF16 R52, R128, R60, R68 ;  /* 0x0000003c8034723c */ /* 0x000fe20000041844 */
        /* <DEDUP_REMOVED lines=31> */
[----:B------:R-:W-:Y:S01]  /*63d0*/  IMAD.MOV.U32 R117, RZ, RZ, R87 ;  /* 0x000000ffff757224 */ /* 0x000fe200078e0057 */
[----:B------:R-:W-:Y:S01]  /*63e0*/  MOV R116, R86 ;  /* 0x0000005600747202 */ /* 0x000fe20000000f00 */
[----:B----4-:R-:W-:Y:S02]  /*63f0*/  FFMA.FTZ R4, R173, c[0x0][0x2d0], -R0 ;  /* 0x0000b400ad047a23 */ /* 0x010fe40000010800 */
[----:B------:R-:W-:Y:S02]  /*6400*/  IMAD.MOV.U32 R87, RZ, RZ, R156 ;  /* 0x000000ffff577224 */ /* 0x000fe400078e009c */
        /* <DEDUP_REMOVED lines=8> */
[----:B------:R1:W4:Y:S01]  /*6490*/  MUFU.EX2 R22, R4 ;  /* 0x0000000400167308 */ /* 0x0003220000000800 */
        /* <DEDUP_REMOVED lines=13> */
[--C-:B-1----:R-:W-:Y:S01]  /*6570*/  FFMA.FTZ R4, R174, c[0x0][0x2d0], -R0.reuse ;  /* 0x0000b400ae047a23 */ /* 0x102fe20000010800 */
[----:B------:R-:W-:Y:S01]  /*6580*/  HMMA.16816.F32.BF16 R188, R128, R186, R208 ;  /* 0x000000ba80bc723c */ /* 0x000fe200000418d0 */
[----:B------:R-:W-:Y:S01]  /*6590*/  IMAD.MOV.U32 R116, RZ, RZ, R117 ;  /* 0x000000ffff747224 */ /* 0x000fe200078e0075 */
[----:B------:R-:W-:Y:S01]  /*65a0*/  MOV R117, R86 ;  /* 0x0000005600757202 */ /* 0x000fe20000000f00 */
[----:B------:R-:W-:Y:S01]  /*65b0*/  FFMA.FTZ R0, R175, c[0x0][0x2d0], -R0 ;  /* 0x0000b400af007a23 */ /* 0x000fe20000010800 */
[----:B------:R1:W5:Y:S01]  /*65c0*/  LDL.LU R234, [R1+0x68] ;  /* 0x0000680001ea7983 */ /* 0x0003620000300800 */
[----:B------:R-:W-:-:S03]  /*65d0*/  IMAD.MOV.U32 R81, RZ, RZ, R85 ;  /* 0x000000ffff517224 */ /* 0x000fc600078e0055 */
[----:B--2---:R-:W-:Y:S01]  /*65e0*/  HMMA.16816.F32.BF16 R84, R128, R92, R248 ;  /* 0x0000005c8054723c */ /* 0x004fe200000418f8 */
[----:B------:R-:W-:Y:S01]  /*65f0*/  MOV R96, R100 ;  /* 0x0000006400607202 */ /* 0x000fe20000000f00 */
[----:B------:R-:W-:Y:S01]  /*6600*/  IMAD.MOV.U32 R67, RZ, RZ, R21 ;  /* 0x000000ffff437224 */ /* 0x000fe200078e0015 */
[----:B------:R-:W-:Y:S01]  /*6610*/  MOV R6, R59 ;  /* 0x0000003b00067202 */ /* 0x000fe20000000f00 */
[----:B------:R-:W-:Y:S01]  /*6620*/  IMAD.MOV.U32 R157, RZ, RZ, R229 ;  /* 0x000000ffff9d7224 */ /* 0x000fe200078e00e5 */
[----:B------:R-:W-:Y:S01]  /*6630*/  MOV R211, R65 ;  /* 0x0000004100d37202 */ /* 0x000fe20000000f00 */
[----:B------:R1:W5:Y:S01]  /*6640*/  LDL.LU R233, [R1+0x64] ;  /* 0x0000640001e97983 */ /* 0x0003620000300800 */
[----:B------:R-:W-:Y:S02]  /*6650*/  IMAD.MOV.U32 R248, RZ, RZ, R20 ;  /* 0x000000fffff87224 */ /* 0x000fe400078e0014 */
[----:B------:R2:W-:Y:S01]  /*6660*/  MUFU.EX2 R20, R0 ;  /* 0x0000000000147308 */ /* 0x0005e20000000800 */
[----:B------:R-:W-:Y:S01]  /*6670*/  MOV R100, R56 ;  /* 0x0000003800647202 */ /* 0x000fe20000000f00 */
[----:B------:R-:W-:Y:S01]  /*6680*/  IMAD.MOV.U32 R251, RZ, RZ, R7 ;  /* 0x000000fffffb7224 */ /* 0x000fe200078e0007 */
[----:B------:R-:W-:Y:S01]  /*6690*/  MOV R250, R26 ;  /* 0x0000001a00fa7202 */ /* 0x000fe20000000f00 */
[----:B------:R-:W-:Y:S01]  /*66a0*/  IMAD.MOV.U32 R249, RZ, RZ, R58 ;  /* 0x000000fffff97224 */ /* 0x000fe200078e003a */
[----:B------:R-:W-:Y:S01]  /*66b0*/  MOV R26, R97 ;  /* 0x00000061001a7202 */ /* 0x000fe20000000f00 */
[----:B------:R-:W-:-:S02]  /*66c0*/  IMAD.MOV.U32 R7, RZ, RZ, R96 ;  /* 0x000000ffff077224 */ /* 0x000fc400078e0060 */
[----:B------:R-:W1:Y:S01]  /*66d0*/  MUFU.EX2 R21, R4 ;  /* 0x0000000400157308 */ /* 0x000e620000000800 */
[----:B------:R-:W-:Y:S01]  /*66e0*/  MOV R59, R99 ;  /* 0x00000063003b7202 */ /* 0x000fe20000000f00 */
[C---:B------:R-:W-:Y:S01]  /*66f0*/  HMMA.16816.F32.BF16 R172, R128.reuse, R170, R220 ;  /* 0x000000aa80ac723c */ /* 0x040fe200000418dc */
[----:B------:R1:W5:Y:S01]  /*6700*/  LDL.LU R232, [R1+0x60] ;  /* 0x0000600001e87983 */ /* 0x0003620000300800 */
[----:B--2---:R-:W-:Y:S01]  /*6710*/  FFMA.FTZ R0, R164, c[0x0][0x2d0], -R2 ;  /* 0x0000b400a4007a23 */ /* 0x004fe20000010802 */
[----:B------:R-:W-:Y:S01]  /*6720*/  MOV R97, R67 ;  /* 0x0000004300617202 */ /* 0x000fe20000000f00 */
[----:B------:R-:W-:Y:S01]  /*6730*/  IMAD.MOV.U32 R58, RZ, RZ, R98 ;  /* 0x000000ffff3a7224 */ /* 0x000fe200078e0062 */
[----:B------:R-:W-:Y:S01]  /*6740*/  MOV R99, R101 ;  /* 0x0000006500637202 */ /* 0x000fe20000000f00 */
[----:B------:R2:W-:Y:S01]  /*6750*/  MUFU.EX2 R5, R0 ;  /* 0x0000000000057308 */ /* 0x0005e20000000800 */
[----:B------:R-:W-:Y:S01]  /*6760*/  IMAD.MOV.U32 R96, RZ, RZ, R66 ;  /* 0x000000ffff607224 */ /* 0x000fe200078e0042 */
[----:B------:R-:W-:Y:S01]  /*6770*/  MOV R67, R103 ;  /* 0x0000006700437202 */ /* 0x000fe20000000f00 */
[----:B------:R-:W-:Y:S01]  /*6780*/  IMAD.MOV.U32 R98, RZ, RZ, R100 ;  /* 0x000000ffff627224 */ /* 0x000fe200078e0064 */
[----:B------:R-:W-:Y:S01]  /*6790*/  MOV R56, R82 ;  /* 0x0000005200387202 */ /* 0x000fe20000000f00 */
[----:B------:R-:W-:Y:S01]  /*67a0*/  IMAD.MOV.U32 R66, RZ, RZ, R102 ;  /* 0x000000ffff427224 */ /* 0x000fe200078e0066 */
[----:B------:R-:W-:Y:S01]  /*67b0*/  HMMA.16816.F32.BF16 R68, R128, R76, R68 ;  /* 0x0000004c8044723c */ /* 0x000fe20000041844 */
[----:B------:R1:W5:Y:S01]  /*67c0*/  LDL.LU R231, [R1+0x5c] ;  /* 0x00005c0001e77983 */ /* 0x0003620000300800 */
[----:B--2---:R-:W-:-:S06]  /*67d0*/  FFMA.FTZ R0, R165, c[0x0][0x2d0], -R2 ;  /* 0x0000b400a5007a23 */ /* 0x004fcc0000010802 */
[----:B------:R-:W-:Y:S01]  /*67e0*/  HMMA.16816.F32.BF16 R100, R128, R108, R216 ;  /* 0x0000006c8064723c */ /* 0x000fe200000418d8 */
[----:B------:R-:W-:Y:S01]  /*67f0*/  MOV R82, R224 ;  /* 0x000000e000527202 */ /* 0x000fe20000000f00 */
[----:B------:R2:W5:Y:S01]  /*6800*/  LDL.LU R230, [R1+0x58] ;  /* 0x0000580001e67983 */ /* 0x0005620000300800 */
[----:B------:R1:W1:Y:S03]  /*6810*/  MUFU.EX2 R4, R0 ;  /* 0x0000000000047308 */ /* 0x0002660000000800 */
[----:B------:R2:W5:Y:S01]  /*6820*/  LDL.LU R229, [R1+0x54] ;  /* 0x0000540001e57983 */ /* 0x0005620000300800 */
[----:B------:R-:W-:Y:S01]  /*6830*/  MOV R219, R6 ;  /* 0x0000000600db7202 */ /* 0x000fe20000000f00 */
[----:B------:R-:W-:Y:S01]  /*6840*/  IMAD.MOV.U32 R218, RZ, RZ, R7 ;  /* 0x000000ffffda7224 */ /* 0x000fe200078e0007 */
[----:B------:R-:W-:Y:S01]  /*6850*/  MOV R6, R26 ;  /* 0x0000001a00067202 */ /* 0x000fe20000000f00 */
[----:B------:R-:W-:Y:S01]  /*6860*/  IMAD.MOV.U32 R7, RZ, RZ, R58 ;  /* 0x000000ffff077224 */ /* 0x000fe200078e003a */
[----:B------:R-:W-:Y:S01]  /*6870*/  MOV R26, R59 ;  /* 0x0000003b001a7202 */ /* 0x000fe20000000f00 */
[----:B------:R-:W-:-:S02]  /*6880*/  IMAD.MOV.U32 R58, RZ, RZ, R96 ;  /* 0x000000ffff3a7224 */ /* 0x000fc400078e0060 */
[--C-:B-1----:R-:W-:Y:S01]  /*6890*/  FFMA.FTZ R0, R166, c[0x0][0x2d0], -R2.reuse ;  /* 0x0000b400a6007a23 */ /* 0x102fe20000010802 */
[----:B------:R-:W-:Y:S01]  /*68a0*/  MOV R217, R97 ;  /* 0x0000006100d97202 */ /* 0x000fe20000000f00 */
[----:B------:R-:W-:Y:S01]  /*68b0*/  FFMA.FTZ R2, R167, c[0x0][0x2d0], -R2 ;  /* 0x0000b400a7027a23 */ /* 0x000fe20000010802 */
[----:B------:R-:W-:Y:S01]  /*68c0*/  MOV R59, R99 ;  /* 0x00000063003b7202 */ /* 0x000fe20000000f00 */
[----:B------:R-:W-:Y:S01]  /*68d0*/  IMAD.MOV.U32 R216, RZ, RZ, R98 ;  /* 0x000000ffffd87224 */ /* 0x000fe200078e0062 */
[----:B------:R-:W-:Y:S01]  /*68e0*/  MOV R97, R67 ;  /* 0x0000004300617202 */ /* 0x000fe20000000f00 */
[----:B------:R-:W-:Y:S01]  /*68f0*/  IMAD.MOV.U32 R96, RZ, RZ, R66 ;  /* 0x000000ffff607224 */ /* 0x000fe200078e0042 */
[----:B------:R-:W-:Y:S01]  /*6900*/  MUFU.EX2 R0, R0 ;  /* 0x0000000000007308 */ /* 0x000fe20000000800 */
[----:B------:R-:W-:Y:S01]  /*6910*/  IMAD.MOV.U32 R98, RZ, RZ, R56 ;  /* 0x000000ffff627224 */ /* 0x000fe200078e0038 */
[----:B------:R-:W-:Y:S01]  /*6920*/  MOV R99, R57 ;  /* 0x0000003900637202 */ /* 0x000fe20000000f00 */
[----:B------:R-:W-:Y:S01]  /*6930*/  IMAD.MOV.U32 R66, RZ, RZ, R64 ;  /* 0x000000ffff427224 */ /* 0x000fe200078e0040 */
[----:B------:R-:W-:Y:S01]  /*6940*/  MOV R67, R118 ;  /* 0x0000007600437202 */ /* 0x000fe20000000f00 */
[----:B------:R-:W-:Y:S01]  /*6950*/  IMAD.MOV.U32 R64, RZ, RZ, R119 ;  /* 0x000000ffff407224 */ /* 0x000fe200078e0077 */
[----:B------:R-:W-:Y:S01]  /*6960*/  MOV R57, R116 ;  /* 0x0000007400397202 */ /* 0x000fe20000000f00 */
[C---:B------:R-:W-:Y:S01]  /*6970*/  HMMA.16816.F32.BF16 R112, R128.reuse, R110, R112 ;  /* 0x0000006e8070723c */ /* 0x040fe20000041870 */
[----:B------:R-:W1:Y:S01]  /*6980*/  MUFU.EX2 R2, R2 ;  /* 0x0000000200027308 */ /* 0x000e620000000800 */
[----:B------:R-:W-:Y:S01]  /*6990*/  IMAD.MOV.U32 R56, RZ, RZ, R117 ;  /* 0x000000ffff387224 */ /* 0x000fe200078e0075 */
[----:B------:R2:W5:Y:S01]  /*69a0*/  LDL.LU R224, [R1+0x50] ;  /* 0x0000500001e07983 */ /* 0x0005620000300800 */
[----:B------:R-:W-:Y:S01]  /*69b0*/  IMAD.MOV.U32 R210, RZ, RZ, R64 ;  /* 0x000000ffffd27224 */ /* 0x000fe200078e0040 */
[----:B------:R-:W-:Y:S01]  /*69c0*/  MOV R221, R97 ;  /* 0x0000006100dd7202 */ /* 0x000fe20000000f00 */
[----:B------:R-:W-:Y:S01]  /*69d0*/  IMAD.MOV.U32 R222, RZ, RZ, R96 ;  /* 0x000000ffffde7224 */ /* 0x000fe200078e0060 */
[----:B------:R-:W-:Y:S01]  /*69e0*/  MOV R209, R57 ;  /* 0x0000003900d17202 */ /* 0x000fe20000000f00 */
[----:B---3--:R-:W-:Y:S01]  /*69f0*/  HMMA.16816.F32.BF16 R116, R128, R8, R212 ;  /* 0x000000088074723c */ /* 0x008fe200000418d4 */
[----:B------:R-:W-:Y:S01]  /*6a00*/  IMAD.MOV.U32 R220, RZ, RZ, R98 ;  /* 0x000000ffffdc7224 */ /* 0x000fe200078e0062 */
[----:B------:R-:W-:Y:S01]  /*6a10*/  MOV R223, R59 ;  /* 0x0000003b00df7202 */ /* 0x000fe20000000f00 */
[----:B------:R-:W-:Y:S01]  /*6a20*/  IMAD.MOV.U32 R208, RZ, RZ, R56 ;  /* 0x000000ffffd07224 */ /* 0x000fe200078e0038 */
[----:B------:R-:W-:Y:S01]  /*6a30*/  UIMAD.WIDE.U32 UR18, UR17, UR4, URZ ;  /* 0x00000004111272a5 */ /* 0x000fe2000f8e003f */
[----:B------:R-:W-:-:S02]  /*6a40*/  PLOP3.LUT P0, PT, PT, PT, UP2, 0x40, 0x0 ;  /* 0x000000000000781c */ /* 0x000fc40003f0e828 */
        /* <DEDUP_REMOVED lines=8> */
[----:B------:R-:W-:Y:S01]  /*6ad0*/  @UP3 UMOV UR7, UR19 ;  /* 0x0000001300073c82 */ /* 0x000fe20008000000 */
[----:B------:R-:W-:Y:S01]  /*6ae0*/  HMMA.16816.F32.BF16 R156, R128, R154, R244 ;  /* 0x0000009a809c723c */ /* 0x000fe200000418f4 */
[----:B------:R-:W-:Y:S01]  /*6af0*/  @UP3 USHF.R.U32.HI UR17, URZ, UR5, UR7 ;  /* 0x000000053f113299 */ /* 0x000fe20008011607 */
[----:B------:R-:W-:-:S03]  /*6b00*/  IADD3 R242, R242, -0x2, RZ ;  /* 0xfffffffef2f27810 */ /* 0x000fc60007ffe0ff */
[----:B------:R-:W-:Y:S02]  /*6b10*/  UIADD3 UR4, UR16, UR17, URZ ;  /* 0x0000001110047290 */ /* 0x000fe4000fffe03f */
[----:B------:R-:W-:Y:S01]  /*6b20*/  MOV R247, R6 ;  /* 0x0000000600f77202 */ /* 0x000fe20000000f00 */
[----:B------:R-:W-:Y:S01]  /*6b30*/  IMAD.MOV.U32 R246, RZ, RZ, R7 ;  /* 0x000000fffff67224 */ /* 0x000fe200078e0007 */
[----:B------:R-:W-:Y:S01]  /*6b40*/  MOV R245, R26 ;  /* 0x0000001a00f57202 */ /* 0x000fe20000000f00 */
[----:B------:R-:W-:Y:S01]  /*6b50*/  IMAD.MOV.U32 R26, RZ, RZ, R66 ;  /* 0x000000ffff1a7224 */ /* 0x000fe200078e0042 */
[----:B------:R-:W-:Y:S01]  /*6b60*/  MOV R6, R67 ;  /* 0x0000004300067202 */ /* 0x000fe20000000f00 */
[----:B------:R-:W-:Y:S01]  /*6b70*/  IMAD.MOV.U32 R244, RZ, RZ, R58 ;  /* 0x000000fffff47224 */ /* 0x000fe200078e003a */
[----:B------:R-:W-:Y:S01]  /*6b80*/  HMMA.16816.F32.BF16 R64, R128, R62, R204 ;  /* 0x0000003e8040723c */ /* 0x000fe200000418cc */
[----:B------:R-:W-:Y:S01]  /*6b90*/  MOV R7, R99 ;  /* 0x0000006300077202 */ /* 0x000fe20000000f00 */
[----:B------:R-:W-:-:S02]  /*6ba0*/  ULDC UR16, c[0x0][0x328] ;  /* 0x0000ca0000107ab9 */ /* 0x000fc40000000800 */
[----:B------:R-:W-:-:S03]  /*6bb0*/  UIADD3 UR16, UR4, UR16, URZ ;  /* 0x0000001004107290 */ /* 0x000fc6000fffe03f */
[----:B------:R-:W-:Y:S01]  /*6bc0*/  IMAD.MOV.U32 R204, RZ, RZ, R80 ;  /* 0x000000ffffcc7224 */ /* 0x000fe200078e0050 */
[----:B------:R-:W-:Y:S01]  /*6bd0*/  MOV R205, R81 ;  /* 0x0000005100cd7202 */ /* 0x000fe20000000f00 */
[----:B------:R-:W-:Y:S01]  /*6be0*/  IMAD.MOV.U32 R206, RZ, RZ, R82 ;  /* 0x000000ffffce7224 */ /* 0x000fe200078e0052 */
[----:B------:R-:W-:Y:S01]  /*6bf0*/  MOV R207, R83 ;  /* 0x0000005300cf7202 */ /* 0x000fe20000000f00 */
        /* <DEDUP_REMOVED lines=10> */
[----:B------:R-:W-:Y:S03]  /*6ca0*/  HMMA.16816.F32.BF16 R128, R128, R10, R124 ;  /* 0x0000000a8080723c */ /* 0x000fe6000004187c */
[----:B------:R-:W-:-:S04]  /*6cb0*/  FADD.FTZ R7, R213, R7 ;  /* 0x00000007d5077221 */ /* 0x000fc80000010000 */
[----:B----4-:R-:W-:Y:S02]  /*6cc0*/  F2FP.BF16.PACK_AB R124, R22, R23 ;  /* 0x00000017167c723e */ /* 0x010fe400000010ff */
[----:B------:R-:W-:Y:S02]  /*6cd0*/  F2FP.BF16.PACK_AB R126, R20, R21 ;  /* 0x00000015147e723e */ /* 0x000fe400000010ff */
[----:B------:R-:W-:Y:S02]  /*6ce0*/  F2FP.BF16.PACK_AB R125, R4, R5 ;  /* 0x00000005047d723e */ /* 0x000fe400000010ff */
[----:B-1----:R-:W-:-:S07]  /*6cf0*/  F2FP.BF16.PACK_AB R127, R2, R0 ;  /* 0x00000000027f723e */ /* 0x002fce00000010ff */
[C---:B------:R-:W-:Y:S08]  /*6d00*/  HMMA.16816.F32.BF16 R56, R124.reuse, R60, R44 ;  /* 0x0000003c7c38723c */ /* 0x040ff0000004182c */
[C---:B------:R-:W-:Y:S07]  /*6d10*/  HMMA.16816.F32.BF16 R60, R124.reuse, R62, R12 ;  /* 0x0000003e7c3c723c */ /* 0x040fee000004180c */
        /* <DEDUP_REMOVED lines=8> */
[----:B------:R-:W-:-:S04]  /*6da0*/  FADD.FTZ R13, R246, R13 ;  /* 0x0000000df60d7221 */ /* 0x000fc80000010000 */
[----:B------:R-:W-:Y:S01]  /*6db0*/  FADD.FTZ R6, R215, R13 ;  /* 0x0000000dd7067221 */ /* 0x000fe20000010000 */
        /* <DEDUP_REMOVED lines=11> */
[----:B------:R-:W-:-:S03]  /*6e70*/  FADD.FTZ R8, R250, R12 ;  /* 0x0000000cfa087221 */ /* 0x000fc60000010000 */
[C---:B------:R-:W-:Y:S08]  /*6e80*/  HMMA.16816.F32.BF16 R88, R124.reuse, R92, R140 ;  /* 0x0000005c7c58723c */ /* 0x040ff0000004188c */
[C---:B------:R-:W-:Y:S08]  /*6e90*/  HMMA.16816.F32.BF16 R104, R124.reuse, R108, R192 ;  /* 0x0000006c7c68723c */ /* 0x040ff000000418c0 */
[C---:B------:R-:W-:Y:S08]  /*6ea0*/  HMMA.16816.F32.BF16 R168, R124.reuse, R170, R16 ;  /* 0x000000aa7ca8723c */ /* 0x040ff00000041810 */
[C---:B------:R-:W-:Y:S08]  /*6eb0*/  HMMA.16816.F32.BF16 R184, R124.reuse, R186, R32 ;  /* 0x000000ba7cb8723c */ /* 0x040ff00000041820 */
[C---:B------:R-:W-:Y:S08]  /*6ec0*/  HMMA.16816.F32.BF16 R76, R124.reuse, R78, R28 ;  /* 0x0000004e7c4c723c */ /* 0x040ff0000004181c */
[C---:B------:R-:W-:Y:S08]  /*6ed0*/  HMMA.16816.F32.BF16 R92, R124.reuse, R94, R36 ;  /* 0x0000005e7c5c723c */ /* 0x040ff00000041824 */
[C---:B------:R-:W-:Y:S08]  /*6ee0*/  HMMA.16816.F32.BF16 R108, R124.reuse, R110, R48 ;  /* 0x0000006e7c6c723c */ /* 0x040ff00000041830 */
[----:B------:R-:W-:Y:S07]  /*6ef0*/  HMMA.16816.F32.BF16 R124, R124, R10, R40 ;  /* 0x0000000a7c7c723c */ /* 0x000fee0000041828 */
        /* <DEDUP_REMOVED lines=16> */
[----:B------:R-:W-:Y:S01]  /*7000*/  FADD.FTZ R7, R24, R5 ;  /* 0x0000000518077221 */ /* 0x000fe20000010000 */
[----:B------:R1:W-:Y:S01]  /*7010*/  STL [R1+0x10], R0 ;  /* 0x0000100001007387 */ /* 0x0003e20000100800 */
[----:B------:R-:W-:-:S03]  /*7020*/  FADD.FTZ R5, R20, R6 ;  /* 0x0000000614057221 */ /* 0x000fc60000010000 */
[----:B------:R2:W-:Y:S04]  /*7030*/  STL [R1+0x14], R7 ;  /* 0x0000140701007387 */ /* 0x0005e80000100800 */
[----:B------:R2:W-:Y:S01]  /*7040*/  STL [R1+0x18], R5 ;  /* 0x0000180501007387 */ /* 0x0005e20000100800 */
[----:B-1----:R-:W-:-:S05]  /*7050*/  FADD.FTZ R0, R2, R4 ;  /* 0x0000000402007221 */ /* 0x002fca0000010000 */
[----:B------:R2:W-:Y:S01]  /*7060*/  STL [R1+0x1c], R0 ;  /* 0x00001c0001007387 */ /* 0x0005e20000100800 */
[----:B------:R-:W-:Y:S05]  /*7070*/  @P0 BRA `(.L_x_466) ;  /* 0x0000013000000947 */ /* 0x000fea0003800000 */
[----:B------:R-:W-:Y:S01]  /*7080*/  ISETP.LT.AND P0, PT, RZ, UR4, PT ;  /* 0x00000004ff007c0c */ /* 0x000fe2000bf01270 */
[----:B------:R-:W-:Y:S02]  /*7090*/  UIADD3 UR17, UR4, -0x1, URZ ;  /* 0xffffffff04117890 */ /* 0x000fe4000fffe03f */
[----:B------:R-:W-:-:S10]  /*70a0*/  ULDC UR7, c[0x0][0x32c] ;  /* 0x0000cb0000077ab9 */ /* 0x000fd40000000800 */
[----:B------:R-:W-:Y:S05]  /*70b0*/  @P0 BRA `(.L_x_467) ;  /* 0x0000007000000947 */ /* 0x000fea0003800000 */
[----:B------:R-:W-:Y:S02]  /*70c0*/  UISETP.NE.AND UP0, UPT, UR7, 0x1, UPT ;  /* 0x000000010700788c */ /* 0x000fe4000bf05270 */
[----:B------:R-:W-:-:S03]  /*70d0*/  UIADD3 UR17, -UR4, URZ, URZ ;  /* 0x0000003f04117290 */ /* 0x000fc6000fffe13f */
[----:B------:R-:W-:Y:S02]  /*70e0*/  ULDC.64 UR4, c[0x0][0x330] ;  /* 0x0000cc0000047ab9 */ /* 0x000fe40000000a00 */
[----:B------:R-:W-:-:S04]  /*70f0*/  UIMAD.WIDE.U32 UR18, UR17, UR4, URZ ;  /* 0x00000004111272a5 */ /* 0x000fc8000f8e003f */
[----:B------:R-:W-:-:S04]  /*7100*/  @UP0 USHF.R.U32.HI UR17, URZ, UR5, UR19 ;  /* 0x000000053f110299 */ /* 0x000fc80008011613 */
[----:B------:R-:W-:Y:S01]  /*7110*/  ULOP3.LUT UR17, URZ, UR17, URZ, 0x33, !UPT ;  /* 0x000000113f117292 */ /* 0x000fe2000f8e333f */
[----:B------:R-:W-:Y:S05]  /*7120*/  BRA `(.L_x_468) ;  /* 0x0000004000007947 */ /* 0x000fea0003800000 */
.L_x_467:
[----:B------:R-:W-:Y:S02]  /*7130*/  UISETP.NE.AND UP0, UPT, UR7, 0x1, UPT ;  /* 0x000000010700788c */ /* 0x000fe4000bf05270 */
[----:B------:R-:W-:Y:S02]  /*7140*/  ULDC.64 UR4, c[0x0][0x330] ;  /* 0x0000cc0000047ab9 */ /* 0x000fe40000000a00 */
[----:B------:R-:W-:-:S07]  /*7150*/  UIMAD.WIDE.U32 UR18, UR17, UR4, URZ ;  /* 0x00000004111272a5 */ /* 0x000fce000f8e003f */
[----:B------:R-:W-:Y:S02]  /*7160*/  @UP0 USHF.R.U32.HI UR17, URZ, UR5, UR19 ;  /* 0x000000053f110299 */ /* 0x000fe40008011613 */
.L_x_468:
[----:B------:R-:W-:Y:S02]  /*7170*/  ULDC UR4, c[0x0][0x32c] ;  /* 0x0000cb0000047ab9 */ /* 0x000fe40000000800 */
[----:B------:R-:W-:-:S04]  /*7180*/  UIMAD UR4, UR17, UR7, UR4 ;  /* 0x00000007110472a4 */ /* 0x000fc8000f8e0204 */
[----:B------:R-:W-:-:S04]  /*7190*/  UISETP.LT.AND UP0, UPT, UR16, UR4, UPT ;  /* 0x000000041000728c */ /* 0x000fc8000bf01270 */
[----:B------:R-:W-:-:S03]  /*71a0*/  USEL UR16, UR16, UR4, UP0 ;  /* 0x0000000410107287 */ /* 0x000fc60008000000 */
.L_x_466:
[----:B--2---:R-:W2:Y:S01]  /*71b0*/  LDL R0, [R1] ;  /* 0x0000000001007983 */ /* 0x004ea20000100800 */
[----:B------:R-:W-:-:S07]  /*71c0*/  UIMAD.WIDE UR16, UR16, 0x2aaaaaab, URZ ;  /* 0x2aaaaaab101078a5 */ /* 0x000fce000f8e023f */
[----:B------:R-:W-:Y:S02]  /*71d0*/  UMOV UR7, UR17 ;  /* 0x0000001100077c82 */ /* 0x000fe40008000000 */
[----:B------:R-:W-:-:S04]  /*71e0*/  USHF.R.U32.HI UR5, URZ, 0x1f, UR7 ;  /* 0x0000001f3f057899 */ /* 0x000fc80008011607 */
[----:B------:R-:W-:Y:S01]  /*71f0*/  ULEA.HI.SX32 UR5, UR7, UR5, 0x1d ;  /* 0x0000000507057291 */ /* 0x000fe2000f8fea3f */
[----:B--2---:R-:W1:Y:S03]  /*7200*/  R2UR UR4, R0 ;  /* 0x00000000000473c2 */ /* 0x004e6600000e0000 */
[----:B-1----:R-:W-:-:S04]  /*7210*/  UISETP.LT.AND UP0, UPT, UR4, UR5, UPT ;  /* 0x000000050400728c */ /* 0x002fc8000bf01270 */
[----:B------:R-:W-:-:S06]  /*7220*/  USEL UR4, UR4, UR5, !UP0 ;  /* 0x0000000504047287 */ /* 0x000fcc000c000000 */
[----:B------:R-:W-:-:S13]  /*7230*/  ISETP.GE.AND P0, PT, R242, UR4, PT ;  /* 0x00000004f2007c0c */ /* 0x000fda000bf06270 */
[----:B------:R-:W-:Y:S05]  /*7240*/  @!P0 BRA `(.L_x_469) ;  /* 0x00004c8000008947 */ /* 0x000fea0003800000 */
[----:B------:R-:W2:Y:S01]  /*7250*/  LDL R0, [R1+0x20] ;  /* 0x0000200001007983 */ /* 0x000ea20000100800 */
[----:B------:R-:W-:Y:S01]  /*7260*/  PLOP3.LUT P1, PT, PT, PT, UP3, 0x80, 0x0 ;  /* 0x000000000000781c */ /* 0x000fe20003f2f038 */
[----:B------:R-:W-:Y:S01]  /*7270*/  IMAD.MOV.U32 R134, RZ, RZ, R136 ;  /* 0x000000ffff867224 */ /* 0x000fe200078e0088 */
[----:B------:R-:W-:Y:S01]  /*7280*/  PLOP3.LUT P0, PT, PT, PT, UP3, 0x80, 0x0 ;  /* 0x000000000000781c */ /* 0x000fe20003f0f038 */
[----:B------:R-:W-:Y:S01]  /*7290*/  IMAD.MOV.U32 R132, RZ, RZ, R137 ;  /* 0x000000ffff847224 */ /* 0x000fe200078e0089 */
[----:B------:R-:W-:Y:S01]  /*72a0*/  MOV R139, R3 ;  /* 0x00000003008b7202 */ /* 0x000fe20000000f00 */
[----:B------:R-:W-:-:S08]  /*72b0*/  IMAD.MOV.U32 R138, RZ, RZ, R135 ;  /* 0x000000ffff8a7224 */ /* 0x000fd000078e0087 */
[----:B--2---:R-:W-:-:S05]  /*72c0*/  @P1 IMAD.HI.U32 R0, R0, c[0x0][0x2c8], RZ ;  /* 0x0000b20000001a27 */ /* 0x004fca00078e00ff */
[----:B------:R-:W-:-:S05]  /*72d0*/  @P0 SHF.R.U32.HI R0, RZ, c[0x0][0x2cc], R0 ;  /* 0x0000b300ff000a19 */ /* 0x000fca0000011600 */
[----:B------:R1:W-:Y:S02]  /*72e0*/  @P0 STL [R1+0x4], R0 ;  /* 0x0000040001000387 */ /* 0x0003e40000100800 */
.L_x_486:
[----:B------:R-:W2:Y:S01]  /*72f0*/  LDL R246, [R1] ;  /* 0x0000000001f67983 */ /* 0x000ea20000100800 */
[----:B------:R-:W-:Y:S04]  /*7300*/  DEPBAR.LE SB0, 0x0 ;  /* 0x000080000000791a */ /* 0x000fe80000000000 */
[----:B------:R-:W3:Y:S06]  /*7310*/  LDL.64 R42, [R1+0x30] ;  /* 0x00003000012a7983 */ /* 0x000eec0000100a00 */
[----:B-1----:R-:W3:Y:S06]  /*7320*/  LDL.64 R2, [R1+0x48] ;  /* 0x0000480001027983 */ /* 0x002eec0000100a00 */
[----:B------:R-:W-:Y:S08]  /*7330*/  BAR.SYNC.DEFER_BLOCKING 0x0 ;  /* 0x0000000000007b1d */ /* 0x000ff00000010000 */
[----:B-----5:R-:W-:Y:S08]  /*7340*/  LDSM.16.M88.4 R48, [R231+0x6100] ;  /* 0x00610000e730783b */ /* 0x020ff00000000200 */
[----:B------:R-:W4:Y:S08]  /*7350*/  LDSM.16.M88.4 R16, [R224+0x3100] ;  /* 0x00310000e010783b */ /* 0x000f300000000200 */
[----:B------:R-:W1:Y:S08]  /*7360*/  LDSM.16.M88.4 R44, [R231+0x8100] ;  /* 0x00810000e72c783b */ /* 0x000e700000000200 */
[----:B------:R-:W1:Y:S08]  /*7370*/  LDSM.16.M88.4 R32, [R224+0x3900] ;  /* 0x00390000e020783b */ /* 0x000e700000000200 */
[----:B------:R-:W3:Y:S06]  /*7380*/  LDL.64 R244, [R1+0x38] ;  /* 0x0000380001f47983 */ /* 0x000eec0000100a00 */
[----:B------:R-:W1:Y:S08]  /*7390*/  LDSM.16.M88.4 R140, [R224+0x4100] ;  /* 0x00410000e08c783b */ /* 0x000e700000000200 */
[----:B------:R-:W3:Y:S01]  /*73a0*/  LDL.64 R222, [R1+0x40] ;  /* 0x0000400001de7983 */ /* 0x000ee20000100a00 */
[-C--:B----4-:R-:W-:Y:S05]  /*73b0*/  HMMA.16816.F32.BF16 R4, R48, R16.reuse, RZ ;  /* 0x000000103004723c */ /* 0x090fea00000418ff */
[----:B------:R-:W-:Y:S03]  /*73c0*/  LDSM.16.M88.4 R192, [R233+0x6100] ;  /* 0x00610000e9c0783b */ /* 0x000fe60000000200 */
[C---:B-1----:R-:W-:Y:S05]  /*73d0*/  HMMA.16816.F32.BF16 R8, R44.reuse, R16, RZ ;  /* 0x000000102c08723c */ /* 0x042fea00000418ff */
[----:B------:R-:W1:Y:S03]  /*73e0*/  LDSM.16.M88.4 R196, [R235] ;  /* 0x00000000ebc4783b */ /* 0x000e660000000200 */
[-C--:B------:R-:W-:Y:S05]  /*73f0*/  HMMA.16816.F32.BF16 R12, R44, R18.reuse, RZ ;  /* 0x000000122c0c723c */ /* 0x080fea00000418ff */
[----:B------:R-:W4:Y:S03]  /*7400*/  LDSM.16.M88.4 R200, [R233+0x8100] ;  /* 0x00810000e9c8783b */ /* 0x000f260000000200 */
[C---:B------:R-:W-:Y:S05]  /*7410*/  HMMA.16816.F32.BF16 R16, R48.reuse, R18, RZ ;  /* 0x000000123010723c */ /* 0x040fea00000418ff */
[----:B------:R-:W1:Y:S03]  /*7420*/  LDSM.16.M88.4 R204, [R241] ;  /* 0x00000000f1cc783b */ /* 0x000e660000000200 */
[-C--:B------:R-:W-:Y:S08]  /*7430*/  HMMA.16816.F32.BF16 R20, R48, R32.reuse, RZ ;  /* 0x000000203014723c */ /* 0x080ff000000418ff */
[C---:B------:R-:W-:Y:S08]  /*7440*/  HMMA.16816.F32.BF16 R24, R44.reuse, R32, RZ ;  /* 0x000000202c18723c */ /* 0x040ff000000418ff */
[-C--:B------:R-:W-:Y:S08]  /*7450*/  HMMA.16816.F32.BF16 R28, R44, R34.reuse, RZ ;  /* 0x000000222c1c723c */ /* 0x080ff000000418ff */
[C---:B------:R-:W-:Y:S08]  /*7460*/  HMMA.16816.F32.BF16 R32, R48.reuse, R34, RZ ;  /* 0x000000223020723c */ /* 0x040ff000000418ff */
[-C--:B------:R-:W-:Y:S01]  /*7470*/  HMMA.16816.F32.BF16 R36, R48, R140.reuse, RZ ;  /* 0x0000008c3024723c */ /* 0x080fe200000418ff */
[----:B--2---:R-:W-:Y:S11]  /*7480*/  ISETP.GT.AND P6, PT, R246, R242, PT ;  /* 0x000000f2f600720c */ /* 0x004ff60003fc4270 */
[----:B------:R-:W-:Y:S02]  /*7490*/  @!UPT UIADD3 URZ, URZ, URZ, URZ ;  /* 0x0000003f3f3ff290 */ /* 0x000fe4000fffe03f */
[----:B------:R-:W-:Y:S01]  /*74a0*/  @!P6 SHF.R.S32.HI R0, RZ, 0x1f, R242 ;  /* 0x0000001fff00e819 */ /* 0x000fe200000114f2 */
[----:B------:R-:W-:Y:S01]  /*74b0*/  @!P6 IMAD.WIDE.U32 R40, R242, c[0x0][0x208], RZ ;  /* 0x00008200f228ea25 */ /* 0x000fe200078e00ff */
[----:B---3--:R-:W-:Y:S03]  /*74c0*/  @!P6 MOV R3, R43 ;  /* 0x0000002b0003e202 */ /* 0x008fe60000000f00 */
[----:B------:R-:W-:Y:S02]  /*74d0*/  @!P6 IMAD R0, R0, c[0x0][0x208], RZ ;  /* 0x000082000000ea24 */ /* 0x000fe400078e02ff */
[----:B------:R-:W-:Y:S04]  /*74e0*/  @!P6 IMAD.WIDE.U32 R2, R40, 0x30, R2 ;  /* 0x000000302802e825 */ /* 0x000fe800078e0002 */
[----:B------:R-:W-:Y:S05]  /*74f0*/  @!P6 IMAD R0, R242, c[0x0][0x20c], R0 ;  /* 0x00008300f200ea24 */ /* 0x000fea00078e0200 */
[----:B------:R-:W-:Y:S02]  /*7500*/  @!P6 IADD3 R0, R41, R0, RZ ;  /* 0x000000002900e210 */ /* 0x000fe40007ffe0ff */
[C---:B------:R-:W-:Y:S03]  /*7510*/  HMMA.16816.F32.BF16 R40, R44.reuse, R140, RZ ;  /* 0x0000008c2c28723c */ /* 0x040fe600000418ff */
[----:B------:R-:W-:Y:S01]  /*7520*/  @!P6 IMAD R133, R0, 0x30, RZ ;  /* 0x000000300085e824 */ /* 0x000fe200078e02ff */
[----:B------:R-:W-:Y:S04]  /*7530*/  @!P6 SHF.L.U32 R0, R2, 0x1, RZ ;  /* 0x000000010200e819 */ /* 0x000fe800000006ff */
[-C--:B------:R-:W-:Y:S01]  /*7540*/  HMMA.16816.F32.BF16 R44, R44, R142.reuse, RZ ;  /* 0x0000008e2c2c723c */ /* 0x080fe200000418ff */
[----:B------:R-:W-:Y:S03]  /*7550*/  @!P6 IADD3 R3, R3, R133, RZ ;  /* 0x000000850303e210 */ /* 0x000fe60007ffe0ff */
[----:B------:R-:W-:Y:S02]  /*7560*/  @!P6 IADD3 R136, P0, R0, c[0x0][0x1f8], RZ ;  /* 0x00007e000088ea10 */ /* 0x000fe40007f1e0ff */
[----:B------:R-:W-:Y:S02]  /*7570*/  @!P6 SHF.L.U64.HI R3, R2, 0x1, R3 ;  /* 0x000000010203e819 */ /* 0x000fe40000010203 */
[----:B------:R-:W-:Y:S01]  /*7580*/  HMMA.16816.F32.BF16 R48, R48, R142, RZ ;  /* 0x0000008e3030723c */ /* 0x000fe200000418ff */
[----:B------:R-:W2:Y:S03]  /*7590*/  LDSM.16.M88.4 R140, [R240] ;  /* 0x00000000f08c783b */ /* 0x000ea60000000200 */
[----:B------:R-:W-:Y:S02]  /*75a0*/  @!P6 IADD3.X R137, R3, c[0x0][0x1fc], RZ, P0, !PT ;  /* 0x00007f000389ea10 */ /* 0x000fe400007fe4ff */
[----:B------:R-:W-:Y:S02]  /*75b0*/  @!P6 IADD3 R0, P5, R0, 0x80, RZ ;  /* 0x000000800000e810 */ /* 0x000fe40007fbe0ff */
[-C--:B-1----:R-:W-:Y:S01]  /*75c0*/  HMMA.16816.F32.BF16 R4, R192, R196.reuse, R4 ;  /* 0x000000c4c004723c */ /* 0x082fe20000041804 */
[----:B------:R-:W-:Y:S01]  /*75d0*/  @!PT LDS RZ, [RZ] ;  /* 0x00000000fffff984 */ /* 0x000fe20000000800 */
[----:B------:R-:W-:Y:S01]  /*75e0*/  @!PT LDS RZ, [RZ] ;  /* 0x00000000fffff984 */ /* 0x000fe20000000800 */
[----:B------:R-:W-:Y:S01]  /*75f0*/  @!PT LDS RZ, [RZ] ;  /* 0x00000000fffff984 */ /* 0x000fe20000000800 */
[----:B------:R1:W-:Y:S04]  /*7600*/  @!P6 LDGSTS.E.BYPASS.LTC128B.128 [R243+0x100], [R136.64], !P4 ;  /* 0x0010000088f3efae */ /* 0x0003e8000e101d4e */
[----:B------:R-:W-:Y:S02]  /*7610*/  @!P6 IADD3 R210, P2, R0, c[0x0][0x1f8], RZ ;  /* 0x00007e0000d2ea10 */ /* 0x000fe40007f5e0ff */
[----:B------:R-:W-:Y:S01]  /*7620*/  @!P6 IADD3 R2, P1, R136, UR9, RZ ;  /* 0x000000098802ec10 */ /* 0x000fe2000ff3e0ff */
[C---:B----4-:R-:W-:Y:S04]  /*7630*/  HMMA.16816.F32.BF16 R8, R200.reuse, R196, R8 ;  /* 0x000000c4c808723c */ /* 0x050fe80000041808 */
[----:B------:R-:W-:Y:S02]  /*7640*/  @!P6 IADD3.X R211, RZ, c[0x0][0x1fc], R3, P2, P5 ;  /* 0x00007f00ffd3ea10 */ /* 0x000fe400017ea403 */
[----:B------:R-:W-:Y:S02]  /*7650*/  @!P6 IADD3.X R3, R137, UR11, RZ, P1, !PT ;  /* 0x0000000b8903ec10 */ /* 0x000fe40008ffe4ff */
[-C--:B------:R-:W-:Y:S01]  /*7660*/  HMMA.16816.F32.BF16 R12, R200, R198.reuse, R12 ;  /* 0x000000c6c80c723c */ /* 0x080fe2000004180c */
[----:B------:R3:W-:Y:S03]  /*7670*/  @!P6 LDGSTS.E.BYPASS.LTC128B.128 [R243+0x1900], [R210.64], !P3 ;  /* 0x01900000d2f3efae */ /* 0x0007e6000d901d4e */
[----:B------:R-:W-:Y:S04]  /*7680*/  @!P6 IADD3 R208, P0, R2, UR9, RZ ;  /* 0x0000000902d0ec10 */ /* 0x000fe8000ff1e0ff */
[C---:B------:R-:W-:Y:S01]  /*7690*/  HMMA.16816.F32.BF16 R16, R192.reuse, R198, R16 ;  /* 0x000000c6c010723c */ /* 0x040fe20000041810 */
[----:B------:R4:W-:Y:S03]  /*76a0*/  @!P6 LDGSTS.E.BYPASS.LTC128B.128 [R243+0x900], [R2.64], !P4 ;  /* 0x0090000002f3efae */ /* 0x0009e6000e101d4e */
[----:B------:R-:W-:Y:S04]  /*76b0*/  @!P6 IADD3.X R209, R3, UR11, RZ, P0, !PT ;  /* 0x0000000b03d1ec10 */ /* 0x000fe800087fe4ff */
[-C--:B------:R-:W-:Y:S01]  /*76c0*/  HMMA.16816.F32.BF16 R20, R192, R204.reuse, R20 ;  /* 0x000000ccc014723c */ /* 0x080fe20000041814 */
[----:B------:R4:W-:Y:S07]  /*76d0*/  @!P6 LDGSTS.E.BYPASS.LTC128B.128 [R243+0x2100], [R2.64+0x80], !P3 ;  /* 0x0210008002f3efae */ /* 0x0009ee000d901d4e */
[C---:B------:R-:W-:Y:S01]  /*76e0*/  HMMA.16816.F32.BF16 R24, R200.reuse, R204, R24 ;  /* 0x000000ccc818723c */ /* 0x040fe20000041818 */
[----:B------:R3:W-:Y:S07]  /*76f0*/  @!P6 LDGSTS.E.BYPASS.LTC128B.128 [R243+0x1100], [R208.64], !P4 ;  /* 0x01100000d0f3efae */ /* 0x0007ee000e101d4e */
[-C--:B------:R-:W-:Y:S01]  /*7700*/  HMMA.16816.F32.BF16 R28, R200, R206.reuse, R28 ;  /* 0x000000cec81c723c */ /* 0x080fe2000004181c */
[----:B------:R3:W-:Y:S02]  /*7710*/  @!P6 LDGSTS.E.BYPASS.LTC128B.128 [R243+0x2900], [R208.64+0x80], !P3 ;  /* 0x02900080d0f3efae */ /* 0x0007e4000d901d4e */
[C---:B------:R-:W-:Y:S05]  /*7720*/  ISETP.GT.AND P6, PT, R242.reuse, R246, PT ;  /* 0x000000f6f200720c */ /* 0x040fea0003fc4270 */
[C---:B------:R-:W-:Y:S01]  /*7730*/  HMMA.16816.F32.BF16 R32, R192.reuse, R206, R32 ;  /* 0x000000cec020723c */ /* 0x040fe20000041820 */
[----:B------:R-:W-:Y:S07]  /*7740*/  LDSM.16.M88.4 R212, [R230+0x3100] ;  /* 0x00310000e6d4783b */ /* 0x000fee0000000200 */
[-C--:B--2---:R-:W-:Y:S01]  /*7750*/  HMMA.16816.F32.BF16 R36, R192, R140.reuse, R36 ;  /* 0x0000008cc024723c */ /* 0x084fe20000041824 */
[----:B------:R-:W-:Y:S03]  /*7760*/  LDSM.16.M88.4 R216, [R232+0x8100] ;  /* 0x00810000e8d8783b */ /* 0x000fe60000000200 */
[----:B------:R-:W-:Y:S02]  /*7770*/  @P6 IADD3 R0, R242, -0x1, RZ ;  /* 0xfffffffff2006810 */ /* 0x000fe40007ffe0ff */
[----:B----4-:R-:W-:Y:S02]  /*7780*/  @P6 MOV R3, R245 ;  /* 0x000000f500036202 */ /* 0x010fe40000000f00 */
[C---:B------:R-:W-:Y:S01]  /*7790*/  HMMA.16816.F32.BF16 R40, R200.reuse, R140, R40 ;  /* 0x0000008cc828723c */ /* 0x040fe20000041828 */
[----:B------:R-:W0:Y:S03]  /*77a0*/  LDGDEPBAR ;  /* 0x00000000000079af */ /* 0x000e260000000000 */
[----:B------:R-:W-:Y:S04]  /*77b0*/  @P6 SHF.R.S32.HI R2, RZ, 0x1f, R0 ;  /* 0x0000001fff026819 */ /* 0x000fe80000011400 */
[-C--:B------:R-:W-:Y:S01]  /*77c0*/  HMMA.16816.F32.BF16 R44, R200, R142.reuse, R44 ;  /* 0x0000008ec82c723c */ /* 0x080fe2000004182c */
[----:B---3--:R-:W2:Y:S03]  /*77d0*/  LDSM.16.M88.4 R208, [R232+0x6100] ;  /* 0x00610000e8d0783b */ /* 0x008ea60000000200 */
[----:B------:R-:W-:Y:S04]  /*77e0*/  @P6 IMAD R2, R2, c[0x0][0x1e0], RZ ;  /* 0x0000780002026a24 */ /* 0x000fe800078e02ff */
[----:B------:R-:W-:Y:S01]  /*77f0*/  HMMA.16816.F32.BF16 R48, R192, R142, R48 ;  /* 0x0000008ec030723c */ /* 0x000fe20000041830 */
[----:B------:R-:W3:Y:S03]  /*7800*/  LDSM.16.M88.4 R196, [R230+0x3900] ;  /* 0x00390000e6c4783b */ /* 0x000ee60000000200 */
[----:B------:R-:W-:Y:S05]  /*7810*/  @P6 IMAD R2, R0, c[0x0][0x1e4], R2 ;  /* 0x0000790000026a24 */ /* 0x000fea00078e0202 */
[----:B------:R-:W4:Y:S08]  /*7820*/  LDSM.16.M88.4 R204, [R230+0x4100] ;  /* 0x00410000e6cc783b */ /* 0x000f300000000200 */
[----:B------:R-:W-:Y:S08]  /*7830*/  LDSM.16.M88.4 R140, [R234+0x6100] ;  /* 0x00610000ea8c783b */ /* 0x000ff00000000200 */
[----:B------:R-:W1:Y:S01]  /*7840*/  LDSM.16.M88.4 R192, [R229] ;  /* 0x00000000e5c0783b */ /* 0x000e620000000200 */
[-C--:B--2---:R-:W-:Y:S07]  /*7850*/  HMMA.16816.F32.BF16 R4, R208, R212.reuse, R4 ;  /* 0x000000d4d004723c */ /* 0x084fee0000041804 */
[----:B------:R-:W2:Y:S01]  /*7860*/  LDSM.16.M88.4 R200, [R234+0x8100] ;  /* 0x00810000eac8783b */ /* 0x000ea20000000200 */
[C---:B------:R-:W-:Y:S08]  /*7870*/  HMMA.16816.F32.BF16 R8, R216.reuse, R212, R8 ;  /* 0x000000d4d808723c */ /* 0x040ff00000041808 */
[-C--:B------:R-:W-:Y:S08]  /*7880*/  HMMA.16816.F32.BF16 R12, R216, R214.reuse, R12 ;  /* 0x000000d6d80c723c */ /* 0x080ff0000004180c */
[C---:B------:R-:W-:Y:S01]  /*7890*/  HMMA.16816.F32.BF16 R16, R208.reuse, R214, R16 ;  /* 0x000000d6d010723c */ /* 0x040fe20000041810 */
[----:B------:R-:W-:Y:S07]  /*78a0*/  LDSM.16.M88.4 R212, [R229+0x1000] ;  /* 0x00100000e5d4783b */ /* 0x000fee0000000200 */
[-C--:B---3--:R-:W-:Y:S08]  /*78b0*/  HMMA.16816.F32.BF16 R20, R208, R196.reuse, R20 ;  /* 0x000000c4d014723c */ /* 0x088ff00000041814 */
[C---:B------:R-:W-:Y:S08]  /*78c0*/  HMMA.16816.F32.BF16 R24, R216.reuse, R196, R24 ;  /* 0x000000c4d818723c */ /* 0x040ff00000041818 */
[-C--:B------:R-:W-:Y:S08]  /*78d0*/  HMMA.16816.F32.BF16 R28, R216, R198.reuse, R28 ;  /* 0x000000c6d81c723c */ /* 0x080ff0000004181c */
[C---:B------:R-:W-:Y:S01]  /*78e0*/  HMMA.16816.F32.BF16 R32, R208.reuse, R198, R32 ;  /* 0x000000c6d020723c */ /* 0x040fe20000041820 */
[----:B------:R-:W3:Y:S07]  /*78f0*/  LDSM.16.M88.4 R196, [R229+0x800] ;  /* 0x00080000e5c4783b */ /* 0x000eee0000000200 */
[-C--:B----4-:R-:W-:Y:S08]  /*7900*/  HMMA.16816.F32.BF16 R36, R208, R204.reuse, R36 ;  /* 0x000000ccd024723c */ /* 0x090ff00000041824 */
[C---:B------:R-:W-:Y:S08]  /*7910*/  HMMA.16816.F32.BF16 R40, R216.reuse, R204, R40 ;  /* 0x000000ccd828723c */ /* 0x040ff00000041828 */
[-C--:B------:R-:W-:Y:S01]  /*7920*/  HMMA.16816.F32.BF16 R44, R216, R206.reuse, R44 ;  /* 0x000000ced82c723c */ /* 0x080fe2000004182c */
[----:B------:R-:W-:Y:S07]  /*7930*/  LDSM.16.M88.4 R216, [R231+0xc100] ;  /* 0x00c10000e7d8783b */ /* 0x000fee0000000200 */
[----:B------:R-:W-:Y:S01]  /*7940*/  HMMA.16816.F32.BF16 R48, R208, R206, R48 ;  /* 0x000000ced030723c */ /* 0x000fe20000041830 */
[----:B------:R-:W-:Y:S07]  /*7950*/  LDSM.16.M88.4 R204, [R231+0xa100] ;  /* 0x00a10000e7cc783b */ /* 0x000fee0000000200 */
[-C--:B-1----:R-:W-:Y:S01]  /*7960*/  HMMA.16816.F32.BF16 R4, R140, R192.reuse, R4 ;  /* 0x000000c08c04723c */ /* 0x082fe20000041804 */
[----:B------:R-:W1:Y:S07]  /*7970*/  LDSM.16.M88.4 R208, [R224+0x4900] ;  /* 0x00490000e0d0783b */ /* 0x000e6e0000000200 */
[C---:B--2---:R-:W-:Y:S08]  /*7980*/  HMMA.16816.F32.BF16 R8, R200.reuse, R192, R8 ;  /* 0x000000c0c808723c */ /* 0x044ff00000041808 */
[-C--:B------:R-:W-:Y:S08]  /*7990*/  HMMA.16816.F32.BF16 R12, R200, R194.reuse, R12 ;  /* 0x000000c2c80c723c */ /* 0x080ff0000004180c */
[C---:B------:R-:W-:Y:S01]  /*79a0*/  HMMA.16816.F32.BF16 R16, R140.reuse, R194, R16 ;  /* 0x000000c28c10723c */ /* 0x040fe20000041810 */
[----:B------:R-:W2:Y:S07]  /*79b0*/  LDSM.16.M88.4 R192, [R224+0x5100] ;  /* 0x00510000e0c0783b */ /* 0x000eae0000000200 */
[-C--:B---3--:R-:W-:Y:S08]  /*79c0*/  HMMA.16816.F32.BF16 R20, R140, R196.reuse, R20 ;  /* 0x000000c48c14723c */ /* 0x088ff00000041814 */
[C---:B------:R-:W-:Y:S08]  /*79d0*/  HMMA.16816.F32.BF16 R24, R200.reuse, R196, R24 ;  /* 0x000000c4c818723c */ /* 0x040ff00000041818 */
[-C--:B------:R-:W-:Y:S08]  /*79e0*/  HMMA.16816.F32.BF16 R28, R200, R198.reuse, R28 ;  /* 0x000000c6c81c723c */ /* 0x080ff0000004181c */
[C---:B------:R-:W-:Y:S01]  /*79f0*/  HMMA.16816.F32.BF16 R32, R140.reuse, R198, R32 ;  /* 0x000000c68c20723c */ /* 0x040fe20000041820 */
[----:B------:R-:W-:Y:S07]  /*7a00*/  LDSM.16.M88.4 R196, [R233+0xa100] ;  /* 0x00a10000e9c4783b */ /* 0x000fee0000000200 */
[-C--:B------:R-:W-:Y:S08]  /*7a10*/  HMMA.16816.F32.BF16 R36, R140, R212.reuse, R36 ;  /* 0x000000d48c24723c */ /* 0x080ff00000041824 */
[C---:B------:R-:W-:Y:S08]  /*7a20*/  HMMA.16816.F32.BF16 R40, R200.reuse, R212, R40 ;  /* 0x000000d4c828723c */ /* 0x040ff00000041828 */
[-C--:B------:R-:W-:Y:S01]  /*7a30*/  HMMA.16816.F32.BF16 R44, R200, R214.reuse, R44 ;  /* 0x000000d6c82c723c */ /* 0x080fe2000004182c */
[----:B------:R-:W-:Y:S07]  /*7a40*/  LDSM.16.M88.4 R200, [R239] ;  /* 0x00000000efc8783b */ /* 0x000fee0000000200 */
[----:B------:R-:W-:Y:S01]  /*7a50*/  HMMA.16816.F32.BF16 R48, R140, R214, R48 ;  /* 0x000000d68c30723c */ /* 0x000fe20000041830 */
[----:B------:R-:W3:Y:S07]  /*7a60*/  LDSM.16.M88.4 R140, [R224+0x5900] ;  /* 0x00590000e08c783b */ /* 0x000eee0000000200 */
[-C--:B-1----:R-:W-:Y:S01]  /*7a70*/  HMMA.16816.F32.BF16 R4, R204, R208.reuse, R4 ;  /* 0x000000d0cc04723c */ /* 0x082fe20000041804 */
[----:B------:R-:W-:Y:S07]  /*7a80*/  LDSM.16.M88.4 R212, [R238] ;  /* 0x00000000eed4783b */ /* 0x000fee0000000200 */
[C---:B------:R-:W-:Y:S08]  /*7a90*/  HMMA.16816.F32.BF16 R8, R216.reuse, R208, R8 ;  /* 0x000000d0d808723c */ /* 0x040ff00000041808 */
[-C--:B------:R-:W-:Y:S08]  /*7aa0*/  HMMA.16816.F32.BF16 R12, R216, R210.reuse, R12 ;  /* 0x000000d2d80c723c */ /* 0x080ff0000004180c */
[C---:B------:R-:W-:Y:S01]  /*7ab0*/  HMMA.16816.F32.BF16 R16, R204.reuse, R210, R16 ;  /* 0x000000d2cc10723c */ /* 0x040fe20000041810 */
[----:B------:R-:W1:Y:S07]  /*7ac0*/  LDSM.16.M88.4 R208, [R233+0xc100] ;  /* 0x00c10000e9d0783b */ /* 0x000e6e0000000200 */
[-C--:B--2---:R-:W-:Y:S08]  /*7ad0*/  HMMA.16816.F32.BF16 R20, R204, R192.reuse, R20 ;  /* 0x000000c0cc14723c */ /* 0x084ff00000041814 */
[C---:B------:R-:W-:Y:S08]  /*7ae0*/  HMMA.16816.F32.BF16 R24, R216.reuse, R192, R24 ;  /* 0x000000c0d818723c */ /* 0x040ff00000041818 */
[-C--:B------:R-:W-:Y:S08]  /*7af0*/  HMMA.16816.F32.BF16 R28, R216, R194.reuse, R28 ;  /* 0x000000c2d81c723c */ /* 0x080ff0000004181c */
[C---:B------:R-:W-:Y:S01]  /*7b00*/  HMMA.16816.F32.BF16 R32, R204.reuse, R194, R32 ;  /* 0x000000c2cc20723c */ /* 0x040fe20000041820 */
[----:B------:R-:W2:Y:S07]  /*7b10*/  LDSM.16.M88.4 R192, [R237] ;  /* 0x00000000edc0783b */ /* 0x000eae0000000200 */
[-C--:B---3--:R-:W-:Y:S08]  /*7b20*/  HMMA.16816.F32.BF16 R36, R204, R140.reuse, R36 ;  /* 0x0000008ccc24723c */ /* 0x088ff00000041824 */
[C---:B------:R-:W-:Y:S08]  /*7b30*/  HMMA.16816.F32.BF16 R40, R216.reuse, R140, R40 ;  /* 0x0000008cd828723c */ /* 0x040ff00000041828 */
[-C--:B------:R-:W-:Y:S01]  /*7b40*/  HMMA.16816.F32.BF16 R44, R216, R142.reuse, R44 ;  /* 0x0000008ed82c723c */ /* 0x080fe2000004182c */
[----:B------:R-:W-:Y:S07]  /*7b50*/  LDSM.16.M88.4 R216, [R236+0xc100] ;  /* 0x00c10000ecd8783b */ /* 0x000fee0000000200 */
[----:B------:R-:W-:Y:S01]  /*7b60*/  HMMA.16816.F32.BF16 R48, R204, R142, R48 ;  /* 0x0000008ecc30723c */ /* 0x000fe20000041830 */
[----:B------:R-:W-:Y:S07]  /*7b70*/  LDSM.16.M88.4 R140, [R232+0xa100] ;  /* 0x00a10000e88c783b */ /* 0x000fee0000000200 */
[-C--:B------:R-:W-:Y:S01]  /*7b80*/  HMMA.16816.F32.BF16 R4, R196, R200.reuse, R4 ;  /* 0x000000c8c404723c */ /* 0x080fe20000041804 */
[----:B------:R-:W-:Y:S07]  /*7b90*/  LDSM.16.M88.4 R204, [R232+0xc100] ;  /* 0x00c10000e8cc783b */ /* 0x000fee0000000200 */
[C---:B-1----:R-:W-:Y:S08]  /*7ba0*/  HMMA.16816.F32.BF16 R8, R208.reuse, R200, R8 ;  /* 0x000000c8d008723c */ /* 0x042ff00000041808 */
[-C--:B------:R-:W-:Y:S08]  /*7bb0*/  HMMA.16816.F32.BF16 R12, R208, R202.reuse, R12 ;  /* 0x000000cad00c723c */ /* 0x080ff0000004180c */
[C---:B------:R-:W-:Y:S01]  /*7bc0*/  HMMA.16816.F32.BF16 R16, R196.reuse, R202, R16 ;  /* 0x000000cac410723c */ /* 0x040fe20000041810 */
[----:B------:R-:W1:Y:S07]  /*7bd0*/  LDSM.16.M88.4 R200, [R230+0x4900] ;  /* 0x00490000e6c8783b */ /* 0x000e6e0000000200 */
[-C--:B------:R-:W-:Y:S08]  /*7be0*/  HMMA.16816.F32.BF16 R20, R196, R212.reuse, R20 ;  /* 0x000000d4c414723c */ /* 0x080ff00000041814 */
[C---:B------:R-:W-:Y:S08]  /*7bf0*/  HMMA.16816.F32.BF16 R24, R208.reuse, R212, R24 ;  /* 0x000000d4d018723c */ /* 0x040ff00000041818 */
[-C--:B------:R-:W-:Y:S08]  /*7c00*/  HMMA.16816.F32.BF16 R28, R208, R214.reuse, R28 ;  /* 0x000000d6d01c723c */ /* 0x080ff0000004181c */
[C---:B------:R-:W-:Y:S01]  /*7c10*/  HMMA.16816.F32.BF16 R32, R196.reuse, R214, R32 ;  /* 0x000000d6c420723c */ /* 0x040fe20000041820 */
[----:B------:R-:W-:Y:S07]  /*7c20*/  LDSM.16.M88.4 R212, [R230+0x5900] ;  /* 0x00590000e6d4783b */ /* 0x000fee0000000200 */
[-C--:B--2---:R-:W-:Y:S08]  /*7c30*/  HMMA.16816.F32.BF16 R36, R196, R192.reuse, R36 ;  /* 0x000000c0c424723c */ /* 0x084ff00000041824 */
[C---:B------:R-:W-:Y:S08]  /*7c40*/  HMMA.16816.F32.BF16 R40, R208.reuse, R192, R40 ;  /* 0x000000c0d028723c */ /* 0x040ff00000041828 */
[-C--:B------:R-:W-:Y:S01]  /*7c50*/  HMMA.16816.F32.BF16 R44, R208, R194.reuse, R44 ;  /* 0x000000c2d02c723c */ /* 0x080fe2000004182c */
[----:B------:R-:W2:Y:S07]  /*7c60*/  LDSM.16.M88.4 R208, [R230+0x5100] ;  /* 0x00510000e6d0783b */ /* 0x000eae0000000200 */
[----:B------:R-:W-:Y:S01]  /*7c70*/  HMMA.16816.F32.BF16 R48, R196, R194, R48 ;  /* 0x000000c2c430723c */ /* 0x000fe20000041830 */
[----:B------:R-:W-:Y:S07]  /*7c80*/  LDSM.16.M88.4 R192, [R234+0xa100] ;  /* 0x00a10000eac0783b */ /* 0x000fee0000000200 */
[-C--:B-1----:R-:W-:Y:S01]  /*7c90*/  HMMA.16816.F32.BF16 R4, R140, R200.reuse, R4 ;  /* 0x000000c88c04723c */ /* 0x082fe20000041804 */
[----:B------:R-:W1:Y:S07]  /*7ca0*/  LDSM.16.M88.4 R196, [R229+0x1800] ;  /* 0x00180000e5c4783b */ /* 0x000e6e0000000200 */
[C---:B------:R-:W-:Y:S08]  /*7cb0*/  HMMA.16816.F32.BF16 R8, R204.reuse, R200, R8 ;  /* 0x000000c8cc08723c */ /* 0x040ff00000041808 */
[-C--:B------:R-:W-:Y:S08]  /*7cc0*/  HMMA.16816.F32.BF16 R12, R204, R202.reuse, R12 ;  /* 0x000000cacc0c723c */ /* 0x080ff0000004180c */
[C---:B------:R-:W-:Y:S08]  /*7cd0*/  HMMA.16816.F32.BF16 R16, R140.reuse, R202, R16 ;  /* 0x000000ca8c10723c */ /* 0x040ff00000041810 */
[-C--:B--2---:R-:W-:Y:S08]  /*7ce0*/  HMMA.16816.F32.BF16 R20, R140, R208.reuse, R20 ;  /* 0x000000d08c14723c */ /* 0x084ff00000041814 */
[C---:B------:R-:W-:Y:S08]  /*7cf0*/  HMMA.16816.F32.BF16 R24, R204.reuse, R208, R24 ;  /* 0x000000d0cc18723c */ /* 0x040ff00000041818 */
[-C--:B------:R-:W-:Y:S08]  /*7d00*/  HMMA.16816.F32.BF16 R28, R204, R210.reuse, R28 ;  /* 0x000000d2cc1c723c */ /* 0x080ff0000004181c */
[C---:B------:R-:W-:Y:S08]  /*7d10*/  HMMA.16816.F32.BF16 R32, R140.reuse, R210, R32 ;  /* 0x000000d28c20723c */ /* 0x040ff00000041820 */
[-C--:B------:R-:W-:Y:S08]  /*7d20*/  HMMA.16816.F32.BF16 R36, R140, R212.reuse, R36 ;  /* 0x000000d48c24723c */ /* 0x080ff00000041824 */
[C---:B------:R-:W-:Y:S08]  /*7d30*/  HMMA.16816.F32.BF16 R40, R204.reuse, R212, R40 ;  /* 0x000000d4cc28723c */ /* 0x040ff00000041828 */
[-C--:B------:R-:W-:Y:S08]  /*7d40*/  HMMA.16816.F32.BF16 R44, R204, R214.reuse, R44 ;  /* 0x000000d6cc2c723c */ /* 0x080ff0000004182c */
[----:B------:R-:W-:Y:S08]  /*7d50*/  HMMA.16816.F32.BF16 R48, R140, R214, R48 ;  /* 0x000000d68c30723c */ /* 0x000ff00000041830 */
[-C--:B-1----:R-:W-:Y:S08]  /*7d60*/  HMMA.16816.F32.BF16 R4, R192, R196.reuse, R4 ;  /* 0x000000c4c004723c */ /* 0x082ff00000041804 */
[C---:B------:R-:W-:Y:S08]  /*7d70*/  HMMA.16816.F32.BF16 R8, R216.reuse, R196, R8 ;  /* 0x000000c4d808723c */ /* 0x040ff00000041808 */
[-C--:B------:R-:W-:Y:S08]  /*7d80*/  HMMA.16816.F32.BF16 R12, R216, R198.reuse, R12 ;  /* 0x000000c6d80c723c */ /* 0x080ff0000004180c */
[----:B------:R-:W-:Y:S01]  /*7d90*/  FMUL.FTZ R4, R4, c[0x0][0x320] ;  /* 0x0000c80004047a20 */ /* 0x000fe20000410000 */
[C---:B------:R-:W-:Y:S03]  /*7da0*/  HMMA.16816.F32.BF16 R16, R192.reuse, R198, R16 ;  /* 0x000000c6c010723c */ /* 0x040fe60000041810 */
[----:B------:R-:W1:Y:S01]  /*7db0*/  MUFU.TANH R201, R4 ;  /* 0x0000000400c97308 */ /* 0x000e620000002400 */
[----:B------:R-:W-:Y:S02]  /*7dc0*/  FMUL.FTZ R5, R5, c[0x0][0x320] ;  /* 0x0000c80005057a20 */ /* 0x000fe40000410000 */
[----:B------:R-:W-:Y:S02]  /*7dd0*/  FMUL.FTZ R6, R6, c[0x0][0x320] ;  /* 0x0000c80006067a20 */ /* 0x000fe40000410000 */
[----:B------:R-:W-:Y:S04]  /*7de0*/  FMUL.FTZ R7, R7, c[0x0][0x320] ;  /* 0x0000c80007077a20 */ /* 0x000fe80000410000 */
[----:B------:R-:W-:Y:S01]  /*7df0*/  FMUL.FTZ R8, R8, c[0x0][0x320] ;  /* 0x0000c80008087a20 */ /* 0x000fe20000410000 */
[----:B------:R-:W2:Y:S01]  /*7e00*/  MUFU.TANH R196, R5 ;  /* 0x0000000500c47308 */ /* 0x000ea20000002400 */
        /* <DEDUP_REMOVED lines=11> */
[----:B------:R4:W1:Y:S10]  /*7ec0*/  MUFU.TANH R202, R7 ;  /* 0x0000000700ca7308 */ /* 0x0008740000002400 */
[----:B------:R-:W1:Y:S10]  /*7ed0*/  MUFU.TANH R215, R8 ;  /* 0x0000000800d77308 */ /* 0x000e740000002400 */
[----:B------:R-:W1:Y:S01]  /*7ee0*/  MUFU.TANH R211, R9 ;  /* 0x0000000900d37308 */ /* 0x000e620000002400 */
[----:B----4-:R-:W4:Y:S09]  /*7ef0*/  LDSM.16.M88.4 R4, [R229+0x2000] ;  /* 0x00200000e504783b */ /* 0x010f320000000200 */
[----:B------:R-:W1:Y:S10]  /*7f00*/  MUFU.TANH R221, R10 ;  /* 0x0000000a00dd7308 */ /* 0x000e740000002400 */
[----:B------:R1:W1:Y:S10]  /*7f10*/  MUFU.TANH R220, R11 ;  /* 0x0000000b00dc7308 */ /* 0x0002740000002400 */
[----:B------:R2:W2:Y:S10]  /*7f20*/  MUFU.TANH R208, R13 ;  /* 0x0000000d00d07308 */ /* 0x0004b40000002400 */
[----:B------:R-:W3:Y:S01]  /*7f30*/  MUFU.TANH R209, R12 ;  /* 0x0000000c00d17308 */ /* 0x000ee20000002400 */
[----:B-1----:R-:W1:Y:S01]  /*7f40*/  LDSM.16.M88.4 R8, [R229+0x2800] ;  /* 0x00280000e508783b */ /* 0x002e620000000200 */
[-C--:B----4-:R-:W-:Y:S01]  /*7f50*/  HMMA.16816.F32.BF16 R20, R192, R4.reuse, R20 ;  /* 0x00000004c014723c */ /* 0x090fe20000041814 */
[----:B------:R-:W-:Y:S07]  /*7f60*/  DEPBAR.LE SB0, 0x0 ;  /* 0x000080000000791a */ /* 0x000fee0000000000 */
[----:B------:R-:W4:Y:S01]  /*7f70*/  MUFU.TANH R136, R17 ;  /* 0x0000001100887308 */ /* 0x000f220000002400 */
[----:B------:R-:W-:Y:S01]  /*7f80*/  BAR.SYNC.DEFER_BLOCKING 0x0 ;  /* 0x0000000000007b1d */ /* 0x000fe20000010000 */
[C---:B------:R-:W-:Y:S02]  /*7f90*/  HMMA.16816.F32.BF16 R24, R216.reuse, R4, R24 ;  /* 0x00000004d818723c */ /* 0x040fe40000041818 */
[----:B--2---:R-:W-:Y:S06]  /*7fa0*/  MOV R13, c[0x0][0x1e4] ;  /* 0x00007900000d7a02 */ /* 0x004fec0000000f00 */
[----:B------:R-:W2:Y:S01]  /*7fb0*/  MUFU.TANH R197, R19 ;  /* 0x0000001300c57308 */ /* 0x000ea20000002400 */
[-C--:B------:R-:W-:Y:S03]  /*7fc0*/  HMMA.16816.F32.BF16 R28, R216, R6.reuse, R28 ;  /* 0x00000006d81c723c */ /* 0x080fe6000004181c */
[----:B------:R-:W-:Y:S05]  /*7fd0*/  @P6 IMAD.WIDE.U32 R4, R0, c[0x0][0x1e0], RZ ;  /* 0x0000780000046a25 */ /* 0x000fea00078e00ff */
[C---:B------:R-:W-:Y:S01]  /*7fe0*/  HMMA.16816.F32.BF16 R32, R192.reuse, R6, R32 ;  /* 0x00000006c020723c */ /* 0x040fe20000041820 */
[----:B------:R-:W2:Y:S03]  /*7ff0*/  MUFU.TANH R214, R14 ;  /* 0x0000000e00d67308 */ /* 0x000ea60000002400 */
[----:B------:R-:W-:Y:S01]  /*8000*/  @P6 IADD3 R0, R5, R2, RZ ;  /* 0x0000000205006210 */ /* 0x000fe20007ffe0ff */
[----:B------:R-:W-:Y:S01]  /*8010*/  FMUL.FTZ R22, R22, c[0x0][0x320] ;  /* 0x0000c80016167a20 */ /* 0x000fe20000410000 */
[----:B------:R2:W2:Y:S01]  /*8020*/  LDL R5, [R1+0x20] ;  /* 0x0000200001057983 */ /* 0x0004a20000100800 */
[----:B------:R-:W-:Y:S01]  /*8030*/  MOV R7, c[0x0][0x1e0] ;  /* 0x0000780000077a02 */ /* 0x000fe20000000f00 */
[----:B------:R-:W-:Y:S01]  /*8040*/  FMUL.FTZ R20, R20, c[0x0][0x320] ;  /* 0x0000c80014147a20 */ /* 0x000fe20000410000 */
[----:B------:R-:W-:Y:S02]  /*8050*/  @P6 MOV R2, R222 ;  /* 0x000000de00026202 */ /* 0x000fe40000000f00 */
[----:B------:R3:W2:Y:S01]  /*8060*/  MUFU.TANH R142, R22 ;  /* 0x00000016008e7308 */ /* 0x0006a20000002400 */
[----:B------:R-:W-:Y:S01]  /*8070*/  @P6 SHF.L.U32 R6, R7, 0x5, RZ ;  /* 0x0000000507066819 */ /* 0x000fe200000006ff */
[----:B------:R-:W-:Y:S01]  /*8080*/  @P6 IMAD R0, R0, 0x30, RZ ;  /* 0x0000003000006824 */ /* 0x000fe200078e02ff */
[-C--:B-1----:R-:W-:Y:S03]  /*8090*/  HMMA.16816.F32.BF16 R36, R192, R8.reuse, R36 ;  /* 0x00000008c024723c */ /* 0x082fe60000041824 */
[----:B------:R-:W-:Y:S04]  /*80a0*/  @P6 IMAD.WIDE.U32 R2, R4, 0x30, R2 ;  /* 0x0000003004026825 */ /* 0x000fe800078e0002 */
[----:B------:R-:W1:Y:S01]  /*80b0*/  MUFU.TANH R135, R20 ;  /* 0x0000001400877308 */ /* 0x000e620000002400 */
[----:B------:R-:W-:Y:S01]  /*80c0*/  FMUL.FTZ R21, R21, c[0x0][0x320] ;  /* 0x0000c80015157a20 */ /* 0x000fe20000410000 */
[C---:B------:R-:W-:Y:S04]  /*80d0*/  HMMA.16816.F32.BF16 R40, R216.reuse, R8, R40 ;  /* 0x00000008d828723c */ /* 0x040fe80000041828 */
[----:B------:R-:W-:Y:S01]  /*80e0*/  @P6 IADD3 R4, R3, R0, RZ ;  /* 0x0000000003046210 */ /* 0x000fe20007ffe0ff */
[----:B------:R-:W-:Y:S01]  /*80f0*/  FMUL.FTZ R26, R26, c[0x0][0x320] ;  /* 0x0000c8001a1a7a20 */ /* 0x000fe20000410000 */
[C---:B------:R-:W-:Y:S01]  /*8100*/  @P6 SHF.L.U32 R0, R2.reuse, 0x1, RZ ;  /* 0x0000000102006819 */ /* 0x040fe200000006ff */
[----:B------:R-:W-:Y:S01]  /*8110*/  FMUL.FTZ R27, R27, c[0x0][0x320] ;  /* 0x0000c8001b1b7a20 */ /* 0x000fe20000410000 */
[----:B------:R1:W1:Y:S01]  /*8120*/  MUFU.TANH R133, R21 ;  /* 0x0000001500857308 */ /* 0x0002620000002400 */
[-C--:B------:R-:W-:Y:S03]  /*8130*/  HMMA.16816.F32.BF16 R44, R216, R10.reuse, R44 ;  /* 0x0000000ad82c723c */ /* 0x080fe6000004182c */
[----:B------:R-:W-:Y:S01]  /*8140*/  @P6 SHF.L.U64.HI R4, R2, 0x1, R4 ;  /* 0x0000000102046819 */ /* 0x000fe20000010204 */
[----:B------:R-:W-:Y:S01]  /*8150*/  FMUL.FTZ R28, R28, c[0x0][0x320] ;  /* 0x0000c8001c1c7a20 */ /* 0x000fe20000410000 */
[C---:B------:R-:W-:Y:S01]  /*8160*/  @P6 IADD3 R2, P0, R0.reuse, c[0x0][0x1c8], RZ ;  /* 0x0000720000026a10 */ /* 0x040fe20007f1e0ff */
[----:B------:R-:W-:Y:S01]  /*8170*/  FMUL.FTZ R29, R29, c[0x0][0x320] ;  /* 0x0000c8001d1d7a20 */ /* 0x000fe20000410000 */
[----:B------:R-:W-:Y:S01]  /*8180*/  @P6 IADD3 R0, P5, R0, 0x80, RZ ;  /* 0x0000008000006810 */ /* 0x000fe20007fbe0ff */
[----:B------:R-:W-:Y:S01]  /*8190*/  HMMA.16816.F32.BF16 R48, R192, R10, R48 ;  /* 0x0000000ac030723c */ /* 0x000fe20000041830 */
[----:B------:R4:W2:Y:S01]  /*81a0*/  MUFU.TANH R207, R26 ;  /* 0x0000001a00cf7308 */ /* 0x0008a20000002400 */
[----:B------:R-:W2:Y:S02]  /*81b0*/  LDL R10, [R1+0x4] ;  /* 0x00000400010a7983 */ /* 0x000ea40000100800 */
[----:B---3--:R-:W-:Y:S01]  /*81c0*/  FMUL.FTZ R22, R36, c[0x0][0x320] ;  /* 0x0000c80024167a20 */ /* 0x008fe20000410000 */
[----:B------:R-:W-:Y:S01]  /*81d0*/  @P6 IADD3.X R3, R4, c[0x0][0x1cc], RZ, P0, !PT ;  /* 0x0000730004036a10 */ /* 0x000fe200007fe4ff */
[----:B------:R-:W3:Y:S01]  /*81e0*/  LDL R36, [R1+0xc] ;  /* 0x00000c0001247983 */ /* 0x000ee20000100800 */
[----:B------:R-:W-:Y:S01]  /*81f0*/  @P6 IADD3 R8, P2, R0, c[0x0][0x1c8], RZ ;  /* 0x0000720000086a10 */ /* 0x000fe20007f5e0ff */
[----:B------:R-:W-:Y:S01]  /*8200*/  FMUL.FTZ R30, R30, c[0x0][0x320] ;  /* 0x0000c8001e1e7a20 */ /* 0x000fe20000410000 */
[----:B------:R-:W-:Y:S01]  /*8210*/  @P6 SHF.L.U64.HI R0, R7, 0x5, R13 ;  /* 0x0000000507006819 */ /* 0x000fe2000001020d */
[----:B------:R-:W-:Y:S01]  /*8220*/  @!PT LDS RZ, [RZ] ;  /* 0x00000000fffff984 */ /* 0x000fe20000000800 */
[----:B------:R-:W-:Y:S01]  /*8230*/  @!PT LDS RZ, [RZ] ;  /* 0x00000000fffff984 */ /* 0x000fe20000000800 */
[----:B------:R-:W-:Y:S01]  /*8240*/  @!PT LDS RZ, [RZ] ;  /* 0x00000000fffff984 */ /* 0x000fe20000000800 */
[----:B------:R4:W-:Y:S01]  /*8250*/  @P6 LDGSTS.E.BYPASS.LTC128B.128 [R243+0x3100], [R2.64], !P4 ;  /* 0x0310000002f36fae */ /* 0x0009e2000e101d4e */
[----:B------:R4:W2:Y:S01]  /*8260*/  MUFU.TANH R206, R27 ;  /* 0x0000001b00ce7308 */ /* 0x0008a20000002400 */
[----:B------:R-:W-:Y:S01]  /*8270*/  @P6 IADD3.X R9, RZ, c[0x0][0x1cc], R4, P2, P5 ;  /* 0x00007300ff096a10 */ /* 0x000fe200017ea404 */
[----:B------:R-:W-:Y:S01]  /*8280*/  FMUL.FTZ R31, R31, c[0x0][0x320] ;  /* 0x0000c8001f1f7a20 */ /* 0x000fe20000410000 */
[----:B------:R-:W-:Y:S01]  /*8290*/  PLOP3.LUT P0, PT, PT, PT, UP3, 0x80, 0x0 ;  /* 0x000000000000781c */ /* 0x000fe20003f0f038 */
[----:B------:R-:W-:Y:S02]  /*82a0*/  FMUL.FTZ R12, R16, c[0x0][0x320] ;  /* 0x0000c800100c7a20 */ /* 0x000fe40000410000 */
[----:B------:R-:W-:Y:S01]  /*82b0*/  FMUL.FTZ R34, R34, c[0x0][0x320] ;  /* 0x0000c80022227a20 */ /* 0x000fe20000410000 */
[----:B------:R2:W-:Y:S01]  /*82c0*/  @P6 LDGSTS.E.BYPASS.LTC128B.128 [R243+0x4900], [R8.64], !P3 ;  /* 0x0490000008f36fae */ /* 0x0005e2000d901d4e */
[----:B-1----:R-:W-:Y:S02]  /*82d0*/  FMUL.FTZ R21, R37, c[0x0][0x320] ;  /* 0x0000c80025157a20 */ /* 0x002fe40000410000 */
[----:B------:R1:W1:Y:S01]  /*82e0*/  MUFU.TANH R140, R28 ;  /* 0x0000001c008c7308 */ /* 0x0002620000002400 */
[----:B------:R-:W-:Y:S02]  /*82f0*/  FMUL.FTZ R42, R42, c[0x0][0x320] ;  /* 0x0000c8002a2a7a20 */ /* 0x000fe40000410000 */
[----:B------:R-:W-:Y:S02]  /*8300*/  FMUL.FTZ R43, R43, c[0x0][0x320] ;  /* 0x0000c8002b2b7a20 */ /* 0x000fe40000410000 */
[----:B----4-:R-:W-:Y:S02]  /*8310*/  FMUL.FTZ R26, R33, c[0x0][0x320] ;  /* 0x0000c800211a7a20 */ /* 0x010fe40000410000 */
[----:B------:R-:W-:Y:S02]  /*8320*/  FMUL.FTZ R33, R35, c[0x0][0x320] ;  /* 0x0000c80023217a20 */ /* 0x000fe40000410000 */
[----:B------:R-:W-:Y:S01]  /*8330*/  FMUL.FTZ R35, R40, c[0x0][0x320] ;  /* 0x0000c80028237a20 */ /* 0x000fe20000410000 */
[----:B------:R4:W2:Y:S01]  /*8340*/  MUFU.TANH R137, R29 ;  /* 0x0000001d00897308 */ /* 0x0008a20000002400 */
[----:B------:R-:W-:Y:S02]  /*8350*/  FMUL.FTZ R46, R46, c[0x0][0x320] ;  /* 0x0000c8002e2e7a20 */ /* 0x000fe40000410000 */
[----:B------:R-:W-:Y:S02]  /*8360*/  FMUL.FTZ R47, R47, c[0x0][0x320] ;  /* 0x0000c8002f2f7a20 */ /* 0x000fe40000410000 */
[----:B------:R-:W-:Y:S01]  /*8370*/  FMUL.FTZ R27, R32, c[0x0][0x320] ;  /* 0x0000c800201b7a20 */ /* 0x000fe20000410000 */
[----:B------:R-:W-:Y:S01]  /*8380*/  @P6 IADD3 R2, P1, R2, R6, RZ ;  /* 0x0000000602026210 */ /* 0x000fe20007f3e0ff */
[----:B------:R-:W-:Y:S02]  /*8390*/  FMUL.FTZ R32, R41, c[0x0][0x320] ;  /* 0x0000c80029207a20 */ /* 0x000fe40000410000 */
[----:B------:R-:W-:Y:S01]  /*83a0*/  FMUL.FTZ R17, R48, c[0x0][0x320] ;  /* 0x0000c80030117a20 */ /* 0x000fe20000410000 */
[----:B------:R4:W2:Y:S01]  /*83b0*/  MUFU.TANH R143, R30 ;  /* 0x0000001e008f7308 */ /* 0x0008a20000002400 */
[----:B------:R-:W-:Y:S01]  /*83c0*/  @P6 IADD3.X R3, R3, R0, RZ, P1, !PT ;  /* 0x0000000003036210 */ /* 0x000fe20000ffe4ff */
[----:B------:R-:W-:Y:S01]  /*83d0*/  FMUL.FTZ R16, R49, c[0x0][0x320] ;  /* 0x0000c80031107a20 */ /* 0x000fe20000410000 */
[----:B------:R-:W-:Y:S01]  /*83e0*/  @P6 IADD3 R6, P2, R2, R6, RZ ;  /* 0x0000000602066210 */ /* 0x000fe20007f5e0ff */
[----:B-1----:R-:W-:Y:S02]  /*83f0*/  FMUL.FTZ R28, R45, c[0x0][0x320] ;  /* 0x0000c8002d1c7a20 */ /* 0x002fe40000410000 */
[----:B------:R1:W-:Y:S01]  /*8400*/  @P6 LDGSTS.E.BYPASS.LTC128B.128 [R243+0x3900], [R2.64], !P4 ;  /* 0x0390000002f36fae */ /* 0x0003e2000e101d4e */
[----:B------:R-:W-:Y:S01]  /*8410*/  @P6 IADD3.X R7, R3, R0, RZ, P2, !PT ;  /* 0x0000000003076210 */ /* 0x000fe200017fe4ff */
[----:B------:R-:W-:Y:S02]  /*8420*/  FMUL.FTZ R20, R50, c[0x0][0x320] ;  /* 0x0000c80032147a20 */ /* 0x000fe40000410000 */
[----:B------:R1:W1:Y:S01]  /*8430*/  MUFU.TANH R212, R31 ;  /* 0x0000001f00d47308 */ /* 0x0002620000002400 */
[----:B------:R-:W-:Y:S02]  /*8440*/  FMUL.FTZ R19, R51, c[0x0][0x320] ;  /* 0x0000c80033137a20 */ /* 0x000fe40000410000 */
[----:B------:R-:W-:Y:S01]  /*8450*/  FMUL.FTZ R23, R23, c[0x0][0x320] ;  /* 0x0000c80017177a20 */ /* 0x000fe20000410000 */
[----:B------:R2:W-:Y:S01]  /*8460*/  @P6 LDGSTS.E.BYPASS.LTC128B.128 [R243+0x5100], [R2.64+0x80], !P3 ;  /* 0x0510008002f36fae */ /* 0x0005e2000d901d4e */
[----:B----4-:R-:W-:Y:S02]  /*8470*/  FMUL.FTZ R29, R44, c[0x0][0x320] ;  /* 0x0000c8002c1d7a20 */ /* 0x010fe40000410000 */
[----:B------:R-:W-:Y:S02]  /*8480*/  FMUL.FTZ R24, R24, c[0x0][0x320] ;  /* 0x0000c80018187a20 */ /* 0x000fe40000410000 */
[----:B------:R-:W-:Y:S01]  /*8490*/  FMUL.FTZ R25, R25, c[0x0][0x320] ;  /* 0x0000c80019197a20 */ /* 0x000fe20000410000 */
[----:B------:R4:W2:Y:S01]  /*84a0*/  MUFU.TANH R213, R15 ;  /* 0x0000000f00d57308 */ /* 0x0008a20000002400 */
[----:B------:R-:W-:Y:S01]  /*84b0*/  IMAD R0, R242, -0x30, RZ ;  /* 0xffffffd0f2007824 */ /* 0x000fe200078e02ff */
[----:B------:R3:W-:Y:S01]  /*84c0*/  @P6 LDGSTS.E.BYPASS.LTC128B.128 [R243+0x4100], [R6.64], !P4 ;  /* 0x0410000006f36fae */ /* 0x0007e2000e101d4e */
[----:B------:R-:W-:Y:S07]  /*84d0*/  FMUL.FTZ R30, R39, c[0x0][0x320] ;  /* 0x0000c800271e7a20 */ /* 0x000fee0000410000 */
[----:B------:R-:W2:Y:S01]  /*84e0*/  MUFU.TANH R12, R12 ;  /* 0x0000000c000c7308 */ /* 0x000ea20000002400 */
[----:B------:R3:W-:Y:S01]  /*84f0*/  @P6 LDGSTS.E.BYPASS.LTC128B.128 [R243+0x5900], [R6.64+0x80], !P3 ;  /* 0x0590008006f36fae */ /* 0x0007e2000d901d4e */
[----:B-1----:R-:W-:Y:S07]  /*8500*/  FMUL.FTZ R31, R38, c[0x0][0x320] ;  /* 0x0000c800261f7a20 */ /* 0x002fee0000410000 */
[----:B------:R-:W0:Y:S01]  /*8510*/  LDGDEPBAR ;  /* 0x00000000000079af */ /* 0x000e220000000000 */
[----:B------:R4:W1:Y:S10]  /*8520*/  MUFU.TANH R199, R18 ;  /* 0x0000001200c77308 */ /* 0x0008740000002400 */
[----:B------:R4:W1:Y:S10]  /*8530*/  MUFU.TANH R141, R23 ;  /* 0x00000017008d7308 */ /* 0x0008740000002400 */
[----:B------:R4:W1:Y:S10]  /*8540*/  MUFU.TANH R203, R24 ;  /* 0x0000001800cb7308 */ /* 0x0008740000002400 */
[----:B------:R4:W1:Y:S10]  /*8550*/  MUFU.TANH R200, R25 ;  /* 0x0000001900c87308 */ /* 0x0008740000002400 */
        /* <DEDUP_REMOVED lines=19> */
[----:B--2---:R-:W-:Y:S02]  /*8690*/  @P0 MOV R5, R10 ;  /* 0x0000000a00050202 */ /* 0x004fe40000000f00 */
[----:B------:R-:W-:Y:S02]  /*86a0*/  PLOP3.LUT P0, PT, PT, PT, UP2, 0x40, 0x0 ;  /* 0x000000000000781c */ /* 0x000fe40003f0e828 */
[----:B---3--:R-:W-:Y:S01]  /*86b0*/  IADD3 R7, -R36, 0x1, R0 ;  /* 0x0000000124077810 */ /* 0x008fe20007ffe100 */
[----:B------:R-:W2:Y:S03]  /*86c0*/  SHFL.IDX PT, R4, R5, RZ, 0x1c1f ;  /* 0x001c1fff05047589 */ /* 0x000ea600000e0000 */
[----:B------:R-:W-:Y:S01]  /*86d0*/  IADD3 R7, R7, c[0x0][0x1d0], RZ ;  /* 0x0000740007077a10 */ /* 0x000fe20007ffe0ff */
[----:B------:R-:W3:Y:S03]  /*86e0*/  MUFU.TANH R19, R19 ;  /* 0x0000001300137308 */ /* 0x000ee60000002400 */
[----:B------:R-:W-:Y:S04]  /*86f0*/  IADD3 R7, R7, -c[0x0][0x168], RZ ;  /* 0x80005a0007077a10 */ /* 0x000fe80007ffe0ff */
[C---:B------:R-:W-:Y:S02]  /*8700*/  IADD3 R6, R7.reuse, c[0x0][0x328], RZ ;  /* 0x0000ca0007067a10 */ /* 0x040fe40007ffe0ff */
[----:B------:R-:W-:Y:S02]  /*8710*/  IADD3 R7, R7, UR6, RZ ;  /* 0x0000000607077c10 */ /* 0x000fe4000fffe0ff */
[----:B--2---:R-:W-:Y:S02]  /*8720*/  IADD3 R3, R6, R4, RZ ;  /* 0x0000000406037210 */ /* 0x004fe40007ffe0ff */
[----:B------:R-:W-:Y:S01]  /*8730*/  IADD3 R2, R4, R7, RZ ;  /* 0x0000000704027210 */ /* 0x000fe20007ffe0ff */
[----:B------:R-:W-:-:S05]  /*8740*/  @P0 BRA `(.L_x_470) ;  /* 0x0000019000000947 */ /* 0x000fca0003800000 */
[----:B-1--4-:R-:W-:Y:S01]  /*8750*/  IADD3 R4, R4, c[0x0][0x1d0], RZ ;  /* 0x0000740004047a10 */ /* 0x012fe20007ffe0ff */
        /* <DEDUP_REMOVED lines=13> */
.L_x_472:
[----:B------:R-:W-:Y:S04]  /*8830*/  MOV R8, c[0x0][0x32c] ;  /* 0x0000cb0000087a02 */ /* 0x000fe80000000f00 */
[----:B------:R-:W-:Y:S11]  /*8840*/  ISETP.NE.AND P0, PT, R8, 0x1, PT ;  /* 0x000000010800780c */ /* 0x000ff60003f05270 */
[----:B------:R-:W-:Y:S02]  /*8850*/  @!UPT UIADD3 URZ, URZ, URZ, URZ ;  /* 0x0000003f3f3ff290 */ /* 0x000fe4000fffe03f */
[----:B------:R-:W-:Y:S05]  /*8860*/  @P0 IMAD.HI.U32 R8, R4, c[0x0][0x330], RZ ;  /* 0x0000cc0004080a27 */ /* 0x000fea00078e00ff */
[----:B------:R-:W-:Y:S02]  /*8870*/  @P0 SHF.R.U32.HI R4, RZ, c[0x0][0x334], R8 ;  /* 0x0000cd00ff040a19 */ /* 0x000fe40000011608 */
.L_x_473:
[----:B------:R-:W-:Y:S05]  /*8880*/  BSYNC B0 ;  /* 0x0000000000007941 */ /* 0x000fea0003800000 */
.L_x_471:
[----:B------:R-:W-:Y:S04]  /*8890*/  IMAD.IADD R8, R0, 0x1, -R36 ;  /* 0x0000000100087824 */ /* 0x000fe800078e0a24 */
[----:B------:R-:W-:Y:S05]  /*88a0*/  IMAD R4, R4, c[0x0][0x32c], R8 ;  /* 0x0000cb0004047a24 */ /* 0x000fea00078e0208 */
[----:B------:R-:W-:Y:S02]  /*88b0*/  IADD3 R8, R4, c[0x0][0x32c], RZ ;  /* 0x0000cb0004087a10 */ /* 0x000fe40007ffe0ff */
[----:B------:R-:W-:Y:S02]  /*88c0*/  IMNMX R2, R2, R4, !PT ;  /* 0x0000000402027217 */ /* 0x000fe40007800200 */
[----:B------:R-:W-:Y:S02]  /*88d0*/  IMNMX R3, R3, R8, PT ;  /* 0x0000000803037217 */ /* 0x000fe40003800200 */
.L_x_470:
[C---:B-1--4-:R-:W-:Y:S01]  /*88e0*/  ISETP.GE.AND P0, PT, R0.reuse, 0x1, PT ;  /* 0x000000010000780c */ /* 0x052fe20003f06270 */
[----:B------:R-:W1:Y:S01]  /*88f0*/  SHFL.IDX PT, R4, R5, 0x1, 0x1c1f ;  /* 0x003c1f0005047f89 */ /* 0x000e6200000e0000 */
[----:B------:R-:W-:Y:S02]  /*8900*/  ISETP.GE.AND P2, PT, R0, 0x9, PT ;  /* 0x000000090000780c */ /* 0x000fe40003f46270 */
[----:B------:R-:W-:Y:S02]  /*8910*/  P2R R15, PR, RZ, 0x1 ;  /* 0x00000001ff0f7803 */ /* 0x000fe40000000000 */
[----:B------:R-:W-:Y:S02]  /*8920*/  ISETP.GT.AND P0, PT, R2, RZ, !P0 ;  /* 0x000000ff0200720c */ /* 0x000fe40004704270 */
[----:B------:R-:W-:Y:S02]  /*8930*/  ISETP.GE.AND P1, PT, R0, 0x2, PT ;  /* 0x000000020000780c */ /* 0x000fe40003f26270 */
[----:B------:R-:W-:Y:S02]  /*8940*/  ISETP.LT.OR P0, PT, R3, 0x1, P0 ;  /* 0x000000010300780c */ /* 0x000fe40000701670 */
[----:B------:R-:W-:Y:S02]  /*8950*/  P2R R14, PR, RZ, 0x2 ;  /* 0x00000002ff0e7803 */ /* 0x000fe40000000000 */
[----:B------:R-:W-:Y:S02]  /*8960*/  FSEL R18, R201, -INF , !P0 ;  /* 0xff800000c9127808 */ /* 0x000fe40004000000 */
[C---:B------:R-:W-:Y:S02]  /*8970*/  ISETP.GT.AND P0, PT, R2.reuse, 0x8, !P2 ;  /* 0x000000080200780c */ /* 0x040fe40005704270 */
[----:B------:R-:W-:Y:S02]  /*8980*/  ISETP.GT.AND P1, PT, R2, 0x1, !P1 ;  /* 0x000000010200780c */ /* 0x000fe40004f24270 */
[----:B------:R-:W-:Y:S02]  /*8990*/  P2R R13, PR, RZ, 0x4 ;  /* 0x00000004ff0d7803 */ /* 0x000fe40000000000 */
[C---:B------:R-:W-:Y:S02]  /*89a0*/  ISETP.LT.OR P0, PT, R3.reuse, 0x9, P0 ;  /* 0x000000090300780c */ /* 0x040fe40000701670 */
[----:B------:R-:W-:Y:S02]  /*89b0*/  ISETP.GE.AND P2, PT, R0, 0xa, PT ;  /* 0x0000000a0000780c */ /* 0x000fe40003f46270 */
[C---:B------:R-:W-:Y:S02]  /*89c0*/  ISETP.LT.OR P1, PT, R3.reuse, 0x2, P1 ;  /* 0x000000020300780c */ /* 0x040fe40000f21670 */
[----:B------:R-:W-:Y:S02]  /*89d0*/  FSEL R25, R12, -INF , !P0 ;  /* 0xff8000000c197808 */ /* 0x000fe40004000000 */
[----:B------:R-:W-:Y:S02]  /*89e0*/  ISETP.GT.AND P0, PT, R2, 0x9, !P2 ;  /* 0x000000090200780c */ /* 0x000fe40005704270 */
[----:B------:R-:W-:Y:S02]  /*89f0*/  FSEL R23, R196, -INF , !P1 ;  /* 0xff800000c4177808 */ /* 0x000fe40004800000 */
[C---:B------:R-:W-:Y:S02]  /*8a00*/  ISETP.LT.OR P0, PT, R3.reuse, 0xa, P0 ;  /* 0x0000000a0300780c */ /* 0x040fe40000701670 */
[----:B------:R-:W-:Y:S02]  /*8a10*/  ISETP.GE.AND P1, PT, R0, 0x11, PT ;  /* 0x000000110000780c */ /* 0x000fe40003f26270 */
[----:B------:R-:W-:Y:S02]  /*8a20*/  FSEL R24, R136, -INF , !P0 ;  /* 0xff80000088187808 */ /* 0x000fe40004000000 */
[----:B------:R-:W-:Y:S02]  /*8a30*/  ISETP.GT.AND P0, PT, R2, 0x10, !P1 ;  /* 0x000000100200780c */ /* 0x000fe40004f04270 */
[----:B------:R-:W-:Y:S02]  /*8a40*/  P2R R11, PR, RZ, 0x2 ;  /* 0x00000002ff0b7803 */ /* 0x000fe40000000000 */
[----:B------:R-:W-:Y:S02]  /*8a50*/  ISETP.LT.OR P0, PT, R3, 0x11, P0 ;  /* 0x000000110300780c */ /* 0x000fe40000701670 */
        /* <DEDUP_REMOVED lines=14> */
[C---:B------:R-:W-:Y:S02]  /*8b40*/  ISETP.LT.OR P0, PT, R3.reuse, 0x1a, P0 ;  /* 0x0000001a0300780c */ /* 0x040fe40000701670 */
[----:B------:R-:W-:Y:S02]  /*8b50*/  ISETP.GE.AND P1, PT, R0, 0x21, PT ;  /* 0x000000210000780c */ /* 0x000fe40003f26270 */
[----:B------:R-:W-:Y:S02]  /*8b60*/  FSEL R204, R26, -INF , !P0 ;  /* 0xff8000001acc7808 */ /* 0x000fe40004000000 */
[----:B------:R-:W-:Y:S02]  /*8b70*/  ISETP.GT.AND P0, PT, R2, 0x20, !P1 ;  /* 0x000000200200780c */ /* 0x000fe40004f04270 */
[C---:B------:R-:W-:Y:S02]  /*8b80*/  ISETP.GE.AND P6, PT, R0.reuse, 0x22, PT ;  /* 0x000000220000780c */ /* 0x040fe40003fc6270 */
[C---:B------:R-:W-:Y:S02]  /*8b90*/  ISETP.LT.OR P0, PT, R3.reuse, 0x21, P0 ;  /* 0x000000210300780c */ /* 0x040fe40000701670 */
[----:B------:R-:W-:Y:S02]  /*8ba0*/  ISETP.GE.AND P5, PT, R0, 0x29, PT ;  /* 0x000000290000780c */ /* 0x000fe40003fa6270 */
[----:B------:R-:W-:Y:S02]  /*8bb0*/  FSEL R218, R22, -INF , !P0 ;  /* 0xff80000016da7808 */ /* 0x000fe40004000000 */
[C---:B------:R-:W-:Y:S02]  /*8bc0*/  ISETP.GT.AND P0, PT, R2.reuse, 0x21, !P6 ;  /* 0x000000210200780c */ /* 0x040fe40007704270 */
[----:B------:R-:W-:Y:S02]  /*8bd0*/  P2R R12, PR, RZ, 0x4 ;  /* 0x00000004ff0c7803 */ /* 0x000fe40000000000 */
[----:B------:R-:W-:Y:S04]  /*8be0*/  ISETP.LT.OR P0, PT, R3, 0x22, P0 ;  /* 0x000000220300780c */ /* 0x000fe80000701670 */
[----:B------:R-:W-:Y:S02]  /*8bf0*/  FSEL R222, R21, -INF , !P0 ;  /* 0xff80000015de7808 */ /* 0x000fe40004000000 */
[----:B------:R-:W-:Y:S04]  /*8c00*/  ISETP.GT.AND P0, PT, R2, 0x28, !P5 ;  /* 0x000000280200780c */ /* 0x000fe80006f04270 */
[----:B------:R-:W-:Y:S04]  /*8c10*/  ISETP.LT.OR P0, PT, R3, 0x29, P0 ;  /* 0x000000290300780c */ /* 0x000fe80000701670 */
[----:B------:R-:W-:Y:S02]  /*8c20*/  FSEL R247, R17, -INF , !P0 ;  /* 0xff80000011f77808 */ /* 0x000fe40004000000 */
[----:B------:R-:W-:Y:S04]  /*8c30*/  ISETP.GE.AND P0, PT, R0, 0x2a, PT ;  /* 0x0000002a0000780c */ /* 0x000fe80003f06270 */
[----:B------:R-:W-:Y:S01]  /*8c40*/  ISETP.GT.AND P2, PT, R2, 0x29, !P0 ;  /* 0x000000290200780c */ /* 0x000fe20004744270 */
[--C-:B-1----:R-:W-:Y:S03]  /*8c50*/  IMAD.IADD R2, R7, 0x1, R4.reuse ;  /* 0x0000000107027824 */ /* 0x102fe600078e0204 */
[----:B------:R-:W-:Y:S01]  /*8c60*/  ISETP.LT.OR P2, PT, R3, 0x2a, P2 ;  /* 0x0000002a0300780c */ /* 0x000fe20001741670 */
[----:B------:R-:W-:Y:S03]  /*8c70*/  IMAD.IADD R3, R6, 0x1, R4 ;  /* 0x0000000106037824 */ /* 0x000fe600078e0204 */
        /* <DEDUP_REMOVED lines=18> */
.L_x_476:
[----:B------:R-:W-:Y:S04]  /*8da0*/  MOV R16, c[0x0][0x32c] ;  /* 0x0000cb0000107a02 */ /* 0x000fe80000000f00 */
[----:B------:R-:W-:Y:S11]  /*8db0*/  ISETP.NE.AND P2, PT, R16, 0x1, PT ;  /* 0x000000011000780c */ /* 0x000ff60003f45270 */
[----:B------:R-:W-:Y:S02]  /*8dc0*/  @!UPT UIADD3 URZ, URZ, URZ, URZ ;  /* 0x0000003f3f3ff290 */ /* 0x000fe4000fffe03f */
[----:B------:R-:W-:Y:S05]  /*8dd0*/  @P2 IMAD.HI.U32 R16, R4, c[0x0][0x330], RZ ;  /* 0x0000cc0004102a27 */ /* 0x000fea00078e00ff */
[----:B------:R-:W-:Y:S02]  /*8de0*/  @P2 SHF.R.U32.HI R4, RZ, c[0x0][0x334], R16 ;  /* 0x0000cd00ff042a19 */ /* 0x000fe40000011610 */
.L_x_477:
[----:B------:R-:W-:Y:S05]  /*8df0*/  BSYNC B0 ;  /* 0x0000000000007941 */ /* 0x000fea0003800000 */
.L_x_475:
[----:B------:R-:W-:Y:S04]  /*8e00*/  IMAD.IADD R16, R0, 0x1, -R36 ;  /* 0x0000000100107824 */ /* 0x000fe800078e0a24 */
[----:B------:R-:W-:Y:S05]  /*8e10*/  IMAD R4, R4, c[0x0][0x32c], R16 ;  /* 0x0000cb0004047a24 */ /* 0x000fea00078e0210 */
[----:B------:R-:W-:Y:S02]  /*8e20*/  IADD3 R16, R4, c[0x0][0x32c], RZ ;  /* 0x0000cb0004107a10 */ /* 0x000fe40007ffe0ff */
[----:B------:R-:W-:Y:S02]  /*8e30*/  IMNMX R2, R2, R4, !PT ;  /* 0x0000000402027217 */ /* 0x000fe40007800200 */
[----:B------:R-:W-:Y:S02]  /*8e40*/  IMNMX R3, R3, R16, PT ;  /* 0x0000001003037217 */ /* 0x000fe40003800200 */
.L_x_474:
[----:B------:R-:W-:Y:S01]  /*8e50*/  ISETP.NE.AND P2, PT, R14, RZ, PT ;  /* 0x000000ff0e00720c */ /* 0x000fe20003f45270 */
[----:B------:R-:W1:Y:S03]  /*8e60*/  SHFL.IDX PT, R4, R5, 0x2, 0x1c1f ;  /* 0x005c1f0005047f89 */ /* 0x000e6600000e0000 */
[----:B------:R-:W-:Y:S04]  /*8e70*/  ISETP.GT.AND P2, PT, R2, 0x1, !P2 ;  /* 0x000000010200780c */ /* 0x000fe80005744270 */
[----:B------:R-:W-:Y:S04]  /*8e80*/  ISETP.LT.OR P2, PT, R3, 0x2, P2 ;  /* 0x000000020300780c */ /* 0x000fe80001741670 */
[----:B------:R-:W-:Y:S02]  /*8e90*/  FSEL R21, R202, -INF , !P2 ;  /* 0xff800000ca157808 */ /* 0x000fe40005000000 */
[----:B------:R-:W-:Y:S04]  /*8ea0*/  ISETP.NE.AND P2, PT, R13, RZ, PT ;  /* 0x000000ff0d00720c */ /* 0x000fe80003f45270 */
[----:B------:R-:W-:Y:S04]  /*8eb0*/  ISETP.GT.AND P2, PT, R2, 0x8, !P2 ;  /* 0x000000080200780c */ /* 0x000fe80005744270 */
[----:B------:R-:W-:Y:S04]  /*8ec0*/  ISETP.LT.OR P2, PT, R3, 0x9, P2 ;  /* 0x000000090300780c */ /* 0x000fe80001741670 */
[----:B------:R-:W-:Y:S02]  /*8ed0*/  FSEL R22, R199, -INF , !P2 ;  /* 0xff800000c7167808 */ /* 0x000fe40005000000 */
[----:B------:R-:W-:Y:S04]  /*8ee0*/  ISETP.NE.AND P2, PT, R12, RZ, PT ;  /* 0x000000ff0c00720c */ /* 0x000fe80003f45270 */
[C---:B------:R-:W-:Y:S04]  /*8ef0*/  ISETP.GT.AND P2, PT, R2.reuse, 0x9, !P2 ;  /* 0x000000090200780c */ /* 0x040fe80005744270 */
[----:B------:R-:W-:Y:S04]  /*8f00*/  ISETP.LT.OR P2, PT, R3, 0xa, P2 ;  /* 0x0000000a0300780c */ /* 0x000fe80001741670 */
[----:B------:R-:W-:Y:S02]  /*8f10*/  FSEL R27, R197, -INF , !P2 ;  /* 0xff800000c51b7808 */ /* 0x000fe40005000000 */
[----:B------:R-:W-:Y:S04]  /*8f20*/  ISETP.NE.AND P2, PT, R11, RZ, PT ;  /* 0x000000ff0b00720c */ /* 0x000fe80003f45270 */
[----:B------:R-:W-:Y:S04]  /*8f30*/  ISETP.GT.AND P2, PT, R2, 0x10, !P2 ;  /* 0x000000100200780c */ /* 0x000fe80005744270 */
[C---:B------:R-:W-:Y:S04]  /*8f40*/  ISETP.LT.OR P2, PT, R3.reuse, 0x11, P2 ;  /* 0x000000110300780c */ /* 0x040fe80001741670 */
        /* <DEDUP_REMOVED lines=13> */
[C---:B------:R-:W-:Y:S04]  /*9020*/  ISETP.GT.AND P2, PT, R2.reuse, 0x20, !P1 ;  /* 0x000000200200780c */ /* 0x040fe80004f44270 */
[----:B------:R-:W-:Y:S04]  /*9030*/  ISETP.LT.OR P2, PT, R3, 0x21, P2 ;  /* 0x000000210300780c */ /* 0x000fe80001741670 */
[----:B------:R-:W-:Y:S02]  /*9040*/  FSEL R216, R31, -INF , !P2 ;  /* 0xff8000001fd87808 */ /* 0x000fe40005000000 */
[----:B------:R-:W-:Y:S04]  /*9050*/  ISETP.GT.AND P2, PT, R2, 0x21, !P6 ;  /* 0x000000210200780c */ /* 0x000fe80007744270 */
[C---:B------:R-:W-:Y:S04]  /*9060*/  ISETP.LT.OR P2, PT, R3.reuse, 0x22, P2 ;  /* 0x000000220300780c */ /* 0x040fe80001741670 */
[----:B------:R-:W-:Y:S02]  /*9070*/  FSEL R217, R30, -INF , !P2 ;  /* 0xff8000001ed97808 */ /* 0x000fe40005000000 */
[----:B------:R-:W-:Y:S04]  /*9080*/  ISETP.GT.AND P2, PT, R2, 0x28, !P5 ;  /* 0x000000280200780c */ /* 0x000fe80006f44270 */
[----:B------:R-:W-:Y:S04]  /*9090*/  ISETP.LT.OR P2, PT, R3, 0x29, P2 ;  /* 0x000000290300780c */ /* 0x000fe80001741670 */
[----:B------:R-:W-:Y:S02]  /*90a0*/  FSEL R244, R20, -INF , !P2 ;  /* 0xff80000014f47808 */ /* 0x000fe40005000000 */
[----:B------:R-:W-:Y:S04]  /*90b0*/  ISETP.NE.AND P2, PT, R15, RZ, PT ;  /* 0x000000ff0f00720c */ /* 0x000fe80003f45270 */
[----:B------:R-:W-:Y:S04]  /*90c0*/  ISETP.GT.AND P2, PT, R2, RZ, !P2 ;  /* 0x000000ff0200720c */ /* 0x000fe80005744270 */
[----:B------:R-:W-:Y:S04]  /*90d0*/  ISETP.LT.OR P2, PT, R3, 0x1, P2 ;  /* 0x000000010300780c */ /* 0x000fe80001741670 */
[----:B------:R-:W-:Y:S02]  /*90e0*/  FSEL R17, R210, -INF , !P2 ;  /* 0xff800000d2117808 */ /* 0x000fe40005000000 */
[----:B------:R-:W-:Y:S01]  /*90f0*/  ISETP.GT.AND P2, PT, R2, 0x29, !P0 ;  /* 0x000000290200780c */ /* 0x000fe20004744270 */
[--C-:B-1----:R-:W-:Y:S03]  /*9100*/  IMAD.IADD R2, R7, 0x1, R4.reuse ;  /* 0x0000000107027824 */ /* 0x102fe600078e0204 */
[----:B------:R-:W-:Y:S01]  /*9110*/  ISETP.LT.OR P2, PT, R3, 0x2a, P2 ;  /* 0x0000002a0300780c */ /* 0x000fe20001741670 */
[----:B------:R-:W-:Y:S03]  /*9120*/  IMAD.IADD R3, R6, 0x1, R4 ;  /* 0x0000000106037824 */ /* 0x000fe600078e0204 */
[----:B---3--:R-:W-:Y:S02]  /*9130*/  FSEL R246, R19, -INF , !P2 ;  /* 0xff80000013f67808 */ /* 0x008fe40005000000 */
        /* <DEDUP_REMOVED lines=17> */
.L_x_480:
[----:B------:R-:W-:Y:S04]  /*9250*/  MOV R16, c[0x0][0x32c] ;  /* 0x0000cb0000107a02 */ /* 0x000fe80000000f00 */
[----:B------:R-:W-:Y:S11]  /*9260*/  ISETP.NE.AND P2, PT, R16, 0x1, PT ;  /* 0x000000011000780c */ /* 0x000ff60003f45270 */
[----:B------:R-:W-:Y:S02]  /*9270*/  @!UPT UIADD3 URZ, URZ, URZ, URZ ;  /* 0x0000003f3f3ff290 */ /* 0x000fe4000fffe03f */
[----:B------:R-:W-:Y:S05]  /*9280*/  @P2 IMAD.HI.U32 R16, R4, c[0x0][0x330], RZ ;  /* 0x0000cc0004102a27 */ /* 0x000fea00078e00ff */
[----:B------:R-:W-:Y:S02]  /*9290*/  @P2 SHF.R.U32.HI R4, RZ, c[0x0][0x334], R16 ;  /* 0x0000cd00ff042a19 */ /* 0x000fe40000011610 */
.L_x_481:
[----:B------:R-:W-:Y:S05]  /*92a0*/  BSYNC B0 ;  /* 0x0000000000007941 */ /* 0x000fea0003800000 */
.L_x_479:
[----:B------:R-:W-:Y:S04]  /*92b0*/  IMAD.IADD R16, R0, 0x1, -R36 ;  /* 0x0000000100107824 */ /* 0x000fe800078e0a24 */
[----:B------:R-:W-:Y:S05]  /*92c0*/  IMAD R4, R4, c[0x0][0x32c], R16 ;  /* 0x0000cb0004047a24 */ /* 0x000fea00078e0210 */
[----:B------:R-:W-:Y:S02]  /*92d0*/  IADD3 R16, R4, c[0x0][0x32c], RZ ;  /* 0x0000cb0004107a10 */ /* 0x000fe40007ffe0ff */
[----:B------:R-:W-:Y:S02]  /*92e0*/  IMNMX R2, R2, R4, !PT ;  /* 0x0000000402027217 */ /* 0x000fe40007800200 */
[----:B------:R-:W-:Y:S02]  /*92f0*/  IMNMX R3, R3, R16, PT ;  /* 0x0000001003037217 */ /* 0x000fe40003800200 */
.L_x_478:
[----:B------:R-:W-:Y:S01]  /*9300*/  ISETP.NE.AND P2, PT, R14, RZ, PT ;  /* 0x000000ff0e00720c */ /* 0x000fe20003f45270 */
[----:B------:R-:W1:Y:S03]  /*9310*/  SHFL.IDX PT, R4, R5, 0x3, 0x1c1f ;  /* 0x007c1f0005047f89 */ /* 0x000e6600000e0000 */
[C---:B------:R-:W-:Y:S04]  /*9320*/  ISETP.GT.AND P2, PT, R2.reuse, 0x1, !P2 ;  /* 0x000000010200780c */ /* 0x040fe80005744270 */
[----:B------:R-:W-:Y:S04]  /*9330*/  ISETP.LT.OR P2, PT, R3, 0x2, P2 ;  /* 0x000000020300780c */ /* 0x000fe80001741670 */
[----:B------:R-:W-:Y:S02]  /*9340*/  FSEL R20, R211, -INF , !P2 ;  /* 0xff800000d3147808 */ /* 0x000fe40005000000 */
[----:B------:R-:W-:Y:S04]  /*9350*/  ISETP.NE.AND P2, PT, R13, RZ, PT ;  /* 0x000000ff0d00720c */ /* 0x000fe80003f45270 */
        /* <DEDUP_REMOVED lines=29> */
[C---:B------:R-:W-:Y:S04]  /*9530*/  ISETP.GT.AND P2, PT, R2.reuse, 0x28, !P5 ;  /* 0x000000280200780c */ /* 0x040fe80006f44270 */
[----:B------:R-:W-:Y:S04]  /*9540*/  ISETP.LT.OR P2, PT, R3, 0x29, P2 ;  /* 0x000000290300780c */ /* 0x000fe80001741670 */
[----:B------:R-:W-:Y:S02]  /*9550*/  FSEL R245, R29, -INF , !P2 ;  /* 0xff8000001df57808 */ /* 0x000fe40005000000 */
[----:B------:R-:W-:Y:S04]  /*9560*/  ISETP.NE.AND P2, PT, R15, RZ, PT ;  /* 0x000000ff0f00720c */ /* 0x000fe80003f45270 */
[C---:B------:R-:W-:Y:S04]  /*9570*/  ISETP.GT.AND P2, PT, R2.reuse, RZ, !P2 ;  /* 0x000000ff0200720c */ /* 0x040fe80005744270 */
[----:B------:R-:W-:Y:S04]  /*9580*/  ISETP.LT.OR P2, PT, R3, 0x1, P2 ;  /* 0x000000010300780c */ /* 0x000fe80001741670 */
[----:B------:R-:W-:Y:S02]  /*9590*/  FSEL R16, R215, -INF , !P2 ;  /* 0xff800000d7107808 */ /* 0x000fe40005000000 */
        /* <DEDUP_REMOVED lines=22> */
.L_x_484:
[----:B------:R-:W-:Y:S04]  /*9700*/  MOV R5, c[0x0][0x32c] ;  /* 0x0000cb0000057a02 */ /* 0x000fe80000000f00 */
[----:B------:R-:W-:Y:S11]  /*9710*/  ISETP.NE.AND P2, PT, R5, 0x1, PT ;  /* 0x000000010500780c */ /* 0x000ff60003f45270 */
[----:B------:R-:W-:Y:S02]  /*9720*/  @!UPT UIADD3 URZ, URZ, URZ, URZ ;  /* 0x0000003f3f3ff290 */ /* 0x000fe4000fffe03f */
[----:B------:R-:W-:Y:S05]  /*9730*/  @P2 IMAD.HI.U32 R5, R4, c[0x0][0x330], RZ ;  /* 0x0000cc0004052a27 */ /* 0x000fea00078e00ff */
[----:B------:R-:W-:Y:S02]  /*9740*/  @P2 SHF.R.U32.HI R4, RZ, c[0x0][0x334], R5 ;  /* 0x0000cd00ff042a19 */ /* 0x000fe40000011605 */
.L_x_485:
[----:B------:R-:W-:Y:S05]  /*9750*/  BSYNC B0 ;  /* 0x0000000000007941 */ /* 0x000fea0003800000 */
.L_x_483:
[----:B------:R-:W-:Y:S04]  /*9760*/  IMAD.IADD R0, R0, 0x1, -R36 ;  /* 0x0000000100007824 */ /* 0x000fe800078e0a24 */
[----:B------:R-:W-:Y:S05]  /*9770*/  IMAD R4, R4, c[0x0][0x32c], R0 ;  /* 0x0000cb0004047a24 */ /* 0x000fea00078e0200 */
[----:B------:R-:W-:Y:S02]  /*9780*/  IADD3 R0, R4, c[0x0][0x32c], RZ ;  /* 0x0000cb0004007a10 */ /* 0x000fe40007ffe0ff */
[----:B------:R-:W-:Y:S02]  /*9790*/  IMNMX R2, R2, R4, !PT ;  /* 0x0000000402027217 */ /* 0x000fe40007800200 */
[----:B------:R-:W-:Y:S02]  /*97a0*/  IMNMX R3, R3, R0, PT ;  /* 0x0000000003037217 */ /* 0x000fe40003800200 */
.L_x_482:
[----:B------:R-:W-:Y:S02]  /*97b0*/  FMNMX.FTZ R137, R18, R132, !PT ;  /* 0x0000008412897209 */ /* 0x000fe40007810000 */
[----:B------:R-:W-:Y:S02]  /*97c0*/  ISETP.NE.AND P2, PT, R15, RZ, PT ;  /* 0x000000ff0f00720c */ /* 0x000fe40003f45270 */
[----:B------:R-:W-:Y:S02]  /*97d0*/  FMNMX.FTZ R137, R23, R137, !PT ;  /* 0x0000008917897209 */ /* 0x000fe40007810000 */
[----:B------:R-:W-:Y:S02]  /*97e0*/  ISETP.GT.AND P2, PT, R2, RZ, !P2 ;  /* 0x000000ff0200720c */ /* 0x000fe40005744270 */
[----:B------:R-:W-:Y:S02]  /*97f0*/  FMNMX.FTZ R137, R25, R137, !PT ;  /* 0x0000008919897209 */ /* 0x000fe40007810000 */
[----:B------:R-:W-:Y:S02]  /*9800*/  ISETP.LT.OR P2, PT, R3, 0x1, P2 ;  /* 0x000000010300780c */ /* 0x000fe40001741670 */
[----:B------:R-:W-:Y:S02]  /*9810*/  FMNMX.FTZ R137, R24, R137, !PT ;  /* 0x0000008918897209 */ /* 0x000fe40007810000 */
[----:B------:R-:W-:Y:S02]  /*9820*/  FMNMX.FTZ R0, R17, R134, !PT ;  /* 0x0000008611007209 */ /* 0x000fe40007810000 */
[----:B------:R-:W-:Y:S02]  /*9830*/  FMNMX.FTZ R137, R196, R137, !PT ;  /* 0x00000089c4897209 */ /* 0x000fe40007810000 */
[----:B------:R-:W-:Y:S02]  /*9840*/  FSEL R5, R221, -INF , !P2 ;  /* 0xff800000dd057808 */ /* 0x000fe40005000000 */
[----:B------:R-:W-:Y:S02]  /*9850*/  FMNMX.FTZ R137, R198, R137, !PT ;  /* 0x00000089c6897209 */ /* 0x000fe40007810000 */
[----:B------:R-:W-:Y:S02]  /*9860*/  ISETP.NE.AND P2, PT, R14, RZ, PT ;  /* 0x000000ff0e00720c */ /* 0x000fe40003f45270 */
[----:B------:R-:W-:Y:S02]  /*9870*/  FMNMX.FTZ R137, R201, R137, !PT ;  /* 0x00000089c9897209 */ /* 0x000fe40007810000 */
[----:B------:R-:W-:Y:S02]  /*9880*/  FMNMX.FTZ R0, R21, R0, !PT ;  /* 0x0000000015007209 */ /* 0x000fe40007810000 */
[----:B------:R-:W-:Y:S02]  /*9890*/  FMNMX.FTZ R137, R204, R137, !PT ;  /* 0x00000089cc897209 */ /* 0x000fe40007810000 */
[----:B------:R-:W-:Y:S02]  /*98a0*/  ISETP.GT.AND P2, PT, R2, 0x1, !P2 ;  /* 0x000000010200780c */ /* 0x000fe40005744270 */
[----:B------:R-:W-:Y:S02]  /*98b0*/  FMNMX.FTZ R137, R218, R137, !PT ;  /* 0x00000089da897209 */ /* 0x000fe40007810000 */
[----:B------:R-:W-:Y:S02]  /*98c0*/  FMNMX.FTZ R0, R22, R0, !PT ;  /* 0x0000000016007209 */ /* 0x000fe40007810000 */
[----:B------:R-:W-:Y:S02]  /*98d0*/  FMNMX.FTZ R137, R222, R137, !PT ;  /* 0x00000089de897209 */ /* 0x000fe40007810000 */
[----:B------:R-:W-:Y:S02]  /*98e0*/  ISETP.LT.OR P2, PT, R3, 0x2, P2 ;  /* 0x000000020300780c */ /* 0x000fe40001741670 */
[----:B------:R-:W-:Y:S02]  /*98f0*/  FMNMX.FTZ R0, R27, R0, !PT ;  /* 0x000000001b007209 */ /* 0x000fe40007810000 */
[----:B------:R-:W-:Y:S02]  /*9900*/  FSEL R7, R220, -INF , !P2 ;  /* 0xff800000dc077808 */ /* 0x000fe40005000000 */
[----:B------:R-:W-:Y:S02]  /*9910*/  ISETP.NE.AND P2, PT, R13, RZ, PT ;  /* 0x000000ff0d00720c */ /* 0x000fe40003f45270 */
[----:B------:R-:W-:Y:S02]  /*9920*/  FMNMX.FTZ R137, R247, R137, !PT ;  /* 0x00000089f7897209 */ /* 0x000fe40007810000 */
[----:B------:R-:W-:Y:S02]  /*9930*/  FMNMX.FTZ R0, R197, R0, !PT ;  /* 0x00000000c5007209 */ /* 0x000fe40007810000 */
[----:B------:R-:W-:Y:S02]  /*9940*/  ISETP.GT.AND P2, PT, R2, 0x8, !P2 ;  /* 0x000000080200780c */ /* 0x000fe40005744270 */
[----:B------:R-:W-:Y:S02]  /*9950*/  FMNMX.FTZ R137, R248, R137, !PT ;  /* 0x00000089f8897209 */ /* 0x000fe40007810000 */
[----:B------:R-:W-:Y:S02]  /*9960*/  FMNMX.FTZ R0, R199, R0, !PT ;  /* 0x00000000c7007209 */ /* 0x000fe40007810000 */
[----:B------:R-:W-:Y:S01]  /*9970*/  ISETP.LT.OR P2, PT, R3, 0x9, P2 ;  /* 0x000000090300780c */ /* 0x000fe20001741670 */
[----:B------:R-:W1:Y:S01]  /*9980*/  SHFL.BFLY PT, R6, R137, 0x2, 0x1f ;  /* 0x0c401f0089067f89 */ /* 0x000e6200000e0000 */
[----:B------:R-:W-:Y:S02]  /*9990*/  FMNMX.FTZ R0, R202, R0, !PT ;  /* 0x00000000ca007209 */ /* 0x000fe40007810000 */
[----:B------:R-:W-:Y:S02]  /*99a0*/  FSEL R13, R214, -INF , !P2 ;  /* 0xff800000d60d7808 */ /* 0x000fe40005000000 */
[----:B------:R-:W-:Y:S02]  /*99b0*/  ISETP.NE.AND P2, PT, R12, RZ, PT ;  /* 0x000000ff0c00720c */ /* 0x000fe40003f45270 */
[----:B------:R-:W-:Y:S02]  /*99c0*/  FMNMX.FTZ R0, R205, R0, !PT ;  /* 0x00000000cd007209 */ /* 0x000fe40007810000 */
[----:B------:R-:W-:Y:S02]  /*99d0*/  ISETP.GT.AND P2, PT, R2, 0x9, !P2 ;  /* 0x000000090200780c */ /* 0x000fe40005744270 */
[----:B------:R-:W-:Y:S02]  /*99e0*/  FMNMX.FTZ R0, R216, R0, !PT ;  /* 0x00000000d8007209 */ /* 0x000fe40007810000 */
[----:B------:R-:W-:Y:S02]  /*99f0*/  ISETP.LT.OR P2, PT, R3, 0xa, P2 ;  /* 0x0000000a0300780c */ /* 0x000fe40001741670 */
[----:B------:R-:W-:Y:S02]  /*9a00*/  FMNMX.FTZ R0, R217, R0, !PT ;  /* 0x00000000d9007209 */ /* 0x000fe40007810000 */
[----:B------:R-:W-:Y:S02]  /*9a10*/  FSEL R12, R213, -INF , !P2 ;  /* 0xff800000d50c7808 */ /* 0x000fe40005000000 */
[----:B------:R-:W-:Y:S02]  /*9a20*/  ISETP.NE.AND P2, PT, R11, RZ, PT ;  /* 0x000000ff0b00720c */ /* 0x000fe40003f45270 */
[----:B------:R-:W-:Y:S02]  /*9a30*/  FMNMX.FTZ R0, R244, R0, !PT ;  /* 0x00000000f4007209 */ /* 0x000fe40007810000 */
[----:B------:R-:W-:Y:S02]  /*9a40*/  ISETP.GT.AND P2, PT, R2, 0x10, !P2 ;  /* 0x000000100200780c */ /* 0x000fe40005744270 */
[----:B------:R-:W-:Y:S02]  /*9a50*/  FMNMX.FTZ R0, R246, R0, !PT ;  /* 0x00000000f6007209 */ /* 0x000fe40007810000 */
[----:B------:R-:W-:Y:S02]  /*9a60*/  ISETP.LT.OR P2, PT, R3, 0x11, P2 ;  /* 0x000000110300780c */ /* 0x000fe40001741670 */
[----:B-1----:R-:W-:Y:S02]  /*9a70*/  FMNMX.FTZ R137, R137, R6, !PT ;  /* 0x0000000689897209 */ /* 0x002fe40007810000 */
[----:B------:R-:W1:Y:S01]  /*9a80*/  SHFL.BFLY PT, R6, R0, 0x2, 0x1f ;  /* 0x0c401f0000067f89 */ /* 0x000e6200000e0000 */
        /* <DEDUP_REMOVED lines=14> */
[----:B------:R-:W-:Y:S02]  /*9b70*/  FMNMX.FTZ R4, R200, R4, !PT ;  /* 0x00000004c8047209 */ /* 0x000fe40007810000 */
[----:B------:R-:W-:Y:S01]  /*9b80*/  FSEL R211, R143, -INF , !P2 ;  /* 0xff8000008fd37808 */ /* 0x000fe20005000000 */
[----:B------:R-:W1:Y:S01]  /*9b90*/  SHFL.BFLY PT, R136, R0, 0x1, 0x1f ;  /* 0x0c201f0000887f89 */ /* 0x000e6200000e0000 */
[----:B------:R-:W-:Y:S02]  /*9ba0*/  ISETP.NE.AND P2, PT, R8, RZ, PT ;  /* 0x000000ff0800720c */ /* 0x000fe40003f45270 */
[----:B------:R-:W-:Y:S02]  /*9bb0*/  FMNMX.FTZ R4, R209, R4, !PT ;  /* 0x00000004d1047209 */ /* 0x000fe40007810000 */
[----:B------:R-:W-:Y:S02]  /*9bc0*/  FMNMX.FTZ R6, R5, R139, !PT ;  /* 0x0000008b05067209 */ /* 0x000fe40007810000 */
[----:B------:R-:W-:Y:S01]  /*9bd0*/  FMNMX.FTZ R4, R210, R4, !PT ;  /* 0x00000004d2047209 */ /* 0x000fe20007810000 */
[----:B------:R-:W2:Y:S01]  /*9be0*/  SHFL.BFLY PT, R8, R137, 0x1, 0x1f ;  /* 0x0c201f0089087f89 */ /* 0x000ea200000e0000 */
[----:B------:R-:W-:Y:S02]  /*9bf0*/  FMNMX.FTZ R6, R7, R6, !PT ;  /* 0x0000000607067209 */ /* 0x000fe40007810000 */
[----:B------:R-:W-:Y:S02]  /*9c00*/  FMNMX.FTZ R4, R219, R4, !PT ;  /* 0x00000004db047209 */ /* 0x000fe40007810000 */
[----:B------:R-:W-:Y:S02]  /*9c10*/  FMNMX.FTZ R6, R13, R6, !PT ;  /* 0x000000060d067209 */ /* 0x000fe40007810000 */
[----:B------:R-:W-:Y:S02]  /*9c20*/  FMNMX.FTZ R4, R223, R4, !PT ;  /* 0x00000004df047209 */ /* 0x000fe40007810000 */
[----:B------:R-:W-:Y:S02]  /*9c30*/  ISETP.GT.AND P2, PT, R2, 0x19, !P2 ;  /* 0x000000190200780c */ /* 0x000fe40005744270 */
[----:B------:R-:W-:Y:S02]  /*9c40*/  FMNMX.FTZ R4, R245, R4, !PT ;  /* 0x00000004f5047209 */ /* 0x000fe40007810000 */
[----:B------:R-:W-:Y:S02]  /*9c50*/  ISETP.LT.OR P2, PT, R3, 0x1a, P2 ;  /* 0x0000001a0300780c */ /* 0x000fe40001741670 */
[----:B------:R-:W-:Y:S02]  /*9c60*/  FMNMX.FTZ R4, R215, R4, !PT ;  /* 0x00000004d7047209 */ /* 0x000fe40007810000 */
[----:B-1----:R-:W-:Y:S02]  /*9c70*/  FMNMX.FTZ R136, R0, R136, !PT ;  /* 0x0000008800887209 */ /* 0x002fe40007810000 */
[----:B------:R-:W-:Y:S02]  /*9c80*/  FMNMX.FTZ R0, R12, R6, !PT ;  /* 0x000000060c007209 */ /* 0x000fe40007810000 */
[----:B------:R-:W-:Y:S01]  /*9c90*/  ISETP.GT.AND P1, PT, R2, 0x20, !P1 ;  /* 0x000000200200780c */ /* 0x000fe20004f24270 */
[----:B------:R-:W-:Y:S01]  /*9ca0*/  FMUL.FTZ R142, R136, c[0x0][0x2d0] ;  /* 0x0000b400888e7a20 */ /* 0x000fe20000410000 */
[----:B------:R-:W-:Y:S02]  /*9cb0*/  FMNMX.FTZ R0, R207, R0, !PT ;  /* 0x00000000cf007209 */ /* 0x000fe40007810000 */
[----:B--2---:R-:W-:Y:S02]  /*9cc0*/  FMNMX.FTZ R137, R137, R8, !PT ;  /* 0x0000000889897209 */ /* 0x004fe40007810000 */
[----:B------:R-:W1:Y:S01]  /*9cd0*/  SHFL.BFLY PT, R8, R4, 0x2, 0x1f ;  /* 0x0c401f0004087f89 */ /* 0x000e6200000e0000 */
[----:B------:R-:W-:Y:S02]  /*9ce0*/  FMNMX.FTZ R0, R208, R0, !PT ;  /* 0x00000000d0007209 */ /* 0x000fe40007810000 */
[----:B------:R-:W-:Y:S01]  /*9cf0*/  FSEL R206, R212, -INF , !P2 ;  /* 0xff800000d4ce7808 */ /* 0x000fe20005000000 */
[----:B------:R-:W-:Y:S01]  /*9d00*/  FMUL.FTZ R141, R137, c[0x0][0x2d0] ;  /* 0x0000b400898d7a20 */ /* 0x000fe20000410000 */
[----:B------:R-:W-:Y:S02]  /*9d10*/  ISETP.GT.AND P6, PT, R2, 0x21, !P6 ;  /* 0x000000210200780c */ /* 0x000fe400077c4270 */
[----:B------:R-:W-:Y:S02]  /*9d20*/  FMNMX.FTZ R0, R211, R0, !PT ;  /* 0x00000000d3007209 */ /* 0x000fe40007810000 */
[C---:B------:R-:W-:Y:S02]  /*9d30*/  ISETP.LT.OR P1, PT, R3.reuse, 0x21, P1 ;  /* 0x000000210300780c */ /* 0x040fe40000f21670 */
[----:B------:R-:W-:Y:S02]  /*9d40*/  ISETP.LT.OR P6, PT, R3, 0x22, P6 ;  /* 0x000000220300780c */ /* 0x000fe400037c1670 */
[----:B------:R-:W-:Y:S02]  /*9d50*/  FSEL R214, R42, -INF , !P1 ;  /* 0xff8000002ad67808 */ /* 0x000fe40004800000 */
[----:B------:R-:W-:Y:S02]  /*9d60*/  FMNMX.FTZ R0, R206, R0, !PT ;  /* 0x00000000ce007209 */ /* 0x000fe40007810000 */
[----:B------:R-:W-:Y:S02]  /*9d70*/  ISETP.GT.AND P5, PT, R2, 0x28, !P5 ;  /* 0x000000280200780c */ /* 0x000fe40006fa4270 */
[----:B------:R-:W-:Y:S02]  /*9d80*/  FSEL R212, R43, -INF , !P6 ;  /* 0xff8000002bd47808 */ /* 0x000fe40007000000 */
[----:B------:R-:W-:Y:S02]  /*9d90*/  FMNMX.FTZ R0, R214, R0, !PT ;  /* 0x00000000d6007209 */ /* 0x000fe40007810000 */
[C---:B------:R-:W-:Y:S02]  /*9da0*/  ISETP.LT.OR P5, PT, R3.reuse, 0x29, P5 ;  /* 0x000000290300780c */ /* 0x040fe40002fa1670 */
[----:B------:R-:W-:Y:S02]  /*9db0*/  ISETP.GT.AND P0, PT, R2, 0x29, !P0 ;  /* 0x000000290200780c */ /* 0x000fe40004704270 */
[----:B------:R-:W-:Y:S02]  /*9dc0*/  FMNMX.FTZ R0, R212, R0, !PT ;  /* 0x00000000d4007209 */ /* 0x000fe40007810000 */
[----:B-1----:R-:W-:Y:S02]  /*9dd0*/  FMNMX.FTZ R4, R4, R8, !PT ;  /* 0x0000000804047209 */ /* 0x002fe40007810000 */
[----:B------:R-:W-:Y:S02]  /*9de0*/  FSETP.NEU.FTZ.AND P1, PT, R136, -INF , PT ;  /* 0xff8000008800780b */ /* 0x000fe40003f3d000 */
[----:B------:R-:W-:Y:S01]  /*9df0*/  FSEL R213, R46, -INF , !P5 ;  /* 0xff8000002ed57808 */ /* 0x000fe20006800000 */
[----:B------:R-:W1:Y:S01]  /*9e00*/  SHFL.BFLY PT, R135, R4, 0x1, 0x1f ;  /* 0x0c201f0004877f89 */ /* 0x000e6200000e0000 */
[----:B------:R-:W-:Y:S02]  /*9e10*/  ISETP.LT.OR P0, PT, R3, 0x2a, P0 ;  /* 0x0000002a0300780c */ /* 0x000fe40000701670 */
[----:B------:R-:W-:Y:S02]  /*9e20*/  FSEL R142, R142, RZ, P1 ;  /* 0x000000ff8e8e7208 */ /* 0x000fe40000800000 */
[----:B------:R-:W-:Y:S02]  /*9e30*/  FSEL R140, R47, -INF , !P0 ;  /* 0xff8000002f8c7808 */ /* 0x000fe40004000000 */
[----:B------:R-:W-:Y:S01]  /*9e40*/  FMNMX.FTZ R0, R213, R0, !PT ;  /* 0x00000000d5007209 */ /* 0x000fe20007810000 */
[--C-:B------:R-:W-:Y:S01]  /*9e50*/  FFMA.FTZ R3, R27, c[0x0][0x2d0], -R142.reuse ;  /* 0x0000b4001b037a23 */ /* 0x100fe2000001088e */
[----:B------:R-:W-:Y:S01]  /*9e60*/  FSETP.NEU.FTZ.AND P2, PT, R137, -INF , PT ;  /* 0xff8000008900780b */ /* 0x000fe20003f5d000 */
[--C-:B------:R-:W-:Y:S01]  /*9e70*/  FFMA.FTZ R22, R22, c[0x0][0x2d0], -R142.reuse ;  /* 0x0000b40016167a23 */ /* 0x100fe2000001088e */
[----:B------:R-:W-:Y:S01]  /*9e80*/  FMNMX.FTZ R0, R140, R0, !PT ;  /* 0x000000008c007209 */ /* 0x000fe20007810000 */
[----:B------:R2:W-:Y:S01]  /*9e90*/  MUFU.EX2 R49, R3 ;  /* 0x0000000300317308 */ /* 0x0005e20000000800 */
[----:B------:R-:W-:Y:S01]  /*9ea0*/  FSEL R141, R141, RZ, P2 ;  /* 0x000000ff8d8d7208 */ /* 0x000fe20001000000 */
[--C-:B------:R-:W-:Y:S02]  /*9eb0*/  FFMA.FTZ R17, R17, c[0x0][0x2d0], -R142.reuse ;  /* 0x0000b40011117a23 */ /* 0x100fe4000001088e */
[----:B------:R-:W2:Y:S01]  /*9ec0*/  SHFL.BFLY PT, R2, R0, 0x2, 0x1f ;  /* 0x0c401f0000027f89 */ /* 0x000ea200000e0000 */
[----:B------:R-:W-:Y:S02]  /*9ed0*/  FFMA.FTZ R21, R21, c[0x0][0x2d0], -R142 ;  /* 0x0000b40015157a23 */ /* 0x000fe4000001088e */
[--C-:B------:R-:W-:Y:S02]  /*9ee0*/  FFMA.FTZ R18, R18, c[0x0][0x2d0], -R141.reuse ;  /* 0x0000b40012127a23 */ /* 0x100fe4000001088d */
[--C-:B------:R-:W-:Y:S01]  /*9ef0*/  FFMA.FTZ R24, R24, c[0x0][0x2d0], -R141.reuse ;  /* 0x0000b40018187a23 */ /* 0x100fe2000001088d */
[----:B------:R-:W3:Y:S01]  /*9f00*/  MUFU.EX2 R29, R22 ;  /* 0x00000016001d7308 */ /* 0x000ee20000000800 */
[--C-:B------:R-:W-:Y:S01]  /*9f10*/  FFMA.FTZ R25, R25, c[0x0][0x2d0], -R141.reuse ;  /* 0x0000b40019197a23 */ /* 0x100fe2000001088d */
[----:B-1----:R-:W-:Y:S01]  /*9f20*/  FMNMX.FTZ R135, R4, R135, !PT ;  /* 0x0000008704877209 */ /* 0x002fe20007810000 */
[----:B------:R-:W-:Y:S03]  /*9f30*/  FFMA.FTZ R23, R23, c[0x0][0x2d0], -R141 ;  /* 0x0000b40017177a23 */ /* 0x000fe6000001088d */
[C---:B------:R-:W-:Y:S01]  /*9f40*/  FSETP.NEU.FTZ.AND P0, PT, R135.reuse, -INF , PT ;  /* 0xff8000008700780b */ /* 0x040fe20003f1d000 */
[----:B------:R-:W-:Y:S03]  /*9f50*/  FMUL.FTZ R143, R135, c[0x0][0x2d0] ;  /* 0x0000b400878f7a20 */ /* 0x000fe60000410000 */
[----:B------:R-:W-:Y:S02]  /*9f60*/  MUFU.EX2 R33, R18 ;  /* 0x0000001200217308 */ /* 0x000fe40000000800 */
[----:B------:R-:W-:Y:S05]  /*9f70*/  FSEL R143, R143, RZ, P0 ;  /* 0x000000ff8f8f7208 */ /* 0x000fea0000000000 */
[--C-:B------:R-:W-:Y:S01]  /*9f80*/  FFMA.FTZ R19, R19, c[0x0][0x2d0], -R143.reuse ;  /* 0x0000b40013137a23 */ /* 0x100fe2000001088f */
[----:B--2---:R-:W-:Y:S01]  /*9f90*/  FMNMX.FTZ R3, R0, R2, !PT ;  /* 0x0000000200037209 */ /* 0x004fe20007810000 */
[--C-:B------:R-:W-:Y:S01]  /*9fa0*/  FFMA.FTZ R2, R26, c[0x0][0x2d0], -R143.reuse ;  /* 0x0000b4001a027a23 */ /* 0x100fe2000001088f */
[----:B------:R-:W-:Y:S01]  /*9fb0*/  FSEL R0, R137, RZ, P2 ;  /* 0x000000ff89007208 */ /* 0x000fe20001000000 */
[----:B------:R-:W-:Y:S01]  /*9fc0*/  MUFU.EX2 R28, R19 ;  /* 0x00000013001c7308 */ /* 0x000fe20000000800 */
[--C-:B------:R-:W-:Y:S01]  /*9fd0*/  FFMA.FTZ R20, R20, c[0x0][0x2d0], -R143.reuse ;  /* 0x0000b40014147a23 */ /* 0x100fe2000001088f */
[----:B------:R-:W1:Y:S01]  /*9fe0*/  SHFL.BFLY PT, R4, R3, 0x1, 0x1f ;  /* 0x0c201f0003047f89 */ /* 0x000e6200000e0000 */
[----:B---3--:R-:W-:Y:S01]  /*9ff0*/  F2FP.BF16.PACK_AB R195, R49, R29 ;  /* 0x0000001d31c3723e */ /* 0x008fe200000010ff */
[----:B------:R-:W-:Y:S02]  /*a000*/  FADD.FTZ R0, -R0, R132 ;  /* 0x0000008400007221 */ /* 0x000fe40000010100 */
[----:B------:R-:W-:Y:S02]  /*a010*/  FFMA.FTZ R16, R16, c[0x0][0x2d0], -R143 ;  /* 0x0000b40010107a23 */ /* 0x000fe4000001088f */
[----:B------:R-:W-:Y:S02]  /*a020*/  FMUL.FTZ R0, R0, c[0x0][0x2d0] ;  /* 0x0000b40000007a20 */ /* 0x000fe40000410000 */
[----:B------:R2:W-:Y:S10]  /*a030*/  MUFU.EX2 R40, R2 ;  /* 0x0000000200287308 */ /* 0x0005f40000000800 */
[----:B------:R3:W4:Y:S01]  /*a040*/  MUFU.EX2 R133, R0 ;  /* 0x0000000000857308 */ /* 0x0007220000000800 */
[----:B-1----:R-:W-:Y:S09]  /*a050*/  FMNMX.FTZ R3, R3, R4, !PT ;  /* 0x0000000403037209 */ /* 0x002ff20007810000 */
[----:B------:R-:W-:Y:S01]  /*a060*/  MUFU.EX2 R36, R24 ;  /* 0x0000001800247308 */ /* 0x000fe20000000800 */
[----:B--2---:R-:W-:Y:S05]  /*a070*/  FSEL R2, R136, RZ, P1 ;  /* 0x000000ff88027208 */ /* 0x004fea0000800000 */
[----:B------:R-:W-:Y:S04]  /*a080*/  FADD.FTZ R2, -R2, R134 ;  /* 0x0000008602027221 */ /* 0x000fe80000010100 */
[----:B------:R-:W-:Y:S01]  /*a090*/  MUFU.EX2 R30, R25 ;  /* 0x00000019001e7308 */ /* 0x000fe20000000800 */
[----:B------:R-:W-:Y:S02]  /*a0a0*/  FMUL.FTZ R134, R3, c[0x0][0x2d0] ;  /* 0x0000b40003867a20 */ /* 0x000fe40000410000 */
[----:B------:R-:W-:Y:S01]  /*a0b0*/  FMUL.FTZ R2, R2, c[0x0][0x2d0] ;  /* 0x0000b40002027a20 */ /* 0x000fe20000410000 */
[----:B---3--:R-:W-:Y:S01]  /*a0c0*/  FSEL R0, R135, RZ, P0 ;  /* 0x000000ff87007208 */ /* 0x008fe20000000000 */
[----:B----4-:R-:W-:Y:S01]  /*a0d0*/  FMUL.FTZ R52, R133, R52 ;  /* 0x0000003485347220 */ /* 0x010fe20000410000 */
[----:B------:R-:W-:Y:S01]  /*a0e0*/  FSETP.NEU.FTZ.AND P0, PT, R3, -INF , PT ;  /* 0xff8000000300780b */ /* 0x000fe20003f1d000 */
[----:B------:R-:W-:Y:S02]  /*a0f0*/  FMUL.FTZ R53, R133, R53 ;  /* 0x0000003585357220 */ /* 0x000fe40000410000 */
[----:B------:R-:W-:Y:S01]  /*a100*/  FADD.FTZ R0, -R0, R138 ;  /* 0x0000008a00007221 */ /* 0x000fe20000010100 */
[----:B------:R-:W1:Y:S01]  /*a110*/  MUFU.EX2 R132, R2 ;  /* 0x0000000200847308 */ /* 0x000e620000000800 */
[----:B------:R-:W-:Y:S01]  /*a120*/  FSEL R134, R134, RZ, P0 ;  /* 0x000000ff86867208 */ /* 0x000fe20000000000 */
[----:B------:R-:W-:Y:S02]  /*a130*/  FFMA.FTZ R138, R196, c[0x0][0x2d0], -R141 ;  /* 0x0000b400c48a7a23 */ /* 0x000fe4000001088d */
[----:B------:R-:W-:Y:S02]  /*a140*/  FMUL.FTZ R0, R0, c[0x0][0x2d0] ;  /* 0x0000b40000007a20 */ /* 0x000fe40000410000 */
[--C-:B------:R-:W-:Y:S02]  /*a150*/  FFMA.FTZ R4, R12, c[0x0][0x2d0], -R134.reuse ;  /* 0x0000b4000c047a23 */ /* 0x100fe40000010886 */
[--C-:B------:R-:W-:Y:S02]  /*a160*/  FFMA.FTZ R5, R5, c[0x0][0x2d0], -R134.reuse ;  /* 0x0000b40005057a23 */ /* 0x100fe40000010886 */
[----:B------:R2:W3:Y:S01]  /*a170*/  MUFU.EX2 R2, R0 ;  /* 0x0000000000027308 */ /* 0x0004e20000000800 */
[C---:B------:R-:W-:Y:S02]  /*a180*/  FMUL.FTZ R64, R133.reuse, R64 ;  /* 0x0000004085407220 */ /* 0x040fe40000410000 */
[C---:B------:R-:W-:Y:S02]  /*a190*/  FMUL.FTZ R65, R133.reuse, R65 ;  /* 0x0000004185417220 */ /* 0x040fe40000410000 */
[C---:B------:R-:W-:Y:S02]  /*a1a0*/  FMUL.FTZ R68, R133.reuse, R68 ;  /* 0x0000004485447220 */ /* 0x040fe40000410000 */
[C---:B------:R-:W-:Y:S02]  /*a1b0*/  FMUL.FTZ R69, R133.reuse, R69 ;  /* 0x0000004585457220 */ /* 0x040fe40000410000 */
[C---:B------:R-:W-:Y:S01]  /*a1c0*/  FMUL.FTZ R80, R133.reuse, R80 ;  /* 0x0000005085507220 */ /* 0x040fe20000410000 */
[----:B------:R-:W4:Y:S01]  /*a1d0*/  MUFU.EX2 R45, R4 ;  /* 0x00000004002d7308 */ /* 0x000f220000000800 */
[C---:B------:R-:W-:Y:S02]  /*a1e0*/  FMUL.FTZ R81, R133.reuse, R81 ;  /* 0x0000005185517220 */ /* 0x040fe40000410000 */
[----:B------:R-:W-:Y:S02]  /*a1f0*/  FMUL.FTZ R84, R133, R84 ;  /* 0x0000005485547220 */ /* 0x000fe40000410000 */
[C---:B-1----:R-:W-:Y:S02]  /*a200*/  FMUL.FTZ R19, R132.reuse, R159 ;  /* 0x0000009f84137220 */ /* 0x042fe40000410000 */
[C---:B------:R-:W-:Y:S02]  /*a210*/  FMUL.FTZ R18, R132.reuse, R158 ;  /* 0x0000009e84127220 */ /* 0x040fe40000410000 */
[----:B------:R-:W-:Y:S01]  /*a220*/  FMUL.FTZ R6, R132, R146 ;  /* 0x0000009284067220 */ /* 0x000fe20000410000 */
[----:B------:R-:W-:Y:S01]  /*a230*/  F2FP.BF16.PACK_AB R146, R40, R28 ;  /* 0x0000001c2892723e */ /* 0x000fe200000010ff */
[----:B------:R-:W1:Y:S01]  /*a240*/  MUFU.EX2 R34, R17 ;  /* 0x0000001100227308 */ /* 0x000e620000000800 */
[C---:B------:R-:W-:Y:S02]  /*a250*/  FMUL.FTZ R51, R132.reuse, R191 ;  /* 0x000000bf84337220 */ /* 0x040fe40000410000 */
[--C-:B--2---:R-:W-:Y:S02]  /*a260*/  FFMA.FTZ R0, R7, c[0x0][0x2d0], -R134.reuse ;  /* 0x0000b40007007a23 */ /* 0x104fe40000010886 */
[----:B------:R-:W-:Y:S02]  /*a270*/  FMUL.FTZ R7, R132, R147 ;  /* 0x0000009384077220 */ /* 0x000fe40000410000 */
[C---:B---3--:R-:W-:Y:S02]  /*a280*/  FMUL.FTZ R8, R2.reuse, R148 ;  /* 0x0000009402087220 */ /* 0x048fe40000410000 */
[C---:B------:R-:W-:Y:S01]  /*a290*/  FMUL.FTZ R9, R2.reuse, R149 ;  /* 0x0000009502097220 */ /* 0x040fe20000410000 */
[----:B------:R2:W-:Y:S01]  /*a2a0*/  MUFU.EX2 R50, R0 ;  /* 0x0000000000327308 */ /* 0x0005e20000000800 */
[C---:B------:R-:W-:Y:S01]  /*a2b0*/  FMUL.FTZ R12, R2.reuse, R152 ;  /* 0x00000098020c7220 */ /* 0x040fe20000410000 */
[----:B----4-:R-:W-:Y:S01]  /*a2c0*/  MOV R159, R45 ;  /* 0x0000002d009f7202 */ /* 0x010fe20000000f00 */
[C---:B------:R-:W-:Y:S02]  /*a2d0*/  FMUL.FTZ R4, R133.reuse, R144 ;  /* 0x0000009085047220 */ /* 0x040fe40000410000 */
[C---:B------:R-:W-:Y:S02]  /*a2e0*/  FMUL.FTZ R24, R2.reuse, R164 ;  /* 0x000000a402187220 */ /* 0x040fe40000410000 */
[----:B------:R-:W-:Y:S01]  /*a2f0*/  FMUL.FTZ R25, R2, R165 ;  /* 0x000000a502197220 */ /* 0x000fe20000410000 */
[----:B------:R-:W-:Y:S02]  /*a300*/  MOV R165, R33 ;  /* 0x0000002100a57202 */ /* 0x000fe40000000f00 */
[----:B------:R-:W3:Y:S01]  /*a310*/  MUFU.EX2 R31, R21 ;  /* 0x00000015001f7308 */ /* 0x000ee20000000800 */
[C---:B------:R-:W-:Y:S02]  /*a320*/  FMUL.FTZ R54, R132.reuse, R54 ;  /* 0x0000003684367220 */ /* 0x040fe40000410000 */
[----:B------:R-:W-:Y:S01]  /*a330*/  FMUL.FTZ R55, R132, R55 ;  /* 0x0000003784377220 */ /* 0x000fe20000410000 */
[----:B-1----:R-:W-:Y:S01]  /*a340*/  MOV R164, R34 ;  /* 0x0000002200a47202 */ /* 0x002fe20000000f00 */
[C---:B------:R-:W-:Y:S01]  /*a350*/  FMUL.FTZ R17, R133.reuse, R157 ;  /* 0x0000009d85117220 */ /* 0x040fe20000410000 */
[----:B------:R-:W-:Y:S01]  /*a360*/  MOV R157, R49 ;  /* 0x00000031009d7202 */ /* 0x000fe20000000f00 */
[----:B------:R-:W-:Y:S02]  /*a370*/  FMUL.FTZ R49, R133, R189 ;  /* 0x000000bd85317220 */ /* 0x000fe40000410000 */
[C---:B------:R-:W-:Y:S01]  /*a380*/  FMUL.FTZ R56, R2.reuse, R56 ;  /* 0x0000003802387220 */ /* 0x040fe20000410000 */
[----:B------:R-:W-:Y:S01]  /*a390*/  MUFU.EX2 R32, R20 ;  /* 0x0000001400207308 */ /* 0x000fe20000000800 */
[C---:B------:R-:W-:Y:S02]  /*a3a0*/  FMUL.FTZ R57, R2.reuse, R57 ;  /* 0x0000003902397220 */ /* 0x040fe40000410000 */
[C---:B------:R-:W-:Y:S02]  /*a3b0*/  FMUL.FTZ R60, R2.reuse, R60 ;  /* 0x0000003c023c7220 */ /* 0x040fe40000410000 */
[----:B--2---:R-:W-:Y:S02]  /*a3c0*/  FFMA.FTZ R0, R13, c[0x0][0x2d0], -R134 ;  /* 0x0000b4000d007a23 */ /* 0x004fe40000010886 */
[C---:B------:R-:W-:Y:S02]  /*a3d0*/  FMUL.FTZ R13, R2.reuse, R153 ;  /* 0x00000099020d7220 */ /* 0x040fe40000410000 */
[----:B------:R-:W-:Y:S01]  /*a3e0*/  FMUL.FTZ R61, R2, R61 ;  /* 0x0000003d023d7220 */ /* 0x000fe20000410000 */
[----:B------:R1:W2:Y:S01]  /*a3f0*/  MUFU.EX2 R48, R0 ;  /* 0x0000000000307308 */ /* 0x0002a20000000800 */
[C---:B------:R-:W-:Y:S02]  /*a400*/  FMUL.FTZ R66, R132.reuse, R66 ;  /* 0x0000004284427220 */ /* 0x040fe40000410000 */
[C---:B------:R-:W-:Y:S01]  /*a410*/  FMUL.FTZ R67, R132.reuse, R67 ;  /* 0x0000004384437220 */ /* 0x040fe20000410000 */
[----:B---3--:R-:W-:Y:S01]  /*a420*/  F2FP.BF16.PACK_AB R193, R31, R34 ;  /* 0x000000221fc1723e */ /* 0x008fe200000010ff */
[C---:B------:R-:W-:Y:S02]  /*a430*/  FMUL.FTZ R34, R132.reuse, R174 ;  /* 0x000000ae84227220 */ /* 0x040fe40000410000 */
[C---:B------:R-:W-:Y:S02]  /*a440*/  FMUL.FTZ R70, R132.reuse, R70 ;  /* 0x0000004684467220 */ /* 0x040fe40000410000 */
[----:B------:R-:W-:Y:S01]  /*a450*/  FMUL.FTZ R71, R132, R71 ;  /* 0x0000004784477220 */ /* 0x000fe20000410000 */
[----:B------:R-:W3:Y:S01]  /*a460*/  MUFU.EX2 R44, R16 ;  /* 0x00000010002c7308 */ /* 0x000ee20000000800 */
[C---:B------:R-:W-:Y:S02]  /*a470*/  FMUL.FTZ R72, R2.reuse, R72 ;  /* 0x0000004802487220 */ /* 0x040fe40000410000 */
[C---:B------:R-:W-:Y:S02]  /*a480*/  FMUL.FTZ R73, R2.reuse, R73 ;  /* 0x0000004902497220 */ /* 0x040fe40000410000 */
[C---:B------:R-:W-:Y:S02]  /*a490*/  FMUL.FTZ R76, R2.reuse, R76 ;  /* 0x0000004c024c7220 */ /* 0x040fe40000410000 */
[----:B------:R-:W-:Y:S02]  /*a4a0*/  FMUL.FTZ R77, R2, R77 ;  /* 0x0000004d024d7220 */ /* 0x000fe40000410000 */
[C---:B------:R-:W-:Y:S01]  /*a4b0*/  FMUL.FTZ R82, R132.reuse, R82 ;  /* 0x0000005284527220 */ /* 0x040fe20000410000 */
[----:B------:R4:W5:Y:S01]  /*a4c0*/  MUFU.EX2 R41, R23 ;  /* 0x0000001700297308 */ /* 0x0009620000000800 */
[C---:B------:R-:W-:Y:S02]  /*a4d0*/  FMUL.FTZ R83, R132.reuse, R83 ;  /* 0x0000005384537220 */ /* 0x040fe40000410000 */
[----:B------:R-:W-:Y:S01]  /*a4e0*/  FMUL.FTZ R85, R133, R85 ;  /* 0x0000005585557220 */ /* 0x000fe20000410000 */
[----:B-1----:R-:W-:Y:S01]  /*a4f0*/  FSEL R0, R3, RZ, P0 ;  /* 0x000000ff03007208 */ /* 0x002fe20000000000 */
[----:B------:R-:W-:Y:S01]  /*a500*/  FMUL.FTZ R86, R132, R86 ;  /* 0x0000005684567220 */ /* 0x000fe20000410000 */
[-C--:B--2---:R-:W-:Y:S01]  /*a510*/  F2FP.BF16.PACK_AB R147, R45, R48.reuse ;  /* 0x000000302d93723e */ /* 0x084fe200000010ff */
[----:B------:R-:W-:Y:S01]  /*a520*/  FMUL.FTZ R45, R2, R185 ;  /* 0x000000b9022d7220 */ /* 0x000fe20000410000 */
[----:B------:R-:W-:Y:S01]  /*a530*/  MOV R158, R48 ;  /* 0x00000030009e7202 */ /* 0x000fe20000000f00 */
[----:B------:R-:W-:Y:S01]  /*a540*/  FADD.FTZ R0, -R0, R139 ;  /* 0x0000008b00007221 */ /* 0x000fe20000010100 */
[----:B------:R-:W-:Y:S01]  /*a550*/  MOV R139, R36 ;  /* 0x00000024008b7202 */ /* 0x000fe20000000f00 */
[----:B------:R-:W-:Y:S01]  /*a560*/  FMUL.FTZ R48, R133, R188 ;  /* 0x000000bc85307220 */ /* 0x000fe20000410000 */
[----:B------:R1:W2:Y:S01]  /*a570*/  MUFU.EX2 R35, R5 ;  /* 0x0000000500237308 */ /* 0x0002a20000000800 */
[----:B------:R-:W-:Y:S01]  /*a580*/  FMUL.FTZ R0, R0, c[0x0][0x2d0] ;  /* 0x0000b40000007a20 */ /* 0x000fe20000410000 */
[----:B------:R-:W-:Y:S01]  /*a590*/  F2FP.BF16.PACK_AB R194, R139, R30 ;  /* 0x0000001e8bc2723e */ /* 0x000fe200000010ff */
[----:B------:R-:W-:Y:S01]  /*a5a0*/  LDSM.16.MT88.4 R36, [R226+0x100] ;  /* 0x00010000e224783b */ /* 0x000fe20000004200 */
[----:B---3--:R-:W-:Y:S01]  /*a5b0*/  F2FP.BF16.PACK_AB R144, R32, R44 ;  /* 0x0000002c2090723e */ /* 0x008fe200000010ff */
[----:B------:R-:W-:Y:S01]  /*a5c0*/  FMUL.FTZ R16, R133, R156 ;  /* 0x0000009c85107220 */ /* 0x000fe20000410000 */
[----:B------:R-:W-:Y:S01]  /*a5d0*/  MOV R156, R50 ;  /* 0x00000032009c7202 */ /* 0x000fe20000000f00 */
[----:B------:R-:W-:Y:S01]  /*a5e0*/  FMUL.FTZ R87, R132, R87 ;  /* 0x0000005784577220 */ /* 0x000fe20000410000 */
[----:B------:R-:W-:Y:S01]  /*a5f0*/  ISETP.GT.AND P0, PT, R242, UR4, PT ;  /* 0x00000004f2007c0c */ /* 0x000fe2000bf04270 */
[C---:B------:R-:W-:Y:S01]  /*a600*/  FMUL.FTZ R88, R2.reuse, R88 ;  /* 0x0000005802587220 */ /* 0x040fe20000410000 */
[----:B------:R-:W3:Y:S01]  /*a610*/  MUFU.EX2 R0, R0 ;  /* 0x0000000000007308 */ /* 0x000ee20000000800 */
[----:B------:R-:W-:Y:S01]  /*a620*/  FMUL.FTZ R89, R2, R89 ;  /* 0x0000005902597220 */ /* 0x000fe20000410000 */
[----:B----4-:R-:W4:Y:S01]  /*a630*/  LDSM.16.MT88.4 R20, [R225+0x100] ;  /* 0x00010000e114783b */ /* 0x010f220000004200 */
[----:B-----5:R-:W-:Y:S01]  /*a640*/  F2FP.BF16.PACK_AB R192, R41, R33 ;  /* 0x0000002129c0723e */ /* 0x020fe200000010ff */
[C---:B------:R-:W-:Y:S01]  /*a650*/  FMUL.FTZ R33, R133.reuse, R173 ;  /* 0x000000ad85217220 */ /* 0x040fe20000410000 */
[----:B------:R-:W-:Y:S01]  /*a660*/  IADD3 R242, R242, -0x1, RZ ;  /* 0xfffffffff2f27810 */ /* 0x000fe20007ffe0ff */
[C---:B------:R-:W-:Y:S02]  /*a670*/  FMUL.FTZ R92, R2.reuse, R92 ;  /* 0x0000005c025c7220 */ /* 0x040fe40000410000 */
[----:B------:R-:W-:Y:S02]  /*a680*/  FMUL.FTZ R93, R2, R93 ;  /* 0x0000005d025d7220 */ /* 0x000fe40000410000 */
[C---:B------:R-:W-:Y:S02]  /*a690*/  FMUL.FTZ R96, R133.reuse, R96 ;  /* 0x0000006085607220 */ /* 0x040fe40000410000 */
[C---:B------:R-:W-:Y:S02]  /*a6a0*/  FMUL.FTZ R97, R133.reuse, R97 ;  /* 0x0000006185617220 */ /* 0x040fe40000410000 */
[C---:B-1----:R-:W-:Y:S01]  /*a6b0*/  FMUL.FTZ R5, R133.reuse, R145 ;  /* 0x0000009185057220 */ /* 0x042fe20000410000 */
[----:B--2---:R-:W-:Y:S01]  /*a6c0*/  F2FP.BF16.PACK_AB R145, R50, R35 ;  /* 0x000000233291723e */ /* 0x004fe200000010ff */
[C---:B------:R-:W-:Y:S02]  /*a6d0*/  FMUL.FTZ R50, R132.reuse, R190 ;  /* 0x000000be84327220 */ /* 0x040fe40000410000 */
[C---:B------:R-:W-:Y:S02]  /*a6e0*/  FMUL.FTZ R98, R132.reuse, R98 ;  /* 0x0000006284627220 */ /* 0x040fe40000410000 */
[----:B------:R-:W-:Y:S02]  /*a6f0*/  FMUL.FTZ R99, R132, R99 ;  /* 0x0000006384637220 */ /* 0x000fe40000410000 */
[C---:B------:R-:W-:Y:S02]  /*a700*/  FMUL.FTZ R100, R133.reuse, R100 ;  /* 0x0000006485647220 */ /* 0x040fe40000410000 */
[C---:B---3--:R-:W-:Y:S02]  /*a710*/  FMUL.FTZ R42, R0.reuse, R182 ;  /* 0x000000b6002a7220 */ /* 0x048fe40000410000 */
[----:B------:R1:W-:Y:S01]  /*a720*/  MUFU.EX2 R182, R138 ;  /* 0x0000008a00b67308 */ /* 0x0003e20000000800 */
[C---:B------:R-:W-:Y:S02]  /*a730*/  FMUL.FTZ R43, R0.reuse, R183 ;  /* 0x000000b7002b7220 */ /* 0x040fe40000410000 */
[C---:B------:R-:W-:Y:S02]  /*a740*/  FMUL.FTZ R47, R0.reuse, R187 ;  /* 0x000000bb002f7220 */ /* 0x040fe40000410000 */
[----:B------:R-:W-:Y:S01]  /*a750*/  FMUL.FTZ R27, R0, R167 ;  /* 0x000000a7001b7220 */ /* 0x000fe20000410000 */
[----:B------:R-:W-:Y:S01]  /*a760*/  MOV R167, R28 ;  /* 0x0000001c00a77202 */ /* 0x000fe20000000f00 */
[C---:B------:R-:W-:Y:S01]  /*a770*/  FMUL.FTZ R28, R2.reuse, R168 ;  /* 0x000000a8021c7220 */ /* 0x040fe20000410000 */
[----:B------:R-:W-:Y:S01]  /*a780*/  MOV R168, R29 ;  /* 0x0000001d00a87202 */ /* 0x000fe20000000f00 */
[----:B------:R-:W-:Y:S01]  /*a790*/  FMUL.FTZ R29, R2, R169 ;  /* 0x000000a9021d7220 */ /* 0x000fe20000410000 */
[----:B------:R-:W-:Y:S01]  /*a7a0*/  MOV R169, R30 ;  /* 0x0000001e00a97202 */ /* 0x000fe20000000f00 */
[C---:B------:R-:W-:Y:S01]  /*a7b0*/  FMUL.FTZ R30, R0.reuse, R170 ;  /* 0x000000aa001e7220 */ /* 0x040fe20000410000 */
[----:B------:R-:W-:Y:S01]  /*a7c0*/  MOV R174, R168 ;  /* 0x000000a800ae7202 */ /* 0x000fe20000000f00 */
[C---:B------:R-:W-:Y:S01]  /*a7d0*/  FMUL.FTZ R26, R0.reuse, R166 ;  /* 0x000000a6001a7220 */ /* 0x040fe20000410000 */
[----:B------:R-:W-:Y:S01]  /*a7e0*/  MOV R166, R31 ;  /* 0x0000001f00a67202 */ /* 0x000fe20000000f00 */
[----:B------:R-:W-:Y:S01]  /*a7f0*/  FMUL.FTZ R31, R0, R171 ;  /* 0x000000ab001f7220 */ /* 0x000fe20000410000 */
[-C--:B----4-:R-:W-:Y:S05]  /*a800*/  HMMA.16816.F32.BF16 R4, R192, R20.reuse, R4 ;  /* 0x00000014c004723c */ /* 0x090fea0000041804 */
[----:B------:R-:W-:Y:S01]  /*a810*/  MOV R171, R32 ;  /* 0x0000002000ab7202 */ /* 0x000fe20000000f00 */
[C---:B------:R-:W-:Y:S01]  /*a820*/  FMUL.FTZ R32, R133.reuse, R172 ;  /* 0x000000ac85207220 */ /* 0x040fe20000410000 */
[----:B------:R-:W-:Y:S01]  /*a830*/  MOV R173, R169 ;  /* 0x000000a900ad7202 */ /* 0x000fe20000000f00 */
[--C-:B-1----:R-:W-:Y:S01]  /*a840*/  FFMA.FTZ R138, R198, c[0x0][0x2d0], -R141.reuse ;  /* 0x0000b400c68a7a23 */ /* 0x102fe2000001088d */
[----:B------:R-:W-:Y:S03]  /*a850*/  MOV R168, R166 ;  /* 0x000000a600a87202 */ /* 0x000fe60000000f00 */
[----:B------:R1:W-:Y:S01]  /*a860*/  MUFU.EX2 R185, R138 ;  /* 0x0000008a00b97308 */ /* 0x0003e20000000800 */
[C---:B------:R-:W-:Y:S02]  /*a870*/  FMUL.FTZ R10, R0.reuse, R150 ;  /* 0x00000096000a7220 */ /* 0x040fe40000410000 */
[C---:B------:R-:W-:Y:S02]  /*a880*/  FMUL.FTZ R11, R0.reuse, R151 ;  /* 0x00000097000b7220 */ /* 0x040fe40000410000 */
[----:B------:R-:W2:Y:S01]  /*a890*/  LDSM.16.MT88.4 R148, [R228+0x100] ;  /* 0x00010000e494783b */ /* 0x000ea20000004200 */
[C---:B------:R-:W-:Y:S02]  /*a8a0*/  FMUL.FTZ R14, R0.reuse, R154 ;  /* 0x0000009a000e7220 */ /* 0x040fe40000410000 */
[C---:B------:R-:W-:Y:S02]  /*a8b0*/  FMUL.FTZ R15, R0.reuse, R155 ;  /* 0x0000009b000f7220 */ /* 0x040fe40000410000 */
[C---:B------:R-:W-:Y:S03]  /*a8c0*/  HMMA.16816.F32.BF16 R8, R144.reuse, R20, R8 ;  /* 0x000000149008723c */ /* 0x040fe60000041808 */
[----:B------:R-:W3:Y:S01]  /*a8d0*/  LDSM.16.MT88.4 R152, [R227+0x100] ;  /* 0x00010000e398783b */ /* 0x000ee20000004200 */
[C---:B------:R-:W-:Y:S01]  /*a8e0*/  FMUL.FTZ R46, R0.reuse, R186 ;  /* 0x000000ba002e7220 */ /* 0x040fe20000410000 */
[----:B------:R-:W-:Y:S01]  /*a8f0*/  MOV R186, R159 ;  /* 0x0000009f00ba7202 */ /* 0x000fe20000000f00 */
[----:B------:R-:W-:Y:S02]  /*a900*/  FMUL.FTZ R58, R0, R58 ;  /* 0x0000003a003a7220 */ /* 0x000fe40000410000 */
[-C--:B------:R-:W-:Y:S04]  /*a910*/  HMMA.16816.F32.BF16 R12, R144, R22.reuse, R12 ;  /* 0x00000016900c723c */ /* 0x080fe8000004180c */
[----:B------:R-:W-:Y:S01]  /*a920*/  FMUL.FTZ R20, R133, R160 ;  /* 0x000000a085147220 */ /* 0x000fe20000410000 */
[----:B------:R-:W-:Y:S01]  /*a930*/  MOV R160, R44 ;  /* 0x0000002c00a07202 */ /* 0x000fe20000000f00 */
[--C-:B-1----:R-:W-:Y:S02]  /*a940*/  FFMA.FTZ R138, R197, c[0x0][0x2d0], -R142.reuse ;  /* 0x0000b400c58a7a23 */ /* 0x102fe4000001088e */
[C---:B------:R-:W-:Y:S02]  /*a950*/  HMMA.16816.F32.BF16 R16, R192.reuse, R22, R16 ;  /* 0x00000016c010723c */ /* 0x040fe40000041810 */
[----:B------:R1:W-:Y:S02]  /*a960*/  MUFU.EX2 R183, R138 ;  /* 0x0000008a00b77308 */ /* 0x0003e40000000800 */
[----:B------:R-:W-:Y:S01]  /*a970*/  FMUL.FTZ R21, R133, R161 ;  /* 0x000000a185157220 */ /* 0x000fe20000410000 */
[----:B------:R-:W-:Y:S01]  /*a980*/  MOV R161, R41 ;  /* 0x0000002900a17202 */ /* 0x000fe20000000f00 */
[----:B------:R-:W-:Y:S02]  /*a990*/  FMUL.FTZ R41, R2, R181 ;  /* 0x000000b502297220 */ /* 0x000fe40000410000 */
[C---:B------:R-:W-:Y:S01]  /*a9a0*/  FMUL.FTZ R22, R132.reuse, R162 ;  /* 0x000000a284167220 */ /* 0x040fe20000410000 */
[----:B------:R-:W-:Y:S03]  /*a9b0*/  MOV R162, R40 ;  /* 0x0000002800a27202 */ /* 0x000fe60000000f00 */
[C---:B------:R-:W-:Y:S01]  /*a9c0*/  FMUL.FTZ R23, R132.reuse, R163 ;  /* 0x000000a384177220 */ /* 0x040fe20000410000 */
[----:B------:R-:W-:Y:S01]  /*a9d0*/  MOV R163, R35 ;  /* 0x0000002300a37202 */ /* 0x000fe20000000f00 */
[----:B------:R-:W-:Y:S01]  /*a9e0*/  FMUL.FTZ R35, R132, R175 ;  /* 0x000000af84237220 */ /* 0x000fe20000410000 */
[----:B------:R-:W-:Y:S01]  /*a9f0*/  MOV R181, R162 ;  /* 0x000000a200b57202 */ /* 0x000fe20000000f00 */
[C---:B------:R-:W-:Y:S01]  /*aa00*/  FMUL.FTZ R40, R2.reuse, R180 ;  /* 0x000000b402287220 */ /* 0x040fe20000410000 */
[----:B------:R-:W-:Y:S01]  /*aa10*/  MOV R180, R156 ;  /* 0x0000009c00b47202 */ /* 0x000fe20000000f00 */
[----:B------:R-:W-:Y:S01]  /*aa20*/  FMUL.FTZ R44, R2, R184 ;  /* 0x000000b8022c7220 */ /* 0x000fe20000410000 */
[-C--:B------:R-:W-:Y:S03]  /*aa30*/  HMMA.16816.F32.BF16 R20, R192, R36.reuse, R20 ;  /* 0x00000024c014723c */ /* 0x080fe60000041814 */
[----:B------:R-:W-:Y:S01]  /*aa40*/  MOV R184, R158 ;  /* 0x0000009e00b87202 */ /* 0x000fe20000000f00 */
[C---:B------:R-:W-:Y:S01]  /*aa50*/  FMUL.FTZ R59, R0.reuse, R59 ;  /* 0x0000003b003b7220 */ /* 0x040fe20000410000 */
[----:B------:R-:W-:Y:S01]  /*aa60*/  MOV R169, R161 ;  /* 0x000000a100a97202 */ /* 0x000fe20000000f00 */
[C---:B------:R-:W-:Y:S01]  /*aa70*/  FMUL.FTZ R62, R0.reuse, R62 ;  /* 0x0000003e003e7220 */ /* 0x040fe20000410000 */
[----:B------:R-:W-:Y:S01]  /*aa80*/  MOV R175, R167 ;  /* 0x000000a700af7202 */ /* 0x000fe20000000f00 */
[C---:B------:R-:W-:Y:S04]  /*aa90*/  HMMA.16816.F32.BF16 R24, R144.reuse, R36, R24 ;  /* 0x000000249018723c */ /* 0x040fe80000041818 */
[--C-:B-1----:R-:W-:Y:S02]  /*aaa0*/  FFMA.FTZ R138, R199, c[0x0][0x2d0], -R142.reuse ;  /* 0x0000b400c78a7a23 */ /* 0x102fe4000001088e */
[C---:B------:R-:W-:Y:S02]  /*aab0*/  FMUL.FTZ R63, R0.reuse, R63 ;  /* 0x0000003f003f7220 */ /* 0x040fe40000410000 */
[-C--:B------:R-:W-:Y:S01]  /*aac0*/  HMMA.16816.F32.BF16 R28, R144, R38.reuse, R28 ;  /* 0x00000026901c723c */ /* 0x080fe2000004181c */
[----:B------:R1:W-:Y:S03]  /*aad0*/  MUFU.EX2 R187, R138 ;  /* 0x0000008a00bb7308 */ /* 0x0003e60000000800 */
[C---:B------:R-:W-:Y:S01]  /*aae0*/  FMUL.FTZ R36, R133.reuse, R176 ;  /* 0x000000b085247220 */ /* 0x040fe20000410000 */
[----:B------:R-:W-:Y:S01]  /*aaf0*/  MOV R176, R164 ;  /* 0x000000a400b07202 */ /* 0x000fe20000000f00 */
[----:B------:R-:W-:Y:S01]  /*ab00*/  FMUL.FTZ R37, R133, R177 ;  /* 0x000000b185257220 */ /* 0x000fe20000410000 */
[----:B------:R-:W-:Y:S01]  /*ab10*/  MOV R177, R165 ;  /* 0x000000a500b17202 */ /* 0x000fe20000000f00 */
[C---:B------:R-:W-:Y:S01]  /*ab20*/  HMMA.16816.F32.BF16 R32, R192.reuse, R38, R32 ;  /* 0x00000026c020723c */ /* 0x040fe20000041820 */
[----:B------:R-:W-:Y:S03]  /*ab30*/  LDSM.16.MT88.4 R164, [R227+0x900] ;  /* 0x00090000e3a4783b */ /* 0x000fe60000004200 */
[C---:B------:R-:W-:Y:S02]  /*ab40*/  FMUL.FTZ R74, R0.reuse, R74 ;  /* 0x0000004a004a7220 */ /* 0x040fe40000410000 */
[----:B------:R-:W-:Y:S02]  /*ab50*/  FMUL.FTZ R75, R0, R75 ;  /* 0x0000004b004b7220 */ /* 0x000fe40000410000 */
[C---:B------:R-:W-:Y:S01]  /*ab60*/  FMUL.FTZ R38, R132.reuse, R178 ;  /* 0x000000b284267220 */ /* 0x040fe20000410000 */
[----:B------:R-:W-:Y:S03]  /*ab70*/  MOV R178, R163 ;  /* 0x000000a300b27202 */ /* 0x000fe60000000f00 */
[----:B------:R-:W-:Y:S01]  /*ab80*/  FMUL.FTZ R39, R132, R179 ;  /* 0x000000b384277220 */ /* 0x000fe20000410000 */
[----:B------:R-:W-:Y:S01]  /*ab90*/  MOV R179, R157 ;  /* 0x0000009d00b37202 */ /* 0x000fe20000000f00 */
[C---:B------:R-:W-:Y:S01]  /*aba0*/  FMUL.FTZ R78, R0.reuse, R78 ;  /* 0x0000004e004e7220 */ /* 0x040fe20000410000 */
[----:B------:R-:W-:Y:S01]  /*abb0*/  LDSM.16.MT88.4 R156, [R226+0x900] ;  /* 0x00090000e29c783b */ /* 0x000fe20000004200 */
[C---:B------:R-:W-:Y:S02]  /*abc0*/  FMUL.FTZ R79, R0.reuse, R79 ;  /* 0x0000004f004f7220 */ /* 0x040fe40000410000 */
[--C-:B-1----:R-:W-:Y:S01]  /*abd0*/  FFMA.FTZ R138, R201, c[0x0][0x2d0], -R141.reuse ;  /* 0x0000b400c98a7a23 */ /* 0x102fe2000001088d */
[-C--:B--2---:R-:W-:Y:S03]  /*abe0*/  HMMA.16816.F32.BF16 R36, R192, R148.reuse, R36 ;  /* 0x00000094c024723c */ /* 0x084fe60000041824 */
[----:B------:R1:W-:Y:S01]  /*abf0*/  MUFU.EX2 R188, R138 ;  /* 0x0000008a00bc7308 */ /* 0x0003e20000000800 */
[C---:B------:R-:W-:Y:S02]  /*ac00*/  FMUL.FTZ R90, R0.reuse, R90 ;  /* 0x0000005a005a7220 */ /* 0x040fe40000410000 */
[C---:B------:R-:W-:Y:S02]  /*ac10*/  FMUL.FTZ R91, R0.reuse, R91 ;  /* 0x0000005b005b7220 */ /* 0x040fe40000410000 */
[C---:B------:R-:W-:Y:S04]  /*ac20*/  HMMA.16816.F32.BF16 R40, R144.reuse, R148, R40 ;  /* 0x000000949028723c */ /* 0x040fe80000041828 */
[C---:B------:R-:W-:Y:S02]  /*ac30*/  FMUL.FTZ R94, R0.reuse, R94 ;  /* 0x0000005e005e7220 */ /* 0x040fe40000410000 */
[----:B------:R-:W-:Y:S02]  /*ac40*/  FMUL.FTZ R95, R0, R95 ;  /* 0x0000005f005f7220 */ /* 0x000fe40000410000 */
[-C--:B------:R-:W-:Y:S04]  /*ac50*/  HMMA.16816.F32.BF16 R44, R144, R150.reuse, R44 ;  /* 0x00000096902c723c */ /* 0x080fe8000004182c */
[C---:B------:R-:W-:Y:S02]  /*ac60*/  FMUL.FTZ R101, R133.reuse, R101 ;  /* 0x0000006585657220 */ /* 0x040fe40000410000 */
[----:B------:R-:W-:Y:S02]  /*ac70*/  FMUL.FTZ R102, R132, R102 ;  /* 0x0000006684667220 */ /* 0x000fe40000410000 */
[C---:B------:R-:W-:Y:S01]  /*ac80*/  HMMA.16816.F32.BF16 R48, R192.reuse, R150, R48 ;  /* 0x00000096c030723c */ /* 0x040fe20000041830 */
[----:B------:R-:W2:Y:S03]  /*ac90*/  LDSM.16.MT88.4 R148, [R225+0x1900] ;  /* 0x00190000e194783b */ /* 0x000ea60000004200 */
[----:B-1----:R-:W-:Y:S02]  /*aca0*/  FFMA.FTZ R138, R204, c[0x0][0x2d0], -R141 ;  /* 0x0000b400cc8a7a23 */ /* 0x002fe4000001088d */
[----:B------:R-:W-:Y:S02]  /*acb0*/  FMUL.FTZ R103, R132, R103 ;  /* 0x0000006784677220 */ /* 0x000fe40000410000 */
[-C--:B---3--:R-:W-:Y:S01]  /*acc0*/  HMMA.16816.F32.BF16 R52, R192, R152.reuse, R52 ;  /* 0x00000098c034723c */ /* 0x088fe20000041834 */
[----:B------:R1:W-:Y:S03]  /*acd0*/  MUFU.EX2 R170, R138 ;  /* 0x0000008a00aa7308 */ /* 0x0003e60000000800 */
[C---:B------:R-:W-:Y:S02]  /*ace0*/  FMUL.FTZ R104, R2.reuse, R104 ;  /* 0x0000006802687220 */ /* 0x040fe40000410000 */
[----:B------:R-:W-:Y:S02]  /*acf0*/  FMUL.FTZ R105, R2, R105 ;  /* 0x0000006902697220 */ /* 0x000fe40000410000 */
[C---:B------:R-:W-:Y:S04]  /*ad00*/  HMMA.16816.F32.BF16 R56, R144.reuse, R152, R56 ;  /* 0x000000989038723c */ /* 0x040fe80000041838 */
[C---:B------:R-:W-:Y:S02]  /*ad10*/  FMUL.FTZ R106, R0.reuse, R106 ;  /* 0x0000006a006a7220 */ /* 0x040fe40000410000 */
[----:B------:R-:W-:Y:S02]  /*ad20*/  FMUL.FTZ R107, R0, R107 ;  /* 0x0000006b006b7220 */ /* 0x000fe40000410000 */
[-C--:B------:R-:W-:Y:S04]  /*ad30*/  HMMA.16816.F32.BF16 R60, R144, R154.reuse, R60 ;  /* 0x0000009a903c723c */ /* 0x080fe8000004183c */
[C---:B------:R-:W-:Y:S02]  /*ad40*/  FMUL.FTZ R108, R2.reuse, R108 ;  /* 0x0000006c026c7220 */ /* 0x040fe40000410000 */
[----:B------:R-:W-:Y:S02]  /*ad50*/  FMUL.FTZ R109, R2, R109 ;  /* 0x0000006d026d7220 */ /* 0x000fe40000410000 */
[C---:B------:R-:W-:Y:S01]  /*ad60*/  HMMA.16816.F32.BF16 R64, R192.reuse, R154, R64 ;  /* 0x0000009ac040723c */ /* 0x040fe20000041840 */
[----:B------:R-:W3:Y:S03]  /*ad70*/  LDSM.16.MT88.4 R152, [R226+0x1900] ;  /* 0x00190000e298783b */ /* 0x000ee60000004200 */
[--C-:B-1----:R-:W-:Y:S02]  /*ad80*/  FFMA.FTZ R138, R202, c[0x0][0x2d0], -R142.reuse ;  /* 0x0000b400ca8a7a23 */ /* 0x102fe4000001088e */
[C---:B------:R-:W-:Y:S02]  /*ad90*/  FMUL.FTZ R110, R0.reuse, R110 ;  /* 0x0000006e006e7220 */ /* 0x040fe40000410000 */
[----:B------:R1:W-:Y:S01]  /*ada0*/  MUFU.EX2 R189, R138 ;  /* 0x0000008a00bd7308 */ /* 0x0003e20000000800 */
[-C--:B--2---:R-:W-:Y:S03]  /*adb0*/  HMMA.16816.F32.BF16 R68, R192, R148.reuse, R68 ;  /* 0x00000094c044723c */ /* 0x084fe60000041844 */
[----:B------:R-:W-:Y:S02]  /*adc0*/  FMUL.FTZ R111, R0, R111 ;  /* 0x0000006f006f7220 */ /* 0x000fe40000410000 */
[C---:B------:R-:W-:Y:S02]  /*add0*/  FMUL.FTZ R112, R133.reuse, R112 ;  /* 0x0000007085707220 */ /* 0x040fe40000410000 */
[----:B------:R-:W-:Y:S01]  /*ade0*/  FMUL.FTZ R113, R133, R113 ;  /* 0x0000007185717220 */ /* 0x000fe20000410000 */
        /* <DEDUP_REMOVED lines=9> */
[C---:B------:R-:W-:Y:S02]  /*ae80*/  FMUL.FTZ R122, R0.reuse, R122 ;  /* 0x0000007a007a7220 */ /* 0x040fe40000410000 */
[-C--:B---3--:R-:W-:Y:S01]  /*ae90*/  HMMA.16816.F32.BF16 R84, R192, R152.reuse, R84 ;  /* 0x00000098c054723c */ /* 0x088fe20000041854 */
[----:B------:R1:W-:Y:S03]  /*aea0*/  MUFU.EX2 R172, R138 ;  /* 0x0000008a00ac7308 */ /* 0x0003e60000000800 */
[----:B------:R-:W-:Y:S02]  /*aeb0*/  FMUL.FTZ R123, R0, R123 ;  /* 0x0000007b007b7220 */ /* 0x000fe40000410000 */
[C---:B------:R-:W-:Y:S02]  /*aec0*/  FMUL.FTZ R124, R2.reuse, R124 ;  /* 0x0000007c027c7220 */ /* 0x040fe40000410000 */
[C---:B------:R-:W-:Y:S04]  /*aed0*/  HMMA.16816.F32.BF16 R88, R144.reuse, R152, R88 ;  /* 0x000000989058723c */ /* 0x040fe80000041858 */
[----:B------:R-:W-:Y:S02]  /*aee0*/  FMUL.FTZ R125, R2, R125 ;  /* 0x0000007d027d7220 */ /* 0x000fe40000410000 */
[C---:B------:R-:W-:Y:S02]  /*aef0*/  FMUL.FTZ R126, R0.reuse, R126 ;  /* 0x0000007e007e7220 */ /* 0x040fe40000410000 */
[-C--:B------:R-:W-:Y:S04]  /*af00*/  HMMA.16816.F32.BF16 R92, R144, R154.reuse, R92 ;  /* 0x0000009a905c723c */ /* 0x080fe8000004185c */
[----:B------:R-:W-:Y:S02]  /*af10*/  FMUL.FTZ R127, R0, R127 ;  /* 0x0000007f007f7220 */ /* 0x000fe40000410000 */
[----:B------:R-:W-:Y:S02]  /*af20*/  FMUL.FTZ R128, R133, R128 ;  /* 0x0000008085807220 */ /* 0x000fe40000410000 */
[C---:B------:R-:W-:Y:S01]  /*af30*/  HMMA.16816.F32.BF16 R96, R192.reuse, R154, R96 ;  /* 0x0000009ac060723c */ /* 0x040fe20000041860 */
[----:B------:R-:W3:Y:S03]  /*af40*/  LDSM.16.MT88.4 R152, [R227+0x1900] ;  /* 0x00190000e398783b */ /* 0x000ee60000004200 */
[--C-:B-1----:R-:W-:Y:S02]  /*af50*/  FFMA.FTZ R138, R203, c[0x0][0x2d0], -R143.reuse ;  /* 0x0000b400cb8a7a23 */ /* 0x102fe4000001088f */
[C---:B------:R-:W-:Y:S02]  /*af60*/  FMUL.FTZ R129, R133.reuse, R129 ;  /* 0x0000008185817220 */ /* 0x040fe40000410000 */
[----:B------:R1:W-:Y:S01]  /*af70*/  MUFU.EX2 R252, R138 ;  /* 0x0000008a00fc7308 */ /* 0x0003e20000000800 */
[-C--:B--2---:R-:W-:Y:S03]  /*af80*/  HMMA.16816.F32.BF16 R100, R192, R148.reuse, R100 ;  /* 0x00000094c064723c */ /* 0x084fe60000041864 */
[C---:B------:R-:W-:Y:S02]  /*af90*/  FMUL.FTZ R130, R132.reuse, R130 ;  /* 0x0000008284827220 */ /* 0x040fe40000410000 */
[C---:B------:R-:W-:Y:S02]  /*afa0*/  FMUL.FTZ R131, R132.reuse, R131 ;  /* 0x0000008384837220 */ /* 0x040fe40000410000 */
[C---:B------:R-:W-:Y:S01]  /*afb0*/  FMUL.FTZ R116, R133.reuse, R116 ;  /* 0x0000007485747220 */ /* 0x040fe20000410000 */
[C---:B------:R-:W-:Y:S04]  /*afc0*/  HMMA.16816.F32.BF16 R104, R144.reuse, R148, R104 ;  /* 0x000000949068723c */ /* 0x040fe80000041868 */
[----:B------:R-:W-:Y:S02]  /*afd0*/  FMUL.FTZ R117, R133, R117 ;  /* 0x0000007585757220 */ /* 0x000fe40000410000 */
[C---:B------:R-:W-:Y:S02]  /*afe0*/  FMUL.FTZ R118, R132.reuse, R118 ;  /* 0x0000007684767220 */ /* 0x040fe40000410000 */
[-C--:B------:R-:W-:Y:S04]  /*aff0*/  HMMA.16816.F32.BF16 R108, R144, R150.reuse, R108 ;  /* 0x00000096906c723c */ /* 0x080fe8000004186c */
[----:B------:R-:W-:Y:S02]  /*b000*/  FMUL.FTZ R119, R132, R119 ;  /* 0x0000007784777220 */ /* 0x000fe40000410000 */
[--C-:B-1----:R-:W-:Y:S02]  /*b010*/  FFMA.FTZ R138, R200, c[0x0][0x2d0], -R143.reuse ;  /* 0x0000b400c88a7a23 */ /* 0x102fe4000001088f */
[C---:B------:R-:W-:Y:S01]  /*b020*/  HMMA.16816.F32.BF16 R112, R192.reuse, R150, R112 ;  /* 0x00000096c070723c */ /* 0x040fe20000041870 */
[----:B------:R-:W1:Y:S01]  /*b030*/  LDSM.16.MT88.4 R148, [R225+0x900] ;  /* 0x00090000e194783b */ /* 0x000e620000004200 */
[----:B------:R2:W4:Y:S06]  /*b040*/  MUFU.EX2 R251, R138 ;  /* 0x0000008a00fb7308 */ /* 0x00052c0000000800 */
[-C--:B---3--:R-:W-:Y:S08]  /*b050*/  HMMA.16816.F32.BF16 R116, R192, R152.reuse, R116 ;  /* 0x00000098c074723c */ /* 0x088ff00000041874 */
[C---:B------:R-:W-:Y:S08]  /*b060*/  HMMA.16816.F32.BF16 R120, R144.reuse, R152, R120 ;  /* 0x000000989078723c */ /* 0x040ff00000041878 */
[-C--:B------:R-:W-:Y:S04]  /*b070*/  HMMA.16816.F32.BF16 R124, R144, R154.reuse, R124 ;  /* 0x0000009a907c723c */ /* 0x080fe8000004187c */
[--C-:B--2---:R-:W-:Y:S01]  /*b080*/  FFMA.FTZ R138, R209, c[0x0][0x2d0], -R143.reuse ;  /* 0x0000b400d18a7a23 */ /* 0x104fe2000001088f */
[----:B----4-:R-:W-:Y:S02]  /*b090*/  F2FP.BF16.PACK_AB R152, R251, R252 ;  /* 0x000000fcfb98723e */ /* 0x010fe400000010ff */
[----:B------:R-:W-:Y:S01]  /*b0a0*/  F2FP.BF16.PACK_AB R146, R170, R188 ;  /* 0x000000bcaa92723e */ /* 0x000fe200000010ff */
[----:B------:R-:W-:Y:S01]  /*b0b0*/  HMMA.16816.F32.BF16 R128, R192, R154, R128 ;  /* 0x0000009ac080723c */ /* 0x000fe20000041880 */
[----:B------:R2:W-:Y:S03]  /*b0c0*/  MUFU.EX2 R250, R138 ;  /* 0x0000008a00fa7308 */ /* 0x0005e60000000800 */
[----:B------:R-:W-:Y:S02]  /*b0d0*/  F2FP.BF16.PACK_AB R144, R185, R182 ;  /* 0x000000b6b990723e */ /* 0x000fe400000010ff */
[----:B------:R-:W-:Y:S01]  /*b0e0*/  F2FP.BF16.PACK_AB R145, R187, R183 ;  /* 0x000000b7bb91723e */ /* 0x000fe200000010ff */
[----:B--2---:R-:W-:Y:S04]  /*b0f0*/  FFMA.FTZ R138, R210, c[0x0][0x2d0], -R143 ;  /* 0x0000b400d28a7a23 */ /* 0x004fe8000001088f */
[----:B------:R2:W3:Y:S02]  /*b100*/  MUFU.EX2 R249, R138 ;  /* 0x0000008a00f97308 */ /* 0x0004e40000000800 */
[--C-:B--2---:R-:W-:Y:S01]  /*b110*/  FFMA.FTZ R138, R207, c[0x0][0x2d0], -R134.reuse ;  /* 0x0000b400cf8a7a23 */ /* 0x104fe20000010886 */
[----:B---3--:R-:W-:Y:S07]  /*b120*/  F2FP.BF16.PACK_AB R154, R249, R250 ;  /* 0x000000faf99a723e */ /* 0x008fee00000010ff */
[----:B------:R2:W-:Y:S02]  /*b130*/  MUFU.EX2 R221, R138 ;  /* 0x0000008a00dd7308 */ /* 0x0005e40000000800 */
[--C-:B--2---:R-:W-:Y:S08]  /*b140*/  FFMA.FTZ R138, R208, c[0x0][0x2d0], -R134.reuse ;  /* 0x0000b400d08a7a23 */ /* 0x104ff00000010886 */
[----:B------:R2:W3:Y:S02]  /*b150*/  MUFU.EX2 R220, R138 ;  /* 0x0000008a00dc7308 */ /* 0x0004e40000000800 */
[--C-:B--2---:R-:W-:Y:S01]  /*b160*/  FFMA.FTZ R138, R211, c[0x0][0x2d0], -R134.reuse ;  /* 0x0000b400d38a7a23 */ /* 0x104fe20000010886 */
[----:B------:R-:W-:Y:S02]  /*b170*/  MOV R211, R172 ;  /* 0x000000ac00d37202 */ /* 0x000fe40000000f00 */
[----:B---3--:R-:W-:Y:S05]  /*b180*/  F2FP.BF16.PACK_AB R153, R220, R221 ;  /* 0x000000dddc99723e */ /* 0x008fea00000010ff */
[----:B------:R2:W-:Y:S01]  /*b190*/  MUFU.EX2 R210, R138 ;  /* 0x0000008a00d27308 */ /* 0x0005e20000000800 */
[----:B------:R-:W-:Y:S02]  /*b1a0*/  F2FP.BF16.PACK_AB R147, R211, R189 ;  /* 0x000000bdd393723e */ /* 0x000fe400000010ff */
[----:B------:R-:W-:Y:S02]  /*b1b0*/  MOV R172, R171 ;  /* 0x000000ab00ac7202 */ /* 0x000fe40000000f00 */
[----:B------:R-:W-:Y:S02]  /*b1c0*/  MOV R171, R160 ;  /* 0x000000a000ab7202 */ /* 0x000fe40000000f00 */
[----:B------:R-:W3:Y:S01]  /*b1d0*/  LDSM.16.MT88.4 R160, [R228+0x900] ;  /* 0x00090000e4a0783b */ /* 0x000ee20000004200 */
[-C--:B-1----:R-:W-:Y:S05]  /*b1e0*/  HMMA.16816.F32.BF16 R4, R144, R148.reuse, R4 ;  /* 0x000000949004723c */ /* 0x082fea0000041804 */
[----:B--2---:R-:W-:Y:S04]  /*b1f0*/  FFMA.FTZ R138, R206, c[0x0][0x2d0], -R134 ;  /* 0x0000b400ce8a7a23 */ /* 0x004fe80000010886 */
[----:B------:R1:W2:Y:S03]  /*b200*/  MUFU.EX2 R197, R138 ;  /* 0x0000008a00c57308 */ /* 0x0002a60000000800 */
[--C-:B-1----:R-:W-:Y:S01]  /*b210*/  FFMA.FTZ R138, R218, c[0x0][0x2d0], -R141.reuse ;  /* 0x0000b400da8a7a23 */ /* 0x102fe2000001088d */
[----:B--2---:R-:W-:Y:S02]  /*b220*/  F2FP.BF16.PACK_AB R155, R197, R210 ;  /* 0x000000d2c59b723e */ /* 0x004fe400000010ff */
[----:B------:R-:W-:Y:S04]  /*b230*/  MOV R218, R170 ;  /* 0x000000aa00da7202 */ /* 0x000fe80000000f00 */
[----:B------:R1:W-:Y:S01]  /*b240*/  MUFU.EX2 R208, R138 ;  /* 0x0000008a00d07308 */ /* 0x0003e20000000800 */
[C---:B------:R-:W-:Y:S08]  /*b250*/  HMMA.16816.F32.BF16 R8, R152.reuse, R148, R8 ;  /* 0x000000949808723c */ /* 0x040ff00000041808 */
[-C--:B------:R-:W-:Y:S08]  /*b260*/  HMMA.16816.F32.BF16 R12, R152, R150.reuse, R12 ;  /* 0x00000096980c723c */ /* 0x080ff0000004180c */
[C---:B------:R-:W-:Y:S01]  /*b270*/  HMMA.16816.F32.BF16 R16, R144.reuse, R150, R16 ;  /* 0x000000969010723c */ /* 0x040fe20000041810 */
[----:B------:R-:W2:Y:S03]  /*b280*/  LDSM.16.MT88.4 R148, [R225+0x2100] ;  /* 0x00210000e194783b */ /* 0x000ea60000004200 */
[--C-:B-1----:R-:W-:Y:S01]  /*b290*/  FFMA.FTZ R138, R222, c[0x0][0x2d0], -R141.reuse ;  /* 0x0000b400de8a7a23 */ /* 0x102fe2000001088d */
[----:B------:R-:W-:Y:S03]  /*b2a0*/  MOV R222, R189 ;  /* 0x000000bd00de7202 */ /* 0x000fe60000000f00 */
[-C--:B------:R-:W-:Y:S01]  /*b2b0*/  HMMA.16816.F32.BF16 R20, R144, R156.reuse, R20 ;  /* 0x0000009c9014723c */ /* 0x080fe20000041814 */
[----:B------:R1:W-:Y:S07]  /*b2c0*/  MUFU.EX2 R209, R138 ;  /* 0x0000008a00d17308 */ /* 0x0003ee0000000800 */
[C---:B------:R-:W-:Y:S08]  /*b2d0*/  HMMA.16816.F32.BF16 R24, R152.reuse, R156, R24 ;  /* 0x0000009c9818723c */ /* 0x040ff00000041818 */
[-C--:B------:R-:W-:Y:S08]  /*b2e0*/  HMMA.16816.F32.BF16 R28, R152, R158.reuse, R28 ;  /* 0x0000009e981c723c */ /* 0x080ff0000004181c */
[C---:B------:R-:W-:Y:S01]  /*b2f0*/  HMMA.16816.F32.BF16 R32, R144.reuse, R158, R32 ;  /* 0x0000009e9020723c */ /* 0x040fe20000041820 */
[----:B------:R-:W4:Y:S03]  /*b300*/  LDSM.16.MT88.4 R156, [R226+0x2100] ;  /* 0x00210000e29c783b */ /* 0x000f260000004200 */
[--C-:B-1----:R-:W-:Y:S01]  /*b310*/  FFMA.FTZ R138, R216, c[0x0][0x2d0], -R142.reuse ;  /* 0x0000b400d88a7a23 */ /* 0x102fe2000001088e */
[----:B------:R-:W-:Y:S03]  /*b320*/  MOV R216, R188 ;  /* 0x000000bc00d87202 */ /* 0x000fe60000000f00 */
[-C--:B---3--:R-:W-:Y:S01]  /*b330*/  HMMA.16816.F32.BF16 R36, R144, R160.reuse, R36 ;  /* 0x000000a09024723c */ /* 0x088fe20000041824 */
[----:B------:R1:W-:Y:S01]  /*b340*/  MUFU.EX2 R207, R138 ;  /* 0x0000008a00cf7308 */ /* 0x0003e20000000800 */
[----:B------:R-:W-:Y:S06]  /*b350*/  LDSM.16.MT88.4 R188, [R228+0x1100] ;  /* 0x00110000e4bc783b */ /* 0x000fec0000004200 */
[C---:B------:R-:W-:Y:S08]  /*b360*/  HMMA.16816.F32.BF16 R40, R152.reuse, R160, R40 ;  /* 0x000000a09828723c */ /* 0x040ff00000041828 */
[-C--:B------:R-:W-:Y:S08]  /*b370*/  HMMA.16816.F32.BF16 R44, R152, R162.reuse, R44 ;  /* 0x000000a2982c723c */ /* 0x080ff0000004182c */
[C---:B------:R-:W-:Y:S01]  /*b380*/  HMMA.16816.F32.BF16 R48, R144.reuse, R162, R48 ;  /* 0x000000a29030723c */ /* 0x040fe20000041830 */
[----:B------:R-:W3:Y:S03]  /*b390*/  LDSM.16.MT88.4 R160, [R228+0x2100] ;  /* 0x00210000e4a0783b */ /* 0x000ee60000004200 */
[--C-:B-1----:R-:W-:Y:S01]  /*b3a0*/  FFMA.FTZ R138, R217, c[0x0][0x2d0], -R142.reuse ;  /* 0x0000b400d98a7a23 */ /* 0x102fe2000001088e */
[----:B------:R-:W-:Y:S03]  /*b3b0*/  MOV R217, R187 ;  /* 0x000000bb00d97202 */ /* 0x000fe60000000f00 */
[-C--:B------:R-:W-:Y:S01]  /*b3c0*/  HMMA.16816.F32.BF16 R52, R144, R164.reuse, R52 ;  /* 0x000000a49034723c */ /* 0x080fe20000041834 */
[----:B------:R1:W5:Y:S07]  /*b3d0*/  MUFU.EX2 R206, R138 ;  /* 0x0000008a00ce7308 */ /* 0x00036e0000000800 */
[C---:B------:R-:W-:Y:S08]  /*b3e0*/  HMMA.16816.F32.BF16 R56, R152.reuse, R164, R56 ;  /* 0x000000a49838723c */ /* 0x040ff00000041838 */
[-C--:B------:R-:W-:Y:S08]  /*b3f0*/  HMMA.16816.F32.BF16 R60, R152, R166.reuse, R60 ;  /* 0x000000a6983c723c */ /* 0x080ff0000004183c */
[C---:B------:R-:W-:Y:S04]  /*b400*/  HMMA.16816.F32.BF16 R64, R144.reuse, R166, R64 ;  /* 0x000000a69040723c */ /* 0x040fe80000041840 */
[--C-:B-1----:R-:W-:Y:S01]  /*b410*/  FFMA.FTZ R138, R247, c[0x0][0x2d0], -R141.reuse ;  /* 0x0000b400f78a7a23 */ /* 0x102fe2000001088d */
[----:B------:R-:W-:Y:S01]  /*b420*/  MOV R247, R186 ;  /* 0x000000ba00f77202 */ /* 0x000fe20000000f00 */
[----:B------:R-:W-:Y:S01]  /*b430*/  FFMA.FTZ R141, R248, c[0x0][0x2d0], -R141 ;  /* 0x0000b400f88d7a23 */ /* 0x000fe2000001088d */
[----:B------:R-:W-:Y:S01]  /*b440*/  MOV R248, R185 ;  /* 0x000000b900f87202 */ /* 0x000fe20000000f00 */
[-C--:B--2---:R-:W-:Y:S01]  /*b450*/  HMMA.16816.F32.BF16 R68, R144, R148.reuse, R68 ;  /* 0x000000949044723c */ /* 0x084fe20000041844 */
[----:B------:R1:W-:Y:S07]  /*b460*/  MUFU.EX2 R205, R138 ;  /* 0x0000008a00cd7308 */ /* 0x0003ee0000000800 */
[C---:B------:R-:W-:Y:S03]  /*b470*/  HMMA.16816.F32.BF16 R72, R152.reuse, R148, R72 ;  /* 0x000000949848723c */ /* 0x040fe60000041848 */
[----:B------:R5:W2:Y:S05]  /*b480*/  MUFU.EX2 R204, R141 ;  /* 0x0000008d00cc7308 */ /* 0x000aaa0000000800 */
[-C--:B------:R-:W-:Y:S08]  /*b490*/  HMMA.16816.F32.BF16 R76, R152, R150.reuse, R76 ;  /* 0x00000096984c723c */ /* 0x080ff0000004184c */
[C---:B------:R-:W-:Y:S01]  /*b4a0*/  HMMA.16816.F32.BF16 R80, R144.reuse, R150, R80 ;  /* 0x000000969050723c */ /* 0x040fe20000041850 */
[----:B------:R-:W2:Y:S03]  /*b4b0*/  LDSM.16.MT88.4 R148, [R227+0x2100] ;  /* 0x00210000e394783b */ /* 0x000ea60000004200 */
[--C-:B-1----:R-:W-:Y:S01]  /*b4c0*/  FFMA.FTZ R138, R244, c[0x0][0x2d0], -R142.reuse ;  /* 0x0000b400f48a7a23 */ /* 0x102fe2000001088e */
[----:B------:R-:W-:Y:S01]  /*b4d0*/  MOV R244, R184 ;  /* 0x000000b800f47202 */ /* 0x000fe20000000f00 */
[----:B------:R-:W-:Y:S01]  /*b4e0*/  FFMA.FTZ R142, R246, c[0x0][0x2d0], -R142 ;  /* 0x0000b400f68e7a23 */ /* 0x000fe2000001088e */
[----:B------:R-:W-:Y:S01]  /*b4f0*/  MOV R246, R183 ;  /* 0x000000b700f67202 */ /* 0x000fe20000000f00 */
[-C--:B----4-:R-:W-:Y:S01]  /*b500*/  HMMA.16816.F32.BF16 R84, R144, R156.reuse, R84 ;  /* 0x0000009c9054723c */ /* 0x090fe20000041854 */
[----:B------:R1:W-:Y:S03]  /*b510*/  MUFU.EX2 R203, R138 ;  /* 0x0000008a00cb7308 */ /* 0x0003e60000000800 */
[----:B-----5:R-:W-:Y:S04]  /*b520*/  F2FP.BF16.PACK_AB R141, R206, R207 ;  /* 0x000000cfce8d723e */ /* 0x020fe800000010ff */
[C---:B------:R-:W-:Y:S03]  /*b530*/  HMMA.16816.F32.BF16 R88, R152.reuse, R156, R88 ;  /* 0x0000009c9858723c */ /* 0x040fe60000041858 */
[----:B------:R2:W-:Y:S05]  /*b540*/  MUFU.EX2 R202, R142 ;  /* 0x0000008e00ca7308 */ /* 0x0005ea0000000800 */
[-C--:B------:R-:W-:Y:S08]  /*b550*/  HMMA.16816.F32.BF16 R92, R152, R158.reuse, R92 ;  /* 0x0000009e985c723c */ /* 0x080ff0000004185c */
[C---:B------:R-:W-:Y:S01]  /*b560*/  HMMA.16816.F32.BF16 R96, R144.reuse, R158, R96 ;  /* 0x0000009e9060723c */ /* 0x040fe20000041860 */
[----:B------:R-:W4:Y:S03]  /*b570*/  LDSM.16.MT88.4 R156, [R225+0x1100] ;  /* 0x00110000e19c783b */ /* 0x000f260000004200 */
[--C-:B-1----:R-:W-:Y:S01]  /*b580*/  FFMA.FTZ R138, R219, c[0x0][0x2d0], -R143.reuse ;  /* 0x0000b400db8a7a23 */ /* 0x102fe2000001088f */
[----:B------:R-:W-:Y:S03]  /*b590*/  MOV R219, R182 ;  /* 0x000000b600db7202 */ /* 0x000fe60000000f00 */
[-C--:B---3--:R-:W-:Y:S01]  /*b5a0*/  HMMA.16816.F32.BF16 R100, R144, R160.reuse, R100 ;  /* 0x000000a09064723c */ /* 0x088fe20000041864 */
[----:B------:R1:W-:Y:S03]  /*b5b0*/  MUFU.EX2 R201, R138 ;  /* 0x0000008a00c97308 */ /* 0x0003e60000000800 */
[----:B--2---:R-:W-:Y:S04]  /*b5c0*/  F2FP.BF16.PACK_AB R142, R204, R205 ;  /* 0x000000cdcc8e723e */ /* 0x004fe800000010ff */
[C---:B------:R-:W-:Y:S08]  /*b5d0*/  HMMA.16816.F32.BF16 R104, R152.reuse, R160, R104 ;  /* 0x000000a09868723c */ /* 0x040ff00000041868 */
[-C--:B------:R-:W-:Y:S08]  /*b5e0*/  HMMA.16816.F32.BF16 R108, R152, R162.reuse, R108 ;  /* 0x000000a2986c723c */ /* 0x080ff0000004186c */
[C---:B------:R-:W-:Y:S04]  /*b5f0*/  HMMA.16816.F32.BF16 R112, R144.reuse, R162, R112 ;  /* 0x000000a29070723c */ /* 0x040fe80000041870 */
[--C-:B-1----:R-:W-:Y:S01]  /*b600*/  FFMA.FTZ R138, R223, c[0x0][0x2d0], -R143.reuse ;  /* 0x0000b400df8a7a23 */ /* 0x102fe2000001088f */
[----:B------:R-:W-:Y:S02]  /*b610*/  MOV R223, R181 ;  /* 0x000000b500df7202 */ /* 0x000fe40000000f00 */
[----:B------:R-:W-:Y:S01]  /*b620*/  MOV R181, R175 ;  /* 0x000000af00b57202 */ /* 0x000fe20000000f00 */
[-C--:B------:R-:W-:Y:S01]  /*b630*/  HMMA.16816.F32.BF16 R116, R144, R148.reuse, R116 ;  /* 0x000000949074723c */ /* 0x080fe20000041874 */
[----:B------:R1:W2:Y:S07]  /*b640*/  MUFU.EX2 R200, R138 ;  /* 0x0000008a00c87308 */ /* 0x0002ae0000000800 */
[C---:B------:R-:W-:Y:S08]  /*b650*/  HMMA.16816.F32.BF16 R120, R152.reuse, R148, R120 ;  /* 0x000000949878723c */ /* 0x040ff00000041878 */
[-C--:B------:R-:W-:Y:S08]  /*b660*/  HMMA.16816.F32.BF16 R124, R152, R150.reuse, R124 ;  /* 0x00000096987c723c */ /* 0x080ff0000004187c */
[----:B------:R-:W-:Y:S04]  /*b670*/  HMMA.16816.F32.BF16 R128, R144, R150, R128 ;  /* 0x000000969080723c */ /* 0x000fe80000041880 */
[--C-:B-1----:R-:W-:Y:S01]  /*b680*/  FFMA.FTZ R138, R245, c[0x0][0x2d0], -R143.reuse ;  /* 0x0000b400f58a7a23 */ /* 0x102fe2000001088f */
[----:B------:R-:W-:Y:S01]  /*b690*/  MOV R245, R180 ;  /* 0x000000b400f57202 */ /* 0x000fe20000000f00 */
[----:B------:R-:W-:Y:S01]  /*b6a0*/  FFMA.FTZ R143, R215, c[0x0][0x2d0], -R143 ;  /* 0x0000b400d78f7a23 */ /* 0x000fe2000001088f */
[----:B------:R-:W-:Y:S01]  /*b6b0*/  MOV R180, R174 ;  /* 0x000000ae00b47202 */ /* 0x000fe20000000f00 */
[----:B------:R1:W-:Y:S01]  /*b6c0*/  MUFU.EX2 R199, R138 ;  /* 0x0000008a00c77308 */ /* 0x0003e20000000800 */
[----:B------:R-:W-:Y:S03]  /*b6d0*/  MOV R215, R179 ;  /* 0x000000b300d77202 */ /* 0x000fe60000000f00 */
[----:B------:R-:W-:Y:S02]  /*b6e0*/  MOV R179, R173 ;  /* 0x000000ad00b37202 */ /* 0x000fe40000000f00 */
[----:B--2---:R-:W-:Y:S04]  /*b6f0*/  F2FP.BF16.PACK_AB R192, R200, R201 ;  /* 0x000000c9c8c0723e */ /* 0x004fe800000010ff */
[----:B------:R2:W3:Y:S01]  /*b700*/  MUFU.EX2 R198, R143 ;  /* 0x0000008f00c67308 */ /* 0x0004e20000000800 */
[--C-:B-1----:R-:W-:Y:S01]  /*b710*/  FFMA.FTZ R138, R214, c[0x0][0x2d0], -R134.reuse ;  /* 0x0000b400d68a7a23 */ /* 0x102fe20000010886 */
[----:B------:R-:W-:Y:S08]  /*b720*/  MOV R214, R139 ;  /* 0x0000008b00d67202 */ /* 0x000ff00000000f00 */
[----:B------:R1:W-:Y:S01]  /*b730*/  MUFU.EX2 R139, R138 ;  /* 0x0000008a008b7308 */ /* 0x0003e20000000800 */
[----:B--2---:R-:W-:Y:S02]  /*b740*/  F2FP.BF16.PACK_AB R143, R202, R203 ;  /* 0x000000cbca8f723e */ /* 0x004fe400000010ff */
[----:B---3--:R-:W-:Y:S01]  /*b750*/  F2FP.BF16.PACK_AB R194, R198, R199 ;  /* 0x000000c7c6c2723e */ /* 0x008fe200000010ff */
[--C-:B-1----:R-:W-:Y:S02]  /*b760*/  FFMA.FTZ R138, R212, c[0x0][0x2d0], -R134.reuse ;  /* 0x0000b400d48a7a23 */ /* 0x102fe40000010886 */
[----:B------:R-:W2:Y:S04]  /*b770*/  LDL.LU R212, [R1+0x1c] ;  /* 0x00001c0001d47983 */ /* 0x000ea80000300800 */
[----:B------:R1:W3:Y:S02]  /*b780*/  MUFU.EX2 R196, R138 ;  /* 0x0000008a00c47308 */ /* 0x0002e40000000800 */
[--C-:B-1----:R-:W-:Y:S01]  /*b790*/  FFMA.FTZ R138, R213, c[0x0][0x2d0], -R134.reuse ;  /* 0x0000b400d58a7a23 */ /* 0x102fe20000010886 */
[----:B------:R-:W-:Y:S01]  /*b7a0*/  MOV R213, R178 ;  /* 0x000000b200d57202 */ /* 0x000fe20000000f00 */
[----:B------:R-:W-:Y:S01]  /*b7b0*/  FFMA.FTZ R134, R140, c[0x0][0x2d0], -R134 ;  /* 0x0000b4008c867a23 */ /* 0x000fe20000010886 */
[----:B------:R-:W-:Y:S02]  /*b7c0*/  MOV R178, R172 ;  /* 0x000000ac00b27202 */ /* 0x000fe40000000f00 */
[----:B------:R-:W1:Y:S03]  /*b7d0*/  LDSM.16.MT88.4 R172, [R226+0x1100] ;  /* 0x00110000e2ac783b */ /* 0x000e660000004200 */
[----:B------:R-:W-:Y:S01]  /*b7e0*/  MUFU.EX2 R138, R138 ;  /* 0x0000008a008a7308 */ /* 0x000fe20000000800 */
[----:B------:R-:W-:Y:S02]  /*b7f0*/  F2FP.BF16.PACK_AB R140, R209, R208 ;  /* 0x000000d0d18c723e */ /* 0x000fe400000010ff */
[----:B---3--:R-:W-:Y:S05]  /*b800*/  F2FP.BF16.PACK_AB R193, R196, R139 ;  /* 0x0000008bc4c1723e */ /* 0x008fea00000010ff */
[-C--:B----4-:R-:W-:Y:S01]  /*b810*/  HMMA.16816.F32.BF16 R144, R140, R156.reuse, R4 ;  /* 0x0000009c8c90723c */ /* 0x090fe20000041804 */
[----:B------:R-:W3:Y:S01]  /*b820*/  LDSM.16.MT88.4 R4, [R227+0x1100] ;  /* 0x00110000e304783b */ /* 0x000ee20000004200 */
[----:B------:R-:W4:Y:S03]  /*b830*/  MUFU.EX2 R134, R134 ;  /* 0x0000008600867308 */ /* 0x000f260000000800 */
[----:B----4-:R-:W-:Y:S07]  /*b840*/  F2FP.BF16.PACK_AB R195, R134, R138 ;  /* 0x0000008a86c3723e */ /* 0x010fee00000010ff */
[C---:B------:R-:W-:Y:S01]  /*b850*/  HMMA.16816.F32.BF16 R148, R192.reuse, R156, R8 ;  /* 0x0000009cc094723c */ /* 0x040fe20000041808 */
[----:B------:R-:W4:Y:S07]  /*b860*/  LDSM.16.MT88.4 R8, [R225+0x2900] ;  /* 0x00290000e108783b */ /* 0x000f2e0000004200 */
[-C--:B------:R-:W-:Y:S01]  /*b870*/  HMMA.16816.F32.BF16 R152, R192, R158.reuse, R12 ;  /* 0x0000009ec098723c */ /* 0x080fe2000004180c */
[----:B------:R-:W5:Y:S07]  /*b880*/  LDSM.16.MT88.4 R12, [R226+0x2900] ;  /* 0x00290000e20c783b */ /* 0x000f6e0000004200 */
[C---:B------:R-:W-:Y:S01]  /*b890*/  HMMA.16816.F32.BF16 R156, R140.reuse, R158, R16 ;  /* 0x0000009e8c9c723c */ /* 0x040fe20000041810 */
[----:B------:R-:W3:Y:S07]  /*b8a0*/  LDSM.16.MT88.4 R16, [R228+0x2900] ;  /* 0x00290000e410783b */ /* 0x000eee0000004200 */
[-C--:B-1----:R-:W-:Y:S07]  /*b8b0*/  HMMA.16816.F32.BF16 R160, R140, R172.reuse, R20 ;  /* 0x000000ac8ca0723c */ /* 0x082fee0000041814 */
[----:B------:R-:W-:Y:S01]  /*b8c0*/  MOV R21, R179 ;  /* 0x000000b300157202 */ /* 0x000fe20000000f00 */
[C---:B------:R-:W-:Y:S01]  /*b8d0*/  HMMA.16816.F32.BF16 R164, R192.reuse, R172, R24 ;  /* 0x000000acc0a4723c */ /* 0x040fe20000041818 */
[----:B------:R-:W2:Y:S03]  /*b8e0*/  LDL.LU R24, [R1+0x18] ;  /* 0x0000180001187983 */ /* 0x000ea60000300800 */
[----:B------:R-:W-:Y:S02]  /*b8f0*/  MOV R20, R178 ;  /* 0x000000b200147202 */ /* 0x000fe40000000f00 */
[----:B------:R-:W-:Y:S02]  /*b900*/  MOV R23, R181 ;  /* 0x000000b500177202 */ /* 0x000fe40000000f00 */
[----:B------:R-:W-:Y:S04]  /*b910*/  MOV R25, R171 ;  /* 0x000000ab00197202 */ /* 0x000fe80000000f00 */
[----:B------:R-:W-:Y:S02]  /*b920*/  MOV R26, R169 ;  /* 0x000000a9001a7202 */ /* 0x000fe40000000f00 */
[----:B------:R-:W-:Y:S02]  /*b930*/  MOV R27, R168 ;  /* 0x000000a8001b7202 */ /* 0x000fe40000000f00 */
[-C--:B------:R-:W-:Y:S01]  /*b940*/  HMMA.16816.F32.BF16 R168, R192, R174.reuse, R28 ;  /* 0x000000aec0a8723c */ /* 0x080fe2000004181c */
[----:B------:R-:W2:Y:S02]  /*b950*/  LDL.LU R29, [R1+0x10] ;  /* 0x00001000011d7983 */ /* 0x000ea40000300800 */
[----:B------:R-:W-:Y:S02]  /*b960*/  MOV R22, R180 ;  /* 0x000000b400167202 */ /* 0x000fe40000000f00 */
[----:B------:R-:W2:Y:S02]  /*b970*/  LDL.LU R31, [R1+0x14] ;  /* 0x00001400011f7983 */ /* 0x000ea40000300800 */
[----:B------:R-:W-:Y:S01]  /*b980*/  MOV R28, R177 ;  /* 0x000000b1001c7202 */ /* 0x000fe20000000f00 */
[C---:B------:R-:W-:Y:S04]  /*b990*/  HMMA.16816.F32.BF16 R172, R140.reuse, R174, R32 ;  /* 0x000000ae8cac723c */ /* 0x040fe80000041820 */
[----:B------:R-:W-:Y:S04]  /*b9a0*/  MOV R30, R176 ;  /* 0x000000b0001e7202 */ /* 0x000fe80000000f00 */
[-C--:B------:R-:W-:Y:S08]  /*b9b0*/  HMMA.16816.F32.BF16 R176, R140, R188.reuse, R36 ;  /* 0x000000bc8cb0723c */ /* 0x080ff00000041824 */
        /* <DEDUP_REMOVED lines=9> */
[C---:B------:R-:W-:Y:S08]  /*ba50*/  HMMA.16816.F32.BF16 R72, R192.reuse, R8, R72 ;  /* 0x00000008c048723c */ /* 0x040ff00000041848 */
[-C--:B------:R-:W-:Y:S08]  /*ba60*/  HMMA.16816.F32.BF16 R76, R192, R10.reuse, R76 ;  /* 0x0000000ac04c723c */ /* 0x080ff0000004184c */
[C---:B------:R-:W-:Y:S08]  /*ba70*/  HMMA.16816.F32.BF16 R80, R140.reuse, R10, R80 ;  /* 0x0000000a8c50723c */ /* 0x040ff00000041850 */
[-C--:B-----5:R-:W-:Y:S08]  /*ba80*/  HMMA.16816.F32.BF16 R84, R140, R12.reuse, R84 ;  /* 0x0000000c8c54723c */ /* 0x0a0ff00000041854 */
[C---:B------:R-:W-:Y:S08]  /*ba90*/  HMMA.16816.F32.BF16 R88, R192.reuse, R12, R88 ;  /* 0x0000000cc058723c */ /* 0x040ff00000041858 */
[-C--:B------:R-:W-:Y:S08]  /*baa0*/  HMMA.16816.F32.BF16 R92, R192, R14.reuse, R92 ;  /* 0x0000000ec05c723c */ /* 0x080ff0000004185c */
[C---:B------:R-:W-:Y:S08]  /*bab0*/  HMMA.16816.F32.BF16 R96, R140.reuse, R14, R96 ;  /* 0x0000000e8c60723c */ /* 0x040ff00000041860 */
[-C--:B------:R-:W-:Y:S08]  /*bac0*/  HMMA.16816.F32.BF16 R100, R140, R16.reuse, R100 ;  /* 0x000000108c64723c */ /* 0x080ff00000041864 */
[C---:B------:R-:W-:Y:S08]  /*bad0*/  HMMA.16816.F32.BF16 R104, R192.reuse, R16, R104 ;  /* 0x00000010c068723c */ /* 0x040ff00000041868 */
[-C--:B------:R-:W-:Y:S08]  /*bae0*/  HMMA.16816.F32.BF16 R108, R192, R18.reuse, R108 ;  /* 0x00000012c06c723c */ /* 0x080ff0000004186c */
[C---:B------:R-:W-:Y:S08]  /*baf0*/  HMMA.16816.F32.BF16 R112, R140.reuse, R18, R112 ;  /* 0x000000128c70723c */ /* 0x040ff00000041870 */
[-C--:B-1----:R-:W-:Y:S08]  /*bb00*/  HMMA.16816.F32.BF16 R116, R140, R4.reuse, R116 ;  /* 0x000000048c74723c */ /* 0x082ff00000041874 */
[C---:B------:R-:W-:Y:S08]  /*bb10*/  HMMA.16816.F32.BF16 R120, R192.reuse, R4, R120 ;  /* 0x00000004c078723c */ /* 0x040ff00000041878 */
[-C--:B------:R-:W-:Y:S08]  /*bb20*/  HMMA.16816.F32.BF16 R124, R192, R6.reuse, R124 ;  /* 0x00000006c07c723c */ /* 0x080ff0000004187c */
[----:B------:R-:W-:Y:S04]  /*bb30*/  HMMA.16816.F32.BF16 R128, R140, R6, R128 ;  /* 0x000000068c80723c */ /* 0x000fe80000041880 */
[----:B--2---:R-:W-:Y:S04]  /*bb40*/  FFMA.FTZ R8, R2, R24, R25 ;  /* 0x0000001802087223 */ /* 0x004fe80000010019 */
[----:B------:R-:W-:Y:S04]  /*bb50*/  FADD.FTZ R8, R20, R8 ;  /* 0x0000000814087221 */ /* 0x000fe80000010000 */
[----:B------:R-:W-:Y:S02]  /*bb60*/  FADD.FTZ R9, R23, R8 ;  /* 0x0000000817097221 */ /* 0x000fe40000010000 */
[----:B------:R-:W-:Y:S02]  /*bb70*/  FFMA.FTZ R8, R0, R212, R213 ;  /* 0x000000d400087223 */ /* 0x000fe400000100d5 */
[----:B------:R-:W-:Y:S02]  /*bb80*/  FADD.FTZ R0, R223, R9 ;  /* 0x00000009df007221 */ /* 0x000fe40000010000 */
[----:B------:R-:W-:Y:S02]  /*bb90*/  FADD.FTZ R8, R245, R8 ;  /* 0x00000008f5087221 */ /* 0x000fe40000010000 */
[----:B------:R-:W-:Y:S02]  /*bba0*/  FFMA.FTZ R133, R133, R29, R28 ;  /* 0x0000001d85857223 */ /* 0x000fe4000001001c */
[----:B------:R-:W-:Y:S02]  /*bbb0*/  FADD.FTZ R8, R244, R8 ;  /* 0x00000008f4087221 */ /* 0x000fe40000010000 */
[----:B------:R-:W-:Y:S02]  /*bbc0*/  FFMA.FTZ R132, R132, R31, R30 ;  /* 0x0000001f84847223 */ /* 0x000fe4000001001e */
[----:B------:R-:W-:Y:S02]  /*bbd0*/  FADD.FTZ R2, R26, R133 ;  /* 0x000000851a027221 */ /* 0x000fe40000010000 */
[----:B------:R-:W-:Y:S02]  /*bbe0*/  FADD.FTZ R132, R27, R132 ;  /* 0x000000841b847221 */ /* 0x000fe40000010000 */
[----:B------:R-:W-:Y:S02]  /*bbf0*/  FADD.FTZ R2, R21, R2 ;  /* 0x0000000215027221 */ /* 0x000fe40000010000 */
[----:B------:R-:W-:Y:S02]  /*bc00*/  FADD.FTZ R132, R22, R132 ;  /* 0x0000008416847221 */ /* 0x000fe40000010000 */
[----:B------:R-:W-:Y:S02]  /*bc10*/  FADD.FTZ R10, R214, R2 ;  /* 0x00000002d60a7221 */ /* 0x000fe40000010000 */
[----:B------:R-:W-:Y:S01]  /*bc20*/  FADD.FTZ R2, R215, R132 ;  /* 0x00000084d7027221 */ /* 0x000fe20000010000 */
[----:B------:R-:W-:Y:S01]  /*bc30*/  MOV R132, R137 ;  /* 0x0000008900847202 */ /* 0x000fe20000000f00 */
        /* <DEDUP_REMOVED lines=29> */
[----:B------:R-:W-:Y:S01]  /*be10*/  FADD.FTZ R2, R196, R2 ;  /* 0x00000002c4027221 */ /* 0x000fe20000010000 */
[----:B------:R1:W-:Y:S01]  /*be20*/  STL [R1+0x10], R6 ;  /* 0x0000100601007387 */ /* 0x0003e20000100800 */
[----:B------:R-:W-:Y:S02]  /*be30*/  FADD.FTZ R4, R199, R4 ;  /* 0x00000004c7047221 */ /* 0x000fe40000010000 */
[----:B------:R-:W-:Y:S01]  /*be40*/  FADD.FTZ R0, R138, R2 ;  /* 0x000000028a007221 */ /* 0x000fe20000010000 */
[----:B------:R1:W-:Y:S01]  /*be50*/  STL [R1+0x14], R5 ;  /* 0x0000140501007387 */ /* 0x0003e20000100800 */
[----:B------:R-:W-:Y:S01]  /*be60*/  FADD.FTZ R2, R198, R4 ;  /* 0x00000004c6027221 */ /* 0x000fe20000010000 */
[----:B------:R-:W-:Y:S01]  /*be70*/  MOV R138, R135 ;  /* 0x00000087008a7202 */ /* 0x000fe20000000f00 */
[----:B------:R-:W-:Y:S01]  /*be80*/  FADD.FTZ R0, R134, R0 ;  /* 0x0000000086007221 */ /* 0x000fe20000010000 */
[----:B------:R-:W-:Y:S02]  /*be90*/  MOV R134, R136 ;  /* 0x0000008800867202 */ /* 0x000fe40000000f00 */
[----:B------:R1:W-:Y:S04]  /*bea0*/  STL [R1+0x18], R2 ;  /* 0x0000180201007387 */ /* 0x0003e80000100800 */
[----:B------:R1:W-:Y:S01]  /*beb0*/  STL [R1+0x1c], R0 ;  /* 0x00001c0001007387 */ /* 0x0003e20000100800 */
[----:B------:R-:W-:-:S05]  /*bec0*/  @P0 BRA `(.L_x_486) ;  /* 0xffffb42000000947 */ /* 0x000fca000383ffff */
.L_x_469:
[----:B------:R-:W2:Y:S01]  /*bed0*/  S2UR UR7, SR_CTAID.X ;  /* 0x00000000000779c3 */ /* 0x000ea20000002500 */
[----:B------:R-:W-:Y:S01]  /*bee0*/  ULDC.64 UR4, c[0x0][0x2c8] ;  /* 0x0000b20000047ab9 */ /* 0x000fe20000000a00 */
[----:B------:R-:W-:Y:S01]  /*bef0*/  PLOP3.LUT P0, PT, PT, PT, UP2, 0x40, 0x0 ;  /* 0x000000000000781c */ /* 0x000fe20003f0e828 */
[----:B--2---:R-:W-:-:S04]  /*bf00*/  ULEA UR7, UR7, 0x7f, 0x7 ;  /* 0x0000007f07077891 */ /* 0x004fc8000f8e383f */
        /* <DEDUP_REMOVED lines=8> */
[----:B-1----:R-:W-:Y:S01]  /*bf90*/  MOV R2, UR4 ;  /* 0x0000000400027c02 */ /* 0x002fe20008000f00 */
        /* <DEDUP_REMOVED lines=11> */
.L_x_488:
[----:B------:R-:W-:-:S04]  /*c050*/  MOV R4, c[0x0][0x32c] ;  /* 0x0000cb0000047a02 */ /* 0x000fc80000000f00 */
[----:B------:R-:W-:-:S13]  /*c060*/  ISETP.NE.AND P0, PT, R4, 0x1, PT ;  /* 0x000000010400780c */ /* 0x000fda0003f05270 */
[----:B------:R-:W-:-:S05]  /*c070*/  @P0 IMAD.HI.U32 R4, R0, c[0x0][0x330], RZ ;  /* 0x0000cc0000040a27 */ /* 0x000fca00078e00ff */
[----:B------:R-:W-:-:S05]  /*c080*/  @P0 SHF.R.U32.HI R0, RZ, c[0x0][0x334], R4 ;  /* 0x0000cd00ff000a19 */ /* 0x000fca0000011604 */
.L_x_489:
[----:B------:R-:W-:-:S05]  /*c090*/  IMAD R0, R0, c[0x0][0x32c], RZ ;  /* 0x0000cb0000007a24 */ /* 0x000fca00078e02ff */
[----:B------:R-:W-:-:S03]  /*c0a0*/  IMNMX R2, R2, R0, !PT ;  /* 0x0000000002027217 */ /* 0x000fc60007800200 */
.L_x_487:
[----:B------:R-:W2:Y:S01]  /*c0b0*/  LDL R4, [R1] ;  /* 0x0000000001047983 */ /* 0x000ea20000100800 */
[----:B------:R-:W-:-:S05]  /*c0c0*/  IADD3 R2, R2, 0x2f, RZ ;  /* 0x0000002f02027810 */ /* 0x000fca0007ffe0ff */
[----:B------:R-:W-:-:S05]  /*c0d0*/  IMAD.HI R2, R2, 0x2aaaaaab, RZ ;  /* 0x2aaaaaab02027827 */ /* 0x000fca00078e02ff */
[----:B------:R-:W-:-:S04]  /*c0e0*/  SHF.R.U32.HI R0, RZ, 0x1f, R2 ;  /* 0x0000001fff007819 */ /* 0x000fc80000011602 */
[----:B------:R-:W-:-:S04]  /*c0f0*/  LEA.HI.SX32 R0, R2, R0, 0x1d ;  /* 0x0000000002007211 */ /* 0x000fc800078feaff */
[----:B--2---:R-:W-:-:S04]  /*c100*/  IMNMX R4, R4, R0, !PT ;  /* 0x0000000004047217 */ /* 0x004fc80007800200 */
[----:B------:R-:W-:Y:S01]  /*c110*/  ISETP.GE.AND P0, PT, R242, R4, PT ;  /* 0x00000004f200720c */ /* 0x000fe20003f06270 */
[----:B------:R1:W-:-:S12]  /*c120*/  STL [R1+0x8], R4 ;  /* 0x0000080401007387 */ /* 0x0003d80000100800 */
[----:B------:R-:W-:Y:S05]  /*c130*/  @!P0 BRA `(.L_x_490) ;  /* 0x000036f000008947 */ /* 0x000fea0003800000 */
[----:B------:R-:W-:Y:S01]  /*c140*/  MOV R132, R136 ;  /* 0x0000008800847202 */ /* 0x000fe20000000f00 */
[----:B------:R-:W-:Y:S01]  /*c150*/  IMAD.MOV.U32 R139, RZ, RZ, R3 ;  /* 0x000000ffff8b7224 */ /* 0x000fe200078e0003 */
[----:B------:R-:W-:Y:S01]  /*c160*/  MOV R2, R137 ;  /* 0x0000008900027202 */ /* 0x000fe20000000f00 */
[----:B------:R-:W-:Y:S01]  /*c170*/  IMAD.MOV.U32 R220, RZ, RZ, R242 ;  /* 0x000000ffffdc7224 */ /* 0x000fe200078e00f2 */
[----:B------:R-:W-:Y:S02]  /*c180*/  MOV R138, R135 ;  /* 0x00000087008a7202 */ /* 0x000fe40000000f00 */
.L_x_491:
[----:B--2---:R-:W2:Y:S01]  /*c190*/  LDL R242, [R1] ;  /* 0x0000000001f27983 */ /* 0x004ea20000100800 */
[----:B------:R-:W-:Y:S04]  /*c1a0*/  DEPBAR.LE SB0, 0x0 ;  /* 0x000080000000791a */ /* 0x000fe80000000000 */
[----:B------:R-:W3:Y:S06]  /*c1b0*/  LDL.64 R42, [R1+0x48] ;  /* 0x00004800012a7983 */ /* 0x000eec0000100a00 */
[----:B------:R-:W3:Y:S06]  /*c1c0*/  LDL.64 R134, [R1+0x30] ;  /* 0x0000300001867983 */ /* 0x000eec0000100a00 */
[----:B------:R-:W-:Y:S08]  /*c1d0*/  BAR.SYNC.DEFER_BLOCKING 0x0 ;  /* 0x0000000000007b1d */ /* 0x000ff00000010000 */
[----:B-----5:R-:W-:Y:S08]  /*c1e0*/  LDSM.16.M88.4 R48, [R231+0x6100] ;  /* 0x00610000e730783b */ /* 0x020ff00000000200 */
[----:B------:R-:W4:Y:S08]  /*c1f0*/  LDSM.16.M88.4 R16, [R224+0x3100] ;  /* 0x00310000e010783b */ /* 0x000f300000000200 */
[----:B------:R-:W1:Y:S08]  /*c200*/  LDSM.16.M88.4 R44, [R231+0x8100] ;  /* 0x00810000e72c783b */ /* 0x000e700000000200 */
[----:B------:R-:W1:Y:S08]  /*c210*/  LDSM.16.M88.4 R32, [R224+0x3900] ;  /* 0x00390000e020783b */ /* 0x000e700000000200 */
[----:B------:R-:W1:Y:S08]  /*c220*/  LDSM.16.M88.4 R140, [R224+0x4100] ;  /* 0x00410000e08c783b */ /* 0x000e700000000200 */
[----:B------:R-:W-:Y:S01]  /*c230*/  LDSM.16.M88.4 R192, [R233+0x6100] ;  /* 0x00610000e9c0783b */ /* 0x000fe20000000200 */
[-C--:B-1--4-:R-:W-:Y:S07]  /*c240*/  HMMA.16816.F32.BF16 R4, R48, R16.reuse, RZ ;  /* 0x000000103004723c */ /* 0x092fee00000418ff */
[----:B------:R-:W1:Y:S01]  /*c250*/  LDSM.16.M88.4 R196, [R235] ;  /* 0x00000000ebc4783b */ /* 0x000e620000000200 */
[C---:B------:R-:W-:Y:S07]  /*c260*/  HMMA.16816.F32.BF16 R8, R44.reuse, R16, RZ ;  /* 0x000000102c08723c */ /* 0x040fee00000418ff */
[----:B------:R-:W4:Y:S01]  /*c270*/  LDSM.16.M88.4 R200, [R233+0x8100] ;  /* 0x00810000e9c8783b */ /* 0x000f220000000200 */
[-C--:B------:R-:W-:Y:S07]  /*c280*/  HMMA.16816.F32.BF16 R12, R44, R18.reuse, RZ ;  /* 0x000000122c0c723c */ /* 0x080fee00000418ff */
[----:B------:R-:W1:Y:S01]  /*c290*/  LDSM.16.M88.4 R204, [R241] ;  /* 0x00000000f1cc783b */ /* 0x000e620000000200 */
[C---:B------:R-:W-:Y:S08]  /*c2a0*/  HMMA.16816.F32.BF16 R16, R48.reuse, R18, RZ ;  /* 0x000000123010723c */ /* 0x040ff000000418ff */
        /* <DEDUP_REMOVED lines=36> */
[----:B------:R3:W-:Y:S02]  /*c4f0*/  @!P6 LDGSTS.E.BYPASS.LTC128B.128 [R243+0x1900], [R210.64], !P3 ;  /* 0x01900000d2f3efae */ /* 0x0007e4000d901d4e */
[----:B------:R-:W-:Y:S02]  /*c500*/  ISETP.GT.AND P5, PT, R220, R242, PT ;  /* 0x000000f2dc00720c */ /* 0x000fe40003fa4270 */
[----:B------:R-:W-:Y:S02]  /*c510*/  @!P6 IADD3 R208, P0, R134, UR9, RZ ;  /* 0x0000000986d0ec10 */ /* 0x000fe4000ff1e0ff */
[----:B------:R-:W-:Y:S01]  /*c520*/  IADD3 R242, R220, -0x1, RZ ;  /* 0xffffffffdcf27810 */ /* 0x000fe20007ffe0ff */
        /* <DEDUP_REMOVED lines=8> */
[----:B------:R3:W-:Y:S07]  /*c5b0*/  @!P6 LDGSTS.E.BYPASS.LTC128B.128 [R243+0x2900], [R208.64+0x80], !P3 ;  /* 0x02900080d0f3efae */ /* 0x0007ee000d901d4e */
[C---:B------:R-:W-:Y:S01]  /*c5c0*/  HMMA.16816.F32.BF16 R32, R192.reuse, R206, R32 ;  /* 0x000000cec020723c */ /* 0x040fe20000041820 */
[----:B------:R-:W-:Y:S07]  /*c5d0*/  LDSM.16.M88.4 R212, [R230+0x3100] ;  /* 0x00310000e6d4783b */ /* 0x000fee0000000200 */
[-C--:B--2---:R-:W-:Y:S01]  /*c5e0*/  HMMA.16816.F32.BF16 R36, R192, R140.reuse, R36 ;  /* 0x0000008cc024723c */ /* 0x084fe20000041824 */
[----:B------:R-:W-:Y:S07]  /*c5f0*/  LDSM.16.M88.4 R216, [R232+0x8100] ;  /* 0x00810000e8d8783b */ /* 0x000fee0000000200 */
[C---:B------:R-:W-:Y:S01]  /*c600*/  HMMA.16816.F32.BF16 R40, R200.reuse, R140, R40 ;  /* 0x0000008cc828723c */ /* 0x040fe20000041828 */
[----:B------:R-:W0:Y:S07]  /*c610*/  LDGDEPBAR ;  /* 0x00000000000079af */ /* 0x000e2e0000000000 */
[-C--:B------:R-:W-:Y:S01]  /*c620*/  HMMA.16816.F32.BF16 R44, R200, R142.reuse, R44 ;  /* 0x0000008ec82c723c */ /* 0x080fe2000004182c */
[----:B---3--:R-:W2:Y:S07]  /*c630*/  LDSM.16.M88.4 R208, [R232+0x6100] ;  /* 0x00610000e8d0783b */ /* 0x008eae0000000200 */
[----:B------:R-:W-:Y:S01]  /*c640*/  HMMA.16816.F32.BF16 R48, R192, R142, R48 ;  /* 0x0000008ec030723c */ /* 0x000fe20000041830 */
[----:B------:R-:W3:Y:S08]  /*c650*/  LDSM.16.M88.4 R196, [R230+0x3900] ;  /* 0x00390000e6c4783b */ /* 0x000ef00000000200 */
[----:B------:R-:W1:Y:S08]  /*c660*/  LDSM.16.M88.4 R204, [R230+0x4100] ;  /* 0x00410000e6cc783b */ /* 0x000e700000000200 */
        /* <DEDUP_REMOVED lines=13> */
[-C--:B-1----:R-:W-:Y:S08]  /*c740*/  HMMA.16816.F32.BF16 R36, R208, R204.reuse, R36 ;  /* 0x000000ccd024723c */ /* 0x082ff00000041824 */
[C---:B------:R-:W-:Y:S08]  /*c750*/  HMMA.16816.F32.BF16 R40, R216.reuse, R204, R40 ;  /* 0x000000ccd828723c */ /* 0x040ff00000041828 */
[-C--:B------:R-:W-:Y:S01]  /*c760*/  HMMA.16816.F32.BF16 R44, R216, R206.reuse, R44 ;  /* 0x000000ced82c723c */ /* 0x080fe2000004182c */
[----:B------:R-:W-:Y:S07]  /*c770*/  LDSM.16.M88.4 R216, [R231+0xc100] ;  /* 0x00c10000e7d8783b */ /* 0x000fee0000000200 */
[----:B------:R-:W-:Y:S01]  /*c780*/  HMMA.16816.F32.BF16 R48, R208, R206, R48 ;  /* 0x000000ced030723c */ /* 0x000fe20000041830 */
[----:B------:R-:W-:Y:S07]  /*c790*/  LDSM.16.M88.4 R204, [R231+0xa100] ;  /* 0x00a10000e7cc783b */ /* 0x000fee0000000200 */
[-C--:B------:R-:W-:Y:S01]  /*c7a0*/  HMMA.16816.F32.BF16 R4, R140, R192.reuse, R4 ;  /* 0x000000c08c04723c */ /* 0x080fe20000041804 */
        /* <DEDUP_REMOVED lines=81> */
[----:B------:R-:W-:Y:S01]  /*ccc0*/  FMUL.FTZ R17, R17, c[0x0][0x320] ;  /* 0x0000c80011117a20 */ /* 0x000fe20000410000 */
[----:B-1----:R-:W-:Y:S01]  /*ccd0*/  FMNMX.FTZ R137, R196, R2, !PT ;  /* 0x00000002c4897209 */ /* 0x002fe20007810000 */
[----:B------:R-:W-:Y:S02]  /*cce0*/  FMUL.FTZ R18, R18, c[0x0][0x320] ;  /* 0x0000c80012127a20 */ /* 0x000fe40000410000 */
[----:B------:R-:W-:Y:S02]  /*ccf0*/  FMUL.FTZ R19, R19, c[0x0][0x320] ;  /* 0x0000c80013137a20 */ /* 0x000fe40000410000 */
[----:B------:R-:W-:Y:S01]  /*cd00*/  FMUL.FTZ R14, R14, c[0x0][0x320] ;  /* 0x0000c8000e0e7a20 */ /* 0x000fe20000410000 */
[----:B------:R1:W1:Y:S01]  /*cd10*/  MUFU.TANH R197, R7 ;  /* 0x0000000700c57308 */ /* 0x0002620000002400 */
[----:B------:R-:W-:Y:S01]  /*cd20*/  FMUL.FTZ R15, R15, c[0x0][0x320] ;  /* 0x0000c8000f0f7a20 */ /* 0x000fe20000410000 */
[----:B--2---:R-:W-:Y:S08]  /*cd30*/  FMNMX.FTZ R137, R143, R137, !PT ;  /* 0x000000898f897209 */ /* 0x004ff00007810000 */
[----:B------:R-:W2:Y:S01]  /*cd40*/  MUFU.TANH R202, R8 ;  /* 0x0000000800ca7308 */ /* 0x000ea20000002400 */
[----:B---3--:R-:W-:Y:S09]  /*cd50*/  FMNMX.FTZ R3, R200, R132, !PT ;  /* 0x00000084c8037209 */ /* 0x008ff20007810000 */
[----:B------:R-:W3:Y:S01]  /*cd60*/  MUFU.TANH R201, R9 ;  /* 0x0000000900c97308 */ /* 0x000ee20000002400 */
[----:B-1----:R-:W1:Y:S01]  /*cd70*/  LDSM.16.M88.4 R4, [R229+0x2000] ;  /* 0x00200000e504783b */ /* 0x002e620000000200 */
[----:B------:R-:W-:Y:S08]  /*cd80*/  FMNMX.FTZ R3, R197, R3, !PT ;  /* 0x00000003c5037209 */ /* 0x000ff00007810000 */
[----:B------:R-:W-:Y:S01]  /*cd90*/  MUFU.TANH R203, R10 ;  /* 0x0000000a00cb7308 */ /* 0x000fe20000002400 */
[----:B--2---:R-:W-:Y:S09]  /*cda0*/  FMNMX.FTZ R0, R202, R138, !PT ;  /* 0x0000008aca007209 */ /* 0x004ff20007810000 */
[----:B------:R2:W-:Y:S01]  /*cdb0*/  MUFU.TANH R204, R11 ;  /* 0x0000000b00cc7308 */ /* 0x0005e20000002400 */
[----:B---3--:R-:W-:Y:S09]  /*cdc0*/  FMNMX.FTZ R0, R201, R0, !PT ;  /* 0x00000000c9007209 */ /* 0x008ff20007810000 */
[----:B------:R-:W3:Y:S10]  /*cdd0*/  MUFU.TANH R16, R16 ;  /* 0x0000001000107308 */ /* 0x000ef40000002400 */
[----:B------:R-:W4:Y:S01]  /*cde0*/  MUFU.TANH R17, R17 ;  /* 0x0000001100117308 */ /* 0x000f220000002400 */
[----:B--2---:R-:W2:Y:S01]  /*cdf0*/  LDSM.16.M88.4 R8, [R229+0x2800] ;  /* 0x00280000e508783b */ /* 0x004ea20000000200 */
[-C--:B-1----:R-:W-:Y:S01]  /*ce00*/  HMMA.16816.F32.BF16 R20, R192, R4.reuse, R20 ;  /* 0x00000004c014723c */ /* 0x082fe20000041814 */
[----:B------:R-:W-:Y:S07]  /*ce10*/  DEPBAR.LE SB0, 0x0 ;  /* 0x000080000000791a */ /* 0x000fee0000000000 */
[----:B------:R-:W1:Y:S01]  /*ce20*/  MUFU.TANH R12, R12 ;  /* 0x0000000c000c7308 */ /* 0x000e620000002400 */
[----:B------:R-:W-:Y:S01]  /*ce30*/  BAR.SYNC.DEFER_BLOCKING 0x0 ;  /* 0x0000000000007b1d */ /* 0x000fe20000010000 */
[C---:B------:R-:W-:Y:S05]  /*ce40*/  HMMA.16816.F32.BF16 R24, R216.reuse, R4, R24 ;  /* 0x00000004d818723c */ /* 0x040fea0000041818 */
[----:B---3--:R-:W-:Y:S03]  /*ce50*/  FMNMX.FTZ R137, R16, R137, !PT ;  /* 0x0000008910897209 */ /* 0x008fe60007810000 */
[----:B------:R-:W3:Y:S01]  /*ce60*/  MUFU.TANH R13, R13 ;  /* 0x0000000d000d7308 */ /* 0x000ee20000002400 */
[-C--:B------:R-:W-:Y:S03]  /*ce70*/  HMMA.16816.F32.BF16 R28, R216, R6.reuse, R28 ;  /* 0x00000006d81c723c */ /* 0x080fe6000004181c */
[----:B----4-:R-:W-:Y:S05]  /*ce80*/  FMNMX.FTZ R137, R17, R137, !PT ;  /* 0x0000008911897209 */ /* 0x010fea0007810000 */
[C---:B------:R-:W-:Y:S01]  /*ce90*/  HMMA.16816.F32.BF16 R32, R192.reuse, R6, R32 ;  /* 0x00000006c020723c */ /* 0x040fe20000041820 */
[----:B------:R-:W4:Y:S03]  /*cea0*/  MUFU.TANH R18, R18 ;  /* 0x0000001200127308 */ /* 0x000f260000002400 */
[----:B------:R-:W-:Y:S01]  /*ceb0*/  FMUL.FTZ R20, R20, c[0x0][0x320] ;  /* 0x0000c80014147a20 */ /* 0x000fe20000410000 */
[----:B-1----:R-:W-:Y:S01]  /*cec0*/  FMNMX.FTZ R0, R12, R0, !PT ;  /* 0x000000000c007209 */ /* 0x002fe20007810000 */
[----:B------:R-:W-:Y:S02]  /*ced0*/  FMUL.FTZ R23, R23, c[0x0][0x320] ;  /* 0x0000c80017177a20 */ /* 0x000fe40000410000 */
[----:B------:R-:W-:Y:S03]  /*cee0*/  FMUL.FTZ R21, R21, c[0x0][0x320] ;  /* 0x0000c80015157a20 */ /* 0x000fe60000410000 */
[----:B------:R-:W1:Y:S01]  /*cef0*/  MUFU.TANH R210, R20 ;  /* 0x0000001400d27308 */ /* 0x000e620000002400 */
[----:B------:R-:W-:Y:S02]  /*cf00*/  FMUL.FTZ R22, R22, c[0x0][0x320] ;  /* 0x0000c80016167a20 */ /* 0x000fe40000410000 */
[----:B------:R-:W-:Y:S01]  /*cf10*/  FMUL.FTZ R24, R24, c[0x0][0x320] ;  /* 0x0000c80018187a20 */ /* 0x000fe20000410000 */
[-C--:B--2---:R-:W-:Y:S03]  /*cf20*/  HMMA.16816.F32.BF16 R36, R192, R8.reuse, R36 ;  /* 0x00000008c024723c */ /* 0x084fe60000041824 */
[----:B---3--:R-:W-:Y:S01]  /*cf30*/  FMNMX.FTZ R0, R13, R0, !PT ;  /* 0x000000000d007209 */ /* 0x008fe20007810000 */
[----:B------:R-:W-:Y:S02]  /*cf40*/  FMUL.FTZ R28, R28, c[0x0][0x320] ;  /* 0x0000c8001c1c7a20 */ /* 0x000fe40000410000 */
[----:B------:R-:W2:Y:S01]  /*cf50*/  MUFU.TANH R205, R21 ;  /* 0x0000001500cd7308 */ /* 0x000ea20000002400 */
[----:B------:R-:W-:Y:S01]  /*cf60*/  FMUL.FTZ R25, R25, c[0x0][0x320] ;  /* 0x0000c80019197a20 */ /* 0x000fe20000410000 */
[C---:B------:R-:W-:Y:S01]  /*cf70*/  HMMA.16816.F32.BF16 R40, R216.reuse, R8, R40 ;  /* 0x00000008d828723c */ /* 0x040fe20000041828 */
[----:B------:R-:W3:Y:S03]  /*cf80*/  LDL.64 R8, [R1+0x40] ;  /* 0x0000400001087983 */ /* 0x000ee60000100a00 */
[----:B------:R-:W-:Y:S01]  /*cf90*/  FMUL.FTZ R32, R32, c[0x0][0x320] ;  /* 0x0000c80020207a20 */ /* 0x000fe20000410000 */
[----:B----4-:R-:W-:Y:S01]  /*cfa0*/  FMNMX.FTZ R3, R18, R3, !PT ;  /* 0x0000000312037209 */ /* 0x010fe20007810000 */
[----:B------:R-:W-:Y:S02]  /*cfb0*/  FMUL.FTZ R35, R35, c[0x0][0x320] ;  /* 0x0000c80023237a20 */ /* 0x000fe40000410000 */
[----:B------:R-:W4:Y:S01]  /*cfc0*/  MUFU.TANH R133, R28 ;  /* 0x0000001c00857308 */ /* 0x000f220000002400 */
[-C--:B------:R-:W-:Y:S03]  /*cfd0*/  HMMA.16816.F32.BF16 R44, R216, R10.reuse, R44 ;  /* 0x0000000ad82c723c */ /* 0x080fe6000004182c */
[----:B------:R-:W-:Y:S01]  /*cfe0*/  FMUL.FTZ R29, R29, c[0x0][0x320] ;  /* 0x0000c8001d1d7a20 */ /* 0x000fe20000410000 */
[----:B-1----:R-:W-:Y:S01]  /*cff0*/  FMNMX.FTZ R137, R210, R137, !PT ;  /* 0x00000089d2897209 */ /* 0x002fe20007810000 */
[----:B------:R-:W-:Y:S02]  /*d000*/  FMUL.FTZ R26, R26, c[0x0][0x320] ;  /* 0x0000c8001a1a7a20 */ /* 0x000fe40000410000 */
[----:B------:R-:W-:Y:S01]  /*d010*/  FMUL.FTZ R36, R36, c[0x0][0x320] ;  /* 0x0000c80024247a20 */ /* 0x000fe20000410000 */
[----:B------:R-:W-:Y:S01]  /*d020*/  HMMA.16816.F32.BF16 R48, R192, R10, R48 ;  /* 0x0000000ac030723c */ /* 0x000fe20000041830 */
[----:B------:R-:W1:Y:S03]  /*d030*/  MUFU.TANH R198, R32 ;  /* 0x0000002000c67308 */ /* 0x000e660000002400 */
[----:B------:R-:W-:Y:S01]  /*d040*/  FMUL.FTZ R37, R37, c[0x0][0x320] ;  /* 0x0000c80025257a20 */ /* 0x000fe20000410000 */
[----:B--2---:R-:W-:Y:S01]  /*d050*/  FMNMX.FTZ R137, R205, R137, !PT ;  /* 0x00000089cd897209 */ /* 0x004fe20007810000 */
[----:B------:R-:W-:Y:S01]  /*d060*/  FMUL.FTZ R38, R38, c[0x0][0x320] ;  /* 0x0000c80026267a20 */ /* 0x000fe20000410000 */
[----:B------:R-:W-:Y:S01]  /*d070*/  MOV R10, c[0x0][0x1e0] ;  /* 0x00007800000a7a02 */ /* 0x000fe20000000f00 */
[----:B------:R-:W-:Y:S01]  /*d080*/  FMUL.FTZ R39, R39, c[0x0][0x320] ;  /* 0x0000c80027277a20 */ /* 0x000fe20000410000 */
[----:B------:R-:W-:Y:S02]  /*d090*/  MOV R11, c[0x0][0x1e4] ;  /* 0x00007900000b7a02 */ /* 0x000fe40000000f00 */
[----:B------:R-:W2:Y:S01]  /*d0a0*/  MUFU.TANH R244, R36 ;  /* 0x0000002400f47308 */ /* 0x000ea20000002400 */
[----:B------:R-:W-:Y:S02]  /*d0b0*/  FMUL.FTZ R42, R42, c[0x0][0x320] ;  /* 0x0000c8002a2a7a20 */ /* 0x000fe40000410000 */
[----:B------:R-:W-:Y:S01]  /*d0c0*/  FMUL.FTZ R40, R40, c[0x0][0x320] ;  /* 0x0000c80028287a20 */ /* 0x000fe20000410000 */
[----:B----4-:R-:W-:Y:S01]  /*d0d0*/  MOV R219, R133 ;  /* 0x0000008500db7202 */ /* 0x010fe20000000f00 */
[----:B------:R-:W-:Y:S02]  /*d0e0*/  FMUL.FTZ R41, R41, c[0x0][0x320] ;  /* 0x0000c80029297a20 */ /* 0x000fe40000410000 */
[----:B------:R-:W-:Y:S02]  /*d0f0*/  FMUL.FTZ R44, R44, c[0x0][0x320] ;  /* 0x0000c8002c2c7a20 */ /* 0x000fe40000410000 */
[----:B------:R-:W-:Y:S01]  /*d100*/  FMUL.FTZ R45, R45, c[0x0][0x320] ;  /* 0x0000c8002d2d7a20 */ /* 0x000fe20000410000 */
[----:B------:R4:W-:Y:S01]  /*d110*/  MUFU.TANH R250, R37 ;  /* 0x0000002500fa7308 */ /* 0x0009e20000002400 */
[----:B------:R-:W-:Y:S02]  /*d120*/  FMUL.FTZ R33, R33, c[0x0][0x320] ;  /* 0x0000c80021217a20 */ /* 0x000fe40000410000 */
[----:B------:R-:W-:Y:S01]  /*d130*/  FMUL.FTZ R48, R48, c[0x0][0x320] ;  /* 0x0000c80030307a20 */ /* 0x000fe20000410000 */
[----:B-1----:R-:W-:Y:S01]  /*d140*/  FMNMX.FTZ R137, R198, R137, !PT ;  /* 0x00000089c6897209 */ /* 0x002fe20007810000 */
[----:B------:R-:W-:Y:S02]  /*d150*/  FMUL.FTZ R49, R49, c[0x0][0x320] ;  /* 0x0000c80031317a20 */ /* 0x000fe40000410000 */
[----:B------:R-:W-:Y:S02]  /*d160*/  FMUL.FTZ R50, R50, c[0x0][0x320] ;  /* 0x0000c80032327a20 */ /* 0x000fe40000410000 */
[----:B------:R-:W-:Y:S01]  /*d170*/  FMUL.FTZ R51, R51, c[0x0][0x320] ;  /* 0x0000c80033337a20 */ /* 0x000fe20000410000 */
[----:B------:R-:W1:Y:S01]  /*d180*/  MUFU.TANH R222, R24 ;  /* 0x0000001800de7308 */ /* 0x000e620000002400 */
[----:B------:R-:W-:Y:S02]  /*d190*/  FMUL.FTZ R27, R27, c[0x0][0x320] ;  /* 0x0000c8001b1b7a20 */ /* 0x000fe40000410000 */
[----:B------:R-:W-:Y:S01]  /*d1a0*/  FMUL.FTZ R43, R43, c[0x0][0x320] ;  /* 0x0000c8002b2b7a20 */ /* 0x000fe20000410000 */
[----:B--2---:R-:W-:Y:S01]  /*d1b0*/  MOV R218, R244 ;  /* 0x000000f400da7202 */ /* 0x004fe20000000f00 */
[----:B------:R-:W-:Y:S02]  /*d1c0*/  FMUL.FTZ R46, R46, c[0x0][0x320] ;  /* 0x0000c8002e2e7a20 */ /* 0x000fe40000410000 */
[----:B------:R-:W-:Y:S02]  /*d1d0*/  FMUL.FTZ R34, R34, c[0x0][0x320] ;  /* 0x0000c80022227a20 */ /* 0x000fe40000410000 */
[----:B------:R-:W-:Y:S01]  /*d1e0*/  FMUL.FTZ R30, R30, c[0x0][0x320] ;  /* 0x0000c8001e1e7a20 */ /* 0x000fe20000410000 */
[----:B------:R-:W2:Y:S01]  /*d1f0*/  MUFU.TANH R199, R33 ;  /* 0x0000002100c77308 */ /* 0x000ea20000002400 */
[----:B------:R-:W-:Y:S01]  /*d200*/  FMUL.FTZ R31, R31, c[0x0][0x320] ;  /* 0x0000c8001f1f7a20 */ /* 0x000fe20000410000 */
[----:B----4-:R-:W4:Y:S08]  /*d210*/  LDL.64 R36, [R1+0x38] ;  /* 0x0000380001247983 */ /* 0x010f300000100a00 */
[----:B------:R-:W2:Y:S01]  /*d220*/  MUFU.TANH R221, R25 ;  /* 0x0000001900dd7308 */ /* 0x000ea20000002400 */
[----:B-1----:R-:W-:Y:S09]  /*d230*/  FMNMX.FTZ R0, R222, R0, !PT ;  /* 0x00000000de007209 */ /* 0x002ff20007810000 */
[----:B------:R-:W1:Y:S01]  /*d240*/  MUFU.TANH R223, R29 ;  /* 0x0000001d00df7308 */ /* 0x000e620000002400 */
[----:B--2---:R-:W-:Y:S04]  /*d250*/  FMNMX.FTZ R137, R199, R137, !PT ;  /* 0x00000089c7897209 */ /* 0x004fe80007810000 */
[----:B------:R-:W-:Y:S05]  /*d260*/  FMNMX.FTZ R137, R218, R137, !PT ;  /* 0x00000089da897209 */ /* 0x000fea0007810000 */
[----:B------:R-:W2:Y:S01]  /*d270*/  MUFU.TANH R246, R48 ;  /* 0x0000003000f67308 */ /* 0x000ea20000002400 */
[----:B------:R-:W-:Y:S02]  /*d280*/  FMNMX.FTZ R137, R250, R137, !PT ;  /* 0x00000089fa897209 */ /* 0x000fe40007810000 */
[----:B------:R-:W-:Y:S04]  /*d290*/  FMNMX.FTZ R0, R221, R0, !PT ;  /* 0x00000000dd007209 */ /* 0x000fe80007810000 */
[----:B------:R-:W-:Y:S03]  /*d2a0*/  FMNMX.FTZ R0, R219, R0, !PT ;  /* 0x00000000db007209 */ /* 0x000fe60007810000 */
[----:B------:R-:W2:Y:S01]  /*d2b0*/  MUFU.TANH R244, R49 ;  /* 0x0000003100f47308 */ /* 0x000ea20000002400 */
[----:B-1----:R-:W-:Y:S09]  /*d2c0*/  FMNMX.FTZ R0, R223, R0, !PT ;  /* 0x00000000df007209 */ /* 0x002ff20007810000 */
[----:B------:R-:W1:Y:S01]  /*d2d0*/  MUFU.TANH R245, R40 ;  /* 0x0000002800f57308 */ /* 0x000e620000002400 */
[----:B--2---:R-:W-:Y:S09]  /*d2e0*/  FMNMX.FTZ R137, R246, R137, !PT ;  /* 0x00000089f6897209 */ /* 0x004ff20007810000 */
[----:B------:R-:W2:Y:S01]  /*d2f0*/  MUFU.TANH R32, R41 ;  /* 0x0000002900207308 */ /* 0x000ea20000002400 */
[----:B------:R-:W-:Y:S05]  /*d300*/  FMNMX.FTZ R137, R244, R137, !PT ;  /* 0x00000089f4897209 */ /* 0x000fea0007810000 */
[----:B------:R-:W2:Y:S04]  /*d310*/  SHFL.BFLY PT, R4, R137, 0x2, 0x1f ;  /* 0x0c401f0089047f89 */ /* 0x000ea800000e0000 */
[----:B------:R-:W-:Y:S01]  /*d320*/  MUFU.TANH R212, R34 ;  /* 0x0000002200d47308 */ /* 0x000fe20000002400 */
[----:B-1----:R-:W-:Y:S09]  /*d330*/  FMNMX.FTZ R0, R245, R0, !PT ;  /* 0x00000000f5007209 */ /* 0x002ff20007810000 */
[----:B------:R-:W1:Y:S01]  /*d340*/  MUFU.TANH R34, R44 ;  /* 0x0000002c00227308 */ /* 0x000e620000002400 */
[----:B--2---:R-:W-:Y:S09]  /*d350*/  FMNMX.FTZ R0, R32, R0, !PT ;  /* 0x0000000020007209 */ /* 0x004ff20007810000 */
[----:B------:R-:W2:Y:S01]  /*d360*/  MUFU.TANH R19, R19 ;  /* 0x0000001300137308 */ /* 0x000ea20000002400 */
[----:B------:R-:W-:Y:S02]  /*d370*/  FMNMX.FTZ R137, R137, R4, !PT ;  /* 0x0000000489897209 */ /* 0x000fe40007810000 */
[----:B------:R-:W-:Y:S03]  /*d380*/  FMNMX.FTZ R4, R203, R139, !PT ;  /* 0x0000008bcb047209 */ /* 0x000fe60007810000 */
[----:B------:R-:W2:Y:S01]  /*d390*/  SHFL.BFLY PT, R6, R137, 0x1, 0x1f ;  /* 0x0c201f0089067f89 */ /* 0x000ea200000e0000 */
[----:B------:R-:W-:Y:S03]  /*d3a0*/  FMNMX.FTZ R4, R204, R4, !PT ;  /* 0x00000004cc047209 */ /* 0x000fe60007810000 */
[----:B------:R-:W2:Y:S01]  /*d3b0*/  MUFU.TANH R33, R45 ;  /* 0x0000002d00217308 */ /* 0x000ea20000002400 */
[----:B-1----:R-:W-:Y:S09]  /*d3c0*/  FMNMX.FTZ R0, R34, R0, !PT ;  /* 0x0000000022007209 */ /* 0x002ff20007810000 */
[----:B------:R-:W1:Y:S01]  /*d3d0*/  MUFU.TANH R215, R22 ;  /* 0x0000001600d77308 */ /* 0x000e620000002400 */
[----:B--2---:R-:W-:Y:S09]  /*d3e0*/  FMNMX.FTZ R3, R19, R3, !PT ;  /* 0x0000000313037209 */ /* 0x004ff20007810000 */
[----:B------:R-:W2:Y:S01]  /*d3f0*/  MUFU.TANH R214, R23 ;  /* 0x0000001700d67308 */ /* 0x000ea20000002400 */
[----:B------:R-:W-:Y:S01]  /*d400*/  FMNMX.FTZ R137, R137, R6, !PT ;  /* 0x0000000689897209 */ /* 0x000fe20007810000 */
[----:B------:R-:W-:Y:S01]  /*d410*/  @P5 IMAD.WIDE.U32 R6, R242, c[0x0][0x1e0], RZ ;  /* 0x00007800f2065a25 */ /* 0x000fe200078e00ff */
[----:B------:R-:W-:Y:S03]  /*d420*/  FMNMX.FTZ R0, R33, R0, !PT ;  /* 0x0000000021007209 */ /* 0x000fe60007810000 */
[----:B------:R-:W-:Y:S02]  /*d430*/  FMUL.FTZ R142, R137, c[0x0][0x2d0] ;  /* 0x0000b400898e7a20 */ /* 0x000fe40000410000 */
[----:B------:R-:W2:Y:S02]  /*d440*/  SHFL.BFLY PT, R135, R0, 0x2, 0x1f ;  /* 0x0c401f0000877f89 */ /* 0x000ea400000e0000 */
[----:B------:R-:W2:Y:S01]  /*d450*/  MUFU.TANH R213, R35 ;  /* 0x0000002300d57308 */ /* 0x000ea20000002400 */
[----:B-1----:R-:W-:Y:S09]  /*d460*/  FMNMX.FTZ R3, R215, R3, !PT ;  /* 0x00000003d7037209 */ /* 0x002ff20007810000 */
[----:B------:R-:W1:Y:S01]  /*d470*/  MUFU.TANH R35, R38 ;  /* 0x0000002600237308 */ /* 0x000e620000002400 */
[----:B--2---:R-:W-:Y:S04]  /*d480*/  FMNMX.FTZ R3, R214, R3, !PT ;  /* 0x00000003d6037209 */ /* 0x004fe80007810000 */
[----:B------:R-:W-:Y:S05]  /*d490*/  FMNMX.FTZ R3, R212, R3, !PT ;  /* 0x00000003d4037209 */ /* 0x000fea0007810000 */
[----:B------:R-:W2:Y:S01]  /*d4a0*/  MUFU.TANH R217, R39 ;  /* 0x0000002700d97308 */ /* 0x000ea20000002400 */
[----:B------:R-:W-:Y:S02]  /*d4b0*/  FMNMX.FTZ R135, R0, R135, !PT ;  /* 0x0000008700877209 */ /* 0x000fe40007810000 */
[----:B------:R-:W-:Y:S07]  /*d4c0*/  FMNMX.FTZ R3, R213, R3, !PT ;  /* 0x00000003d5037209 */ /* 0x000fee0007810000 */
[----:B------:R-:W2:Y:S01]  /*d4d0*/  MUFU.TANH R14, R14 ;  /* 0x0000000e000e7308 */ /* 0x000ea20000002400 */
[----:B-1----:R-:W-:Y:S09]  /*d4e0*/  FMNMX.FTZ R3, R35, R3, !PT ;  /* 0x0000000323037209 */ /* 0x002ff20007810000 */
[----:B------:R-:W1:Y:S01]  /*d4f0*/  MUFU.TANH R21, R50 ;  /* 0x0000003200157308 */ /* 0x000e620000002400 */
[----:B--2---:R-:W-:Y:S09]  /*d500*/  FMNMX.FTZ R3, R217, R3, !PT ;  /* 0x00000003d9037209 */ /* 0x004ff20007810000 */
[----:B------:R-:W2:Y:S01]  /*d510*/  MUFU.TANH R15, R15 ;  /* 0x0000000f000f7308 */ /* 0x000ea20000002400 */
[----:B------:R-:W-:Y:S09]  /*d520*/  FMNMX.FTZ R4, R14, R4, !PT ;  /* 0x000000040e047209 */ /* 0x000ff20007810000 */
[----:B------:R-:W2:Y:S01]  /*d530*/  MUFU.TANH R29, R51 ;  /* 0x00000033001d7308 */ /* 0x000ea20000002400 */
[----:B-1----:R-:W-:Y:S09]  /*d540*/  FMNMX.FTZ R3, R21, R3, !PT ;  /* 0x0000000315037209 */ /* 0x002ff20007810000 */
[----:B------:R-:W1:Y:S01]  /*d550*/  MUFU.TANH R195, R26 ;  /* 0x0000001a00c37308 */ /* 0x000e620000002400 */
[----:B--2---:R-:W-:Y:S09]  /*d560*/  FMNMX.FTZ R0, R15, R4, !PT ;  /* 0x000000040f007209 */ /* 0x004ff20007810000 */
[----:B------:R-:W2:Y:S01]  /*d570*/  MUFU.TANH R194, R27 ;  /* 0x0000001b00c27308 */ /* 0x000ea20000002400 */
[----:B------:R-:W-:Y:S05]  /*d580*/  FMNMX.FTZ R3, R29, R3, !PT ;  /* 0x000000031d037209 */ /* 0x000fea0007810000 */
[----:B------:R-:W3:Y:S04]  /*d590*/  SHFL.BFLY PT, R5, R3, 0x2, 0x1f ;  /* 0x0c401f0003057f89 */ /* 0x000ee800000e0000 */
[----:B------:R-:W3:Y:S01]  /*d5a0*/  MUFU.TANH R211, R30 ;  /* 0x0000001e00d37308 */ /* 0x000ee20000002400 */
[----:B-1----:R-:W-:Y:S01]  /*d5b0*/  FMNMX.FTZ R4, R195, R0, !PT ;  /* 0x00000000c3047209 */ /* 0x002fe20007810000 */
[----:B------:R-:W-:Y:S08]  /*d5c0*/  FMUL.FTZ R0, R47, c[0x0][0x320] ;  /* 0x0000c8002f007a20 */ /* 0x000ff00000410000 */
[----:B------:R1:W-:Y:S01]  /*d5d0*/  MUFU.TANH R141, R0 ;  /* 0x00000000008d7308 */ /* 0x0003e20000002400 */
[----:B--2---:R-:W-:Y:S09]  /*d5e0*/  FMNMX.FTZ R4, R194, R4, !PT ;  /* 0x00000004c2047209 */ /* 0x004ff20007810000 */
[----:B------:R-:W2:Y:S01]  /*d5f0*/  MUFU.TANH R216, R31 ;  /* 0x0000001f00d87308 */ /* 0x000ea20000002400 */
[----:B---3--:R-:W-:Y:S02]  /*d600*/  FMNMX.FTZ R3, R3, R5, !PT ;  /* 0x0000000503037209 */ /* 0x008fe40007810000 */
[----:B------:R-:W-:Y:S01]  /*d610*/  FMNMX.FTZ R4, R211, R4, !PT ;  /* 0x00000004d3047209 */ /* 0x000fe20007810000 */
[----:B------:R-:W3:Y:S06]  /*d620*/  SHFL.BFLY PT, R5, R135, 0x1, 0x1f ;  /* 0x0c201f0087057f89 */ /* 0x000eec00000e0000 */
[----:B------:R-:W3:Y:S01]  /*d630*/  MUFU.TANH R22, R42 ;  /* 0x0000002a00167308 */ /* 0x000ee20000002400 */
[----:B-1----:R-:W-:Y:S01]  /*d640*/  FADD.FTZ R0, -R137, R2 ;  /* 0x0000000289007221 */ /* 0x002fe20000010100 */
[----:B------:R-:W1:Y:S03]  /*d650*/  SHFL.BFLY PT, R136, R3, 0x1, 0x1f ;  /* 0x0c201f0003887f89 */ /* 0x000e6600000e0000 */
[----:B------:R-:W-:Y:S05]  /*d660*/  FMUL.FTZ R0, R0, c[0x0][0x2d0] ;  /* 0x0000b40000007a20 */ /* 0x000fea0000410000 */
[----:B------:R-:W1:Y:S01]  /*d670*/  MUFU.TANH R249, R43 ;  /* 0x0000002b00f97308 */ /* 0x000e620000002400 */
[----:B--2---:R-:W-:Y:S01]  /*d680*/  FMNMX.FTZ R2, R216, R4, !PT ;  /* 0x00000004d8027209 */ /* 0x004fe20007810000 */
[----:B------:R-:W-:Y:S08]  /*d690*/  FFMA.FTZ R4, R196, c[0x0][0x2d0], -R142 ;  /* 0x0000b400c4047a23 */ /* 0x000ff0000001088e */
[----:B------:R2:W2:Y:S01]  /*d6a0*/  MUFU.EX2 R134, R0 ;  /* 0x0000000000867308 */ /* 0x0004a20000000800 */
[----:B---3--:R-:W-:Y:S02]  /*d6b0*/  FMNMX.FTZ R135, R135, R5, !PT ;  /* 0x0000000587877209 */ /* 0x008fe40007810000 */
[----:B------:R-:W-:Y:S03]  /*d6c0*/  FMNMX.FTZ R2, R22, R2, !PT ;  /* 0x0000000216027209 */ /* 0x000fe60007810000 */
[----:B------:R-:W-:Y:S01]  /*d6d0*/  FMUL.FTZ R192, R135, c[0x0][0x2d0] ;  /* 0x0000b40087c07a20 */ /* 0x000fe20000410000 */
[----:B------:R-:W-:Y:S02]  /*d6e0*/  MOV R196, R22 ;  /* 0x0000001600c47202 */ /* 0x000fe40000000f00 */
[----:B-1----:R-:W-:Y:S01]  /*d6f0*/  FMNMX.FTZ R136, R3, R136, !PT ;  /* 0x0000008803887209 */ /* 0x002fe20007810000 */
[----:B------:R-:W1:Y:S10]  /*d700*/  MUFU.TANH R140, R46 ;  /* 0x0000002e008c7308 */ /* 0x000e740000002400 */
[----:B------:R3:W-:Y:S01]  /*d710*/  MUFU.EX2 R193, R4 ;  /* 0x0000000400c17308 */ /* 0x0007e20000000800 */
[----:B--2---:R-:W-:Y:S01]  /*d720*/  FMNMX.FTZ R0, R249, R2, !PT ;  /* 0x00000002f9007209 */ /* 0x004fe20007810000 */
[----:B------:R-:W-:Y:S02]  /*d730*/  FADD.FTZ R2, -R136, R132 ;  /* 0x0000008488027221 */ /* 0x000fe40000010100 */
[----:B------:R-:W-:Y:S02]  /*d740*/  FMUL.FTZ R48, R134, R188 ;  /* 0x000000bc86307220 */ /* 0x000fe40000410000 */
[----:B------:R-:W-:Y:S02]  /*d750*/  FMUL.FTZ R2, R2, c[0x0][0x2d0] ;  /* 0x0000b40002027a20 */ /* 0x000fe40000410000 */
[----:B------:R-:W-:Y:S02]  /*d760*/  FMUL.FTZ R49, R134, R189 ;  /* 0x000000bd86317220 */ /* 0x000fe40000410000 */
[----:B------:R2:W2:Y:S01]  /*d770*/  MUFU.EX2 R133, R2 ;  /* 0x0000000200857308 */ /* 0x0004a20000000800 */
[----:B-1----:R-:W-:Y:S01]  /*d780*/  FMNMX.FTZ R0, R140, R0, !PT ;  /* 0x000000008c007209 */ /* 0x002fe20007810000 */
[C---:B------:R-:W-:Y:S01]  /*d790*/  FMUL.FTZ R52, R134.reuse, R52 ;  /* 0x0000003486347220 */ /* 0x040fe20000410000 */
[----:B----4-:R-:W-:Y:S01]  /*d7a0*/  @P5 MOV R5, R37 ;  /* 0x0000002500055202 */ /* 0x010fe20000000f00 */
[C---:B------:R-:W-:Y:S01]  /*d7b0*/  FMUL.FTZ R53, R134.reuse, R53 ;  /* 0x0000003586357220 */ /* 0x040fe20000410000 */
[----:B------:R-:W-:Y:S01]  /*d7c0*/  FMNMX.FTZ R0, R141, R0, !PT ;  /* 0x000000008d007209 */ /* 0x000fe20007810000 */
[C---:B------:R-:W-:Y:S02]  /*d7d0*/  FMUL.FTZ R64, R134.reuse, R64 ;  /* 0x0000004086407220 */ /* 0x040fe40000410000 */
[C---:B------:R-:W-:Y:S02]  /*d7e0*/  FMUL.FTZ R65, R134.reuse, R65 ;  /* 0x0000004186417220 */ /* 0x040fe40000410000 */
[----:B------:R-:W1:Y:S01]  /*d7f0*/  SHFL.BFLY PT, R3, R0, 0x2, 0x1f ;  /* 0x0c401f0000037f89 */ /* 0x000e6200000e0000 */
[----:B---3--:R-:W-:Y:S01]  /*d800*/  @P5 SHF.R.S32.HI R4, RZ, 0x1f, R242 ;  /* 0x0000001fff045819 */ /* 0x008fe200000114f2 */
[C---:B------:R-:W-:Y:S02]  /*d810*/  FMUL.FTZ R68, R134.reuse, R68 ;  /* 0x0000004486447220 */ /* 0x040fe40000410000 */
[C---:B------:R-:W-:Y:S02]  /*d820*/  FMUL.FTZ R69, R134.reuse, R69 ;  /* 0x0000004586457220 */ /* 0x040fe40000410000 */
[C---:B------:R-:W-:Y:S02]  /*d830*/  FMUL.FTZ R80, R134.reuse, R80 ;  /* 0x0000005086507220 */ /* 0x040fe40000410000 */
[C---:B------:R-:W-:Y:S02]  /*d840*/  FMUL.FTZ R81, R134.reuse, R81 ;  /* 0x0000005186517220 */ /* 0x040fe40000410000 */
[C---:B------:R-:W-:Y:S02]  /*d850*/  FMUL.FTZ R84, R134.reuse, R84 ;  /* 0x0000005486547220 */ /* 0x040fe40000410000 */
[----:B------:R-:W-:Y:S02]  /*d860*/  FMUL.FTZ R85, R134, R85 ;  /* 0x0000005586557220 */ /* 0x000fe40000410000 */
[----:B--2---:R-:W-:Y:S02]  /*d870*/  FADD.FTZ R2, -R135, R138 ;  /* 0x0000008a87027221 */ /* 0x004fe40000010100 */
[--C-:B------:R-:W-:Y:S02]  /*d880*/  FFMA.FTZ R138, R210, c[0x0][0x2d0], -R142.reuse ;  /* 0x0000b400d28a7a23 */ /* 0x100fe4000001088e */
[----:B------:R-:W-:Y:S02]  /*d890*/  FMUL.FTZ R2, R2, c[0x0][0x2d0] ;  /* 0x0000b40002027a20 */ /* 0x000fe40000410000 */
[C---:B------:R-:W-:Y:S02]  /*d8a0*/  FMUL.FTZ R50, R133.reuse, R190 ;  /* 0x000000be85327220 */ /* 0x040fe40000410000 */
[----:B------:R2:W3:Y:S01]  /*d8b0*/  MUFU.EX2 R132, R2 ;  /* 0x0000000200847308 */ /* 0x0004e20000000800 */
[C---:B------:R-:W-:Y:S01]  /*d8c0*/  FMUL.FTZ R51, R133.reuse, R191 ;  /* 0x000000bf85337220 */ /* 0x040fe20000410000 */
[----:B-1----:R-:W-:Y:S01]  /*d8d0*/  FMNMX.FTZ R0, R0, R3, !PT ;  /* 0x0000000300007209 */ /* 0x002fe20007810000 */
        /* <DEDUP_REMOVED lines=10> */
[----:B------:R-:W-:Y:S02]  /*d980*/  FMUL.FTZ R96, R134, R96 ;  /* 0x0000006086607220 */ /* 0x000fe40000410000 */
[--C-:B--2---:R-:W-:Y:S02]  /*d990*/  FFMA.FTZ R2, R143, c[0x0][0x2d0], -R142.reuse ;  /* 0x0000b4008f027a23 */ /* 0x104fe4000001088e */
[----:B------:R-:W-:Y:S02]  /*d9a0*/  FMUL.FTZ R143, R136, c[0x0][0x2d0] ;  /* 0x0000b400888f7a20 */ /* 0x000fe40000410000 */
[----:B------:R1:W-:Y:S01]  /*d9b0*/  MUFU.EX2 R248, R2 ;  /* 0x0000000200f87308 */ /* 0x0003e20000000800 */
[----:B---3--:R-:W-:Y:S02]  /*d9c0*/  FMUL.FTZ R40, R132, R180 ;  /* 0x000000b484287220 */ /* 0x008fe40000410000 */
[--C-:B------:R-:W-:Y:S01]  /*d9d0*/  FFMA.FTZ R3, R200, c[0x0][0x2d0], -R143.reuse ;  /* 0x0000b400c8037a23 */ /* 0x100fe2000001088f */
[----:B------:R-:W-:Y:S01]  /*d9e0*/  MOV R200, R250 ;  /* 0x000000fa00c87202 */ /* 0x000fe20000000f00 */
[C---:B------:R-:W-:Y:S02]  /*d9f0*/  FMUL.FTZ R41, R132.reuse, R181 ;  /* 0x000000b584297220 */ /* 0x040fe40000410000 */
[C---:B------:R-:W-:Y:S02]  /*da00*/  FMUL.FTZ R44, R132.reuse, R184 ;  /* 0x000000b8842c7220 */ /* 0x040fe40000410000 */
[C---:B------:R-:W-:Y:S01]  /*da10*/  FMUL.FTZ R45, R132.reuse, R185 ;  /* 0x000000b9842d7220 */ /* 0x040fe20000410000 */
[----:B------:R2:W-:Y:S01]  /*da20*/  MUFU.EX2 R24, R3 ;  /* 0x0000000300187308 */ /* 0x0005e20000000800 */
[C---:B------:R-:W-:Y:S02]  /*da30*/  FMUL.FTZ R56, R132.reuse, R56 ;  /* 0x0000003884387220 */ /* 0x040fe40000410000 */
[C---:B------:R-:W-:Y:S02]  /*da40*/  FMUL.FTZ R57, R132.reuse, R57 ;  /* 0x0000003984397220 */ /* 0x040fe40000410000 */
[C---:B------:R-:W-:Y:S02]  /*da50*/  FMUL.FTZ R60, R132.reuse, R60 ;  /* 0x0000003c843c7220 */ /* 0x040fe40000410000 */
[C---:B------:R-:W-:Y:S02]  /*da60*/  FMUL.FTZ R61, R132.reuse, R61 ;  /* 0x0000003d843d7220 */ /* 0x040fe40000410000 */
[C---:B------:R-:W-:Y:S01]  /*da70*/  FMUL.FTZ R72, R132.reuse, R72 ;  /* 0x0000004884487220 */ /* 0x040fe20000410000 */
[----:B------:R3:W-:Y:S01]  /*da80*/  MUFU.EX2 R250, R138 ;  /* 0x0000008a00fa7308 */ /* 0x0007e20000000800 */
[C---:B------:R-:W-:Y:S02]  /*da90*/  FMUL.FTZ R73, R132.reuse, R73 ;  /* 0x0000004984497220 */ /* 0x040fe40000410000 */
[----:B------:R-:W-:Y:S02]  /*daa0*/  FMUL.FTZ R76, R132, R76 ;  /* 0x0000004c844c7220 */ /* 0x000fe40000410000 */
[--C-:B-1----:R-:W-:Y:S02]  /*dab0*/  FFMA.FTZ R2, R16, c[0x0][0x2d0], -R142.reuse ;  /* 0x0000b40010027a23 */ /* 0x102fe4000001088e */
[----:B------:R-:W-:Y:S02]  /*dac0*/  FMUL.FTZ R16, R134, R156 ;  /* 0x0000009c86107220 */ /* 0x000fe40000410000 */
[C---:B------:R-:W-:Y:S01]  /*dad0*/  FMUL.FTZ R77, R132.reuse, R77 ;  /* 0x0000004d844d7220 */ /* 0x040fe20000410000 */
[----:B------:R1:W-:Y:S01]  /*dae0*/  MUFU.EX2 R247, R2 ;  /* 0x0000000200f77308 */ /* 0x0003e20000000800 */
[C---:B------:R-:W-:Y:S02]  /*daf0*/  FMUL.FTZ R88, R132.reuse, R88 ;  /* 0x0000005884587220 */ /* 0x040fe40000410000 */
[C---:B------:R-:W-:Y:S02]  /*db00*/  FMUL.FTZ R89, R132.reuse, R89 ;  /* 0x0000005984597220 */ /* 0x040fe40000410000 */
[--C-:B--2---:R-:W-:Y:S02]  /*db10*/  FFMA.FTZ R3, R197, c[0x0][0x2d0], -R143.reuse ;  /* 0x0000b400c5037a23 */ /* 0x104fe4000001088f */
[C---:B------:R-:W-:Y:S02]  /*db20*/  FMUL.FTZ R92, R132.reuse, R92 ;  /* 0x0000005c845c7220 */ /* 0x040fe40000410000 */
[----:B------:R-:W-:Y:S01]  /*db30*/  FMUL.FTZ R93, R132, R93 ;  /* 0x0000005d845d7220 */ /* 0x000fe20000410000 */
[----:B------:R2:W-:Y:S01]  /*db40*/  MUFU.EX2 R25, R3 ;  /* 0x0000000300197308 */ /* 0x0005e20000000800 */
[C---:B------:R-:W-:Y:S02]  /*db50*/  FMUL.FTZ R97, R134.reuse, R97 ;  /* 0x0000006186617220 */ /* 0x040fe40000410000 */
[----:B------:R-:W-:Y:S02]  /*db60*/  FMUL.FTZ R98, R133, R98 ;  /* 0x0000006285627220 */ /* 0x000fe40000410000 */
[--C-:B---3--:R-:W-:Y:S02]  /*db70*/  FFMA.FTZ R138, R205, c[0x0][0x2d0], -R142.reuse ;  /* 0x0000b400cd8a7a23 */ /* 0x108fe4000001088e */
[C---:B------:R-:W-:Y:S02]  /*db80*/  FMUL.FTZ R99, R133.reuse, R99 ;  /* 0x0000006385637220 */ /* 0x040fe40000410000 */
[C---:B------:R-:W-:Y:S02]  /*db90*/  FMUL.FTZ R100, R134.reuse, R100 ;  /* 0x0000006486647220 */ /* 0x040fe40000410000 */
[C---:B------:R-:W-:Y:S02]  /*dba0*/  FMUL.FTZ R101, R134.reuse, R101 ;  /* 0x0000006586657220 */ /* 0x040fe40000410000 */
[----:B------:R-:W-:Y:S02]  /*dbb0*/  FMUL.FTZ R102, R133, R102 ;  /* 0x0000006685667220 */ /* 0x000fe40000410000 */
[----:B-1----:R-:W-:Y:S02]  /*dbc0*/  FFMA.FTZ R2, R17, c[0x0][0x2d0], -R142 ;  /* 0x0000b40011027a23 */ /* 0x002fe4000001088e */
[----:B------:R-:W-:Y:S02]  /*dbd0*/  FMUL.FTZ R17, R134, R157 ;  /* 0x0000009d86117220 */ /* 0x000fe40000410000 */
[----:B------:R1:W3:Y:S01]  /*dbe0*/  MUFU.EX2 R20, R2 ;  /* 0x0000000200147308 */ /* 0x0002e20000000800 */
[C---:B------:R-:W-:Y:S02]  /*dbf0*/  FMUL.FTZ R103, R133.reuse, R103 ;  /* 0x0000006785677220 */ /* 0x040fe40000410000 */
[----:B------:R-:W-:Y:S02]  /*dc00*/  FMUL.FTZ R104, R132, R104 ;  /* 0x0000006884687220 */ /* 0x000fe40000410000 */
[--C-:B--2---:R-:W-:Y:S02]  /*dc10*/  FFMA.FTZ R3, R18, c[0x0][0x2d0], -R143.reuse ;  /* 0x0000b40012037a23 */ /* 0x104fe4000001088f */
[C---:B------:R-:W-:Y:S02]  /*dc20*/  FMUL.FTZ R18, R133.reuse, R158 ;  /* 0x0000009e85127220 */ /* 0x040fe40000410000 */
[C---:B------:R-:W-:Y:S01]  /*dc30*/  FMUL.FTZ R105, R132.reuse, R105 ;  /* 0x0000006984697220 */ /* 0x040fe20000410000 */
[----:B------:R2:W-:Y:S01]  /*dc40*/  MUFU.EX2 R27, R3 ;  /* 0x00000003001b7308 */ /* 0x0005e20000000800 */
[C---:B------:R-:W-:Y:S02]  /*dc50*/  FMUL.FTZ R108, R132.reuse, R108 ;  /* 0x0000006c846c7220 */ /* 0x040fe40000410000 */
[----:B------:R-:W-:Y:S02]  /*dc60*/  FMUL.FTZ R109, R132, R109 ;  /* 0x0000006d846d7220 */ /* 0x000fe40000410000 */
[C---:B------:R-:W-:Y:S02]  /*dc70*/  FMUL.FTZ R112, R134.reuse, R112 ;  /* 0x0000007086707220 */ /* 0x040fe40000410000 */
[C---:B------:R-:W-:Y:S02]  /*dc80*/  FMUL.FTZ R113, R134.reuse, R113 ;  /* 0x0000007186717220 */ /* 0x040fe40000410000 */
[C---:B------:R-:W-:Y:S02]  /*dc90*/  FMUL.FTZ R114, R133.reuse, R114 ;  /* 0x0000007285727220 */ /* 0x040fe40000410000 */
[C---:B------:R-:W-:Y:S02]  /*dca0*/  FMUL.FTZ R115, R133.reuse, R115 ;  /* 0x0000007385737220 */ /* 0x040fe40000410000 */
[C---:B------:R-:W-:Y:S01]  /*dcb0*/  FMUL.FTZ R116, R134.reuse, R116 ;  /* 0x0000007486747220 */ /* 0x040fe20000410000 */
[----:B-1----:R-:W2:Y:S01]  /*dcc0*/  SHFL.BFLY PT, R2, R0, 0x1, 0x1f ;  /* 0x0c201f0000027f89 */ /* 0x002ea200000e0000 */
[----:B------:R-:W-:Y:S02]  /*dcd0*/  FMUL.FTZ R117, R134, R117 ;  /* 0x0000007586757220 */ /* 0x000fe40000410000 */
[C---:B------:R-:W-:Y:S02]  /*dce0*/  FMUL.FTZ R118, R133.reuse, R118 ;  /* 0x0000007685767220 */ /* 0x040fe40000410000 */
[C---:B------:R-:W-:Y:S02]  /*dcf0*/  FMUL.FTZ R119, R133.reuse, R119 ;  /* 0x0000007785777220 */ /* 0x040fe40000410000 */
[C---:B------:R-:W-:Y:S02]  /*dd00*/  FMUL.FTZ R120, R132.reuse, R120 ;  /* 0x0000007884787220 */ /* 0x040fe40000410000 */
[C---:B------:R-:W-:Y:S02]  /*dd10*/  FMUL.FTZ R121, R132.reuse, R121 ;  /* 0x0000007984797220 */ /* 0x040fe40000410000 */
[C---:B------:R-:W-:Y:S02]  /*dd20*/  FMUL.FTZ R124, R132.reuse, R124 ;  /* 0x0000007c847c7220 */ /* 0x040fe40000410000 */
[----:B------:R-:W-:Y:S02]  /*dd30*/  FMUL.FTZ R125, R132, R125 ;  /* 0x0000007d847d7220 */ /* 0x000fe40000410000 */
[C---:B------:R-:W-:Y:S02]  /*dd40*/  FMUL.FTZ R128, R134.reuse, R128 ;  /* 0x0000008086807220 */ /* 0x040fe40000410000 */
[----:B------:R-:W-:Y:S02]  /*dd50*/  FMUL.FTZ R129, R134, R129 ;  /* 0x0000008186817220 */ /* 0x000fe40000410000 */
[C---:B------:R-:W-:Y:S02]  /*dd60*/  FMUL.FTZ R130, R133.reuse, R130 ;  /* 0x0000008285827220 */ /* 0x040fe40000410000 */
[----:B------:R-:W-:Y:S01]  /*dd70*/  FMUL.FTZ R131, R133, R131 ;  /* 0x0000008385837220 */ /* 0x000fe20000410000 */
[----:B--2---:R-:W-:Y:S01]  /*dd80*/  FMNMX.FTZ R3, R0, R2, !PT ;  /* 0x0000000200037209 */ /* 0x004fe20007810000 */
[----:B------:R-:W-:Y:S01]  /*dd90*/  @P5 IMAD R2, R4, c[0x0][0x1e0], RZ ;  /* 0x0000780004025a24 */ /* 0x000fe200078e02ff */
[----:B------:R-:W-:Y:S01]  /*dda0*/  @P5 MOV R4, R8 ;  /* 0x0000000800045202 */ /* 0x000fe20000000f00 */
[----:B------:R-:W-:Y:S02]  /*ddb0*/  FFMA.FTZ R0, R19, c[0x0][0x2d0], -R143 ;  /* 0x0000b40013007a23 */ /* 0x000fe4000001088f */
[----:B------:R-:W-:Y:S02]  /*ddc0*/  @P5 IMAD R2, R242, c[0x0][0x1e4], R2 ;  /* 0x00007900f2025a24 */ /* 0x000fe400078e0202 */
[----:B------:R-:W-:Y:S01]  /*ddd0*/  @P5 IMAD.WIDE.U32 R4, R6, 0x30, R4 ;  /* 0x0000003006045825 */ /* 0x000fe200078e0004 */
[----:B------:R1:W-:Y:S02]  /*dde0*/  MUFU.EX2 R197, R0 ;  /* 0x0000000000c57308 */ /* 0x0003e40000000800 */
[----:B------:R-:W-:Y:S01]  /*ddf0*/  @P5 IADD3 R2, R7, R2, RZ ;  /* 0x0000000207025210 */ /* 0x000fe20007ffe0ff */
[--C-:B------:R-:W-:Y:S01]  /*de00*/  FFMA.FTZ R6, R202, c[0x0][0x2d0], -R192.reuse ;  /* 0x0000b400ca067a23 */ /* 0x100fe200000108c0 */
[----:B------:R-:W-:Y:S01]  /*de10*/  MOV R202, R33 ;  /* 0x0000002100ca7202 */ /* 0x000fe20000000f00 */
[----:B------:R-:W-:Y:S01]  /*de20*/  FFMA.FTZ R7, R201, c[0x0][0x2d0], -R192 ;  /* 0x0000b400c9077a23 */ /* 0x000fe200000108c0 */
[----:B---3--:R-:W-:Y:S01]  /*de30*/  MOV R201, R20 ;  /* 0x0000001400c97202 */ /* 0x008fe20000000f00 */
[----:B------:R-:W-:Y:S02]  /*de40*/  @P5 IMAD R2, R2, 0x30, RZ ;  /* 0x0000003002025824 */ /* 0x000fe400078e02ff */
[----:B------:R-:W-:Y:S01]  /*de50*/  FMUL.FTZ R19, R133, R159 ;  /* 0x0000009f85137220 */ /* 0x000fe20000410000 */
[----:B------:R2:W-:Y:S01]  /*de60*/  MUFU.EX2 R26, R6 ;  /* 0x00000006001a7308 */ /* 0x0005e20000000800 */
[----:B------:R-:W-:Y:S01]  /*de70*/  FMUL.FTZ R33, R134, R173 ;  /* 0x000000ad86217220 */ /* 0x000fe20000410000 */
[----:B------:R-:W-:Y:S02]  /*de80*/  @P5 IADD3 R2, R5, R2, RZ ;  /* 0x0000000205025210 */ /* 0x000fe40007ffe0ff */
[----:B------:R-:W-:Y:S02]  /*de90*/  MOV R173, R223 ;  /* 0x000000df00ad7202 */ /* 0x000fe40000000f00 */
[----:B------:R-:W-:Y:S02]  /*dea0*/  @P5 SHF.L.U64.HI R5, R4, 0x1, R2 ;  /* 0x0000000104055819 */ /* 0x000fe40000010202 */
[C---:B------:R-:W-:Y:S02]  /*deb0*/  @P5 SHF.L.U32 R2, R10.reuse, 0x5, RZ ;  /* 0x000000050a025819 */ /* 0x040fe400000006ff */
[----:B------:R3:W-:Y:S01]  /*dec0*/  MUFU.EX2 R28, R7 ;  /* 0x00000007001c7308 */ /* 0x0007e20000000800 */
[----:B------:R-:W-:Y:S01]  /*ded0*/  @P5 SHF.L.U64.HI R10, R10, 0x5, R11 ;  /* 0x000000050a0a5819 */ /* 0x000fe2000001020b */
[--C-:B------:R-:W-:Y:S02]  /*dee0*/  FFMA.FTZ R11, R12, c[0x0][0x2d0], -R192.reuse ;  /* 0x0000b4000c0b7a23 */ /* 0x100fe400000108c0 */
[----:B-1----:R-:W-:Y:S01]  /*def0*/  FADD.FTZ R0, -R3, R139 ;  /* 0x0000008b03007221 */ /* 0x002fe20000010100 */
[----:B------:R-:W-:Y:S01]  /*df00*/  MOV R139, R21 ;  /* 0x00000015008b7202 */ /* 0x000fe20000000f00 */
[----:B------:R-:W-:Y:S02]  /*df10*/  FMUL.FTZ R12, R132, R152 ;  /* 0x00000098840c7220 */ /* 0x000fe40000410000 */
[----:B------:R-:W-:Y:S02]  /*df20*/  FMUL.FTZ R0, R0, c[0x0][0x2d0] ;  /* 0x0000b40000007a20 */ /* 0x000fe40000410000 */
[----:B------:R1:W-:Y:S01]  /*df30*/  MUFU.EX2 R252, R11 ;  /* 0x0000000b00fc7308 */ /* 0x0003e20000000800 */
[----:B--2---:R-:W-:Y:S04]  /*df40*/  @P5 SHF.L.U32 R6, R4, 0x1, RZ ;  /* 0x0000000104065819 */ /* 0x004fe800000006ff */
[C---:B------:R-:W-:Y:S02]  /*df50*/  @P5 IADD3 R8, P2, R6.reuse, 0x80, RZ ;  /* 0x0000008006085810 */ /* 0x040fe40007f5e0ff */
[----:B------:R-:W-:Y:S03]  /*df60*/  @P5 IADD3 R6, P0, R6, c[0x0][0x1c8], RZ ;  /* 0x0000720006065a10 */ /* 0x000fe60007f1e0ff */
[----:B------:R-:W2:Y:S01]  /*df70*/  MUFU.EX2 R0, R0 ;  /* 0x0000000000007308 */ /* 0x000ea20000000800 */
[----:B------:R-:W-:Y:S02]  /*df80*/  @P5 IADD3 R8, P1, R8, c[0x0][0x1c8], RZ ;  /* 0x0000720008085a10 */ /* 0x000fe40007f3e0ff */
[----:B---3--:R-:W-:Y:S02]  /*df90*/  @P5 IADD3.X R7, R5, c[0x0][0x1cc], RZ, P0, !PT ;  /* 0x0000730005075a10 */ /* 0x008fe400007fe4ff */
[----:B------:R-:W-:Y:S02]  /*dfa0*/  @P5 IADD3.X R9, RZ, c[0x0][0x1cc], R5, P1, P2 ;  /* 0x00007300ff095a10 */ /* 0x000fe40000fe4405 */
[----:B------:R-:W-:Y:S01]  /*dfb0*/  @P5 IADD3 R4, P0, R6, R2, RZ ;  /* 0x0000000206045210 */ /* 0x000fe20007f1e0ff */
[----:B------:R3:W-:Y:S03]  /*dfc0*/  @P5 LDGSTS.E.BYPASS.LTC128B.128 [R243+0x3100], [R6.64], !P4 ;  /* 0x0310000006f35fae */ /* 0x0007e6000e101d4e */
[----:B------:R-:W-:Y:S01]  /*dfd0*/  @P5 IADD3.X R5, R7, R10, RZ, P0, !PT ;  /* 0x0000000a07055210 */ /* 0x000fe200007fe4ff */
[----:B-1----:R-:W-:Y:S02]  /*dfe0*/  FFMA.FTZ R11, R13, c[0x0][0x2d0], -R192 ;  /* 0x0000b4000d0b7a23 */ /* 0x002fe400000108c0 */
[----:B------:R-:W-:Y:S02]  /*dff0*/  FMUL.FTZ R13, R132, R153 ;  /* 0x00000099840d7220 */ /* 0x000fe40000410000 */
[----:B------:R1:W-:Y:S01]  /*e000*/  @P5 LDGSTS.E.BYPASS.LTC128B.128 [R243+0x4900], [R8.64], !P3 ;  /* 0x0490000008f35fae */ /* 0x0003e2000d901d4e */
[----:B------:R-:W4:Y:S07]  /*e010*/  MUFU.EX2 R251, R11 ;  /* 0x0000000b00fb7308 */ /* 0x000f2e0000000800 */
[----:B------:R1:W-:Y:S01]  /*e020*/  @P5 LDGSTS.E.BYPASS.LTC128B.128 [R243+0x3900], [R4.64], !P4 ;  /* 0x0390000004f35fae */ /* 0x0003e2000e101d4e */
[C---:B--2---:R-:W-:Y:S01]  /*e030*/  FMUL.FTZ R30, R0.reuse, R170 ;  /* 0x000000aa001e7220 */ /* 0x044fe20000410000 */
[----:B------:R-:W-:Y:S01]  /*e040*/  MOV R170, R244 ;  /* 0x000000f400aa7202 */ /* 0x000fe20000000f00 */
[----:B------:R-:W-:Y:S01]  /*e050*/  FMUL.FTZ R31, R0, R171 ;  /* 0x000000ab001f7220 */ /* 0x000fe20000410000 */
[----:B------:R-:W-:Y:S01]  /*e060*/  MOV R171, R32 ;  /* 0x0000002000ab7202 */ /* 0x000fe20000000f00 */
[----:B------:R-:W-:Y:S01]  /*e070*/  FMUL.FTZ R32, R134, R172 ;  /* 0x000000ac86207220 */ /* 0x000fe20000410000 */
[----:B------:R-:W-:Y:S01]  /*e080*/  MOV R172, R35 ;  /* 0x0000002300ac7202 */ /* 0x000fe20000000f00 */
[----:B------:R-:W-:Y:S01]  /*e090*/  FMUL.FTZ R35, R133, R175 ;  /* 0x000000af85237220 */ /* 0x000fe20000410000 */
[----:B------:R2:W-:Y:S01]  /*e0a0*/  @P5 LDGSTS.E.BYPASS.LTC128B.128 [R243+0x5100], [R4.64+0x80], !P3 ;  /* 0x0510008004f35fae */ /* 0x0005e2000d901d4e */
[C---:B------:R-:W-:Y:S01]  /*e0b0*/  FMUL.FTZ R42, R0.reuse, R182 ;  /* 0x000000b6002a7220 */ /* 0x040fe20000410000 */
[----:B------:R-:W-:Y:S01]  /*e0c0*/  MOV R181, R170 ;  /* 0x000000aa00b57202 */ /* 0x000fe20000000f00 */
[----:B------:R-:W-:Y:S01]  /*e0d0*/  FMUL.FTZ R43, R0, R183 ;  /* 0x000000b7002b7220 */ /* 0x000fe20000410000 */
[----:B---3--:R-:W-:Y:S01]  /*e0e0*/  @P5 IADD3 R6, P1, R4, R2, RZ ;  /* 0x0000000204065210 */ /* 0x008fe20007f3e0ff */
[----:B------:R-:W-:Y:S01]  /*e0f0*/  FMUL.FTZ R2, R3, c[0x0][0x2d0] ;  /* 0x0000b40003027a20 */ /* 0x000fe20000410000 */
[----:B------:R-:W-:Y:S01]  /*e100*/  MOV R183, R200 ;  /* 0x000000c800b77202 */ /* 0x000fe20000000f00 */
[C---:B------:R-:W-:Y:S01]  /*e110*/  FMUL.FTZ R46, R0.reuse, R186 ;  /* 0x000000ba002e7220 */ /* 0x040fe20000410000 */
[----:B------:R-:W-:Y:S01]  /*e120*/  @P5 IADD3.X R7, R5, R10, RZ, P1, !PT ;  /* 0x0000000a05075210 */ /* 0x000fe20000ffe4ff */
[----:B------:R-:W-:Y:S01]  /*e130*/  FMUL.FTZ R10, R0, R150 ;  /* 0x00000096000a7220 */ /* 0x000fe20000410000 */
[----:B----4-:R-:W-:Y:S01]  /*e140*/  F2FP.BF16.PACK_AB R150, R251, R252 ;  /* 0x000000fcfb96723e */ /* 0x010fe200000010ff */
[--C-:B-1----:R-:W-:Y:S01]  /*e150*/  FFMA.FTZ R8, R203, c[0x0][0x2d0], -R2.reuse ;  /* 0x0000b400cb087a23 */ /* 0x102fe20000010802 */
[----:B------:R-:W-:Y:S01]  /*e160*/  MOV R203, R34 ;  /* 0x0000002200cb7202 */ /* 0x000fe20000000f00 */
[----:B------:R1:W-:Y:S01]  /*e170*/  @P5 LDGSTS.E.BYPASS.LTC128B.128 [R243+0x4100], [R6.64], !P4 ;  /* 0x0410000006f35fae */ /* 0x0003e2000e101d4e */
[----:B------:R-:W-:Y:S01]  /*e180*/  FMUL.FTZ R9, R132, R149 ;  /* 0x0000009584097220 */ /* 0x000fe20000410000 */
[----:B------:R3:W-:Y:S01]  /*e190*/  MUFU.EX2 R206, R8 ;  /* 0x0000000800ce7308 */ /* 0x0007e20000000800 */
[C---:B------:R-:W-:Y:S01]  /*e1a0*/  FMUL.FTZ R11, R0.reuse, R151 ;  /* 0x00000097000b7220 */ /* 0x040fe20000410000 */
[----:B------:R-:W-:Y:S01]  /*e1b0*/  MOV R180, R172 ;  /* 0x000000ac00b47202 */ /* 0x000fe20000000f00 */
[----:B------:R-:W-:Y:S02]  /*e1c0*/  FMUL.FTZ R34, R133, R174 ;  /* 0x000000ae85227220 */ /* 0x000fe40000410000 */
[C---:B------:R-:W-:Y:S01]  /*e1d0*/  FMUL.FTZ R47, R0.reuse, R187 ;  /* 0x000000bb002f7220 */ /* 0x040fe20000410000 */
[----:B------:R1:W-:Y:S01]  /*e1e0*/  @P5 LDGSTS.E.BYPASS.LTC128B.128 [R243+0x5900], [R6.64+0x80], !P3 ;  /* 0x0590008006f35fae */ /* 0x0003e2000d901d4e */
[C---:B------:R-:W-:Y:S02]  /*e1f0*/  FMUL.FTZ R58, R0.reuse, R58 ;  /* 0x0000003a003a7220 */ /* 0x040fe40000410000 */
[C---:B------:R-:W-:Y:S02]  /*e200*/  FMUL.FTZ R59, R0.reuse, R59 ;  /* 0x0000003b003b7220 */ /* 0x040fe40000410000 */
[----:B------:R-:W-:Y:S02]  /*e210*/  FMUL.FTZ R62, R0, R62 ;  /* 0x0000003e003e7220 */ /* 0x000fe40000410000 */
[--C-:B--2---:R-:W-:Y:S01]  /*e220*/  FFMA.FTZ R4, R204, c[0x0][0x2d0], -R2.reuse ;  /* 0x0000b400cc047a23 */ /* 0x104fe20000010802 */
[----:B------:R-:W2:Y:S01]  /*e230*/  LDSM.16.MT88.4 R20, [R225+0x100] ;  /* 0x00010000e114783b */ /* 0x000ea20000004200 */
[----:B------:R-:W-:Y:S01]  /*e240*/  FMUL.FTZ R5, R134, R145 ;  /* 0x0000009186057220 */ /* 0x000fe20000410000 */
[----:B------:R-:W-:Y:S01]  /*e250*/  F2FP.BF16.PACK_AB R145, R25, R24 ;  /* 0x000000181991723e */ /* 0x000fe200000010ff */
[----:B------:R4:W4:Y:S01]  /*e260*/  MUFU.EX2 R207, R4 ;  /* 0x0000000400cf7308 */ /* 0x0009220000000800 */
[----:B------:R-:W-:Y:S01]  /*e270*/  MOV R204, R245 ;  /* 0x000000f500cc7202 */ /* 0x000fe20000000f00 */
[C---:B------:R-:W-:Y:S02]  /*e280*/  FMUL.FTZ R63, R0.reuse, R63 ;  /* 0x0000003f003f7220 */ /* 0x040fe40000410000 */
[C---:B------:R-:W-:Y:S01]  /*e290*/  FMUL.FTZ R74, R0.reuse, R74 ;  /* 0x0000004a004a7220 */ /* 0x040fe20000410000 */
[----:B------:R-:W2:Y:S01]  /*e2a0*/  LDSM.16.MT88.4 R36, [R226+0x100] ;  /* 0x00010000e224783b */ /* 0x000ea20000004200 */
[----:B------:R-:W-:Y:S02]  /*e2b0*/  FMUL.FTZ R75, R0, R75 ;  /* 0x0000004b004b7220 */ /* 0x000fe40000410000 */
[----:B---3--:R-:W-:Y:S01]  /*e2c0*/  FMUL.FTZ R8, R132, R148 ;  /* 0x0000009484087220 */ /* 0x008fe20000410000 */
[----:B------:R-:W-:Y:S01]  /*e2d0*/  F2FP.BF16.PACK_AB R148, R28, R26 ;  /* 0x0000001a1c94723e */ /* 0x000fe200000010ff */
[C---:B------:R-:W-:Y:S02]  /*e2e0*/  FMUL.FTZ R78, R0.reuse, R78 ;  /* 0x0000004e004e7220 */ /* 0x040fe40000410000 */
[C---:B------:R-:W-:Y:S01]  /*e2f0*/  FMUL.FTZ R79, R0.reuse, R79 ;  /* 0x0000004f004f7220 */ /* 0x040fe20000410000 */
[----:B------:R-:W-:Y:S01]  /*e300*/  LDSM.16.MT88.4 R156, [R227+0x100] ;  /* 0x00010000e39c783b */ /* 0x000fe20000004200 */
[C---:B------:R-:W-:Y:S02]  /*e310*/  FMUL.FTZ R90, R0.reuse, R90 ;  /* 0x0000005a005a7220 */ /* 0x040fe40000410000 */
[----:B-1----:R-:W-:Y:S01]  /*e320*/  FMUL.FTZ R6, R133, R146 ;  /* 0x0000009285067220 */ /* 0x002fe20000410000 */
[----:B------:R-:W-:Y:S01]  /*e330*/  F2FP.BF16.PACK_AB R146, R201, R247 ;  /* 0x000000f7c992723e */ /* 0x000fe200000010ff */
[----:B------:R-:W-:Y:S01]  /*e340*/  FMUL.FTZ R7, R133, R147 ;  /* 0x0000009385077220 */ /* 0x000fe20000410000 */
[----:B------:R-:W-:Y:S01]  /*e350*/  F2FP.BF16.PACK_AB R147, R197, R27 ;  /* 0x0000001bc593723e */ /* 0x000fe200000010ff */
[C---:B------:R-:W-:Y:S01]  /*e360*/  FMUL.FTZ R91, R0.reuse, R91 ;  /* 0x0000005b005b7220 */ /* 0x040fe20000410000 */
[----:B------:R-:W-:Y:S01]  /*e370*/  LDSM.16.MT88.4 R188, [R228+0x1100] ;  /* 0x00110000e4bc783b */ /* 0x000fe20000004200 */
[----:B------:R-:W-:Y:S02]  /*e380*/  FMUL.FTZ R94, R0, R94 ;  /* 0x0000005e005e7220 */ /* 0x000fe40000410000 */
[--C-:B----4-:R-:W-:Y:S01]  /*e390*/  FFMA.FTZ R4, R14, c[0x0][0x2d0], -R2.reuse ;  /* 0x0000b4000e047a23 */ /* 0x110fe20000010802 */
[----:B------:R-:W-:Y:S01]  /*e3a0*/  F2FP.BF16.PACK_AB R149, R207, R206 ;  /* 0x000000cecf95723e */ /* 0x000fe200000010ff */
[C---:B------:R-:W-:Y:S02]  /*e3b0*/  FMUL.FTZ R14, R0.reuse, R154 ;  /* 0x0000009a000e7220 */ /* 0x040fe40000410000 */
[----:B------:R1:W-:Y:S01]  /*e3c0*/  MUFU.EX2 R208, R4 ;  /* 0x0000000400d07308 */ /* 0x0003e20000000800 */
[C---:B------:R-:W-:Y:S01]  /*e3d0*/  FMUL.FTZ R95, R0.reuse, R95 ;  /* 0x0000005f005f7220 */ /* 0x040fe20000410000 */
[----:B------:R-:W0:Y:S01]  /*e3e0*/  LDGDEPBAR ;  /* 0x00000000000079af */ /* 0x000e220000000000 */
        /* <DEDUP_REMOVED lines=8> */
[--C-:B------:R-:W-:Y:S02]  /*e470*/  FFMA.FTZ R140, R140, c[0x0][0x2d0], -R2.reuse ;  /* 0x0000b4008c8c7a23 */ /* 0x100fe40000010802 */
[----:B-1----:R-:W-:Y:S02]  /*e480*/  FFMA.FTZ R4, R15, c[0x0][0x2d0], -R2 ;  /* 0x0000b4000f047a23 */ /* 0x002fe40000010802 */
[----:B------:R-:W-:Y:S02]  /*e490*/  FMUL.FTZ R15, R0, R155 ;  /* 0x0000009b000f7220 */ /* 0x000fe40000410000 */
[----:B------:R1:W3:Y:S01]  /*e4a0*/  MUFU.EX2 R209, R4 ;  /* 0x0000000400d17308 */ /* 0x0002e20000000800 */
[----:B------:R-:W4:Y:S01]  /*e4b0*/  LDSM.16.MT88.4 R152, [R228+0x100] ;  /* 0x00010000e498783b */ /* 0x000f220000004200 */
[----:B-1----:R-:W-:Y:S01]  /*e4c0*/  FMUL.FTZ R4, R134, R144 ;  /* 0x0000009086047220 */ /* 0x002fe20000410000 */
[----:B------:R-:W-:Y:S02]  /*e4d0*/  F2FP.BF16.PACK_AB R144, R248, R193 ;  /* 0x000000c1f890723e */ /* 0x000fe400000010ff */
[----:B---3--:R-:W-:Y:S05]  /*e4e0*/  F2FP.BF16.PACK_AB R151, R209, R208 ;  /* 0x000000d0d197723e */ /* 0x008fea00000010ff */
[-C--:B--2---:R-:W-:Y:S08]  /*e4f0*/  HMMA.16816.F32.BF16 R4, R144, R20.reuse, R4 ;  /* 0x000000149004723c */ /* 0x084ff00000041804 */
[C---:B------:R-:W-:Y:S07]  /*e500*/  HMMA.16816.F32.BF16 R8, R148.reuse, R20, R8 ;  /* 0x000000149408723c */ /* 0x040fee0000041808 */
[C---:B------:R-:W-:Y:S01]  /*e510*/  FMUL.FTZ R21, R134.reuse, R161 ;  /* 0x000000a186157220 */ /* 0x040fe20000410000 */
[-C--:B------:R-:W-:Y:S04]  /*e520*/  HMMA.16816.F32.BF16 R12, R148, R22.reuse, R12 ;  /* 0x00000016940c723c */ /* 0x080fe8000004180c */
[----:B------:R-:W-:Y:S01]  /*e530*/  MOV R161, R249 ;  /* 0x000000f900a17202 */ /* 0x000fe20000000f00 */
[----:B------:R-:W-:Y:S01]  /*e540*/  FMUL.FTZ R20, R134, R160 ;  /* 0x000000a086147220 */ /* 0x000fe20000410000 */
[----:B------:R1:W2:Y:S01]  /*e550*/  MUFU.EX2 R249, R138 ;  /* 0x0000008a00f97308 */ /* 0x0002a20000000800 */
[----:B------:R-:W-:Y:S01]  /*e560*/  MOV R160, R27 ;  /* 0x0000001b00a07202 */ /* 0x000fe20000000f00 */
[C---:B------:R-:W-:Y:S04]  /*e570*/  HMMA.16816.F32.BF16 R16, R144.reuse, R22, R16 ;  /* 0x000000169010723c */ /* 0x040fe80000041810 */
[----:B------:R-:W-:Y:S01]  /*e580*/  FMUL.FTZ R27, R0, R167 ;  /* 0x000000a7001b7220 */ /* 0x000fe20000410000 */
[----:B------:R-:W-:Y:S01]  /*e590*/  MOV R167, R28 ;  /* 0x0000001c00a77202 */ /* 0x000fe20000000f00 */
[C---:B------:R-:W-:Y:S01]  /*e5a0*/  FMUL.FTZ R28, R132.reuse, R168 ;  /* 0x000000a8841c7220 */ /* 0x040fe20000410000 */
[----:B------:R-:W-:Y:S01]  /*e5b0*/  MOV R168, R29 ;  /* 0x0000001d00a87202 */ /* 0x000fe20000000f00 */
[C---:B------:R-:W-:Y:S01]  /*e5c0*/  FMUL.FTZ R23, R133.reuse, R163 ;  /* 0x000000a385177220 */ /* 0x040fe20000410000 */
[----:B------:R-:W-:Y:S03]  /*e5d0*/  MOV R163, R24 ;  /* 0x0000001800a37202 */ /* 0x000fe60000000f00 */
[C---:B------:R-:W-:Y:S01]  /*e5e0*/  FMUL.FTZ R24, R132.reuse, R164 ;  /* 0x000000a484187220 */ /* 0x040fe20000410000 */
[----:B------:R-:W-:Y:S01]  /*e5f0*/  MOV R164, R25 ;  /* 0x0000001900a47202 */ /* 0x000fe20000000f00 */
[----:B------:R-:W-:Y:S01]  /*e600*/  FMUL.FTZ R25, R132, R165 ;  /* 0x000000a584197220 */ /* 0x000fe20000410000 */
[----:B------:R-:W-:Y:S01]  /*e610*/  MOV R165, R248 ;  /* 0x000000f800a57202 */ /* 0x000fe20000000f00 */
[----:B------:R-:W-:Y:S01]  /*e620*/  FMUL.FTZ R22, R133, R162 ;  /* 0x000000a285167220 */ /* 0x000fe20000410000 */
[----:B------:R-:W-:Y:S01]  /*e630*/  MOV R162, R26 ;  /* 0x0000001a00a27202 */ /* 0x000fe20000000f00 */
[----:B------:R-:W-:Y:S01]  /*e640*/  FMUL.FTZ R26, R0, R166 ;  /* 0x000000a6001a7220 */ /* 0x000fe20000410000 */
[----:B------:R-:W-:Y:S01]  /*e650*/  MOV R166, R247 ;  /* 0x000000f700a67202 */ /* 0x000fe20000000f00 */
[----:B------:R-:W-:Y:S01]  /*e660*/  FMUL.FTZ R29, R132, R169 ;  /* 0x000000a9841d7220 */ /* 0x000fe20000410000 */
[----:B------:R-:W-:Y:S01]  /*e670*/  MOV R169, R246 ;  /* 0x000000f600a97202 */ /* 0x000fe20000000f00 */
[--C-:B-1----:R-:W-:Y:S01]  /*e680*/  FFMA.FTZ R138, R198, c[0x0][0x2d0], -R142.reuse ;  /* 0x0000b400c68a7a23 */ /* 0x102fe2000001088e */
[-C--:B------:R-:W-:Y:S03]  /*e690*/  HMMA.16816.F32.BF16 R20, R144, R36.reuse, R20 ;  /* 0x000000249014723c */ /* 0x080fe60000041814 */
[----:B------:R1:W-:Y:S01]  /*e6a0*/  MUFU.EX2 R248, R138 ;  /* 0x0000008a00f87308 */ /* 0x0003e20000000800 */
[----:B------:R-:W-:Y:S02]  /*e6b0*/  MOV R174, R163 ;  /* 0x000000a300ae7202 */ /* 0x000fe40000000f00 */
[----:B------:R-:W-:Y:S02]  /*e6c0*/  MOV R175, R162 ;  /* 0x000000a200af7202 */ /* 0x000fe40000000f00 */
[C---:B------:R-:W-:Y:S04]  /*e6d0*/  HMMA.16816.F32.BF16 R24, R148.reuse, R36, R24 ;  /* 0x000000249418723c */ /* 0x040fe80000041818 */
[----:B------:R-:W-:Y:S02]  /*e6e0*/  MOV R170, R160 ;  /* 0x000000a000aa7202 */ /* 0x000fe40000000f00 */
[----:B------:R-:W-:Y:S01]  /*e6f0*/  MOV R172, R165 ;  /* 0x000000a500ac7202 */ /* 0x000fe20000000f00 */
[C---:B------:R-:W-:Y:S01]  /*e700*/  FMUL.FTZ R36, R134.reuse, R176 ;  /* 0x000000b086247220 */ /* 0x040fe20000410000 */
[-C--:B------:R-:W-:Y:S04]  /*e710*/  HMMA.16816.F32.BF16 R28, R148, R38.reuse, R28 ;  /* 0x00000026941c723c */ /* 0x080fe8000004181c */
[----:B------:R-:W-:Y:S01]  /*e720*/  MOV R176, R161 ;  /* 0x000000a100b07202 */ /* 0x000fe20000000f00 */
[----:B------:R-:W-:Y:S01]  /*e730*/  FMUL.FTZ R37, R134, R177 ;  /* 0x000000b186257220 */ /* 0x000fe20000410000 */
[----:B------:R-:W-:Y:S01]  /*e740*/  LDSM.16.MT88.4 R160, [R226+0x900] ;  /* 0x00090000e2a0783b */ /* 0x000fe20000004200 */
[----:B------:R-:W-:Y:S01]  /*e750*/  MOV R177, R171 ;  /* 0x000000ab00b17202 */ /* 0x000fe20000000f00 */
[C---:B------:R-:W-:Y:S04]  /*e760*/  HMMA.16816.F32.BF16 R32, R144.reuse, R38, R32 ;  /* 0x000000269020723c */ /* 0x040fe80000041820 */
[----:B-1----:R-:W-:Y:S01]  /*e770*/  FFMA.FTZ R138, R199, c[0x0][0x2d0], -R142 ;  /* 0x0000b400c78a7a23 */ /* 0x002fe2000001088e */
[----:B------:R-:W-:Y:S02]  /*e780*/  MOV R171, R201 ;  /* 0x000000c900ab7202 */ /* 0x000fe40000000f00 */
[C---:B------:R-:W-:Y:S01]  /*e790*/  FMUL.FTZ R38, R133.reuse, R178 ;  /* 0x000000b285267220 */ /* 0x040fe20000410000 */
[----:B------:R1:W3:Y:S01]  /*e7a0*/  MUFU.EX2 R247, R138 ;  /* 0x0000008a00f77308 */ /* 0x0002e20000000800 */
[----:B------:R-:W-:Y:S03]  /*e7b0*/  FMUL.FTZ R39, R133, R179 ;  /* 0x000000b385277220 */ /* 0x000fe60000410000 */
[----:B------:R-:W-:Y:S02]  /*e7c0*/  MOV R179, R139 ;  /* 0x0000008b00b37202 */ /* 0x000fe40000000f00 */
[----:B------:R-:W-:Y:S02]  /*e7d0*/  MOV R182, R169 ;  /* 0x000000a900b67202 */ /* 0x000fe40000000f00 */
[-C--:B----4-:R-:W-:Y:S03]  /*e7e0*/  HMMA.16816.F32.BF16 R36, R144, R152.reuse, R36 ;  /* 0x000000989024723c */ /* 0x090fe60000041824 */
[----:B------:R-:W-:Y:S02]  /*e7f0*/  MOV R169, R167 ;  /* 0x000000a700a97202 */ /* 0x000fe40000000f00 */
[----:B------:R-:W-:Y:S02]  /*e800*/  MOV R178, R168 ;  /* 0x000000a800b27202 */ /* 0x000fe40000000f00 */
[----:B------:R-:W-:Y:S01]  /*e810*/  MOV R168, R166 ;  /* 0x000000a600a87202 */ /* 0x000fe20000000f00 */
[C---:B------:R-:W-:Y:S04]  /*e820*/  HMMA.16816.F32.BF16 R40, R148.reuse, R152, R40 ;  /* 0x000000989428723c */ /* 0x040fe80000041828 */
[----:B------:R-:W-:Y:S04]  /*e830*/  MOV R139, R218 ;  /* 0x000000da008b7202 */ /* 0x000fe80000000f00 */
[-C--:B------:R-:W-:Y:S04]  /*e840*/  HMMA.16816.F32.BF16 R44, R148, R154.reuse, R44 ;  /* 0x0000009a942c723c */ /* 0x080fe8000004182c */
[--C-:B-1----:R-:W-:Y:S04]  /*e850*/  FFMA.FTZ R138, R215, c[0x0][0x2d0], -R143.reuse ;  /* 0x0000b400d78a7a23 */ /* 0x102fe8000001088f */
[C---:B------:R-:W-:Y:S01]  /*e860*/  HMMA.16816.F32.BF16 R48, R144.reuse, R154, R48 ;  /* 0x0000009a9030723c */ /* 0x040fe20000041830 */
[----:B------:R1:W-:Y:S01]  /*e870*/  MUFU.EX2 R246, R138 ;  /* 0x0000008a00f67308 */ /* 0x0003e20000000800 */
[----:B------:R-:W4:Y:S06]  /*e880*/  LDSM.16.MT88.4 R152, [R225+0x1900] ;  /* 0x00190000e198783b */ /* 0x000f2c0000004200 */
[-C--:B------:R-:W-:Y:S08]  /*e890*/  HMMA.16816.F32.BF16 R52, R144, R156.reuse, R52 ;  /* 0x0000009c9034723c */ /* 0x080ff00000041834 */
[C---:B------:R-:W-:Y:S08]  /*e8a0*/  HMMA.16816.F32.BF16 R56, R148.reuse, R156, R56 ;  /* 0x0000009c9438723c */ /* 0x040ff00000041838 */
[-C--:B------:R-:W-:Y:S04]  /*e8b0*/  HMMA.16816.F32.BF16 R60, R148, R158.reuse, R60 ;  /* 0x0000009e943c723c */ /* 0x080fe8000004183c */
[--C-:B-1----:R-:W-:Y:S04]  /*e8c0*/  FFMA.FTZ R138, R214, c[0x0][0x2d0], -R143.reuse ;  /* 0x0000b400d68a7a23 */ /* 0x102fe8000001088f */
[C---:B------:R-:W-:Y:S01]  /*e8d0*/  HMMA.16816.F32.BF16 R64, R144.reuse, R158, R64 ;  /* 0x0000009e9040723c */ /* 0x040fe20000041840 */
[----:B------:R1:W1:Y:S01]  /*e8e0*/  MUFU.EX2 R245, R138 ;  /* 0x0000008a00f57308 */ /* 0x0002620000000800 */
[----:B------:R-:W2:Y:S06]  /*e8f0*/  LDSM.16.MT88.4 R156, [R226+0x1900] ;  /* 0x00190000e29c783b */ /* 0x000eac0000004200 */
[-C--:B----4-:R-:W-:Y:S08]  /*e900*/  HMMA.16816.F32.BF16 R68, R144, R152.reuse, R68 ;  /* 0x000000989044723c */ /* 0x090ff00000041844 */
[C---:B------:R-:W-:Y:S04]  /*e910*/  HMMA.16816.F32.BF16 R72, R148.reuse, R152, R72 ;  /* 0x000000989448723c */ /* 0x040fe80000041848 */
[--C-:B-1----:R-:W-:Y:S04]  /*e920*/  FFMA.FTZ R138, R212, c[0x0][0x2d0], -R143.reuse ;  /* 0x0000b400d48a7a23 */ /* 0x102fe8000001088f */
[-C--:B------:R-:W-:Y:S01]  /*e930*/  HMMA.16816.F32.BF16 R76, R148, R154.reuse, R76 ;  /* 0x0000009a944c723c */ /* 0x080fe2000004184c */
[----:B------:R1:W-:Y:S07]  /*e940*/  MUFU.EX2 R244, R138 ;  /* 0x0000008a00f47308 */ /* 0x0003ee0000000800 */
[C---:B------:R-:W-:Y:S01]  /*e950*/  HMMA.16816.F32.BF16 R80, R144.reuse, R154, R80 ;  /* 0x0000009a9050723c */ /* 0x040fe20000041850 */
[----:B------:R-:W4:Y:S07]  /*e960*/  LDSM.16.MT88.4 R152, [R228+0x1900] ;  /* 0x00190000e498783b */ /* 0x000f2e0000004200 */
[-C--:B--2---:R-:W-:Y:S08]  /*e970*/  HMMA.16816.F32.BF16 R84, R144, R156.reuse, R84 ;  /* 0x0000009c9054723c */ /* 0x084ff00000041854 */
[C---:B------:R-:W-:Y:S04]  /*e980*/  HMMA.16816.F32.BF16 R88, R148.reuse, R156, R88 ;  /* 0x0000009c9458723c */ /* 0x040fe80000041858 */
[--C-:B-1----:R-:W-:Y:S04]  /*e990*/  FFMA.FTZ R138, R213, c[0x0][0x2d0], -R143.reuse ;  /* 0x0000b400d58a7a23 */ /* 0x102fe8000001088f */
[-C--:B------:R-:W-:Y:S01]  /*e9a0*/  HMMA.16816.F32.BF16 R92, R148, R158.reuse, R92 ;  /* 0x0000009e945c723c */ /* 0x080fe2000004185c */
[----:B------:R1:W2:Y:S07]  /*e9b0*/  MUFU.EX2 R223, R138 ;  /* 0x0000008a00df7308 */ /* 0x0002ae0000000800 */
[C---:B------:R-:W-:Y:S01]  /*e9c0*/  HMMA.16816.F32.BF16 R96, R144.reuse, R158, R96 ;  /* 0x0000009e9060723c */ /* 0x040fe20000041860 */
[----:B------:R-:W2:Y:S07]  /*e9d0*/  LDSM.16.MT88.4 R156, [R227+0x1900] ;  /* 0x00190000e39c783b */ /* 0x000eae0000004200 */
        /* <DEDUP_REMOVED lines=12> */
[----:B------:R-:W-:Y:S01]  /*eaa0*/  HMMA.16816.F32.BF16 R128, R144, R158, R128 ;  /* 0x0000009e9080723c */ /* 0x000fe20000041880 */
[----:B------:R-:W-:Y:S06]  /*eab0*/  LDSM.16.MT88.4 R156, [R227+0x900] ;  /* 0x00090000e39c783b */ /* 0x000fec0000004200 */
[----:B------:R-:W-:Y:S02]  /*eac0*/  F2FP.BF16.PACK_AB R144, R249, R250 ;  /* 0x000000faf990723e */ /* 0x000fe400000010ff */
[----:B---3--:R-:W-:Y:S03]  /*ead0*/  F2FP.BF16.PACK_AB R146, R247, R248 ;  /* 0x000000f8f792723e */ /* 0x008fe600000010ff */
[----:B------:R-:W-:Y:S02]  /*eae0*/  F2FP.BF16.PACK_AB R145, R245, R246 ;  /* 0x000000f6f591723e */ /* 0x000fe400000010ff */
[----:B------:R-:W-:Y:S01]  /*eaf0*/  F2FP.BF16.PACK_AB R147, R223, R244 ;  /* 0x000000f4df93723e */ /* 0x000fe200000010ff */
[--C-:B-1----:R-:W-:Y:S01]  /*eb00*/  FFMA.FTZ R138, R219, c[0x0][0x2d0], -R192.reuse ;  /* 0x0000b400db8a7a23 */ /* 0x102fe200000108c0 */
[----:B--2---:R-:W-:Y:S05]  /*eb10*/  F2FP.BF16.PACK_AB R148, R221, R222 ;  /* 0x000000dedd94723e */ /* 0x004fea00000010ff */
[-C--:B----4-:R-:W-:Y:S01]  /*eb20*/  HMMA.16816.F32.BF16 R4, R144, R152.reuse, R4 ;  /* 0x000000989004723c */ /* 0x090fe20000041804 */
[----:B------:R1:W-:Y:S02]  /*eb30*/  MUFU.EX2 R219, R138 ;  /* 0x0000008a00db7308 */ /* 0x0003e40000000800 */
[----:B-1----:R-:W-:Y:S01]  /*eb40*/  FFMA.FTZ R138, R173, c[0x0][0x2d0], -R192 ;  /* 0x0000b400ad8a7a23 */ /* 0x002fe200000108c0 */
[----:B------:R-:W-:Y:S02]  /*eb50*/  MOV R173, R164 ;  /* 0x000000a400ad7202 */ /* 0x000fe40000000f00 */
[----:B------:R-:W1:Y:S05]  /*eb60*/  LDSM.16.MT88.4 R164, [R228+0x900] ;  /* 0x00090000e4a4783b */ /* 0x000e6a0000004200 */
[----:B------:R2:W3:Y:S02]  /*eb70*/  MUFU.EX2 R218, R138 ;  /* 0x0000008a00da7308 */ /* 0x0004e40000000800 */
[--C-:B--2---:R-:W-:Y:S01]  /*eb80*/  FFMA.FTZ R138, R195, c[0x0][0x2d0], -R2.reuse ;  /* 0x0000b400c38a7a23 */ /* 0x104fe20000010802 */
[----:B---3--:R-:W-:Y:S07]  /*eb90*/  F2FP.BF16.PACK_AB R150, R218, R219 ;  /* 0x000000dbda96723e */ /* 0x008fee00000010ff */
[----:B------:R2:W-:Y:S02]  /*eba0*/  MUFU.EX2 R201, R138 ;  /* 0x0000008a00c97308 */ /* 0x0005e40000000800 */
[--C-:B--2---:R-:W-:Y:S08]  /*ebb0*/  FFMA.FTZ R138, R194, c[0x0][0x2d0], -R2.reuse ;  /* 0x0000b400c28a7a23 */ /* 0x104ff00000010802 */
[----:B------:R2:W3:Y:S02]  /*ebc0*/  MUFU.EX2 R200, R138 ;  /* 0x0000008a00c87308 */ /* 0x0004e40000000800 */
[--C-:B--2---:R-:W-:Y:S01]  /*ebd0*/  FFMA.FTZ R138, R211, c[0x0][0x2d0], -R2.reuse ;  /* 0x0000b400d38a7a23 */ /* 0x104fe20000010802 */
[----:B---3--:R-:W-:Y:S07]  /*ebe0*/  F2FP.BF16.PACK_AB R149, R200, R201 ;  /* 0x000000c9c895723e */ /* 0x008fee00000010ff */
[----:B------:R2:W-:Y:S02]  /*ebf0*/  MUFU.EX2 R198, R138 ;  /* 0x0000008a00c67308 */ /* 0x0005e40000000800 */
[----:B--2---:R-:W-:Y:S08]  /*ec00*/  FFMA.FTZ R138, R216, c[0x0][0x2d0], -R2 ;  /* 0x0000b400d88a7a23 */ /* 0x004ff00000010802 */
[----:B------:R-:W2:Y:S02]  /*ec10*/  MUFU.EX2 R199, R138 ;  /* 0x0000008a00c77308 */ /* 0x000ea40000000800 */
[----:B--2---:R-:W-:Y:S01]  /*ec20*/  F2FP.BF16.PACK_AB R151, R199, R198 ;  /* 0x000000c6c797723e */ /* 0x004fe200000010ff */
[--C-:B------:R-:W-:Y:S01]  /*ec30*/  FFMA.FTZ R138, R139, c[0x0][0x2d0], -R142.reuse ;  /* 0x0000b4008b8a7a23 */ /* 0x100fe2000001088e */
[----:B------:R-:W-:Y:S06]  /*ec40*/  MOV R139, R217 ;  /* 0x000000d9008b7202 */ /* 0x000fec0000000f00 */
[----:B------:R2:W-:Y:S01]  /*ec50*/  MUFU.EX2 R217, R138 ;  /* 0x0000008a00d97308 */ /* 0x0005e20000000800 */
[C---:B------:R-:W-:Y:S04]  /*ec60*/  HMMA.16816.F32.BF16 R8, R148.reuse, R152, R8 ;  /* 0x000000989408723c */ /* 0x040fe80000041808 */
[--C-:B------:R-:W-:Y:S04]  /*ec70*/  FFMA.FTZ R139, R139, c[0x0][0x2d0], -R143.reuse ;  /* 0x0000b4008b8b7a23 */ /* 0x100fe8000001088f */
[-C--:B------:R-:W-:Y:S01]  /*ec80*/  HMMA.16816.F32.BF16 R12, R148, R154.reuse, R12 ;  /* 0x0000009a940c723c */ /* 0x080fe2000004180c */
[----:B------:R-:W-:Y:S07]  /*ec90*/  MUFU.EX2 R211, R139 ;  /* 0x0000008b00d37308 */ /* 0x000fee0000000800 */
[C---:B------:R-:W-:Y:S01]  /*eca0*/  HMMA.16816.F32.BF16 R16, R144.reuse, R154, R16 ;  /* 0x0000009a9010723c */ /* 0x040fe20000041810 */
[----:B------:R-:W3:Y:S02]  /*ecb0*/  LDSM.16.MT88.4 R152, [R225+0x2100] ;  /* 0x00210000e198783b */ /* 0x000ee40000004200 */
[----:B------:R-:W-:Y:S01]  /*ecc0*/  MUFU.EX2 R139, R140 ;  /* 0x0000008c008b7308 */ /* 0x000fe20000000800 */
[--C-:B--2---:R-:W-:Y:S04]  /*ecd0*/  FFMA.FTZ R138, R183, c[0x0][0x2d0], -R142.reuse ;  /* 0x0000b400b78a7a23 */ /* 0x104fe8000001088e */
[-C--:B------:R-:W-:Y:S05]  /*ece0*/  HMMA.16816.F32.BF16 R20, R144, R160.reuse, R20 ;  /* 0x000000a09014723c */ /* 0x080fea0000041814 */
[----:B------:R-:W2:Y:S03]  /*ecf0*/  MUFU.EX2 R215, R138 ;  /* 0x0000008a00d77308 */ /* 0x000ea60000000800 */
[C---:B------:R-:W-:Y:S08]  /*ed00*/  HMMA.16816.F32.BF16 R24, R148.reuse, R160, R24 ;  /* 0x000000a09418723c */ /* 0x040ff00000041818 */
[-C--:B------:R-:W-:Y:S08]  /*ed10*/  HMMA.16816.F32.BF16 R28, R148, R162.reuse, R28 ;  /* 0x000000a2941c723c */ /* 0x080ff0000004181c */
[C---:B------:R-:W-:Y:S01]  /*ed20*/  HMMA.16816.F32.BF16 R32, R144.reuse, R162, R32 ;  /* 0x000000a29020723c */ /* 0x040fe20000041820 */
[----:B------:R-:W4:Y:S03]  /*ed30*/  LDSM.16.MT88.4 R160, [R226+0x2100] ;  /* 0x00210000e2a0783b */ /* 0x000f260000004200 */
[----:B--2---:R-:W-:Y:S01]  /*ed40*/  F2FP.BF16.PACK_AB R140, R215, R217 ;  /* 0x000000d9d78c723e */ /* 0x004fe200000010ff */
[--C-:B------:R-:W-:Y:S03]  /*ed50*/  FFMA.FTZ R138, R182, c[0x0][0x2d0], -R142.reuse ;  /* 0x0000b400b68a7a23 */ /* 0x100fe6000001088e */
[-C--:B-1----:R-:W-:Y:S01]  /*ed60*/  HMMA.16816.F32.BF16 R36, R144, R164.reuse, R36 ;  /* 0x000000a49024723c */ /* 0x082fe20000041824 */
[----:B------:R1:W-:Y:S07]  /*ed70*/  MUFU.EX2 R216, R138 ;  /* 0x0000008a00d87308 */ /* 0x0003ee0000000800 */
[C---:B------:R-:W-:Y:S08]  /*ed80*/  HMMA.16816.F32.BF16 R40, R148.reuse, R164, R40 ;  /* 0x000000a49428723c */ /* 0x040ff00000041828 */
[-C--:B------:R-:W-:Y:S08]  /*ed90*/  HMMA.16816.F32.BF16 R44, R148, R166.reuse, R44 ;  /* 0x000000a6942c723c */ /* 0x080ff0000004182c */
[C---:B------:R-:W-:Y:S01]  /*eda0*/  HMMA.16816.F32.BF16 R48, R144.reuse, R166, R48 ;  /* 0x000000a69030723c */ /* 0x040fe20000041830 */
[----:B------:R-:W-:Y:S03]  /*edb0*/  LDSM.16.MT88.4 R164, [R225+0x1100] ;  /* 0x00110000e1a4783b */ /* 0x000fe60000004200 */
[----:B-1----:R-:W-:Y:S04]  /*edc0*/  FFMA.FTZ R138, R181, c[0x0][0x2d0], -R142 ;  /* 0x0000b400b58a7a23 */ /* 0x002fe8000001088e */
[-C--:B------:R-:W-:Y:S01]  /*edd0*/  HMMA.16816.F32.BF16 R52, R144, R156.reuse, R52 ;  /* 0x0000009c9034723c */ /* 0x080fe20000041834 */
[----:B------:R-:W1:Y:S07]  /*ede0*/  MUFU.EX2 R214, R138 ;  /* 0x0000008a00d67308 */ /* 0x000e6e0000000800 */
[C---:B------:R-:W-:Y:S08]  /*edf0*/  HMMA.16816.F32.BF16 R56, R148.reuse, R156, R56 ;  /* 0x0000009c9438723c */ /* 0x040ff00000041838 */
[-C--:B------:R-:W-:Y:S08]  /*ee00*/  HMMA.16816.F32.BF16 R60, R148, R158.reuse, R60 ;  /* 0x0000009e943c723c */ /* 0x080ff0000004183c */
[C---:B------:R-:W-:Y:S01]  /*ee10*/  HMMA.16816.F32.BF16 R64, R144.reuse, R158, R64 ;  /* 0x0000009e9040723c */ /* 0x040fe20000041840 */
[----:B------:R-:W2:Y:S03]  /*ee20*/  LDSM.16.MT88.4 R156, [R228+0x2100] ;  /* 0x00210000e49c783b */ /* 0x000ea60000004200 */
[----:B-1----:R-:W-:Y:S01]  /*ee30*/  F2FP.BF16.PACK_AB R142, R214, R216 ;  /* 0x000000d8d68e723e */ /* 0x002fe200000010ff */
[--C-:B------:R-:W-:Y:S01]  /*ee40*/  FFMA.FTZ R138, R180, c[0x0][0x2d0], -R143.reuse ;  /* 0x0000b400b48a7a23 */ /* 0x100fe2000001088f */
[----:B------:R-:W-:Y:S02]  /*ee50*/  MOV R180, R197 ;  /* 0x000000c500b47202 */ /* 0x000fe40000000f00 */
[-C--:B---3--:R-:W-:Y:S01]  /*ee60*/  HMMA.16816.F32.BF16 R68, R144, R152.reuse, R68 ;  /* 0x000000989044723c */ /* 0x088fe20000041844 */
[----:B------:R1:W-:Y:S07]  /*ee70*/  MUFU.EX2 R213, R138 ;  /* 0x0000008a00d57308 */ /* 0x0003ee0000000800 */
[C---:B------:R-:W-:Y:S08]  /*ee80*/  HMMA.16816.F32.BF16 R72, R148.reuse, R152, R72 ;  /* 0x000000989448723c */ /* 0x040ff00000041848 */
[-C--:B------:R-:W-:Y:S08]  /*ee90*/  HMMA.16816.F32.BF16 R76, R148, R154.reuse, R76 ;  /* 0x0000009a944c723c */ /* 0x080ff0000004184c */
[C---:B------:R-:W-:Y:S01]  /*eea0*/  HMMA.16816.F32.BF16 R80, R144.reuse, R154, R80 ;  /* 0x0000009a9050723c */ /* 0x040fe20000041850 */
[----:B------:R-:W3:Y:S03]  /*eeb0*/  LDSM.16.MT88.4 R152, [R227+0x2100] ;  /* 0x00210000e398783b */ /* 0x000ee60000004200 */
[--C-:B-1----:R-:W-:Y:S01]  /*eec0*/  FFMA.FTZ R138, R179, c[0x0][0x2d0], -R143.reuse ;  /* 0x0000b400b38a7a23 */ /* 0x102fe2000001088f */
[----:B------:R-:W-:Y:S03]  /*eed0*/  MOV R179, R172 ;  /* 0x000000ac00b37202 */ /* 0x000fe60000000f00 */
[-C--:B----4-:R-:W-:Y:S01]  /*eee0*/  HMMA.16816.F32.BF16 R84, R144, R160.reuse, R84 ;  /* 0x000000a09054723c */ /* 0x090fe20000041854 */
[----:B------:R1:W-:Y:S07]  /*eef0*/  MUFU.EX2 R212, R138 ;  /* 0x0000008a00d47308 */ /* 0x0003ee0000000800 */
[C---:B------:R-:W-:Y:S01]  /*ef00*/  HMMA.16816.F32.BF16 R88, R148.reuse, R160, R88 ;  /* 0x000000a09458723c */ /* 0x040fe20000041858 */
[----:B------:R-:W4:Y:S07]  /*ef10*/  LDL.LU R160, [R1+0x10] ;  /* 0x0000100001a07983 */ /* 0x000f2e0000300800 */
[-C--:B------:R-:W-:Y:S08]  /*ef20*/  HMMA.16816.F32.BF16 R92, R148, R162.reuse, R92 ;  /* 0x000000a2945c723c */ /* 0x080ff0000004185c */
[C---:B------:R-:W-:Y:S04]  /*ef30*/  HMMA.16816.F32.BF16 R96, R144.reuse, R162, R96 ;  /* 0x000000a29060723c */ /* 0x040fe80000041860 */
[----:B-1----:R-:W-:Y:S01]  /*ef40*/  FFMA.FTZ R138, R178, c[0x0][0x2d0], -R143 ;  /* 0x0000b400b28a7a23 */ /* 0x002fe2000001088f */
[----:B------:R-:W-:Y:S03]  /*ef50*/  MOV R178, R173 ;  /* 0x000000ad00b27202 */ /* 0x000fe60000000f00 */
[-C--:B--2---:R-:W-:Y:S01]  /*ef60*/  HMMA.16816.F32.BF16 R100, R144, R156.reuse, R100 ;  /* 0x0000009c9064723c */ /* 0x084fe20000041864 */
[----:B------:R1:W2:Y:S07]  /*ef70*/  MUFU.EX2 R210, R138 ;  /* 0x0000008a00d27308 */ /* 0x0002ae0000000800 */
[C---:B------:R-:W-:Y:S08]  /*ef80*/  HMMA.16816.F32.BF16 R104, R148.reuse, R156, R104 ;  /* 0x0000009c9468723c */ /* 0x040ff00000041868 */
[-C--:B------:R-:W-:Y:S08]  /*ef90*/  HMMA.16816.F32.BF16 R108, R148, R158.reuse, R108 ;  /* 0x0000009e946c723c */ /* 0x080ff0000004186c */
[C---:B------:R-:W-:Y:S04]  /*efa0*/  HMMA.16816.F32.BF16 R112, R144.reuse, R158, R112 ;  /* 0x0000009e9070723c */ /* 0x040fe80000041870 */
[--C-:B-1----:R-:W-:Y:S01]  /*efb0*/  FFMA.FTZ R138, R204, c[0x0][0x2d0], -R192.reuse ;  /* 0x0000b400cc8a7a23 */ /* 0x102fe200000108c0 */
[----:B--2---:R-:W-:Y:S03]  /*efc0*/  F2FP.BF16.PACK_AB R143, R210, R212 ;  /* 0x000000d4d28f723e */ /* 0x004fe600000010ff */
[-C--:B---3--:R-:W-:Y:S01]  /*efd0*/  HMMA.16816.F32.BF16 R116, R144, R152.reuse, R116 ;  /* 0x000000989074723c */ /* 0x088fe20000041874 */
[----:B------:R1:W-:Y:S07]  /*efe0*/  MUFU.EX2 R204, R138 ;  /* 0x0000008a00cc7308 */ /* 0x0003ee0000000800 */
[C---:B------:R-:W-:Y:S08]  /*eff0*/  HMMA.16816.F32.BF16 R120, R148.reuse, R152, R120 ;  /* 0x000000989478723c */ /* 0x040ff00000041878 */
[-C--:B------:R-:W-:Y:S08]  /*f000*/  HMMA.16816.F32.BF16 R124, R148, R154.reuse, R124 ;  /* 0x0000009a947c723c */ /* 0x080ff0000004187c */
[----:B------:R-:W-:Y:S04]  /*f010*/  HMMA.16816.F32.BF16 R128, R144, R154, R128 ;  /* 0x0000009a9080723c */ /* 0x000fe80000041880 */
[--C-:B-1----:R-:W-:Y:S01]  /*f020*/  FFMA.FTZ R138, R177, c[0x0][0x2d0], -R192.reuse ;  /* 0x0000b400b18a7a23 */ /* 0x102fe200000108c0 */
[----:B------:R-:W-:Y:S03]  /*f030*/  MOV R177, R174 ;  /* 0x000000ae00b17202 */ /* 0x000fe60000000f00 */
[----:B------:R1:W2:Y:S04]  /*f040*/  MUFU.EX2 R205, R138 ;  /* 0x0000008a00cd7308 */ /* 0x0002a80000000800 */
[--C-:B-1----:R-:W-:Y:S06]  /*f050*/  FFMA.FTZ R138, R203, c[0x0][0x2d0], -R192.reuse ;  /* 0x0000b400cb8a7a23 */ /* 0x102fec00000108c0 */
[----:B------:R1:W-:Y:S02]  /*f060*/  MUFU.EX2 R203, R138 ;  /* 0x0000008a00cb7308 */ /* 0x0003e40000000800 */
[----:B-1----:R-:W-:Y:S01]  /*f070*/  FFMA.FTZ R138, R202, c[0x0][0x2d0], -R192 ;  /* 0x0000b400ca8a7a23 */ /* 0x002fe200000108c0 */
[----:B--2---:R-:W-:Y:S07]  /*f080*/  F2FP.BF16.PACK_AB R192, R205, R204 ;  /* 0x000000cccdc0723e */ /* 0x004fee00000010ff */
[----:B------:R1:W2:Y:S02]  /*f090*/  MUFU.EX2 R202, R138 ;  /* 0x0000008a00ca7308 */ /* 0x0002a40000000800 */
[--C-:B-1----:R-:W-:Y:S01]  /*f0a0*/  FFMA.FTZ R138, R196, c[0x0][0x2d0], -R2.reuse ;  /* 0x0000b400c48a7a23 */ /* 0x102fe20000010802 */
[----:B--2---:R-:W-:Y:S07]  /*f0b0*/  F2FP.BF16.PACK_AB R194, R202, R203 ;  /* 0x000000cbcac2723e */ /* 0x004fee00000010ff */
[----:B------:R1:W-:Y:S02]  /*f0c0*/  MUFU.EX2 R196, R138 ;  /* 0x0000008a00c47308 */ /* 0x0003e40000000800 */
[--C-:B-1----:R-:W-:Y:S01]  /*f0d0*/  FFMA.FTZ R138, R176, c[0x0][0x2d0], -R2.reuse ;  /* 0x0000b400b08a7a23 */ /* 0x102fe20000010802 */
[----:B------:R-:W-:Y:S01]  /*f0e0*/  MOV R176, R175 ;  /* 0x000000af00b07202 */ /* 0x000fe20000000f00 */
[----:B------:R-:W-:Y:S01]  /*f0f0*/  FFMA.FTZ R2, R141, c[0x0][0x2d0], -R2 ;  /* 0x0000b4008d027a23 */ /* 0x000fe20000010802 */
[----:B------:R-:W1:Y:S05]  /*f100*/  LDSM.16.MT88.4 R172, [R226+0x1100] ;  /* 0x00110000e2ac783b */ /* 0x000e6a0000004200 */
[----:B------:R-:W-:Y:S01]  /*f110*/  MUFU.EX2 R197, R138 ;  /* 0x0000008a00c57308 */ /* 0x000fe20000000800 */
[----:B------:R-:W-:Y:S07]  /*f120*/  F2FP.BF16.PACK_AB R141, R211, R213 ;  /* 0x000000d5d38d723e */ /* 0x000fee00000010ff */
[-C--:B------:R-:W-:Y:S01]  /*f130*/  HMMA.16816.F32.BF16 R144, R140, R164.reuse, R4 ;  /* 0x000000a48c90723c */ /* 0x080fe20000041804 */
[----:B------:R-:W2:Y:S01]  /*f140*/  LDSM.16.MT88.4 R4, [R227+0x1100] ;  /* 0x00110000e304783b */ /* 0x000ea20000004200 */
[----:B------:R-:W3:Y:S03]  /*f150*/  MUFU.EX2 R138, R2 ;  /* 0x00000002008a7308 */ /* 0x000ee60000000800 */
[----:B---3--:R-:W-:Y:S02]  /*f160*/  F2FP.BF16.PACK_AB R195, R138, R139 ;  /* 0x0000008b8ac3723e */ /* 0x008fe400000010ff */
[----:B------:R-:W-:Y:S01]  /*f170*/  MOV R2, R170 ;  /* 0x000000aa00027202 */ /* 0x000fe20000000f00 */
[----:B----4-:R-:W-:Y:S01]  /*f180*/  FFMA.FTZ R134, R134, R160, R193 ;  /* 0x000000a086867223 */ /* 0x010fe200000100c1 */
[----:B------:R-:W-:Y:S07]  /*f190*/  F2FP.BF16.PACK_AB R193, R197, R196 ;  /* 0x000000c4c5c1723e */ /* 0x000fee00000010ff */
[C---:B------:R-:W-:Y:S01]  /*f1a0*/  HMMA.16816.F32.BF16 R148, R192.reuse, R164, R8 ;  /* 0x000000a4c094723c */ /* 0x040fe20000041808 */
[----:B------:R-:W3:Y:S07]  /*f1b0*/  LDSM.16.MT88.4 R8, [R225+0x2900] ;  /* 0x00290000e108783b */ /* 0x000eee0000004200 */
[-C--:B------:R-:W-:Y:S01]  /*f1c0*/  HMMA.16816.F32.BF16 R152, R192, R166.reuse, R12 ;  /* 0x000000a6c098723c */ /* 0x080fe2000004180c */
[----:B------:R-:W2:Y:S07]  /*f1d0*/  LDSM.16.MT88.4 R12, [R226+0x2900] ;  /* 0x00290000e20c783b */ /* 0x000eae0000004200 */
[C---:B------:R-:W-:Y:S01]  /*f1e0*/  HMMA.16816.F32.BF16 R156, R140.reuse, R166, R16 ;  /* 0x000000a68c9c723c */ /* 0x040fe20000041810 */
[----:B------:R-:W2:Y:S07]  /*f1f0*/  LDSM.16.MT88.4 R16, [R228+0x2900] ;  /* 0x00290000e410783b */ /* 0x000eae0000004200 */
[-C--:B-1----:R-:W-:Y:S01]  /*f200*/  HMMA.16816.F32.BF16 R160, R140, R172.reuse, R20 ;  /* 0x000000ac8ca0723c */ /* 0x082fe20000041814 */
[----:B------:R-:W1:Y:S07]  /*f210*/  LDSM.16.MT88.4 R20, [R227+0x2900] ;  /* 0x00290000e314783b */ /* 0x000e6e0000004200 */
[C---:B------:R-:W-:Y:S07]  /*f220*/  HMMA.16816.F32.BF16 R164, R192.reuse, R172, R24 ;  /* 0x000000acc0a4723c */ /* 0x040fee0000041818 */
[----:B------:R-:W-:Y:S02]  /*f230*/  MOV R26, R171 ;  /* 0x000000ab001a7202 */ /* 0x000fe40000000f00 */
[----:B------:R-:W-:Y:S03]  /*f240*/  MOV R24, R169 ;  /* 0x000000a900187202 */ /* 0x000fe60000000f00 */
[----:B------:R-:W-:Y:S02]  /*f250*/  MOV R25, R168 ;  /* 0x000000a800197202 */ /* 0x000fe40000000f00 */
[-C--:B------:R-:W-:Y:S01]  /*f260*/  HMMA.16816.F32.BF16 R168, R192, R174.reuse, R28 ;  /* 0x000000aec0a8723c */ /* 0x080fe2000004181c */
[----:B------:R-:W4:Y:S02]  /*f270*/  LDL.LU R29, [R1+0x18] ;  /* 0x00001800011d7983 */ /* 0x000f240000300800 */
[----:B------:R-:W-:Y:S02]  /*f280*/  MOV R27, R180 ;  /* 0x000000b4001b7202 */ /* 0x000fe40000000f00 */
[----:B------:R-:W4:Y:S02]  /*f290*/  LDL.LU R28, [R1+0x1c] ;  /* 0x00001c00011c7983 */ /* 0x000f240000300800 */
[----:B------:R-:W-:Y:S01]  /*f2a0*/  MOV R30, R179 ;  /* 0x000000b3001e7202 */ /* 0x000fe20000000f00 */
[C---:B------:R-:W-:Y:S01]  /*f2b0*/  HMMA.16816.F32.BF16 R172, R140.reuse, R174, R32 ;  /* 0x000000ae8cac723c */ /* 0x040fe20000041820 */
[----:B------:R-:W4:Y:S03]  /*f2c0*/  LDL.LU R34, [R1+0x14] ;  /* 0x0000140001227983 */ /* 0x000f260000300800 */
[----:B------:R-:W-:Y:S01]  /*f2d0*/  MOV R31, R178 ;  /* 0x000000b2001f7202 */ /* 0x000fe20000000f00 */
[----:B------:R-:W4:Y:S02]  /*f2e0*/  LDL R32, [R1+0x8] ;  /* 0x0000080001207983 */ /* 0x000f240000100800 */
[----:B------:R-:W-:Y:S02]  /*f2f0*/  MOV R35, R176 ;  /* 0x000000b000237202 */ /* 0x000fe40000000f00 */
[----:B------:R-:W-:Y:S02]  /*f300*/  MOV R33, R177 ;  /* 0x000000b100217202 */ /* 0x000fe40000000f00 */
[-C--:B------:R-:W-:Y:S08]  /*f310*/  HMMA.16816.F32.BF16 R176, R140, R188.reuse, R36 ;  /* 0x000000bc8cb0723c */ /* 0x080ff00000041824 */
[C---:B------:R-:W-:Y:S08]  /*f320*/  HMMA.16816.F32.BF16 R180, R192.reuse, R188, R40 ;  /* 0x000000bcc0b4723c */ /* 0x040ff00000041828 */
[-C--:B------:R-:W-:Y:S08]  /*f330*/  HMMA.16816.F32.BF16 R184, R192, R190.reuse, R44 ;  /* 0x000000bec0b8723c */ /* 0x080ff0000004182c */
[C---:B------:R-:W-:Y:S08]  /*f340*/  HMMA.16816.F32.BF16 R188, R140.reuse, R190, R48 ;  /* 0x000000be8cbc723c */ /* 0x040ff00000041830 */
[-C--:B--2---:R-:W-:Y:S08]  /*f350*/  HMMA.16816.F32.BF16 R52, R140, R4.reuse, R52 ;  /* 0x000000048c34723c */ /* 0x084ff00000041834 */
[C---:B------:R-:W-:Y:S07]  /*f360*/  HMMA.16816.F32.BF16 R56, R192.reuse, R4, R56 ;  /* 0x00000004c038723c */ /* 0x040fee0000041838 */
[----:B------:R-:W-:Y:S01]  /*f370*/  FADD.FTZ R5, R30, R134 ;  /* 0x000000861e057221 */ /* 0x000fe20000010000 */
[-C--:B------:R-:W-:Y:S04]  /*f380*/  HMMA.16816.F32.BF16 R60, R192, R6.reuse, R60 ;  /* 0x00000006c03c723c */ /* 0x080fe8000004183c */
[----:B------:R-:W-:Y:S04]  /*f390*/  FADD.FTZ R5, R25, R5 ;  /* 0x0000000519057221 */ /* 0x000fe80000010000 */
[C---:B------:R-:W-:Y:S08]  /*f3a0*/  HMMA.16816.F32.BF16 R64, R140.reuse, R6, R64 ;  /* 0x000000068c40723c */ /* 0x040ff00000041840 */
[-C--:B---3--:R-:W-:Y:S08]  /*f3b0*/  HMMA.16816.F32.BF16 R68, R140, R8.reuse, R68 ;  /* 0x000000088c44723c */ /* 0x088ff00000041844 */
[C---:B------:R-:W-:Y:S08]  /*f3c0*/  HMMA.16816.F32.BF16 R72, R192.reuse, R8, R72 ;  /* 0x00000008c048723c */ /* 0x040ff00000041848 */
[-C--:B------:R-:W-:Y:S08]  /*f3d0*/  HMMA.16816.F32.BF16 R76, R192, R10.reuse, R76 ;  /* 0x0000000ac04c723c */ /* 0x080ff0000004184c */
        /* <DEDUP_REMOVED lines=13> */
[----:B----4-:R-:W-:Y:S02]  /*f4b0*/  FFMA.FTZ R132, R132, R29, R35 ;  /* 0x0000001d84847223 */ /* 0x010fe40000010023 */
[----:B------:R-:W-:Y:S02]  /*f4c0*/  FFMA.FTZ R0, R0, R28, R206 ;  /* 0x0000001c00007223 */ /* 0x000fe400000100ce */
[----:B------:R-:W-:Y:S01]  /*f4d0*/  FADD.FTZ R4, R24, R132 ;  /* 0x0000008418047221 */ /* 0x000fe20000010000 */
[----:B------:R-:W-:Y:S03]  /*f4e0*/  MOV R132, R136 ;  /* 0x0000008800847202 */ /* 0x000fe60000000f00 */
[----:B------:R-:W-:Y:S02]  /*f4f0*/  FFMA.FTZ R133, R133, R34, R33 ;  /* 0x0000002285857223 */ /* 0x000fe40000010021 */
[----:B------:R-:W-:Y:S02]  /*f500*/  FADD.FTZ R0, R207, R0 ;  /* 0x00000000cf007221 */ /* 0x000fe40000010000 */
[----:B------:R-:W-:Y:S01]  /*f510*/  FADD.FTZ R8, R31, R133 ;  /* 0x000000851f087221 */ /* 0x000fe20000010000 */
[----:B------:R-:W-:Y:S01]  /*f520*/  ISETP.GT.AND P0, PT, R220, R32, PT ;  /* 0x00000020dc00720c */ /* 0x000fe20003f04270 */
        /* <DEDUP_REMOVED lines=36> */
[----:B------:R-:W-:Y:S01]  /*f770*/  STL [R1+0x10], R6 ;  /* 0x0000100601007387 */ /* 0x000fe20000100800 */
[----:B------:R-:W-:Y:S01]  /*f780*/  FADD.FTZ R0, R139, R4 ;  /* 0x000000048b007221 */ /* 0x000fe20000010000 */
[----:B------:R-:W-:Y:S01]  /*f790*/  MOV R139, R3 ;  /* 0x00000003008b7202 */ /* 0x000fe20000000f00 */
[----:B------:R-:W-:Y:S02]  /*f7a0*/  FADD.FTZ R4, R210, R5 ;  /* 0x00000005d2047221 */ /* 0x000fe40000010000 */
[----:B------:R-:W-:Y:S02]  /*f7b0*/  FADD.FTZ R2, R202, R2 ;  /* 0x00000002ca027221 */ /* 0x000fe40000010000 */
[----:B------:R-:W-:Y:S01]  /*f7c0*/  FADD.FTZ R0, R138, R0 ;  /* 0x000000008a007221 */ /* 0x000fe20000010000 */
[----:B------:R-:W-:Y:S01]  /*f7d0*/  STL [R1+0x14], R4 ;  /* 0x0000140401007387 */ /* 0x000fe20000100800 */
[----:B------:R-:W-:Y:S03]  /*f7e0*/  MOV R138, R135 ;  /* 0x00000087008a7202 */ /* 0x000fe60000000f00 */
[----:B------:R1:W-:Y:S04]  /*f7f0*/  STL [R1+0x18], R2 ;  /* 0x0000180201007387 */ /* 0x0003e80000100800 */
[----:B------:R2:W-:Y:S01]  /*f800*/  STL [R1+0x1c], R0 ;  /* 0x00001c0001007387 */ /* 0x0005e20000100800 */
[----:B-1----:R-:W-:Y:S01]  /*f810*/  MOV R2, R137 ;  /* 0x0000008900027202 */ /* 0x002fe20000000f00 */
[----:B------:R-:W-:-:S05]  /*f820*/  @P0 BRA `(.L_x_491) ;  /* 0xffffc96000000947 */ /* 0x000fca000383ffff */
.L_x_490:
[----:B--2---:R-:W2:Y:S02]  /*f830*/  LDL R0, [R1] ;  /* 0x0000000001007983 */ /* 0x004ea40000100800 */
[----:B--2---:R-:W-:-:S13]  /*f840*/  ISETP.GE.AND P0, PT, R242, R0, PT ;  /* 0x00000000f200720c */ /* 0x004fda0003f06270 */
[----:B------:R-:W-:Y:S05]  /*f850*/  @!P0 BRA `(.L_x_492) ;  /* 0x00004d1000008947 */ /* 0x000fea0003800000 */
[----:B-1----:R-:W2:Y:S04]  /*f860*/  LDL.64 R4, [R1+0x48] ;  /* 0x0000480001047983 */ /* 0x002ea80000100a00 */
[----:B------:R-:W3:Y:S01]  /*f870*/  LDL.64 R6, [R1+0x30] ;  /* 0x0000300001067983 */ /* 0x000ee20000100a00 */
[----:B------:R-:W-:Y:S01]  /*f880*/  IMAD.MOV.U32 R139, RZ, RZ, R3 ;  /* 0x000000ffff8b7224 */ /* 0x000fe200078e0003 */
[----:B------:R-:W-:Y:S02]  /*f890*/  ULDC.64 UR4, c[0x0][0x1e0] ;  /* 0x0000780000047ab9 */ /* 0x000fe40000000a00 */
[----:B------:R-:W-:Y:S02]  /*f8a0*/  USHF.L.U64.HI UR7, UR4, 0x5, UR5 ;  /* 0x0000000504077899 */ /* 0x000fe40008010205 */
[----:B------:R-:W-:-:S02]  /*f8b0*/  USHF.L.U32 UR16, UR4, 0x5, URZ ;  /* 0x0000000504107899 */ /* 0x000fc4000800063f */
[----:B------:R-:W-:Y:S02]  /*f8c0*/  UMOV UR13, 0x30 ;  /* 0x00000030000d7882 */ /* 0x000fe40000000000 */
[----:B------:R-:W-:Y:S01]  /*f8d0*/  ULDC.64 UR4, c[0x0][0x208] ;  /* 0x0000820000047ab9 */ /* 0x000fe20000000a00 */
[----:B------:R-:W-:Y:S01]  /*f8e0*/  IMAD.MOV.U32 R134, RZ, RZ, R136 ;  /* 0x000000ffff867224 */ /* 0x000fe200078e0088 */
[----:B------:R-:W-:Y:S01]  /*f8f0*/  UIADD3 UR12, UP1, UR12, 0x80, URZ ;  /* 0x000000800c0c7890 */ /* 0x000fe2000ff3e03f */
[----:B------:R-:W-:Y:S01]  /*f900*/  MOV R132, R137 ;  /* 0x0000008900847202 */ /* 0x000fe20000000f00 */
[----:B------:R-:W-:Y:S01]  /*f910*/  UIADD3 UR17, UP0, UR9, 0x80, URZ ;  /* 0x0000008009117890 */ /* 0x000fe2000ff1e03f */
[----:B------:R-:W-:Y:S01]  /*f920*/  MOV R138, R135 ;  /* 0x00000087008a7202 */ /* 0x000fe20000000f00 */
[----:B------:R-:W-:Y:S02]  /*f930*/  UIMAD.WIDE.U32 UR18, UR13, UR4, URZ ;  /* 0x000000040d1272a5 */ /* 0x000fe4000f8e003f */
[----:B------:R-:W-:-:S02]  /*f940*/  UIMAD UR5, UR13, UR5, URZ ;  /* 0x000000050d0572a4 */ /* 0x000fc4000f8e023f */
[----:B------:R-:W-:Y:S02]  /*f950*/  UIADD3.X UR8, URZ, UR8, URZ, UP1, !UPT ;  /* 0x000000083f087290 */ /* 0x000fe40008ffe43f */
[----:B------:R-:W-:Y:S02]  /*f960*/  UIADD3.X UR4, URZ, UR11, URZ, UP0, !UPT ;  /* 0x0000000b3f047290 */ /* 0x000fe400087fe43f */
[----:B------:R-:W-:Y:S01]  /*f970*/  UIADD3 UR5, UR19, UR5, URZ ;  /* 0x0000000513057290 */ /* 0x000fe2000fffe03f */
[----:B--2---:R-:W-:Y:S02]  /*f980*/  IADD3 R8, P0, R4, 0x40, RZ ;  /* 0x0000004004087810 */ /* 0x004fe40007f1e0ff */
[----:B------:R-:W-:Y:S01]  /*f990*/  MOV R2, R4 ;  /* 0x0000000400027202 */ /* 0x000fe20000000f00 */
[--C-:B---3--:R-:W-:Y:S02]  /*f9a0*/  IMAD.MOV.U32 R3, RZ, RZ, R7.reuse ;  /* 0x000000ffff037224 */ /* 0x108fe400078e0007 */
[----:B------:R-:W-:-:S05]  /*f9b0*/  IMAD.X R9, RZ, RZ, R7, P0 ;  /* 0x000000ffff097224 */ /* 0x000fca00000e0607 */
[----:B------:R1:W-:Y:S04]  /*f9c0*/  STL.64 [R1+0x28], R8 ;  /* 0x0000280801007387 */ /* 0x0003e80000100a00 */
[----:B------:R1:W-:Y:S02]  /*f9d0*/  STL.64 [R1+0x30], R2 ;  /* 0x0000300201007387 */ /* 0x0003e40000100a00 */
.L_x_509:
[----:B--2---:R-:W2:Y:S01]  /*f9e0*/  LDL.64 R42, [R1+0x28] ;  /* 0x00002800012a7983 */ /* 0x004ea20000100a00 */
[----:B------:R-:W-:Y:S04]  /*f9f0*/  DEPBAR.LE SB0, 0x0 ;  /* 0x000080000000791a */ /* 0x000fe80000000000 */
[----:B------:R-:W-:Y:S01]  /*fa00*/  SHF.R.S32.HI R40, RZ, 0x1f, R242 ;  /* 0x0000001fff287819 */ /* 0x000fe200000114f2 */
[----:B-1----:R-:W3:Y:S01]  /*fa10*/  LDL.64 R2, [R1+0x30] ;  /* 0x0000300001027983 */ /* 0x002ee20000100a00 */
[----:B------:R-:W-:Y:S04]  /*fa20*/  IMAD R0, R242, UR5, RZ ;  /* 0x00000005f2007c24 */ /* 0x000fe8000f8e02ff */
[----:B------:R-:W-:Y:S01]  /*fa30*/  IMAD R0, R40, UR18, R0 ;  /* 0x0000001228007c24 */ /* 0x000fe2000f8e0200 */
[----:B------:R-:W-:Y:S08]  /*fa40*/  BAR.SYNC.DEFER_BLOCKING 0x0 ;  /* 0x0000000000007b1d */ /* 0x000ff00000010000 */
[----:B-----5:R-:W-:Y:S08]  /*fa50*/  LDSM.16.M88.4 R48, [R231+0x6100] ;  /* 0x00610000e730783b */ /* 0x020ff00000000200 */
[----:B------:R-:W1:Y:S08]  /*fa60*/  LDSM.16.M88.4 R16, [R224+0x3100] ;  /* 0x00310000e010783b */ /* 0x000e700000000200 */
[----:B------:R-:W4:Y:S08]  /*fa70*/  LDSM.16.M88.4 R44, [R231+0x8100] ;  /* 0x00810000e72c783b */ /* 0x000f300000000200 */
[----:B------:R-:W4:Y:S08]  /*fa80*/  LDSM.16.M88.4 R32, [R224+0x3900] ;  /* 0x00390000e020783b */ /* 0x000f300000000200 */
[----:B------:R-:W3:Y:S04]  /*fa90*/  LDL R251, [R1] ;  /* 0x0000000001fb7983 */ /* 0x000ee80000100800 */
[----:B------:R-:W4:Y:S08]  /*faa0*/  LDSM.16.M88.4 R140, [R224+0x4100] ;  /* 0x00410000e08c783b */ /* 0x000f300000000200 */
[----:B------:R-:W3:Y:S01]  /*fab0*/  LDL.64 R248, [R1+0x38] ;  /* 0x0000380001f87983 */ /* 0x000ee20000100a00 */
[-C--:B-1----:R-:W-:Y:S05]  /*fac0*/  HMMA.16816.F32.BF16 R4, R48, R16.reuse, RZ ;  /* 0x000000103004723c */ /* 0x082fea00000418ff */
[----:B------:R-:W-:Y:S03]  /*fad0*/  LDSM.16.M88.4 R192, [R233+0x6100] ;  /* 0x00610000e9c0783b */ /* 0x000fe60000000200 */
[C---:B----4-:R-:W-:Y:S05]  /*fae0*/  HMMA.16816.F32.BF16 R8, R44.reuse, R16, RZ ;  /* 0x000000102c08723c */ /* 0x050fea00000418ff */
[----:B------:R-:W4:Y:S03]  /*faf0*/  LDL.64 R246, [R1+0x40] ;  /* 0x0000400001f67983 */ /* 0x000f260000100a00 */
[-C--:B------:R-:W-:Y:S03]  /*fb00*/  HMMA.16816.F32.BF16 R12, R44, R18.reuse, RZ ;  /* 0x000000122c0c723c */ /* 0x080fe600000418ff */
[----:B------:R-:W1:Y:S05]  /*fb10*/  LDSM.16.M88.4 R196, [R235] ;  /* 0x00000000ebc4783b */ /* 0x000e6a0000000200 */
[C---:B------:R-:W-:Y:S03]  /*fb20*/  HMMA.16816.F32.BF16 R16, R48.reuse, R18, RZ ;  /* 0x000000123010723c */ /* 0x040fe600000418ff */
[----:B------:R-:W4:Y:S04]  /*fb30*/  LDL R244, [R1+0x20] ;  /* 0x0000200001f47983 */ /* 0x000f280000100800 */
[----:B------:R-:W1:Y:S01]  /*fb40*/  LDSM.16.M88.4 R200, [R233+0x8100] ;  /* 0x00810000e9c8783b */ /* 0x000e620000000200 */
[-C--:B------:R-:W-:Y:S07]  /*fb50*/  HMMA.16816.F32.BF16 R20, R48, R32.reuse, RZ ;  /* 0x000000203014723c */ /* 0x080fee00000418ff */
[----:B------:R-:W1:Y:S01]  /*fb60*/  LDSM.16.M88.4 R204, [R241] ;  /* 0x00000000f1cc783b */ /* 0x000e620000000200 */
[C---:B------:R-:W-:Y:S07]  /*fb70*/  HMMA.16816.F32.BF16 R24, R44.reuse, R32, RZ ;  /* 0x000000202c18723c */ /* 0x040fee00000418ff */
[----:B------:R-:W1:Y:S01]  /*fb80*/  LDSM.16.M88.4 R208, [R240] ;  /* 0x00000000f0d0783b */ /* 0x000e620000000200 */
[-C--:B------:R-:W-:Y:S08]  /*fb90*/  HMMA.16816.F32.BF16 R28, R44, R34.reuse, RZ ;  /* 0x000000222c1c723c */ /* 0x080ff000000418ff */
[C---:B------:R-:W-:Y:S08]  /*fba0*/  HMMA.16816.F32.BF16 R32, R48.reuse, R34, RZ ;  /* 0x000000223020723c */ /* 0x040ff000000418ff */
[-C--:B------:R-:W-:Y:S01]  /*fbb0*/  HMMA.16816.F32.BF16 R36, R48, R140.reuse, RZ ;  /* 0x0000008c3024723c */ /* 0x080fe200000418ff */
[----:B--2---:R-:W-:Y:S07]  /*fbc0*/  IMAD.WIDE.U32 R212, R242, UR18, R42 ;  /* 0x00000012f2d47c25 */ /* 0x004fee000f8e002a */
[C---:B------:R-:W-:Y:S04]  /*fbd0*/  HMMA.16816.F32.BF16 R40, R44.reuse, R140, RZ ;  /* 0x0000008c2c28723c */ /* 0x040fe800000418ff */
[----:B------:R-:W-:Y:S01]  /*fbe0*/  LEA R214, P0, R212, c[0x0][0x1f8], 0x1 ;  /* 0x00007e00d4d67a11 */ /* 0x000fe200078008ff */
[----:B---3--:R-:W-:Y:S03]  /*fbf0*/  IMAD.WIDE.U32 R2, R242, UR18, R2 ;  /* 0x00000012f2027c25 */ /* 0x008fe6000f8e0002 */
[-C--:B------:R-:W-:Y:S04]  /*fc00*/  HMMA.16816.F32.BF16 R44, R44, R142.reuse, RZ ;  /* 0x0000008e2c2c723c */ /* 0x080fe800000418ff */
[----:B------:R-:W-:Y:S02]  /*fc10*/  LEA R136, P1, R2, c[0x0][0x1f8], 0x1 ;  /* 0x00007e0002887a11 */ /* 0x000fe400078208ff */
[----:B------:R-:W-:Y:S02]  /*fc20*/  IADD3 R3, R3, R0, RZ ;  /* 0x0000000003037210 */ /* 0x000fe40007ffe0ff */
[----:B------:R-:W-:Y:S01]  /*fc30*/  IADD3 R0, R0, R213, RZ ;  /* 0x000000d500007210 */ /* 0x000fe20007ffe0ff */
[----:B------:R-:W-:Y:S03]  /*fc40*/  HMMA.16816.F32.BF16 R48, R48, R142, RZ ;  /* 0x0000008e3030723c */ /* 0x000fe600000418ff */
[----:B------:R-:W-:Y:S02]  /*fc50*/  LEA.HI.X R137, R2, c[0x0][0x1fc], R3, 0x1, P1 ;  /* 0x00007f0002897a11 */ /* 0x000fe400008f0c03 */
[----:B------:R-:W-:Y:S03]  /*fc60*/  LEA.HI.X R215, R212, c[0x0][0x1fc], R0, 0x1, P0 ;  /* 0x00007f00d4d77a11 */ /* 0x000fe600000f0c00 */
[-C--:B-1----:R-:W-:Y:S01]  /*fc70*/  HMMA.16816.F32.BF16 R4, R192, R196.reuse, R4 ;  /* 0x000000c4c004723c */ /* 0x082fe20000041804 */
[----:B------:R-:W-:Y:S01]  /*fc80*/  @!PT LDS RZ, [RZ] ;  /* 0x00000000fffff984 */ /* 0x000fe20000000800 */
[----:B------:R-:W-:Y:S01]  /*fc90*/  @!PT LDS RZ, [RZ] ;  /* 0x00000000fffff984 */ /* 0x000fe20000000800 */
[----:B------:R-:W-:Y:S01]  /*fca0*/  @!PT LDS RZ, [RZ] ;  /* 0x00000000fffff984 */ /* 0x000fe20000000800 */
[----:B------:R1:W-:Y:S04]  /*fcb0*/  LDGSTS.E.BYPASS.LTC128B.128 [R243+0x100], [R136.64], !P4 ;  /* 0x0010000088f37fae */ /* 0x0003e8000e101d4e */
[----:B------:R-:W-:Y:S03]  /*fcc0*/  IADD3 R2, P0, R136, UR9, RZ ;  /* 0x0000000988027c10 */ /* 0x000fe6000ff1e0ff */
[C---:B------:R-:W-:Y:S01]  /*fcd0*/  HMMA.16816.F32.BF16 R8, R200.reuse, R196, R8 ;  /* 0x000000c4c808723c */ /* 0x040fe20000041808 */
[----:B------:R2:W-:Y:S03]  /*fce0*/  LDGSTS.E.BYPASS.LTC128B.128 [R243+0x1900], [R214.64], !P3 ;  /* 0x01900000d6f37fae */ /* 0x0005e6000d901d4e */
[----:B------:R-:W-:Y:S02]  /*fcf0*/  IADD3.X R3, R137, UR11, RZ, P0, !PT ;  /* 0x0000000b89037c10 */ /* 0x000fe400087fe4ff */
[C---:B------:R-:W-:Y:S02]  /*fd00*/  IADD3 R140, P1, R2.reuse, UR9, RZ ;  /* 0x00000009028c7c10 */ /* 0x040fe4000ff3e0ff */
[-C--:B------:R-:W-:Y:S01]  /*fd10*/  HMMA.16816.F32.BF16 R12, R200, R198.reuse, R12 ;  /* 0x000000c6c80c723c */ /* 0x080fe2000004180c */
[----:B------:R3:W-:Y:S03]  /*fd20*/  LDGSTS.E.BYPASS.LTC128B.128 [R243+0x900], [R2.64], !P4 ;  /* 0x0090000002f37fae */ /* 0x0007e6000e101d4e */
[C---:B------:R-:W-:Y:S02]  /*fd30*/  IADD3.X R141, R3.reuse, UR11, RZ, P1, !PT ;  /* 0x0000000b038d7c10 */ /* 0x040fe40008ffe4ff */
[----:B------:R-:W-:Y:S02]  /*fd40*/  PLOP3.LUT P1, PT, PT, PT, UP3, 0x80, 0x0 ;  /* 0x000000000000781c */ /* 0x000fe40003f2f038 */
[C---:B------:R-:W-:Y:S01]  /*fd50*/  HMMA.16816.F32.BF16 R16, R192.reuse, R198, R16 ;  /* 0x000000c6c010723c */ /* 0x040fe20000041810 */
[----:B------:R3:W-:Y:S03]  /*fd60*/  LDGSTS.E.BYPASS.LTC128B.128 [R243+0x2100], [R2.64+0x80], !P3 ;  /* 0x0210008002f37fae */ /* 0x0007e6000d901d4e */
[----:B-1----:R-:W-:Y:S04]  /*fd70*/  IADD3 R136, P0, R2, UR17, RZ ;  /* 0x0000001102887c10 */ /* 0x002fe8000ff1e0ff */
[-C--:B------:R-:W-:Y:S01]  /*fd80*/  HMMA.16816.F32.BF16 R20, R192, R204.reuse, R20 ;  /* 0x000000ccc014723c */ /* 0x080fe20000041814 */
[----:B------:R1:W-:Y:S03]  /*fd90*/  LDGSTS.E.BYPASS.LTC128B.128 [R243+0x1100], [R140.64], !P4 ;  /* 0x011000008cf37fae */ /* 0x0003e6000e101d4e */
[----:B------:R-:W-:Y:S02]  /*fda0*/  IADD3.X R137, R3, UR4, RZ, P0, !PT ;  /* 0x0000000403897c10 */ /* 0x000fe400087fe4ff */
[----:B------:R-:W-:Y:S02]  /*fdb0*/  PLOP3.LUT P0, PT, PT, PT, UP3, 0x80, 0x0 ;  /* 0x000000000000781c */ /* 0x000fe40003f0f038 */
[C---:B------:R-:W-:Y:S01]  /*fdc0*/  HMMA.16816.F32.BF16 R24, R200.reuse, R204, R24 ;  /* 0x000000ccc818723c */ /* 0x040fe20000041818 */
[----:B------:R4:W-:Y:S03]  /*fdd0*/  LDGSTS.E.BYPASS.LTC128B.128 [R243+0x2900], [R136.64], !P3 ;  /* 0x0290000088f37fae */ /* 0x0009e6000d901d4e */
[C---:B------:R-:W-:Y:S04]  /*fde0*/  ISETP.GT.AND P6, PT, R242.reuse, R251, PT ;  /* 0x000000fbf200720c */ /* 0x040fe80003fc4270 */
[-C--:B------:R-:W-:Y:S01]  /*fdf0*/  HMMA.16816.F32.BF16 R28, R200, R206.reuse, R28 ;  /* 0x000000cec81c723c */ /* 0x080fe2000004181c */
[----:B--2---:R-:W-:Y:S07]  /*fe00*/  LDSM.16.M88.4 R212, [R230+0x3100] ;  /* 0x00310000e6d4783b */ /* 0x004fee0000000200 */
[C---:B------:R-:W-:Y:S01]  /*fe10*/  HMMA.16816.F32.BF16 R32, R192.reuse, R206, R32 ;  /* 0x000000cec020723c */ /* 0x040fe20000041820 */
[----:B------:R-:W0:Y:S03]  /*fe20*/  LDGDEPBAR ;  /* 0x00000000000079af */ /* 0x000e260000000000 */
[----:B------:R-:W-:Y:S02]  /*fe30*/  @P6 IADD3 R0, R242, -0x1, RZ ;  /* 0xfffffffff2006810 */ /* 0x000fe40007ffe0ff */
[----:B---3--:R-:W-:Y:S02]  /*fe40*/  @P6 MOV R3, R249 ;  /* 0x000000f900036202 */ /* 0x008fe40000000f00 */
[-C--:B------:R-:W-:Y:S01]  /*fe50*/  HMMA.16816.F32.BF16 R36, R192, R208.reuse, R36 ;  /* 0x000000d0c024723c */ /* 0x080fe20000041824 */
[----:B-1----:R-:W1:Y:S03]  /*fe60*/  LDSM.16.M88.4 R140, [R232+0x6100] ;  /* 0x00610000e88c783b */ /* 0x002e660000000200 */
[----:B------:R-:W-:Y:S04]  /*fe70*/  @P6 SHF.R.S32.HI R2, RZ, 0x1f, R0 ;  /* 0x0000001fff026819 */ /* 0x000fe80000011400 */
[C---:B------:R-:W-:Y:S01]  /*fe80*/  HMMA.16816.F32.BF16 R40, R200.reuse, R208, R40 ;  /* 0x000000d0c828723c */ /* 0x040fe20000041828 */
[----:B------:R-:W2:Y:S03]  /*fe90*/  LDSM.16.M88.4 R216, [R232+0x8100] ;  /* 0x00810000e8d8783b */ /* 0x000ea60000000200 */
[----:B------:R-:W-:Y:S04]  /*fea0*/  @P6 IMAD R2, R2, c[0x0][0x1e0], RZ ;  /* 0x0000780002026a24 */ /* 0x000fe800078e02ff */
[-C--:B------:R-:W-:Y:S01]  /*feb0*/  HMMA.16816.F32.BF16 R44, R200, R210.reuse, R44 ;  /* 0x000000d2c82c723c */ /* 0x080fe2000004182c */
[----:B------:R-:W3:Y:S03]  /*fec0*/  LDSM.16.M88.4 R220, [R230+0x3900] ;  /* 0x00390000e6dc783b */ /* 0x000ee60000000200 */
[----:B------:R-:W-:Y:S04]  /*fed0*/  @P6 IMAD R2, R0, c[0x0][0x1e4], R2 ;  /* 0x0000790000026a24 */ /* 0x000fe800078e0202 */
[----:B------:R-:W-:Y:S01]  /*fee0*/  HMMA.16816.F32.BF16 R48, R192, R210, R48 ;  /* 0x000000d2c030723c */ /* 0x000fe20000041830 */
[----:B------:R-:W3:Y:S08]  /*fef0*/  LDSM.16.M88.4 R196, [R230+0x4100] ;  /* 0x00410000e6c4783b */ /* 0x000ef00000000200 */
[----:B------:R-:W-:Y:S01]  /*ff00*/  LDSM.16.M88.4 R200, [R234+0x6100] ;  /* 0x00610000eac8783b */ /* 0x000fe20000000200 */
[-C--:B-1----:R-:W-:Y:S07]  /*ff10*/  HMMA.16816.F32.BF16 R4, R140, R212.reuse, R4 ;  /* 0x000000d48c04723c */ /* 0x082fee0000041804 */
[----:B------:R-:W1:Y:S01]  /*ff20*/  LDSM.16.M88.4 R204, [R229] ;  /* 0x00000000e5cc783b */ /* 0x000e620000000200 */
[C---:B--2---:R-:W-:Y:S07]  /*ff30*/  HMMA.16816.F32.BF16 R8, R216.reuse, R212, R8 ;  /* 0x000000d4d808723c */ /* 0x044fee0000041808 */
[----:B------:R-:W2:Y:S01]  /*ff40*/  LDSM.16.M88.4 R192, [R234+0x8100] ;  /* 0x00810000eac0783b */ /* 0x000ea20000000200 */
[-C--:B------:R-:W-:Y:S07]  /*ff50*/  HMMA.16816.F32.BF16 R12, R216, R214.reuse, R12 ;  /* 0x000000d6d80c723c */ /* 0x080fee000004180c */
[----:B------:R-:W1:Y:S01]  /*ff60*/  LDSM.16.M88.4 R208, [R229+0x800] ;  /* 0x00080000e5d0783b */ /* 0x000e620000000200 */
[C---:B------:R-:W-:Y:S07]  /*ff70*/  HMMA.16816.F32.BF16 R16, R140.reuse, R214, R16 ;  /* 0x000000d68c10723c */ /* 0x040fee0000041810 */
[----:B------:R-:W1:Y:S01]  /*ff80*/  LDSM.16.M88.4 R212, [R229+0x1000] ;  /* 0x00100000e5d4783b */ /* 0x000e620000000200 */
        /* <DEDUP_REMOVED lines=16> */
[----:B------:R-:W-:Y:S07]  /*10090*/  LDSM.16.M88.4 R204, [R239] ;  /* 0x00000000efcc783b */ /* 0x000fee0000000200 */
[-C--:B------:R-:W-:Y:S08]  /*100a0*/  HMMA.16816.F32.BF16 R20, R200, R208.reuse, R20 ;  /* 0x000000d0c814723c */ /* 0x080ff00000041814 */
[C---:B------:R-:W-:Y:S08]  /*100b0*/  HMMA.16816.F32.BF16 R24, R192.reuse, R208, R24 ;  /* 0x000000d0c018723c */ /* 0x040ff00000041818 */
[-C--:B------:R-:W-:Y:S08]  /*100c0*/  HMMA.16816.F32.BF16 R28, R192, R210.reuse, R28 ;  /* 0x000000d2c01c723c */ /* 0x080ff0000004181c */
[C---:B------:R-:W-:Y:S01]  /*100d0*/  HMMA.16816.F32.BF16 R32, R200.reuse, R210, R32 ;  /* 0x000000d2c820723c */ /* 0x040fe20000041820 */
[----:B------:R-:W-:Y:S07]  /*100e0*/  LDSM.16.M88.4 R208, [R233+0xc100] ;  /* 0x00c10000e9d0783b */ /* 0x000fee0000000200 */
[-C--:B------:R-:W-:Y:S08]  /*100f0*/  HMMA.16816.F32.BF16 R36, R200, R212.reuse, R36 ;  /* 0x000000d4c824723c */ /* 0x080ff00000041824 */
[C---:B------:R-:W-:Y:S08]  /*10100*/  HMMA.16816.F32.BF16 R40, R192.reuse, R212, R40 ;  /* 0x000000d4c028723c */ /* 0x040ff00000041828 */
[-C--:B------:R-:W-:Y:S01]  /*10110*/  HMMA.16816.F32.BF16 R44, R192, R214.reuse, R44 ;  /* 0x000000d6c02c723c */ /* 0x080fe2000004182c */
[----:B------:R-:W2:Y:S07]  /*10120*/  LDSM.16.M88.4 R192, [R224+0x5900] ;  /* 0x00590000e0c0783b */ /* 0x000eae0000000200 */
[----:B------:R-:W-:Y:S01]  /*10130*/  HMMA.16816.F32.BF16 R48, R200, R214, R48 ;  /* 0x000000d6c830723c */ /* 0x000fe20000041830 */
[----:B------:R-:W3:Y:S07]  /*10140*/  LDSM.16.M88.4 R200, [R233+0xa100] ;  /* 0x00a10000e9c8783b */ /* 0x000eee0000000200 */
[-C--:B-1----:R-:W-:Y:S01]  /*10150*/  HMMA.16816.F32.BF16 R4, R140, R196.reuse, R4 ;  /* 0x000000c48c04723c */ /* 0x082fe20000041804 */
[----:B------:R-:W-:Y:S07]  /*10160*/  LDSM.16.M88.4 R212, [R237] ;  /* 0x00000000edd4783b */ /* 0x000fee0000000200 */
[C---:B------:R-:W-:Y:S08]  /*10170*/  HMMA.16816.F32.BF16 R8, R216.reuse, R196, R8 ;  /* 0x000000c4d808723c */ /* 0x040ff00000041808 */
[-C--:B------:R-:W-:Y:S08]  /*10180*/  HMMA.16816.F32.BF16 R12, R216, R198.reuse, R12 ;  /* 0x000000c6d80c723c */ /* 0x080ff0000004180c */
[C---:B------:R-:W-:Y:S01]  /*10190*/  HMMA.16816.F32.BF16 R16, R140.reuse, R198, R16 ;  /* 0x000000c68c10723c */ /* 0x040fe20000041810 */
[----:B------:R-:W1:Y:S07]  /*101a0*/  LDSM.16.M88.4 R196, [R238] ;  /* 0x00000000eec4783b */ /* 0x000e6e0000000200 */
        /* <DEDUP_REMOVED lines=8> */
[----:B------:R-:W-:Y:S07]  /*10230*/  LDSM.16.M88.4 R216, [R230+0x5900] ;  /* 0x00590000e6d8783b */ /* 0x000fee0000000200 */
[----:B------:R-:W-:Y:S01]  /*10240*/  HMMA.16816.F32.BF16 R48, R140, R194, R48 ;  /* 0x000000c28c30723c */ /* 0x000fe20000041830 */
[----:B------:R-:W-:Y:S07]  /*10250*/  LDSM.16.M88.4 R140, [R232+0xa100] ;  /* 0x00a10000e88c783b */ /* 0x000fee0000000200 */
[-C--:B---3--:R-:W-:Y:S01]  /*10260*/  HMMA.16816.F32.BF16 R4, R200, R204.reuse, R4 ;  /* 0x000000ccc804723c */ /* 0x088fe20000041804 */
[----:B------:R-:W2:Y:S07]  /*10270*/  LDSM.16.M88.4 R192, [R230+0x4900] ;  /* 0x00490000e6c0783b */ /* 0x000eae0000000200 */
        /* <DEDUP_REMOVED lines=14> */
[----:B------:R-:W3:Y:S07]  /*10360*/  LDSM.16.M88.4 R200, [R236+0xc100] ;  /* 0x00c10000ecc8783b */ /* 0x000eee0000000200 */
[-C--:B--2---:R-:W-:Y:S08]  /*10370*/  HMMA.16816.F32.BF16 R4, R140, R192.reuse, R4 ;  /* 0x000000c08c04723c */ /* 0x084ff00000041804 */
[C---:B-1----:R-:W-:Y:S08]  /*10380*/  HMMA.16816.F32.BF16 R8, R196.reuse, R192, R8 ;  /* 0x000000c0c408723c */ /* 0x042ff00000041808 */
        /* <DEDUP_REMOVED lines=9> */
[----:B------:R-:W-:Y:S08]  /*10420*/  HMMA.16816.F32.BF16 R48, R140, R218, R48 ;  /* 0x000000da8c30723c */ /* 0x000ff00000041830 */
[-C--:B---3--:R-:W-:Y:S08]  /*10430*/  HMMA.16816.F32.BF16 R4, R208, R220.reuse, R4 ;  /* 0x000000dcd004723c */ /* 0x088ff00000041804 */
        /* <DEDUP_REMOVED lines=15> */
[----:B------:R3:W1:Y:S01]  /*10530*/  MUFU.TANH R213, R12 ;  /* 0x0000000c00d57308 */ /* 0x0006620000002400 */
[----:B------:R-:W-:Y:S02]  /*10540*/  FMUL.FTZ R16, R16, c[0x0][0x320] ;  /* 0x0000c80010107a20 */ /* 0x000fe40000410000 */
[----:B------:R-:W-:Y:S02]  /*10550*/  FMUL.FTZ R17, R17, c[0x0][0x320] ;  /* 0x0000c80011117a20 */ /* 0x000fe40000410000 */
[----:B------:R-:W-:Y:S02]  /*10560*/  FMUL.FTZ R18, R18, c[0x0][0x320] ;  /* 0x0000c80012127a20 */ /* 0x000fe40000410000 */
[----:B------:R-:W-:Y:S02]  /*10570*/  FMUL.FTZ R19, R19, c[0x0][0x320] ;  /* 0x0000c80013137a20 */ /* 0x000fe40000410000 */
[----:B------:R-:W-:Y:S01]  /*10580*/  FMUL.FTZ R13, R13, c[0x0][0x320] ;  /* 0x0000c8000d0d7a20 */ /* 0x000fe20000410000 */
[----:B------:R-:W1:Y:S01]  /*10590*/  MUFU.TANH R215, R6 ;  /* 0x0000000600d77308 */ /* 0x000e620000002400 */
[----:B------:R-:W-:Y:S09]  /*105a0*/  FMUL.FTZ R14, R14, c[0x0][0x320] ;  /* 0x0000c8000e0e7a20 */ /* 0x000ff20000410000 */
[----:B------:R1:W1:Y:S01]  /*105b0*/  MUFU.TANH R199, R7 ;  /* 0x0000000700c77308 */ /* 0x0002620000002400 */
[----:B---3--:R-:W3:Y:S09]  /*105c0*/  LDL R12, [R1+0xc] ;  /* 0x00000c00010c7983 */ /* 0x008ef20000100800 */
[----:B------:R-:W2:Y:S10]  /*105d0*/  MUFU.TANH R219, R8 ;  /* 0x0000000800db7308 */ /* 0x000eb40000002400 */
[----:B------:R-:W2:Y:S01]  /*105e0*/  MUFU.TANH R216, R9 ;  /* 0x0000000900d87308 */ /* 0x000ea20000002400 */
[----:B-1----:R-:W1:Y:S09]  /*105f0*/  LDSM.16.M88.4 R4, [R229+0x2000] ;  /* 0x00200000e504783b */ /* 0x002e720000000200 */
[----:B------:R-:W1:Y:S10]  /*10600*/  MUFU.TANH R221, R10 ;  /* 0x0000000a00dd7308 */ /* 0x000e740000002400 */
[----:B------:R1:W1:Y:S10]  /*10610*/  MUFU.TANH R220, R11 ;  /* 0x0000000b00dc7308 */ /* 0x0002740000002400 */
[----:B------:R-:W2:Y:S10]  /*10620*/  MUFU.TANH R217, R15 ;  /* 0x0000000f00d97308 */ /* 0x000eb40000002400 */
[----:B------:R-:W2:Y:S01]  /*10630*/  MUFU.TANH R140, R16 ;  /* 0x00000010008c7308 */ /* 0x000ea20000002400 */
[----:B-1----:R-:W1:Y:S01]  /*10640*/  LDSM.16.M88.4 R8, [R229+0x2800] ;  /* 0x00280000e508783b */ /* 0x002e620000000200 */
[----:B------:R-:W-:Y:S04]  /*10650*/  DEPBAR.LE SB0, 0x0 ;  /* 0x000080000000791a */ /* 0x000fe80000000000 */
[-C--:B------:R-:W-:Y:S04]  /*10660*/  HMMA.16816.F32.BF16 R20, R208, R4.reuse, R20 ;  /* 0x00000004d014723c */ /* 0x080fe80000041814 */
[----:B----4-:R-:W4:Y:S01]  /*10670*/  MUFU.TANH R136, R17 ;  /* 0x0000001100887308 */ /* 0x010f220000002400 */
[----:B------:R-:W-:Y:S03]  /*10680*/  BAR.SYNC.DEFER_BLOCKING 0x0 ;  /* 0x0000000000007b1d */ /* 0x000fe60000010000 */
[C---:B------:R-:W-:Y:S06]  /*10690*/  HMMA.16816.F32.BF16 R24, R200.reuse, R4, R24 ;  /* 0x00000004c818723c */ /* 0x040fec0000041818 */
[----:B------:R-:W1:Y:S01]  /*106a0*/  MUFU.TANH R195, R18 ;  /* 0x0000001200c37308 */ /* 0x000e620000002400 */
[----:B------:R-:W-:Y:S01]  /*106b0*/  @P6 IMAD.WIDE.U32 R4, R0, c[0x0][0x1e0], RZ ;  /* 0x0000780000046a25 */ /* 0x000fe200078e00ff */
[-C--:B------:R-:W-:Y:S04]  /*106c0*/  HMMA.16816.F32.BF16 R28, R200, R6.reuse, R28 ;  /* 0x00000006c81c723c */ /* 0x080fe8000004181c */
[----:B------:R-:W-:Y:S04]  /*106d0*/  @P6 IADD3 R0, R5, R2, RZ ;  /* 0x0000000205006210 */ /* 0x000fe80007ffe0ff */
[----:B------:R-:W2:Y:S01]  /*106e0*/  MUFU.TANH R194, R19 ;  /* 0x0000001300c27308 */ /* 0x000ea20000002400 */
[----:B------:R-:W-:Y:S01]  /*106f0*/  @P6 MOV R2, R246 ;  /* 0x000000f600026202 */ /* 0x000fe20000000f00 */
[C---:B------:R-:W-:Y:S04]  /*10700*/  HMMA.16816.F32.BF16 R32, R208.reuse, R6, R32 ;  /* 0x00000006d020723c */ /* 0x040fe80000041820 */
[----:B------:R-:W-:Y:S04]  /*10710*/  @P6 IMAD.WIDE.U32 R2, R4, 0x30, R2 ;  /* 0x0000003004026825 */ /* 0x000fe800078e0002 */
[----:B------:R-:W2:Y:S01]  /*10720*/  MUFU.TANH R212, R13 ;  /* 0x0000000d00d47308 */ /* 0x000ea20000002400 */
[----:B------:R-:W-:Y:S03]  /*10730*/  @P1 IMAD.HI.U32 R4, R244, c[0x0][0x2c8], RZ ;  /* 0x0000b200f4041a27 */ /* 0x000fe600078e00ff */
[----:B------:R-:W-:Y:S01]  /*10740*/  MOV R6, R244 ;  /* 0x000000f400067202 */ /* 0x000fe20000000f00 */
[-C--:B-1----:R-:W-:Y:S03]  /*10750*/  HMMA.16816.F32.BF16 R36, R208, R8.reuse, R36 ;  /* 0x00000008d024723c */ /* 0x082fe60000041824 */
[----:B------:R-:W-:Y:S01]  /*10760*/  @P0 SHF.R.U32.HI R6, RZ, c[0x0][0x2cc], R4 ;  /* 0x0000b300ff060a19 */ /* 0x000fe20000011604 */
[----:B------:R-:W-:Y:S01]  /*10770*/  @P6 IMAD R0, R0, 0x30, RZ ;  /* 0x0000003000006824 */ /* 0x000fe200078e02ff */
[----:B------:R-:W1:Y:S01]  /*10780*/  MUFU.TANH R218, R14 ;  /* 0x0000000e00da7308 */ /* 0x000e620000002400 */
[----:B------:R-:W-:Y:S02]  /*10790*/  FMUL.FTZ R20, R20, c[0x0][0x320] ;  /* 0x0000c80014147a20 */ /* 0x000fe40000410000 */
[C---:B------:R-:W-:Y:S04]  /*107a0*/  HMMA.16816.F32.BF16 R40, R200.reuse, R8, R40 ;  /* 0x00000008c828723c */ /* 0x040fe80000041828 */
[----:B------:R-:W-:Y:S01]  /*107b0*/  @P6 IADD3 R0, R3, R0, RZ ;  /* 0x0000000003006210 */ /* 0x000fe20007ffe0ff */
[----:B------:R-:W-:Y:S01]  /*107c0*/  FMUL.FTZ R21, R21, c[0x0][0x320] ;  /* 0x0000c80015157a20 */ /* 0x000fe20000410000 */
[----:B------:R-:W-:Y:S01]  /*107d0*/  @P6 SHF.L.U32 R3, R2, 0x1, RZ ;  /* 0x0000000102036819 */ /* 0x000fe200000006ff */
[----:B------:R-:W-:Y:S01]  /*107e0*/  FMUL.FTZ R22, R22, c[0x0][0x320] ;  /* 0x0000c80016167a20 */ /* 0x000fe20000410000 */
[----:B------:R1:W1:Y:S01]  /*107f0*/  MUFU.TANH R135, R20 ;  /* 0x0000001400877308 */ /* 0x0002620000002400 */
[----:B------:R-:W-:Y:S01]  /*10800*/  @P6 SHF.L.U64.HI R0, R2, 0x1, R0 ;  /* 0x0000000102006819 */ /* 0x000fe20000010200 */
[-C--:B------:R-:W-:Y:S03]  /*10810*/  HMMA.16816.F32.BF16 R44, R200, R10.reuse, R44 ;  /* 0x0000000ac82c723c */ /* 0x080fe6000004182c */
[C---:B------:R-:W-:Y:S01]  /*10820*/  @P6 IADD3 R2, P5, R3.reuse, c[0x0][0x1c8], RZ ;  /* 0x0000720003026a10 */ /* 0x040fe20007fbe0ff */
[----:B------:R-:W-:Y:S01]  /*10830*/  FMUL.FTZ R26, R26, c[0x0][0x320] ;  /* 0x0000c8001a1a7a20 */ /* 0x000fe20000410000 */
[----:B------:R-:W-:Y:S01]  /*10840*/  @P6 IADD3 R8, P2, R3, 0x80, RZ ;  /* 0x0000008003086810 */ /* 0x000fe20007f5e0ff */
[----:B------:R-:W-:Y:S01]  /*10850*/  FMUL.FTZ R28, R28, c[0x0][0x320] ;  /* 0x0000c8001c1c7a20 */ /* 0x000fe20000410000 */
[----:B------:R-:W-:Y:S01]  /*10860*/  @P6 IADD3.X R3, R0, c[0x0][0x1cc], RZ, P5, !PT ;  /* 0x0000730000036a10 */ /* 0x000fe20002ffe4ff */
[----:B------:R2:W2:Y:S01]  /*10870*/  MUFU.TANH R133, R21 ;  /* 0x0000001500857308 */ /* 0x0004a20000002400 */
[----:B------:R-:W-:Y:S01]  /*10880*/  @P6 IADD3 R8, P1, R8, c[0x0][0x1c8], RZ ;  /* 0x0000720008086a10 */ /* 0x000fe20007f3e0ff */
[----:B------:R-:W-:Y:S02]  /*10890*/  HMMA.16816.F32.BF16 R48, R208, R10, R48 ;  /* 0x0000000ad030723c */ /* 0x000fe40000041830 */
[----:B------:R-:W-:Y:S01]  /*108a0*/  @!PT LDS RZ, [RZ] ;  /* 0x00000000fffff984 */ /* 0x000fe20000000800 */
[----:B------:R-:W-:Y:S01]  /*108b0*/  @!PT LDS RZ, [RZ] ;  /* 0x00000000fffff984 */ /* 0x000fe20000000800 */
[----:B------:R-:W-:Y:S01]  /*108c0*/  @!PT LDS RZ, [RZ] ;  /* 0x00000000fffff984 */ /* 0x000fe20000000800 */
[----:B------:R4:W-:Y:S02]  /*108d0*/  @P6 LDGSTS.E.BYPASS.LTC128B.128 [R243+0x3100], [R2.64], !P4 ;  /* 0x0310000002f36fae */ /* 0x0009e4000e101d4e */
[----:B------:R-:W-:Y:S01]  /*108e0*/  @P6 IADD3.X R9, RZ, c[0x0][0x1cc], R0, P1, P2 ;  /* 0x00007300ff096a10 */ /* 0x000fe20000fe4400 */
[----:B------:R-:W-:Y:S01]  /*108f0*/  FMUL.FTZ R29, R29, c[0x0][0x320] ;  /* 0x0000c8001d1d7a20 */ /* 0x000fe20000410000 */
[----:B------:R-:W-:Y:S01]  /*10900*/  @P6 IADD3 R4, P0, R2, UR16, RZ ;  /* 0x0000001002046c10 */ /* 0x000fe2000ff1e0ff */
[----:B------:R-:W-:Y:S01]  /*10910*/  FMUL.FTZ R30, R30, c[0x0][0x320] ;  /* 0x0000c8001e1e7a20 */ /* 0x000fe20000410000 */
[----:B------:R4:W3:Y:S01]  /*10920*/  MUFU.TANH R143, R22 ;  /* 0x00000016008f7308 */ /* 0x0008e20000002400 */
[----:B------:R-:W-:Y:S01]  /*10930*/  FMUL.FTZ R31, R31, c[0x0][0x320] ;  /* 0x0000c8001f1f7a20 */ /* 0x000fe20000410000 */
[----:B------:R4:W-:Y:S02]  /*10940*/  @P6 LDGSTS.E.BYPASS.LTC128B.128 [R243+0x4900], [R8.64], !P3 ;  /* 0x0490000008f36fae */ /* 0x0009e4000d901d4e */
[----:B------:R-:W-:Y:S01]  /*10950*/  @P6 IADD3.X R5, R3, UR7, RZ, P0, !PT ;  /* 0x0000000703056c10 */ /* 0x000fe200087fe4ff */
[----:B-1----:R-:W-:Y:S01]  /*10960*/  FMUL.FTZ R20, R36, c[0x0][0x320] ;  /* 0x0000c80024147a20 */ /* 0x002fe20000410000 */
[----:B------:R-:W-:Y:S01]  /*10970*/  @P6 IADD3 R10, P1, R4, UR16, RZ ;  /* 0x00000010040a6c10 */ /* 0x000fe2000ff3e0ff */
[----:B------:R-:W-:Y:S02]  /*10980*/  FMUL.FTZ R18, R37, c[0x0][0x320] ;  /* 0x0000c80025127a20 */ /* 0x000fe40000410000 */
[----:B------:R-:W-:Y:S01]  /*10990*/  FMUL.FTZ R42, R42, c[0x0][0x320] ;  /* 0x0000c8002a2a7a20 */ /* 0x000fe20000410000 */
[----:B------:R1:W1:Y:S01]  /*109a0*/  MUFU.TANH R207, R26 ;  /* 0x0000001a00cf7308 */ /* 0x0002620000002400 */
[----:B------:R1:W-:Y:S01]  /*109b0*/  @P6 LDGSTS.E.BYPASS.LTC128B.128 [R243+0x3900], [R4.64], !P4 ;  /* 0x0390000004f36fae */ /* 0x0003e2000e101d4e */
[----:B------:R-:W-:Y:S01]  /*109c0*/  @P6 IADD3.X R11, R5, UR7, RZ, P1, !PT ;  /* 0x00000007050b6c10 */ /* 0x000fe20008ffe4ff */
[----:B------:R-:W-:Y:S02]  /*109d0*/  FMUL.FTZ R43, R43, c[0x0][0x320] ;  /* 0x0000c8002b2b7a20 */ /* 0x000fe40000410000 */
[----:B--2---:R-:W-:Y:S02]  /*109e0*/  FMUL.FTZ R21, R33, c[0x0][0x320] ;  /* 0x0000c80021157a20 */ /* 0x004fe40000410000 */
[----:B------:R-:W-:Y:S02]  /*109f0*/  FMUL.FTZ R33, R34, c[0x0][0x320] ;  /* 0x0000c80022217a20 */ /* 0x000fe40000410000 */
[----:B------:R2:W-:Y:S01]  /*10a00*/  @P6 LDGSTS.E.BYPASS.LTC128B.128 [R243+0x5100], [R4.64+0x80], !P3 ;  /* 0x0510008004f36fae */ /* 0x0005e2000d901d4e */
[----:B------:R2:W2:Y:S01]  /*10a10*/  MUFU.TANH R141, R28 ;  /* 0x0000001c008d7308 */ /* 0x0004a20000002400 */
[----:B------:R-:W-:Y:S02]  /*10a20*/  FMUL.FTZ R34, R40, c[0x0][0x320] ;  /* 0x0000c80028227a20 */ /* 0x000fe40000410000 */
[----:B------:R-:W-:Y:S02]  /*10a30*/  FMUL.FTZ R46, R46, c[0x0][0x320] ;  /* 0x0000c8002e2e7a20 */ /* 0x000fe40000410000 */
[----:B----4-:R-:W-:Y:S02]  /*10a40*/  FMUL.FTZ R22, R32, c[0x0][0x320] ;  /* 0x0000c80020167a20 */ /* 0x010fe40000410000 */
[----:B------:R4:W-:Y:S01]  /*10a50*/  @P6 LDGSTS.E.BYPASS.LTC128B.128 [R243+0x4100], [R10.64], !P4 ;  /* 0x041000000af36fae */ /* 0x0009e2000e101d4e */
[----:B------:R-:W-:Y:S01]  /*10a60*/  FMUL.FTZ R32, R35, c[0x0][0x320] ;  /* 0x0000c80023207a20 */ /* 0x000fe20000410000 */
[----:B------:R-:W-:Y:S01]  /*10a70*/  @P6 IADD3 R8, P0, R4, UR12, RZ ;  /* 0x0000000c04086c10 */ /* 0x000fe2000ff1e0ff */
[----:B------:R4:W3:Y:S01]  /*10a80*/  MUFU.TANH R137, R29 ;  /* 0x0000001d00897308 */ /* 0x0008e20000002400 */
[----:B------:R-:W-:Y:S02]  /*10a90*/  FMUL.FTZ R47, R47, c[0x0][0x320] ;  /* 0x0000c8002f2f7a20 */ /* 0x000fe40000410000 */
[----:B------:R-:W-:Y:S01]  /*10aa0*/  @P6 IADD3.X R9, R5, UR8, RZ, P0, !PT ;  /* 0x0000000805096c10 */ /* 0x000fe200087fe4ff */
[----:B-1----:R-:W-:Y:S01]  /*10ab0*/  FMUL.FTZ R26, R39, c[0x0][0x320] ;  /* 0x0000c800271a7a20 */ /* 0x002fe20000410000 */
[----:B------:R-:W-:Y:S01]  /*10ac0*/  PLOP3.LUT P0, PT, PT, PT, UP2, 0x40, 0x0 ;  /* 0x000000000000781c */ /* 0x000fe20003f0e828 */
[----:B------:R-:W-:Y:S02]  /*10ad0*/  FMUL.FTZ R15, R48, c[0x0][0x320] ;  /* 0x0000c800300f7a20 */ /* 0x000fe40000410000 */
[----:B------:R1:W-:Y:S01]  /*10ae0*/  @P6 LDGSTS.E.BYPASS.LTC128B.128 [R243+0x5900], [R8.64], !P3 ;  /* 0x0590000008f36fae */ /* 0x0003e2000d901d4e */
[----:B------:R-:W-:Y:S01]  /*10af0*/  FMUL.FTZ R16, R49, c[0x0][0x320] ;  /* 0x0000c80031107a20 */ /* 0x000fe20000410000 */
[----:B------:R1:W1:Y:S01]  /*10b00*/  MUFU.TANH R192, R30 ;  /* 0x0000001e00c07308 */ /* 0x0002620000002400 */
[----:B------:R-:W-:Y:S02]  /*10b10*/  FMUL.FTZ R17, R50, c[0x0][0x320] ;  /* 0x0000c80032117a20 */ /* 0x000fe40000410000 */
[----:B------:R-:W-:Y:S02]  /*10b20*/  FMUL.FTZ R19, R51, c[0x0][0x320] ;  /* 0x0000c80033137a20 */ /* 0x000fe40000410000 */
[----:B--2---:R-:W-:Y:S01]  /*10b30*/  FMUL.FTZ R28, R45, c[0x0][0x320] ;  /* 0x0000c8002d1c7a20 */ /* 0x004fe20000410000 */
[----:B------:R-:W0:Y:S01]  /*10b40*/  LDGDEPBAR ;  /* 0x00000000000079af */ /* 0x000e220000000000 */
[----:B------:R-:W-:Y:S02]  /*10b50*/  FMUL.FTZ R23, R23, c[0x0][0x320] ;  /* 0x0000c80017177a20 */ /* 0x000fe40000410000 */
[----:B------:R-:W-:Y:S01]  /*10b60*/  FMUL.FTZ R24, R24, c[0x0][0x320] ;  /* 0x0000c80018187a20 */ /* 0x000fe20000410000 */
[----:B------:R2:W2:Y:S01]  /*10b70*/  MUFU.TANH R214, R31 ;  /* 0x0000001f00d67308 */ /* 0x0004a20000002400 */
[----:B------:R-:W-:Y:S02]  /*10b80*/  FMUL.FTZ R25, R25, c[0x0][0x320] ;  /* 0x0000c80019197a20 */ /* 0x000fe40000410000 */
[----:B------:R-:W-:Y:S01]  /*10b90*/  FMUL.FTZ R27, R27, c[0x0][0x320] ;  /* 0x0000c8001b1b7a20 */ /* 0x000fe20000410000 */
[----:B------:R-:W3:Y:S01]  /*10ba0*/  SHFL.IDX PT, R4, R6, RZ, 0x1c1f ;  /* 0x001c1fff06047589 */ /* 0x000ee200000e0000 */
[----:B----4-:R-:W-:Y:S02]  /*10bb0*/  FMUL.FTZ R29, R44, c[0x0][0x320] ;  /* 0x0000c8002c1d7a20 */ /* 0x010fe40000410000 */
[----:B------:R-:W-:Y:S03]  /*10bc0*/  IMAD R3, R242, -0x30, RZ ;  /* 0xffffffd0f2037824 */ /* 0x000fe600078e02ff */
[----:B------:R4:W3:Y:S01]  /*10bd0*/  MUFU.TANH R142, R23 ;  /* 0x00000017008e7308 */ /* 0x0008e20000002400 */
[----:B-1----:R-:W-:Y:S09]  /*10be0*/  FMUL.FTZ R30, R38, c[0x0][0x320] ;  /* 0x0000c800261e7a20 */ /* 0x002ff20000410000 */
[----:B------:R4:W1:Y:S01]  /*10bf0*/  MUFU.TANH R205, R24 ;  /* 0x0000001800cd7308 */ /* 0x0008620000002400 */
[----:B--2---:R-:W-:Y:S09]  /*10c00*/  FMUL.FTZ R31, R41, c[0x0][0x320] ;  /* 0x0000c800291f7a20 */ /* 0x004ff20000410000 */
[----:B------:R4:W2:Y:S10]  /*10c10*/  MUFU.TANH R193, R25 ;  /* 0x0000001900c17308 */ /* 0x0008b40000002400 */
[----:B------:R4:W1:Y:S10]  /*10c20*/  MUFU.TANH R206, R27 ;  /* 0x0000001b00ce7308 */ /* 0x0008740000002400 */
[----:B------:R-:W1:Y:S10]  /*10c30*/  MUFU.TANH R22, R22 ;  /* 0x0000001600167308 */ /* 0x000e740000002400 */
[----:B------:R-:W1:Y:S10]  /*10c40*/  MUFU.TANH R21, R21 ;  /* 0x0000001500157308 */ /* 0x000e740000002400 */
[----:B------:R-:W1:Y:S10]  /*10c50*/  MUFU.TANH R33, R33 ;  /* 0x0000002100217308 */ /* 0x000e740000002400 */
[----:B------:R-:W1:Y:S10]  /*10c60*/  MUFU.TANH R32, R32 ;  /* 0x0000002000207308 */ /* 0x000e740000002400 */
[----:B------:R-:W1:Y:S10]  /*10c70*/  MUFU.TANH R20, R20 ;  /* 0x0000001400147308 */ /* 0x000e740000002400 */
[----:B------:R-:W1:Y:S10]  /*10c80*/  MUFU.TANH R18, R18 ;  /* 0x0000001200127308 */ /* 0x000e740000002400 */
[----:B------:R-:W1:Y:S01]  /*10c90*/  MUFU.TANH R30, R30 ;  /* 0x0000001e001e7308 */ /* 0x000e620000002400 */
[C---:B---3--:R-:W-:Y:S02]  /*10ca0*/  IADD3 R7, -R12.reuse, 0x1, R3 ;  /* 0x000000010c077810 */ /* 0x048fe40007ffe103 */
[----:B------:R-:W-:Y:S02]  /*10cb0*/  IADD3 R8, -R12, R3, RZ ;  /* 0x000000030c087210 */ /* 0x000fe40007ffe1ff */
[----:B------:R-:W-:Y:S05]  /*10cc0*/  IADD3 R7, R7, c[0x0][0x1d0], RZ ;  /* 0x0000740007077a10 */ /* 0x000fea0007ffe0ff */
[----:B------:R-:W3:Y:S01]  /*10cd0*/  MUFU.TANH R26, R26 ;  /* 0x0000001a001a7308 */ /* 0x000ee20000002400 */
[----:B------:R-:W-:Y:S04]  /*10ce0*/  IADD3 R7, R7, -c[0x0][0x168], RZ ;  /* 0x80005a0007077a10 */ /* 0x000fe80007ffe0ff */
[C---:B------:R-:W-:Y:S02]  /*10cf0*/  IADD3 R5, R7.reuse, c[0x0][0x328], RZ ;  /* 0x0000ca0007057a10 */ /* 0x040fe40007ffe0ff */
[----:B------:R-:W-:Y:S03]  /*10d00*/  IADD3 R7, R7, UR6, RZ ;  /* 0x0000000607077c10 */ /* 0x000fe6000fffe0ff */
[----:B------:R-:W1:Y:S01]  /*10d10*/  MUFU.TANH R34, R34 ;  /* 0x0000002200227308 */ /* 0x000e620000002400 */
[-C--:B------:R-:W-:Y:S02]  /*10d20*/  IADD3 R2, R5, R4.reuse, RZ ;  /* 0x0000000405027210 */ /* 0x080fe40007ffe0ff */
[----:B------:R-:W-:Y:S07]  /*10d30*/  IADD3 R0, R7, R4, RZ ;  /* 0x0000000407007210 */ /* 0x000fee0007ffe0ff */
        /* <DEDUP_REMOVED lines=26> */
.L_x_495:
[----:B------:R-:W-:Y:S04]  /*10ee0*/  MOV R9, c[0x0][0x32c] ;  /* 0x0000cb0000097a02 */ /* 0x000fe80000000f00 */
[----:B------:R-:W-:Y:S11]  /*10ef0*/  ISETP.NE.AND P0, PT, R9, 0x1, PT ;  /* 0x000000010900780c */ /* 0x000ff60003f05270 */
[----:B------:R-:W-:Y:S02]  /*10f00*/  @!UPT UIADD3 URZ, URZ, URZ, URZ ;  /* 0x0000003f3f3ff290 */ /* 0x000fe4000fffe03f */
[----:B------:R-:W-:Y:S05]  /*10f10*/  @P0 IMAD.HI.U32 R9, R4, c[0x0][0x330], RZ ;  /* 0x0000cc0004090a27 */ /* 0x000fea00078e00ff */
[----:B------:R-:W-:Y:S02]  /*10f20*/  @P0 SHF.R.U32.HI R4, RZ, c[0x0][0x334], R9 ;  /* 0x0000cd00ff040a19 */ /* 0x000fe40000011609 */
.L_x_496:
[----:B------:R-:W-:Y:S05]  /*10f30*/  BSYNC B0 ;  /* 0x0000000000007941 */ /* 0x000fea0003800000 */
.L_x_494:
[----:B------:R-:W-:Y:S05]  /*10f40*/  IMAD R4, R4, c[0x0][0x32c], R8 ;  /* 0x0000cb0004047a24 */ /* 0x000fea00078e0208 */
[----:B------:R-:W-:Y:S02]  /*10f50*/  IADD3 R9, R4, c[0x0][0x32c], RZ ;  /* 0x0000cb0004097a10 */ /* 0x000fe40007ffe0ff */
[----:B------:R-:W-:Y:S02]  /*10f60*/  IMNMX R0, R0, R4, !PT ;  /* 0x0000000400007217 */ /* 0x000fe40007800200 */
[----:B------:R-:W-:Y:S02]  /*10f70*/  IMNMX R2, R2, R9, PT ;  /* 0x0000000902027217 */ /* 0x000fe40003800200 */
.L_x_493:
[C---:B--234-:R-:W-:Y:S02]  /*10f80*/  ISETP.GE.AND P0, PT, R3.reuse, 0x2, PT ;  /* 0x000000020300780c */ /* 0x05cfe40003f06270 */
[C---:B------:R-:W-:Y:S02]  /*10f90*/  ISETP.GE.AND P2, PT, R3.reuse, 0xa, PT ;  /* 0x0000000a0300780c */ /* 0x040fe40003f46270 */
[----:B------:R-:W-:Y:S02]  /*10fa0*/  P2R R14, PR, RZ, 0x1 ;  /* 0x00000001ff0e7803 */ /* 0x000fe40000000000 */
[----:B------:R-:W-:Y:S02]  /*10fb0*/  ISETP.GT.AND P0, PT, R0, 0x1, !P0 ;  /* 0x000000010000780c */ /* 0x000fe40004704270 */
[C---:B------:R-:W-:Y:S02]  /*10fc0*/  ISETP.GE.AND P1, PT, R3.reuse, 0x9, PT ;  /* 0x000000090300780c */ /* 0x040fe40003f26270 */
[----:B------:R-:W-:Y:S02]  /*10fd0*/  ISETP.LT.OR P0, PT, R2, 0x2, P0 ;  /* 0x000000020200780c */ /* 0x000fe40000701670 */
[----:B------:R-:W-:Y:S02]  /*10fe0*/  P2R R13, PR, RZ, 0x2 ;  /* 0x00000002ff0d7803 */ /* 0x000fe40000000000 */
[----:B------:R-:W-:Y:S02]  /*10ff0*/  FSEL R23, R196, -INF , !P0 ;  /* 0xff800000c4177808 */ /* 0x000fe40004000000 */
[C---:B------:R-:W-:Y:S02]  /*11000*/  ISETP.GT.AND P0, PT, R0.reuse, 0x9, !P2 ;  /* 0x000000090000780c */ /* 0x040fe40005704270 */
[----:B------:R-:W-:Y:S02]  /*11010*/  ISETP.GT.AND P1, PT, R0, 0x8, !P1 ;  /* 0x000000080000780c */ /* 0x000fe40004f24270 */
[----:B------:R-:W-:Y:S02]  /*11020*/  P2R R12, PR, RZ, 0x4 ;  /* 0x00000004ff0c7803 */ /* 0x000fe40000000000 */
[C---:B------:R-:W-:Y:S02]  /*11030*/  ISETP.LT.OR P0, PT, R2.reuse, 0xa, P0 ;  /* 0x0000000a0200780c */ /* 0x040fe40000701670 */
[C---:B------:R-:W-:Y:S02]  /*11040*/  ISETP.GE.AND P2, PT, R3.reuse, 0x11, PT ;  /* 0x000000110300780c */ /* 0x040fe40003f46270 */
[----:B------:R-:W-:Y:S02]  /*11050*/  ISETP.LT.OR P1, PT, R2, 0x9, P1 ;  /* 0x000000090200780c */ /* 0x000fe40000f21670 */
[----:B------:R-:W-:Y:S02]  /*11060*/  FSEL R24, R136, -INF , !P0 ;  /* 0xff80000088187808 */ /* 0x000fe40004000000 */
[----:B------:R-:W-:Y:S02]  /*11070*/  ISETP.GT.AND P0, PT, R0, 0x10, !P2 ;  /* 0x000000100000780c */ /* 0x000fe40005704270 */
[----:B------:R-:W-:Y:S02]  /*11080*/  FSEL R25, R140, -INF , !P1 ;  /* 0xff8000008c197808 */ /* 0x000fe40004800000 */
        /* <DEDUP_REMOVED lines=11> */
[C---:B------:R-:W-:Y:S02]  /*11140*/  ISETP.GE.AND P1, PT, R3.reuse, 0x1a, PT ;  /* 0x0000001a0300780c */ /* 0x040fe40003f26270 */
[----:B-1----:R-:W-:Y:S02]  /*11150*/  FSEL R200, R22, -INF , !P0 ;  /* 0xff80000016c87808 */ /* 0x002fe40004000000 */
[----:B------:R-:W-:Y:S02]  /*11160*/  ISETP.GT.AND P0, PT, R0, 0x19, !P1 ;  /* 0x000000190000780c */ /* 0x000fe40004f04270 */
[----:B------:R-:W-:Y:S02]  /*11170*/  P2R R4, PR, RZ, 0x2 ;  /* 0x00000002ff047803 */ /* 0x000fe40000000000 */
[----:B------:R-:W-:Y:S02]  /*11180*/  ISETP.LT.OR P0, PT, R2, 0x1a, P0 ;  /* 0x0000001a0200780c */ /* 0x000fe40000701670 */
[----:B------:R-:W-:Y:S02]  /*11190*/  ISETP.GE.AND P1, PT, R3, 0x21, PT ;  /* 0x000000210300780c */ /* 0x000fe40003f26270 */
[----:B------:R-:W-:Y:S02]  /*111a0*/  FSEL R203, R21, -INF , !P0 ;  /* 0xff80000015cb7808 */ /* 0x000fe40004000000 */
[----:B------:R-:W-:Y:S02]  /*111b0*/  ISETP.GT.AND P0, PT, R0, 0x20, !P1 ;  /* 0x000000200000780c */ /* 0x000fe40004f04270 */
[C---:B------:R-:W-:Y:S02]  /*111c0*/  ISETP.GE.AND P6, PT, R3.reuse, 0x22, PT ;  /* 0x000000220300780c */ /* 0x040fe40003fc6270 */
[----:B------:R-:W-:Y:S02]  /*111d0*/  ISETP.LT.OR P0, PT, R2, 0x21, P0 ;  /* 0x000000210200780c */ /* 0x000fe40000701670 */
[C---:B------:R-:W-:Y:S02]  /*111e0*/  ISETP.GE.AND P5, PT, R3.reuse, 0x29, PT ;  /* 0x000000290300780c */ /* 0x040fe40003fa6270 */
[----:B------:R-:W-:Y:S02]  /*111f0*/  FSEL R244, R20, -INF , !P0 ;  /* 0xff80000014f47808 */ /* 0x000fe40004000000 */
[----:B------:R-:W-:Y:S02]  /*11200*/  ISETP.GT.AND P0, PT, R0, 0x21, !P6 ;  /* 0x000000210000780c */ /* 0x000fe40007704270 */
[----:B------:R-:W-:Y:S02]  /*11210*/  P2R R11, PR, RZ, 0x4 ;  /* 0x00000004ff0b7803 */ /* 0x000fe40000000000 */
[----:B------:R-:W-:Y:S02]  /*11220*/  ISETP.LT.OR P0, PT, R2, 0x22, P0 ;  /* 0x000000220200780c */ /* 0x000fe40000701670 */
[----:B------:R-:W-:Y:S02]  /*11230*/  ISETP.GE.AND P2, PT, R3, 0x1, PT ;  /* 0x000000010300780c */ /* 0x000fe40003f46270 */
[----:B------:R-:W-:Y:S02]  /*11240*/  FSEL R245, R18, -INF , !P0 ;  /* 0xff80000012f57808 */ /* 0x000fe40004000000 */
[----:B------:R-:W-:Y:S04]  /*11250*/  ISETP.GT.AND P0, PT, R0, 0x28, !P5 ;  /* 0x000000280000780c */ /* 0x000fe80006f04270 */
[----:B------:R-:W-:Y:S04]  /*11260*/  ISETP.LT.OR P0, PT, R2, 0x29, P0 ;  /* 0x000000290200780c */ /* 0x000fe80000701670 */
[----:B------:R-:W-:Y:S02]  /*11270*/  FSEL R249, R15, -INF , !P0 ;  /* 0xff8000000ff97808 */ /* 0x000fe40004000000 */
[----:B------:R-:W-:Y:S02]  /*11280*/  ISETP.GT.AND P0, PT, R0, RZ, !P2 ;  /* 0x000000ff0000720c */ /* 0x000fe40005704270 */
[----:B------:R-:W-:Y:S02]  /*11290*/  P2R R15, PR, RZ, 0x4 ;  /* 0x00000004ff0f7803 */ /* 0x000fe40000000000 */
[----:B------:R-:W-:Y:S04]  /*112a0*/  ISETP.LT.OR P0, PT, R2, 0x1, P0 ;  /* 0x000000010200780c */ /* 0x000fe80000701670 */
[----:B------:R-:W-:Y:S02]  /*112b0*/  FSEL R18, R197, -INF , !P0 ;  /* 0xff800000c5127808 */ /* 0x000fe40004000000 */
[----:B------:R-:W-:Y:S02]  /*112c0*/  ISETP.GE.AND P0, PT, R3, 0x2a, PT ;  /* 0x0000002a0300780c */ /* 0x000fe40003f06270 */
[----:B------:R-:W1:Y:S02]  /*112d0*/  SHFL.IDX PT, R3, R6, 0x1, 0x1c1f ;  /* 0x003c1f0006037f89 */ /* 0x000e6400000e0000 */
[----:B------:R-:W-:Y:S04]  /*112e0*/  ISETP.GT.AND P2, PT, R0, 0x29, !P0 ;  /* 0x000000290000780c */ /* 0x000fe80004744270 */
[----:B------:R-:W-:Y:S04]  /*112f0*/  ISETP.LT.OR P2, PT, R2, 0x2a, P2 ;  /* 0x0000002a0200780c */ /* 0x000fe80001741670 */
[----:B------:R-:W-:Y:S02]  /*11300*/  FSEL R248, R16, -INF , !P2 ;  /* 0xff80000010f87808 */ /* 0x000fe40005000000 */
[----:B------:R-:W-:Y:S01]  /*11310*/  PLOP3.LUT P2, PT, PT, PT, UP2, 0x40, 0x0 ;  /* 0x000000000000781c */ /* 0x000fe20003f4e828 */
[--C-:B-1----:R-:W-:Y:S02]  /*11320*/  IMAD.IADD R2, R5, 0x1, R3.reuse ;  /* 0x0000000105027824 */ /* 0x102fe400078e0203 */
[----:B------:R-:W-:Y:S10]  /*11330*/  IMAD.IADD R0, R7, 0x1, R3 ;  /* 0x0000000107007824 */ /* 0x000ff400078e0203 */
        /* <DEDUP_REMOVED lines=15> */
.L_x_499:
[----:B------:R-:W-:Y:S04]  /*11430*/  MOV R16, c[0x0][0x32c] ;  /* 0x0000cb0000107a02 */ /* 0x000fe80000000f00 */
[----:B------:R-:W-:Y:S11]  /*11440*/  ISETP.NE.AND P2, PT, R16, 0x1, PT ;  /* 0x000000011000780c */ /* 0x000ff60003f45270 */
[----:B------:R-:W-:Y:S02]  /*11450*/  @!UPT UIADD3 URZ, URZ, URZ, URZ ;  /* 0x0000003f3f3ff290 */ /* 0x000fe4000fffe03f */
[----:B------:R-:W-:Y:S05]  /*11460*/  @P2 IMAD.HI.U32 R16, R3, c[0x0][0x330], RZ ;  /* 0x0000cc0003102a27 */ /* 0x000fea00078e00ff */
[----:B------:R-:W-:Y:S02]  /*11470*/  @P2 SHF.R.U32.HI R3, RZ, c[0x0][0x334], R16 ;  /* 0x0000cd00ff032a19 */ /* 0x000fe40000011610 */
.L_x_500:
[----:B------:R-:W-:Y:S05]  /*11480*/  BSYNC B0 ;  /* 0x0000000000007941 */ /* 0x000fea0003800000 */
.L_x_498:
[----:B------:R-:W-:Y:S05]  /*11490*/  IMAD R3, R3, c[0x0][0x32c], R8 ;  /* 0x0000cb0003037a24 */ /* 0x000fea00078e0208 */
[----:B------:R-:W-:Y:S02]  /*114a0*/  IADD3 R16, R3, c[0x0][0x32c], RZ ;  /* 0x0000cb0003107a10 */ /* 0x000fe40007ffe0ff */
[----:B------:R-:W-:Y:S02]  /*114b0*/  IMNMX R0, R0, R3, !PT ;  /* 0x0000000300007217 */ /* 0x000fe40007800200 */
[----:B------:R-:W-:Y:S02]  /*114c0*/  IMNMX R2, R2, R16, PT ;  /* 0x0000001002027217 */ /* 0x000fe40003800200 */
.L_x_497:
        /* <DEDUP_REMOVED lines=64> */
.L_x_503:
[----:B------:R-:W-:Y:S04]  /*118d0*/  MOV R16, c[0x0][0x32c] ;  /* 0x0000cb0000107a02 */ /* 0x000fe80000000f00 */
[----:B------:R-:W-:Y:S11]  /*118e0*/  ISETP.NE.AND P2, PT, R16, 0x1, PT ;  /* 0x000000011000780c */ /* 0x000ff60003f45270 */
[----:B------:R-:W-:Y:S02]  /*118f0*/  @!UPT UIADD3 URZ, URZ, URZ, URZ ;  /* 0x0000003f3f3ff290 */ /* 0x000fe4000fffe03f */
[----:B------:R-:W-:Y:S05]  /*11900*/  @P2 IMAD.HI.U32 R16, R3, c[0x0][0x330], RZ ;  /* 0x0000cc0003102a27 */ /* 0x000fea00078e00ff */
[----:B------:R-:W-:Y:S02]  /*11910*/  @P2 SHF.R.U32.HI R3, RZ, c[0x0][0x334], R16 ;  /* 0x0000cd00ff032a19 */ /* 0x000fe40000011610 */
.L_x_504:
[----:B------:R-:W-:Y:S05]  /*11920*/  BSYNC B0 ;  /* 0x0000000000007941 */ /* 0x000fea0003800000 */
.L_x_502:
[----:B------:R-:W-:Y:S05]  /*11930*/  IMAD R3, R3, c[0x0][0x32c], R8 ;  /* 0x0000cb0003037a24 */ /* 0x000fea00078e0208 */
[----:B------:R-:W-:Y:S02]  /*11940*/  IADD3 R16, R3, c[0x0][0x32c], RZ ;  /* 0x0000cb0003107a10 */ /* 0x000fe40007ffe0ff */
[----:B------:R-:W-:Y:S02]  /*11950*/  IMNMX R0, R0, R3, !PT ;  /* 0x0000000300007217 */ /* 0x000fe40007800200 */
[----:B------:R-:W-:Y:S02]  /*11960*/  IMNMX R2, R2, R16, PT ;  /* 0x0000001002027217 */ /* 0x000fe40003800200 */
.L_x_501:
        /* <DEDUP_REMOVED lines=64> */
.L_x_507:
[----:B------:R-:W-:Y:S04]  /*11d70*/  MOV R5, c[0x0][0x32c] ;  /* 0x0000cb0000057a02 */ /* 0x000fe80000000f00 */
[----:B------:R-:W-:Y:S11]  /*11d80*/  ISETP.NE.AND P2, PT, R5, 0x1, PT ;  /* 0x000000010500780c */ /* 0x000ff60003f45270 */
[----:B------:R-:W-:Y:S02]  /*11d90*/  @!UPT UIADD3 URZ, URZ, URZ, URZ ;  /* 0x0000003f3f3ff290 */ /* 0x000fe4000fffe03f */
[----:B------:R-:W-:Y:S05]  /*11da0*/  @P2 IMAD.HI.U32 R5, R3, c[0x0][0x330], RZ ;  /* 0x0000cc0003052a27 */ /* 0x000fea00078e00ff */
[----:B------:R-:W-:Y:S02]  /*11db0*/  @P2 SHF.R.U32.HI R3, RZ, c[0x0][0x334], R5 ;  /* 0x0000cd00ff032a19 */ /* 0x000fe40000011605 */
.L_x_508:
[----:B------:R-:W-:Y:S05]  /*11dc0*/  BSYNC B0 ;  /* 0x0000000000007941 */ /* 0x000fea0003800000 */
.L_x_506:
[----:B------:R-:W-:Y:S05]  /*11dd0*/  IMAD R8, R3, c[0x0][0x32c], R8 ;  /* 0x0000cb0003087a24 */ /* 0x000fea00078e0208 */
[----:B------:R-:W-:Y:S02]  /*11de0*/  IADD3 R3, R8, c[0x0][0x32c], RZ ;  /* 0x0000cb0008037a10 */ /* 0x000fe40007ffe0ff */
[----:B------:R-:W-:Y:S02]  /*11df0*/  IMNMX R0, R0, R8, !PT ;  /* 0x0000000800007217 */ /* 0x000fe40007800200 */
[----:B------:R-:W-:Y:S02]  /*11e00*/  IMNMX R2, R2, R3, PT ;  /* 0x0000000302027217 */ /* 0x000fe40003800200 */
.L_x_505:
[----:B------:R-:W-:Y:S01]  /*11e10*/  ISETP.NE.AND P2, PT, R15, RZ, PT ;  /* 0x000000ff0f00720c */ /* 0x000fe20003f45270 */
[----:B------:R-:W-:Y:S01]  /*11e20*/  LDSM.16.MT88.4 R36, [R226+0x100] ;  /* 0x00010000e224783b */ /* 0x000fe20000004200 */
[----:B------:R-:W-:Y:S02]  /*11e30*/  FMNMX.FTZ R137, R18, R132, !PT ;  /* 0x0000008412897209 */ /* 0x000fe40007810000 */
[----:B------:R-:W-:Y:S02]  /*11e40*/  ISETP.GT.AND P2, PT, R0, RZ, !P2 ;  /* 0x000000ff0000720c */ /* 0x000fe40005744270 */
        /* <DEDUP_REMOVED lines=32> */
[----:B------:R-:W-:Y:S01]  /*12050*/  ISETP.GT.AND P2, PT, R0, 0x10, !P2 ;  /* 0x000000100000780c */ /* 0x000fe20005744270 */
[----:B------:R-:W1:Y:S01]  /*12060*/  SHFL.BFLY PT, R6, R137, 0x2, 0x1f ;  /* 0x0c401f0089067f89 */ /* 0x000e6200000e0000 */
        /* <DEDUP_REMOVED lines=14> */
[----:B-1----:R-:W-:Y:S02]  /*12150*/  FMNMX.FTZ R137, R137, R6, !PT ;  /* 0x0000000689897209 */ /* 0x002fe40007810000 */
[----:B------:R-:W-:Y:S01]  /*12160*/  ISETP.LT.OR P2, PT, R2, 0x19, P2 ;  /* 0x000000190200780c */ /* 0x000fe20001741670 */
[----:B------:R-:W1:Y:S01]  /*12170*/  SHFL.BFLY PT, R6, R3, 0x2, 0x1f ;  /* 0x0c401f0003067f89 */ /* 0x000e6200000e0000 */
[----:B------:R-:W-:Y:S02]  /*12180*/  ISETP.GT.AND P1, PT, R0, 0x20, !P1 ;  /* 0x000000200000780c */ /* 0x000fe40004f24270 */
[----:B------:R-:W-:Y:S02]  /*12190*/  FSEL R211, R192, -INF , !P2 ;  /* 0xff800000c0d37808 */ /* 0x000fe40005000000 */
[----:B------:R-:W-:Y:S02]  /*121a0*/  ISETP.NE.AND P2, PT, R4, RZ, PT ;  /* 0x000000ff0400720c */ /* 0x000fe40003f45270 */
[----:B------:R-:W-:Y:S01]  /*121b0*/  FMNMX.FTZ R4, R16, R138, !PT ;  /* 0x0000008a10047209 */ /* 0x000fe20007810000 */
[----:B------:R-:W2:Y:S01]  /*121c0*/  SHFL.BFLY PT, R8, R137, 0x1, 0x1f ;  /* 0x0c201f0089087f89 */ /* 0x000ea200000e0000 */
[----:B------:R-:W-:Y:S02]  /*121d0*/  ISETP.GT.AND P2, PT, R0, 0x19, !P2 ;  /* 0x000000190000780c */ /* 0x000fe40005744270 */
[----:B------:R-:W-:Y:S02]  /*121e0*/  FMNMX.FTZ R4, R20, R4, !PT ;  /* 0x0000000414047209 */ /* 0x000fe40007810000 */
[----:B------:R-:W-:Y:S02]  /*121f0*/  ISETP.LT.OR P2, PT, R2, 0x1a, P2 ;  /* 0x0000001a0200780c */ /* 0x000fe40001741670 */
[----:B------:R-:W-:Y:S02]  /*12200*/  FMNMX.FTZ R4, R19, R4, !PT ;  /* 0x0000000413047209 */ /* 0x000fe40007810000 */
[----:B------:R-:W-:Y:S02]  /*12210*/  FSEL R206, R214, -INF , !P2 ;  /* 0xff800000d6ce7808 */ /* 0x000fe40005000000 */
[----:B------:R-:W-:Y:S02]  /*12220*/  FMNMX.FTZ R4, R26, R4, !PT ;  /* 0x000000041a047209 */ /* 0x000fe40007810000 */
[----:B------:R-:W-:Y:S02]  /*12230*/  ISETP.LT.OR P1, PT, R2, 0x21, P1 ;  /* 0x000000210200780c */ /* 0x000fe40000f21670 */
[----:B------:R-:W-:Y:S02]  /*12240*/  FMNMX.FTZ R4, R202, R4, !PT ;  /* 0x00000004ca047209 */ /* 0x000fe40007810000 */
[----:B-1----:R-:W-:Y:S02]  /*12250*/  FMNMX.FTZ R3, R3, R6, !PT ;  /* 0x0000000603037209 */ /* 0x002fe40007810000 */
[----:B------:R-:W-:Y:S02]  /*12260*/  FMNMX.FTZ R4, R205, R4, !PT ;  /* 0x00000004cd047209 */ /* 0x000fe40007810000 */
[----:B------:R-:W-:Y:S01]  /*12270*/  FMNMX.FTZ R6, R5, R139, !PT ;  /* 0x0000008b05067209 */ /* 0x000fe20007810000 */
[----:B------:R-:W1:Y:S01]  /*12280*/  SHFL.BFLY PT, R136, R3, 0x1, 0x1f ;  /* 0x0c201f0003887f89 */ /* 0x000e6200000e0000 */
[----:B------:R-:W-:Y:S02]  /*12290*/  FMNMX.FTZ R4, R208, R4, !PT ;  /* 0x00000004d0047209 */ /* 0x000fe40007810000 */
[----:B------:R-:W-:Y:S02]  /*122a0*/  FMNMX.FTZ R6, R7, R6, !PT ;  /* 0x0000000607067209 */ /* 0x000fe40007810000 */
[----:B------:R-:W-:Y:S02]  /*122b0*/  FMNMX.FTZ R4, R210, R4, !PT ;  /* 0x00000004d2047209 */ /* 0x000fe40007810000 */
[----:B------:R-:W-:Y:S02]  /*122c0*/  FMNMX.FTZ R6, R13, R6, !PT ;  /* 0x000000060d067209 */ /* 0x000fe40007810000 */
[----:B------:R-:W-:Y:S02]  /*122d0*/  FMNMX.FTZ R4, R215, R4, !PT ;  /* 0x00000004d7047209 */ /* 0x000fe40007810000 */
[----:B--2---:R-:W-:Y:S02]  /*122e0*/  FMNMX.FTZ R137, R137, R8, !PT ;  /* 0x0000000889897209 */ /* 0x004fe40007810000 */
[----:B------:R-:W-:Y:S02]  /*122f0*/  FMNMX.FTZ R4, R216, R4, !PT ;  /* 0x00000004d8047209 */ /* 0x000fe40007810000 */
[----:B------:R-:W-:Y:S01]  /*12300*/  ISETP.GT.AND P6, PT, R0, 0x21, !P6 ;  /* 0x000000210000780c */ /* 0x000fe200077c4270 */
[----:B------:R-:W-:Y:S01]  /*12310*/  FMUL.FTZ R141, R137, c[0x0][0x2d0] ;  /* 0x0000b400898d7a20 */ /* 0x000fe20000410000 */
[----:B------:R-:W-:Y:S02]  /*12320*/  FMNMX.FTZ R4, R250, R4, !PT ;  /* 0x00000004fa047209 */ /* 0x000fe40007810000 */
[----:B------:R-:W-:Y:S02]  /*12330*/  FSEL R213, R42, -INF , !P1 ;  /* 0xff8000002ad57808 */ /* 0x000fe40004800000 */
[----:B------:R-:W-:Y:S02]  /*12340*/  FMNMX.FTZ R4, R219, R4, !PT ;  /* 0x00000004db047209 */ /* 0x000fe40007810000 */
[----:B------:R-:W-:Y:S02]  /*12350*/  ISETP.GT.AND P5, PT, R0, 0x28, !P5 ;  /* 0x000000280000780c */ /* 0x000fe40006fa4270 */
[----:B-1----:R-:W-:Y:S01]  /*12360*/  FMNMX.FTZ R136, R3, R136, !PT ;  /* 0x0000008803887209 */ /* 0x002fe20007810000 */
[----:B------:R-:W1:Y:S01]  /*12370*/  SHFL.BFLY PT, R8, R4, 0x2, 0x1f ;  /* 0x0c401f0004087f89 */ /* 0x000e6200000e0000 */
[----:B------:R-:W-:Y:S02]  /*12380*/  FMNMX.FTZ R3, R12, R6, !PT ;  /* 0x000000060c037209 */ /* 0x000fe40007810000 */
[----:B------:R-:W-:Y:S01]  /*12390*/  ISETP.GT.AND P0, PT, R0, 0x29, !P0 ;  /* 0x000000290000780c */ /* 0x000fe20004704270 */
[----:B------:R-:W-:Y:S01]  /*123a0*/  FMUL.FTZ R142, R136, c[0x0][0x2d0] ;  /* 0x0000b400888e7a20 */ /* 0x000fe20000410000 */
[----:B------:R-:W-:Y:S02]  /*123b0*/  FMNMX.FTZ R3, R207, R3, !PT ;  /* 0x00000003cf037209 */ /* 0x000fe40007810000 */
[C---:B------:R-:W-:Y:S02]  /*123c0*/  ISETP.LT.OR P6, PT, R2.reuse, 0x22, P6 ;  /* 0x000000220200780c */ /* 0x040fe400037c1670 */
[----:B------:R-:W-:Y:S02]  /*123d0*/  FMNMX.FTZ R3, R209, R3, !PT ;  /* 0x00000003d1037209 */ /* 0x000fe40007810000 */
[----:B------:R-:W-:Y:S02]  /*123e0*/  FSEL R212, R43, -INF , !P6 ;  /* 0xff8000002bd47808 */ /* 0x000fe40007000000 */
[----:B------:R-:W-:Y:S02]  /*123f0*/  FMNMX.FTZ R3, R211, R3, !PT ;  /* 0x00000003d3037209 */ /* 0x000fe40007810000 */
[----:B------:R-:W-:Y:S02]  /*12400*/  ISETP.LT.OR P5, PT, R2, 0x29, P5 ;  /* 0x000000290200780c */ /* 0x000fe40002fa1670 */
[----:B------:R-:W-:Y:S02]  /*12410*/  FMNMX.FTZ R0, R206, R3, !PT ;  /* 0x00000003ce007209 */ /* 0x000fe40007810000 */
[----:B------:R-:W-:Y:S02]  /*12420*/  FSETP.NEU.FTZ.AND P1, PT, R136, -INF , PT ;  /* 0xff8000008800780b */ /* 0x000fe40003f3d000 */
[----:B------:R-:W-:Y:S02]  /*12430*/  FMNMX.FTZ R0, R213, R0, !PT ;  /* 0x00000000d5007209 */ /* 0x000fe40007810000 */
[----:B------:R-:W-:Y:S02]  /*12440*/  FSEL R214, R46, -INF , !P5 ;  /* 0xff8000002ed67808 */ /* 0x000fe40006800000 */
[----:B-1----:R-:W-:Y:S02]  /*12450*/  FMNMX.FTZ R4, R4, R8, !PT ;  /* 0x0000000804047209 */ /* 0x002fe40007810000 */
[----:B------:R-:W-:Y:S02]  /*12460*/  ISETP.LT.OR P0, PT, R2, 0x2a, P0 ;  /* 0x0000002a0200780c */ /* 0x000fe40000701670 */
[----:B------:R-:W-:Y:S01]  /*12470*/  FMNMX.FTZ R0, R212, R0, !PT ;  /* 0x00000000d4007209 */ /* 0x000fe20007810000 */
[----:B------:R-:W1:Y:S01]  /*12480*/  SHFL.BFLY PT, R135, R4, 0x1, 0x1f ;  /* 0x0c201f0004877f89 */ /* 0x000e6200000e0000 */
        /* <DEDUP_REMOVED lines=14> */
[----:B------:R-:W-:Y:S01]  /*12570*/  MUFU.EX2 R30, R21 ;  /* 0x00000015001e7308 */ /* 0x000fe20000000800 */
[--C-:B------:R-:W-:Y:S02]  /*12580*/  FFMA.FTZ R24, R24, c[0x0][0x2d0], -R141.reuse ;  /* 0x0000b40018187a23 */ /* 0x100fe4000001088d */
[----:B------:R-:W-:Y:S01]  /*12590*/  FFMA.FTZ R18, R18, c[0x0][0x2d0], -R141 ;  /* 0x0000b40012127a23 */ /* 0x000fe2000001088d */
[----:B-1----:R-:W-:Y:S04]  /*125a0*/  FMNMX.FTZ R135, R4, R135, !PT ;  /* 0x0000008704877209 */ /* 0x002fe80007810000 */
[C---:B------:R-:W-:Y:S01]  /*125b0*/  FSETP.NEU.FTZ.AND P0, PT, R135.reuse, -INF , PT ;  /* 0xff8000008700780b */ /* 0x040fe20003f1d000 */
[----:B------:R-:W-:Y:S01]  /*125c0*/  FMUL.FTZ R143, R135, c[0x0][0x2d0] ;  /* 0x0000b400878f7a20 */ /* 0x000fe20000410000 */
[----:B------:R-:W-:Y:S04]  /*125d0*/  MUFU.EX2 R29, R23 ;  /* 0x00000017001d7308 */ /* 0x000fe80000000800 */
[----:B------:R-:W-:Y:S02]  /*125e0*/  FSEL R143, R143, RZ, P0 ;  /* 0x000000ff8f8f7208 */ /* 0x000fe40000000000 */
[----:B--2---:R-:W-:Y:S03]  /*125f0*/  FMNMX.FTZ R3, R0, R2, !PT ;  /* 0x0000000200037209 */ /* 0x004fe60007810000 */
[--C-:B------:R-:W-:Y:S01]  /*12600*/  FFMA.FTZ R2, R26, c[0x0][0x2d0], -R143.reuse ;  /* 0x0000b4001a027a23 */ /* 0x100fe2000001088f */
[----:B------:R-:W-:Y:S01]  /*12610*/  FSEL R0, R137, RZ, P2 ;  /* 0x000000ff89007208 */ /* 0x000fe20001000000 */
[--C-:B------:R-:W-:Y:S01]  /*12620*/  FFMA.FTZ R20, R20, c[0x0][0x2d0], -R143.reuse ;  /* 0x0000b40014147a23 */ /* 0x100fe2000001088f */
[----:B------:R-:W1:Y:S01]  /*12630*/  MUFU.EX2 R252, R22 ;  /* 0x0000001600fc7308 */ /* 0x000e620000000800 */
[----:B------:R-:W2:Y:S01]  /*12640*/  SHFL.BFLY PT, R4, R3, 0x1, 0x1f ;  /* 0x0c201f0003047f89 */ /* 0x000ea200000e0000 */
[--C-:B------:R-:W-:Y:S02]  /*12650*/  FFMA.FTZ R16, R16, c[0x0][0x2d0], -R143.reuse ;  /* 0x0000b40010107a23 */ /* 0x100fe4000001088f */
[----:B------:R-:W-:Y:S02]  /*12660*/  FADD.FTZ R0, -R0, R132 ;  /* 0x0000008400007221 */ /* 0x000fe40000010100 */
[----:B------:R-:W-:Y:S02]  /*12670*/  FFMA.FTZ R19, R19, c[0x0][0x2d0], -R143 ;  /* 0x0000b40013137a23 */ /* 0x000fe4000001088f */
[----:B------:R-:W-:Y:S02]  /*12680*/  FMUL.FTZ R0, R0, c[0x0][0x2d0] ;  /* 0x0000b40000007a20 */ /* 0x000fe40000410000 */
[----:B------:R3:W-:Y:S10]  /*12690*/  MUFU.EX2 R220, R2 ;  /* 0x0000000200dc7308 */ /* 0x0007f40000000800 */
[----:B------:R4:W5:Y:S01]  /*126a0*/  MUFU.EX2 R133, R0 ;  /* 0x0000000000857308 */ /* 0x0009620000000800 */
[----:B-1----:R-:W-:Y:S02]  /*126b0*/  F2FP.BF16.PACK_AB R195, R49, R252 ;  /* 0x000000fc31c3723e */ /* 0x002fe400000010ff */
[----:B--2---:R-:W-:Y:S07]  /*126c0*/  FMNMX.FTZ R3, R3, R4, !PT ;  /* 0x0000000403037209 */ /* 0x004fee0007810000 */
[----:B------:R1:W-:Y:S01]  /*126d0*/  MUFU.EX2 R31, R20 ;  /* 0x00000014001f7308 */ /* 0x0003e20000000800 */
[----:B---3--:R-:W-:Y:S05]  /*126e0*/  FSEL R2, R136, RZ, P1 ;  /* 0x000000ff88027208 */ /* 0x008fea0000800000 */
[----:B------:R-:W-:Y:S04]  /*126f0*/  FADD.FTZ R2, -R2, R134 ;  /* 0x0000008602027221 */ /* 0x000fe80000010100 */
[----:B------:R-:W-:Y:S01]  /*12700*/  MUFU.EX2 R28, R25 ;  /* 0x00000019001c7308 */ /* 0x000fe20000000800 */
[----:B------:R-:W-:Y:S02]  /*12710*/  FMUL.FTZ R134, R3, c[0x0][0x2d0] ;  /* 0x0000b40003867a20 */ /* 0x000fe40000410000 */
[----:B------:R-:W-:Y:S01]  /*12720*/  FMUL.FTZ R2, R2, c[0x0][0x2d0] ;  /* 0x0000b40002027a20 */ /* 0x000fe20000410000 */
[----:B----4-:R-:W-:Y:S01]  /*12730*/  FSEL R0, R135, RZ, P0 ;  /* 0x000000ff87007208 */ /* 0x010fe20000000000 */
[----:B-----5:R-:W-:Y:S01]  /*12740*/  FMUL.FTZ R33, R133, R173 ;  /* 0x000000ad85217220 */ /* 0x020fe20000410000 */
[----:B------:R-:W-:Y:S01]  /*12750*/  FSETP.NEU.FTZ.AND P0, PT, R3, -INF , PT ;  /* 0xff8000000300780b */ /* 0x000fe20003f1d000 */
[C---:B------:R-:W-:Y:S02]  /*12760*/  FMUL.FTZ R52, R133.reuse, R52 ;  /* 0x0000003485347220 */ /* 0x040fe40000410000 */
[----:B------:R-:W-:Y:S01]  /*12770*/  FADD.FTZ R0, -R0, R138 ;  /* 0x0000008a00007221 */ /* 0x000fe20000010100 */
[----:B------:R-:W2:Y:S01]  /*12780*/  MUFU.EX2 R132, R2 ;  /* 0x0000000200847308 */ /* 0x000ea20000000800 */
[----:B------:R-:W-:Y:S01]  /*12790*/  FSEL R134, R134, RZ, P0 ;  /* 0x000000ff86867208 */ /* 0x000fe20000000000 */
[----:B------:R-:W-:Y:S02]  /*127a0*/  FMUL.FTZ R53, R133, R53 ;  /* 0x0000003585357220 */ /* 0x000fe40000410000 */
[----:B------:R-:W-:Y:S01]  /*127b0*/  FMUL.FTZ R0, R0, c[0x0][0x2d0] ;  /* 0x0000b40000007a20 */ /* 0x000fe20000410000 */
[----:B-1----:R-:W1:Y:S01]  /*127c0*/  LDSM.16.MT88.4 R20, [R225+0x100] ;  /* 0x00010000e114783b */ /* 0x002e620000004200 */
[--C-:B------:R-:W-:Y:S02]  /*127d0*/  FFMA.FTZ R4, R12, c[0x0][0x2d0], -R134.reuse ;  /* 0x0000b4000c047a23 */ /* 0x100fe40000010886 */
[--C-:B------:R-:W-:Y:S02]  /*127e0*/  FFMA.FTZ R5, R5, c[0x0][0x2d0], -R134.reuse ;  /* 0x0000b40005057a23 */ /* 0x100fe40000010886 */
[----:B------:R3:W4:Y:S01]  /*127f0*/  MUFU.EX2 R2, R0 ;  /* 0x0000000000027308 */ /* 0x0007220000000800 */
[C---:B------:R-:W-:Y:S02]  /*12800*/  FMUL.FTZ R64, R133.reuse, R64 ;  /* 0x0000004085407220 */ /* 0x040fe40000410000 */
[C---:B------:R-:W-:Y:S02]  /*12810*/  FMUL.FTZ R65, R133.reuse, R65 ;  /* 0x0000004185417220 */ /* 0x040fe40000410000 */
[C---:B------:R-:W-:Y:S02]  /*12820*/  FMUL.FTZ R68, R133.reuse, R68 ;  /* 0x0000004485447220 */ /* 0x040fe40000410000 */
[C---:B------:R-:W-:Y:S02]  /*12830*/  FMUL.FTZ R69, R133.reuse, R69 ;  /* 0x0000004585457220 */ /* 0x040fe40000410000 */
[C---:B------:R-:W-:Y:S01]  /*12840*/  FMUL.FTZ R80, R133.reuse, R80 ;  /* 0x0000005085507220 */ /* 0x040fe20000410000 */
[----:B------:R-:W5:Y:S01]  /*12850*/  MUFU.EX2 R32, R17 ;  /* 0x0000001100207308 */ /* 0x000f620000000800 */
[C---:B------:R-:W-:Y:S02]  /*12860*/  FMUL.FTZ R81, R133.reuse, R81 ;  /* 0x0000005185517220 */ /* 0x040fe40000410000 */
[----:B------:R-:W-:Y:S02]  /*12870*/  FMUL.FTZ R84, R133, R84 ;  /* 0x0000005485547220 */ /* 0x000fe40000410000 */
[C---:B--2---:R-:W-:Y:S02]  /*12880*/  FMUL.FTZ R6, R132.reuse, R146 ;  /* 0x0000009284067220 */ /* 0x044fe40000410000 */
[C---:B------:R-:W-:Y:S02]  /*12890*/  FMUL.FTZ R34, R132.reuse, R174 ;  /* 0x000000ae84227220 */ /* 0x040fe40000410000 */
[C---:B------:R-:W-:Y:S01]  /*128a0*/  FMUL.FTZ R35, R132.reuse, R175 ;  /* 0x000000af84237220 */ /* 0x040fe20000410000 */
[----:B------:R-:W2:Y:S01]  /*128b0*/  MUFU.EX2 R48, R24 ;  /* 0x0000001800307308 */ /* 0x000ea20000000800 */
[----:B------:R-:W-:Y:S01]  /*128c0*/  MOV R175, R252 ;  /* 0x000000fc00af7202 */ /* 0x000fe20000000f00 */
[C---:B------:R-:W-:Y:S02]  /*128d0*/  FMUL.FTZ R54, R132.reuse, R54 ;  /* 0x0000003684367220 */ /* 0x040fe40000410000 */
[--C-:B---3--:R-:W-:Y:S02]  /*128e0*/  FFMA.FTZ R0, R7, c[0x0][0x2d0], -R134.reuse ;  /* 0x0000b40007007a23 */ /* 0x108fe40000010886 */
[----:B------:R-:W-:Y:S02]  /*128f0*/  FMUL.FTZ R7, R132, R147 ;  /* 0x0000009384077220 */ /* 0x000fe40000410000 */
[C---:B----4-:R-:W-:Y:S02]  /*12900*/  FMUL.FTZ R8, R2.reuse, R148 ;  /* 0x0000009402087220 */ /* 0x050fe40000410000 */
[----:B------:R-:W3:Y:S01]  /*12910*/  MUFU.EX2 R50, R0 ;  /* 0x0000000000327308 */ /* 0x000ee20000000800 */
[C---:B------:R-:W-:Y:S02]  /*12920*/  FMUL.FTZ R9, R2.reuse, R149 ;  /* 0x0000009502097220 */ /* 0x040fe40000410000 */
[----:B------:R-:W-:Y:S01]  /*12930*/  FMUL.FTZ R12, R2, R152 ;  /* 0x00000098020c7220 */ /* 0x000fe20000410000 */
[----:B-----5:R-:W-:Y:S01]  /*12940*/  MOV R138, R32 ;  /* 0x00000020008a7202 */ /* 0x020fe20000000f00 */
[C---:B------:R-:W-:Y:S01]  /*12950*/  FMUL.FTZ R17, R133.reuse, R157 ;  /* 0x0000009d85117220 */ /* 0x040fe20000410000 */
[----:B------:R-:W-:Y:S01]  /*12960*/  MOV R157, R29 ;  /* 0x0000001d009d7202 */ /* 0x000fe20000000f00 */
[----:B------:R-:W-:Y:S01]  /*12970*/  FMUL.FTZ R32, R133, R172 ;  /* 0x000000ac85207220 */ /* 0x000fe20000410000 */
[----:B------:R-:W-:Y:S01]  /*12980*/  F2FP.BF16.PACK_AB R193, R30, R138 ;  /* 0x0000008a1ec1723e */ /* 0x000fe200000010ff */
[C---:B------:R-:W-:Y:S01]  /*12990*/  FMUL.FTZ R44, R2.reuse, R184 ;  /* 0x000000b8022c7220 */ /* 0x040fe20000410000 */
[----:B------:R-:W4:Y:S01]  /*129a0*/  MUFU.EX2 R221, R5 ;  /* 0x0000000500dd7308 */ /* 0x000f220000000800 */
[C---:B------:R-:W-:Y:S02]  /*129b0*/  FMUL.FTZ R40, R2.reuse, R180 ;  /* 0x000000b402287220 */ /* 0x040fe40000410000 */
[----:B------:R-:W-:Y:S01]  /*129c0*/  FMUL.FTZ R41, R2, R181 ;  /* 0x000000b502297220 */ /* 0x000fe20000410000 */
[----:B--2---:R-:W-:Y:S01]  /*129d0*/  F2FP.BF16.PACK_AB R194, R48, R28 ;  /* 0x0000001c30c2723e */ /* 0x004fe200000010ff */
[----:B------:R-:W-:Y:S01]  /*129e0*/  FMUL.FTZ R45, R2, R185 ;  /* 0x000000b9022d7220 */ /* 0x000fe20000410000 */
[----:B------:R-:W-:Y:S01]  /*129f0*/  MOV R185, R251 ;  /* 0x000000fb00b97202 */ /* 0x000fe20000000f00 */
[----:B------:R-:W-:Y:S01]  /*12a00*/  FMUL.FTZ R55, R132, R55 ;  /* 0x0000003784377220 */ /* 0x000fe20000410000 */
[----:B------:R-:W-:Y:S01]  /*12a10*/  MOV R181, R157 ;  /* 0x0000009d00b57202 */ /* 0x000fe20000000f00 */
[C---:B------:R-:W-:Y:S01]  /*12a20*/  FMUL.FTZ R56, R2.reuse, R56 ;  /* 0x0000003802387220 */ /* 0x040fe20000410000 */
[----:B------:R2:W-:Y:S01]  /*12a30*/  MUFU.EX2 R24, R4 ;  /* 0x0000000400187308 */ /* 0x0005e20000000800 */
[C---:B------:R-:W-:Y:S02]  /*12a40*/  FMUL.FTZ R57, R2.reuse, R57 ;  /* 0x0000003902397220 */ /* 0x040fe40000410000 */
[C---:B------:R-:W-:Y:S01]  /*12a50*/  FMUL.FTZ R60, R2.reuse, R60 ;  /* 0x0000003c023c7220 */ /* 0x040fe20000410000 */
[----:B---3--:R-:W-:Y:S01]  /*12a60*/  MOV R173, R50 ;  /* 0x0000003200ad7202 */ /* 0x008fe20000000f00 */
[----:B------:R-:W-:Y:S02]  /*12a70*/  FFMA.FTZ R0, R13, c[0x0][0x2d0], -R134 ;  /* 0x0000b4000d007a23 */ /* 0x000fe40000010886 */
[C---:B------:R-:W-:Y:S02]  /*12a80*/  FMUL.FTZ R13, R2.reuse, R153 ;  /* 0x00000099020d7220 */ /* 0x040fe40000410000 */
[----:B------:R-:W-:Y:S01]  /*12a90*/  FMUL.FTZ R61, R2, R61 ;  /* 0x0000003d023d7220 */ /* 0x000fe20000410000 */
[----:B------:R3:W5:Y:S01]  /*12aa0*/  MUFU.EX2 R25, R0 ;  /* 0x0000000000197308 */ /* 0x0007620000000800 */
[C---:B------:R-:W-:Y:S02]  /*12ab0*/  FMUL.FTZ R66, R132.reuse, R66 ;  /* 0x0000004284427220 */ /* 0x040fe40000410000 */
[----:B------:R-:W-:Y:S01]  /*12ac0*/  FMUL.FTZ R67, R132, R67 ;  /* 0x0000004384437220 */ /* 0x000fe20000410000 */
[----:B----4-:R-:W-:Y:S01]  /*12ad0*/  MOV R172, R221 ;  /* 0x000000dd00ac7202 */ /* 0x010fe20000000f00 */
[C---:B------:R-:W-:Y:S01]  /*12ae0*/  FMUL.FTZ R5, R133.reuse, R145 ;  /* 0x0000009185057220 */ /* 0x040fe20000410000 */
[----:B------:R-:W-:Y:S01]  /*12af0*/  F2FP.BF16.PACK_AB R145, R50, R221 ;  /* 0x000000dd3291723e */ /* 0x000fe200000010ff */
[C---:B------:R-:W-:Y:S02]  /*12b00*/  FMUL.FTZ R50, R132.reuse, R190 ;  /* 0x000000be84327220 */ /* 0x040fe40000410000 */
[C---:B------:R-:W-:Y:S01]  /*12b10*/  FMUL.FTZ R70, R132.reuse, R70 ;  /* 0x0000004684467220 */ /* 0x040fe20000410000 */
[----:B------:R-:W4:Y:S01]  /*12b20*/  MUFU.EX2 R218, R18 ;  /* 0x0000001200da7308 */ /* 0x000f220000000800 */
[----:B------:R-:W-:Y:S02]  /*12b30*/  FMUL.FTZ R71, R132, R71 ;  /* 0x0000004784477220 */ /* 0x000fe40000410000 */
[C---:B------:R-:W-:Y:S02]  /*12b40*/  FMUL.FTZ R72, R2.reuse, R72 ;  /* 0x0000004802487220 */ /* 0x040fe40000410000 */
[----:B--2---:R-:W-:Y:S02]  /*12b50*/  FMUL.FTZ R4, R133, R144 ;  /* 0x0000009085047220 */ /* 0x004fe40000410000 */
[C---:B------:R-:W-:Y:S02]  /*12b60*/  FMUL.FTZ R73, R2.reuse, R73 ;  /* 0x0000004902497220 */ /* 0x040fe40000410000 */
[C---:B------:R-:W-:Y:S01]  /*12b70*/  FMUL.FTZ R76, R2.reuse, R76 ;  /* 0x0000004c024c7220 */ /* 0x040fe20000410000 */
[----:B------:R-:W2:Y:S01]  /*12b80*/  MUFU.EX2 R51, R19 ;  /* 0x0000001300337308 */ /* 0x000ea20000000800 */
[----:B------:R-:W-:Y:S02]  /*12b90*/  FMUL.FTZ R77, R2, R77 ;  /* 0x0000004d024d7220 */ /* 0x000fe40000410000 */
[C---:B------:R-:W-:Y:S01]  /*12ba0*/  FMUL.FTZ R82, R132.reuse, R82 ;  /* 0x0000005284527220 */ /* 0x040fe20000410000 */
[----:B---3--:R-:W-:Y:S01]  /*12bb0*/  FSEL R0, R3, RZ, P0 ;  /* 0x000000ff03007208 */ /* 0x008fe20000000000 */
[----:B------:R-:W-:Y:S01]  /*12bc0*/  FMUL.FTZ R83, R132, R83 ;  /* 0x0000005384537220 */ /* 0x000fe20000410000 */
[----:B-----5:R-:W-:Y:S01]  /*12bd0*/  F2FP.BF16.PACK_AB R147, R24, R25 ;  /* 0x000000191893723e */ /* 0x020fe200000010ff */
[----:B------:R-:W-:Y:S02]  /*12be0*/  FMUL.FTZ R85, R133, R85 ;  /* 0x0000005585557220 */ /* 0x000fe40000410000 */
[----:B------:R-:W-:Y:S01]  /*12bf0*/  FADD.FTZ R0, -R0, R139 ;  /* 0x0000008b00007221 */ /* 0x000fe20000010100 */
[----:B------:R-:W3:Y:S01]  /*12c00*/  MUFU.EX2 R217, R16 ;  /* 0x0000001000d97308 */ /* 0x000ee20000000800 */
[----:B------:R-:W-:Y:S01]  /*12c10*/  MOV R139, R31 ;  /* 0x0000001f008b7202 */ /* 0x000fe20000000f00 */
[----:B------:R-:W-:Y:S02]  /*12c20*/  FMUL.FTZ R86, R132, R86 ;  /* 0x0000005684567220 */ /* 0x000fe40000410000 */
[----:B------:R-:W-:Y:S01]  /*12c30*/  FMUL.FTZ R0, R0, c[0x0][0x2d0] ;  /* 0x0000b40000007a20 */ /* 0x000fe20000410000 */
[----:B----4-:R-:W-:Y:S01]  /*12c40*/  F2FP.BF16.PACK_AB R192, R29, R218 ;  /* 0x000000da1dc0723e */ /* 0x010fe200000010ff */
[C---:B------:R-:W-:Y:S01]  /*12c50*/  FMUL.FTZ R18, R132.reuse, R158 ;  /* 0x0000009e84127220 */ /* 0x040fe20000410000 */
[----:B------:R-:W-:Y:S01]  /*12c60*/  MOV R158, R28 ;  /* 0x0000001c009e7202 */ /* 0x000fe20000000f00 */
[----:B------:R-:W-:Y:S01]  /*12c70*/  FMUL.FTZ R87, R132, R87 ;  /* 0x0000005784577220 */ /* 0x000fe20000410000 */
[----:B------:R-:W-:Y:S01]  /*12c80*/  MOV R180, R218 ;  /* 0x000000da00b47202 */ /* 0x000fe20000000f00 */
[----:B------:R-:W4:Y:S01]  /*12c90*/  MUFU.EX2 R0, R0 ;  /* 0x0000000000007308 */ /* 0x000f220000000800 */
[----:B------:R-:W-:Y:S01]  /*12ca0*/  FMUL.FTZ R88, R2, R88 ;  /* 0x0000005802587220 */ /* 0x000fe20000410000 */
[-C--:B-1----:R-:W-:Y:S05]  /*12cb0*/  HMMA.16816.F32.BF16 R4, R192, R20.reuse, R4 ;  /* 0x00000014c004723c */ /* 0x082fea0000041804 */
[----:B--2---:R-:W-:Y:S01]  /*12cc0*/  F2FP.BF16.PACK_AB R146, R220, R51 ;  /* 0x00000033dc92723e */ /* 0x004fe200000010ff */
[----:B------:R-:W-:Y:S01]  /*12cd0*/  FMUL.FTZ R19, R132, R159 ;  /* 0x0000009f84137220 */ /* 0x000fe20000410000 */
[----:B------:R-:W-:Y:S01]  /*12ce0*/  MOV R159, R25 ;  /* 0x00000019009f7202 */ /* 0x000fe20000000f00 */
[C---:B------:R-:W-:Y:S01]  /*12cf0*/  FMUL.FTZ R25, R2.reuse, R165 ;  /* 0x000000a502197220 */ /* 0x040fe20000410000 */
[----:B------:R-:W-:Y:S03]  /*12d00*/  MOV R174, R51 ;  /* 0x0000003300ae7202 */ /* 0x000fe60000000f00 */
[----:B---3--:R-:W-:Y:S01]  /*12d10*/  F2FP.BF16.PACK_AB R144, R139, R217 ;  /* 0x000000d98b90723e */ /* 0x008fe200000010ff */
[C---:B------:R-:W-:Y:S01]  /*12d20*/  FMUL.FTZ R16, R133.reuse, R156 ;  /* 0x0000009c85107220 */ /* 0x040fe20000410000 */
[----:B------:R-:W-:Y:S01]  /*12d30*/  MOV R156, R30 ;  /* 0x0000001e009c7202 */ /* 0x000fe20000000f00 */
[C---:B------:R-:W-:Y:S01]  /*12d40*/  FMUL.FTZ R28, R2.reuse, R168 ;  /* 0x000000a8021c7220 */ /* 0x040fe20000410000 */
[----:B------:R-:W-:Y:S01]  /*12d50*/  MOV R165, R159 ;  /* 0x0000009f00a57202 */ /* 0x000fe20000000f00 */
[----:B------:R-:W-:Y:S02]  /*12d60*/  FMUL.FTZ R29, R2, R169 ;  /* 0x000000a9021d7220 */ /* 0x000fe40000410000 */
[----:B------:R-:W-:Y:S02]  /*12d70*/  FMUL.FTZ R51, R132, R191 ;  /* 0x000000bf84337220 */ /* 0x000fe40000410000 */
[----:B------:R-:W-:Y:S02]  /*12d80*/  FMUL.FTZ R89, R2, R89 ;  /* 0x0000005902597220 */ /* 0x000fe40000410000 */
[C---:B----4-:R-:W-:Y:S02]  /*12d90*/  FMUL.FTZ R10, R0.reuse, R150 ;  /* 0x00000096000a7220 */ /* 0x050fe40000410000 */
[C---:B------:R-:W-:Y:S02]  /*12da0*/  FMUL.FTZ R11, R0.reuse, R151 ;  /* 0x00000097000b7220 */ /* 0x040fe40000410000 */
[----:B------:R-:W1:Y:S01]  /*12db0*/  LDSM.16.MT88.4 R148, [R228+0x100] ;  /* 0x00010000e494783b */ /* 0x000e620000004200 */
[C---:B------:R-:W-:Y:S02]  /*12dc0*/  FMUL.FTZ R14, R0.reuse, R154 ;  /* 0x0000009a000e7220 */ /* 0x040fe40000410000 */
[C---:B------:R-:W-:Y:S02]  /*12dd0*/  FMUL.FTZ R15, R0.reuse, R155 ;  /* 0x0000009b000f7220 */ /* 0x040fe40000410000 */
[C---:B------:R-:W-:Y:S03]  /*12de0*/  HMMA.16816.F32.BF16 R8, R144.reuse, R20, R8 ;  /* 0x000000149008723c */ /* 0x040fe60000041808 */
[----:B------:R-:W2:Y:S01]  /*12df0*/  LDSM.16.MT88.4 R152, [R227+0x100] ;  /* 0x00010000e398783b */ /* 0x000ea20000004200 */
[C---:B------:R-:W-:Y:S01]  /*12e00*/  FMUL.FTZ R26, R0.reuse, R166 ;  /* 0x000000a6001a7220 */ /* 0x040fe20000410000 */
[----:B------:R-:W-:Y:S01]  /*12e10*/  MOV R166, R48 ;  /* 0x0000003000a67202 */ /* 0x000fe20000000f00 */
[----:B------:R-:W-:Y:S01]  /*12e20*/  FMUL.FTZ R27, R0, R167 ;  /* 0x000000a7001b7220 */ /* 0x000fe20000410000 */
[----:B------:R-:W-:Y:S01]  /*12e30*/  MOV R167, R49 ;  /* 0x0000003100a77202 */ /* 0x000fe20000000f00 */
[-C--:B------:R-:W-:Y:S04]  /*12e40*/  HMMA.16816.F32.BF16 R12, R144, R22.reuse, R12 ;  /* 0x00000016900c723c */ /* 0x080fe8000004180c */
[C---:B------:R-:W-:Y:S02]  /*12e50*/  FMUL.FTZ R21, R133.reuse, R161 ;  /* 0x000000a185157220 */ /* 0x040fe40000410000 */
[C---:B------:R-:W-:Y:S01]  /*12e60*/  FMUL.FTZ R20, R133.reuse, R160 ;  /* 0x000000a085147220 */ /* 0x040fe20000410000 */
[----:B------:R-:W-:Y:S01]  /*12e70*/  MOV R160, R24 ;  /* 0x0000001800a07202 */ /* 0x000fe20000000f00 */
[C---:B------:R-:W-:Y:S04]  /*12e80*/  HMMA.16816.F32.BF16 R16, R192.reuse, R22, R16 ;  /* 0x00000016c010723c */ /* 0x040fe80000041810 */
[----:B------:R-:W-:Y:S02]  /*12e90*/  FMUL.FTZ R24, R2, R164 ;  /* 0x000000a402187220 */ /* 0x000fe40000410000 */
[----:B------:R-:W-:Y:S02]  /*12ea0*/  FMUL.FTZ R30, R0, R170 ;  /* 0x000000aa001e7220 */ /* 0x000fe40000410000 */
[C---:B------:R-:W-:Y:S04]  /*12eb0*/  FMUL.FTZ R22, R132.reuse, R162 ;  /* 0x000000a284167220 */ /* 0x040fe80000410000 */
[----:B------:R-:W-:Y:S02]  /*12ec0*/  FMUL.FTZ R23, R132, R163 ;  /* 0x000000a384177220 */ /* 0x000fe40000410000 */
[C---:B------:R-:W-:Y:S02]  /*12ed0*/  FMUL.FTZ R46, R0.reuse, R186 ;  /* 0x000000ba002e7220 */ /* 0x040fe40000410000 */
[C---:B------:R-:W-:Y:S02]  /*12ee0*/  FMUL.FTZ R48, R133.reuse, R188 ;  /* 0x000000bc85307220 */ /* 0x040fe40000410000 */
[C---:B------:R-:W-:Y:S01]  /*12ef0*/  FMUL.FTZ R49, R133.reuse, R189 ;  /* 0x000000bd85317220 */ /* 0x040fe20000410000 */
[-C--:B------:R-:W-:Y:S03]  /*12f00*/  HMMA.16816.F32.BF16 R20, R192, R36.reuse, R20 ;  /* 0x00000024c014723c */ /* 0x080fe60000041814 */
[C---:B------:R-:W-:Y:S01]  /*12f10*/  FMUL.FTZ R42, R0.reuse, R182 ;  /* 0x000000b6002a7220 */ /* 0x040fe20000410000 */
[----:B------:R-:W-:Y:S01]  /*12f20*/  MOV R182, R158 ;  /* 0x0000009e00b67202 */ /* 0x000fe20000000f00 */
[C---:B------:R-:W-:Y:S01]  /*12f30*/  FMUL.FTZ R43, R0.reuse, R183 ;  /* 0x000000b7002b7220 */ /* 0x040fe20000410000 */
[----:B------:R-:W-:Y:S01]  /*12f40*/  MOV R183, R220 ;  /* 0x000000dc00b77202 */ /* 0x000fe20000000f00 */
[C---:B------:R-:W-:Y:S01]  /*12f50*/  FMUL.FTZ R47, R0.reuse, R187 ;  /* 0x000000bb002f7220 */ /* 0x040fe20000410000 */
[C---:B------:R-:W-:Y:S04]  /*12f60*/  HMMA.16816.F32.BF16 R24, R144.reuse, R36, R24 ;  /* 0x000000249018723c */ /* 0x040fe80000041818 */
[C---:B------:R-:W-:Y:S01]  /*12f70*/  FMUL.FTZ R31, R0.reuse, R171 ;  /* 0x000000ab001f7220 */ /* 0x040fe20000410000 */
[----:B------:R-:W-:Y:S01]  /*12f80*/  MOV R187, R160 ;  /* 0x000000a000bb7202 */ /* 0x000fe20000000f00 */
[----:B------:R-:W-:Y:S01]  /*12f90*/  FMUL.FTZ R58, R0, R58 ;  /* 0x0000003a003a7220 */ /* 0x000fe20000410000 */
[----:B------:R-:W-:Y:S01]  /*12fa0*/  LDSM.16.MT88.4 R160, [R228+0x900] ;  /* 0x00090000e4a0783b */ /* 0x000fe20000004200 */
[C---:B------:R-:W-:Y:S01]  /*12fb0*/  FMUL.FTZ R37, R133.reuse, R177 ;  /* 0x000000b185257220 */ /* 0x040fe20000410000 */
[----:B------:R-:W-:Y:S02]  /*12fc0*/  MOV R177, R138 ;  /* 0x0000008a00b17202 */ /* 0x000fe40000000f00 */
[-C--:B------:R-:W-:Y:S03]  /*12fd0*/  HMMA.16816.F32.BF16 R28, R144, R38.reuse, R28 ;  /* 0x00000026901c723c */ /* 0x080fe6000004181c */
[--C-:B------:R-:W-:Y:S02]  /*12fe0*/  FFMA.FTZ R138, R196, c[0x0][0x2d0], -R141.reuse ;  /* 0x0000b400c48a7a23 */ /* 0x100fe4000001088d */
[C---:B------:R-:W-:Y:S01]  /*12ff0*/  FMUL.FTZ R36, R133.reuse, R176 ;  /* 0x000000b085247220 */ /* 0x040fe20000410000 */
[----:B------:R-:W-:Y:S01]  /*13000*/  MOV R176, R217 ;  /* 0x000000d900b07202 */ /* 0x000fe20000000f00 */
[C---:B------:R-:W-:Y:S01]  /*13010*/  FMUL.FTZ R59, R0.reuse, R59 ;  /* 0x0000003b003b7220 */ /* 0x040fe20000410000 */
[C---:B------:R-:W-:Y:S04]  /*13020*/  HMMA.16816.F32.BF16 R32, R192.reuse, R38, R32 ;  /* 0x00000026c020723c */ /* 0x040fe80000041820 */
[C---:B------:R-:W-:Y:S02]  /*13030*/  FMUL.FTZ R62, R0.reuse, R62 ;  /* 0x0000003e003e7220 */ /* 0x040fe40000410000 */
[----:B------:R-:W-:Y:S02]  /*13040*/  FMUL.FTZ R63, R0, R63 ;  /* 0x0000003f003f7220 */ /* 0x000fe40000410000 */
[C---:B------:R-:W-:Y:S01]  /*13050*/  FMUL.FTZ R38, R132.reuse, R178 ;  /* 0x000000b284267220 */ /* 0x040fe20000410000 */
[----:B------:R-:W-:Y:S02]  /*13060*/  MOV R178, R139 ;  /* 0x0000008b00b27202 */ /* 0x000fe40000000f00 */
[----:B------:R3:W-:Y:S01]  /*13070*/  MUFU.EX2 R139, R138 ;  /* 0x0000008a008b7308 */ /* 0x0007e20000000800 */
[----:B------:R-:W-:Y:S01]  /*13080*/  FMUL.FTZ R39, R132, R179 ;  /* 0x000000b384277220 */ /* 0x000fe20000410000 */
[----:B------:R-:W-:Y:S01]  /*13090*/  MOV R179, R156 ;  /* 0x0000009c00b37202 */ /* 0x000fe20000000f00 */
[C---:B------:R-:W-:Y:S01]  /*130a0*/  FMUL.FTZ R74, R0.reuse, R74 ;  /* 0x0000004a004a7220 */ /* 0x040fe20000410000 */
[----:B------:R-:W-:Y:S01]  /*130b0*/  LDSM.16.MT88.4 R156, [R226+0x900] ;  /* 0x00090000e29c783b */ /* 0x000fe20000004200 */
[C---:B------:R-:W-:Y:S02]  /*130c0*/  FMUL.FTZ R75, R0.reuse, R75 ;  /* 0x0000004b004b7220 */ /* 0x040fe40000410000 */
[C---:B------:R-:W-:Y:S01]  /*130d0*/  FMUL.FTZ R78, R0.reuse, R78 ;  /* 0x0000004e004e7220 */ /* 0x040fe20000410000 */
[-C--:B-1----:R-:W-:Y:S03]  /*130e0*/  HMMA.16816.F32.BF16 R36, R192, R148.reuse, R36 ;  /* 0x00000094c024723c */ /* 0x082fe60000041824 */
[C---:B------:R-:W-:Y:S02]  /*130f0*/  FMUL.FTZ R79, R0.reuse, R79 ;  /* 0x0000004f004f7220 */ /* 0x040fe40000410000 */
[C---:B------:R-:W-:Y:S02]  /*13100*/  FMUL.FTZ R90, R0.reuse, R90 ;  /* 0x0000005a005a7220 */ /* 0x040fe40000410000 */
[----:B------:R-:W-:Y:S01]  /*13110*/  FMUL.FTZ R91, R0, R91 ;  /* 0x0000005b005b7220 */ /* 0x000fe20000410000 */
[C---:B------:R-:W-:Y:S04]  /*13120*/  HMMA.16816.F32.BF16 R40, R144.reuse, R148, R40 ;  /* 0x000000949028723c */ /* 0x040fe80000041828 */
[C---:B------:R-:W-:Y:S02]  /*13130*/  FMUL.FTZ R92, R2.reuse, R92 ;  /* 0x0000005c025c7220 */ /* 0x040fe40000410000 */
[----:B------:R-:W-:Y:S02]  /*13140*/  FMUL.FTZ R93, R2, R93 ;  /* 0x0000005d025d7220 */ /* 0x000fe40000410000 */
[-C--:B------:R-:W-:Y:S04]  /*13150*/  HMMA.16816.F32.BF16 R44, R144, R150.reuse, R44 ;  /* 0x00000096902c723c */ /* 0x080fe8000004182c */
[--C-:B---3--:R-:W-:Y:S02]  /*13160*/  FFMA.FTZ R138, R198, c[0x0][0x2d0], -R141.reuse ;  /* 0x0000b400c68a7a23 */ /* 0x108fe4000001088d */
[C---:B------:R-:W-:Y:S02]  /*13170*/  FMUL.FTZ R94, R0.reuse, R94 ;  /* 0x0000005e005e7220 */ /* 0x040fe40000410000 */
[C---:B------:R-:W-:Y:S01]  /*13180*/  HMMA.16816.F32.BF16 R48, R192.reuse, R150, R48 ;  /* 0x00000096c030723c */ /* 0x040fe20000041830 */
[----:B------:R1:W-:Y:S01]  /*13190*/  MUFU.EX2 R186, R138 ;  /* 0x0000008a00ba7308 */ /* 0x0003e20000000800 */
[----:B------:R-:W3:Y:S02]  /*131a0*/  LDSM.16.MT88.4 R148, [R225+0x1900] ;  /* 0x00190000e194783b */ /* 0x000ee40000004200 */
[----:B------:R-:W-:Y:S02]  /*131b0*/  FMUL.FTZ R95, R0, R95 ;  /* 0x0000005f005f7220 */ /* 0x000fe40000410000 */
[C---:B------:R-:W-:Y:S02]  /*131c0*/  FMUL.FTZ R96, R133.reuse, R96 ;  /* 0x0000006085607220 */ /* 0x040fe40000410000 */
[-C--:B--2---:R-:W-:Y:S04]  /*131d0*/  HMMA.16816.F32.BF16 R52, R192, R152.reuse, R52 ;  /* 0x00000098c034723c */ /* 0x084fe80000041834 */
[C---:B------:R-:W-:Y:S02]  /*131e0*/  FMUL.FTZ R97, R133.reuse, R97 ;  /* 0x0000006185617220 */ /* 0x040fe40000410000 */
[C---:B------:R-:W-:Y:S02]  /*131f0*/  FMUL.FTZ R98, R132.reuse, R98 ;  /* 0x0000006284627220 */ /* 0x040fe40000410000 */
[C---:B------:R-:W-:Y:S04]  /*13200*/  HMMA.16816.F32.BF16 R56, R144.reuse, R152, R56 ;  /* 0x000000989038723c */ /* 0x040fe80000041838 */
[C---:B------:R-:W-:Y:S02]  /*13210*/  FMUL.FTZ R99, R132.reuse, R99 ;  /* 0x0000006384637220 */ /* 0x040fe40000410000 */
[----:B------:R-:W-:Y:S02]  /*13220*/  FMUL.FTZ R100, R133, R100 ;  /* 0x0000006485647220 */ /* 0x000fe40000410000 */
[-C--:B------:R-:W-:Y:S04]  /*13230*/  HMMA.16816.F32.BF16 R60, R144, R154.reuse, R60 ;  /* 0x0000009a903c723c */ /* 0x080fe8000004183c */
[--C-:B-1----:R-:W-:Y:S02]  /*13240*/  FFMA.FTZ R138, R197, c[0x0][0x2d0], -R142.reuse ;  /* 0x0000b400c58a7a23 */ /* 0x102fe4000001088e */
[----:B------:R-:W-:Y:S02]  /*13250*/  FMUL.FTZ R101, R133, R101 ;  /* 0x0000006585657220 */ /* 0x000fe40000410000 */
[C---:B------:R-:W-:Y:S01]  /*13260*/  HMMA.16816.F32.BF16 R64, R192.reuse, R154, R64 ;  /* 0x0000009ac040723c */ /* 0x040fe20000041840 */
[----:B------:R1:W-:Y:S01]  /*13270*/  MUFU.EX2 R164, R138 ;  /* 0x0000008a00a47308 */ /* 0x0003e20000000800 */
[----:B------:R-:W2:Y:S02]  /*13280*/  LDSM.16.MT88.4 R152, [R226+0x1900] ;  /* 0x00190000e298783b */ /* 0x000ea40000004200 */
[C---:B------:R-:W-:Y:S02]  /*13290*/  FMUL.FTZ R102, R132.reuse, R102 ;  /* 0x0000006684667220 */ /* 0x040fe40000410000 */
[----:B------:R-:W-:Y:S02]  /*132a0*/  FMUL.FTZ R103, R132, R103 ;  /* 0x0000006784677220 */ /* 0x000fe40000410000 */
[C---:B------:R-:W-:Y:S01]  /*132b0*/  FMUL.FTZ R104, R2.reuse, R104 ;  /* 0x0000006802687220 */ /* 0x040fe20000410000 */
[-C--:B---3--:R-:W-:Y:S03]  /*132c0*/  HMMA.16816.F32.BF16 R68, R192, R148.reuse, R68 ;  /* 0x00000094c044723c */ /* 0x088fe60000041844 */
[----:B------:R-:W-:Y:S02]  /*132d0*/  FMUL.FTZ R105, R2, R105 ;  /* 0x0000006902697220 */ /* 0x000fe40000410000 */
[C---:B------:R-:W-:Y:S02]  /*132e0*/  FMUL.FTZ R106, R0.reuse, R106 ;  /* 0x0000006a006a7220 */ /* 0x040fe40000410000 */
[----:B------:R-:W-:Y:S01]  /*132f0*/  FMUL.FTZ R107, R0, R107 ;  /* 0x0000006b006b7220 */ /* 0x000fe20000410000 */
[C---:B------:R-:W-:Y:S04]  /*13300*/  HMMA.16816.F32.BF16 R72, R144.reuse, R148, R72 ;  /* 0x000000949048723c */ /* 0x040fe80000041848 */
[C---:B------:R-:W-:Y:S02]  /*13310*/  FMUL.FTZ R108, R2.reuse, R108 ;  /* 0x0000006c026c7220 */ /* 0x040fe40000410000 */
[----:B------:R-:W-:Y:S02]  /*13320*/  FMUL.FTZ R109, R2, R109 ;  /* 0x0000006d026d7220 */ /* 0x000fe40000410000 */
[-C--:B------:R-:W-:Y:S04]  /*13330*/  HMMA.16816.F32.BF16 R76, R144, R150.reuse, R76 ;  /* 0x00000096904c723c */ /* 0x080fe8000004184c */
[--C-:B-1----:R-:W-:Y:S02]  /*13340*/  FFMA.FTZ R138, R199, c[0x0][0x2d0], -R142.reuse ;  /* 0x0000b400c78a7a23 */ /* 0x102fe4000001088e */
[----:B------:R-:W-:Y:S01]  /*13350*/  LDSM.16.MT88.4 R196, [R227+0x1100] ;  /* 0x00110000e3c4783b */ /* 0x000fe20000004200 */
[C---:B------:R-:W-:Y:S01]  /*13360*/  FMUL.FTZ R110, R0.reuse, R110 ;  /* 0x0000006e006e7220 */ /* 0x040fe20000410000 */
[C---:B------:R-:W-:Y:S01]  /*13370*/  HMMA.16816.F32.BF16 R80, R192.reuse, R150, R80 ;  /* 0x00000096c050723c */ /* 0x040fe20000041850 */
[----:B------:R1:W3:Y:S03]  /*13380*/  MUFU.EX2 R188, R138 ;  /* 0x0000008a00bc7308 */ /* 0x0002e60000000800 */
[----:B------:R-:W-:Y:S02]  /*13390*/  FMUL.FTZ R111, R0, R111 ;  /* 0x0000006f006f7220 */ /* 0x000fe40000410000 */
[----:B------:R-:W4:Y:S01]  /*133a0*/  LDSM.16.MT88.4 R148, [R228+0x1900] ;  /* 0x00190000e494783b */ /* 0x000f220000004200 */
[C---:B------:R-:W-:Y:S01]  /*133b0*/  FMUL.FTZ R112, R133.reuse, R112 ;  /* 0x0000007085707220 */ /* 0x040fe20000410000 */
[-C--:B--2---:R-:W-:Y:S04]  /*133c0*/  HMMA.16816.F32.BF16 R84, R192, R152.reuse, R84 ;  /* 0x00000098c054723c */ /* 0x084fe80000041854 */
[C---:B------:R-:W-:Y:S02]  /*133d0*/  FMUL.FTZ R113, R133.reuse, R113 ;  /* 0x0000007185717220 */ /* 0x040fe40000410000 */
[C---:B------:R-:W-:Y:S02]  /*133e0*/  FMUL.FTZ R114, R132.reuse, R114 ;  /* 0x0000007284727220 */ /* 0x040fe40000410000 */
[C---:B------:R-:W-:Y:S04]  /*133f0*/  HMMA.16816.F32.BF16 R88, R144.reuse, R152, R88 ;  /* 0x000000989058723c */ /* 0x040fe80000041858 */
[----:B------:R-:W-:Y:S02]  /*13400*/  FMUL.FTZ R115, R132, R115 ;  /* 0x0000007384737220 */ /* 0x000fe40000410000 */
[C---:B------:R-:W-:Y:S02]  /*13410*/  FMUL.FTZ R116, R133.reuse, R116 ;  /* 0x0000007485747220 */ /* 0x040fe40000410000 */
        /* <DEDUP_REMOVED lines=8> */
[C---:B------:R-:W-:Y:S04]  /*134a0*/  FMUL.FTZ R120, R2.reuse, R120 ;  /* 0x0000007802787220 */ /* 0x040fe80000410000 */
[----:B------:R-:W-:Y:S01]  /*134b0*/  FMUL.FTZ R121, R2, R121 ;  /* 0x0000007902797220 */ /* 0x000fe20000410000 */
[-C--:B----4-:R-:W-:Y:S03]  /*134c0*/  HMMA.16816.F32.BF16 R100, R192, R148.reuse, R100 ;  /* 0x00000094c064723c */ /* 0x090fe60000041864 */
[C---:B------:R-:W-:Y:S02]  /*134d0*/  FMUL.FTZ R122, R0.reuse, R122 ;  /* 0x0000007a007a7220 */ /* 0x040fe40000410000 */
[----:B------:R-:W-:Y:S02]  /*134e0*/  FMUL.FTZ R123, R0, R123 ;  /* 0x0000007b007b7220 */ /* 0x000fe40000410000 */
[C---:B------:R-:W-:Y:S01]  /*134f0*/  FMUL.FTZ R124, R2.reuse, R124 ;  /* 0x0000007c027c7220 */ /* 0x040fe20000410000 */
[C---:B------:R-:W-:Y:S04]  /*13500*/  HMMA.16816.F32.BF16 R104, R144.reuse, R148, R104 ;  /* 0x000000949068723c */ /* 0x040fe80000041868 */
[----:B-1----:R-:W-:Y:S02]  /*13510*/  FFMA.FTZ R138, R203, c[0x0][0x2d0], -R141 ;  /* 0x0000b400cb8a7a23 */ /* 0x002fe4000001088d */
[----:B------:R-:W-:Y:S02]  /*13520*/  FMUL.FTZ R125, R2, R125 ;  /* 0x0000007d027d7220 */ /* 0x000fe40000410000 */
[-C--:B------:R-:W-:Y:S01]  /*13530*/  HMMA.16816.F32.BF16 R108, R144, R150.reuse, R108 ;  /* 0x00000096906c723c */ /* 0x080fe2000004186c */
[----:B------:R1:W4:Y:S03]  /*13540*/  MUFU.EX2 R170, R138 ;  /* 0x0000008a00aa7308 */ /* 0x0003260000000800 */
[C---:B------:R-:W-:Y:S02]  /*13550*/  FMUL.FTZ R126, R0.reuse, R126 ;  /* 0x0000007e007e7220 */ /* 0x040fe40000410000 */
[----:B------:R-:W-:Y:S02]  /*13560*/  FMUL.FTZ R127, R0, R127 ;  /* 0x0000007f007f7220 */ /* 0x000fe40000410000 */
[C---:B------:R-:W-:Y:S01]  /*13570*/  HMMA.16816.F32.BF16 R112, R192.reuse, R150, R112 ;  /* 0x00000096c070723c */ /* 0x040fe20000041870 */
[----:B------:R-:W5:Y:S03]  /*13580*/  LDSM.16.MT88.4 R148, [R225+0x900] ;  /* 0x00090000e194783b */ /* 0x000f660000004200 */
[C---:B------:R-:W-:Y:S02]  /*13590*/  FMUL.FTZ R128, R133.reuse, R128 ;  /* 0x0000008085807220 */ /* 0x040fe40000410000 */
[----:B------:R-:W-:Y:S02]  /*135a0*/  FMUL.FTZ R129, R133, R129 ;  /* 0x0000008185817220 */ /* 0x000fe40000410000 */
[-C--:B--2---:R-:W-:Y:S04]  /*135b0*/  HMMA.16816.F32.BF16 R116, R192, R152.reuse, R116 ;  /* 0x00000098c074723c */ /* 0x084fe80000041874 */
[C---:B------:R-:W-:Y:S02]  /*135c0*/  FMUL.FTZ R130, R132.reuse, R130 ;  /* 0x0000008284827220 */ /* 0x040fe40000410000 */
[----:B------:R-:W-:Y:S02]  /*135d0*/  FMUL.FTZ R131, R132, R131 ;  /* 0x0000008384837220 */ /* 0x000fe40000410000 */
[C---:B------:R-:W-:Y:S04]  /*135e0*/  HMMA.16816.F32.BF16 R120, R144.reuse, R152, R120 ;  /* 0x000000989078723c */ /* 0x040fe80000041878 */
[--C-:B-1----:R-:W-:Y:S04]  /*135f0*/  FFMA.FTZ R138, R201, c[0x0][0x2d0], -R142.reuse ;  /* 0x0000b400c98a7a23 */ /* 0x102fe8000001088e */
[-C--:B------:R-:W-:Y:S01]  /*13600*/  HMMA.16816.F32.BF16 R124, R144, R154.reuse, R124 ;  /* 0x0000009a907c723c */ /* 0x080fe2000004187c */
[----:B------:R1:W-:Y:S06]  /*13610*/  MUFU.EX2 R168, R138 ;  /* 0x0000008a00a87308 */ /* 0x0003ec0000000800 */
[----:B---3--:R-:W-:Y:S01]  /*13620*/  F2FP.BF16.PACK_AB R145, R188, R164 ;  /* 0x000000a4bc91723e */ /* 0x008fe200000010ff */
[----:B------:R-:W-:Y:S04]  /*13630*/  HMMA.16816.F32.BF16 R128, R192, R154, R128 ;  /* 0x0000009ac080723c */ /* 0x000fe80000041880 */
[----:B----4-:R-:W-:Y:S02]  /*13640*/  F2FP.BF16.PACK_AB R146, R170, R190 ;  /* 0x000000beaa92723e */ /* 0x010fe400000010ff */
[----:B------:R-:W-:Y:S01]  /*13650*/  F2FP.BF16.PACK_AB R144, R186, R139 ;  /* 0x0000008bba90723e */ /* 0x000fe200000010ff */
[----:B-1----:R-:W-:Y:S04]  /*13660*/  FFMA.FTZ R138, R204, c[0x0][0x2d0], -R142 ;  /* 0x0000b400cc8a7a23 */ /* 0x002fe8000001088e */
[----:B------:R1:W2:Y:S02]  /*13670*/  MUFU.EX2 R171, R138 ;  /* 0x0000008a00ab7308 */ /* 0x0002a40000000800 */
[--C-:B-1----:R-:W-:Y:S01]  /*13680*/  FFMA.FTZ R138, R202, c[0x0][0x2d0], -R143.reuse ;  /* 0x0000b400ca8a7a23 */ /* 0x102fe2000001088f */
[----:B--2---:R-:W-:Y:S07]  /*13690*/  F2FP.BF16.PACK_AB R147, R171, R168 ;  /* 0x000000a8ab93723e */ /* 0x004fee00000010ff */
[----:B------:R1:W-:Y:S01]  /*136a0*/  MUFU.EX2 R184, R138 ;  /* 0x0000008a00b87308 */ /* 0x0003e20000000800 */
[-C--:B-----5:R-:W-:Y:S05]  /*136b0*/  HMMA.16816.F32.BF16 R4, R144, R148.reuse, R4 ;  /* 0x000000949004723c */ /* 0x0a0fea0000041804 */
[--C-:B-1----:R-:W-:Y:S04]  /*136c0*/  FFMA.FTZ R138, R205, c[0x0][0x2d0], -R143.reuse ;  /* 0x0000b400cd8a7a23 */ /* 0x102fe8000001088f */
[----:B------:R1:W2:Y:S03]  /*136d0*/  MUFU.EX2 R189, R138 ;  /* 0x0000008a00bd7308 */ /* 0x0002a60000000800 */
[--C-:B-1----:R-:W-:Y:S01]  /*136e0*/  FFMA.FTZ R138, R208, c[0x0][0x2d0], -R143.reuse ;  /* 0x0000b400d08a7a23 */ /* 0x102fe2000001088f */
[----:B--2---:R-:W-:Y:S06]  /*136f0*/  F2FP.BF16.PACK_AB R152, R189, R184 ;  /* 0x000000b8bd98723e */ /* 0x004fec00000010ff */
[----:B------:R1:W-:Y:S02]  /*13700*/  MUFU.EX2 R169, R138 ;  /* 0x0000008a00a97308 */ /* 0x0003e40000000800 */
[----:B-1----:R-:W-:Y:S08]  /*13710*/  FFMA.FTZ R138, R210, c[0x0][0x2d0], -R143 ;  /* 0x0000b400d28a7a23 */ /* 0x002ff0000001088f */
[----:B------:R1:W2:Y:S02]  /*13720*/  MUFU.EX2 R252, R138 ;  /* 0x0000008a00fc7308 */ /* 0x0002a40000000800 */
[--C-:B-1----:R-:W-:Y:S01]  /*13730*/  FFMA.FTZ R138, R207, c[0x0][0x2d0], -R134.reuse ;  /* 0x0000b400cf8a7a23 */ /* 0x102fe20000010886 */
[----:B--2---:R-:W-:Y:S07]  /*13740*/  F2FP.BF16.PACK_AB R154, R252, R169 ;  /* 0x000000a9fc9a723e */ /* 0x004fee00000010ff */
[----:B------:R1:W-:Y:S02]  /*13750*/  MUFU.EX2 R251, R138 ;  /* 0x0000008a00fb7308 */ /* 0x0003e40000000800 */
[--C-:B-1----:R-:W-:Y:S08]  /*13760*/  FFMA.FTZ R138, R209, c[0x0][0x2d0], -R134.reuse ;  /* 0x0000b400d18a7a23 */ /* 0x102ff00000010886 */
[----:B------:R1:W2:Y:S02]  /*13770*/  MUFU.EX2 R221, R138 ;  /* 0x0000008a00dd7308 */ /* 0x0002a40000000800 */
[--C-:B-1----:R-:W-:Y:S01]  /*13780*/  FFMA.FTZ R138, R211, c[0x0][0x2d0], -R134.reuse ;  /* 0x0000b400d38a7a23 */ /* 0x102fe20000010886 */
[----:B--2---:R-:W-:Y:S07]  /*13790*/  F2FP.BF16.PACK_AB R153, R221, R251 ;  /* 0x000000fbdd99723e */ /* 0x004fee00000010ff */
[----:B------:R1:W-:Y:S02]  /*137a0*/  MUFU.EX2 R220, R138 ;  /* 0x0000008a00dc7308 */ /* 0x0003e40000000800 */
[----:B-1----:R-:W-:Y:S08]  /*137b0*/  FFMA.FTZ R138, R206, c[0x0][0x2d0], -R134 ;  /* 0x0000b400ce8a7a23 */ /* 0x002ff00000010886 */
[----:B------:R1:W2:Y:S02]  /*137c0*/  MUFU.EX2 R201, R138 ;  /* 0x0000008a00c97308 */ /* 0x0002a40000000800 */
[--C-:B-1----:R-:W-:Y:S01]  /*137d0*/  FFMA.FTZ R138, R244, c[0x0][0x2d0], -R141.reuse ;  /* 0x0000b400f48a7a23 */ /* 0x102fe2000001088d */
[----:B--2---:R-:W-:Y:S02]  /*137e0*/  F2FP.BF16.PACK_AB R155, R201, R220 ;  /* 0x000000dcc99b723e */ /* 0x004fe400000010ff */
[----:B------:R-:W-:Y:S05]  /*137f0*/  MOV R244, R185 ;  /* 0x000000b900f47202 */ /* 0x000fea0000000f00 */
[----:B------:R1:W-:Y:S01]  /*13800*/  MUFU.EX2 R218, R138 ;  /* 0x0000008a00da7308 */ /* 0x0003e20000000800 */
[----:B------:R-:W-:Y:S02]  /*13810*/  MOV R185, R183 ;  /* 0x000000b700b97202 */ /* 0x000fe40000000f00 */
[----:B------:R-:W-:Y:S01]  /*13820*/  MOV R183, R175 ;  /* 0x000000af00b77202 */ /* 0x000fe20000000f00 */
[C---:B------:R-:W-:Y:S04]  /*13830*/  HMMA.16816.F32.BF16 R8, R152.reuse, R148, R8 ;  /* 0x000000949808723c */ /* 0x040fe80000041808 */
[----:B------:R-:W-:Y:S02]  /*13840*/  MOV R175, R173 ;  /* 0x000000ad00af7202 */ /* 0x000fe40000000f00 */
[----:B------:R-:W-:Y:S02]  /*13850*/  MOV R173, R166 ;  /* 0x000000a600ad7202 */ /* 0x000fe40000000f00 */
[-C--:B------:R-:W-:Y:S03]  /*13860*/  HMMA.16816.F32.BF16 R12, R152, R150.reuse, R12 ;  /* 0x00000096980c723c */ /* 0x080fe6000004180c */
[----:B------:R-:W-:Y:S05]  /*13870*/  ISETP.GT.AND P0, PT, R242, R244, PT ;  /* 0x000000f4f200720c */ /* 0x000fea0003f04270 */
        /* <DEDUP_REMOVED lines=9> */
[----:B------:R-:W3:Y:S03]  /*13910*/  LDSM.16.MT88.4 R156, [R225+0x2100] ;  /* 0x00210000e19c783b */ /* 0x000ee60000004200 */
        /* <DEDUP_REMOVED lines=10> */
[-C--:B--2---:R-:W-:Y:S01]  /*139c0*/  HMMA.16816.F32.BF16 R52, R144, R148.reuse, R52 ;  /* 0x000000949034723c */ /* 0x084fe20000041834 */
[----:B------:R1:W2:Y:S07]  /*139d0*/  MUFU.EX2 R209, R138 ;  /* 0x0000008a00d17308 */ /* 0x0002ae0000000800 */
[C---:B------:R-:W-:Y:S08]  /*139e0*/  HMMA.16816.F32.BF16 R56, R152.reuse, R148, R56 ;  /* 0x000000949838723c */ /* 0x040ff00000041838 */
[-C--:B------:R-:W-:Y:S08]  /*139f0*/  HMMA.16816.F32.BF16 R60, R152, R150.reuse, R60 ;  /* 0x00000096983c723c */ /* 0x080ff0000004183c */
[C---:B------:R-:W-:Y:S01]  /*13a00*/  HMMA.16816.F32.BF16 R64, R144.reuse, R150, R64 ;  /* 0x000000969040723c */ /* 0x040fe20000041840 */
[----:B------:R-:W5:Y:S03]  /*13a10*/  LDSM.16.MT88.4 R148, [R228+0x2100] ;  /* 0x00210000e494783b */ /* 0x000f660000004200 */
[--C-:B-1----:R-:W-:Y:S01]  /*13a20*/  FFMA.FTZ R138, R249, c[0x0][0x2d0], -R141.reuse ;  /* 0x0000b400f98a7a23 */ /* 0x102fe2000001088d */
[----:B------:R-:W-:Y:S01]  /*13a30*/  MOV R249, R168 ;  /* 0x000000a800f97202 */ /* 0x000fe20000000f00 */
[----:B------:R-:W-:Y:S01]  /*13a40*/  FFMA.FTZ R141, R248, c[0x0][0x2d0], -R141 ;  /* 0x0000b400f88d7a23 */ /* 0x000fe2000001088d */
[----:B------:R-:W-:Y:S01]  /*13a50*/  MOV R248, R190 ;  /* 0x000000be00f87202 */ /* 0x000fe20000000f00 */
[-C--:B---3--:R-:W-:Y:S01]  /*13a60*/  HMMA.16816.F32.BF16 R68, R144, R156.reuse, R68 ;  /* 0x0000009c9044723c */ /* 0x088fe20000041844 */
[----:B------:R1:W-:Y:S07]  /*13a70*/  MUFU.EX2 R210, R138 ;  /* 0x0000008a00d27308 */ /* 0x0003ee0000000800 */
[C---:B------:R-:W-:Y:S03]  /*13a80*/  HMMA.16816.F32.BF16 R72, R152.reuse, R156, R72 ;  /* 0x0000009c9848723c */ /* 0x040fe60000041848 */
[----:B------:R2:W3:Y:S05]  /*13a90*/  MUFU.EX2 R208, R141 ;  /* 0x0000008d00d07308 */ /* 0x0004ea0000000800 */
[-C--:B------:R-:W-:Y:S08]  /*13aa0*/  HMMA.16816.F32.BF16 R76, R152, R158.reuse, R76 ;  /* 0x0000009e984c723c */ /* 0x080ff0000004184c */
[C---:B------:R-:W-:Y:S01]  /*13ab0*/  HMMA.16816.F32.BF16 R80, R144.reuse, R158, R80 ;  /* 0x0000009e9050723c */ /* 0x040fe20000041850 */
[----:B------:R-:W3:Y:S03]  /*13ac0*/  LDSM.16.MT88.4 R156, [R227+0x2100] ;  /* 0x00210000e39c783b */ /* 0x000ee60000004200 */
[--C-:B-1----:R-:W-:Y:S01]  /*13ad0*/  FFMA.FTZ R138, R246, c[0x0][0x2d0], -R142.reuse ;  /* 0x0000b400f68a7a23 */ /* 0x102fe2000001088e */
[----:B------:R-:W-:Y:S01]  /*13ae0*/  MOV R246, R189 ;  /* 0x000000bd00f67202 */ /* 0x000fe20000000f00 */
[----:B------:R-:W-:Y:S01]  /*13af0*/  FFMA.FTZ R142, R247, c[0x0][0x2d0], -R142 ;  /* 0x0000b400f78e7a23 */ /* 0x000fe2000001088e */
[----:B------:R-:W-:Y:S01]  /*13b00*/  MOV R247, R188 ;  /* 0x000000bc00f77202 */ /* 0x000fe20000000f00 */
[-C--:B----4-:R-:W-:Y:S01]  /*13b10*/  HMMA.16816.F32.BF16 R84, R144, R160.reuse, R84 ;  /* 0x000000a09054723c */ /* 0x090fe20000041854 */
[----:B------:R1:W-:Y:S01]  /*13b20*/  MUFU.EX2 R207, R138 ;  /* 0x0000008a00cf7308 */ /* 0x0003e20000000800 */
[----:B------:R-:W-:Y:S02]  /*13b30*/  LDSM.16.MT88.4 R188, [R228+0x1100] ;  /* 0x00110000e4bc783b */ /* 0x000fe40000004200 */
[----:B--2---:R-:W-:Y:S04]  /*13b40*/  F2FP.BF16.PACK_AB R141, R209, R211 ;  /* 0x000000d3d18d723e */ /* 0x004fe800000010ff */
[C---:B------:R-:W-:Y:S03]  /*13b50*/  HMMA.16816.F32.BF16 R88, R152.reuse, R160, R88 ;  /* 0x000000a09858723c */ /* 0x040fe60000041858 */
[----:B------:R3:W-:Y:S05]  /*13b60*/  MUFU.EX2 R206, R142 ;  /* 0x0000008e00ce7308 */ /* 0x0007ea0000000800 */
[-C--:B------:R-:W-:Y:S08]  /*13b70*/  HMMA.16816.F32.BF16 R92, R152, R162.reuse, R92 ;  /* 0x000000a2985c723c */ /* 0x080ff0000004185c */
[C---:B------:R-:W-:Y:S04]  /*13b80*/  HMMA.16816.F32.BF16 R96, R144.reuse, R162, R96 ;  /* 0x000000a29060723c */ /* 0x040fe80000041860 */
[--C-:B-1----:R-:W-:Y:S01]  /*13b90*/  FFMA.FTZ R138, R215, c[0x0][0x2d0], -R143.reuse ;  /* 0x0000b400d78a7a23 */ /* 0x102fe2000001088f */
[----:B------:R-:W-:Y:S03]  /*13ba0*/  MOV R215, R187 ;  /* 0x000000bb00d77202 */ /* 0x000fe60000000f00 */
[-C--:B-----5:R-:W-:Y:S01]  /*13bb0*/  HMMA.16816.F32.BF16 R100, R144, R148.reuse, R100 ;  /* 0x000000949064723c */ /* 0x0a0fe20000041864 */
[----:B------:R1:W-:Y:S03]  /*13bc0*/  MUFU.EX2 R205, R138 ;  /* 0x0000008a00cd7308 */ /* 0x0003e60000000800 */
[----:B---3--:R-:W-:Y:S04]  /*13bd0*/  F2FP.BF16.PACK_AB R142, R208, R210 ;  /* 0x000000d2d08e723e */ /* 0x008fe800000010ff */
        /* <DEDUP_REMOVED lines=18> */
[----:B--2---:R-:W-:Y:S02]  /*13d00*/  F2FP.BF16.PACK_AB R192, R203, R205 ;  /* 0x000000cdcbc0723e */ /* 0x004fe400000010ff */
[----:B------:R-:W-:Y:S02]  /*13d10*/  MOV R187, R174 ;  /* 0x000000ae00bb7202 */ /* 0x000fe40000000f00 */
[----:B------:R2:W3:Y:S01]  /*13d20*/  MUFU.EX2 R202, R143 ;  /* 0x0000008f00ca7308 */ /* 0x0004e20000000800 */
[--C-:B-1----:R-:W-:Y:S01]  /*13d30*/  FFMA.FTZ R138, R213, c[0x0][0x2d0], -R134.reuse ;  /* 0x0000b400d58a7a23 */ /* 0x102fe20000010886 */
[----:B------:R-:W-:Y:S02]  /*13d40*/  MOV R213, R164 ;  /* 0x000000a400d57202 */ /* 0x000fe40000000f00 */
[----:B------:R-:W1:Y:S06]  /*13d50*/  LDSM.16.MT88.4 R164, [R225+0x1100] ;  /* 0x00110000e1a4783b */ /* 0x000e6c0000004200 */
[----:B------:R4:W-:Y:S01]  /*13d60*/  MUFU.EX2 R200, R138 ;  /* 0x0000008a00c87308 */ /* 0x0009e20000000800 */
[----:B--2---:R-:W-:Y:S02]  /*13d70*/  F2FP.BF16.PACK_AB R143, R206, R207 ;  /* 0x000000cfce8f723e */ /* 0x004fe400000010ff */
[----:B---3--:R-:W-:Y:S01]  /*13d80*/  F2FP.BF16.PACK_AB R194, R202, R204 ;  /* 0x000000cccac2723e */ /* 0x008fe200000010ff */
[--C-:B----4-:R-:W-:Y:S01]  /*13d90*/  FFMA.FTZ R138, R212, c[0x0][0x2d0], -R134.reuse ;  /* 0x0000b400d48a7a23 */ /* 0x110fe20000010886 */
[----:B------:R-:W-:Y:S05]  /*13da0*/  MOV R212, R139 ;  /* 0x0000008b00d47202 */ /* 0x000fea0000000f00 */
[----:B------:R2:W3:Y:S02]  /*13db0*/  MUFU.EX2 R139, R138 ;  /* 0x0000008a008b7308 */ /* 0x0004e40000000800 */
[--C-:B--2---:R-:W-:Y:S01]  /*13dc0*/  FFMA.FTZ R138, R214, c[0x0][0x2d0], -R134.reuse ;  /* 0x0000b400d68a7a23 */ /* 0x104fe20000010886 */
[----:B------:R-:W-:Y:S01]  /*13dd0*/  MOV R214, R185 ;  /* 0x000000b900d67202 */ /* 0x000fe20000000f00 */
[----:B------:R-:W-:Y:S01]  /*13de0*/  FFMA.FTZ R134, R140, c[0x0][0x2d0], -R134 ;  /* 0x0000b4008c867a23 */ /* 0x000fe20000010886 */
[----:B------:R-:W-:Y:S02]  /*13df0*/  MOV R185, R172 ;  /* 0x000000ac00b97202 */ /* 0x000fe40000000f00 */
[----:B------:R-:W2:Y:S03]  /*13e00*/  LDSM.16.MT88.4 R172, [R226+0x1100] ;  /* 0x00110000e2ac783b */ /* 0x000ea60000004200 */
[----:B------:R-:W-:Y:S01]  /*13e10*/  MUFU.EX2 R138, R138 ;  /* 0x0000008a008a7308 */ /* 0x000fe20000000800 */
[----:B------:R-:W-:Y:S02]  /*13e20*/  F2FP.BF16.PACK_AB R140, R217, R218 ;  /* 0x000000dad98c723e */ /* 0x000fe400000010ff */
[----:B---3--:R-:W-:Y:S05]  /*13e30*/  F2FP.BF16.PACK_AB R193, R139, R200 ;  /* 0x000000c88bc1723e */ /* 0x008fea00000010ff */
[-C--:B-1----:R-:W-:Y:S01]  /*13e40*/  HMMA.16816.F32.BF16 R144, R140, R164.reuse, R4 ;  /* 0x000000a48c90723c */ /* 0x082fe20000041804 */
[----:B------:R-:W1:Y:S01]  /*13e50*/  LDSM.16.MT88.4 R4, [R225+0x2900] ;  /* 0x00290000e104783b */ /* 0x000e620000004200 */
[----:B------:R-:W3:Y:S03]  /*13e60*/  MUFU.EX2 R134, R134 ;  /* 0x0000008600867308 */ /* 0x000ee60000000800 */
[----:B---3--:R-:W-:Y:S07]  /*13e70*/  F2FP.BF16.PACK_AB R195, R134, R138 ;  /* 0x0000008a86c3723e */ /* 0x008fee00000010ff */
[C---:B------:R-:W-:Y:S01]  /*13e80*/  HMMA.16816.F32.BF16 R148, R192.reuse, R164, R8 ;  /* 0x000000a4c094723c */ /* 0x040fe20000041808 */
[----:B------:R-:W3:Y:S07]  /*13e90*/  LDSM.16.MT88.4 R8, [R226+0x2900] ;  /* 0x00290000e208783b */ /* 0x000eee0000004200 */
[-C--:B------:R-:W-:Y:S01]  /*13ea0*/  HMMA.16816.F32.BF16 R152, R192, R166.reuse, R12 ;  /* 0x000000a6c098723c */ /* 0x080fe2000004180c */
[----:B------:R-:W4:Y:S07]  /*13eb0*/  LDSM.16.MT88.4 R12, [R228+0x2900] ;  /* 0x00290000e40c783b */ /* 0x000f2e0000004200 */
[C---:B------:R-:W-:Y:S01]  /*13ec0*/  HMMA.16816.F32.BF16 R156, R140.reuse, R166, R16 ;  /* 0x000000a68c9c723c */ /* 0x040fe20000041810 */
[----:B------:R-:W5:Y:S07]  /*13ed0*/  LDSM.16.MT88.4 R16, [R227+0x2900] ;  /* 0x00290000e310783b */ /* 0x000f6e0000004200 */
[-C--:B--2---:R-:W-:Y:S01]  /*13ee0*/  HMMA.16816.F32.BF16 R160, R140, R172.reuse, R20 ;  /* 0x000000ac8ca0723c */ /* 0x084fe20000041814 */
[----:B------:R-:W2:Y:S06]  /*13ef0*/  LDL.LU R20, [R1+0x1c] ;  /* 0x00001c0001147983 */ /* 0x000eac0000300800 */
[----:B------:R-:W-:Y:S01]  /*13f00*/  MOV R23, R245 ;  /* 0x000000f500177202 */ /* 0x000fe20000000f00 */
[C---:B------:R-:W-:Y:S04]  /*13f10*/  HMMA.16816.F32.BF16 R164, R192.reuse, R172, R24 ;  /* 0x000000acc0a4723c */ /* 0x040fe80000041818 */
[----:B------:R-:W-:Y:S02]  /*13f20*/  MOV R245, R171 ;  /* 0x000000ab00f57202 */ /* 0x000fe40000000f00 */
[----:B------:R-:W-:Y:S02]  /*13f30*/  MOV R22, R187 ;  /* 0x000000bb00167202 */ /* 0x000fe40000000f00 */
[-C--:B------:R-:W-:Y:S01]  /*13f40*/  HMMA.16816.F32.BF16 R168, R192, R174.reuse, R28 ;  /* 0x000000aec0a8723c */ /* 0x080fe2000004181c */
[----:B------:R-:W2:Y:S03]  /*13f50*/  LDL.LU R28, [R1+0x18] ;  /* 0x00001800011c7983 */ /* 0x000ea60000300800 */
[----:B------:R-:W-:Y:S02]  /*13f60*/  MOV R21, R186 ;  /* 0x000000ba00157202 */ /* 0x000fe40000000f00 */
[----:B------:R-:W-:Y:S02]  /*13f70*/  MOV R27, R185 ;  /* 0x000000b9001b7202 */ /* 0x000fe40000000f00 */
[C---:B------:R-:W-:Y:S01]  /*13f80*/  HMMA.16816.F32.BF16 R172, R140.reuse, R174, R32 ;  /* 0x000000ae8cac723c */ /* 0x040fe20000041820 */
[----:B------:R-:W2:Y:S03]  /*13f90*/  LDL.LU R33, [R1+0x10] ;  /* 0x0000100001217983 */ /* 0x000ea60000300800 */
[----:B------:R-:W-:Y:S01]  /*13fa0*/  MOV R31, R178 ;  /* 0x000000b2001f7202 */ /* 0x000fe20000000f00 */
[----:B------:R-:W2:Y:S01]  /*13fb0*/  LDL.LU R32, [R1+0x14] ;  /* 0x0000140001207983 */ /* 0x000ea20000300800 */
[----:B------:R-:W-:Y:S02]  /*13fc0*/  MOV R30, R179 ;  /* 0x000000b3001e7202 */ /* 0x000fe40000000f00 */
[----:B------:R-:W-:Y:S04]  /*13fd0*/  MOV R35, R176 ;  /* 0x000000b000237202 */ /* 0x000fe80000000f00 */
[----:B------:R-:W-:Y:S02]  /*13fe0*/  MOV R34, R177 ;  /* 0x000000b100227202 */ /* 0x000fe40000000f00 */
[-C--:B------:R-:W-:Y:S03]  /*13ff0*/  HMMA.16816.F32.BF16 R176, R140, R188.reuse, R36 ;  /* 0x000000bc8cb0723c */ /* 0x080fe60000041824 */
[----:B------:R-:W-:Y:S02]  /*14000*/  MOV R25, R183 ;  /* 0x000000b700197202 */ /* 0x000fe40000000f00 */
[----:B------:R-:W-:Y:S02]  /*14010*/  MOV R24, R182 ;  /* 0x000000b600187202 */ /* 0x000fe40000000f00 */
[----:B------:R-:W-:Y:S02]  /*14020*/  MOV R29, R181 ;  /* 0x000000b5001d7202 */ /* 0x000fe40000000f00 */
[----:B------:R-:W-:Y:S02]  /*14030*/  MOV R39, R180 ;  /* 0x000000b400277202 */ /* 0x000fe40000000f00 */
[C---:B------:R-:W-:Y:S04]  /*14040*/  HMMA.16816.F32.BF16 R180, R192.reuse, R188, R40 ;  /* 0x000000bcc0b4723c */ /* 0x040fe80000041828 */
[----:B------:R-:W-:Y:S04]  /*14050*/  MOV R26, R184 ;  /* 0x000000b8001a7202 */ /* 0x000fe80000000f00 */
        /* <DEDUP_REMOVED lines=9> */
[C---:B------:R-:W-:Y:S08]  /*140f0*/  HMMA.16816.F32.BF16 R80, R140.reuse, R6, R80 ;  /* 0x000000068c50723c */ /* 0x040ff00000041850 */
[-C--:B---3--:R-:W-:Y:S08]  /*14100*/  HMMA.16816.F32.BF16 R84, R140, R8.reuse, R84 ;  /* 0x000000088c54723c */ /* 0x088ff00000041854 */
[C---:B------:R-:W-:Y:S08]  /*14110*/  HMMA.16816.F32.BF16 R88, R192.reuse, R8, R88 ;  /* 0x00000008c058723c */ /* 0x040ff00000041858 */
[-C--:B------:R-:W-:Y:S08]  /*14120*/  HMMA.16816.F32.BF16 R92, R192, R10.reuse, R92 ;  /* 0x0000000ac05c723c */ /* 0x080ff0000004185c */
[C---:B------:R-:W-:Y:S08]  /*14130*/  HMMA.16816.F32.BF16 R96, R140.reuse, R10, R96 ;  /* 0x0000000a8c60723c */ /* 0x040ff00000041860 */
[-C--:B----4-:R-:W-:Y:S08]  /*14140*/  HMMA.16816.F32.BF16 R100, R140, R12.reuse, R100 ;  /* 0x0000000c8c64723c */ /* 0x090ff00000041864 */
[C---:B------:R-:W-:Y:S08]  /*14150*/  HMMA.16816.F32.BF16 R104, R192.reuse, R12, R104 ;  /* 0x0000000cc068723c */ /* 0x040ff00000041868 */
[-C--:B------:R-:W-:Y:S08]  /*14160*/  HMMA.16816.F32.BF16 R108, R192, R14.reuse, R108 ;  /* 0x0000000ec06c723c */ /* 0x080ff0000004186c */
[C---:B------:R-:W-:Y:S08]  /*14170*/  HMMA.16816.F32.BF16 R112, R140.reuse, R14, R112 ;  /* 0x0000000e8c70723c */ /* 0x040ff00000041870 */
[-C--:B-----5:R-:W-:Y:S08]  /*14180*/  HMMA.16816.F32.BF16 R116, R140, R16.reuse, R116 ;  /* 0x000000108c74723c */ /* 0x0a0ff00000041874 */
[C---:B------:R-:W-:Y:S08]  /*14190*/  HMMA.16816.F32.BF16 R120, R192.reuse, R16, R120 ;  /* 0x00000010c078723c */ /* 0x040ff00000041878 */
[-C--:B------:R-:W-:Y:S08]  /*141a0*/  HMMA.16816.F32.BF16 R124, R192, R18.reuse, R124 ;  /* 0x00000012c07c723c */ /* 0x080ff0000004187c */
[----:B------:R-:W-:Y:S04]  /*141b0*/  HMMA.16816.F32.BF16 R128, R140, R18, R128 ;  /* 0x000000128c80723c */ /* 0x000fe80000041880 */
[----:B--2---:R-:W-:Y:S04]  /*141c0*/  FFMA.FTZ R4, R2, R28, R35 ;  /* 0x0000001c02047223 */ /* 0x004fe80000010023 */
[----:B------:R-:W-:Y:S04]  /*141d0*/  FADD.FTZ R4, R31, R4 ;  /* 0x000000041f047221 */ /* 0x000fe80000010000 */
[----:B------:R-:W-:Y:S02]  /*141e0*/  FFMA.FTZ R133, R133, R33, R39 ;  /* 0x0000002185857223 */ /* 0x000fe40000010027 */
[----:B------:R-:W-:Y:S02]  /*141f0*/  FADD.FTZ R5, R26, R4 ;  /* 0x000000041a057221 */ /* 0x000fe40000010000 */
[----:B------:R-:W-:Y:S02]  /*14200*/  FFMA.FTZ R132, R132, R32, R34 ;  /* 0x0000002084847223 */ /* 0x000fe40000010022 */
[----:B------:R-:W-:Y:S02]  /*14210*/  FADD.FTZ R2, R29, R133 ;  /* 0x000000851d027221 */ /* 0x000fe40000010000 */
[----:B------:R-:W-:Y:S02]  /*14220*/  FADD.FTZ R132, R30, R132 ;  /* 0x000000841e847221 */ /* 0x000fe40000010000 */
[----:B------:R-:W-:Y:S02]  /*14230*/  FADD.FTZ R2, R24, R2 ;  /* 0x0000000218027221 */ /* 0x000fe40000010000 */
[----:B------:R-:W-:Y:S02]  /*14240*/  FFMA.FTZ R4, R0, R20, R27 ;  /* 0x0000001400047223 */ /* 0x000fe4000001001b */
        /* <DEDUP_REMOVED lines=36> */
[----:B------:R1:W-:Y:S01]  /*14490*/  STL [R1+0x10], R0 ;  /* 0x0000100001007387 */ /* 0x0003e20000100800 */
[----:B------:R-:W-:Y:S01]  /*144a0*/  FADD.FTZ R2, R139, R2 ;  /* 0x000000028b027221 */ /* 0x000fe20000010000 */
[----:B------:R-:W-:Y:S01]  /*144b0*/  MOV R139, R3 ;  /* 0x00000003008b7202 */ /* 0x000fe20000000f00 */
[----:B------:R-:W-:Y:S01]  /*144c0*/  FADD.FTZ R4, R202, R4 ;  /* 0x00000004ca047221 */ /* 0x000fe20000010000 */
[----:B------:R2:W-:Y:S01]  /*144d0*/  STL [R1+0x14], R5 ;  /* 0x0000140501007387 */ /* 0x0005e20000100800 */
[----:B------:R-:W-:Y:S01]  /*144e0*/  FADD.FTZ R2, R138, R2 ;  /* 0x000000028a027221 */ /* 0x000fe20000010000 */
[----:B------:R-:W-:Y:S02]  /*144f0*/  MOV R138, R135 ;  /* 0x00000087008a7202 */ /* 0x000fe40000000f00 */
[----:B------:R2:W-:Y:S01]  /*14500*/  STL [R1+0x18], R4 ;  /* 0x0000180401007387 */ /* 0x0005e20000100800 */
[----:B------:R-:W-:Y:S01]  /*14510*/  FADD.FTZ R2, R134, R2 ;  /* 0x0000000286027221 */ /* 0x000fe20000010000 */
[----:B------:R-:W-:Y:S04]  /*14520*/  MOV R134, R136 ;  /* 0x0000008800867202 */ /* 0x000fe80000000f00 */
[----:B------:R2:W-:Y:S01]  /*14530*/  STL [R1+0x1c], R2 ;  /* 0x00001c0201007387 */ /* 0x0005e20000100800 */
[----:B-1----:R-:W-:Y:S04]  /*14540*/  IADD3 R0, R242, -0x1, RZ ;  /* 0xfffffffff2007810 */ /* 0x002fe80007ffe0ff */
[----:B------:R-:W-:Y:S01]  /*14550*/  MOV R242, R0 ;  /* 0x0000000000f27202 */ /* 0x000fe20000000f00 */
[----:B------:R-:W-:-:S05]  /*14560*/  @P0 BRA `(.L_x_509) ;  /* 0xffffb47000000947 */ /* 0x000fca000383ffff */
.L_x_492:
[----:B------:R-:W3:Y:S04]  /*14570*/  LDL.LU R0, [R1+0x10] ;  /* 0x0000100001007983 */ /* 0x000ee80000300800 */
[----:B-12---:R-:W2:Y:S04]  /*14580*/  LDL.LU R4, [R1+0x14] ;  /* 0x0000140001047983 */ /* 0x006ea80000300800 */
[----:B------:R-:W4:Y:S04]  /*14590*/  LDL.LU R5, [R1+0x18] ;  /* 0x0000180001057983 */ /* 0x000f280000300800 */
[----:B------:R-:W4:Y:S01]  /*145a0*/  LDL.LU R2, [R1+0x1c] ;  /* 0x00001c0001027983 */ /* 0x000f220000300800 */
[----:B------:R-:W-:-:S02]  /*145b0*/  MOV R18, 0xff800000 ;  /* 0xff80000000127802 */ /* 0x000fc40000000f00 */
[----:B------:R-:W-:Y:S02]  /*145c0*/  MOV R19, 0xff800000 ;  /* 0xff80000000137802 */ /* 0x000fe40000000f00 */
[----:B------:R-:W-:Y:S02]  /*145d0*/  MOV R20, 0xff800000 ;  /* 0xff80000000147802 */ /* 0x000fe40000000f00 */
[----:B------:R-:W-:Y:S02]  /*145e0*/  MOV R21, 0xff800000 ;  /* 0xff80000000157802 */ /* 0x000fe40000000f00 */
[----:B------:R-:W-:Y:S01]  /*145f0*/  PLOP3.LUT P4, PT, PT, PT, PT, 0x8, 0x0 ;  /* 0x000000000000781c */ /* 0x000fe20003f8e170 */
[----:B---3--:R-:W1:Y:S04]  /*14600*/  SHFL.BFLY PT, R11, R0, 0x2, 0x1f ;  /* 0x0c401f00000b7f89 */ /* 0x008e6800000e0000 */
[----:B--2---:R-:W2:Y:S04]  /*14610*/  SHFL.BFLY PT, R9, R4, 0x2, 0x1f ;  /* 0x0c401f0004097f89 */ /* 0x004ea800000e0000 */
        /* <DEDUP_REMOVED lines=19> */
[----:B------:R-:W-:-:S05]  /*14750*/  FSETP.NE.FTZ.AND P1, PT, R7, RZ, PT ;  /* 0x000000ff0700720b */ /* 0x000fca0003f35000 */
[----:B------:R-:W1:Y:S01]  /*14760*/  @P3 MUFU.RCP R0, R11 ;  /* 0x0000000b00003308 */ /* 0x000e620000001000 */
[----:B------:R-:W-:-:S07]  /*14770*/  FSETP.NE.FTZ.AND P0, PT, R6, RZ, PT ;  /* 0x000000ff0600720b */ /* 0x000fce0003f15000 */
[----:B------:R-:W-:Y:S06]  /*14780*/  @P2 MUFU.RCP R4, R9 ;  /* 0x0000000900042308 */ /* 0x000fec0000001000 */
[----:B------:R-:W-:Y:S01]  /*14790*/  @P0 MOV R8, 0x3f317218 ;  /* 0x3f31721800080802 */ /* 0x000fe20000000f00 */
[C---:B-1----:R-:W-:Y:S01]  /*147a0*/  FMUL.FTZ R144, R0.reuse, R144 ;  /* 0x0000009000907220 */ /* 0x042fe20000410000 */
[----:B------:R-:W1:Y:S01]  /*147b0*/  @P1 MUFU.RCP R2, R7 ;  /* 0x0000000700021308 */ /* 0x000e620000001000 */
        /* <DEDUP_REMOVED lines=13> */
[C---:B------:R-:W-:Y:S01]  /*14890*/  FMUL.FTZ R52, R0.reuse, R52 ;  /* 0x0000003400347220 */ /* 0x040fe20000410000 */
[----:B------:R-:W-:Y:S01]  /*148a0*/  @P1 MUFU.LG2 R7, R7 ;  /* 0x0000000700071308 */ /* 0x000fe20000000c00 */
        /* <DEDUP_REMOVED lines=19> */
[----:B------:R-:W-:Y:S01]  /*149e0*/  MOV R0, RZ ;  /* 0x000000ff00007202 */ /* 0x000fe20000000f00 */
[C---:B-1----:R-:W-:Y:S02]  /*149f0*/  FMUL.FTZ R148, R2.reuse, R148 ;  /* 0x0000009402947220 */ /* 0x042fe40000410000 */
[----:B------:R-:W-:-:S02]  /*14a00*/  FMUL.FTZ R149, R2, R149 ;  /* 0x0000009502957220 */ /* 0x000fc40000410000 */
[C---:B------:R-:W-:Y:S01]  /*14a10*/  FMUL.FTZ R152, R2.reuse, R152 ;  /* 0x0000009802987220 */ /* 0x040fe20000410000 */
[----:B------:R-:W1:Y:S01]  /*14a20*/  @P0 MUFU.RCP R0, R6 ;  /* 0x0000000600000308 */ /* 0x000e620000001000 */
[C---:B------:R-:W-:Y:S02]  /*14a30*/  FMUL.FTZ R153, R2.reuse, R153 ;  /* 0x0000009902997220 */ /* 0x040fe40000410000 */
[C---:B------:R-:W-:Y:S02]  /*14a40*/  FMUL.FTZ R164, R2.reuse, R164 ;  /* 0x000000a402a47220 */ /* 0x040fe40000410000 */
[C---:B------:R-:W-:Y:S02]  /*14a50*/  FMUL.FTZ R165, R2.reuse, R165 ;  /* 0x000000a502a57220 */ /* 0x040fe40000410000 */
[C---:B------:R-:W-:Y:S01]  /*14a60*/  FMUL.FTZ R168, R2.reuse, R168 ;  /* 0x000000a802a87220 */ /* 0x040fe20000410000 */
[----:B------:R-:W2:Y:S01]  /*14a70*/  @P0 MUFU.LG2 R6, R6 ;  /* 0x0000000600060308 */ /* 0x000ea20000000c00 */
        /* <DEDUP_REMOVED lines=59> */
[C---:B-1----:R-:W-:Y:S02]  /*14e30*/  FMUL.FTZ R150, R0.reuse, R150 ;  /* 0x0000009600967220 */ /* 0x042fe40000410000 */
        /* <DEDUP_REMOVED lines=38> */
[----:B--2---:R-:W-:Y:S02]  /*150a0*/  @P0 FMUL.FTZ R4, R6, 0.69314718246459960938 ;  /* 0x3f31721806040820 */ /* 0x004fe40000410000 */
[----:B------:R-:W-:Y:S02]  /*150b0*/  @P0 FMUL.FTZ R0, R8, c[0x0][0x2d0] ;  /* 0x0000b40008000a20 */ /* 0x000fe40000410000 */
[----:B------:R-:W-:-:S02]  /*150c0*/  @P3 FFMA.FTZ R18, R10, R137, R11 ;  /* 0x000000890a123223 */ /* 0x000fc4000001000b */
[----:B------:R-:W-:Y:S02]  /*150d0*/  @P2 FFMA.FTZ R19, R5, R136, R9 ;  /* 0x0000008805132223 */ /* 0x000fe40000010009 */
[----:B------:R-:W-:Y:S02]  /*150e0*/  @P1 FFMA.FTZ R20, R2, R135, R7 ;  /* 0x0000008702141223 */ /* 0x000fe40000010007 */
[----:B------:R-:W-:Y:S02]  /*150f0*/  @P0 FFMA.FTZ R21, R0, R3, R4 ;  /* 0x0000000300150223 */ /* 0x000fe40000010004 */
.L_x_434:
[----:B-1----:R-:W-:Y:S05]  /*15100*/  @P4 BRA `(.L_x_510) ;  /* 0x0000209000004947 */ /* 0x002fea0003800000 */
        /* <DEDUP_REMOVED lines=117> */
[----:B------:R4:W2:Y:S04]  /*15860*/  SHFL.IDX PT, R7, R0, 0x3, 0x1c1f ;  /* 0x007c1f0000077f89 */ /* 0x0008a800000e0000 */
        /* <DEDUP_REMOVED lines=12> */
[----:B------:R2:W-:Y:S01]  /*15930*/  @!P1 ST.E [R6.64], R21 ;  /* 0x0000001506009985 */ /* 0x0005e2000c10190e */
        /* <DEDUP_REMOVED lines=95> */
.L_x_512:
[----:B-1----:R-:W-:Y:S05]  /*15f30*/  BSYNC B0 ;  /* 0x0000000000007941 */ /* 0x002fea0003800000 */
.L_x_511:
        /* <DEDUP_REMOVED lines=97> */
.L_x_514:
[----:B------:R-:W-:Y:S05]  /*16550*/  BSYNC B0 ;  /* 0x0000000000007941 */ /* 0x000fea0003800000 */
.L_x_513:
        /* <DEDUP_REMOVED lines=30> */
[C---:B-1----:R-:W-:Y:S02]  /*16740*/  IADD3 R8, R0.reuse, 0x30, RZ ;  /* 0x0000003000087810 */ /* 0x042fe40007ffe0ff */
        /* <DEDUP_REMOVED lines=10> */
[----:B-1----:R-:W-:Y:S01]  /*167f0*/  @!P5 IMAD.WIDE R4, R6, 0x4, R2 ;  /* 0x000000040604d825 */ /* 0x002fe200078e0202 */
[----:B------:R-:W-:Y:S02]  /*16800*/  @!P4 LEA.HI R6, R7, R7, RZ, 0x1 ;  /* 0x000000070706c211 */ /* 0x000fe400078f08ff */
[----:B------:R-:W-:Y:S02]  /*16810*/  @!P1 LEA.HI R7, R10, R10, RZ, 0x1 ;  /* 0x0000000a0a079211 */ /* 0x000fe400078f08ff */
[----:B------:R1:W-:Y:S01]  /*16820*/  @!P5 ST.E.64 [R4.64], R180 ;  /* 0x000000b40400d985 */ /* 0x0003e2000c101b0e */
[----:B------:R-:W-:Y:S02]  /*16830*/  @!P4 LOP3.LUT R6, R6, 0xfffffffe, RZ, 0xc0, !PT ;  /* 0xfffffffe0606c812 */ /* 0x000fe400078ec0ff */
[----:B------:R-:W-:Y:S02]  /*16840*/  @!P1 LOP3.LUT R7, R7, 0xfffffffe, RZ, 0xc0, !PT ;  /* 0xfffffffe07079812 */ /* 0x000fe400078ec0ff */
[----:B-1----:R-:W-:-:S02]  /*16850*/  @!P3 LEA.HI R5, R8, R8, RZ, 0x1 ;  /* 0x000000080805b211 */ /* 0x002fc400078f08ff */
        /* <DEDUP_REMOVED lines=11> */
[----:B-1----:R-:W-:Y:S01]  /*16910*/  @!P0 IMAD.WIDE R4, R12, 0x4, R2 ;  /* 0x000000040c048825 */ /* 0x002fe200078e0202 */
[----:B---3--:R-:W-:-:S04]  /*16920*/  IADD3 R9, R0, 0x50, RZ ;  /* 0x0000005000097810 */ /* 0x008fc80007ffe0ff */
[----:B------:R1:W-:Y:S01]  /*16930*/  @!P0 ST.E.64 [R4.64], R76 ;  /* 0x0000004c04008985 */ /* 0x0003e2000c101b0e */
[----:B------:R-:W-:Y:S02]  /*16940*/  IADD3 R8, R0, 0x58, RZ ;  /* 0x0000005800087810 */ /* 0x000fe40007ffe0ff */
[----:B------:R-:W-:Y:S02]  /*16950*/  ISETP.GE.AND P5, PT, R9, c[0x0][0x3c8], PT ;  /* 0x0000f20009007a0c */ /* 0x000fe40003fa6270 */
[----:B------:R-:W-:Y:S02]  /*16960*/  ISETP.GE.AND P4, PT, R8, c[0x0][0x3c8], PT ;  /* 0x0000f20008007a0c */ /* 0x000fe40003f86270 */
[C---:B----4-:R-:W-:Y:S02]  /*16970*/  IADD3 R7, R0.reuse, 0x60, RZ ;  /* 0x0000006000077810 */ /* 0x050fe40007ffe0ff */
        /* <DEDUP_REMOVED lines=10> */
[C---:B-1----:R-:W-:Y:S02]  /*16a20*/  IADD3 R5, R0.reuse, 0x70, RZ ;  /* 0x0000007000057810 */ /* 0x042fe40007ffe0ff */
        /* <DEDUP_REMOVED lines=20> */
.L_x_516:
[----:B------:R-:W-:Y:S05]  /*16b70*/  BSYNC B0 ;  /* 0x0000000000007941 */ /* 0x000fea0003800000 */
.L_x_515:
[----:B-1-3--:R1:W3:Y:S04]  /*16b80*/  SHFL.IDX PT, R3, R22, 0x3, 0x1c1f ;  /* 0x007c1f0016037f89 */ /* 0x00a2e800000e0000 */
        /* <DEDUP_REMOVED lines=9> */
[C---:B---34-:R-:W-:Y:S01]  /*16c20*/  @!P0 IMAD.WIDE R6, R0.reuse, 0x4, R2 ;  /* 0x0000000400068825 */ /* 0x058fe200078e0202 */
        /* <DEDUP_REMOVED lines=13> */
[----:B---3--:R-:W-:Y:S01]  /*16d00*/  @!P6 LEA.HI R6, R5, R5, RZ, 0x1 ;  /* 0x000000050506e211 */ /* 0x008fe200078f08ff */
[----:B------:R-:W-:-:S03]  /*16d10*/  @!P5 IMAD.WIDE R4, R4, 0x4, R2 ;  /* 0x000000040404d825 */ /* 0x000fc600078e0202 */
[----:B------:R-:W-:-:S05]  /*16d20*/  @!P6 LOP3.LUT R6, R6, 0xfffffffe, RZ, 0xc0, !PT ;  /* 0xfffffffe0606e812 */ /* 0x000fca00078ec0ff */
[----:B------:R-:W-:-:S05]  /*16d30*/  @!P6 IMAD.WIDE R6, R6, 0x4, R2 ;  /* 0x000000040606e825 */ /* 0x000fca00078e0202 */
[----:B------:R3:W-:Y:S01]  /*16d40*/  @!P6 ST.E.64 [R6.64], R154 ;  /* 0x0000009a0600e985 */ /* 0x0007e2000c101b0e */
[----:B------:R-:W-:-:S03]  /*16d50*/  ISETP.GE.AND P6, PT, R14, c[0x0][0x3c8], PT ;  /* 0x0000f2000e007a0c */ /* 0x000fc60003fc6270 */
[----:B------:R4:W-:Y:S01]  /*16d60*/  @!P5 ST.E.64 [R4.64], R166 ;  /* 0x000000a60400d985 */ /* 0x0009e2000c101b0e */
[----:B------:R-:W-:Y:S02]  /*16d70*/  ISETP.GE.AND P5, PT, R15, c[0x0][0x3c8], PT ;  /* 0x0000f2000f007a0c */ /* 0x000fe40003fa6270 */
[----:B---3--:R-:W-:Y:S02]  /*16d80*/  @!P2 LEA.HI R7, R10, R10, RZ, 0x1 ;  /* 0x0000000a0a07a211 */ /* 0x008fe400078f08ff */
        /* <DEDUP_REMOVED lines=19> */
[----:B---3--:R-:W-:-:S02]  /*16ec0*/  IADD3 R12, R0, 0x70, RZ ;  /* 0x00000070000c7810 */ /* 0x008fc40007ffe0ff */
[C---:B----4-:R-:W-:Y:S02]  /*16ed0*/  IADD3 R10, R0.reuse, 0x60, RZ ;  /* 0x00000060000a7810 */ /* 0x050fe40007ffe0ff */
[C---:B------:R-:W-:Y:S02]  /*16ee0*/  IADD3 R11, R0.reuse, 0x68, RZ ;  /* 0x00000068000b7810 */ /* 0x040fe40007ffe0ff */
[C---:B-1----:R-:W-:Y:S02]  /*16ef0*/  IADD3 R8, R0.reuse, 0x50, RZ ;  /* 0x0000005000087810 */ /* 0x042fe40007ffe0ff */
        /* <DEDUP_REMOVED lines=42> */
.L_x_510:
        /* <DEDUP_REMOVED lines=50> */
.L_x_517:
        /* <DEDUP_REMOVED lines=12> */
.L_x_2688:


//--------------------- .text._ZN7cutlass13device_kernelIN5flash19enable_sm80_to_sm89INS1_16FlashAttnFwdSm80INS1_25CollectiveMainloopFwdSm80ILi8ELi1ELb1EN4cute5tupleIJNS5_1CILi128EEENS7_ILi96EEES8_EEELi128ENS_10bfloat16_tEfNS_4arch4Sm80ELb0ELb1ELb1ELb1ELb0ELb0ELb1ELb1EEENS1_21CollectiveEpilogueFwdINS6_IJS8_S8_S9_EEENS6_IJNS7_ILi1EEESH_SH_EEESB_SD_Li256ELb1ELb1ELb1ELb0EEENS1_36VarlenDynamicPersistentTileSchedulerILi128ELi96ELi256ELi256ELb1ELb1ELb0ELb1ELb0ELb1EEEEEEEEEvNT_6ParamsE --------------------------
	.section	.text._ZN7cutlass13device_kernelIN5flash19enable_sm80_to_sm89INS1_16FlashAttnFwdSm80INS1_25CollectiveMainloopFwdSm80ILi8ELi1ELb1EN4cute5tupleIJNS5_1CILi128EEENS7_ILi96EEES8_EEELi128ENS_10bfloat16_tEfNS_4arch4Sm80ELb0ELb1ELb1ELb1ELb0ELb0ELb1ELb1EEENS1_21CollectiveEpilogueFwdINS6_IJS8_S8_S9_EEENS6_IJNS7_ILi1EEESH_SH_EEESB_SD_Li256ELb1ELb1ELb1ELb0EEENS1_36VarlenDynamicPersistentTileSchedulerILi128ELi96ELi256ELi256ELb1ELb1ELb0ELb1ELb0ELb1EEEEEEEEEvNT_6ParamsE,"ax",@progbits
	.sectioninfo	@"SHI_REGISTERS=255"
	.align	128
.text._ZN7cutlass13device_kernelIN5flash19enable_sm80_to_sm89INS1_16FlashAttnFwdSm80INS1_25CollectiveMainloopFwdSm80ILi8ELi1ELb1EN4cute5tupleIJNS5_1CILi128EEENS7_ILi96EEES8_EEELi128ENS_10bfloat16_tEfNS_4arch4Sm80ELb0ELb1ELb1ELb1ELb0ELb0ELb1ELb1EEENS1_21CollectiveEpilogueFwdINS6_IJS8_S8_S9_EEENS6_IJNS7_ILi1EEESH_SH_EEESB_SD_Li256ELb1ELb1ELb1ELb0EEENS1_36VarlenDynamicPersistentTileSchedulerILi128ELi96ELi256ELi256ELb1ELb1ELb0ELb1ELb0ELb1EEEEEEEEEvNT_6ParamsE:
        .type           _ZN7cutlass13device_kernelIN5flash19enable_sm80_to_sm89INS1_16FlashAttnFwdSm80INS1_25CollectiveMainloopFwdSm80ILi8ELi1ELb1EN4cute5tupleIJNS5_1CILi128EEENS7_ILi96EEES8_EEELi128ENS_10bfloat16_tEfNS_4arch4Sm80ELb0ELb1ELb1ELb1ELb0ELb0ELb1ELb1EEENS1_21CollectiveEpilogueFwdINS6_IJS8_S8_S9_EEENS6_IJNS7_ILi1EEESH_SH_EEESB_SD_Li256ELb1ELb1ELb1ELb0EEENS1_36VarlenDynamicPersistentTileSchedulerILi128ELi96ELi256ELi256ELb1ELb1ELb0ELb1ELb0ELb1EEEEEEEEEvNT_6ParamsE,@function
        .size           _ZN7cutlass13device_kernelIN5flash19enable_sm80_to_sm89INS1_16FlashAttnFwdSm80INS1_25CollectiveMainloopFwdSm80ILi8ELi1ELb1EN4cute5tupleIJNS5_1CILi128EEENS7_ILi96EEES8_EEELi128ENS_10bfloat16_tEfNS_4arch4Sm80ELb0ELb1ELb1ELb1ELb0ELb0ELb1ELb1EEENS1_21CollectiveEpilogueFwdINS6_IJS8_S8_S9_EEENS6_IJNS7_ILi1EEESH_SH_EEESB_SD_Li256ELb1ELb1ELb1ELb0EEENS1_36VarlenDynamicPersistentTileSchedulerILi128ELi96ELi256ELi256ELb1ELb1ELb0ELb1ELb0ELb1EEEEEEEEEvNT_6ParamsE,(.L_x_2689 - _ZN7cutlass13device_kernelIN5flash19enable_sm80_to_sm89INS1_16FlashAttnFwdSm80INS1_25CollectiveMainloopFwdSm80ILi8ELi1ELb1EN4cute5tupleIJNS5_1CILi128EEENS7_ILi96EEES8_EEELi128ENS_10bfloat16_tEfNS_4arch4Sm80ELb0ELb1ELb1ELb1ELb0ELb0ELb1ELb1EEENS1_21CollectiveEpilogueFwdINS6_IJS8_S8_S9_EEENS6_IJNS7_ILi1EEESH_SH_EEESB_SD_Li256ELb1ELb1ELb1ELb0EEENS1_36VarlenDynamicPersistentTileSchedulerILi128ELi96ELi256ELi256ELb1ELb1ELb0ELb1ELb0ELb1EEEEEEEEEvNT_6ParamsE)
        .other          _ZN7cutlass13device_kernelIN5flash19enable_sm80_to_sm89INS1_16FlashAttnFwdSm80INS1_25CollectiveMainloopFwdSm80ILi8ELi1ELb1EN4cute5tupleIJNS5_1CILi128EEENS7_ILi96EEES8_EEELi128ENS_10bfloat16_tEfNS_4arch4Sm80ELb0ELb1ELb1ELb1ELb0ELb0ELb1ELb1EEENS1_21CollectiveEpilogueFwdINS6_IJS8_S8_S9_EEENS6_IJNS7_ILi1EEESH_SH_EEESB_SD_Li256ELb1ELb1ELb1ELb0EEENS1_36VarlenDynamicPersistentTileSchedulerILi128ELi96ELi256ELi256ELb1ELb1ELb0ELb1ELb0ELb1EEEEEEEEEvNT_6ParamsE,@"STO_CUDA_ENTRY STV_DEFAULT"
_ZN7cutlass13device_kernelIN5flash19enable_sm80_to_sm89INS1_16FlashAttnFwdSm80INS1_25CollectiveMainloopFwdSm80ILi8ELi1ELb1EN4cute5tupleIJNS5_1CILi128EEENS7_ILi96EEES8_EEELi128ENS_10bfloat16_tEfNS_4arch4Sm80ELb0ELb1ELb1ELb1ELb0ELb0ELb1ELb1EEENS1_21CollectiveEpilogueFwdINS6_IJS8_S8_S9_EEENS6_IJNS7_ILi1EEESH_SH_EEESB_SD_Li256ELb1ELb1ELb1ELb0EEENS1_36VarlenDynamicPersistentTileSchedulerILi128ELi96ELi256ELi256ELb1ELb1ELb0ELb1ELb0ELb1EEEEEEEEEvNT_6ParamsE:
        /* <DEDUP_REMOVED lines=16> */
[----:B------:R-:W-:Y:S01]  /*0100*/  IMAD.MOV.U32 R8, RZ, RZ, RZ ;  /* 0x000000ffff087224 */ /* 0x000fe200078e00ff */
[----:B------:R-:W-:-:S04]  /*0110*/  ISETP.NE.AND P6, PT, R13, 0x1f, PT ;  /* 0x0000001f0d00780c */ /* 0x000fc80003fc5270 */
[----:B------:R-:W-:-:S13]  /*0120*/  ISETP.GE.OR P0, PT, R13, c[0x0][0x53c], !P6 ;  /* 0x00014f000d007a0c */ /* 0x000fda0007706670 */
[----:B-1----:R-:W-:Y:S02]  /*0130*/  @!P0 IMAD.MOV.U32 R4, RZ, RZ, 0x4 ;  /* 0x00000004ff048424 */ /* 0x002fe400078e00ff */
        /* <DEDUP_REMOVED lines=35> */
.L_x_523:
        /* <DEDUP_REMOVED lines=17> */
.L_x_650:
        /* <DEDUP_REMOVED lines=16> */
.L_x_651:
[----:B--2---:R-:W-:-:S05]  /*0580*/  IMAD R0, R0, c[0x0][0x538], RZ ;  /* 0x00014e0000007a24 */ /* 0x004fca00078e02ff */
[----:B------:R-:W-:-:S04]  /*0590*/  IADD3 R7, R0, R7, RZ ;  /* 0x0000000700077210 */ /* 0x000fc80007ffe0ff */
[----:B------:R-:W-:-:S13]  /*05a0*/  ISETP.GT.AND P0, PT, R7, UR4, PT ;  /* 0x0000000407007c0c */ /* 0x000fda000bf04270 */
[----:B-1----:R-:W-:Y:S05]  /*05b0*/  @!P0 BRA `(.L_x_523) ;  /* 0xfffffdb000008947 */ /* 0x002fea000383ffff */
.L_x_519:
[----:B------:R-:W-:-:S05]  /*05c0*/  IADD3 R11, -R0, R7, RZ ;  /* 0x00000007000b7210 */ /* 0x000fca0007ffe1ff */
[----:B------:R-:W-:-:S05]  /*05d0*/  IMAD R0, R4, c[0x0][0x538], R11 ;  /* 0x00014e0004007a24 */ /* 0x000fca00078e020b */
[----:B------:R-:W-:Y:S01]  /*05e0*/  ISETP.GT.AND P0, PT, R0, UR4, PT ;  /* 0x0000000400007c0c */ /* 0x000fe2000bf04270 */
[----:B------:R-:W-:-:S12]  /*05f0*/  BRA.DIV ~URZ, `(.L_x_524) ;  /* 0x00016d027f007947 */ /* 0x000fd8000b800000 */
[----:B------:R-:W-:-:S04]  /*0600*/  VOTE.ANY R7, PT, !P0 ;  /* 0x0000000000077806 */ /* 0x000fc800040e0100 */
.L_x_652:
[----:B------:R-:W1:Y:S02]  /*0610*/  POPC R0, R7 ;  /* 0x0000000700007309 */ /* 0x000e640000000000 */
[----:B-1----:R-:W-:-:S05]  /*0620*/  IADD3 R2, R0, R6, RZ ;  /* 0x0000000600027210 */ /* 0x002fca0007ffe0ff */
[----:B------:R1:W-:Y:S01]  /*0630*/  STL [R1+0x3c], R2 ;  /* 0x00003c0201007387 */ /* 0x0003e20000100800 */
[----:B------:R-:W-:Y:S05]  /*0640*/  BRA.DIV ~URZ, `(.L_x_525) ;  /* 0x00016d027f007947 */ /* 0x000fea000b800000 */
[----:B------:R2:W3:Y:S01]  /*0650*/  SHFL.IDX PT, R12, R10, R0, 0x1f ;  /* 0x00001f000a0c7589 */ /* 0x0004e200000e0000 */
[----:B------:R-:W-:-:S03]  /*0660*/  MOV R6, RZ ;  /* 0x000000ff00067202 */ /* 0x000fc60000000f00 */
[----:B------:R2:W4:Y:S04]  /*0670*/  SHFL.IDX PT, R10, R8, R0, 0x1f ;  /* 0x00001f00080a7589 */ /* 0x00052800000e0000 */
.L_x_653:
[----:B------:R-:W-:Y:S01]  /*0680*/  ISETP.NE.AND P0, PT, R7, RZ, PT ;  /* 0x000000ff0700720c */ /* 0x000fe20003f05270 */
[----:B------:R-:W-:-:S12]  /*0690*/  BSSY B0, `(.L_x_526) ;  /* 0x0000005000007945 */ /* 0x000fd80003800000 */
[----:B------:R-:W-:Y:S05]  /*06a0*/  @!P0 BRA `(.L_x_527) ;  /* 0x0000003000008947 */ /* 0x000fea0003800000 */
[----:B------:R-:W-:Y:S01]  /*06b0*/  IADD3 R5, R0, -0x1, RZ ;  /* 0xffffffff00057810 */ /* 0x000fe20007ffe0ff */
[----:B------:R-:W-:Y:S05]  /*06c0*/  BRA.DIV ~URZ, `(.L_x_528) ;  /* 0x00016d627f007947 */ /* 0x000fea000b800000 */
[----:B------:R1:W2:Y:S02]  /*06d0*/  SHFL.IDX PT, R6, R4, R5, 0x1f ;  /* 0x00001f0504067589 */ /* 0x0002a400000e0000 */
.L_x_527:
[----:B------:R-:W-:Y:S05]  /*06e0*/  BSYNC B0 ;  /* 0x0000000000007941 */ /* 0x000fea0003800000 */
.L_x_526:
[----:B--2---:R-:W-:Y:S01]  /*06f0*/  IMAD R0, R6, c[0x0][0x538], R11 ;  /* 0x00014e0006007a24 */ /* 0x004fe200078e020b */
[----:B----4-:R-:W-:Y:S01]  /*0700*/  ISETP.NE.AND P0, PT, R10, 0x1, PT ;  /* 0x000000010a00780c */ /* 0x010fe20003f05270 */
[----:B------:R-:W-:Y:S03]  /*0710*/  BSSY B0, `(.L_x_529) ;  /* 0x0000089000007945 */ /* 0x000fe60003800000 */
[----:B------:R2:W-:Y:S01]  /*0720*/  STL [R1+0x30], R0 ;  /* 0x0000300001007387 */ /* 0x0005e20000100800 */
[----:B------:R-:W-:-:S08]  /*0730*/  IADD3 R9, -R0, UR4, RZ ;  /* 0x0000000400097c10 */ /* 0x000fd0000fffe1ff */
[----:B------:R-:W-:Y:S05]  /*0740*/  @!P0 BRA `(.L_x_530) ;  /* 0x000003f000008947 */ /* 0x000fea0003800000 */
[-C--:B--23--:R-:W-:Y:S02]  /*0750*/  IABS R0, R12.reuse ;  /* 0x0000000c00007213 */ /* 0x08cfe40000000000 */
[----:B------:R-:W-:-:S03]  /*0760*/  IABS R6, R12 ;  /* 0x0000000c00067213 */ /* 0x000fc60000000000 */
[----:B-1----:R-:W-:Y:S01]  /*0770*/  IMAD.MOV.U32 R5, RZ, RZ, R0 ;  /* 0x000000ffff057224 */ /* 0x002fe200078e0000 */
[----:B------:R-:W-:-:S03]  /*0780*/  IABS R0, R10 ;  /* 0x0000000a00007213 */ /* 0x000fc60000000000 */
[----:B------:R-:W1:Y:S02]  /*0790*/  I2F.RP R2, R5 ;  /* 0x0000000500027306 */ /* 0x000e640000209400 */
[----:B------:R-:W-:Y:S01]  /*07a0*/  IMAD.MOV.U32 R8, RZ, RZ, R0 ;  /* 0x000000ffff087224 */ /* 0x000fe200078e0000 */
[----:B------:R-:W-:-:S05]  /*07b0*/  IABS R0, R9 ;  /* 0x0000000900007213 */ /* 0x000fca0000000000 */
[----:B------:R-:W-:Y:S08]  /*07c0*/  I2F.RP R7, R8 ;  /* 0x0000000800077306 */ /* 0x000ff00000209400 */
[----:B-1----:R-:W1:Y:S02]  /*07d0*/  MUFU.RCP R2, R2 ;  /* 0x0000000200027308 */ /* 0x002e640000001000 */
[----:B-1----:R-:W-:-:S06]  /*07e0*/  IADD3 R2, R2, 0xffffffe, RZ ;  /* 0x0ffffffe02027810 */ /* 0x002fcc0007ffe0ff */
[----:B------:R-:W1:Y:S02]  /*07f0*/  F2I.FTZ.U32.TRUNC.NTZ R3, R2 ;  /* 0x0000000200037305 */ /* 0x000e64000021f000 */
[----:B-1----:R-:W-:-:S04]  /*0800*/  IMAD.MOV R2, RZ, RZ, -R3 ;  /* 0x000000ffff027224 */ /* 0x002fc800078e0a03 */
[----:B------:R-:W-:Y:S02]  /*0810*/  IMAD R4, R2, R5, RZ ;  /* 0x0000000502047224 */ /* 0x000fe400078e02ff */
[----:B------:R-:W-:-:S04]  /*0820*/  IMAD.MOV.U32 R2, RZ, RZ, RZ ;  /* 0x000000ffff027224 */ /* 0x000fc800078e00ff */
[----:B------:R-:W-:Y:S01]  /*0830*/  IMAD.HI.U32 R2, R3, R4, R2 ;  /* 0x0000000403027227 */ /* 0x000fe200078e0002 */
[----:B------:R-:W-:-:S03]  /*0840*/  MOV R3, R0 ;  /* 0x0000000000037202 */ /* 0x000fc60000000f00 */
[----:B------:R-:W-:Y:S02]  /*0850*/  IMAD.MOV R0, RZ, RZ, -R6 ;  /* 0x000000ffff007224 */ /* 0x000fe400078e0a06 */
        /* <DEDUP_REMOVED lines=28> */
[----:B------:R-:W-:-:S03]  /*0a20*/  IMAD.MOV R5, RZ, RZ, -R4 ;  /* 0x000000ffff057224 */ /* 0x000fc600078e0a04 */
        /* <DEDUP_REMOVED lines=10> */
[----:B------:R-:W-:-:S04]  /*0ad0*/  IMAD.MOV R2, RZ, RZ, -R0 ;  /* 0x000000ffff027224 */ /* 0x000fc800078e0a00 */
[C---:B------:R-:W-:Y:S01]  /*0ae0*/  IMAD R3, R10.reuse, R2, R4 ;  /* 0x000000020a037224 */ /* 0x040fe200078e0204 */
[----:B------:R-:W-:Y:S01]  /*0af0*/  LEA R2, R10, R0, 0x18 ;  /* 0x000000000a027211 */ /* 0x000fe200078ec0ff */
[----:B------:R-:W-:-:S04]  /*0b00*/  IMAD R0, R12, R5, R9 ;  /* 0x000000050c007224 */ /* 0x000fc800078e0209 */
[----:B------:R-:W-:-:S05]  /*0b10*/  IMAD R2, R3, 0x10000, R2 ;  /* 0x0001000003027824 */ /* 0x000fca00078e0202 */
[----:B------:R1:W-:Y:S01]  /*0b20*/  STL [R1+0x38], R2 ;  /* 0x0000380201007387 */ /* 0x0003e20000100800 */
[----:B------:R-:W-:Y:S05]  /*0b30*/  BRA `(.L_x_531) ;  /* 0x0000046000007947 */ /* 0x000fea0003800000 */
.L_x_530:
[----:B------:R-:W4:Y:S01]  /*0b40*/  LDL R3, [R1+0x3c] ;  /* 0x00003c0001037983 */ /* 0x000f220000100800 */
[----:B-1----:R-:W-:-:S04]  /*0b50*/  IMAD.MOV.U32 R2, RZ, RZ, 0x4 ;  /* 0x00000004ff027424 */ /* 0x002fc800078e00ff */
[----:B----4-:R-:W-:-:S05]  /*0b60*/  IMAD.WIDE R2, R3, R2, c[0x0][0x590] ;  /* 0x0001640003027625 */ /* 0x010fca00078e0202 */
[----:B------:R-:W4:Y:S02]  /*0b70*/  LDG.E R7, [R2.64] ;  /* 0x0000000802077981 */ /* 0x000f24000c1e1900 */
[----:B---34-:R-:W-:-:S05]  /*0b80*/  IMAD R11, R7, R12, RZ ;  /* 0x0000000c070b7224 */ /* 0x018fca00078e02ff */
[-C--:B--2---:R-:W-:Y:S02]  /*0b90*/  IABS R0, R11.reuse ;  /* 0x0000000b00007213 */ /* 0x084fe40000000000 */
[----:B------:R-:W-:-:S03]  /*0ba0*/  IABS R8, R11 ;  /* 0x0000000b00087213 */ /* 0x000fc60000000000 */
[----:B------:R-:W-:-:S04]  /*0bb0*/  IMAD.MOV.U32 R6, RZ, RZ, R0 ;  /* 0x000000ffff067224 */ /* 0x000fc800078e0000 */
        /* <DEDUP_REMOVED lines=8> */
[----:B------:R-:W-:Y:S01]  /*0c40*/  MOV R5, R0 ;  /* 0x0000000000057202 */ /* 0x000fe20000000f00 */
[----:B------:R-:W-:-:S04]  /*0c50*/  IMAD.MOV.U32 R2, RZ, RZ, RZ ;  /* 0x000000ffff027224 */ /* 0x000fc800078e00ff */
[----:B------:R-:W-:-:S04]  /*0c60*/  IMAD.HI.U32 R0, R3, R4, R2 ;  /* 0x0000000403007227 */ /* 0x000fc800078e0002 */
[----:B------:R-:W-:Y:S02]  /*0c70*/  IMAD.MOV R2, RZ, RZ, -R8 ;  /* 0x000000ffff027224 */ /* 0x000fe400078e0a08 */
        /* <DEDUP_REMOVED lines=9> */
[----:B------:R-:W-:-:S04]  /*0d10*/  @P2 IADD3 R0, R0, 0x1, RZ ;  /* 0x0000000100002810 */ /* 0x000fc80007ffe0ff */
[----:B------:R-:W-:-:S05]  /*0d20*/  MOV R4, R0 ;  /* 0x0000000000047202 */ /* 0x000fca0000000f00 */
[----:B------:R-:W-:Y:S01]  /*0d30*/  @!P0 IMAD.MOV R4, RZ, RZ, -R4 ;  /* 0x000000ffff048224 */ /* 0x000fe200078e0a04 */
[----:B------:R-:W-:-:S05]  /*0d40*/  @!P1 LOP3.LUT R4, RZ, R11, RZ, 0x33, !PT ;  /* 0x0000000bff049212 */ /* 0x000fca00078e33ff */
[----:B------:R-:W-:-:S05]  /*0d50*/  IMAD R10, R7, R4, RZ ;  /* 0x00000004070a7224 */ /* 0x000fca00078e02ff */
[----:B------:R-:W-:-:S04]  /*0d60*/  IADD3 R0, -R10, c[0x0][0x538], RZ ;  /* 0x00014e000a007a10 */ /* 0x000fc80007ffe1ff */
[----:B------:R-:W-:-:S04]  /*0d70*/  IMNMX R6, R7, R0, PT ;  /* 0x0000000007067217 */ /* 0x000fc80003800200 */
[----:B------:R-:W-:-:S05]  /*0d80*/  IABS R0, R6 ;  /* 0x0000000600007213 */ /* 0x000fca0000000000 */
[----:B------:R-:W-:-:S04]  /*0d90*/  IMAD.MOV.U32 R5, RZ, RZ, R0 ;  /* 0x000000ffff057224 */ /* 0x000fc800078e0000 */
[----:B------:R-:W1:Y:S08]  /*0da0*/  I2F.RP R2, R5 ;  /* 0x0000000500027306 */ /* 0x000e700000209400 */
[----:B-1----:R-:W1:Y:S02]  /*0db0*/  MUFU.RCP R2, R2 ;  /* 0x0000000200027308 */ /* 0x002e640000001000 */
[----:B-1----:R-:W-:-:S06]  /*0dc0*/  IADD3 R2, R2, 0xffffffe, RZ ;  /* 0x0ffffffe02027810 */ /* 0x002fcc0007ffe0ff */
[----:B------:R1:W2:Y:S02]  /*0dd0*/  F2I.FTZ.U32.TRUNC.NTZ R3, R2 ;  /* 0x0000000200037305 */ /* 0x0002a4000021f000 */
[----:B-1----:R-:W-:Y:S01]  /*0de0*/  IMAD.MOV R2, RZ, RZ, -R4 ;  /* 0x000000ffff027224 */ /* 0x002fe200078e0a04 */
[----:B--2---:R-:W-:-:S03]  /*0df0*/  IADD3 R0, RZ, -R3, RZ ;  /* 0x80000003ff007210 */ /* 0x004fc60007ffe0ff */
[----:B------:R-:W-:Y:S01]  /*0e00*/  IMAD R8, R11, R2, R9 ;  /* 0x000000020b087224 */ /* 0x000fe200078e0209 */
[----:B------:R-:W-:Y:S01]  /*0e10*/  IABS R9, R6 ;  /* 0x0000000600097213 */ /* 0x000fe20000000000 */
[----:B------:R-:W-:-:S03]  /*0e20*/  IMAD.MOV.U32 R2, RZ, RZ, R0 ;  /* 0x000000ffff027224 */ /* 0x000fc600078e0000 */
[----:B------:R-:W-:Y:S01]  /*0e30*/  IABS R0, R8 ;  /* 0x0000000800007213 */ /* 0x000fe20000000000 */
[----:B------:R-:W-:Y:S02]  /*0e40*/  IMAD R7, R2, R5, RZ ;  /* 0x0000000502077224 */ /* 0x000fe400078e02ff */
[----:B------:R-:W-:Y:S02]  /*0e50*/  IMAD.MOV.U32 R2, RZ, RZ, RZ ;  /* 0x000000ffff027224 */ /* 0x000fe400078e00ff */
[----:B------:R-:W-:Y:S01]  /*0e60*/  IMAD.MOV.U32 R4, RZ, RZ, R0 ;  /* 0x000000ffff047224 */ /* 0x000fe200078e0000 */
[----:B------:R-:W-:Y:S01]  /*0e70*/  IADD3 R0, RZ, -R9, RZ ;  /* 0x80000009ff007210 */ /* 0x000fe20007ffe0ff */
[----:B------:R-:W-:-:S04]  /*0e80*/  IMAD.HI.U32 R3, R3, R7, R2 ;  /* 0x0000000703037227 */ /* 0x000fc800078e0002 */
[----:B------:R-:W-:Y:S02]  /*0e90*/  IMAD.MOV.U32 R2, RZ, RZ, R0 ;  /* 0x000000ffff027224 */ /* 0x000fe400078e0000 */
[----:B------:R-:W-:Y:S01]  /*0ea0*/  IMAD.HI.U32 R0, R3, R4, RZ ;  /* 0x0000000403007227 */ /* 0x000fe200078e00ff */
[----:B------:R-:W-:-:S03]  /*0eb0*/  IADD3 R3, R10, 0x1000000, R8 ;  /* 0x010000000a037810 */ /* 0x000fc60007ffe008 */
[----:B------:R-:W-:-:S05]  /*0ec0*/  IMAD R2, R0, R2, R4 ;  /* 0x0000000200027224 */ /* 0x000fca00078e0204 */
[----:B------:R-:W-:-:S13]  /*0ed0*/  ISETP.GT.U32.AND P1, PT, R5, R2, PT ;  /* 0x000000020500720c */ /* 0x000fda0003f24070 */
[----:B------:R-:W-:Y:S01]  /*0ee0*/  @!P1 IMAD.IADD R2, R2, 0x1, -R5 ;  /* 0x0000000102029824 */ /* 0x000fe200078e0a05 */
[----:B------:R-:W-:Y:S02]  /*0ef0*/  @!P1 IADD3 R0, R0, 0x1, RZ ;  /* 0x0000000100009810 */ /* 0x000fe40007ffe0ff */
[----:B------:R-:W-:Y:S02]  /*0f00*/  ISETP.NE.AND P1, PT, R6, RZ, PT ;  /* 0x000000ff0600720c */ /* 0x000fe40003f25270 */
[----:B------:R-:W-:Y:S02]  /*0f10*/  ISETP.GE.U32.AND P2, PT, R2, R5, PT ;  /* 0x000000050200720c */ /* 0x000fe40003f46070 */
[----:B------:R-:W-:-:S04]  /*0f20*/  LOP3.LUT R2, R8, R6, RZ, 0x3c, !PT ;  /* 0x0000000608027212 */ /* 0x000fc800078e3cff */
[----:B------:R-:W-:Y:S01]  /*0f30*/  ISETP.GE.AND P0, PT, R2, RZ, PT ;  /* 0x000000ff0200720c */ /* 0x000fe20003f06270 */
[----:B------:R-:W-:-:S06]  /*0f40*/  IMAD.MOV R2, RZ, RZ, -R6 ;  /* 0x000000ffff027224 */ /* 0x000fcc00078e0a06 */
[----:B------:R-:W-:-:S06]  /*0f50*/  @P2 IADD3 R0, R0, 0x1, RZ ;  /* 0x0000000100002810 */ /* 0x000fcc0007ffe0ff */
[----:B------:R-:W-:Y:S02]  /*0f60*/  @!P0 IADD3 R0, -R0, RZ, RZ ;  /* 0x000000ff00008210 */ /* 0x000fe40007ffe1ff */
[----:B------:R-:W-:-:S05]  /*0f70*/  @!P1 LOP3.LUT R0, RZ, R6, RZ, 0x33, !PT ;  /* 0x00000006ff009212 */ /* 0x000fca00078e33ff */
[----:B------:R-:W-:-:S05]  /*0f80*/  IMAD R2, R0, R2, R3 ;  /* 0x0000000200027224 */ /* 0x000fca00078e0203 */
[----:B------:R1:W-:Y:S02]  /*0f90*/  STL [R1+0x38], R2 ;  /* 0x0000380201007387 */ /* 0x0003e40000100800 */
.L_x_531:
[----:B------:R-:W-:Y:S05]  /*0fa0*/  BSYNC B0 ;  /* 0x0000000000007941 */ /* 0x000fea0003800000 */
.L_x_529:
[----:B------:R-:W-:-:S04]  /*0fb0*/  LOP3.LUT R0, RZ, R0, RZ, 0x33, !PT ;  /* 0x00000000ff007212 */ /* 0x000fc800078e33ff */
[----:B------:R-:W-:-:S05]  /*0fc0*/  IADD3 R0, R0, R12, RZ ;  /* 0x0000000c00007210 */ /* 0x000fca0007ffe0ff */
[----:B------:R2:W-:Y:S01]  /*0fd0*/  STL [R1+0x34], R0 ;  /* 0x0000340001007387 */ /* 0x0005e20000100800 */
[----:B------:R-:W-:Y:S05]  /*0fe0*/  BRA `(.L_x_532) ;  /* 0x0000006000007947 */ /* 0x000fea0003800000 */
.L_x_520:
[----:B------:R-:W-:Y:S01]  /*0ff0*/  MOV R0, UR4 ;  /* 0x0000000400007c02 */ /* 0x000fe20008000f00 */
[----:B------:R-:W-:Y:S04]  /*1000*/  STL [R1+0x34], RZ ;  /* 0x000034ff01007387 */ /* 0x000fe80000100800 */
[----:B------:R-:W-:Y:S04]  /*1010*/  STL [R1+0x38], RZ ;  /* 0x000038ff01007387 */ /* 0x000fe80000100800 */
[----:B------:R1:W-:Y:S02]  /*1020*/  STL [R1+0x30], R0 ;  /* 0x0000300001007387 */ /* 0x0003e40000100800 */
[----:B-1----:R-:W-:-:S05]  /*1030*/  MOV R0, c[0x0][0x53c] ;  /* 0x00014f0000007a02 */ /* 0x002fca0000000f00 */
[----:B------:R1:W-:Y:S02]  /*1040*/  STL [R1+0x3c], R0 ;  /* 0x00003c0001007387 */ /* 0x0003e40000100800 */
.L_x_532:
[----:B------:R-:W3:Y:S04]  /*1050*/  LDL R4, [R1+0x30] ;  /* 0x0000300001047983 */ /* 0x000ee80000100800 */
[----:B------:R-:W3:Y:S04]  /*1060*/  LDL R5, [R1+0x34] ;  /* 0x0000340001057983 */ /* 0x000ee80000100800 */
[----:B------:R-:W3:Y:S04]  /*1070*/  LDL R6, [R1+0x38] ;  /* 0x0000380001067983 */ /* 0x000ee80000100800 */
[----:B------:R-:W3:Y:S01]  /*1080*/  LDL R7, [R1+0x3c] ;  /* 0x00003c0001077983 */ /* 0x000ee20000100800 */
[----:B------:R-:W-:Y:S01]  /*1090*/  ISETP.NE.AND P0, PT, R13, RZ, PT ;  /* 0x000000ff0d00720c */ /* 0x000fe20003f05270 */
[----:B------:R-:W-:-:S12]  /*10a0*/  WARPSYNC 0xffffffff ;  /* 0xffffffff00007948 */ /* 0x000fd80003800000 */
[----:B---3--:R3:W-:Y:S04]  /*10b0*/  @!P0 STS.128 [0xe100], R4 ;  /* 0x00e10004ff008388 */ /* 0x0087e80000000c00 */
[----:B------:R-:W-:Y:S06]  /*10c0*/  BAR.ARV 0x5, 0x100 ;  /* 0x0144000000007b1d */ /* 0x000fec0000002000 */
.L_x_518:
[----:B-12---:R-:W2:Y:S02]  /*10d0*/  LDL R0, [R1+0x3c] ;  /* 0x00003c0001007983 */ /* 0x006ea40000100800 */
[----:B--2---:R-:W-:-:S13]  /*10e0*/  ISETP.GE.AND P0, PT, R0, c[0x0][0x53c], PT ;  /* 0x00014f0000007a0c */ /* 0x004fda0003f06270 */
[----:B------:R-:W-:Y:S05]  /*10f0*/  @P0 EXIT ;  /* 0x000000000000094d */ /* 0x000fea0003800000 */
[----:B------:R-:W1:Y:S02]  /*1100*/  S2R R19, SR_TID.X ;  /* 0x0000000000137919 */ /* 0x000e640000002100 */
[----:B-1----:R-:W-:-:S04]  /*1110*/  SHF.R.S32.HI R12, RZ, 0x1f, R19 ;  /* 0x0000001fff0c7819 */ /* 0x002fc80000011413 */
[CC--:B------:R-:W-:Y:S02]  /*1120*/  LEA.HI R2, R12.reuse, R19.reuse, RZ, 0x4 ;  /* 0x000000130c027211 */ /* 0x0c0fe400078f20ff */
[CC--:B------:R-:W-:Y:S02]  /*1130*/  LEA.HI R15, R12.reuse, R19.reuse, RZ, 0x2 ;  /* 0x000000130c0f7211 */ /* 0x0c0fe400078f10ff */
[----:B------:R-:W-:Y:S02]  /*1140*/  SHF.R.S32.HI R3, RZ, 0x4, R2 ;  /* 0x00000004ff037819 */ /* 0x000fe40000011402 */
[----:B------:R-:W-:Y:S02]  /*1150*/  LEA.HI R14, R12, R19, RZ, 0x3 ;  /* 0x000000130c0e7211 */ /* 0x000fe400078f18ff */
[----:B------:R-:W-:Y:S02]  /*1160*/  LEA.HI R0, R2, R3, RZ, 0x1 ;  /* 0x0000000302007211 */ /* 0x000fe400078f08ff */
[----:B---3--:R-:W-:-:S02]  /*1170*/  SHF.R.S32.HI R6, RZ, 0x2, R15 ;  /* 0x00000002ff067819 */ /* 0x008fc4000001140f */
[----:B------:R-:W-:Y:S02]  /*1180*/  LOP3.LUT R0, R0, 0xfffffffe, RZ, 0xc0, !PT ;  /* 0xfffffffe00007812 */ /* 0x000fe400078ec0ff */
[----:B------:R-:W-:Y:S02]  /*1190*/  SHF.R.S32.HI R18, RZ, 0x3, R14 ;  /* 0x00000003ff127819 */ /* 0x000fe4000001140e */
[----:B------:R-:W-:Y:S01]  /*11a0*/  LOP3.LUT R7, R14, 0xfffffff8, RZ, 0xc0, !PT ;  /* 0xfffffff80e077812 */ /* 0x000fe200078ec0ff */
[----:B------:R-:W-:Y:S01]  /*11b0*/  IMAD.IADD R13, R3, 0x1, -R0 ;  /* 0x00000001030d7824 */ /* 0x000fe200078e0a00 */
[----:B------:R-:W-:Y:S01]  /*11c0*/  LOP3.LUT R0, R2, 0xfffffff0, RZ, 0xc0, !PT ;  /* 0xfffffff002007812 */ /* 0x000fe200078ec0ff */
[----:B------:R-:W-:Y:S01]  /*11d0*/  IMAD.SHL.U32 R4, R18, 0x40, RZ ;  /* 0x0000004012047824 */ /* 0x000fe200078e00ff */
[----:B------:R-:W-:Y:S01]  /*11e0*/  SHF.R.S32.HI R2, RZ, 0x1f, R15 ;  /* 0x0000001fff027819 */ /* 0x000fe2000001140f */
[C---:B------:R-:W-:Y:S01]  /*11f0*/  IMAD.IADD R7, R19.reuse, 0x1, -R7 ;  /* 0x0000000113077824 */ /* 0x040fe200078e0a07 */
[----:B------:R-:W-:Y:S01]  /*1200*/  LEA.HI R11, R12, R19, RZ, 0x5 ;  /* 0x000000130c0b7211 */ /* 0x000fe200078f28ff */
[----:B------:R-:W-:Y:S01]  /*1210*/  IMAD.IADD R0, R19, 0x1, -R0 ;  /* 0x0000000113007824 */ /* 0x000fe200078e0a00 */
[----:B------:R-:W-:Y:S01]  /*1220*/  LEA.HI R2, R2, R6, RZ, 0x3 ;  /* 0x0000000602027211 */ /* 0x000fe200078f18ff */
[C---:B------:R-:W-:Y:S01]  /*1230*/  IMAD.SHL.U32 R8, R7.reuse, 0x8, RZ ;  /* 0x0000000807087824 */ /* 0x040fe200078e00ff */
[----:B------:R-:W-:Y:S01]  /*1240*/  SHF.R.S32.HI R212, RZ, 0x5, R11 ;  /* 0x00000005ffd47819 */ /* 0x000fe2000001140b */
[----:B------:R-:W-:Y:S01]  /*1250*/  IMAD.SHL.U32 R9, R7, 0x40, RZ ;  /* 0x0000004007097824 */ /* 0x000fe200078e00ff */
[----:B------:R-:W-:-:S02]  /*1260*/  SHF.R.S32.HI R5, RZ, 0x1f, R0 ;  /* 0x0000001fff057819 */ /* 0x000fc40000011400 */
[----:B------:R-:W-:Y:S01]  /*1270*/  LOP3.LUT R3, R2, 0xfffffff8, RZ, 0xc0, !PT ;  /* 0xfffffff802037812 */ /* 0x000fe200078ec0ff */
[----:B------:R1:W-:Y:S01]  /*1280*/  STL [R1], R8 ;  /* 0x0000000801007387 */ /* 0x0003e20000100800 */
[----:B------:R-:W-:Y:S02]  /*1290*/  LOP3.LUT R2, R4, 0x1c0, RZ, 0xc0, !PT ;  /* 0x000001c004027812 */ /* 0x000fe400078ec0ff */
[----:B------:R-:W-:Y:S01]  /*12a0*/  LEA.HI R10, R5, R0, RZ, 0x3 ;  /* 0x00000000050a7211 */ /* 0x000fe200078f18ff */
[----:B------:R-:W-:Y:S01]  /*12b0*/  IMAD.IADD R6, R6, 0x1, -R3 ;  /* 0x0000000106067824 */ /* 0x000fe200078e0a03 */
[----:B------:R-:W-:Y:S02]  /*12c0*/  SHF.R.U32.HI R4, RZ, 0x3, R2 ;  /* 0x00000003ff047819 */ /* 0x000fe40000011602 */
[----:B------:R-:W-:Y:S02]  /*12d0*/  LOP3.LUT R3, R2, 0x38, R8, 0xf8, !PT ;  /* 0x0000003802037812 */ /* 0x000fe400078ef808 */
[----:B------:R-:W-:-:S05]  /*12e0*/  LOP3.LUT R2, R10, 0xfffffff8, RZ, 0xc0, !PT ;  /* 0xfffffff80a027812 */ /* 0x000fca00078ec0ff */
[----:B------:R-:W-:Y:S01]  /*12f0*/  IMAD.IADD R5, R0, 0x1, -R2 ;  /* 0x0000000100057824 */ /* 0x000fe200078e0a02 */
[----:B------:R-:W-:Y:S02]  /*1300*/  LOP3.LUT R2, R11, 0xffffffe0, RZ, 0xc0, !PT ;  /* 0xffffffe00b027812 */ /* 0x000fe400078ec0ff */
[----:B------:R-:W-:Y:S02]  /*1310*/  LOP3.LUT R0, R9, 0x1c0, RZ, 0xc0, !PT ;  /* 0x000001c009007812 */ /* 0x000fe400078ec0ff */
[----:B------:R-:W-:Y:S01]  /*1320*/  LEA.HI R9, R12, R19, RZ, 0x6 ;  /* 0x000000130c097211 */ /* 0x000fe200078f30ff */
[----:B------:R-:W-:Y:S01]  /*1330*/  IMAD.IADD R17, R19, 0x1, -R2 ;  /* 0x0000000113117824 */ /* 0x000fe200078e0a02 */
[----:B------:R-:W-:Y:S02]  /*1340*/  SHF.R.U32.HI R2, RZ, 0x3, R0 ;  /* 0x00000003ff027819 */ /* 0x000fe40000011600 */
[----:B------:R-:W-:Y:S02]  /*1350*/  LOP3.LUT P4, RZ, R5, 0x2, RZ, 0xc0, !PT ;  /* 0x0000000205ff7812 */ /* 0x000fe4000788c0ff */
[----:B-1----:R-:W-:-:S02]  /*1360*/  LOP3.LUT R8, R3, R4, RZ, 0x3c, !PT ;  /* 0x0000000403087212 */ /* 0x002fc400078e3cff */
[----:B------:R-:W-:Y:S02]  /*1370*/  SHF.R.S32.HI R3, RZ, 0x1f, R11 ;  /* 0x0000001fff037819 */ /* 0x000fe4000001140b */
[----:B------:R-:W-:Y:S01]  /*1380*/  LOP3.LUT R4, R0, 0x8, R14, 0xf8, !PT ;  /* 0x0000000800047812 */ /* 0x000fe200078ef80e */
[----:B------:R-:W-:Y:S01]  /*1390*/  IMAD.MOV.U32 R14, RZ, RZ, 0x20 ;  /* 0x00000020ff0e7424 */ /* 0x000fe200078e00ff */
[----:B------:R-:W-:Y:S02]  /*13a0*/  LEA.HI R0, R3, R212, RZ, 0x3 ;  /* 0x000000d403007211 */ /* 0x000fe400078f18ff */
[----:B------:R-:W-:Y:S02]  /*13b0*/  SHF.R.S32.HI R3, RZ, 0x1f, R17 ;  /* 0x0000001fff037819 */ /* 0x000fe40000011411 */
[----:B------:R-:W-:Y:S01]  /*13c0*/  LOP3.LUT R12, R4, R2, RZ, 0x3c, !PT ;  /* 0x00000002040c7212 */ /* 0x000fe200078e3cff */
[----:B------:R-:W-:Y:S01]  /*13d0*/  IMAD.SHL.U32 R2, R9, 0x8, RZ ;  /* 0x0000000809027824 */ /* 0x000fe200078e00ff */
[----:B------:R-:W-:-:S02]  /*13e0*/  LOP3.LUT R0, R0, 0xffffff8, RZ, 0xc0, !PT ;  /* 0x0ffffff800007812 */ /* 0x000fc400078ec0ff */
[----:B------:R-:W-:Y:S02]  /*13f0*/  LEA.HI R9, R3, R17, RZ, 0x2 ;  /* 0x0000001103097211 */ /* 0x000fe400078f10ff */
[----:B------:R-:W-:Y:S02]  /*1400*/  LOP3.LUT R3, R6, 0x1, RZ, 0xc0, !PT ;  /* 0x0000000106037812 */ /* 0x000fe400078ec0ff */
[----:B------:R-:W-:Y:S01]  /*1410*/  LOP3.LUT R218, R8, 0x7ffffe00, R2, 0xf8, !PT ;  /* 0x7ffffe0008da7812 */ /* 0x000fe200078ef802 */
[----:B------:R-:W-:Y:S01]  /*1420*/  IMAD.IADD R2, R212, 0x1, -R0 ;  /* 0x00000001d4027824 */ /* 0x000fe200078e0a00 */
[----:B------:R-:W-:Y:S02]  /*1430*/  SHF.R.S32.HI R0, RZ, 0x2, R9 ;  /* 0x00000002ff007819 */ /* 0x000fe40000011409 */
[----:B------:R-:W-:Y:S01]  /*1440*/  ISETP.NE.U32.AND P0, PT, R3, 0x1, PT ;  /* 0x000000010300780c */ /* 0x000fe20003f05070 */
[----:B------:R-:W-:Y:S01]  /*1450*/  IMAD.SHL.U32 R3, R5, 0x40, RZ ;  /* 0x0000004005037824 */ /* 0x000fe200078e00ff */
[----:B------:R-:W-:Y:S01]  /*1460*/  LOP3.LUT R4, R15, 0xfffffffc, RZ, 0xc0, !PT ;  /* 0xfffffffc0f047812 */ /* 0x000fe200078ec0ff */
[----:B------:R-:W-:Y:S01]  /*1470*/  IMAD R16, R2, 0x10, R0 ;  /* 0x0000001002107824 */ /* 0x000fe200078e0200 */
[----:B------:R-:W-:Y:S01]  /*1480*/  LOP3.LUT P3, RZ, R5, 0x4, RZ, 0xc0, !PT ;  /* 0x0000000405ff7812 */ /* 0x000fe2000786c0ff */
[----:B------:R-:W-:Y:S01]  /*1490*/  IMAD.SHL.U32 R2, R13, 0x8, RZ ;  /* 0x000000080d027824 */ /* 0x000fe200078e00ff */
[----:B------:R-:W-:Y:S01]  /*14a0*/  LOP3.LUT R0, R3, 0x1c0, RZ, 0xc0, !PT ;  /* 0x000001c003007812 */ /* 0x000fe200078ec0ff */
[----:B------:R-:W-:Y:S01]  /*14b0*/  IMAD.IADD R3, R19, 0x1, -R4 ;  /* 0x0000000113037824 */ /* 0x000fe200078e0a04 */
[C---:B------:R-:W-:Y:S01]  /*14c0*/  R2P PR, R6.reuse, 0x6 ;  /* 0x0000000606007804 */ /* 0x040fe20000000000 */
[----:B------:R-:W-:Y:S01]  /*14d0*/  IMAD.SHL.U32 R4, R6, 0x40, RZ ;  /* 0x0000004006047824 */ /* 0x000fe200078e00ff */
[----:B------:R-:W-:Y:S01]  /*14e0*/  LOP3.LUT R5, R0, 0x8, R2, 0xf8, !PT ;  /* 0x0000000800057812 */ /* 0x000fe200078ef802 */
[----:B------:R-:W-:Y:S01]  /*14f0*/  IMAD.SHL.U32 R6, R10, 0x40, RZ ;  /* 0x000000400a067824 */ /* 0x000fe200078e00ff */
[----:B------:R-:W-:Y:S01]  /*1500*/  SHF.R.U32.HI R2, RZ, 0x3, R0 ;  /* 0x00000003ff027819 */ /* 0x000fe20000011600 */
[----:B------:R-:W-:Y:S01]  /*1510*/  STL [R1+0x68], R16 ;  /* 0x0000681001007387 */ /* 0x000fe20000100800 */
[----:B------:R-:W-:Y:S01]  /*1520*/  LEA.HI R0, R3, R3, RZ, 0x1 ;  /* 0x0000000303007211 */ /* 0x000fe200078f08ff */
[----:B------:R-:W-:Y:S01]  /*1530*/  IMAD.SHL.U32 R218, R218, 0x2, RZ ;  /* 0x00000002dada7824 */ /* 0x000fe200078e00ff */
[----:B------:R-:W-:Y:S01]  /*1540*/  LOP3.LUT R8, R5, R2, RZ, 0x3c, !PT ;  /* 0x0000000205087212 */ /* 0x000fe200078e3cff */
[----:B------:R-:W-:Y:S01]  /*1550*/  IMAD.MOV.U32 R5, RZ, RZ, 0x10 ;  /* 0x00000010ff057424 */ /* 0x000fe200078e00ff */
[----:B------:R-:W-:-:S02]  /*1560*/  LOP3.LUT R0, R0, 0x1ffffffe, RZ, 0xc0, !PT ;  /* 0x1ffffffe00007812 */ /* 0x000fc400078ec0ff */
[----:B------:R-:W-:Y:S01]  /*1570*/  LOP3.LUT R2, R4, 0x1c0, RZ, 0xc0, !PT ;  /* 0x000001c004027812 */ /* 0x000fe200078ec0ff */
[----:B------:R-:W-:Y:S01]  /*1580*/  IMAD R4, R212, 0x200, R3 ;  /* 0x00000200d4047824 */ /* 0x000fe200078e0203 */
[----:B------:R-:W-:Y:S01]  /*1590*/  SEL R5, R5, 0xfffffff0, !P4 ;  /* 0xfffffff005057807 */ /* 0x000fe20006000000 */
[----:B------:R-:W-:Y:S01]  /*15a0*/  IMAD.IADD R11, R3, 0x1, -R0 ;  /* 0x00000001030b7824 */ /* 0x000fe200078e0a00 */
[----:B------:R-:W-:Y:S01]  /*15b0*/  SEL R3, R14, 0xffffffe0, !P3 ;  /* 0xffffffe00e037807 */ /* 0x000fe20005800000 */
[----:B------:R-:W-:Y:S01]  /*15c0*/  IMAD R0, R13, 0x200, R12 ;  /* 0x000002000d007824 */ /* 0x000fe200078e020c */
[----:B------:R-:W-:Y:S02]  /*15d0*/  LEA.HI R2, R2, R2, RZ, 0x1d ;  /* 0x0000000202027211 */ /* 0x000fe400078fe8ff */
[----:B------:R-:W-:Y:S01]  /*15e0*/  LOP3.LUT P6, RZ, R7, 0x2, RZ, 0xc0, !PT ;  /* 0x0000000207ff7812 */ /* 0x000fe200078cc0ff */
[----:B------:R-:W-:Y:S01]  /*15f0*/  IMAD.IADD R5, R5, 0x1, R3 ;  /* 0x0000000105057824 */ /* 0x000fe200078e0203 */
[----:B------:R-:W-:Y:S01]  /*1600*/  LOP3.LUT R3, R9, 0x7ffffffc, RZ, 0xc0, !PT ;  /* 0x7ffffffc09037812 */ /* 0x000fe200078ec0ff */
[----:B------:R-:W-:Y:S01]  /*1610*/  IMAD.U32 R10, R4, 0x2, R2 ;  /* 0x00000002040a7824 */ /* 0x000fe200078e0002 */
[----:B------:R-:W-:Y:S01]  /*1620*/  LOP3.LUT R4, R8, 0x7ffffe00, R6, 0xf8, !PT ;  /* 0x7ffffe0008047812 */ /* 0x000fe200078ef806 */
[----:B------:R-:W-:Y:S01]  /*1630*/  IMAD R6, R7, 0x20, R18 ;  /* 0x0000002007067824 */ /* 0x000fe200078e0212 */
[----:B------:R-:W-:Y:S01]  /*1640*/  LEA R193, R0, 0x8100, 0x1 ;  /* 0x0000810000c17811 */ /* 0x000fe200078e08ff */
[----:B------:R-:W-:Y:S01]  /*1650*/  IMAD.IADD R3, R17, 0x1, -R3 ;  /* 0x0000000111037824 */ /* 0x000fe200078e0a03 */
[----:B------:R-:W-:Y:S01]  /*1660*/  LOP3.LUT P5, RZ, R7, 0x4, RZ, 0xc0, !PT ;  /* 0x0000000407ff7812 */ /* 0x000fe200078ac0ff */
[----:B------:R-:W-:Y:S01]  /*1670*/  IMAD.MOV.U32 R8, RZ, RZ, 0x40 ;  /* 0x00000040ff087424 */ /* 0x000fe200078e00ff */
[----:B------:R-:W-:Y:S01]  /*1680*/  SEL R7, R14, 0xffffffe0, !P1 ;  /* 0xffffffe00e077807 */ /* 0x000fe20004800000 */
[----:B------:R-:W-:Y:S01]  /*1690*/  IMAD.SHL.U32 R9, R3, 0x2, RZ ;  /* 0x0000000203097824 */ /* 0x000fe200078e00ff */
[----:B------:R-:W-:Y:S01]  /*16a0*/  LEA R10, R10, 0x80, 0x1 ;  /* 0x000000800a0a7811 */ /* 0x000fe200078e08ff */
[----:B------:R-:W-:Y:S01]  /*16b0*/  IMAD R0, R11, 0x8, R16 ;  /* 0x000000080b007824 */ /* 0x000fe200078e0210 */
[----:B------:R1:W-:Y:S01]  /*16c0*/  STL [R1+0x60], R6 ;  /* 0x0000600601007387 */ /* 0x0003e20000100800 */
[----:B------:R-:W-:-:S02]  /*16d0*/  IADD3 R199, R193, 0x20, RZ ;  /* 0x00000020c1c77810 */ /* 0x000fc40007ffe0ff */
[----:B------:R-:W-:Y:S01]  /*16e0*/  SEL R2, R8, 0xffffffc0, !P5 ;  /* 0xffffffc008027807 */ /* 0x000fe20006800000 */
[----:B------:R2:W-:Y:S01]  /*16f0*/  STL [R1+0x14], R9 ;  /* 0x0000140901007387 */ /* 0x0005e20000100800 */
[C---:B------:R-:W-:Y:S01]  /*1700*/  @P6 IADD3 R199, R193.reuse, -0x20, RZ ;  /* 0xffffffe0c1c76810 */ /* 0x040fe20007ffe0ff */
[----:B------:R-:W-:Y:S01]  /*1710*/  IMAD.IADD R12, R10, 0x1, R7 ;  /* 0x000000010a0c7824 */ /* 0x000fe200078e0207 */
[----:B------:R-:W-:Y:S01]  /*1720*/  LEA R192, R4, 0x100, 0x1 ;  /* 0x0000010004c07811 */ /* 0x000fe200078e08ff */
[----:B------:R3:W-:Y:S01]  /*1730*/  STL [R1+0x24], R0 ;  /* 0x0000240001007387 */ /* 0x0007e20000100800 */
[----:B------:R-:W-:Y:S01]  /*1740*/  IMAD.IADD R197, R193, 0x1, R2 ;  /* 0x00000001c1c57824 */ /* 0x000fe200078e0202 */
[----:B------:R-:W-:Y:S01]  /*1750*/  SEL R3, R14, 0xffffffe0, !P4 ;  /* 0xffffffe00e037807 */ /* 0x000fe20006000000 */
[----:B------:R-:W-:Y:S01]  /*1760*/  IMAD.IADD R194, R2, 0x1, R199 ;  /* 0x0000000102c27824 */ /* 0x000fe200078e02c7 */
[----:B------:R-:W-:Y:S01]  /*1770*/  STL [R1+0x40], R10 ;  /* 0x0000400a01007387 */ /* 0x000fe20000100800 */
[--C-:B------:R-:W-:Y:S01]  /*1780*/  IMAD R212, R212, 0x800, R192.reuse ;  /* 0x00000800d4d47824 */ /* 0x100fe200078e02c0 */
[----:B------:R-:W-:Y:S01]  /*1790*/  IADD3 R210, R199, 0x800, RZ ;  /* 0x00000800c7d27810 */ /* 0x000fe20007ffe0ff */
[----:B------:R-:W-:Y:S01]  /*17a0*/  IMAD R211, R5, 0x2, R192 ;  /* 0x0000000205d37824 */ /* 0x000fe200078e02c0 */
[----:B------:R-:W-:Y:S01]  /*17b0*/  IADD3 R209, R199, 0x1000, RZ ;  /* 0x00001000c7d17810 */ /* 0x000fe20007ffe0ff */
[----:B------:R-:W-:Y:S01]  /*17c0*/  IMAD.IADD R213, R3, 0x1, R212 ;  /* 0x0000000103d57824 */ /* 0x000fe200078e02d4 */
[C---:B------:R-:W-:Y:S01]  /*17d0*/  IADD3 R208, R199.reuse, 0x1800, RZ ;  /* 0x00001800c7d07810 */ /* 0x040fe20007ffe0ff */
[----:B------:R-:W-:Y:S01]  /*17e0*/  IMAD.IADD R196, R192, 0x1, R3 ;  /* 0x00000001c0c47824 */ /* 0x000fe200078e0203 */
[----:B------:R-:W-:-:S02]  /*17f0*/  IADD3 R207, R199, 0x2000, RZ ;  /* 0x00002000c7cf7810 */ /* 0x000fc40007ffe0ff */
[C---:B------:R-:W-:Y:S02]  /*1800*/  IADD3 R206, R199.reuse, 0x2800, RZ ;  /* 0x00002800c7ce7810 */ /* 0x040fe40007ffe0ff */
[C---:B------:R-:W-:Y:S02]  /*1810*/  IADD3 R205, R199.reuse, 0x3000, RZ ;  /* 0x00003000c7cd7810 */ /* 0x040fe40007ffe0ff */
[----:B-1----:R-:W-:Y:S02]  /*1820*/  SEL R6, R8, 0xffffffc0, !P2 ;  /* 0xffffffc008067807 */ /* 0x002fe40005000000 */
[----:B------:R-:W-:Y:S02]  /*1830*/  IADD3 R204, R199, 0x3800, RZ ;  /* 0x00003800c7cc7810 */ /* 0x000fe40007ffe0ff */
[----:B--2---:R-:W-:Y:S01]  /*1840*/  IADD3 R9, R10, -0x10, RZ ;  /* 0xfffffff00a097810 */ /* 0x004fe20007ffe0ff */
[----:B------:R-:W-:Y:S01]  /*1850*/  IMAD.IADD R2, R12, 0x1, R6 ;  /* 0x000000010c027824 */ /* 0x000fe200078e0206 */
[----:B------:R-:W-:-:S02]  /*1860*/  @P0 IADD3 R9, R10, 0x10, RZ ;  /* 0x000000100a090810 */ /* 0x000fc40007ffe0ff */
[----:B---3--:R-:W-:Y:S01]  /*1870*/  SEL R0, R8, 0xffffffc0, !P3 ;  /* 0xffffffc008007807 */ /* 0x008fe20005800000 */
[----:B------:R-:W-:Y:S01]  /*1880*/  IMAD.IADD R8, R10, 0x1, R6 ;  /* 0x000000010a087824 */ /* 0x000fe200078e0206 */
[C---:B------:R-:W-:Y:S01]  /*1890*/  IADD3 R203, R199.reuse, 0x4000, RZ ;  /* 0x00004000c7cb7810 */ /* 0x040fe20007ffe0ff */
[----:B------:R-:W-:Y:S01]  /*18a0*/  IMAD.IADD R4, R6, 0x1, R9 ;  /* 0x0000000106047824 */ /* 0x000fe200078e0209 */
[C---:B------:R-:W-:Y:S01]  /*18b0*/  IADD3 R202, R199.reuse, 0x4800, RZ ;  /* 0x00004800c7ca7810 */ /* 0x040fe20007ffe0ff */
[----:B------:R-:W-:Y:S01]  /*18c0*/  IMAD.IADD R195, R192, 0x1, R0 ;  /* 0x00000001c0c37824 */ /* 0x000fe200078e0200 */
[----:B------:R-:W-:Y:S01]  /*18d0*/  STL [R1+0x5c], R8 ;  /* 0x00005c0801007387 */ /* 0x000fe20000100800 */
[C---:B------:R-:W-:Y:S01]  /*18e0*/  IADD3 R201, R199.reuse, 0x5000, RZ ;  /* 0x00005000c7c97810 */ /* 0x040fe20007ffe0ff */
[C---:B------:R-:W-:Y:S01]  /*18f0*/  IMAD.IADD R215, R0.reuse, 0x1, R212 ;  /* 0x0000000100d77824 */ /* 0x040fe200078e02d4 */
[----:B------:R-:W-:Y:S01]  /*1900*/  IADD3 R200, R199, 0x5800, RZ ;  /* 0x00005800c7c87810 */ /* 0x000fe20007ffe0ff */
[----:B------:R-:W-:Y:S01]  /*1910*/  STL [R1+0x4c], R12 ;  /* 0x00004c0c01007387 */ /* 0x000fe20000100800 */
[C---:B------:R-:W-:Y:S01]  /*1920*/  IADD3 R198, R0.reuse, R192, R3 ;  /* 0x000000c000c67210 */ /* 0x040fe20007ffe003 */
[----:B------:R-:W-:-:S02]  /*1930*/  IMAD.IADD R214, R0, 0x1, R213 ;  /* 0x0000000100d67824 */ /* 0x000fc400078e02d5 */
[----:B------:R1:W-:Y:S04]  /*1940*/  STL [R1+0x58], R2 ;  /* 0x0000580201007387 */ /* 0x0003e80000100800 */
[----:B------:R-:W-:Y:S04]  /*1950*/  STL [R1+0x44], R9 ;  /* 0x0000440901007387 */ /* 0x000fe80000100800 */
[----:B------:R-:W-:Y:S01]  /*1960*/  STL [R1+0x54], R4 ;  /* 0x0000540401007387 */ /* 0x000fe20000100800 */
[----:B-1----:R-:W-:-:S05]  /*1970*/  IMAD.IADD R2, R7, 0x1, R9 ;  /* 0x0000000107027824 */ /* 0x002fca00078e0209 */
[----:B------:R1:W-:Y:S02]  /*1980*/  STL [R1+0x48], R2 ;  /* 0x0000480201007387 */ /* 0x0003e40000100800 */
[----:B-1----:R-:W-:-:S05]  /*1990*/  IMAD.IADD R2, R2, 0x1, R6 ;  /* 0x0000000102027824 */ /* 0x002fca00078e0206 */
[----:B------:R1:W-:Y:S02]  /*19a0*/  STL [R1+0x50], R2 ;  /* 0x0000500201007387 */ /* 0x0003e40000100800 */
.L_x_649:
[----:B------:R-:W2:Y:S01]  /*19b0*/  LDL R15, [R1+0x3c] ;  /* 0x00003c00010f7983 */ /* 0x000ea20000100800 */
[----:B------:R-:W-:-:S03]  /*19c0*/  ISETP.NE.U32.AND P0, PT, RZ, c[0x0][0x360], PT ;  /* 0x0000d800ff007a0c */ /* 0x000fc60003f05070 */
[----:B------:R-:W3:Y:S01]  /*19d0*/  LDL R16, [R1+0x38] ;  /* 0x0000380001107983 */ /* 0x000ee20000100800 */
[----:B------:R-:W-:Y:S01]  /*19e0*/  ISETP.NE.AND.EX P0, PT, RZ, c[0x0][0x364], PT, P0 ;  /* 0x0000d900ff007a0c */ /* 0x000fe20003f05300 */
[----:B------:R-:W-:Y:S01]  /*19f0*/  IMAD.MOV.U32 R14, RZ, RZ, 0x4 ;  /* 0x00000004ff0e7424 */ /* 0x000fe200078e00ff */
[----:B------:R-:W-:Y:S02]  /*1a00*/  ISETP.NE.U32.AND P1, PT, RZ, c[0x0][0x370], PT ;  /* 0x0000dc00ff007a0c */ /* 0x000fe40003f25070 */
[----:B------:R-:W-:Y:S02]  /*1a10*/  ISETP.NE.U32.AND P5, PT, RZ, c[0x0][0x348], PT ;  /* 0x0000d200ff007a0c */ /* 0x000fe40003fa5070 */
[----:B------:R-:W-:Y:S02]  /*1a20*/  ISETP.NE.AND.EX P1, PT, RZ, c[0x0][0x374], PT, P1 ;  /* 0x0000dd00ff007a0c */ /* 0x000fe40003f25310 */
[----:B------:R-:W-:Y:S02]  /*1a30*/  ISETP.NE.U32.AND P4, PT, RZ, c[0x0][0x350], PT ;  /* 0x0000d400ff007a0c */ /* 0x000fe40003f85070 */
[----:B------:R-:W-:-:S02]  /*1a40*/  ISETP.NE.AND.EX P5, PT, RZ, c[0x0][0x34c], PT, P5 ;  /* 0x0000d300ff007a0c */ /* 0x000fc40003fa5350 */
[----:B------:R-:W-:Y:S01]  /*1a50*/  ISETP.NE.AND.EX P4, PT, RZ, c[0x0][0x354], PT, P4 ;  /* 0x0000d500ff007a0c */ /* 0x000fe20003f85340 */
[----:B------:R-:W-:Y:S01]  /*1a60*/  CS2R R4, SRZ ;  /* 0x0000000000047805 */ /* 0x000fe2000001ff00 */
[----:B------:R-:W-:Y:S02]  /*1a70*/  IMAD.MOV.U32 R12, RZ, RZ, RZ ;  /* 0x000000ffff0c7224 */ /* 0x000fe400078e00ff */
[----:B--2---:R-:W-:-:S05]  /*1a80*/  @P0 IMAD.WIDE R8, R15, R14, c[0x0][0x360] ;  /* 0x0000d8000f080625 */ /* 0x004fca00078e020e */
[----:B------:R-:W2:Y:S01]  /*1a90*/  @P0 LDG.E R0, [R8.64] ;  /* 0x0000000808000981 */ /* 0x000ea2000c1e1900 */
[----:B------:R-:W-:-:S04]  /*1aa0*/  @P1 IMAD.WIDE R10, R15, R14, c[0x0][0x370] ;  /* 0x0000dc000f0a1625 */ /* 0x000fc800078e020e */
[CC--:B------:R-:W-:Y:S01]  /*1ab0*/  IMAD.WIDE R6, R15.reuse, R14.reuse, c[0x0][0x348] ;  /* 0x0000d2000f067625 */ /* 0x0c0fe200078e020e */
[----:B------:R4:W5:Y:S03]  /*1ac0*/  @P1 LDG.E R4, [R10.64] ;  /* 0x000000080a041981 */ /* 0x000966000c1e1900 */
[----:B-1----:R-:W-:Y:S01]  /*1ad0*/  IMAD.WIDE R2, R15, R14, c[0x0][0x350] ;  /* 0x0000d4000f027625 */ /* 0x002fe200078e020e */
[----:B------:R4:W5:Y:S04]  /*1ae0*/  @P5 LDG.E R12, [R6.64] ;  /* 0x00000008060c5981 */ /* 0x000968000c1e1900 */
[----:B------:R4:W5:Y:S01]  /*1af0*/  @P4 LDG.E R5, [R2.64] ;  /* 0x0000000802054981 */ /* 0x000962000c1e1900 */
[----:B---3--:R-:W-:-:S05]  /*1b00*/  LOP3.LUT R17, R16, 0xffff, RZ, 0xc0, !PT ;  /* 0x0000ffff10117812 */ /* 0x008fca00078ec0ff */
[----:B------:R4:W-:Y:S01]  /*1b10*/  STL [R1+0x28], R17 ;  /* 0x0000281101007387 */ /* 0x0009e20000100800 */
[----:B------:R-:W-:Y:S03]  /*1b20*/  YIELD ;  /* 0x0000000000007946 */ /* 0x000fe60003800000 */
[----:B--2---:R4:W-:Y:S01]  /*1b30*/  @P0 STL [R1+0x10], R0 ;  /* 0x0000100001000387 */ /* 0x0049e20000100800 */
[----:B------:R-:W-:Y:S05]  /*1b40*/  @P0 BRA `(.L_x_533) ;  /* 0x0000007000000947 */ /* 0x000fea0003800000 */
[----:B----4-:R-:W-:-:S05]  /*1b50*/  MOV R0, c[0x0][0x168] ;  /* 0x00005a0000007a02 */ /* 0x010fca0000000f00 */
[----:B------:R1:W-:Y:S01]  /*1b60*/  STL [R1+0x10], R0 ;  /* 0x0000100001007387 */ /* 0x0003e20000100800 */
[----:B------:R-:W-:Y:S05]  /*1b70*/  @!P5 BRA `(.L_x_533) ;  /* 0x000000400000d947 */ /* 0x000fea0003800000 */
[----:B------:R-:W2:Y:S04]  /*1b80*/  LDG.E R8, [R6.64] ;  /* 0x0000000806087981 */ /* 0x000ea8000c1e1900 */
[----:B-1----:R-:W2:Y:S02]  /*1b90*/  LDG.E R0, [R6.64+0x4] ;  /* 0x0000040806007981 */ /* 0x002ea4000c1e1900 */
[----:B--2---:R-:W-:-:S05]  /*1ba0*/  IADD3 R0, -R8, R0, RZ ;  /* 0x0000000008007210 */ /* 0x004fca0007ffe1ff */
[----:B------:R1:W-:Y:S02]  /*1bb0*/  STL [R1+0x10], R0 ;  /* 0x0000100001007387 */ /* 0x0003e40000100800 */
.L_x_533:
[----:B------:R-:W-:-:S04]  /*1bc0*/  ISETP.NE.U32.AND P0, PT, RZ, c[0x0][0x368], PT ;  /* 0x0000da00ff007a0c */ /* 0x000fc80003f05070 */
[----:B------:R-:W-:-:S13]  /*1bd0*/  ISETP.NE.AND.EX P0, PT, RZ, c[0x0][0x36c], PT, P0 ;  /* 0x0000db00ff007a0c */ /* 0x000fda0003f05300 */
[----:B------:R-:W-:Y:S05]  /*1be0*/  @!P0 BRA `(.L_x_534) ;  /* 0x0000003000008947 */ /* 0x000fea0003800000 */
[----:B----4-:R-:W-:-:S05]  /*1bf0*/  IMAD.WIDE R2, R15, R14, c[0x0][0x368] ;  /* 0x0000da000f027625 */ /* 0x010fca00078e020e */
[----:B-1----:R1:W5:Y:S01]  /*1c00*/  LDG.E R0, [R2.64] ;  /* 0x0000000802007981 */ /* 0x002362000c1e1900 */
[----:B------:R-:W-:Y:S05]  /*1c10*/  BRA `(.L_x_535) ;  /* 0x0000005000007947 */ /* 0x000fea0003800000 */
.L_x_534:
[----:B-1--4-:R-:W-:Y:S01]  /*1c20*/  MOV R0, c[0x0][0x1d0] ;  /* 0x0000740000007a02 */ /* 0x012fe20000000f00 */
[----:B------:R-:W-:Y:S05]  /*1c30*/  @!P4 BRA `(.L_x_535) ;  /* 0x000000300000c947 */ /* 0x000fea0003800000 */
[----:B------:R-:W2:Y:S04]  /*1c40*/  LDG.E R6, [R2.64] ;  /* 0x0000000802067981 */ /* 0x000ea8000c1e1900 */
[----:B------:R-:W2:Y:S02]  /*1c50*/  LDG.E R0, [R2.64+0x4] ;  /* 0x0000040802007981 */ /* 0x000ea4000c1e1900 */
[----:B--2---:R-:W-:Y:S02]  /*1c60*/  IADD3 R0, -R6, R0, RZ ;  /* 0x0000000006007210 */ /* 0x004fe40007ffe1ff */
.L_x_535:
[----:B-1----:R-:W2:Y:S04]  /*1c70*/  LDL R2, [R1+0x10] ;  /* 0x0000100001027983 */ /* 0x002ea80000100800 */
[----:B------:R-:W3:Y:S01]  /*1c80*/  LDL.LU R3, [R1+0x34] ;  /* 0x0000340001037983 */ /* 0x000ee20000300800 */
[----:B-----5:R-:W-:Y:S01]  /*1c90*/  IMAD.IADD R132, R0, 0x1, -R4 ;  /* 0x0000000100847824 */ /* 0x020fe200078e0a04 */
[----:B------:R-:W-:-:S02]  /*1ca0*/  MOV R243, c[0x0][0x32c] ;  /* 0x0000cb0000f37a02 */ /* 0x000fc40000000f00 */
[----:B------:R-:W-:Y:S02]  /*1cb0*/  IADD3 R13, R5, R4, RZ ;  /* 0x00000004050d7210 */ /* 0x000fe40007ffe0ff */
[----:B------:R-:W-:Y:S01]  /*1cc0*/  ISETP.GE.AND P1, PT, R243, 0x1, PT ;  /* 0x00000001f300780c */ /* 0x000fe20003f26270 */
[----:B--2---:R-:W-:Y:S02]  /*1cd0*/  IMAD.MOV.U32 R123, RZ, RZ, R2 ;  /* 0x000000ffff7b7224 */ /* 0x004fe400078e0002 */
[----:B------:R-:W-:Y:S01]  /*1ce0*/  IMAD.MOV.U32 R2, RZ, RZ, c[0x0][0x2c4] ;  /* 0x0000b100ff027624 */ /* 0x000fe200078e00ff */
[----:B---3--:R-:W-:-:S04]  /*1cf0*/  SHF.L.U32 R244, R3, 0x7, RZ ;  /* 0x0000000703f47819 */ /* 0x008fc800000006ff */
[----:B------:R-:W-:Y:S01]  /*1d00*/  ISETP.NE.AND P2, PT, R2, 0x1, PT ;  /* 0x000000010200780c */ /* 0x000fe20003f45270 */
[----:B------:R1:W-:Y:S01]  /*1d10*/  STL [R1+0x20], R244 ;  /* 0x000020f401007387 */ /* 0x0003e20000100800 */
[----:B------:R-:W-:-:S03]  /*1d20*/  IADD3 R2, R244, 0x7f, RZ ;  /* 0x0000007ff4027810 */ /* 0x000fc60007ffe0ff */
[----:B------:R1:W-:Y:S02]  /*1d30*/  STL [R1+0x18], R132 ;  /* 0x0000188401007387 */ /* 0x0003e40000100800 */
[----:B------:R-:W-:-:S06]  /*1d40*/  IMAD.MOV.U32 R0, RZ, RZ, R2 ;  /* 0x000000ffff007224 */ /* 0x000fcc00078e0002 */
[----:B------:R-:W-:Y:S01]  /*1d50*/  @P2 IMAD.HI.U32 R3, R2, c[0x0][0x2c8], RZ ;  /* 0x0000b20002032a27 */ /* 0x000fe200078e00ff */
[----:B------:R-:W-:-:S04]  /*1d60*/  IADD3 R2, R132, 0x1, -R123 ;  /* 0x0000000184027810 */ /* 0x000fc80007ffe87b */
[----:B------:R-:W-:-:S05]  /*1d70*/  @P2 SHF.R.U32.HI R0, RZ, c[0x0][0x2cc], R3 ;  /* 0x0000b300ff002a19 */ /* 0x000fca0000011603 */
[----:B------:R-:W-:-:S05]  /*1d80*/  IMAD.IADD R0, R2, 0x1, R0 ;  /* 0x0000000102007824 */ /* 0x000fca00078e0200 */
[----:B------:R-:W-:Y:S01]  /*1d90*/  IADD3 R3, R0, c[0x0][0x328], RZ ;  /* 0x0000ca0000037a10 */ /* 0x000fe20007ffe0ff */
[----:B------:R-:W-:Y:S05]  /*1da0*/  @!P1 BRA `(.L_x_536) ;  /* 0x0000010000009947 */ /* 0x000fea0003800000 */
[C---:B------:R-:W-:Y:S01]  /*1db0*/  ISETP.GT.AND P0, PT, R0.reuse, RZ, PT ;  /* 0x000000ff0000720c */ /* 0x040fe20003f04270 */
[----:B------:R-:W-:Y:S01]  /*1dc0*/  BSSY B0, `(.L_x_537) ;  /* 0x000000c000007945 */ /* 0x000fe20003800000 */
[----:B------:R-:W-:-:S11]  /*1dd0*/  IADD3 R2, R0, -0x1, RZ ;  /* 0xffffffff00027810 */ /* 0x000fd60007ffe0ff */
[----:B------:R-:W-:Y:S05]  /*1de0*/  @P0 BRA `(.L_x_538) ;  /* 0x0000006000000947 */ /* 0x000fea0003800000 */
[----:B------:R-:W-:Y:S01]  /*1df0*/  ISETP.NE.AND P0, PT, R243, 0x1, PT ;  /* 0x00000001f300780c */ /* 0x000fe20003f05270 */
[----:B------:R-:W-:-:S12]  /*1e00*/  IMAD.MOV R0, RZ, RZ, -R0 ;  /* 0x000000ffff007224 */ /* 0x000fd800078e0a00 */
[----:B------:R-:W-:-:S05]  /*1e10*/  @P0 IMAD.HI.U32 R2, R0, c[0x0][0x330], RZ ;  /* 0x0000cc0000020a27 */ /* 0x000fca00078e00ff */
[----:B------:R-:W-:-:S04]  /*1e20*/  @P0 SHF.R.U32.HI R0, RZ, c[0x0][0x334], R2 ;  /* 0x0000cd00ff000a19 */ /* 0x000fc80000011602 */
[----:B------:R-:W-:Y:S01]  /*1e30*/  LOP3.LUT R2, RZ, R0, RZ, 0x33, !PT ;  /* 0x00000000ff027212 */ /* 0x000fe200078e33ff */
[----:B------:R-:W-:Y:S05]  /*1e40*/  BRA `(.L_x_539) ;  /* 0x0000003000007947 */ /* 0x000fea0003800000 */
.L_x_538:
[----:B------:R-:W-:-:S13]  /*1e50*/  ISETP.NE.AND P0, PT, R243, 0x1, PT ;  /* 0x00000001f300780c */ /* 0x000fda0003f05270 */
[----:B------:R-:W-:-:S05]  /*1e60*/  @P0 IMAD.HI.U32 R0, R2, c[0x0][0x330], RZ ;  /* 0x0000cc0002000a27 */ /* 0x000fca00078e00ff */
[----:B------:R-:W-:Y:S02]  /*1e70*/  @P0 SHF.R.U32.HI R2, RZ, c[0x0][0x334], R0 ;  /* 0x0000cd00ff020a19 */ /* 0x000fe40000011600 */
.L_x_539:
[----:B------:R-:W-:Y:S05]  /*1e80*/  BSYNC B0 ;  /* 0x0000000000007941 */ /* 0x000fea0003800000 */
.L_x_537:
[----:B------:R-:W-:-:S05]  /*1e90*/  IMAD R2, R2, R243, c[0x0][0x32c] ;  /* 0x0000cb0002027624 */ /* 0x000fca00078e02f3 */
[----:B------:R-:W-:-:S04]  /*1ea0*/  IMNMX R3, R3, R2, PT ;  /* 0x0000000203037217 */ /* 0x000fc80003800200 */
.L_x_536:
[----:B------:R-:W-:Y:S01]  /*1eb0*/  IADD3 R3, R3, 0x5f, RZ ;  /* 0x0000005f03037810 */ /* 0x000fe20007ffe0ff */
[----:B------:R-:W-:Y:S01]  /*1ec0*/  @P2 IMAD.HI.U32 R4, R244, c[0x0][0x2c8], RZ ;  /* 0x0000b200f4042a27 */ /* 0x000fe200078e00ff */
[----:B------:R-:W-:-:S03]  /*1ed0*/  IADD3 R2, R132, 0x5f, RZ ;  /* 0x0000005f84027810 */ /* 0x000fc60007ffe0ff */
[----:B------:R-:W-:-:S04]  /*1ee0*/  IMAD.HI R5, R3, 0x2aaaaaab, RZ ;  /* 0x2aaaaaab03057827 */ /* 0x000fc800078e02ff */
[----:B------:R-:W-:Y:S01]  /*1ef0*/  IMAD.HI R2, R2, 0x2aaaaaab, RZ ;  /* 0x2aaaaaab02027827 */ /* 0x000fe200078e02ff */
[----:B------:R-:W-:-:S03]  /*1f00*/  SHF.R.U32.HI R7, RZ, 0x1f, R5 ;  /* 0x0000001fff077819 */ /* 0x000fc60000011605 */
[----:B------:R-:W-:Y:S01]  /*1f10*/  IMAD.MOV.U32 R0, RZ, RZ, R244 ;  /* 0x000000ffff007224 */ /* 0x000fe200078e00f4 */
[----:B------:R-:W-:Y:S01]  /*1f20*/  @P2 SHF.R.U32.HI R0, RZ, c[0x0][0x2cc], R4 ;  /* 0x0000b300ff002a19 */ /* 0x000fe20000011604 */
[----:B------:R-:W-:Y:S01]  /*1f30*/  IMAD.IADD R242, R132, 0x1, -R123 ;  /* 0x0000000184f27824 */ /* 0x000fe200078e0a7b */
[----:B------:R-:W-:Y:S02]  /*1f40*/  SHF.R.U32.HI R3, RZ, 0x1f, R2 ;  /* 0x0000001fff037819 */ /* 0x000fe40000011602 */
[----:B------:R-:W-:Y:S01]  /*1f50*/  LEA.HI.SX32 R7, R5, R7, 0x1c ;  /* 0x0000000705077211 */ /* 0x000fe200078fe2ff */
[----:B------:R-:W-:Y:S01]  /*1f60*/  IMAD.IADD R0, R242, 0x1, R0 ;  /* 0x00000001f2007824 */ /* 0x000fe200078e0200 */
[----:B------:R-:W-:-:S04]  /*1f70*/  LEA.HI.SX32 R3, R2, R3, 0x1c ;  /* 0x0000000302037211 */ /* 0x000fc800078fe2ff */
[----:B------:R-:W-:Y:S02]  /*1f80*/  IADD3 R2, R0, -c[0x0][0x324], RZ ;  /* 0x8000c90000027a10 */ /* 0x000fe40007ffe0ff */
[----:B------:R-:W-:Y:S01]  /*1f90*/  IMNMX R7, R3, R7, PT ;  /* 0x0000000703077217 */ /* 0x000fe20003800200 */
[----:B------:R-:W-:Y:S05]  /*1fa0*/  @!P1 BRA `(.L_x_540) ;  /* 0x000000f000009947 */ /* 0x000fea0003800000 */
[----:B------:R-:W-:Y:S01]  /*1fb0*/  ISETP.GT.AND P0, PT, R0, -0x1, PT ;  /* 0xffffffff0000780c */ /* 0x000fe20003f04270 */
[----:B------:R-:W-:-:S12]  /*1fc0*/  BSSY B0, `(.L_x_541) ;  /* 0x000000b000007945 */ /* 0x000fd80003800000 */
[----:B------:R-:W-:Y:S05]  /*1fd0*/  @P0 BRA `(.L_x_542) ;  /* 0x0000006000000947 */ /* 0x000fea0003800000 */
[----:B------:R-:W-:Y:S02]  /*1fe0*/  ISETP.NE.AND P0, PT, R243, 0x1, PT ;  /* 0x00000001f300780c */ /* 0x000fe40003f05270 */
[----:B------:R-:W-:-:S11]  /*1ff0*/  LOP3.LUT R0, RZ, R0, RZ, 0x33, !PT ;  /* 0x00000000ff007212 */ /* 0x000fd600078e33ff */
[----:B------:R-:W-:-:S05]  /*2000*/  @P0 IMAD.HI.U32 R3, R0, c[0x0][0x330], RZ ;  /* 0x0000cc0000030a27 */ /* 0x000fca00078e00ff */
[----:B------:R-:W-:-:S04]  /*2010*/  @P0 SHF.R.U32.HI R0, RZ, c[0x0][0x334], R3 ;  /* 0x0000cd00ff000a19 */ /* 0x000fc80000011603 */
[----:B------:R-:W-:Y:S01]  /*2020*/  LOP3.LUT R0, RZ, R0, RZ, 0x33, !PT ;  /* 0x00000000ff007212 */ /* 0x000fe200078e33ff */
[----:B------:R-:W-:Y:S05]  /*2030*/  BRA `(.L_x_543) ;  /* 0x0000003000007947 */ /* 0x000fea0003800000 */
.L_x_542:
[----:B------:R-:W-:-:S13]  /*2040*/  ISETP.NE.AND P0, PT, R243, 0x1, PT ;  /* 0x00000001f300780c */ /* 0x000fda0003f05270 */
[----:B------:R-:W-:-:S05]  /*2050*/  @P0 IMAD.HI.U32 R3, R0, c[0x0][0x330], RZ ;  /* 0x0000cc0000030a27 */ /* 0x000fca00078e00ff */
[----:B------:R-:W-:Y:S02]  /*2060*/  @P0 SHF.R.U32.HI R0, RZ, c[0x0][0x334], R3 ;  /* 0x0000cd00ff000a19 */ /* 0x000fe40000011603 */
.L_x_543:
[----:B------:R-:W-:Y:S05]  /*2070*/  BSYNC B0 ;  /* 0x0000000000007941 */ /* 0x000fea0003800000 */
.L_x_541:
[----:B------:R-:W-:-:S05]  /*2080*/  IMAD R0, R0, c[0x0][0x32c], RZ ;  /* 0x0000cb0000007a24 */ /* 0x000fca00078e02ff */
[----:B------:R-:W-:-:S05]  /*2090*/  IMNMX R2, R2, R0, !PT ;  /* 0x0000000002027217 */ /* 0x000fca0007800200 */
.L_x_540:
[----:B------:R-:W-:Y:S01]  /*20a0*/  IMAD.HI R2, R2, 0x2aaaaaab, RZ ;  /* 0x2aaaaaab02027827 */ /* 0x000fe200078e02ff */
[----:B------:R-:W-:Y:S01]  /*20b0*/  LOP3.LUT R3, R16, 0xff000000, RZ, 0xc0, !PT ;  /* 0xff00000010037812 */ /* 0x000fe200078ec0ff */
[----:B------:R-:W-:Y:S03]  /*20c0*/  BSSY B0, `(.L_x_544) ;  /* 0x000002d000007945 */ /* 0x000fe60003800000 */
[----:B------:R-:W-:Y:S02]  /*20d0*/  SHF.R.U32.HI R0, RZ, 0x1f, R2 ;  /* 0x0000001fff007819 */ /* 0x000fe40000011602 */
[----:B------:R-:W-:Y:S02]  /*20e0*/  SHF.R.U32.HI R3, RZ, 0x8, R3 ;  /* 0x00000008ff037819 */ /* 0x000fe40000011603 */
[----:B------:R-:W-:Y:S02]  /*20f0*/  LEA.HI.SX32 R2, R2, R0, 0x1c ;  /* 0x0000000002027211 */ /* 0x000fe400078fe2ff */
[----:B------:R-:W-:-:S02]  /*2100*/  LOP3.LUT R0, R16, 0xff0000, RZ, 0xc0, !PT ;  /* 0x00ff000010007812 */ /* 0x000fc400078ec0ff */
[----:B------:R-:W-:Y:S01]  /*2110*/  IMNMX R6, RZ, R2, !PT ;  /* 0x00000002ff067217 */ /* 0x000fe20007800200 */
[----:B------:R-:W-:Y:S01]  /*2120*/  IMAD.MOV.U32 R2, RZ, RZ, RZ ;  /* 0x000000ffff027224 */ /* 0x000fe200078e00ff */
[----:B------:R-:W-:Y:S02]  /*2130*/  LEA.HI R0, R0, R3, RZ, 0x10 ;  /* 0x0000000300007211 */ /* 0x000fe400078f80ff */
[----:B------:R-:W-:Y:S02]  /*2140*/  ISETP.GT.AND P0, PT, R7, R6, PT ;  /* 0x000000060700720c */ /* 0x000fe40003f04270 */
[----:B------:R-:W-:Y:S02]  /*2150*/  LOP3.LUT R16, R0, 0xff, RZ, 0xc0, !PT ;  /* 0x000000ff00107812 */ /* 0x000fe400078ec0ff */
[----:B------:R-:W-:-:S03]  /*2160*/  SHF.R.U32.HI R5, RZ, 0x10, R0 ;  /* 0x00000010ff057819 */ /* 0x000fc60000011600 */
[----:B------:R2:W-:Y:S04]  /*2170*/  STL [R1+0x34], R16 ;  /* 0x0000341001007387 */ /* 0x0005e80000100800 */
[----:B------:R2:W-:Y:S02]  /*2180*/  STL [R1+0x2c], R5 ;  /* 0x00002c0501007387 */ /* 0x0005e40000100800 */
[----:B------:R-:W-:Y:S05]  /*2190*/  @!P0 BRA `(.L_x_545) ;  /* 0x000001f000008947 */ /* 0x000fea0003800000 */
[----:B------:R-:W-:-:S04]  /*21a0*/  ISETP.NE.AND P0, PT, R5, RZ, PT ;  /* 0x000000ff0500720c */ /* 0x000fc80003f05270 */
[----:B------:R-:W-:-:S04]  /*21b0*/  SEL R0, R5, c[0x0][0x338], P0 ;  /* 0x0000ce0005007a07 */ /* 0x000fc80000000000 */
[----:B------:R-:W-:Y:S02]  /*21c0*/  IABS R3, R0 ;  /* 0x0000000000037213 */ /* 0x000fe40000000000 */
[----:B------:R-:W-:Y:S02]  /*21d0*/  IADD3 R4, R0, -0x1, R7 ;  /* 0xffffffff00047810 */ /* 0x000fe40007ffe007 */
[----:B------:R-:W3:Y:S03]  /*21e0*/  I2F.RP R2, R3 ;  /* 0x0000000300027306 */ /* 0x000ee60000209400 */
[----:B------:R-:W-:Y:S02]  /*21f0*/  IMAD.IADD R8, R4, 0x1, -R6 ;  /* 0x0000000104087824 */ /* 0x000fe400078e0a06 */
[----:B------:R-:W-:-:S03]  /*2200*/  IMAD.MOV.U32 R4, RZ, RZ, RZ ;  /* 0x000000ffff047224 */ /* 0x000fc600078e00ff */
[----:B------:R-:W-:Y:S01]  /*2210*/  IABS R11, R8 ;  /* 0x00000008000b7213 */ /* 0x000fe20000000000 */
[----:B---3--:R-:W3:Y:S02]  /*2220*/  MUFU.RCP R2, R2 ;  /* 0x0000000200027308 */ /* 0x008ee40000001000 */
[----:B---3--:R-:W-:-:S06]  /*2230*/  IADD3 R2, R2, 0xffffffe, RZ ;  /* 0x0ffffffe02027810 */ /* 0x008fcc0007ffe0ff */
[----:B--2---:R-:W2:Y:S02]  /*2240*/  F2I.FTZ.U32.TRUNC.NTZ R5, R2 ;  /* 0x0000000200057305 */ /* 0x004ea4000021f000 */
[----:B--2---:R-:W-:-:S04]  /*2250*/  IMAD.MOV R2, RZ, RZ, -R5 ;  /* 0x000000ffff027224 */ /* 0x004fc800078e0a05 */
        /* <DEDUP_REMOVED lines=19> */
.L_x_545:
[----:B------:R-:W-:Y:S05]  /*2390*/  BSYNC B0 ;  /* 0x0000000000007941 */ /* 0x000fea0003800000 */
.L_x_544:
[----:B------:R-:W-:Y:S01]  /*23a0*/  IMAD R219, R16, R2, R6 ;  /* 0x0000000210db7224 */ /* 0x000fe200078e0206 */
[----:B------:R-:W-:Y:S01]  /*23b0*/  PRMT R0, RZ, 0x7610, R0 ;  /* 0x00007610ff007816 */ /* 0x000fe20000000000 */
[----:B------:R-:W-:Y:S01]  /*23c0*/  CS2R R20, SRZ ;  /* 0x0000000000147805 */ /* 0x000fe2000001ff00 */
[----:B------:R-:W-:Y:S01]  /*23d0*/  CS2R R48, SRZ ;  /* 0x0000000000307805 */ /* 0x000fe2000001ff00 */
[----:B------:R-:W-:Y:S01]  /*23e0*/  IMAD.IADD R2, R219, 0x1, R2 ;  /* 0x00000001db027824 */ /* 0x000fe200078e0202 */
[----:B------:R-:W-:Y:S01]  /*23f0*/  CS2R R46, SRZ ;  /* 0x00000000002e7805 */ /* 0x000fe2000001ff00 */
        /* <DEDUP_REMOVED lines=33> */
[----:B------:R-:W3:Y:S01]  /*2610*/  S2R R3, SR_TID.X ;  /* 0x0000000000037919 */ /* 0x000ee20000002100 */
[----:B------:R-:W-:-:S03]  /*2620*/  ISETP.NE.U32.AND P3, PT, RZ, c[0x0][0x340], PT ;  /* 0x0000d000ff007a0c */ /* 0x000fc60003f65070 */
[----:B--2---:R-:W2:Y:S01]  /*2630*/  LDL.64 R4, [R1] ;  /* 0x0000000001047983 */ /* 0x004ea20000100a00 */
[----:B------:R-:W-:-:S03]  /*2640*/  ISETP.NE.AND.EX P3, PT, RZ, c[0x0][0x344], PT, P3 ;  /* 0x0000d100ff007a0c */ /* 0x000fc60003f65330 */
[----:B------:R4:W2:Y:S01]  /*2650*/  LDL.64 R134, [R1] ;  /* 0x0000000001867983 */ /* 0x0008a20000100a00 */
[----:B---3--:R-:W-:-:S04]  /*2660*/  SHF.R.S32.HI R16, RZ, 0x1f, R3 ;  /* 0x0000001fff107819 */ /* 0x008fc80000011403 */
[----:B------:R-:W-:-:S05]  /*2670*/  LEA.HI R16, R16, R3, RZ, 0x3 ;  /* 0x0000000310107211 */ /* 0x000fca00078f18ff */
[----:B------:R-:W-:Y:S01]  /*2680*/  @P3 IMAD.WIDE R2, R15, R14, c[0x0][0x340] ;  /* 0x0000d0000f023625 */ /* 0x000fe200078e020e */
[----:B------:R-:W-:-:S04]  /*2690*/  SHF.R.S32.HI R16, RZ, 0x3, R16 ;  /* 0x00000003ff107819 */ /* 0x000fc80000011410 */
[----:B------:R3:W5:Y:S01]  /*26a0*/  @P3 LDG.E R9, [R2.64] ;  /* 0x0000000802093981 */ /* 0x000762000c1e1900 */
[----:B------:R-:W-:Y:S01]  /*26b0*/  SHF.R.S32.HI R8, RZ, 0x1f, R15 ;  /* 0x0000001fff087819 */ /* 0x000fe2000001140f */
[----:B------:R-:W-:Y:S01]  /*26c0*/  WARPSYNC 0xffffffff ;  /* 0xffffffff00007948 */ /* 0x000fe20003800000 */
[----:B------:R-:W-:Y:S02]  /*26d0*/  IADD3 R0, P0, R16, R13, RZ ;  /* 0x0000000d10007210 */ /* 0x000fe40007f1e0ff */
[----:B------:R-:W-:Y:S02]  /*26e0*/  SHF.R.S32.HI R10, RZ, 0x1f, R12 ;  /* 0x0000001fff0a7819 */ /* 0x000fe4000001140c */
[----:B------:R-:W-:Y:S02]  /*26f0*/  IADD3 R122, R216, -0x1, RZ ;  /* 0xffffffffd87a7810 */ /* 0x000fe40007ffe0ff */
[----:B---3--:R-:W-:-:S04]  /*2700*/  SHF.R.S32.HI R2, RZ, 0x1f, R13 ;  /* 0x0000001fff027819 */ /* 0x008fc8000001140d */
[----:B------:R-:W-:-:S05]  /*2710*/  LEA.HI.X.SX32 R2, R16, R2, 0x1, P0 ;  /* 0x0000000210027211 */ /* 0x000fca00000f0eff */
[C---:B------:R-:W-:Y:S02]  /*2720*/  IMAD R6, R2.reuse, c[0x0][0x1e0], RZ ;  /* 0x0000780002067a24 */ /* 0x040fe400078e02ff */
[----:B------:R-:W-:Y:S02]  /*2730*/  IMAD R7, R2, c[0x0][0x208], RZ ;  /* 0x0000820002077a24 */ /* 0x000fe400078e02ff */
[----:B------:R-:W-:Y:S01]  /*2740*/  IMAD R6, R0, c[0x0][0x1e4], R6 ;  /* 0x0000790000067a24 */ /* 0x000fe200078e0206 */
[----:B--2---:R-:W-:-:S04]  /*2750*/  MOV R134, R4 ;  /* 0x0000000400867202 */ /* 0x004fc80000000f00 */
[----:B------:R-:W-:Y:S02]  /*2760*/  SHF.R.S32.HI R135, RZ, 0x1f, R134 ;  /* 0x0000001fff877819 */ /* 0x000fe40000011486 */
[----:B------:R-:W-:-:S03]  /*2770*/  IADD3 R14, R134, 0x40, RZ ;  /* 0x00000040860e7810 */ /* 0x000fc60007ffe0ff */
[C-C-:B------:R-:W-:Y:S01]  /*2780*/  IMAD.WIDE.U32 R2, R0.reuse, c[0x0][0x1e0], R134.reuse ;  /* 0x0000780000027a25 */ /* 0x140fe200078e0086 */
[----:B------:R4:W-:Y:S03]  /*2790*/  STL [R1+0x4], R135 ;  /* 0x0000048701007387 */ /* 0x0009e60000100800 */
[----:B------:R-:W-:-:S04]  /*27a0*/  IMAD.WIDE.U32 R4, R0, c[0x0][0x208], R134 ;  /* 0x0000820000047a25 */ /* 0x000fc800078e0086 */
[----:B------:R-:W-:Y:S02]  /*27b0*/  IMAD R0, R0, c[0x0][0x20c], R7 ;  /* 0x0000830000007a24 */ /* 0x000fe400078e0207 */
[----:B------:R-:W-:Y:S02]  /*27c0*/  IMAD.IADD R7, R3, 0x1, R6 ;  /* 0x0000000103077824 */ /* 0x000fe400078e0206 */
[----:B------:R-:W-:Y:S01]  /*27d0*/  IMAD.MOV.U32 R6, RZ, RZ, R2 ;  /* 0x000000ffff067224 */ /* 0x000fe200078e0002 */
[----:B------:R-:W-:-:S03]  /*27e0*/  IADD3 R5, R5, R0, RZ ;  /* 0x0000000005057210 */ /* 0x000fc60007ffe0ff */
[C---:B------:R-:W-:Y:S01]  /*27f0*/  IMAD.WIDE.U32 R6, R17.reuse, c[0x0][0x1e8], R6 ;  /* 0x00007a0011067a25 */ /* 0x040fe200078e0006 */
[----:B-----5:R-:W-:Y:S02]  /*2800*/  @P3 SHF.R.S32.HI R3, RZ, 0x1f, R9 ;  /* 0x0000001fff033819 */ /* 0x020fe40000011409 */
[----:B------:R-:W-:Y:S01]  /*2810*/  @!P3 MOV R3, R8 ;  /* 0x000000080003b202 */ /* 0x000fe20000000f00 */
[----:B------:R-:W-:Y:S01]  /*2820*/  IMAD.WIDE.U32 R4, R17, c[0x0][0x210], R4 ;  /* 0x0000840011047a25 */ /* 0x000fe200078e0004 */
[----:B------:R-:W-:Y:S02]  /*2830*/  @P3 MOV R2, R9 ;  /* 0x0000000900023202 */ /* 0x000fe40000000f00 */
[----:B------:R-:W-:Y:S01]  /*2840*/  SEL R0, R3, RZ, !P4 ;  /* 0x000000ff03007207 */ /* 0x000fe20006000000 */
[----:B------:R-:W-:Y:S01]  /*2850*/  @!P3 IMAD.MOV.U32 R2, RZ, RZ, R15 ;  /* 0x000000ffff02b224 */ /* 0x000fe200078e000f */
[----:B------:R-:W-:Y:S01]  /*2860*/  SEL R8, R8, RZ, !P5 ;  /* 0x000000ff08087207 */ /* 0x000fe20006800000 */
[----:B------:R-:W-:-:S02]  /*2870*/  IMAD R7, R17, c[0x0][0x1ec], R7 ;  /* 0x00007b0011077a24 */ /* 0x000fc400078e0207 */
[----:B------:R-:W-:Y:S01]  /*2880*/  IMAD R5, R17, c[0x0][0x214], R5 ;  /* 0x0000850011057a24 */ /* 0x000fe200078e0205 */
[----:B------:R-:W-:Y:S01]  /*2890*/  SEL R2, R2, RZ, !P4 ;  /* 0x000000ff02027207 */ /* 0x000fe20006000000 */
[C---:B------:R-:W-:Y:S02]  /*28a0*/  IMAD R3, R0.reuse, c[0x0][0x1f0], RZ ;  /* 0x00007c0000037a24 */ /* 0x040fe400078e02ff */
[----:B------:R-:W-:Y:S02]  /*28b0*/  IMAD R0, R0, c[0x0][0x218], RZ ;  /* 0x0000860000007a24 */ /* 0x000fe400078e02ff */
[----:B------:R-:W-:Y:S02]  /*28c0*/  IMAD R9, R10, c[0x0][0x178], RZ ;  /* 0x00005e000a097a24 */ /* 0x000fe400078e02ff */
[----:B------:R-:W-:-:S04]  /*28d0*/  IMAD.WIDE.U32 R222, R2, c[0x0][0x1f0], R6 ;  /* 0x00007c0002de7a25 */ /* 0x000fc800078e0006 */
[C---:B------:R-:W-:Y:S01]  /*28e0*/  IMAD.WIDE.U32 R220, R2.reuse, c[0x0][0x218], R4 ;  /* 0x0000860002dc7a25 */ /* 0x040fe200078e0004 */
[----:B------:R-:W-:Y:S02]  /*28f0*/  SEL R5, R15, RZ, !P5 ;  /* 0x000000ff0f057207 */ /* 0x000fe40006800000 */
[----:B------:R-:W-:Y:S01]  /*2900*/  SHF.R.S32.HI R15, RZ, 0x1f, R14 ;  /* 0x0000001fff0f7819 */ /* 0x000fe2000001140e */
[C---:B------:R-:W-:Y:S02]  /*2910*/  IMAD R6, R2.reuse, c[0x0][0x1f4], R3 ;  /* 0x00007d0002067a24 */ /* 0x040fe400078e0203 */
[----:B------:R-:W-:Y:S02]  /*2920*/  IMAD R4, R2, c[0x0][0x21c], R0 ;  /* 0x0000870002047a24 */ /* 0x000fe400078e0200 */
[C---:B------:R-:W-:Y:S01]  /*2930*/  IMAD R0, R12.reuse, c[0x0][0x17c], R9 ;  /* 0x00005f000c007a24 */ /* 0x040fe200078e0209 */
[----:B------:R-:W-:Y:S01]  /*2940*/  IADD3 R226, R223, R6, RZ ;  /* 0x00000006dfe27210 */ /* 0x000fe20007ffe0ff */
[----:B------:R-:W-:Y:S01]  /*2950*/  IMAD.WIDE.U32 R2, R12, c[0x0][0x178], RZ ;  /* 0x00005e000c027a25 */ /* 0x000fe200078e00ff */
[----:B------:R-:W-:-:S03]  /*2960*/  IADD3 R225, R221, R4, RZ ;  /* 0x00000004dde17210 */ /* 0x000fc60007ffe0ff */
[----:B------:R-:W-:-:S04]  /*2970*/  IMAD.IADD R0, R3, 0x1, R0 ;  /* 0x0000000103007824 */ /* 0x000fc800078e0200 */
[----:B----4-:R-:W2:Y:S01]  /*2980*/  LDL R11, [R1+0x60] ;  /* 0x00006000010b7983 */ /* 0x010ea20000100800 */
[----:B------:R-:W-:Y:S01]  /*2990*/  MOV R3, R0 ;  /* 0x0000000000037202 */ /* 0x000fe20000000f00 */
[----:B------:R-:W-:Y:S01]  /*29a0*/  IMAD R6, R8, c[0x0][0x1c0], RZ ;  /* 0x0000700008067a24 */ /* 0x000fe200078e02ff */
[----:B------:R-:W-:Y:S01]  /*29b0*/  ISETP.GE.AND P6, PT, R134, c[0x0][0x198], PT ;  /* 0x0000660086007a0c */ /* 0x000fe20003fc6270 */
[----:B------:R-:W-:Y:S01]  /*29c0*/  IMAD R13, R123, c[0x0][0x2c4], RZ ;  /* 0x0000b1007b0d7a24 */ /* 0x000fe200078e02ff */
[----:B------:R-:W-:Y:S01]  /*29d0*/  ISETP.GE.AND P3, PT, R14, c[0x0][0x198], PT ;  /* 0x000066000e007a0c */ /* 0x000fe20003f66270 */
[C---:B------:R-:W-:Y:S01]  /*29e0*/  IMAD.WIDE.U32 R2, R17.reuse, c[0x0][0x1b8], R2 ;  /* 0x00006e0011027a25 */ /* 0x040fe200078e0002 */
[----:B------:R-:W-:Y:S01]  /*29f0*/  MOV R120, R222 ;  /* 0x000000de00787202 */ /* 0x000fe20000000f00 */
[----:B------:R-:W-:Y:S01]  /*2a00*/  ULDC.64 UR4, c[0x0][0x208] ;  /* 0x0000820000047ab9 */ /* 0x000fe20000000a00 */
[----:B------:R-:W-:Y:S01]  /*2a10*/  MOV R121, R226 ;  /* 0x000000e200797202 */ /* 0x000fe20000000f00 */
[----:B------:R-:W-:Y:S01]  /*2a20*/  IMAD R3, R17, c[0x0][0x1bc], R3 ;  /* 0x00006f0011037a24 */ /* 0x000fe200078e0203 */
[----:B------:R-:W-:Y:S01]  /*2a30*/  USHF.L.U32 UR7, UR4, 0x6, URZ ;  /* 0x0000000604077899 */ /* 0x000fe2000800063f */
[C---:B------:R-:W-:Y:S01]  /*2a40*/  IMAD R8, R5.reuse, c[0x0][0x1c4], R6 ;  /* 0x0000710005087a24 */ /* 0x040fe200078e0206 */
[----:B------:R-:W-:Y:S01]  /*2a50*/  UMOV UR6, 0x6 ;  /* 0x0000000600067882 */ /* 0x000fe20000000000 */
[----:B------:R-:W-:Y:S01]  /*2a60*/  IMAD.WIDE.U32 R2, R5, c[0x0][0x1c0], R2 ;  /* 0x0000700005027a25 */ /* 0x000fe200078e0002 */
[----:B------:R-:W-:Y:S01]  /*2a70*/  USHF.L.U64.HI UR5, UR4, UR6, UR5 ;  /* 0x0000000604057299 */ /* 0x000fe20008010205 */
[----:B------:R-:W-:Y:S03]  /*2a80*/  BSSY B0, `(.L_x_547) ;  /* 0x00001a7000007945 */ /* 0x000fe60003800000 */
[----:B------:R-:W-:Y:S01]  /*2a90*/  IADD3 R3, R3, R8, RZ ;  /* 0x0000000803037210 */ /* 0x000fe20007ffe0ff */
[----:B------:R-:W-:Y:S01]  /*2aa0*/  BAR.SYNC.DEFER_BLOCKING 0x0 ;  /* 0x0000000000007b1d */ /* 0x000fe20000010000 */
[----:B--2---:R-:W-:-:S04]  /*2ab0*/  IADD3 R4, R11, R244, RZ ;  /* 0x000000f40b047210 */ /* 0x004fc80007ffe0ff */
[----:B------:R-:W-:Y:S01]  /*2ac0*/  MOV R0, R4 ;  /* 0x0000000400007202 */ /* 0x000fe20000000f00 */
[----:B------:R-:W-:-:S05]  /*2ad0*/  @P2 IMAD.HI.U32 R7, R4, c[0x0][0x2c8], RZ ;  /* 0x0000b20004072a27 */ /* 0x000fca00078e00ff */
[----:B------:R-:W-:-:S04]  /*2ae0*/  @P2 SHF.R.U32.HI R0, RZ, c[0x0][0x2cc], R7 ;  /* 0x0000b300ff002a19 */ /* 0x000fc80000011607 */
[C---:B------:R-:W-:Y:S01]  /*2af0*/  IADD3 R6, -R0.reuse, RZ, RZ ;  /* 0x000000ff00067210 */ /* 0x040fe20007ffe1ff */
[----:B------:R-:W-:Y:S01]  /*2b00*/  IMAD.WIDE.U32 R2, R0, c[0x0][0x1b0], R2 ;  /* 0x00006c0000027a25 */ /* 0x000fe200078e0002 */
[----:B------:R-:W-:-:S03]  /*2b10*/  SHF.R.S32.HI R7, RZ, 0x1f, R0 ;  /* 0x0000001fff077819 */ /* 0x000fc60000011400 */
[----:B------:R-:W-:Y:S02]  /*2b20*/  IMAD R4, R6, c[0x0][0x2c4], R4 ;  /* 0x0000b10006047a24 */ /* 0x000fe400078e0204 */
[----:B------:R-:W-:-:S04]  /*2b30*/  IMAD R5, R7, c[0x0][0x1b0], RZ ;  /* 0x00006c0007057a24 */ /* 0x000fc800078e02ff */
[----:B------:R-:W-:Y:S01]  /*2b40*/  IMAD R6, R0, c[0x0][0x1b4], R5 ;  /* 0x00006d0000067a24 */ /* 0x000fe200078e0205 */
[----:B------:R-:W-:-:S04]  /*2b50*/  SHF.R.S32.HI R5, RZ, 0x1f, R4 ;  /* 0x0000001fff057819 */ /* 0x000fc80000011404 */
[----:B------:R-:W-:Y:S01]  /*2b60*/  IADD3 R3, R3, R6, RZ ;  /* 0x0000000603037210 */ /* 0x000fe20007ffe0ff */
[----:B------:R-:W-:-:S04]  /*2b70*/  IMAD R0, R5, c[0x0][0x1a8], RZ ;  /* 0x00006a0005007a24 */ /* 0x000fc800078e02ff */
[C---:B------:R-:W-:Y:S02]  /*2b80*/  IMAD R0, R4.reuse, c[0x0][0x1ac], R0 ;  /* 0x00006b0004007a24 */ /* 0x040fe400078e0200 */
[----:B------:R-:W-:Y:S01]  /*2b90*/  IMAD.WIDE.U32 R4, R4, c[0x0][0x1a8], R2 ;  /* 0x00006a0004047a25 */ /* 0x000fe200078e0002 */
[----:B------:R-:W-:-:S04]  /*2ba0*/  IADD3 R3, R16, R244, RZ ;  /* 0x000000f410037210 */ /* 0x000fc80007ffe0ff */
[----:B------:R-:W-:Y:S02]  /*2bb0*/  IADD3 R0, R5, R0, RZ ;  /* 0x0000000005007210 */ /* 0x000fe40007ffe0ff */
[C---:B------:R-:W-:Y:S02]  /*2bc0*/  LEA R2, P0, R4.reuse, c[0x0][0x160], 0x1 ;  /* 0x0000580004027a11 */ /* 0x040fe400078008ff */
[C---:B------:R-:W-:Y:S02]  /*2bd0*/  ISETP.GE.AND P5, PT, R3.reuse, R13, PT ;  /* 0x0000000d0300720c */ /* 0x040fe40003fa6270 */
[----:B------:R-:W-:Y:S01]  /*2be0*/  LEA.HI.X R0, R4, c[0x0][0x164], R0, 0x1, P0 ;  /* 0x0000590004007a11 */ /* 0x000fe200000f0c00 */
[----:B------:R-:W-:Y:S01]  /*2bf0*/  SHFL.IDX PT, R8, R2, 0x1, 0x181f ;  /* 0x00381f0002087f89 */ /* 0x000fe200000e0000 */
[----:B------:R-:W-:-:S03]  /*2c00*/  IADD3 R7, R3, 0x20, RZ ;  /* 0x0000002003077810 */ /* 0x000fc60007ffe0ff */
[----:B------:R-:W2:Y:S01]  /*2c10*/  SHFL.IDX PT, R4, R2, RZ, 0x181f ;  /* 0x00181fff02047589 */ /* 0x000ea200000e0000 */
[----:B------:R-:W-:-:S03]  /*2c20*/  ISETP.GE.AND P0, PT, R7, R13, PT ;  /* 0x0000000d0700720c */ /* 0x000fc60003f06270 */
[----:B------:R-:W3:Y:S04]  /*2c30*/  SHFL.IDX PT, R5, R0, RZ, 0x181f ;  /* 0x00181fff00057589 */ /* 0x000ee800000e0000 */
[----:B------:R-:W4:Y:S04]  /*2c40*/  SHFL.IDX PT, R9, R0, 0x1, 0x181f ;  /* 0x00381f0000097f89 */ /* 0x000f2800000e0000 */
[----:B------:R-:W5:Y:S04]  /*2c50*/  SHFL.IDX PT, R11, R2, 0x2, 0x181f ;  /* 0x00581f00020b7f89 */ /* 0x000f6800000e0000 */
[----:B------:R-:W1:Y:S04]  /*2c60*/  SHFL.IDX PT, R12, R0, 0x2, 0x181f ;  /* 0x00581f00000c7f89 */ /* 0x000e6800000e0000 */
[----:B------:R5:W1:Y:S01]  /*2c70*/  SHFL.IDX PT, R10, R2, 0x3, 0x181f ;  /* 0x00781f00020a7f89 */ /* 0x000a6200000e0000 */
[----:B--2---:R-:W-:-:S04]  /*2c80*/  @!P5 LEA R6, P4, R134, R4, 0x1 ;  /* 0x000000048606d211 */ /* 0x004fc800078808ff */
[----:B---3--:R-:W-:Y:S02]  /*2c90*/  @!P5 LEA.HI.X R7, R134, R5, R135, 0x1, P4 ;  /* 0x000000058607d211 */ /* 0x008fe400020f0c87 */
[----:B------:R-:W-:-:S03]  /*2ca0*/  @!P5 LEA R4, P4, R14, R4, 0x1 ;  /* 0x000000040e04d211 */ /* 0x000fc600078808ff */
[----:B------:R2:W-:Y:S01]  /*2cb0*/  @!P5 LDGSTS.E.BYPASS.LTC128B.128 [R218+0x100], [R6.64], !P6 ;  /* 0x0010000006dadfae */ /* 0x0005e2000f101d48 */
[----:B------:R-:W-:-:S05]  /*2cc0*/  @!P5 LEA.HI.X R5, R14, R5, R15, 0x1, P4 ;  /* 0x000000050e05d211 */ /* 0x000fca00020f0c0f */
[----:B------:R3:W-:Y:S01]  /*2cd0*/  @!P5 LDGSTS.E.BYPASS.LTC128B.128 [R218+0x4100], [R4.64], !P3 ;  /* 0x0410000004dadfae */ /* 0x0007e2000d901d48 */
[C---:B--2---:R-:W-:Y:S02]  /*2ce0*/  IADD3 R6, R3.reuse, 0x40, RZ ;  /* 0x0000004003067810 */ /* 0x044fe40007ffe0ff */
[----:B------:R-:W-:Y:S02]  /*2cf0*/  IADD3 R3, R3, 0x60, RZ ;  /* 0x0000006003037810 */ /* 0x000fe40007ffe0ff */
[----:B------:R-:W-:Y:S02]  /*2d00*/  ISETP.GE.AND P5, PT, R6, R13, PT ;  /* 0x0000000d0600720c */ /* 0x000fe40003fa6270 */
[----:B---3--:R-:W-:-:S04]  /*2d10*/  @!P0 LEA R4, P4, R134, R8, 0x1 ;  /* 0x0000000886048211 */ /* 0x008fc800078808ff */
[-C--:B----4-:R-:W-:Y:S02]  /*2d20*/  @!P0 LEA.HI.X R5, R134, R9.reuse, R135, 0x1, P4 ;  /* 0x0000000986058211 */ /* 0x090fe400020f0c87 */
[C---:B------:R-:W-:Y:S02]  /*2d30*/  @!P0 LEA R6, P4, R14.reuse, R8, 0x1 ;  /* 0x000000080e068211 */ /* 0x040fe400078808ff */
[----:B------:R2:W3:Y:S02]  /*2d40*/  SHFL.IDX PT, R8, R0, 0x3, 0x181f ;  /* 0x00781f0000087f89 */ /* 0x0004e400000e0000 */
[----:B------:R-:W-:Y:S02]  /*2d50*/  @!P0 LEA.HI.X R7, R14, R9, R15, 0x1, P4 ;  /* 0x000000090e078211 */ /* 0x000fe400020f0c0f */
[----:B------:R4:W-:Y:S01]  /*2d60*/  @!P0 LDGSTS.E.BYPASS.LTC128B.128 [R218+0x1100], [R4.64], !P6 ;  /* 0x0110000004da8fae */ /* 0x0009e2000f101d48 */
[----:B-----5:R-:W-:-:S03]  /*2d70*/  @!P5 LEA R2, P4, R134, R11, 0x1 ;  /* 0x0000000b8602d211 */ /* 0x020fc600078808ff */
[----:B------:R5:W-:Y:S01]  /*2d80*/  @!P0 LDGSTS.E.BYPASS.LTC128B.128 [R218+0x5100], [R6.64], !P3 ;  /* 0x0510000006da8fae */ /* 0x000be2000d901d48 */
[----:B------:R-:W-:Y:S02]  /*2d90*/  ISETP.GE.AND P0, PT, R3, R13, PT ;  /* 0x0000000d0300720c */ /* 0x000fe40003f06270 */
[----:B-1----:R-:W-:-:S05]  /*2da0*/  @!P5 LEA.HI.X R3, R134, R12, R135, 0x1, P4 ;  /* 0x0000000c8603d211 */ /* 0x002fca00020f0c87 */
[----:B------:R1:W-:Y:S01]  /*2db0*/  @!P5 LDGSTS.E.BYPASS.LTC128B.128 [R218+0x2100], [R2.64], !P6 ;  /* 0x0210000002dadfae */ /* 0x0003e2000f101d48 */
[----:B--2---:R-:W-:-:S04]  /*2dc0*/  IMAD.MOV.U32 R0, RZ, RZ, -0x60 ;  /* 0xffffffa0ff007424 */ /* 0x004fc800078e00ff */
[----:B------:R-:W-:Y:S01]  /*2dd0*/  IMAD R0, R216, R0, 0x60 ;  /* 0x00000060d8007424 */ /* 0x000fe200078e0200 */
[C---:B----4-:R-:W-:Y:S02]  /*2de0*/  @!P5 LEA R4, P4, R14.reuse, R11, 0x1 ;  /* 0x0000000b0e04d211 */ /* 0x050fe400078808ff */
[----:B------:R-:W-:Y:S02]  /*2df0*/  SHF.R.S32.HI R11, RZ, 0x1f, R122 ;  /* 0x0000001fff0b7819 */ /* 0x000fe4000001147a */
[----:B------:R-:W-:Y:S01]  /*2e00*/  @!P5 LEA.HI.X R5, R14, R12, R15, 0x1, P4 ;  /* 0x0000000c0e05d211 */ /* 0x000fe200020f0c0f */
[----:B------:R-:W-:Y:S01]  /*2e10*/  IMAD.WIDE.U32 R12, R122, c[0x0][0x1e0], RZ ;  /* 0x000078007a0c7a25 */ /* 0x000fe200078e00ff */
[----:B------:R-:W-:Y:S02]  /*2e20*/  IADD3 R9, R0, R132, -R16 ;  /* 0x0000008400097210 */ /* 0x000fe40007ffe810 */
[----:B-----5:R-:W-:Y:S01]  /*2e30*/  MOV R7, 0x20 ;  /* 0x0000002000077802 */ /* 0x020fe20000000f00 */
[----:B------:R2:W-:Y:S01]  /*2e40*/  @!P5 LDGSTS.E.BYPASS.LTC128B.128 [R218+0x6100], [R4.64], !P3 ;  /* 0x0610000004dadfae */ /* 0x0005e2000d901d48 */
[----:B-1----:R-:W-:Y:S01]  /*2e50*/  IMAD R3, R11, c[0x0][0x1e0], RZ ;  /* 0x000078000b037a24 */ /* 0x002fe200078e02ff */
[----:B------:R-:W-:-:S03]  /*2e60*/  @!P0 LEA R2, P4, R134, R10, 0x1 ;  /* 0x0000000a86028211 */ /* 0x000fc600078808ff */
[----:B------:R-:W-:Y:S01]  /*2e70*/  IMAD R6, R122, c[0x0][0x1e4], R3 ;  /* 0x000079007a067a24 */ /* 0x000fe200078e0203 */
[----:B---3--:R-:W-:Y:S02]  /*2e80*/  @!P0 LEA.HI.X R3, R134, R8, R135, 0x1, P4 ;  /* 0x0000000886038211 */ /* 0x008fe400020f0c87 */
[----:B------:R-:W-:Y:S02]  /*2e90*/  ISETP.GE.AND P4, PT, R9, 0x1, PT ;  /* 0x000000010900780c */ /* 0x000fe40003f86270 */
[----:B------:R-:W-:Y:S01]  /*2ea0*/  IADD3 R6, R13, R6, RZ ;  /* 0x000000060d067210 */ /* 0x000fe20007ffe0ff */
[----:B------:R1:W-:Y:S01]  /*2eb0*/  @!P0 LDGSTS.E.BYPASS.LTC128B.128 [R218+0x3100], [R2.64], !P6 ;  /* 0x0310000002da8fae */ /* 0x0003e2000f101d48 */
[----:B------:R-:W-:-:S03]  /*2ec0*/  ISETP.GE.AND P6, PT, R9, 0x21, PT ;  /* 0x000000210900780c */ /* 0x000fc60003fc6270 */
[----:B------:R-:W-:Y:S01]  /*2ed0*/  IMAD R6, R6, 0x60, RZ ;  /* 0x0000006006067824 */ /* 0x000fe200078e02ff */
[C---:B--2---:R-:W-:Y:S02]  /*2ee0*/  @!P0 LEA R4, P5, R14.reuse, R10, 0x1 ;  /* 0x0000000a0e048211 */ /* 0x044fe400078a08ff */
[----:B------:R-:W-:Y:S02]  /*2ef0*/  MOV R10, 0x40 ;  /* 0x00000040000a7802 */ /* 0x000fe40000000f00 */
[----:B------:R-:W-:Y:S01]  /*2f00*/  @!P0 LEA.HI.X R5, R14, R8, R15, 0x1, P5 ;  /* 0x000000080e058211 */ /* 0x000fe200028f0c0f */
[----:B------:R-:W-:Y:S01]  /*2f10*/  IMAD R8, R7, c[0x0][0x1e4], RZ ;  /* 0x0000790007087a24 */ /* 0x000fe200078e02ff */
[----:B------:R-:W-:-:S03]  /*2f20*/  ISETP.GE.AND P5, PT, R9, 0x41, PT ;  /* 0x000000410900780c */ /* 0x000fc60003fa6270 */
[----:B------:R2:W-:Y:S01]  /*2f30*/  @!P0 LDGSTS.E.BYPASS.LTC128B.128 [R218+0x7100], [R4.64], !P3 ;  /* 0x0710000004da8fae */ /* 0x0005e2000d901d48 */
[----:B------:R-:W-:Y:S01]  /*2f40*/  @P4 ISETP.GE.AND P3, PT, R134, c[0x0][0x1d4], PT ;  /* 0x0000750086004a0c */ /* 0x000fe20003f66270 */
[----:B-1----:R-:W-:Y:S02]  /*2f50*/  IMAD.WIDE.U32 R2, R12, 0x60, R120 ;  /* 0x000000600c027825 */ /* 0x002fe400078e0078 */
[----:B------:R-:W0:Y:S02]  /*2f60*/  LDGDEPBAR ;  /* 0x00000000000079af */ /* 0x000e240000000000 */
[----:B------:R-:W-:Y:S02]  /*2f70*/  IMAD.IADD R3, R3, 0x1, R6 ;  /* 0x0000000103037824 */ /* 0x000fe400078e0206 */
[----:B------:R-:W-:Y:S01]  /*2f80*/  IMAD.WIDE.U32 R12, R7, c[0x0][0x1e0], RZ ;  /* 0x00007800070c7a25 */ /* 0x000fe200078e00ff */
[----:B--2---:R-:W-:-:S04]  /*2f90*/  @P4 LEA R4, P0, R2, c[0x0][0x1c8], 0x1 ;  /* 0x0000720002044a11 */ /* 0x004fc800078008ff */
[C---:B------:R-:W-:Y:S02]  /*2fa0*/  @P4 LEA.HI.X R5, R2.reuse, c[0x0][0x1cc], R3, 0x1, P0 ;  /* 0x0000730002054a11 */ /* 0x040fe400000f0c03 */
[----:B------:R-:W-:-:S03]  /*2fb0*/  @P6 IADD3 R7, P0, R2, R12, RZ ;  /* 0x0000000c02076210 */ /* 0x000fc60007f1e0ff */
[----:B------:R1:W-:Y:S01]  /*2fc0*/  @P4 LDGSTS.E.BYPASS.LTC128B.128 [R218+0x8100], [R4.64], !P3 ;  /* 0x0810000004da4fae */ /* 0x0003e2000d901d48 */
[----:B------:R-:W-:Y:S02]  /*2fd0*/  ISETP.GE.AND P3, PT, R14, c[0x0][0x1d4], PT ;  /* 0x000075000e007a0c */ /* 0x000fe40003f66270 */
[----:B------:R-:W-:Y:S01]  /*2fe0*/  @P6 IADD3.X R8, R3, R13, R8, P0, !PT ;  /* 0x0000000d03086210 */ /* 0x000fe200007fe408 */
[----:B------:R-:W-:Y:S01]  /*2ff0*/  IMAD.WIDE.U32 R12, R10, c[0x0][0x1e0], RZ ;  /* 0x000078000a0c7a25 */ /* 0x000fe200078e00ff */
[----:B------:R-:W-:-:S03]  /*3000*/  @P6 LEA R6, P0, R7, c[0x0][0x1c8], 0x1 ;  /* 0x0000720007066a11 */ /* 0x000fc600078008ff */
[----:B------:R-:W-:Y:S01]  /*3010*/  IMAD R10, R10, c[0x0][0x1e4], RZ ;  /* 0x000079000a0a7a24 */ /* 0x000fe200078e02ff */
[----:B------:R-:W-:Y:S02]  /*3020*/  @P6 LEA.HI.X R7, R7, c[0x0][0x1cc], R8, 0x1, P0 ;  /* 0x0000730007076a11 */ /* 0x000fe400000f0c08 */
[----:B------:R-:W-:-:S03]  /*3030*/  @P5 IADD3 R8, P0, R2, R12, RZ ;  /* 0x0000000c02085210 */ /* 0x000fc60007f1e0ff */
[----:B------:R1:W-:Y:S01]  /*3040*/  @P4 LDGSTS.E.BYPASS.LTC128B.128 [R218+0xb100], [R4.64+0x80], !P3 ;  /* 0x0b10008004da4fae */ /* 0x0003e2000d901d48 */
[----:B------:R-:W-:Y:S02]  /*3050*/  @P5 IADD3.X R3, R3, R13, R10, P0, !PT ;  /* 0x0000000d03035210 */ /* 0x000fe400007fe40a */
[----:B------:R-:W-:Y:S02]  /*3060*/  @P5 LEA R2, P0, R8, c[0x0][0x1c8], 0x1 ;  /* 0x0000720008025a11 */ /* 0x000fe400078008ff */
[----:B------:R-:W-:Y:S02]  /*3070*/  @P6 ISETP.GE.AND P4, PT, R134, c[0x0][0x1d4], PT ;  /* 0x0000750086006a0c */ /* 0x000fe40003f86270 */
[----:B------:R-:W-:Y:S02]  /*3080*/  @P5 LEA.HI.X R3, R8, c[0x0][0x1cc], R3, 0x1, P0 ;  /* 0x0000730008035a11 */ /* 0x000fe400000f0c03 */
[----:B------:R-:W-:-:S09]  /*3090*/  @P5 ISETP.GE.AND P0, PT, R134, c[0x0][0x1d4], PT ;  /* 0x0000750086005a0c */ /* 0x000fd20003f06270 */
[----:B------:R2:W-:Y:S01]  /*30a0*/  @P6 LDGSTS.E.BYPASS.LTC128B.128 [R218+0x9100], [R6.64], !P4 ;  /* 0x0910000006da6fae */ /* 0x0005e2000e101d48 */
[----:B------:R-:W-:-:S03]  /*30b0*/  ISETP.GE.AND P4, PT, R134, c[0x0][0x1d4], PT ;  /* 0x0000750086007a0c */ /* 0x000fc60003f86270 */
[----:B------:R2:W-:Y:S01]  /*30c0*/  @P6 LDGSTS.E.BYPASS.LTC128B.128 [R218+0xc100], [R6.64+0x80], !P3 ;  /* 0x0c10008006da6fae */ /* 0x0005e2000d901d48 */
[----:B------:R-:W-:-:S03]  /*30d0*/  ISETP.LT.OR P6, PT, R9, 0x21, P4 ;  /* 0x000000210900780c */ /* 0x000fc600027c1670 */
[----:B------:R3:W-:Y:S04]  /*30e0*/  @P5 LDGSTS.E.BYPASS.LTC128B.128 [R218+0xa100], [R2.64], !P0 ;  /* 0x0a10000002da5fae */ /* 0x0007e8000c101d48 */
[----:B------:R3:W-:Y:S04]  /*30f0*/  @P5 LDGSTS.E.BYPASS.LTC128B.128 [R218+0xd100], [R2.64+0x80], !P3 ;  /* 0x0d10008002da5fae */ /* 0x0007e8000d901d48 */
[----:B------:R-:W0:Y:S01]  /*3100*/  LDGDEPBAR ;  /* 0x00000000000079af */ /* 0x000e220000000000 */
[----:B--2---:R-:W-:-:S04]  /*3110*/  IMAD.WIDE.U32 R6, R122, c[0x0][0x208], RZ ;  /* 0x000082007a067a25 */ /* 0x004fc800078e00ff */
[----:B---3--:R-:W-:Y:S01]  /*3120*/  IMAD R2, R11, c[0x0][0x208], RZ ;  /* 0x000082000b027a24 */ /* 0x008fe200078e02ff */
[----:B------:R-:W-:-:S04]  /*3130*/  DEPBAR.LE SB0, 0x1 ;  /* 0x000080400000791a */ /* 0x000fc80000000000 */
[----:B------:R-:W-:Y:S01]  /*3140*/  BAR.SYNC.DEFER_BLOCKING 0x0 ;  /* 0x0000000000007b1d */ /* 0x000fe20000010000 */
[----:B------:R-:W-:Y:S01]  /*3150*/  IMAD R2, R122, c[0x0][0x20c], R2 ;  /* 0x000083007a027a24 */ /* 0x000fe200078e0202 */
[----:B------:R-:W-:-:S04]  /*3160*/  MOV R3, R225 ;  /* 0x000000e100037202 */ /* 0x000fc80000000f00 */
[----:B-1----:R-:W-:Y:S02]  /*3170*/  IADD3 R4, R7, R2, RZ ;  /* 0x0000000207047210 */ /* 0x002fe40007ffe0ff */
[----:B------:R-:W-:-:S05]  /*3180*/  MOV R2, R220 ;  /* 0x000000dc00027202 */ /* 0x000fca0000000f00 */
[----:B------:R-:W-:-:S04]  /*3190*/  IMAD.WIDE.U32 R6, R6, 0x60, R2 ;  /* 0x0000006006067825 */ /* 0x000fc800078e0002 */
[----:B------:R-:W-:Y:S01]  /*31a0*/  IMAD R2, R4, 0x60, RZ ;  /* 0x0000006004027824 */ /* 0x000fe200078e02ff */
[----:B------:R-:W-:-:S04]  /*31b0*/  LEA R4, P0, R6, c[0x0][0x1f8], 0x1 ;  /* 0x00007e0006047a11 */ /* 0x000fc800078008ff */
[----:B------:R-:W-:Y:S01]  /*31c0*/  IADD3 R3, R7, R2, RZ ;  /* 0x0000000207037210 */ /* 0x000fe20007ffe0ff */
[----:B------:R-:W-:Y:S01]  /*31d0*/  LDSM.16.M88.4 R124, [R212] ;  /* 0x00000000d47c783b */ /* 0x000fe20000000200 */
[----:B------:R-:W-:Y:S02]  /*31e0*/  IADD3 R2, P5, R4, UR7, RZ ;  /* 0x0000000704027c10 */ /* 0x000fe4000ffbe0ff */
[----:B------:R-:W-:Y:S01]  /*31f0*/  LEA.HI.X R5, R6, c[0x0][0x1fc], R3, 0x1, P0 ;  /* 0x00007f0006057a11 */ /* 0x000fe200000f0c03 */
[----:B------:R-:W-:Y:S01]  /*3200*/  LDSM.16.M88.4 R128, [R213] ;  /* 0x00000000d580783b */ /* 0x000fe20000000200 */
[----:B------:R-:W-:Y:S02]  /*3210*/  IADD3 R6, P0, R2, UR7, RZ ;  /* 0x0000000702067c10 */ /* 0x000fe4000ff1e0ff */
[----:B------:R-:W-:Y:S01]  /*3220*/  IADD3.X R3, R5, UR5, RZ, P5, !PT ;  /* 0x0000000505037c10 */ /* 0x000fe2000affe4ff */
[----:B------:R-:W-:Y:S01]  /*3230*/  LDSM.16.M88.4 R152, [R215] ;  /* 0x00000000d798783b */ /* 0x000fe20000000200 */
[----:B------:R-:W-:-:S02]  /*3240*/  ISETP.LT.OR P5, PT, R9, 0x1, P4 ;  /* 0x000000010900780c */ /* 0x000fc400027a1670 */
[----:B------:R-:W-:Y:S01]  /*3250*/  IADD3.X R7, R3, UR5, RZ, P0, !PT ;  /* 0x0000000503077c10 */ /* 0x000fe200087fe4ff */
[----:B------:R-:W-:Y:S01]  /*3260*/  LDSM.16.M88.4 R164, [R214] ;  /* 0x00000000d6a4783b */ /* 0x000fe20000000200 */
[C---:B------:R-:W-:Y:S02]  /*3270*/  ISETP.LT.OR P0, PT, R9.reuse, 0x1, P3 ;  /* 0x000000010900780c */ /* 0x040fe40001f01670 */
[----:B------:R-:W-:Y:S01]  /*3280*/  ISETP.LT.OR P4, PT, R9, 0x41, P4 ;  /* 0x000000410900780c */ /* 0x000fe20002781670 */
[----:B------:R-:W-:Y:S04]  /*3290*/  LDSM.16.M88.4 R168, [R212+0x4000] ;  /* 0x00400000d4a8783b */ /* 0x000fe80000000200 */
[----:B------:R-:W-:Y:S04]  /*32a0*/  LDSM.16.M88.4 R172, [R213+0x4000] ;  /* 0x00400000d5ac783b */ /* 0x000fe80000000200 */
[----:B------:R-:W-:Y:S04]  /*32b0*/  LDSM.16.M88.4 R176, [R215+0x4000] ;  /* 0x00400000d7b0783b */ /* 0x000fe80000000200 */
[----:B------:R-:W-:Y:S04]  /*32c0*/  LDSM.16.M88.4 R184, [R214+0x4000] ;  /* 0x00400000d6b8783b */ /* 0x000fe80000000200 */
[----:B------:R-:W-:Y:S06]  /*32d0*/  BAR.SYNC.DEFER_BLOCKING 0x0 ;  /* 0x0000000000007b1d */ /* 0x000fec0000010000 */
[----:B------:R-:W-:-:S04]  /*32e0*/  DEPBAR.LE SB0, 0x0 ;  /* 0x000080000000791a */ /* 0x000fc80000000000 */
[----:B------:R-:W-:Y:S06]  /*32f0*/  BAR.SYNC.DEFER_BLOCKING 0x0 ;  /* 0x0000000000007b1d */ /* 0x000fec0000010000 */
[----:B------:R-:W1:Y:S04]  /*3300*/  LDSM.16.M88.4 R24, [R193] ;  /* 0x00000000c118783b */ /* 0x000e680000000200 */
[----:B------:R-:W2:Y:S04]  /*3310*/  LDSM.16.M88.4 R28, [R193+0x1800] ;  /* 0x00180000c11c783b */ /* 0x000ea80000000200 */
[----:B------:R-:W3:Y:S04]  /*3320*/  LDSM.16.M88.4 R32, [R199] ;  /* 0x00000000c720783b */ /* 0x000ee80000000200 */
[----:B------:R-:W4:Y:S04]  /*3330*/  LDSM.16.M88.4 R16, [R193+0x800] ;  /* 0x00080000c110783b */ /* 0x000f280000000200 */
[----:B------:R-:W5:Y:S04]  /*3340*/  LDSM.16.M88.4 R20, [R193+0x1000] ;  /* 0x00100000c114783b */ /* 0x000f680000000200 */
[----:B------:R-:W-:Y:S04]  /*3350*/  LDSM.16.M88.4 R68, [R193+0x2000] ;  /* 0x00200000c144783b */ /* 0x000fe80000000200 */
[----:B------:R-:W-:Y:S04]  /*3360*/  LDSM.16.M88.4 R84, [R193+0x2800] ;  /* 0x00280000c154783b */ /* 0x000fe80000000200 */
[----:B------:R-:W-:Y:S04]  /*3370*/  LDSM.16.M88.4 R56, [R210] ;  /* 0x00000000d238783b */ /* 0x000fe80000000200 */
[----:B------:R-:W-:Y:S04]  /*3380*/  LDSM.16.M88.4 R64, [R209] ;  /* 0x00000000d140783b */ /* 0x000fe80000000200 */
[----:B------:R-:W5:Y:S04]  /*3390*/  LDSM.16.M88.4 R60, [R208] ;  /* 0x00000000d03c783b */ /* 0x000f680000000200 */
[----:B------:R-:W-:Y:S01]  /*33a0*/  LDSM.16.M88.4 R88, [R207] ;  /* 0x00000000cf58783b */ /* 0x000fe20000000200 */
[C---:B-1----:R-:W-:Y:S03]  /*33b0*/  HMMA.16816.F32.BF16 R12, R124.reuse, R24, RZ ;  /* 0x000000187c0c723c */ /* 0x042fe600000418ff */
[----:B------:R-:W-:Y:S04]  /*33c0*/  LDSM.16.M88.4 R92, [R206] ;  /* 0x00000000ce5c783b */ /* 0x000fe80000000200 */
[----:B------:R-:W-:Y:S01]  /*33d0*/  @!PT LDS RZ, [RZ] ;  /* 0x00000000fffff984 */ /* 0x000fe20000000800 */
[----:B------:R-:W-:Y:S01]  /*33e0*/  @!PT LDS RZ, [RZ] ;  /* 0x00000000fffff984 */ /* 0x000fe20000000800 */
[----:B------:R-:W-:Y:S01]  /*33f0*/  @!PT LDS RZ, [RZ] ;  /* 0x00000000fffff984 */ /* 0x000fe20000000800 */
[----:B------:R1:W-:Y:S01]  /*3400*/  LDGSTS.E.BYPASS.LTC128B.128 [R218+0x100], [R4.64], !P5 ;  /* 0x0010000004da7fae */ /* 0x0003e2000e901d48 */
[C---:B------:R-:W-:Y:S01]  /*3410*/  ISETP.LT.OR P5, PT, R9.reuse, 0x21, P3 ;  /* 0x000000210900780c */ /* 0x040fe20001fa1670 */
[----:B------:R-:W-:Y:S02]  /*3420*/  HMMA.16816.F32.BF16 R40, R124, R26, RZ ;  /* 0x0000001a7c28723c */ /* 0x000fe400000418ff */
[----:B------:R1:W-:Y:S01]  /*3430*/  LDGSTS.E.BYPASS.LTC128B.128 [R218+0x3100], [R4.64+0x80], !P0 ;  /* 0x0310008004da7fae */ /* 0x0003e2000c101d48 */
[----:B------:R-:W-:-:S03]  /*3440*/  ISETP.LT.OR P0, PT, R9, 0x41, P3 ;  /* 0x000000410900780c */ /* 0x000fc60001f01670 */
[----:B------:R1:W-:Y:S02]  /*3450*/  LDGSTS.E.BYPASS.LTC128B.128 [R218+0x1100], [R2.64], !P6 ;  /* 0x0110000002da7fae */ /* 0x0003e4000f101d48 */
[----:B--2---:R-:W-:Y:S04]  /*3460*/  HMMA.16816.F32.BF16 R8, R124, R28, RZ ;  /* 0x0000001c7c08723c */ /* 0x004fe800000418ff */
[----:B------:R2:W-:Y:S04]  /*3470*/  LDGSTS.E.BYPASS.LTC128B.128 [R218+0x4100], [R2.64+0x80], !P5 ;  /* 0x0410008002da7fae */ /* 0x0005e8000e901d48 */
[----:B------:R1:W-:Y:S01]  /*3480*/  LDGSTS.E.BYPASS.LTC128B.128 [R218+0x2100], [R6.64], !P4 ;  /* 0x0210000006da7fae */ /* 0x0003e2000e101d48 */
[----:B---3--:R-:W-:Y:S03]  /*3490*/  HMMA.16816.F32.BF16 R44, R128, R32, R12 ;  /* 0x00000020802c723c */ /* 0x008fe6000004180c */
[----:B------:R1:W-:Y:S01]  /*34a0*/  LDGSTS.E.BYPASS.LTC128B.128 [R218+0x5100], [R6.64+0x80], !P0 ;  /* 0x0510008006da7fae */ /* 0x0003e2000c101d48 */
[----:B------:R-:W-:-:S03]  /*34b0*/  ISETP.GT.AND P0, PT, R122, R219, PT ;  /* 0x000000db7a00720c */ /* 0x000fc60003f04270 */
[----:B------:R-:W3:Y:S01]  /*34c0*/  LDSM.16.M88.4 R48, [R197] ;  /* 0x00000000c530783b */ /* 0x000ee20000000200 */
[C---:B----4-:R-:W-:Y:S03]  /*34d0*/  HMMA.16816.F32.BF16 R36, R124.reuse, R18, RZ ;  /* 0x000000127c24723c */ /* 0x050fe600000418ff */
[----:B------:R-:W4:Y:S04]  /*34e0*/  LDSM.16.M88.4 R52, [R194] ;  /* 0x00000000c234783b */ /* 0x000f280000000200 */
[----:B------:R-:W2:Y:S01]  /*34f0*/  LDSM.16.M88.4 R72, [R197+0x800] ;  /* 0x00080000c548783b */ /* 0x000ea20000000200 */
[C---:B------:R-:W-:Y:S03]  /*3500*/  HMMA.16816.F32.BF16 R24, R124.reuse, R16, RZ ;  /* 0x000000107c18723c */ /* 0x040fe600000418ff */
[----:B------:R-:W-:Y:S04]  /*3510*/  LDSM.16.M88.4 R104, [R193+0x3800] ;  /* 0x00380000c168783b */ /* 0x000fe80000000200 */
[----:B------:R-:W-:Y:S01]  /*3520*/  LDSM.16.M88.4 R108, [R197+0x3000] ;  /* 0x00300000c56c783b */ /* 0x000fe20000000200 */
[C---:B-----5:R-:W-:Y:S03]  /*3530*/  HMMA.16816.F32.BF16 R16, R124.reuse, R20, RZ ;  /* 0x000000147c10723c */ /* 0x060fe600000418ff */
[----:B------:R-:W-:Y:S04]  /*3540*/  LDSM.16.M88.4 R100, [R204] ;  /* 0x00000000cc64783b */ /* 0x000fe80000000200 */
[----:B------:R-:W0:Y:S01]  /*3550*/  LDGDEPBAR ;  /* 0x00000000000079af */ /* 0x000e220000000000 */
[C---:B------:R-:W-:Y:S08]  /*3560*/  HMMA.16816.F32.BF16 R12, R124.reuse, R22, RZ ;  /* 0x000000167c0c723c */ /* 0x040ff000000418ff */
[----:B-1----:R-:W-:Y:S08]  /*3570*/  HMMA.16816.F32.BF16 R4, R124, R30, RZ ;  /* 0x0000001e7c04723c */ /* 0x002ff000000418ff */
[C---:B------:R-:W-:Y:S01]  /*3580*/  HMMA.16816.F32.BF16 R20, R128.reuse, R34, R40 ;  /* 0x000000228014723c */ /* 0x040fe20000041828 */
[----:B------:R-:W-:Y:S04]  /*3590*/  LDSM.16.M88.4 R40, [R197+0x1800] ;  /* 0x00180000c528783b */ /* 0x000fe80000000200 */
[----:B------:R-:W-:Y:S03]  /*35a0*/  LDSM.16.M88.4 R32, [R197+0x2000] ;  /* 0x00200000c520783b */ /* 0x000fe60000000200 */
[----:B------:R-:W-:Y:S08]  /*35b0*/  HMMA.16816.F32.BF16 R116, R128, R60, R8 ;  /* 0x0000003c8074723c */ /* 0x000ff00000041808 */
[----:B---3--:R-:W-:Y:S08]  /*35c0*/  HMMA.16816.F32.BF16 R8, R152, R48, R44 ;  /* 0x000000309808723c */ /* 0x008ff0000004182c */
[C---:B------:R-:W-:Y:S01]  /*35d0*/  HMMA.16816.F32.BF16 R76, R128.reuse, R58, R36 ;  /* 0x0000003a804c723c */ /* 0x040fe20000041824 */
[----:B------:R-:W1:Y:S07]  /*35e0*/  LDSM.16.M88.4 R36, [R193+0x3000] ;  /* 0x00300000c124783b */ /* 0x000e6e0000000200 */
[C---:B------:R-:W-:Y:S01]  /*35f0*/  HMMA.16816.F32.BF16 R24, R128.reuse, R56, R24 ;  /* 0x000000388018723c */ /* 0x040fe20000041818 */
[----:B------:R-:W3:Y:S07]  /*3600*/  LDSM.16.M88.4 R56, [R194+0x800] ;  /* 0x00080000c238783b */ /* 0x000eee0000000200 */
[----:B------:R-:W-:Y:S08]  /*3610*/  HMMA.16816.F32.BF16 R60, R128, R62, R4 ;  /* 0x0000003e803c723c */ /* 0x000ff00000041804 */
[----:B------:R-:W-:Y:S01]  /*3620*/  HMMA.16816.F32.BF16 R4, R152, R50, R20 ;  /* 0x000000329804723c */ /* 0x000fe20000041814 */
[----:B------:R-:W-:Y:S07]  /*3630*/  LDSM.16.M88.4 R48, [R197+0x1000] ;  /* 0x00100000c530783b */ /* 0x000fee0000000200 */
[----:B------:R-:W-:Y:S08]  /*3640*/  HMMA.16816.F32.BF16 R112, R128, R66, R12 ;  /* 0x000000428070723c */ /* 0x000ff0000004180c */
[----:B----4-:R-:W-:Y:S08]  /*3650*/  HMMA.16816.F32.BF16 R12, R164, R52, R8 ;  /* 0x00000034a40c723c */ /* 0x010ff00000041808 */
[----:B------:R-:W-:Y:S01]  /*3660*/  HMMA.16816.F32.BF16 R80, R128, R64, R16 ;  /* 0x000000408050723c */ /* 0x000fe20000041810 */
[----:B------:R-:W-:Y:S07]  /*3670*/  LDSM.16.M88.4 R64, [R194+0x1000] ;  /* 0x00100000c240783b */ /* 0x000fee0000000200 */
[C---:B------:R-:W-:Y:S08]  /*3680*/  HMMA.16816.F32.BF16 R28, R124.reuse, R68, RZ ;  /* 0x000000447c1c723c */ /* 0x040ff000000418ff */
[C---:B------:R-:W-:Y:S01]  /*3690*/  HMMA.16816.F32.BF16 R16, R124.reuse, R70, RZ ;  /* 0x000000467c10723c */ /* 0x040fe200000418ff */
[----:B------:R-:W4:Y:S07]  /*36a0*/  LDSM.16.M88.4 R68, [R205] ;  /* 0x00000000cd44783b */ /* 0x000f2e0000000200 */
[----:B------:R-:W-:Y:S08]  /*36b0*/  HMMA.16816.F32.BF16 R8, R124, R84, RZ ;  /* 0x000000547c08723c */ /* 0x000ff000000418ff */
[----:B--2---:R-:W-:Y:S08]  /*36c0*/  HMMA.16816.F32.BF16 R44, R152, R72, R24 ;  /* 0x00000048982c723c */ /* 0x004ff00000041818 */
[----:B------:R-:W-:Y:S08]  /*36d0*/  HMMA.16816.F32.BF16 R24, R164, R54, R4 ;  /* 0x00000036a418723c */ /* 0x000ff00000041804 */
[----:B------:R-:W-:Y:S01]  /*36e0*/  HMMA.16816.F32.BF16 R4, R124, R86, RZ ;  /* 0x000000567c04723c */ /* 0x000fe200000418ff */
[----:B------:R-:W2:Y:S07]  /*36f0*/  LDSM.16.M88.4 R84, [R197+0x2800] ;  /* 0x00280000c554783b */ /* 0x000eae0000000200 */
[----:B-1----:R-:W-:Y:S08]  /*3700*/  HMMA.16816.F32.BF16 R20, R168, R36, R12 ;  /* 0x00000024a814723c */ /* 0x002ff0000004180c */
[----:B------:R-:W-:Y:S08]  /*3710*/  HMMA.16816.F32.BF16 R12, R128, R92, R8 ;  /* 0x0000005c800c723c */ /* 0x000ff00000041808 */
[----:B------:R-:W-:Y:S01]  /*3720*/  HMMA.16816.F32.BF16 R8, R152, R74, R76 ;  /* 0x0000004a9808723c */ /* 0x000fe2000004184c */
[----:B------:R-:W1:Y:S04]  /*3730*/  LDSM.16.M88.4 R72, [R194+0x1800] ;  /* 0x00180000c248783b */ /* 0x000e680000000200 */
[----:B------:R-:W-:Y:S03]  /*3740*/  LDSM.16.M88.4 R76, [R194+0x2000] ;  /* 0x00200000c24c783b */ /* 0x000fe60000000200 */
[C---:B------:R-:W-:Y:S08]  /*3750*/  HMMA.16816.F32.BF16 R96, R128.reuse, R88, R28 ;  /* 0x000000588060723c */ /* 0x040ff0000004181c */
[C---:B------:R-:W-:Y:S08]  /*3760*/  HMMA.16816.F32.BF16 R28, R128.reuse, R90, R16 ;  /* 0x0000005a801c723c */ /* 0x040ff00000041810 */
[----:B------:R-:W-:Y:S01]  /*3770*/  HMMA.16816.F32.BF16 R88, R128, R94, R4 ;  /* 0x0000005e8058723c */ /* 0x000fe20000041804 */
[----:B------:R-:W-:Y:S07]  /*3780*/  LDSM.16.M88.4 R92, [R194+0x2800] ;  /* 0x00280000c25c783b */ /* 0x000fee0000000200 */
[----:B---3--:R-:W-:Y:S08]  /*3790*/  HMMA.16816.F32.BF16 R4, R164, R56, R44 ;  /* 0x00000038a404723c */ /* 0x008ff0000004182c */
[----:B----4-:R-:W-:Y:S08]  /*37a0*/  HMMA.16816.F32.BF16 R20, R172, R68, R20 ;  /* 0x00000044ac14723c */ /* 0x010ff00000041814 */
[----:B------:R-:W-:Y:S08]  /*37b0*/  HMMA.16816.F32.BF16 R16, R168, R38, R24 ;  /* 0x00000026a810723c */ /* 0x000ff00000041818 */
[----:B------:R-:W-:Y:S01]  /*37c0*/  HMMA.16816.F32.BF16 R36, R152, R50, R112 ;  /* 0x000000329824723c */ /* 0x000fe20000041870 */
[----:B------:R-:W3:Y:S07]  /*37d0*/  LDSM.16.M88.4 R112, [R194+0x3000] ;  /* 0x00300000c270783b */ /* 0x000eee0000000200 */
[----:B------:R-:W-:Y:S08]  /*37e0*/  HMMA.16816.F32.BF16 R24, R164, R58, R8 ;  /* 0x0000003aa418723c */ /* 0x000ff00000041808 */
[C---:B------:R-:W-:Y:S08]  /*37f0*/  HMMA.16816.F32.BF16 R80, R152.reuse, R48, R80 ;  /* 0x000000309850723c */ /* 0x040ff00000041850 */
[C---:B------:R-:W-:Y:S08]  /*3800*/  HMMA.16816.F32.BF16 R48, R152.reuse, R40, R116 ;  /* 0x000000289830723c */ /* 0x040ff00000041874 */
[C---:B------:R-:W-:Y:S08]  /*3810*/  HMMA.16816.F32.BF16 R60, R152.reuse, R42, R60 ;  /* 0x0000002a983c723c */ /* 0x040ff0000004183c */
[----:B--2---:R-:W-:Y:S08]  /*3820*/  HMMA.16816.F32.BF16 R40, R152, R84, R12 ;  /* 0x000000549828723c */ /* 0x004ff0000004180c */
[----:B------:R-:W-:Y:S08]  /*3830*/  HMMA.16816.F32.BF16 R12, R168, R104, R4 ;  /* 0x00000068a80c723c */ /* 0x000ff00000041804 */
[----:B------:R-:W-:Y:S08]  /*3840*/  HMMA.16816.F32.BF16 R4, R176, R108, R20 ;  /* 0x0000006cb004723c */ /* 0x000ff00000041814 */
[C---:B------:R-:W-:Y:S08]  /*3850*/  HMMA.16816.F32.BF16 R52, R152.reuse, R32, R96 ;  /* 0x000000209834723c */ /* 0x040ff00000041860 */
[----:B------:R-:W-:Y:S01]  /*3860*/  HMMA.16816.F32.BF16 R44, R152, R34, R28 ;  /* 0x00000022982c723c */ /* 0x000fe2000004181c */
[----:B------:R-:W2:Y:S07]  /*3870*/  LDSM.16.M88.4 R32, [R193+0x4000] ;  /* 0x00400000c120783b */ /* 0x000eae0000000200 */
[----:B------:R-:W-:Y:S01]  /*3880*/  HMMA.16816.F32.BF16 R8, R172, R70, R16 ;  /* 0x00000046ac08723c */ /* 0x000fe20000041810 */
[----:B------:R-:W-:Y:S07]  /*3890*/  LDSM.16.M88.4 R68, [R193+0x4800] ;  /* 0x00480000c144783b */ /* 0x000fee0000000200 */
[----:B------:R-:W-:Y:S01]  /*38a0*/  HMMA.16816.F32.BF16 R28, R152, R86, R88 ;  /* 0x00000056981c723c */ /* 0x000fe20000041858 */
[----:B------:R-:W4:Y:S07]  /*38b0*/  LDSM.16.M88.4 R84, [R197+0x3800] ;  /* 0x00380000c554783b */ /* 0x000f2e0000000200 */
[----:B------:R-:W-:Y:S08]  /*38c0*/  HMMA.16816.F32.BF16 R20, R168, R106, R24 ;  /* 0x0000006aa814723c */ /* 0x000ff00000041818 */
[----:B------:R-:W-:Y:S08]  /*38d0*/  HMMA.16816.F32.BF16 R16, R164, R64, R80 ;  /* 0x00000040a410723c */ /* 0x000ff00000041850 */
[----:B------:R-:W-:Y:S08]  /*38e0*/  HMMA.16816.F32.BF16 R12, R172, R100, R12 ;  /* 0x00000064ac0c723c */ /* 0x000ff0000004180c */
[C---:B-1----:R-:W-:Y:S08]  /*38f0*/  HMMA.16816.F32.BF16 R48, R164.reuse, R72, R48 ;  /* 0x00000048a430723c */ /* 0x042ff00000041830 */
[----:B------:R-:W-:Y:S08]  /*3900*/  HMMA.16816.F32.BF16 R60, R164, R74, R60 ;  /* 0x0000004aa43c723c */ /* 0x000ff0000004183c */
[----:B---3--:R-:W-:Y:S08]  /*3910*/  HMMA.16816.F32.BF16 R24, R184, R112, R4 ;  /* 0x00000070b818723c */ /* 0x008ff00000041804 */
[----:B------:R-:W-:Y:S01]  /*3920*/  HMMA.16816.F32.BF16 R72, R164, R92, R40 ;  /* 0x0000005ca448723c */ /* 0x000fe20000041828 */
[----:B------:R-:W1:Y:S07]  /*3930*/  LDSM.16.M88.4 R40, [R203] ;  /* 0x00000000cb28783b */ /* 0x000e6e0000000200 */
[----:B------:R-:W-:Y:S08]  /*3940*/  HMMA.16816.F32.BF16 R4, R176, R110, R8 ;  /* 0x0000006eb004723c */ /* 0x000ff00000041808 */
[----:B------:R-:W-:Y:S01]  /*3950*/  HMMA.16816.F32.BF16 R36, R164, R66, R36 ;  /* 0x00000042a424723c */ /* 0x000fe20000041824 */
[----:B------:R-:W-:-:S04]  /*3960*/  FMUL.FTZ R2, R24, c[0x0][0x320] ;  /* 0x0000c80018027a20 */ /* 0x000fc80000410000 */
[----:B------:R3:W1:Y:S03]  /*3970*/  MUFU.TANH R90, R2 ;  /* 0x00000002005a7308 */ /* 0x0006660000002400 */
[----:B------:R-:W-:Y:S01]  /*3980*/  HMMA.16816.F32.BF16 R64, R164, R76, R52 ;  /* 0x0000004ca440723c */ /* 0x000fe20000041834 */
[----:B------:R-:W5:Y:S07]  /*3990*/  LDSM.16.M88.4 R52, [R194+0x3800] ;  /* 0x00380000c234783b */ /* 0x000f6e0000000200 */
[----:B------:R-:W-:Y:S01]  /*39a0*/  HMMA.16816.F32.BF16 R20, R172, R102, R20 ;  /* 0x00000066ac14723c */ /* 0x000fe20000041814 */
[----:B---3--:R-:W-:-:S07]  /*39b0*/  FMUL.FTZ R2, R25, c[0x0][0x320] ;  /* 0x0000c80019027a20 */ /* 0x008fce0000410000 */
[----:B--2---:R-:W-:Y:S01]  /*39c0*/  HMMA.16816.F32.BF16 R8, R168, R32, R16 ;  /* 0x00000020a808723c */ /* 0x004fe20000041810 */
[----:B------:R2:W3:Y:S07]  /*39d0*/  MUFU.TANH R88, R2 ;  /* 0x0000000200587308 */ /* 0x0004ee0000002400 */
[----:B----4-:R-:W-:Y:S08]  /*39e0*/  HMMA.16816.F32.BF16 R16, R176, R84, R12 ;  /* 0x00000054b010723c */ /* 0x010ff0000004180c */
[----:B------:R-:W-:Y:S01]  /*39f0*/  HMMA.16816.F32.BF16 R92, R164, R94, R28 ;  /* 0x0000005ea45c723c */ /* 0x000fe2000004181c */
[----:B------:R-:W4:Y:S01]  /*3a00*/  LDSM.16.M88.4 R28, [R197+0x4000] ;  /* 0x00400000c51c783b */ /* 0x000f220000000200 */
[----:B--2---:R-:W-:-:S04]  /*3a10*/  FMUL.FTZ R2, R26, c[0x0][0x320] ;  /* 0x0000c8001a027a20 */ /* 0x004fc80000410000 */
[----:B------:R2:W1:Y:S02]  /*3a20*/  MUFU.TANH R91, R2 ;  /* 0x00000002005b7308 */ /* 0x0004640000002400 */
[----:B------:R-:W-:Y:S08]  /*3a30*/  HMMA.16816.F32.BF16 R12, R184, R114, R4 ;  /* 0x00000072b80c723c */ /* 0x000ff00000041804 */
[----:B------:R-:W-:Y:S01]  /*3a40*/  HMMA.16816.F32.BF16 R32, R168, R34, R36 ;  /* 0x00000022a820723c */ /* 0x000fe20000041824 */
[----:B------:R-:W3:Y:S01]  /*3a50*/  LDSM.16.M88.4 R36, [R202] ;  /* 0x00000000ca24783b */ /* 0x000ee20000000200 */
[----:B--2---:R-:W-:-:S06]  /*3a60*/  FMUL.FTZ R2, R27, c[0x0][0x320] ;  /* 0x0000c8001b027a20 */ /* 0x004fcc0000410000 */
[----:B------:R-:W-:Y:S01]  /*3a70*/  HMMA.16816.F32.BF16 R4, R176, R86, R20 ;  /* 0x00000056b004723c */ /* 0x000fe20000041814 */
[----:B------:R2:W2:Y:S07]  /*3a80*/  MUFU.TANH R89, R2 ;  /* 0x0000000200597308 */ /* 0x0004ae0000002400 */
[----:B-1----:R-:W-:Y:S08]  /*3a90*/  HMMA.16816.F32.BF16 R8, R172, R40, R8 ;  /* 0x00000028ac08723c */ /* 0x002ff00000041808 */
[----:B-----5:R-:W-:Y:S01]  /*3aa0*/  HMMA.16816.F32.BF16 R24, R184, R52, R16 ;  /* 0x00000034b818723c */ /* 0x020fe20000041810 */
[----:B--2---:R-:W-:-:S04]  /*3ab0*/  FMUL.FTZ R2, R12, c[0x0][0x320] ;  /* 0x0000c8000c027a20 */ /* 0x004fc80000410000 */
[----:B------:R1:W2:Y:S03]  /*3ac0*/  MUFU.TANH R85, R2 ;  /* 0x0000000200557308 */ /* 0x0002a60000002400 */
[----:B------:R-:W-:Y:S01]  /*3ad0*/  HMMA.16816.F32.BF16 R76, R164, R78, R44 ;  /* 0x0000004ea44c723c */ /* 0x000fe2000004182c */
[----:B------:R-:W-:Y:S07]  /*3ae0*/  LDSM.16.M88.4 R44, [R194+0x4000] ;  /* 0x00400000c22c783b */ /* 0x000fee0000000200 */
[----:B------:R-:W-:Y:S01]  /*3af0*/  HMMA.16816.F32.BF16 R56, R168, R68, R48 ;  /* 0x00000044a838723c */ /* 0x000fe20000041830 */
[----:B------:R-:W5:Y:S01]  /*3b00*/  LDSM.16.M88.4 R48, [R193+0x5000] ;  /* 0x00500000c130783b */ /* 0x000f620000000200 */
[----:B-1----:R-:W-:-:S06]  /*3b10*/  FMUL.FTZ R2, R13, c[0x0][0x320] ;  /* 0x0000c8000d027a20 */ /* 0x002fcc0000410000 */
[----:B------:R-:W-:Y:S01]  /*3b20*/  HMMA.16816.F32.BF16 R20, R172, R42, R32 ;  /* 0x0000002aac14723c */ /* 0x000fe20000041820 */
[----:B------:R-:W-:Y:S01]  /*3b30*/  LDSM.16.M88.4 R40, [R197+0x4800] ;  /* 0x00480000c528783b */ /* 0x000fe20000000200 */
[----:B------:R1:W1:Y:S06]  /*3b40*/  MUFU.TANH R83, R2 ;  /* 0x0000000200537308 */ /* 0x00026c0000002400 */
[----:B------:R-:W-:Y:S08]  /*3b50*/  HMMA.16816.F32.BF16 R60, R168, R70, R60 ;  /* 0x00000046a83c723c */ /* 0x000ff0000004183c */
[----:B------:R-:W-:Y:S01]  /*3b60*/  HMMA.16816.F32.BF16 R4, R184, R54, R4 ;  /* 0x00000036b804723c */ /* 0x000fe20000041804 */
[----:B-1----:R-:W-:-:S04]  /*3b70*/  FMUL.FTZ R2, R14, c[0x0][0x320] ;  /* 0x0000c8000e027a20 */ /* 0x002fc80000410000 */
[----:B------:R1:W1:Y:S03]  /*3b80*/  MUFU.TANH R87, R2 ;  /* 0x0000000200577308 */ /* 0x0002660000002400 */
[C---:B----4-:R-:W-:Y:S08]  /*3b90*/  HMMA.16816.F32.BF16 R16, R176.reuse, R28, R8 ;  /* 0x0000001cb010723c */ /* 0x050ff00000041808 */
[----:B------:R-:W-:Y:S01]  /*3ba0*/  HMMA.16816.F32.BF16 R8, R176, R30, R20 ;  /* 0x0000001eb008723c */ /* 0x000fe20000041814 */
[----:B------:R-:W-:Y:S01]  /*3bb0*/  LDSM.16.M88.4 R28, [R201] ;  /* 0x00000000c91c783b */ /* 0x000fe20000000200 */
[----:B-1----:R-:W-:-:S06]  /*3bc0*/  FMUL.FTZ R2, R15, c[0x0][0x320] ;  /* 0x0000c8000f027a20 */ /* 0x002fcc0000410000 */
[C---:B---3--:R-:W-:Y:S01]  /*3bd0*/  HMMA.16816.F32.BF16 R12, R172.reuse, R36, R56 ;  /* 0x00000024ac0c723c */ /* 0x048fe20000041838 */
[----:B------:R-:W1:Y:S01]  /*3be0*/  LDSM.16.M88.4 R56, [R193+0x5800] ;  /* 0x00580000c138783b */ /* 0x000e620000000200 */
[----:B------:R3:W4:Y:S06]  /*3bf0*/  MUFU.TANH R86, R2 ;  /* 0x0000000200567308 */ /* 0x00072c0000002400 */
[----:B------:R-:W-:Y:S01]  /*3c00*/  HMMA.16816.F32.BF16 R20, R172, R38, R60 ;  /* 0x00000026ac14723c */ /* 0x000fe2000004183c */
[----:B------:R-:W2:Y:S07]  /*3c10*/  LDSM.16.M88.4 R36, [R194+0x4800] ;  /* 0x00480000c224783b */ /* 0x000eae0000000200 */
[----:B-----5:R-:W-:Y:S01]  /*3c20*/  HMMA.16816.F32.BF16 R64, R168, R48, R64 ;  /* 0x00000030a840723c */ /* 0x020fe20000041840 */
[----:B---3--:R-:W-:-:S04]  /*3c30*/  FMUL.FTZ R2, R24, c[0x0][0x320] ;  /* 0x0000c80018027a20 */ /* 0x008fc80000410000 */
[----:B------:R3:W1:Y:S03]  /*3c40*/  MUFU.TANH R81, R2 ;  /* 0x0000000200517308 */ /* 0x0006660000002400 */
[----:B------:R-:W-:Y:S01]  /*3c50*/  HMMA.16816.F32.BF16 R32, R168, R50, R76 ;  /* 0x00000032a820723c */ /* 0x000fe2000004184c */
[----:B------:R-:W-:Y:S01]  /*3c60*/  LDSM.16.M88.4 R48, [R200] ;  /* 0x00000000c830783b */ /* 0x000fe20000000200 */
[----:B---3--:R-:W-:-:S06]  /*3c70*/  FMUL.FTZ R2, R25, c[0x0][0x320] ;  /* 0x0000c80019027a20 */ /* 0x008fcc0000410000 */
[----:B-1----:R-:W-:Y:S01]  /*3c80*/  HMMA.16816.F32.BF16 R52, R168, R56, R72 ;  /* 0x00000038a834723c */ /* 0x002fe20000041848 */
[----:B------:R1:W3:Y:S02]  /*3c90*/  MUFU.TANH R80, R2 ;  /* 0x0000000200507308 */ /* 0x0002e40000002400 */
[----:B-1----:R-:W-:-:S06]  /*3ca0*/  FMUL.FTZ R2, R26, c[0x0][0x320] ;  /* 0x0000c8001a027a20 */ /* 0x002fcc0000410000 */
[----:B------:R1:W1:Y:S02]  /*3cb0*/  MUFU.TANH R84, R2 ;  /* 0x0000000200547308 */ /* 0x0002640000002400 */
[----:B-1----:R-:W-:Y:S02]  /*3cc0*/  FMUL.FTZ R2, R27, c[0x0][0x320] ;  /* 0x0000c8001b027a20 */ /* 0x002fe40000410000 */
[----:B------:R-:W-:Y:S04]  /*3cd0*/  HMMA.16816.F32.BF16 R24, R184, R44, R16 ;  /* 0x0000002cb818723c */ /* 0x000fe80000041810 */
[----:B------:R1:W1:Y:S04]  /*3ce0*/  MUFU.TANH R82, R2 ;  /* 0x0000000200527308 */ /* 0x0002680000002400 */
        /* <DEDUP_REMOVED lines=13> */
[----:B------:R-:W-:Y:S07]  /*3dc0*/  LDSM.16.M88.4 R40, [R194+0x5000] ;  /* 0x00500000c228783b */ /* 0x000fee0000000200 */
[----:B--2---:R-:W-:Y:S01]  /*3dd0*/  HMMA.16816.F32.BF16 R20, R184, R36, R16 ;  /* 0x00000024b814723c */ /* 0x004fe20000041810 */
[----:B-----5:R-:W-:-:S04]  /*3de0*/  FMUL.FTZ R2, R24, c[0x0][0x320] ;  /* 0x0000c80018027a20 */ /* 0x020fc80000410000 */
[----:B------:R2:W1:Y:S11]  /*3df0*/  MUFU.TANH R68, R2 ;  /* 0x0000000200447308 */ /* 0x0004760000002400 */
[----:B------:R-:W-:Y:S01]  /*3e00*/  HMMA.16816.F32.BF16 R8, R184, R38, R8 ;  /* 0x00000026b808723c */ /* 0x000fe20000041808 */
[----:B--2---:R-:W-:-:S07]  /*3e10*/  FMUL.FTZ R2, R25, c[0x0][0x320] ;  /* 0x0000c80019027a20 */ /* 0x004fce0000410000 */
[----:B-1----:R-:W-:Y:S01]  /*3e20*/  HMMA.16816.F32.BF16 R16, R176, R44, R12 ;  /* 0x0000002cb010723c */ /* 0x002fe2000004180c */
[----:B------:R1:W2:Y:S07]  /*3e30*/  MUFU.TANH R63, R2 ;  /* 0x00000002003f7308 */ /* 0x0002ae0000002400 */
[----:B------:R-:W-:Y:S01]  /*3e40*/  HMMA.16816.F32.BF16 R12, R172, R48, R52 ;  /* 0x00000030ac0c723c */ /* 0x000fe20000041834 */
[----:B-1----:R-:W-:-:S04]  /*3e50*/  FMUL.FTZ R2, R26, c[0x0][0x320] ;  /* 0x0000c8001a027a20 */ /* 0x002fc80000410000 */
[----:B------:R1:W1:Y:S02]  /*3e60*/  MUFU.TANH R69, R2 ;  /* 0x0000000200457308 */ /* 0x0002640000002400 */
[----:B-1----:R-:W-:Y:S02]  /*3e70*/  FMUL.FTZ R2, R27, c[0x0][0x320] ;  /* 0x0000c8001b027a20 */ /* 0x002fe40000410000 */
[----:B------:R-:W-:Y:S01]  /*3e80*/  HMMA.16816.F32.BF16 R24, R172, R30, R32 ;  /* 0x0000001eac18723c */ /* 0x000fe20000041820 */
[----:B------:R-:W1:Y:S03]  /*3e90*/  LDSM.16.M88.4 R32, [R197+0x5800] ;  /* 0x00580000c520783b */ /* 0x000e660000000200 */
[----:B------:R5:W1:Y:S01]  /*3ea0*/  MUFU.TANH R65, R2 ;  /* 0x0000000200417308 */ /* 0x000a620000002400 */
[----:B------:R-:W2:Y:S01]  /*3eb0*/  LDSM.16.M88.4 R28, [R194+0x5800] ;  /* 0x00580000c21c783b */ /* 0x000ea20000000200 */
[----:B------:R-:W-:-:S04]  /*3ec0*/  DEPBAR.LE SB0, 0x0 ;  /* 0x000080000000791a */ /* 0x000fc80000000000 */
[----:B-----5:R-:W-:-:S04]  /*3ed0*/  FMUL.FTZ R2, R4, c[0x0][0x320] ;  /* 0x0000c80004027a20 */ /* 0x020fc80000410000 */
[----:B------:R5:W1:Y:S10]  /*3ee0*/  MUFU.TANH R61, R2 ;  /* 0x00000002003d7308 */ /* 0x000a740000002400 */
[----:B------:R-:W-:Y:S01]  /*3ef0*/  HMMA.16816.F32.BF16 R24, R176, R46, R24 ;  /* 0x0000002eb018723c */ /* 0x000fe20000041818 */
[----:B-----5:R-:W-:-:S07]  /*3f00*/  FMUL.FTZ R2, R5, c[0x0][0x320] ;  /* 0x0000c80005027a20 */ /* 0x020fce0000410000 */
[----:B-1----:R-:W-:Y:S01]  /*3f10*/  HMMA.16816.F32.BF16 R12, R176, R32, R12 ;  /* 0x00000020b00c723c */ /* 0x002fe2000004180c */
[----:B------:R1:W1:Y:S02]  /*3f20*/  MUFU.TANH R60, R2 ;  /* 0x00000002003c7308 */ /* 0x0002640000002400 */
        /* <DEDUP_REMOVED lines=16> */
[----:B--2---:R-:W-:Y:S01]  /*4030*/  HMMA.16816.F32.BF16 R4, R184, R30, R4 ;  /* 0x0000001eb804723c */ /* 0x004fe20000041804 */
[----:B-1----:R-:W-:-:S07]  /*4040*/  FMUL.FTZ R2, R23, c[0x0][0x320] ;  /* 0x0000c80017027a20 */ /* 0x002fce0000410000 */
[C---:B------:R-:W-:Y:S01]  /*4050*/  HMMA.16816.F32.BF16 R20, R184.reuse, R40, R16 ;  /* 0x00000028b814723c */ /* 0x040fe20000041810 */
[----:B------:R1:W2:Y:S07]  /*4060*/  MUFU.TANH R58, R2 ;  /* 0x00000002003a7308 */ /* 0x0002ae0000002400 */
        /* <DEDUP_REMOVED lines=44> */
[----:B-1234-:R-:W-:Y:S01]  /*4330*/  IADD3 R2, R216, -0x2, RZ ;  /* 0xfffffffed8027810 */ /* 0x01efe20007ffe0ff */
[----:B------:R-:W-:Y:S01]  /*4340*/  ULDC.64 UR4, c[0x0][0x1e0] ;  /* 0x0000780000047ab9 */ /* 0x000fe20000000a00 */
[----:B------:R-:W-:Y:S01]  /*4350*/  ISETP.GE.AND P0, PT, R134, c[0x0][0x1d4], PT ;  /* 0x0000750086007a0c */ /* 0x000fe20003f06270 */
[----:B------:R-:W-:Y:S01]  /*4360*/  USHF.L.U32 UR7, UR4, 0x6, URZ ;  /* 0x0000000604077899 */ /* 0x000fe2000800063f */
[----:B------:R-:W-:Y:S01]  /*4370*/  SHF.R.S32.HI R3, RZ, 0x1f, R2 ;  /* 0x0000001fff037819 */ /* 0x000fe20000011402 */
[----:B------:R-:W-:Y:S01]  /*4380*/  IMAD.WIDE.U32 R6, R2, c[0x0][0x1e0], RZ ;  /* 0x0000780002067a25 */ /* 0x000fe200078e00ff */
[----:B------:R-:W-:-:S03]  /*4390*/  USHF.L.U64.HI UR5, UR4, UR6, UR5 ;  /* 0x0000000604057299 */ /* 0x000fc60008010205 */
[----:B------:R-:W-:-:S04]  /*43a0*/  IMAD R3, R3, c[0x0][0x1e0], RZ ;  /* 0x0000780003037a24 */ /* 0x000fc800078e02ff */
[----:B------:R-:W-:-:S04]  /*43b0*/  IMAD R2, R2, c[0x0][0x1e4], R3 ;  /* 0x0000790002027a24 */ /* 0x000fc800078e0203 */
[----:B------:R-:W-:Y:S02]  /*43c0*/  IMAD.IADD R2, R7, 0x1, R2 ;  /* 0x0000000107027824 */ /* 0x000fe400078e0202 */
[----:B------:R-:W-:-:S04]  /*43d0*/  IMAD.WIDE.U32 R6, R6, 0x60, R120 ;  /* 0x0000006006067825 */ /* 0x000fc800078e0078 */
[----:B------:R-:W-:Y:S01]  /*43e0*/  IMAD R2, R2, 0x60, RZ ;  /* 0x0000006002027824 */ /* 0x000fe200078e02ff */
[----:B------:R-:W-:-:S03]  /*43f0*/  LEA R4, P4, R6, c[0x0][0x1c8], 0x1 ;  /* 0x0000720006047a11 */ /* 0x000fc600078808ff */
[----:B------:R-:W-:Y:S01]  /*4400*/  IMAD.IADD R3, R7, 0x1, R2 ;  /* 0x0000000107037824 */ /* 0x000fe200078e0202 */
[----:B------:R-:W-:-:S04]  /*4410*/  IADD3 R2, P5, R4, UR7, RZ ;  /* 0x0000000704027c10 */ /* 0x000fc8000ffbe0ff */
[----:B------:R-:W-:Y:S02]  /*4420*/  LEA.HI.X R5, R6, c[0x0][0x1cc], R3, 0x1, P4 ;  /* 0x0000730006057a11 */ /* 0x000fe400020f0c03 */
[----:B------:R-:W-:Y:S02]  /*4430*/  IADD3 R6, P4, R2, UR7, RZ ;  /* 0x0000000702067c10 */ /* 0x000fe4000ff9e0ff */
[----:B------:R-:W-:Y:S01]  /*4440*/  IADD3.X R3, R5, UR5, RZ, P5, !PT ;  /* 0x0000000505037c10 */ /* 0x000fe2000affe4ff */
[----:B------:R-:W-:Y:S01]  /*4450*/  @!PT LDS RZ, [RZ] ;  /* 0x00000000fffff984 */ /* 0x000fe20000000800 */
[----:B------:R-:W-:Y:S01]  /*4460*/  @!PT LDS RZ, [RZ] ;  /* 0x00000000fffff984 */ /* 0x000fe20000000800 */
[----:B------:R-:W-:Y:S01]  /*4470*/  @!PT LDS RZ, [RZ] ;  /* 0x00000000fffff984 */ /* 0x000fe20000000800 */
[----:B------:R1:W-:Y:S03]  /*4480*/  LDGSTS.E.BYPASS.LTC128B.128 [R218+0x8100], [R4.64], !P0 ;  /* 0x0810000004da7fae */ /* 0x0003e6000c101d48 */
[----:B------:R-:W-:Y:S01]  /*4490*/  IADD3.X R7, R3, UR5, RZ, P4, !PT ;  /* 0x0000000503077c10 */ /* 0x000fe2000a7fe4ff */
[----:B------:R1:W-:Y:S04]  /*44a0*/  LDGSTS.E.BYPASS.LTC128B.128 [R218+0xb100], [R4.64+0x80], !P3 ;  /* 0x0b10008004da7fae */ /* 0x0003e8000d901d48 */
[----:B------:R1:W-:Y:S04]  /*44b0*/  LDGSTS.E.BYPASS.LTC128B.128 [R218+0x9100], [R2.64], !P0 ;  /* 0x0910000002da7fae */ /* 0x0003e8000c101d48 */
[----:B------:R1:W-:Y:S04]  /*44c0*/  LDGSTS.E.BYPASS.LTC128B.128 [R218+0xc100], [R2.64+0x80], !P3 ;  /* 0x0c10008002da7fae */ /* 0x0003e8000d901d48 */
[----:B------:R1:W-:Y:S04]  /*44d0*/  LDGSTS.E.BYPASS.LTC128B.128 [R218+0xa100], [R6.64], !P0 ;  /* 0x0a10000006da7fae */ /* 0x0003e8000c101d48 */
[----:B------:R1:W-:Y:S02]  /*44e0*/  LDGSTS.E.BYPASS.LTC128B.128 [R218+0xd100], [R6.64+0x80], !P3 ;  /* 0x0d10008006da7fae */ /* 0x0003e4000d901d48 */
.L_x_548:
[----:B--234-:R-:W-:Y:S05]  /*44f0*/  BSYNC B0 ;  /* 0x0000000000007941 */ /* 0x01cfea0003800000 */
.L_x_547:
[----:B-1----:R-:W2:Y:S04]  /*4500*/  LDL R2, [R1+0x24] ;  /* 0x0000240001027983 */ /* 0x002ea80000100800 */
[----:B------:R-:W3:Y:S01]  /*4510*/  LDL R9, [R1+0x14] ;  /* 0x0000140001097983 */ /* 0x000ee20000100800 */
[----:B------:R-:W-:-:S02]  /*4520*/  ULDC UR4, c[0x0][0x324] ;  /* 0x0000c90000047ab9 */ /* 0x000fc40000000800 */
[----:B------:R-:W-:Y:S01]  /*4530*/  ULOP3.LUT UR4, URZ, UR4, URZ, 0x33, !UPT ;  /* 0x000000043f047292 */ /* 0x000fe2000f8e333f */
[----:B------:R-:W0:Y:S01]  /*4540*/  LDGDEPBAR ;  /* 0x00000000000079af */ /* 0x000e220000000000 */
[----:B--2---:R-:W-:-:S04]  /*4550*/  IMAD.IADD R2, R2, 0x1, R244 ;  /* 0x0000000102027824 */ /* 0x004fc800078e02f4 */
[----:B------:R-:W-:-:S04]  /*4560*/  @P2 IMAD.HI.U32 R3, R2, c[0x0][0x2c8], RZ ;  /* 0x0000b20002032a27 */ /* 0x000fc800078e00ff */
[----:B------:R-:W-:Y:S01]  /*4570*/  IMAD.MOV.U32 R5, RZ, RZ, R2 ;  /* 0x000000ffff057224 */ /* 0x000fe200078e0002 */
[----:B------:R-:W-:Y:S02]  /*4580*/  @P2 SHF.R.U32.HI R5, RZ, c[0x0][0x2cc], R3 ;  /* 0x0000b300ff052a19 */ /* 0x000fe40000011603 */
[----:B------:R-:W-:-:S03]  /*4590*/  IADD3 R2, R132, R0, RZ ;  /* 0x0000000084027210 */ /* 0x000fc60007ffe0ff */
[----:B------:R-:W1:Y:S01]  /*45a0*/  SHFL.IDX PT, R4, R5, RZ, 0x1c1f ;  /* 0x001c1fff05047589 */ /* 0x000e6200000e0000 */
[----:B---3--:R-:W-:Y:S01]  /*45b0*/  IADD3 R3, -R9, 0x1, R2 ;  /* 0x0000000109037810 */ /* 0x008fe20007ffe102 */
[--C-:B------:R-:W-:Y:S02]  /*45c0*/  IMAD.IADD R8, R2, 0x1, -R9.reuse ;  /* 0x0000000102087824 */ /* 0x100fe400078e0a09 */
[----:B------:R-:W-:Y:S02]  /*45d0*/  IMAD.IADD R9, R0, 0x1, -R9 ;  /* 0x0000000100097824 */ /* 0x000fe400078e0a09 */
[----:B------:R-:W-:-:S05]  /*45e0*/  IMAD.IADD R3, R3, 0x1, -R123 ;  /* 0x0000000103037824 */ /* 0x000fca00078e0a7b */
[C---:B------:R-:W-:Y:S02]  /*45f0*/  IADD3 R6, R3.reuse, c[0x0][0x328], RZ ;  /* 0x0000ca0003067a10 */ /* 0x040fe40007ffe0ff */
[----:B------:R-:W-:Y:S02]  /*4600*/  IADD3 R7, R3, UR4, RZ ;  /* 0x0000000403077c10 */ /* 0x000fe4000fffe0ff */
[-C--:B-1----:R-:W-:Y:S02]  /*4610*/  IADD3 R3, R6, R4.reuse, RZ ;  /* 0x0000000406037210 */ /* 0x082fe40007ffe0ff */
[----:B------:R-:W-:Y:S02]  /*4620*/  IADD3 R2, R7, R4, RZ ;  /* 0x0000000407027210 */ /* 0x000fe40007ffe0ff */
[----:B------:R-:W-:Y:S01]  /*4630*/  IMNMX R3, R8, R3, PT ;  /* 0x0000000308037217 */ /* 0x000fe20003800200 */
[----:B------:R-:W-:Y:S05]  /*4640*/  @!P1 BRA `(.L_x_549) ;  /* 0x0000012000009947 */ /* 0x000fea0003800000 */
[----:B------:R-:W-:Y:S01]  /*4650*/  IADD3 R4, -R123, R132, R4 ;  /* 0x000000847b047210 */ /* 0x000fe20007ffe104 */
[----:B------:R-:W-:Y:S03]  /*4660*/  BSSY B0, `(.L_x_550) ;  /* 0x000000c000007945 */ /* 0x000fe60003800000 */
[----:B------:R-:W-:-:S13]  /*4670*/  ISETP.GT.AND P0, PT, R4, -0x1, PT ;  /* 0xffffffff0400780c */ /* 0x000fda0003f04270 */
[----:B------:R-:W-:Y:S05]  /*4680*/  @P0 BRA `(.L_x_551) ;  /* 0x0000006000000947 */ /* 0x000fea0003800000 */
[----:B------:R-:W-:Y:S02]  /*4690*/  ISETP.NE.AND P0, PT, R243, 0x1, PT ;  /* 0x00000001f300780c */ /* 0x000fe40003f05270 */
[----:B------:R-:W-:-:S11]  /*46a0*/  LOP3.LUT R4, RZ, R4, RZ, 0x33, !PT ;  /* 0x00000004ff047212 */ /* 0x000fd600078e33ff */
[----:B------:R-:W-:-:S05]  /*46b0*/  @P0 IMAD.HI.U32 R10, R4, c[0x0][0x330], RZ ;  /* 0x0000cc00040a0a27 */ /* 0x000fca00078e00ff */
[----:B------:R-:W-:-:S04]  /*46c0*/  @P0 SHF.R.U32.HI R4, RZ, c[0x0][0x334], R10 ;  /* 0x0000cd00ff040a19 */ /* 0x000fc8000001160a */
[----:B------:R-:W-:Y:S01]  /*46d0*/  LOP3.LUT R4, RZ, R4, RZ, 0x33, !PT ;  /* 0x00000004ff047212 */ /* 0x000fe200078e33ff */
[----:B------:R-:W-:Y:S05]  /*46e0*/  BRA `(.L_x_552) ;  /* 0x0000003000007947 */ /* 0x000fea0003800000 */
.L_x_551:
[----:B------:R-:W-:-:S13]  /*46f0*/  ISETP.NE.AND P0, PT, R243, 0x1, PT ;  /* 0x00000001f300780c */ /* 0x000fda0003f05270 */
[----:B------:R-:W-:-:S05]  /*4700*/  @P0 IMAD.HI.U32 R10, R4, c[0x0][0x330], RZ ;  /* 0x0000cc00040a0a27 */ /* 0x000fca00078e00ff */
[----:B------:R-:W-:Y:S02]  /*4710*/  @P0 SHF.R.U32.HI R4, RZ, c[0x0][0x334], R10 ;  /* 0x0000cd00ff040a19 */ /* 0x000fe4000001160a */
.L_x_552:
[----:B------:R-:W-:Y:S05]  /*4720*/  BSYNC B0 ;  /* 0x0000000000007941 */ /* 0x000fea0003800000 */
.L_x_550:
[----:B------:R-:W-:-:S05]  /*4730*/  IMAD R4, R4, c[0x0][0x32c], R9 ;  /* 0x0000cb0004047a24 */ /* 0x000fca00078e0209 */
[----:B------:R-:W-:Y:S02]  /*4740*/  IADD3 R10, R4, c[0x0][0x32c], RZ ;  /* 0x0000cb00040a7a10 */ /* 0x000fe40007ffe0ff */
[----:B------:R-:W-:Y:S02]  /*4750*/  IMNMX R2, R2, R4, !PT ;  /* 0x0000000402027217 */ /* 0x000fe40007800200 */
[----:B------:R-:W-:Y:S02]  /*4760*/  IMNMX R3, R3, R10, PT ;  /* 0x0000000a03037217 */ /* 0x000fe40003800200 */
.L_x_549:
[C---:B------:R-:W-:Y:S02]  /*4770*/  ISETP.GE.AND P0, PT, R0.reuse, 0x9, PT ;  /* 0x000000090000780c */ /* 0x040fe40003f06270 */
[----:B------:R-:W-:Y:S02]  /*4780*/  ISETP.GE.AND P4, PT, R0, 0x2, PT ;  /* 0x000000020000780c */ /* 0x000fe40003f86270 */
[----:B------:R-:W-:Y:S02]  /*4790*/  P2R R30, PR, RZ, 0x1 ;  /* 0x00000001ff1e7803 */ /* 0x000fe40000000000 */
[----:B------:R-:W-:-:S02]  /*47a0*/  ISETP.GT.AND P0, PT, R2, 0x8, !P0 ;  /* 0x000000080200780c */ /* 0x000fc40004704270 */
[----:B------:R-:W-:Y:S02]  /*47b0*/  P2R R25, PR, RZ, 0x10 ;  /* 0x00000010ff197803 */ /* 0x000fe40000000000 */
[----:B------:R-:W-:Y:S02]  /*47c0*/  ISETP.LT.OR P0, PT, R3, 0x9, P0 ;  /* 0x000000090300780c */ /* 0x000fe40000701670 */
[----:B------:R-:W-:Y:S02]  /*47d0*/  ISETP.GT.AND P4, PT, R2, 0x1, !P4 ;  /* 0x000000010200780c */ /* 0x000fe40006784270 */
[----:B------:R-:W-:Y:S02]  /*47e0*/  ISETP.GE.AND P5, PT, R0, 0xa, PT ;  /* 0x0000000a0000780c */ /* 0x000fe40003fa6270 */
[----:B------:R-:W-:Y:S02]  /*47f0*/  FSEL R32, R85, -INF , !P0 ;  /* 0xff80000055207808 */ /* 0x000fe40004000000 */
[----:B------:R-:W-:-:S02]  /*4800*/  ISETP.LT.OR P4, PT, R3, 0x2, P4 ;  /* 0x000000020300780c */ /* 0x000fc40002781670 */
[----:B------:R-:W-:Y:S02]  /*4810*/  ISETP.GT.AND P0, PT, R2, 0x9, !P5 ;  /* 0x000000090200780c */ /* 0x000fe40006f04270 */
[----:B------:R-:W-:Y:S02]  /*4820*/  FSEL R28, R88, -INF , !P4 ;  /* 0xff800000581c7808 */ /* 0x000fe40006000000 */
[----:B------:R-:W-:Y:S02]  /*4830*/  ISETP.LT.OR P0, PT, R3, 0xa, P0 ;  /* 0x0000000a0300780c */ /* 0x000fe40000701670 */
        /* <DEDUP_REMOVED lines=9> */
[C---:B------:R-:W-:Y:S02]  /*48d0*/  ISETP.LT.OR P0, PT, R3.reuse, 0x12, P0 ;  /* 0x000000120300780c */ /* 0x040fe40000701670 */
        /* <DEDUP_REMOVED lines=8> */
[----:B------:R-:W-:Y:S02]  /*4960*/  P2R R22, PR, RZ, 0x10 ;  /* 0x00000010ff167803 */ /* 0x000fe40000000000 */
        /* <DEDUP_REMOVED lines=64> */
[----:B------:R-:W-:Y:S02]  /*4d70*/  ISETP.GE.AND P6, PT, R0, 0x52, PT ;  /* 0x000000520000780c */ /* 0x000fe40003fc6270 */
[----:B------:R-:W-:Y:S02]  /*4d80*/  ISETP.LT.OR P0, PT, R3, 0x51, P0 ;  /* 0x000000510300780c */ /* 0x000fe40000701670 */
[----:B------:R-:W-:Y:S02]  /*4d90*/  P2R R29, PR, RZ, 0x20 ;  /* 0x00000020ff1d7803 */ /* 0x000fe40000000000 */
[----:B------:R-:W-:-:S02]  /*4da0*/  FSEL R161, R36, -INF , !P0 ;  /* 0xff80000024a17808 */ /* 0x000fc40004000000 */
[----:B------:R-:W-:Y:S02]  /*4db0*/  ISETP.GT.AND P0, PT, R2, 0x51, !P6 ;  /* 0x000000510200780c */ /* 0x000fe40007704270 */
[----:B------:R-:W-:Y:S02]  /*4dc0*/  ISETP.GE.AND P5, PT, R0, 0x59, PT ;  /* 0x000000590000780c */ /* 0x000fe40003fa6270 */
[----:B------:R-:W-:Y:S02]  /*4dd0*/  ISETP.LT.OR P0, PT, R3, 0x52, P0 ;  /* 0x000000520300780c */ /* 0x000fe40000701670 */
[----:B------:R-:W-:Y:S02]  /*4de0*/  P2R R33, PR, RZ, 0x10 ;  /* 0x00000010ff217803 */ /* 0x000fe40000000000 */
[----:B------:R-:W-:Y:S02]  /*4df0*/  FSEL R162, R31, -INF , !P0 ;  /* 0xff8000001fa27808 */ /* 0x000fe40004000000 */
[----:B------:R-:W-:-:S02]  /*4e00*/  ISETP.GT.AND P0, PT, R2, 0x58, !P5 ;  /* 0x000000580200780c */ /* 0x000fc40006f04270 */
[----:B------:R-:W-:Y:S02]  /*4e10*/  ISETP.GE.AND P4, PT, R0, 0x1, PT ;  /* 0x000000010000780c */ /* 0x000fe40003f86270 */
[----:B------:R-:W-:Y:S02]  /*4e20*/  ISETP.LT.OR P0, PT, R3, 0x59, P0 ;  /* 0x000000590300780c */ /* 0x000fe40000701670 */
[----:B------:R-:W-:Y:S02]  /*4e30*/  P2R R31, PR, RZ, 0x10 ;  /* 0x00000010ff1f7803 */ /* 0x000fe40000000000 */
[----:B------:R-:W-:Y:S02]  /*4e40*/  FSEL R163, R27, -INF , !P0 ;  /* 0xff8000001ba37808 */ /* 0x000fe40004000000 */
[----:B------:R-:W-:Y:S02]  /*4e50*/  ISETP.GT.AND P0, PT, R2, RZ, !P4 ;  /* 0x000000ff0200720c */ /* 0x000fe40006704270 */
[----:B------:R-:W-:-:S02]  /*4e60*/  ISETP.GE.AND P4, PT, R0, 0x5a, PT ;  /* 0x0000005a0000780c */ /* 0x000fc40003f86270 */
[----:B------:R-:W-:-:S04]  /*4e70*/  ISETP.LT.OR P0, PT, R3, 0x1, P0 ;  /* 0x000000010300780c */ /* 0x000fc80000701670 */
[----:B------:R-:W-:Y:S02]  /*4e80*/  FSEL R27, R90, -INF , !P0 ;  /* 0xff8000005a1b7808 */ /* 0x000fe40004000000 */
[----:B------:R-:W-:-:S04]  /*4e90*/  ISETP.GT.AND P0, PT, R2, 0x59, !P4 ;  /* 0x000000590200780c */ /* 0x000fc80006704270 */
[----:B------:R-:W-:Y:S02]  /*4ea0*/  ISETP.LT.OR P0, PT, R3, 0x5a, P0 ;  /* 0x0000005a0300780c */ /* 0x000fe40000701670 */
[----:B------:R-:W1:Y:S02]  /*4eb0*/  SHFL.IDX PT, R3, R5, 0x1, 0x1c1f ;  /* 0x003c1f0005037f89 */ /* 0x000e6400000e0000 */
[----:B------:R-:W-:Y:S01]  /*4ec0*/  FSEL R180, R35, -INF , !P0 ;  /* 0xff80000023b47808 */ /* 0x000fe20004000000 */
[--C-:B-1----:R-:W-:Y:S02]  /*4ed0*/  IMAD.IADD R2, R6, 0x1, R3.reuse ;  /* 0x0000000106027824 */ /* 0x102fe400078e0203 */
[----:B------:R-:W-:-:S03]  /*4ee0*/  IMAD.IADD R0, R7, 0x1, R3 ;  /* 0x0000000107007824 */ /* 0x000fc600078e0203 */
        /* <DEDUP_REMOVED lines=12> */
.L_x_555:
[----:B------:R-:W-:-:S13]  /*4fb0*/  ISETP.NE.AND P0, PT, R243, 0x1, PT ;  /* 0x00000001f300780c */ /* 0x000fda0003f05270 */
[----:B------:R-:W-:-:S05]  /*4fc0*/  @P0 IMAD.HI.U32 R4, R3, c[0x0][0x330], RZ ;  /* 0x0000cc0003040a27 */ /* 0x000fca00078e00ff */
[----:B------:R-:W-:Y:S02]  /*4fd0*/  @P0 SHF.R.U32.HI R3, RZ, c[0x0][0x334], R4 ;  /* 0x0000cd00ff030a19 */ /* 0x000fe40000011604 */
.L_x_556:
[----:B------:R-:W-:Y:S05]  /*4fe0*/  BSYNC B0 ;  /* 0x0000000000007941 */ /* 0x000fea0003800000 */
.L_x_554:
[----:B------:R-:W-:-:S05]  /*4ff0*/  IMAD R3, R3, c[0x0][0x32c], R9 ;  /* 0x0000cb0003037a24 */ /* 0x000fca00078e0209 */
[----:B------:R-:W-:Y:S02]  /*5000*/  IADD3 R4, R3, c[0x0][0x32c], RZ ;  /* 0x0000cb0003047a10 */ /* 0x000fe40007ffe0ff */
[----:B------:R-:W-:Y:S02]  /*5010*/  IMNMX R0, R0, R3, !PT ;  /* 0x0000000300007217 */ /* 0x000fe40007800200 */
[----:B------:R-:W-:Y:S02]  /*5020*/  IMNMX R2, R2, R4, PT ;  /* 0x0000000402027217 */ /* 0x000fe40003800200 */
.L_x_553:
[----:B------:R-:W-:Y:S02]  /*5030*/  ISETP.NE.AND P0, PT, R25, RZ, PT ;  /* 0x000000ff1900720c */ /* 0x000fe40003f05270 */
[----:B------:R-:W-:Y:S02]  /*5040*/  FMNMX.FTZ R3, R27, R28, !PT ;  /* 0x0000001c1b037209 */ /* 0x000fe40007810000 */
[----:B------:R-:W-:Y:S02]  /*5050*/  ISETP.GT.AND P0, PT, R0, 0x1, !P0 ;  /* 0x000000010000780c */ /* 0x000fe40004704270 */
[----:B------:R-:W-:-:S02]  /*5060*/  FMNMX.FTZ R3, R32, R3, !PT ;  /* 0x0000000320037209 */ /* 0x000fc40007810000 */
[----:B------:R-:W-:Y:S02]  /*5070*/  ISETP.LT.OR P0, PT, R2, 0x2, P0 ;  /* 0x000000020200780c */ /* 0x000fe40000701670 */
[----:B------:R-:W-:Y:S02]  /*5080*/  FMNMX.FTZ R3, R34, R3, !PT ;  /* 0x0000000322037209 */ /* 0x000fe40007810000 */
[----:B------:R-:W-:Y:S02]  /*5090*/  FSEL R7, R89, -INF , !P0 ;  /* 0xff80000059077808 */ /* 0x000fe40004000000 */
[----:B------:R-:W-:Y:S02]  /*50a0*/  ISETP.NE.AND P0, PT, R30, RZ, PT ;  /* 0x000000ff1e00720c */ /* 0x000fe40003f05270 */
[----:B------:R-:W-:Y:S02]  /*50b0*/  FMNMX.FTZ R3, R37, R3, !PT ;  /* 0x0000000325037209 */ /* 0x000fe40007810000 */
[----:B------:R-:W-:-:S02]  /*50c0*/  ISETP.GT.AND P0, PT, R0, 0x8, !P0 ;  /* 0x000000080000780c */ /* 0x000fc40004704270 */
[----:B------:R-:W-:Y:S02]  /*50d0*/  FMNMX.FTZ R3, R45, R3, !PT ;  /* 0x000000032d037209 */ /* 0x000fe40007810000 */
[----:B------:R-:W-:Y:S02]  /*50e0*/  ISETP.LT.OR P0, PT, R2, 0x9, P0 ;  /* 0x000000090200780c */ /* 0x000fe40000701670 */
[----:B------:R-:W-:Y:S02]  /*50f0*/  FMNMX.FTZ R3, R46, R3, !PT ;  /* 0x000000032e037209 */ /* 0x000fe40007810000 */
[----:B------:R-:W-:Y:S02]  /*5100*/  FSEL R8, R87, -INF , !P0 ;  /* 0xff80000057087808 */ /* 0x000fe40004000000 */
[----:B------:R-:W-:Y:S02]  /*5110*/  ISETP.NE.AND P0, PT, R29, RZ, PT ;  /* 0x000000ff1d00720c */ /* 0x000fe40003f05270 */
[----:B------:R-:W-:-:S02]  /*5120*/  FMNMX.FTZ R3, R47, R3, !PT ;  /* 0x000000032f037209 */ /* 0x000fc40007810000 */
[----:B------:R-:W-:Y:S02]  /*5130*/  ISETP.GT.AND P0, PT, R0, 0x9, !P0 ;  /* 0x000000090000780c */ /* 0x000fe40004704270 */
[----:B------:R-:W-:Y:S02]  /*5140*/  FMNMX.FTZ R3, R108, R3, !PT ;  /* 0x000000036c037209 */ /* 0x000fe40007810000 */
[----:B------:R-:W-:Y:S02]  /*5150*/  ISETP.LT.OR P0, PT, R2, 0xa, P0 ;  /* 0x0000000a0200780c */ /* 0x000fe40000701670 */
[----:B------:R-:W-:Y:S02]  /*5160*/  FMNMX.FTZ R3, R109, R3, !PT ;  /* 0x000000036d037209 */ /* 0x000fe40007810000 */
[----:B------:R-:W-:Y:S02]  /*5170*/  FSEL R9, R86, -INF , !P0 ;  /* 0xff80000056097808 */ /* 0x000fe40004000000 */
[----:B------:R-:W-:-:S02]  /*5180*/  ISETP.NE.AND P0, PT, R26, RZ, PT ;  /* 0x000000ff1a00720c */ /* 0x000fc40003f05270 */
[----:B------:R-:W-:Y:S02]  /*5190*/  FMNMX.FTZ R3, R111, R3, !PT ;  /* 0x000000036f037209 */ /* 0x000fe40007810000 */
[----:B------:R-:W-:Y:S02]  /*51a0*/  ISETP.GT.AND P0, PT, R0, 0x10, !P0 ;  /* 0x000000100000780c */ /* 0x000fe40004704270 */
[----:B------:R-:W-:Y:S02]  /*51b0*/  FMNMX.FTZ R3, R136, R3, !PT ;  /* 0x0000000388037209 */ /* 0x000fe40007810000 */
[----:B------:R-:W-:Y:S02]  /*51c0*/  ISETP.LT.OR P0, PT, R2, 0x11, P0 ;  /* 0x000000110200780c */ /* 0x000fe40000701670 */
[----:B------:R-:W-:Y:S02]  /*51d0*/  FMNMX.FTZ R3, R141, R3, !PT ;  /* 0x000000038d037209 */ /* 0x000fe40007810000 */
[----:B------:R-:W-:-:S02]  /*51e0*/  FSEL R36, R84, -INF , !P0 ;  /* 0xff80000054247808 */ /* 0x000fc40004000000 */
[----:B------:R-:W-:Y:S02]  /*51f0*/  ISETP.NE.AND P0, PT, R24, RZ, PT ;  /* 0x000000ff1800720c */ /* 0x000fe40003f05270 */
[----:B------:R-:W-:Y:S02]  /*5200*/  FMNMX.FTZ R3, R142, R3, !PT ;  /* 0x000000038e037209 */ /* 0x000fe40007810000 */
[----:B------:R-:W-:Y:S02]  /*5210*/  ISETP.GT.AND P0, PT, R0, 0x11, !P0 ;  /* 0x000000110000780c */ /* 0x000fe40004704270 */
[----:B------:R-:W-:Y:S02]  /*5220*/  FMNMX.FTZ R3, R143, R3, !PT ;  /* 0x000000038f037209 */ /* 0x000fe40007810000 */
[----:B------:R-:W-:Y:S02]  /*5230*/  ISETP.LT.OR P0, PT, R2, 0x12, P0 ;  /* 0x000000120200780c */ /* 0x000fe40000701670 */
[----:B------:R-:W-:-:S02]  /*5240*/  FMNMX.FTZ R3, R144, R3, !PT ;  /* 0x0000000390037209 */ /* 0x000fc40007810000 */
[----:B------:R-:W-:Y:S02]  /*5250*/  FSEL R39, R82, -INF , !P0 ;  /* 0xff80000052277808 */ /* 0x000fe40004000000 */
[----:B------:R-:W-:Y:S02]  /*5260*/  ISETP.NE.AND P0, PT, R23, RZ, PT ;  /* 0x000000ff1700720c */ /* 0x000fe40003f05270 */
[----:B------:R-:W-:Y:S02]  /*5270*/  FMNMX.FTZ R3, R149, R3, !PT ;  /* 0x0000000395037209 */ /* 0x000fe40007810000 */
[----:B------:R-:W-:Y:S02]  /*5280*/  ISETP.GT.AND P0, PT, R0, 0x18, !P0 ;  /* 0x000000180000780c */ /* 0x000fe40004704270 */
[----:B------:R-:W-:Y:S02]  /*5290*/  FMNMX.FTZ R3, R150, R3, !PT ;  /* 0x0000000396037209 */ /* 0x000fe40007810000 */
[----:B------:R-:W-:-:S02]  /*52a0*/  ISETP.LT.OR P0, PT, R2, 0x19, P0 ;  /* 0x000000190200780c */ /* 0x000fc40000701670 */
[----:B------:R-:W-:Y:S02]  /*52b0*/  FMNMX.FTZ R3, R151, R3, !PT ;  /* 0x0000000397037209 */ /* 0x000fe40007810000 */
[----:B------:R-:W-:Y:S02]  /*52c0*/  FSEL R38, R77, -INF , !P0 ;  /* 0xff8000004d267808 */ /* 0x000fe40004000000 */
        /* <DEDUP_REMOVED lines=12> */
[----:B------:R-:W-:Y:S01]  /*5390*/  ISETP.GT.AND P6, PT, R0, 0x51, !P6 ;  /* 0x000000510000780c */ /* 0x000fe200077c4270 */
[----:B------:R-:W1:Y:S01]  /*53a0*/  SHFL.BFLY PT, R5, R3, 0x2, 0x1f ;  /* 0x0c401f0003057f89 */ /* 0x000e6200000e0000 */
[----:B------:R-:W-:Y:S02]  /*53b0*/  FSEL R69, R69, -INF , !P0 ;  /* 0xff80000045457808 */ /* 0x000fe40004000000 */
[----:B------:R-:W-:Y:S02]  /*53c0*/  ISETP.NE.AND P0, PT, R20, RZ, PT ;  /* 0x000000ff1400720c */ /* 0x000fe40003f05270 */
[C---:B------:R-:W-:Y:S01]  /*53d0*/  ISETP.GT.AND P5, PT, R0.reuse, 0x58, !P5 ;  /* 0x000000580000780c */ /* 0x040fe20006fa4270 */
[----:B------:R-:W-:Y:S01]  /*53e0*/  LDSM.16.MT88.4 R20, [R192] ;  /* 0x00000000c014783b */ /* 0x000fe20000004200 */
[----:B------:R-:W-:-:S02]  /*53f0*/  ISETP.GT.AND P0, PT, R0, 0x21, !P0 ;  /* 0x000000210000780c */ /* 0x000fc40004704270 */
[C---:B------:R-:W-:Y:S02]  /*5400*/  ISETP.LT.OR P6, PT, R2.reuse, 0x52, P6 ;  /* 0x000000520200780c */ /* 0x040fe400037c1670 */
[----:B------:R-:W-:Y:S02]  /*5410*/  ISETP.LT.OR P0, PT, R2, 0x22, P0 ;  /* 0x000000220200780c */ /* 0x000fe40000701670 */
[----:B------:R-:W-:Y:S02]  /*5420*/  ISETP.GT.AND P4, PT, R0, 0x59, !P4 ;  /* 0x000000590000780c */ /* 0x000fe40006784270 */
[----:B------:R-:W-:Y:S02]  /*5430*/  FSEL R71, R65, -INF , !P0 ;  /* 0xff80000041477808 */ /* 0x000fe40004000000 */
[----:B------:R-:W-:Y:S02]  /*5440*/  ISETP.NE.AND P0, PT, R19, RZ, PT ;  /* 0x000000ff1300720c */ /* 0x000fe40003f05270 */
[----:B------:R-:W-:-:S02]  /*5450*/  ISETP.LT.OR P5, PT, R2, 0x59, P5 ;  /* 0x000000590200780c */ /* 0x000fc40002fa1670 */
[----:B------:R-:W-:Y:S02]  /*5460*/  ISETP.GT.AND P0, PT, R0, 0x28, !P0 ;  /* 0x000000280000780c */ /* 0x000fe40004704270 */
[----:B------:R-:W-:Y:S02]  /*5470*/  FSEL R157, R51, -INF , !P6 ;  /* 0xff800000339d7808 */ /* 0x000fe40007000000 */
[C---:B------:R-:W-:Y:S02]  /*5480*/  ISETP.LT.OR P0, PT, R2.reuse, 0x29, P0 ;  /* 0x000000290200780c */ /* 0x040fe40000701670 */
[----:B------:R-:W-:Y:S02]  /*5490*/  ISETP.LT.OR P4, PT, R2, 0x5a, P4 ;  /* 0x0000005a0200780c */ /* 0x000fe40002781670 */
[----:B------:R-:W-:Y:S02]  /*54a0*/  FSEL R70, R64, -INF , !P0 ;  /* 0xff80000040467808 */ /* 0x000fe40004000000 */
[----:B------:R-:W-:-:S02]  /*54b0*/  ISETP.NE.AND P0, PT, R18, RZ, PT ;  /* 0x000000ff1200720c */ /* 0x000fc40003f05270 */
[----:B------:R-:W-:Y:S02]  /*54c0*/  FSEL R160, R50, -INF , !P5 ;  /* 0xff80000032a07808 */ /* 0x000fe40006800000 */
[----:B------:R-:W-:Y:S02]  /*54d0*/  ISETP.GT.AND P0, PT, R0, 0x29, !P0 ;  /* 0x000000290000780c */ /* 0x000fe40004704270 */
[----:B------:R-:W-:Y:S02]  /*54e0*/  FSEL R159, R49, -INF , !P4 ;  /* 0xff800000319f7808 */ /* 0x000fe40006000000 */
[----:B------:R-:W-:Y:S02]  /*54f0*/  ISETP.LT.OR P0, PT, R2, 0x2a, P0 ;  /* 0x0000002a0200780c */ /* 0x000fe40000701670 */
[----:B------:R-:W-:Y:S02]  /*5500*/  IADD3 R216, R216, -0x2, RZ ;  /* 0xfffffffed8d87810 */ /* 0x000fe40007ffe0ff */
[----:B------:R-:W-:-:S02]  /*5510*/  FSEL R110, R62, -INF , !P0 ;  /* 0xff8000003e6e7808 */ /* 0x000fc40004000000 */
[----:B------:R-:W-:-:S04]  /*5520*/  ISETP.NE.AND P0, PT, R17, RZ, PT ;  /* 0x000000ff1100720c */ /* 0x000fc80003f05270 */
[----:B------:R-:W-:-:S04]  /*5530*/  ISETP.GT.AND P0, PT, R0, 0x30, !P0 ;  /* 0x000000300000780c */ /* 0x000fc80004704270 */
[----:B------:R-:W-:-:S04]  /*5540*/  ISETP.LT.OR P0, PT, R2, 0x31, P0 ;  /* 0x000000310200780c */ /* 0x000fc80000701670 */
[----:B------:R-:W-:Y:S02]  /*5550*/  FSEL R137, R59, -INF , !P0 ;  /* 0xff8000003b897808 */ /* 0x000fe40004000000 */
[----:B------:R-:W-:Y:S02]  /*5560*/  ISETP.NE.AND P0, PT, R16, RZ, PT ;  /* 0x000000ff1000720c */ /* 0x000fe40003f05270 */
[----:B------:R-:W-:Y:S02]  /*5570*/  LDSM.16.MT88.4 R16, [R196] ;  /* 0x00000000c410783b */ /* 0x000fe40000004200 */
        /* <DEDUP_REMOVED lines=56> */
[----:B------:R-:W-:Y:S02]  /*5900*/  FMNMX.FTZ R2, R157, R0, !PT ;  /* 0x000000009d027209 */ /* 0x000fe40007810000 */
[----:B-1----:R-:W-:Y:S02]  /*5910*/  FMNMX.FTZ R0, R3, R5, !PT ;  /* 0x0000000503007209 */ /* 0x002fe40007810000 */
[----:B------:R-:W-:-:S03]  /*5920*/  FMNMX.FTZ R2, R160, R2, !PT ;  /* 0x00000002a0027209 */ /* 0x000fc60007810000 */
[----:B------:R-:W1:Y:S01]  /*5930*/  SHFL.BFLY PT, R4, R0, 0x1, 0x1f ;  /* 0x0c201f0000047f89 */ /* 0x000e6200000e0000 */
[----:B------:R-:W-:-:S05]  /*5940*/  FMNMX.FTZ R2, R159, R2, !PT ;  /* 0x000000029f027209 */ /* 0x000fca0007810000 */
[----:B------:R-:W2:Y:S01]  /*5950*/  SHFL.BFLY PT, R3, R2, 0x2, 0x1f ;  /* 0x0c401f0002037f89 */ /* 0x000ea200000e0000 */
[----:B-1----:R-:W-:-:S04]  /*5960*/  FMNMX.FTZ R68, R0, R4, !PT ;  /* 0x0000000400447209 */ /* 0x002fc80007810000 */
[----:B------:R-:W-:Y:S02]  /*5970*/  FSETP.NEU.FTZ.AND P0, PT, R68, -INF , PT ;  /* 0xff8000004400780b */ /* 0x000fe40003f1d000 */
[----:B--2---:R-:W-:Y:S01]  /*5980*/  FMNMX.FTZ R3, R2, R3, !PT ;  /* 0x0000000302037209 */ /* 0x004fe20007810000 */
[----:B------:R-:W-:-:S04]  /*5990*/  FMUL.FTZ R2, R68, c[0x0][0x2d0] ;  /* 0x0000b40044027a20 */ /* 0x000fc80000410000 */
[----:B------:R-:W1:Y:S01]  /*59a0*/  SHFL.BFLY PT, R4, R3, 0x1, 0x1f ;  /* 0x0c201f0003047f89 */ /* 0x000e6200000e0000 */
[----:B------:R-:W-:-:S05]  /*59b0*/  FSEL R2, R2, RZ, P0 ;  /* 0x000000ff02027208 */ /* 0x000fca0000000000 */
[--C-:B------:R-:W-:Y:S02]  /*59c0*/  FFMA.FTZ R0, R27, c[0x0][0x2d0], -R2.reuse ;  /* 0x0000b4001b007a23 */ /* 0x100fe40000010802 */
[----:B------:R-:W2:Y:S02]  /*59d0*/  LDSM.16.MT88.4 R24, [R211] ;  /* 0x00000000d318783b */ /* 0x000ea40000004200 */
[----:B------:R3:W-:Y:S01]  /*59e0*/  MUFU.EX2 R241, R0 ;  /* 0x0000000000f17308 */ /* 0x0007e20000000800 */
[----:B-1----:R-:W-:Y:S01]  /*59f0*/  FMNMX.FTZ R4, R3, R4, !PT ;  /* 0x0000000403047209 */ /* 0x002fe20007810000 */
[--C-:B------:R-:W-:Y:S02]  /*5a00*/  FFMA.FTZ R3, R34, c[0x0][0x2d0], -R2.reuse ;  /* 0x0000b40022037a23 */ /* 0x100fe40000010802 */
[----:B---3--:R-:W-:Y:S01]  /*5a10*/  FFMA.FTZ R0, R28, c[0x0][0x2d0], -R2 ;  /* 0x0000b4001c007a23 */ /* 0x008fe20000010802 */
[----:B------:R-:W-:-:S03]  /*5a20*/  FSETP.NEU.FTZ.AND P0, PT, R4, -INF , PT ;  /* 0xff8000000400780b */ /* 0x000fc60003f1d000 */
[----:B------:R-:W-:Y:S01]  /*5a30*/  MUFU.EX2 R239, R3 ;  /* 0x0000000300ef7308 */ /* 0x000fe20000000800 */
[----:B------:R-:W1:Y:S07]  /*5a40*/  LDSM.16.MT88.4 R28, [R192+0x3000] ;  /* 0x00300000c01c783b */ /* 0x000e6e0000004200 */
[----:B------:R3:W-:Y:S02]  /*5a50*/  MUFU.EX2 R238, R0 ;  /* 0x0000000000ee7308 */ /* 0x0007e40000000800 */
[----:B---3--:R-:W-:-:S06]  /*5a60*/  FFMA.FTZ R0, R32, c[0x0][0x2d0], -R2 ;  /* 0x0000b40020007a23 */ /* 0x008fcc0000010802 */
[----:B------:R3:W4:Y:S02]  /*5a70*/  MUFU.EX2 R240, R0 ;  /* 0x0000000000f07308 */ /* 0x0007240000000800 */
[----:B---3--:R-:W-:Y:S01]  /*5a80*/  FMUL.FTZ R0, R4, c[0x0][0x2d0] ;  /* 0x0000b40004007a20 */ /* 0x008fe20000410000 */
[----:B----4-:R-:W-:-:S04]  /*5a90*/  F2FP.BF16.PACK_AB R10, R239, R240 ;  /* 0x000000f0ef0a723e */ /* 0x010fc800000010ff */
[----:B------:R-:W-:-:S05]  /*5aa0*/  FSEL R0, R0, RZ, P0 ;  /* 0x000000ff00007208 */ /* 0x000fca0000000000 */
[----:B------:R-:W-:-:S04]  /*5ab0*/  FFMA.FTZ R3, R6, c[0x0][0x2d0], -R0 ;  /* 0x0000b40006037a23 */ /* 0x000fc80000010800 */
[----:B------:R3:W-:Y:S02]  /*5ac0*/  MUFU.EX2 R235, R3 ;  /* 0x0000000300eb7308 */ /* 0x0007e40000000800 */
[----:B---3--:R-:W-:-:S06]  /*5ad0*/  FFMA.FTZ R3, R7, c[0x0][0x2d0], -R0 ;  /* 0x0000b40007037a23 */ /* 0x008fcc0000010800 */
[----:B------:R3:W4:Y:S02]  /*5ae0*/  MUFU.EX2 R7, R3 ;  /* 0x0000000300077308 */ /* 0x0007240000000800 */
[----:B---3--:R-:W-:Y:S01]  /*5af0*/  FFMA.FTZ R3, R8, c[0x0][0x2d0], -R0 ;  /* 0x0000b40008037a23 */ /* 0x008fe20000010800 */
[----:B------:R-:W-:-:S05]  /*5b00*/  F2FP.BF16.PACK_AB R8, R238, R241 ;  /* 0x000000f1ee08723e */ /* 0x000fca00000010ff */
[----:B------:R3:W5:Y:S02]  /*5b10*/  MUFU.EX2 R237, R3 ;  /* 0x0000000300ed7308 */ /* 0x0007640000000800 */
[----:B---3--:R-:W-:Y:S01]  /*5b20*/  FFMA.FTZ R3, R9, c[0x0][0x2d0], -R0 ;  /* 0x0000b40009037a23 */ /* 0x008fe20000010800 */
[----:B----4-:R-:W-:Y:S01]  /*5b30*/  F2FP.BF16.PACK_AB R9, R7, R235 ;  /* 0x000000eb0709723e */ /* 0x010fe200000010ff */
[----:B------:R-:W-:-:S04]  /*5b40*/  FADD.FTZ R7, R235, R7 ;  /* 0x00000007eb077221 */ /* 0x000fc80000010000 */
[----:B------:R-:W3:Y:S01]  /*5b50*/  MUFU.EX2 R236, R3 ;  /* 0x0000000300ec7308 */ /* 0x000ee20000000800 */
[----:B-----5:R-:W-:Y:S01]  /*5b60*/  FADD.FTZ R7, R237, R7 ;  /* 0x00000007ed077221 */ /* 0x020fe20000010000 */
[C---:B---3--:R-:W-:Y:S01]  /*5b70*/  F2FP.BF16.PACK_AB R11, R236.reuse, R237 ;  /* 0x000000edec0b723e */ /* 0x048fe200000010ff */
[----:B------:R-:W-:Y:S02]  /*5b80*/  FFMA.FTZ R3, R37, c[0x0][0x2d0], -R2 ;  /* 0x0000b40025037a23 */ /* 0x000fe40000010802 */
[----:B------:R-:W-:-:S03]  /*5b90*/  FADD.FTZ R7, R236, R7 ;  /* 0x00000007ec077221 */ /* 0x000fc60000010000 */
[----:B------:R3:W-:Y:S01]  /*5ba0*/  MUFU.EX2 R6, R3 ;  /* 0x0000000300067308 */ /* 0x0007e20000000800 */
[C---:B------:R-:W-:Y:S08]  /*5bb0*/  HMMA.16816.F32.BF16 R48, R8.reuse, R12, RZ ;  /* 0x0000000c0830723c */ /* 0x040ff000000418ff */
[----:B------:R-:W-:Y:S01]  /*5bc0*/  HMMA.16816.F32.BF16 R40, R8, R14, RZ ;  /* 0x0000000e0828723c */ /* 0x000fe200000418ff */
[----:B------:R-:W4:Y:S01]  /*5bd0*/  LDSM.16.MT88.4 R12, [R195+0x3000] ;  /* 0x00300000c30c783b */ /* 0x000f220000004200 */
[----:B---3--:R-:W-:-:S06]  /*5be0*/  FFMA.FTZ R3, R45, c[0x0][0x2d0], -R2 ;  /* 0x0000b4002d037a23 */ /* 0x008fcc0000010802 */
[C---:B------:R-:W-:Y:S01]  /*5bf0*/  HMMA.16816.F32.BF16 R56, R8.reuse, R20, RZ ;  /* 0x000000140838723c */ /* 0x040fe200000418ff */
[----:B------:R3:W5:Y:S07]  /*5c00*/  MUFU.EX2 R233, R3 ;  /* 0x0000000300e97308 */ /* 0x00076e0000000800 */
[C---:B------:R-:W-:Y:S01]  /*5c10*/  HMMA.16816.F32.BF16 R72, R8.reuse, R22, RZ ;  /* 0x000000160848723c */ /* 0x040fe200000418ff */
[----:B------:R-:W4:Y:S07]  /*5c20*/  LDSM.16.MT88.4 R20, [R196+0x3000] ;  /* 0x00300000c414783b */ /* 0x000f2e0000004200 */
[----:B------:R-:W-:Y:S01]  /*5c30*/  HMMA.16816.F32.BF16 R52, R8, R16, RZ ;  /* 0x000000100834723c */ /* 0x000fe200000418ff */
[----:B---3--:R-:W-:-:S04]  /*5c40*/  FFMA.FTZ R3, R46, c[0x0][0x2d0], -R2 ;  /* 0x0000b4002e037a23 */ /* 0x008fc80000010802 */
[----:B------:R3:W-:Y:S03]  /*5c50*/  MUFU.EX2 R234, R3 ;  /* 0x0000000300ea7308 */ /* 0x0007e60000000800 */
[C---:B------:R-:W-:Y:S01]  /*5c60*/  HMMA.16816.F32.BF16 R64, R8.reuse, R18, RZ ;  /* 0x000000120840723c */ /* 0x040fe200000418ff */
[----:B------:R-:W5:Y:S07]  /*5c70*/  LDSM.16.MT88.4 R16, [R198+0x3000] ;  /* 0x00300000c610783b */ /* 0x000f6e0000004200 */
[----:B--2---:R-:W-:Y:S01]  /*5c80*/  HMMA.16816.F32.BF16 R32, R8, R24, RZ ;  /* 0x000000180820723c */ /* 0x004fe200000418ff */
[----:B---3--:R-:W-:-:S07]  /*5c90*/  FFMA.FTZ R3, R47, c[0x0][0x2d0], -R2 ;  /* 0x0000b4002f037a23 */ /* 0x008fce0000010802 */
[C---:B------:R-:W-:Y:S01]  /*5ca0*/  HMMA.16816.F32.BF16 R60, R8.reuse, R26, RZ ;  /* 0x0000001a083c723c */ /* 0x040fe200000418ff */
[----:B------:R-:W-:Y:S01]  /*5cb0*/  LDSM.16.MT88.4 R24, [R196+0x800] ;  /* 0x00080000c418783b */ /* 0x000fe20000004200 */
[----:B------:R2:W3:Y:S06]  /*5cc0*/  MUFU.EX2 R232, R3 ;  /* 0x0000000300e87308 */ /* 0x0004ec0000000800 */
[C---:B-1----:R-:W-:Y:S08]  /*5cd0*/  HMMA.16816.F32.BF16 R76, R8.reuse, R28, RZ ;  /* 0x0000001c084c723c */ /* 0x042ff000000418ff */
[----:B------:R-:W-:Y:S01]  /*5ce0*/  HMMA.16816.F32.BF16 R80, R8, R30, RZ ;  /* 0x0000001e0850723c */ /* 0x000fe200000418ff */
[----:B------:R-:W1:Y:S01]  /*5cf0*/  LDSM.16.MT88.4 R28, [R192+0x800] ;  /* 0x00080000c01c783b */ /* 0x000e620000004200 */
[----:B--2---:R-:W-:-:S04]  /*5d00*/  FFMA.FTZ R3, R36, c[0x0][0x2d0], -R0 ;  /* 0x0000b40024037a23 */ /* 0x004fc80000010800 */
[----:B------:R2:W-:Y:S02]  /*5d10*/  MUFU.EX2 R231, R3 ;  /* 0x0000000300e77308 */ /* 0x0005e40000000800 */
[C---:B----4-:R-:W-:Y:S08]  /*5d20*/  HMMA.16816.F32.BF16 R92, R8.reuse, R12, RZ ;  /* 0x0000000c085c723c */ /* 0x050ff000000418ff */
[----:B------:R-:W-:Y:S01]  /*5d30*/  HMMA.16816.F32.BF16 R96, R8, R14, RZ ;  /* 0x0000000e0860723c */ /* 0x000fe200000418ff */
[----:B------:R-:W4:Y:S01]  /*5d40*/  LDSM.16.MT88.4 R12, [R195+0x800] ;  /* 0x00080000c30c783b */ /* 0x000f220000004200 */
[----:B--2---:R-:W-:-:S06]  /*5d50*/  FFMA.FTZ R3, R39, c[0x0][0x2d0], -R0 ;  /* 0x0000b40027037a23 */ /* 0x004fcc0000010800 */
[C---:B------:R-:W-:Y:S01]  /*5d60*/  HMMA.16816.F32.BF16 R84, R8.reuse, R20, RZ ;  /* 0x000000140854723c */ /* 0x040fe200000418ff */
[----:B------:R2:W1:Y:S07]  /*5d70*/  MUFU.EX2 R229, R3 ;  /* 0x0000000300e57308 */ /* 0x00046e0000000800 */
[C---:B------:R-:W-:Y:S01]  /*5d80*/  HMMA.16816.F32.BF16 R88, R8.reuse, R22, RZ ;  /* 0x000000160858723c */ /* 0x040fe200000418ff */
[----:B------:R-:W4:Y:S07]  /*5d90*/  LDSM.16.MT88.4 R20, [R198+0x800] ;  /* 0x00080000c614783b */ /* 0x000f2e0000004200 */
[----:B-----5:R-:W-:Y:S01]  /*5da0*/  HMMA.16816.F32.BF16 R100, R8, R16, RZ ;  /* 0x000000100864723c */ /* 0x020fe200000418ff */
[----:B--2---:R-:W-:-:S04]  /*5db0*/  FFMA.FTZ R3, R38, c[0x0][0x2d0], -R0 ;  /* 0x0000b40026037a23 */ /* 0x004fc80000010800 */
[----:B------:R2:W-:Y:S03]  /*5dc0*/  MUFU.EX2 R230, R3 ;  /* 0x0000000300e67308 */ /* 0x0005e60000000800 */
[----:B------:R-:W-:Y:S01]  /*5dd0*/  HMMA.16816.F32.BF16 R104, R8, R18, RZ ;  /* 0x000000120868723c */ /* 0x000fe200000418ff */
[----:B------:R-:W-:Y:S06]  /*5de0*/  LDSM.16.MT88.4 R16, [R192+0x3800] ;  /* 0x00380000c010783b */ /* 0x000fec0000004200 */
[----:B------:R-:W-:-:S02]  /*5df0*/  F2FP.BF16.PACK_AB R8, R233, R6 ;  /* 0x00000006e908723e */ /* 0x000fc400000010ff */
[----:B---3--:R-:W-:Y:S02]  /*5e00*/  F2FP.BF16.PACK_AB R10, R232, R234 ;  /* 0x000000eae80a723e */ /* 0x008fe400000010ff */
[----:B-1----:R-:W-:Y:S01]  /*5e10*/  F2FP.BF16.PACK_AB R9, R229, R231 ;  /* 0x000000e7e509723e */ /* 0x002fe200000010ff */
[----:B--2---:R-:W-:-:S04]  /*5e20*/  FFMA.FTZ R3, R44, c[0x0][0x2d0], -R0 ;  /* 0x0000b4002c037a23 */ /* 0x004fc80000010800 */
        /* <DEDUP_REMOVED lines=9> */
[----:B------:R1:W3:Y:S07]  /*5ec0*/  MUFU.EX2 R224, R3 ;  /* 0x0000000300e07308 */ /* 0x0002ee0000000800 */
[C---:B----4-:R-:W-:Y:S08]  /*5ed0*/  HMMA.16816.F32.BF16 R72, R8.reuse, R12, R48 ;  /* 0x0000000c0848723c */ /* 0x050ff00000041830 */
[----:B------:R-:W-:Y:S01]  /*5ee0*/  HMMA.16816.F32.BF16 R52, R8, R14, R40 ;  /* 0x0000000e0834723c */ /* 0x000fe20000041828 */
[----:B------:R-:W4:Y:S01]  /*5ef0*/  LDSM.16.MT88.4 R12, [R198+0x3800] ;  /* 0x00380000c60c783b */ /* 0x000f220000004200 */
[----:B-1----:R-:W-:-:S04]  /*5f00*/  FFMA.FTZ R3, R111, c[0x0][0x2d0], -R2 ;  /* 0x0000b4006f037a23 */ /* 0x002fc80000010802 */
[----:B------:R1:W-:Y:S02]  /*5f10*/  MUFU.EX2 R217, R3 ;  /* 0x0000000300d97308 */ /* 0x0003e40000000800 */
[C---:B------:R-:W-:Y:S01]  /*5f20*/  HMMA.16816.F32.BF16 R120, R8.reuse, R26, R64 ;  /* 0x0000001a0878723c */ /* 0x040fe20000041840 */
[----:B------:R-:W5:Y:S07]  /*5f30*/  LDSM.16.MT88.4 R24, [R195+0x3800] ;  /* 0x00380000c318783b */ /* 0x000f6e0000004200 */
[----:B------:R-:W-:Y:S01]  /*5f40*/  HMMA.16816.F32.BF16 R44, R8, R22, R60 ;  /* 0x00000016082c723c */ /* 0x000fe2000004183c */
[----:B-1----:R-:W-:-:S07]  /*5f50*/  FFMA.FTZ R3, R136, c[0x0][0x2d0], -R2 ;  /* 0x0000b40088037a23 */ /* 0x002fce0000010802 */
[C---:B------:R-:W-:Y:S01]  /*5f60*/  HMMA.16816.F32.BF16 R40, R8.reuse, R20, R32 ;  /* 0x000000140828723c */ /* 0x040fe20000041820 */
[----:B------:R-:W1:Y:S01]  /*5f70*/  LDSM.16.MT88.4 R20, [R195+0x1000] ;  /* 0x00100000c314783b */ /* 0x000e620000004200 */
[----:B------:R3:W1:Y:S03]  /*5f80*/  MUFU.EX2 R191, R3 ;  /* 0x0000000300bf7308 */ /* 0x0006660000000800 */
[----:B------:R-:W-:Y:S03]  /*5f90*/  LDSM.16.MT88.4 R32, [R192+0x1000] ;  /* 0x00100000c020783b */ /* 0x000fe60000004200 */
[C---:B--2---:R-:W-:Y:S08]  /*5fa0*/  HMMA.16816.F32.BF16 R56, R8.reuse, R28, R84 ;  /* 0x0000001c0838723c */ /* 0x044ff00000041854 */
[----:B------:R-:W-:Y:S01]  /*5fb0*/  HMMA.16816.F32.BF16 R60, R8, R30, R88 ;  /* 0x0000001e083c723c */ /* 0x000fe20000041858 */
[----:B------:R-:W-:Y:S01]  /*5fc0*/  LDSM.16.MT88.4 R28, [R196+0x1000] ;  /* 0x00100000c41c783b */ /* 0x000fe20000004200 */
[----:B---3--:R-:W-:-:S04]  /*5fd0*/  FFMA.FTZ R3, R69, c[0x0][0x2d0], -R0 ;  /* 0x0000b40045037a23 */ /* 0x008fc80000010800 */
[----:B------:R2:W-:Y:S02]  /*5fe0*/  MUFU.EX2 R190, R3 ;  /* 0x0000000300be7308 */ /* 0x0005e40000000800 */
[C---:B----4-:R-:W-:Y:S08]  /*5ff0*/  HMMA.16816.F32.BF16 R84, R8.reuse, R12, R100 ;  /* 0x0000000c0854723c */ /* 0x050ff00000041864 */
[----:B------:R-:W-:Y:S01]  /*6000*/  HMMA.16816.F32.BF16 R88, R8, R14, R104 ;  /* 0x0000000e0858723c */ /* 0x000fe20000041868 */
[----:B------:R-:W3:Y:S01]  /*6010*/  LDSM.16.MT88.4 R12, [R198+0x1000] ;  /* 0x00100000c60c783b */ /* 0x000ee20000004200 */
[----:B--2---:R-:W-:-:S06]  /*6020*/  FFMA.FTZ R3, R71, c[0x0][0x2d0], -R0 ;  /* 0x0000b40047037a23 */ /* 0x004fcc0000010800 */
[C---:B------:R-:W-:Y:S01]  /*6030*/  HMMA.16816.F32.BF16 R36, R8.reuse, R16, R76 ;  /* 0x000000100824723c */ /* 0x040fe2000004184c */
[----:B------:R2:W4:Y:S07]  /*6040*/  MUFU.EX2 R189, R3 ;  /* 0x0000000300bd7308 */ /* 0x00052e0000000800 */
[C---:B------:R-:W-:Y:S01]  /*6050*/  HMMA.16816.F32.BF16 R48, R8.reuse, R18, R80 ;  /* 0x000000120830723c */ /* 0x040fe20000041850 */
[----:B------:R-:W3:Y:S07]  /*6060*/  LDSM.16.MT88.4 R16, [R192+0x4000] ;  /* 0x00400000c010783b */ /* 0x000eee0000004200 */
[----:B-----5:R-:W-:Y:S01]  /*6070*/  HMMA.16816.F32.BF16 R64, R8, R24, R92 ;  /* 0x000000180840723c */ /* 0x020fe2000004185c */
[----:B--2---:R-:W-:-:S04]  /*6080*/  FFMA.FTZ R3, R70, c[0x0][0x2d0], -R0 ;  /* 0x0000b40046037a23 */ /* 0x004fc80000010800 */
[----:B------:R2:W-:Y:S03]  /*6090*/  MUFU.EX2 R188, R3 ;  /* 0x0000000300bc7308 */ /* 0x0005e60000000800 */
[----:B------:R-:W-:Y:S01]  /*60a0*/  HMMA.16816.F32.BF16 R76, R8, R26, R96 ;  /* 0x0000001a084c723c */ /* 0x000fe20000041860 */
[----:B------:R-:W5:Y:S06]  /*60b0*/  LDSM.16.MT88.4 R24, [R196+0x4000] ;  /* 0x00400000c418783b */ /* 0x000f6c0000004200 */
[----:B------:R-:W-:-:S02]  /*60c0*/  F2FP.BF16.PACK_AB R8, R224, R227 ;  /* 0x000000e3e008723e */ /* 0x000fc400000010ff */
[----:B-1----:R-:W-:Y:S02]  /*60d0*/  F2FP.BF16.PACK_AB R10, R191, R217 ;  /* 0x000000d9bf0a723e */ /* 0x002fe400000010ff */
[----:B----4-:R-:W-:Y:S01]  /*60e0*/  F2FP.BF16.PACK_AB R9, R189, R190 ;  /* 0x000000bebd09723e */ /* 0x010fe200000010ff */
        /* <DEDUP_REMOVED lines=9> */
[C---:B---3--:R-:W-:Y:S01]  /*6180*/  HMMA.16816.F32.BF16 R80, R8.reuse, R12, R40 ;  /* 0x0000000c0850723c */ /* 0x048fe20000041828 */
        /* <DEDUP_REMOVED lines=8> */
[----:B-1----:R-:W-:-:S07]  /*6210*/  FFMA.FTZ R3, R144, c[0x0][0x2d0], -R2 ;  /* 0x0000b40090037a23 */ /* 0x002fce0000010802 */
[C---:B-----5:R-:W-:Y:S01]  /*6220*/  HMMA.16816.F32.BF16 R32, R8.reuse, R24, R56 ;  /* 0x000000180820723c */ /* 0x060fe20000041838 */
[----:B------:R1:W5:Y:S07]  /*6230*/  MUFU.EX2 R142, R3 ;  /* 0x00000003008e7308 */ /* 0x00036e0000000800 */
[C---:B------:R-:W-:Y:S01]  /*6240*/  HMMA.16816.F32.BF16 R44, R8.reuse, R26, R60 ;  /* 0x0000001a082c723c */ /* 0x040fe2000004183c */
[----:B------:R-:W3:Y:S07]  /*6250*/  LDSM.16.MT88.4 R24, [R196+0x1800] ;  /* 0x00180000c418783b */ /* 0x000eee0000004200 */
[----:B------:R-:W-:Y:S01]  /*6260*/  HMMA.16816.F32.BF16 R108, R8, R28, R112 ;  /* 0x0000001c086c723c */ /* 0x000fe20000041870 */
[----:B-1----:R-:W-:-:S04]  /*6270*/  FFMA.FTZ R3, R137, c[0x0][0x2d0], -R0 ;  /* 0x0000b40089037a23 */ /* 0x002fc80000010800 */
[----:B------:R1:W-:Y:S03]  /*6280*/  MUFU.EX2 R141, R3 ;  /* 0x00000003008d7308 */ /* 0x0003e60000000800 */
[C---:B------:R-:W-:Y:S01]  /*6290*/  HMMA.16816.F32.BF16 R116, R8.reuse, R30, R120 ;  /* 0x0000001e0874723c */ /* 0x040fe20000041878 */
[----:B------:R-:W3:Y:S07]  /*62a0*/  LDSM.16.MT88.4 R28, [R192+0x1800] ;  /* 0x00180000c01c783b */ /* 0x000eee0000004200 */
[----:B--2---:R-:W-:Y:S01]  /*62b0*/  HMMA.16816.F32.BF16 R48, R8, R20, R64 ;  /* 0x000000140830723c */ /* 0x004fe20000041840 */
[----:B-1----:R-:W-:-:S07]  /*62c0*/  FFMA.FTZ R3, R139, c[0x0][0x2d0], -R0 ;  /* 0x0000b4008b037a23 */ /* 0x002fce0000010800 */
[C---:B------:R-:W-:Y:S01]  /*62d0*/  HMMA.16816.F32.BF16 R56, R8.reuse, R22, R76 ;  /* 0x000000160838723c */ /* 0x040fe2000004184c */
[----:B------:R-:W1:Y:S01]  /*62e0*/  LDSM.16.MT88.4 R20, [R195+0x1800] ;  /* 0x00180000c314783b */ /* 0x000e620000004200 */
[----:B------:R2:W2:Y:S06]  /*62f0*/  MUFU.EX2 R139, R3 ;  /* 0x00000003008b7308 */ /* 0x0004ac0000000800 */
[C---:B----4-:R-:W-:Y:S08]  /*6300*/  HMMA.16816.F32.BF16 R52, R8.reuse, R12, R84 ;  /* 0x0000000c0834723c */ /* 0x050ff00000041854 */
[----:B------:R-:W-:Y:S01]  /*6310*/  HMMA.16816.F32.BF16 R60, R8, R14, R88 ;  /* 0x0000000e083c723c */ /* 0x000fe20000041858 */
[----:B------:R-:W4:Y:S01]  /*6320*/  LDSM.16.MT88.4 R12, [R198+0x1800] ;  /* 0x00180000c60c783b */ /* 0x000f220000004200 */
[----:B--2---:R-:W-:-:S04]  /*6330*/  FFMA.FTZ R3, R138, c[0x0][0x2d0], -R0 ;  /* 0x0000b4008a037a23 */ /* 0x004fc80000010800 */
[----:B------:R2:W-:Y:S02]  /*6340*/  MUFU.EX2 R137, R3 ;  /* 0x0000000300897308 */ /* 0x0005e40000000800 */
[----:B------:R-:W-:Y:S01]  /*6350*/  HMMA.16816.F32.BF16 R36, R8, R16, R36 ;  /* 0x000000100824723c */ /* 0x000fe20000041824 */
[----:B------:R-:W1:Y:S06]  /*6360*/  LDSM.16.MT88.4 R16, [R192+0x4800] ;  /* 0x00480000c010783b */ /* 0x000e6c0000004200 */
[----:B---3--:R-:W-:Y:S02]  /*6370*/  F2FP.BF16.PACK_AB R8, R181, R182 ;  /* 0x000000b6b508723e */ /* 0x008fe400000010ff */
[----:B-----5:R-:W-:-:S02]  /*6380*/  F2FP.BF16.PACK_AB R10, R142, R143 ;  /* 0x0000008f8e0a723e */ /* 0x020fc400000010ff */
[----:B------:R-:W-:Y:S01]  /*6390*/  F2FP.BF16.PACK_AB R9, R139, R141 ;  /* 0x0000008d8b09723e */ /* 0x000fe200000010ff */
[----:B--2---:R-:W-:-:S04]  /*63a0*/  FFMA.FTZ R3, R140, c[0x0][0x2d0], -R0 ;  /* 0x0000b4008c037a23 */ /* 0x004fc80000010800 */
[----:B------:R2:W3:Y:S02]  /*63b0*/  MUFU.EX2 R136, R3 ;  /* 0x0000000300887308 */ /* 0x0004e40000000800 */
[----:B--2---:R-:W-:Y:S01]  /*63c0*/  FFMA.FTZ R3, R149, c[0x0][0x2d0], -R2 ;  /* 0x0000b40095037a23 */ /* 0x004fe20000010802 */
[----:B---3--:R-:W-:-:S05]  /*63d0*/  F2FP.BF16.PACK_AB R11, R136, R137 ;  /* 0x00000089880b723e */ /* 0x008fca00000010ff */
[----:B------:R2:W-:Y:S02]  /*63e0*/  MUFU.EX2 R135, R3 ;  /* 0x0000000300877308 */ /* 0x0005e40000000800 */
[C---:B------:R-:W-:Y:S08]  /*63f0*/  HMMA.16816.F32.BF16 R88, R8.reuse, R24, R108 ;  /* 0x000000180858723c */ /* 0x040ff0000004186c */
[----:B------:R-:W-:Y:S01]  /*6400*/  HMMA.16816.F32.BF16 R64, R8, R28, R92 ;  /* 0x0000001c0840723c */ /* 0x000fe2000004185c */
[----:B--2---:R-:W-:-:S04]  /*6410*/  FFMA.FTZ R3, R150, c[0x0][0x2d0], -R2 ;  /* 0x0000b40096037a23 */ /* 0x004fc80000010802 */
[----:B------:R2:W3:Y:S03]  /*6420*/  MUFU.EX2 R134, R3 ;  /* 0x0000000300867308 */ /* 0x0004e60000000800 */
[C---:B------:R-:W-:Y:S01]  /*6430*/  HMMA.16816.F32.BF16 R84, R8.reuse, R30, R100 ;  /* 0x0000001e0854723c */ /* 0x040fe20000041864 */
[----:B------:R-:W5:Y:S07]  /*6440*/  LDSM.16.MT88.4 R28, [R196+0x4800] ;  /* 0x00480000c41c783b */ /* 0x000f6e0000004200 */
[----:B-1----:R-:W-:Y:S01]  /*6450*/  HMMA.16816.F32.BF16 R112, R8, R20, R104 ;  /* 0x000000140870723c */ /* 0x002fe20000041868 */
[----:B--2---:R-:W-:-:S07]  /*6460*/  FFMA.FTZ R3, R151, c[0x0][0x2d0], -R2 ;  /* 0x0000b40097037a23 */ /* 0x004fce0000010802 */
[C---:B------:R-:W-:Y:S01]  /*6470*/  HMMA.16816.F32.BF16 R108, R8.reuse, R22, R96 ;  /* 0x00000016086c723c */ /* 0x040fe20000041860 */
[----:B------:R-:W1:Y:S01]  /*6480*/  LDSM.16.MT88.4 R20, [R195+0x4800] ;  /* 0x00480000c314783b */ /* 0x000e620000004200 */
[----:B------:R2:W-:Y:S06]  /*6490*/  MUFU.EX2 R133, R3 ;  /* 0x0000000300857308 */ /* 0x0005ec0000000800 */
[C---:B----4-:R-:W-:Y:S08]  /*64a0*/  HMMA.16816.F32.BF16 R100, R8.reuse, R12, R80 ;  /* 0x0000000c0864723c */ /* 0x050ff00000041850 */
[----:B------:R-:W-:Y:S01]  /*64b0*/  HMMA.16816.F32.BF16 R104, R8, R14, R72 ;  /* 0x0000000e0868723c */ /* 0x000fe20000041848 */
[----:B------:R-:W4:Y:S01]  /*64c0*/  LDSM.16.MT88.4 R12, [R198+0x4800] ;  /* 0x00480000c60c783b */ /* 0x000f220000004200 */
        /* <DEDUP_REMOVED lines=8> */
[C---:B-1----:R-:W-:Y:S08]  /*6550*/  HMMA.16816.F32.BF16 R40, R8.reuse, R20, R48 ;  /* 0x000000140828723c */ /* 0x042ff00000041830 */
[----:B------:R-:W-:Y:S01]  /*6560*/  HMMA.16816.F32.BF16 R116, R8, R26, R116 ;  /* 0x0000001a0874723c */ /* 0x000fe20000041874 */
[----:B------:R-:W-:Y:S01]  /*6570*/  LDSM.16.MT88.4 R24, [R195+0x2000] ;  /* 0x00200000c318783b */ /* 0x000fe20000004200 */
[----:B--2---:R-:W-:-:S04]  /*6580*/  FFMA.FTZ R3, R147, c[0x0][0x2d0], -R0 ;  /* 0x0000b40093037a23 */ /* 0x004fc80000010800 */
[----:B------:R1:W2:Y:S02]  /*6590*/  MUFU.EX2 R122, R3 ;  /* 0x00000003007a7308 */ /* 0x0002a40000000800 */
[C---:B------:R-:W-:Y:S01]  /*65a0*/  HMMA.16816.F32.BF16 R32, R8.reuse, R28, R32 ;  /* 0x0000001c0820723c */ /* 0x040fe20000041820 */
[----:B------:R-:W5:Y:S07]  /*65b0*/  LDSM.16.MT88.4 R28, [R196+0x2000] ;  /* 0x00200000c41c783b */ /* 0x000f6e0000004200 */
[----:B------:R-:W-:Y:S01]  /*65c0*/  HMMA.16816.F32.BF16 R96, R8, R22, R56 ;  /* 0x000000160860723c */ /* 0x000fe20000041838 */
[----:B------:R-:W5:Y:S01]  /*65d0*/  LDSM.16.MT88.4 R20, [R198+0x2000] ;  /* 0x00200000c614783b */ /* 0x000f620000004200 */
[----:B-1----:R-:W-:-:S06]  /*65e0*/  FFMA.FTZ R3, R146, c[0x0][0x2d0], -R0 ;  /* 0x0000b40092037a23 */ /* 0x002fcc0000010800 */
[C---:B----4-:R-:W-:Y:S01]  /*65f0*/  HMMA.16816.F32.BF16 R48, R8.reuse, R12, R52 ;  /* 0x0000000c0830723c */ /* 0x050fe20000041834 */
[----:B------:R1:W-:Y:S07]  /*6600*/  MUFU.EX2 R121, R3 ;  /* 0x0000000300797308 */ /* 0x0003ee0000000800 */
[----:B------:R-:W-:Y:S01]  /*6610*/  HMMA.16816.F32.BF16 R44, R8, R14, R60 ;  /* 0x0000000e082c723c */ /* 0x000fe2000004183c */
[----:B------:R-:W-:Y:S06]  /*6620*/  LDSM.16.MT88.4 R12, [R192+0x5000] ;  /* 0x00500000c00c783b */ /* 0x000fec0000004200 */
[----:B---3--:R-:W-:-:S02]  /*6630*/  F2FP.BF16.PACK_AB R8, R134, R135 ;  /* 0x000000878608723e */ /* 0x008fc400000010ff */
[----:B------:R-:W-:Y:S01]  /*6640*/  F2FP.BF16.PACK_AB R10, R132, R133 ;  /* 0x00000085840a723e */ /* 0x000fe200000010ff */
[----:B-1----:R-:W-:Y:S01]  /*6650*/  FFMA.FTZ R3, R148, c[0x0][0x2d0], -R0 ;  /* 0x0000b40094037a23 */ /* 0x002fe20000010800 */
[----:B--2---:R-:W-:-:S03]  /*6660*/  F2FP.BF16.PACK_AB R9, R122, R123 ;  /* 0x0000007b7a09723e */ /* 0x004fc600000010ff */
[----:B------:R-:W1:Y:S02]  /*6670*/  MUFU.EX2 R120, R3 ;  /* 0x0000000300787308 */ /* 0x000e640000000800 */
[----:B-1----:R-:W-:Y:S01]  /*6680*/  F2FP.BF16.PACK_AB R11, R120, R121 ;  /* 0x00000079780b723e */ /* 0x002fe200000010ff */
[----:B------:R-:W-:-:S05]  /*6690*/  FFMA.FTZ R3, R161, c[0x0][0x2d0], -R2 ;  /* 0x0000b400a1037a23 */ /* 0x000fca0000010802 */
[----:B------:R1:W-:Y:S01]  /*66a0*/  MUFU.EX2 R71, R3 ;  /* 0x0000000300477308 */ /* 0x0003e20000000800 */
[C---:B------:R-:W-:Y:S08]  /*66b0*/  HMMA.16816.F32.BF16 R72, R8.reuse, R16, R64 ;  /* 0x000000100848723c */ /* 0x040ff00000041840 */
[----:B------:R-:W-:Y:S01]  /*66c0*/  HMMA.16816.F32.BF16 R52, R8, R18, R84 ;  /* 0x000000120834723c */ /* 0x000fe20000041854 */
[----:B------:R-:W2:Y:S04]  /*66d0*/  LDSM.16.MT88.4 R16, [R196+0x5000] ;  /* 0x00500000c410783b */ /* 0x000ea80000004200 */
[----:B------:R-:W-:Y:S01]  /*66e0*/  LDSM.16.MT88.4 R84, [R196+0x2800] ;  /* 0x00280000c454783b */ /* 0x000fe20000004200 */
[----:B-1----:R-:W-:-:S02]  /*66f0*/  FFMA.FTZ R3, R162, c[0x0][0x2d0], -R2 ;  /* 0x0000b400a2037a23 */ /* 0x002fc40000010802 */
[C---:B-----5:R-:W-:Y:S02]  /*6700*/  HMMA.16816.F32.BF16 R80, R8.reuse, R28, R88 ;  /* 0x0000001c0850723c */ /* 0x060fe40000041858 */
[----:B------:R1:W3:Y:S06]  /*6710*/  MUFU.EX2 R70, R3 ;  /* 0x0000000300467308 */ /* 0x0002ec0000000800 */
[C---:B------:R-:W-:Y:S01]  /*6720*/  HMMA.16816.F32.BF16 R60, R8.reuse, R20, R100 ;  /* 0x00000014083c723c */ /* 0x040fe20000041864 */
[----:B------:R-:W-:Y:S07]  /*6730*/  LDSM.16.MT88.4 R100, [R198+0x2800] ;  /* 0x00280000c664783b */ /* 0x000fee0000004200 */
[----:B------:R-:W-:Y:S01]  /*6740*/  HMMA.16816.F32.BF16 R88, R8, R24, R112 ;  /* 0x000000180858723c */ /* 0x000fe20000041870 */
[--C-:B-1----:R-:W-:Y:S01]  /*6750*/  FFMA.FTZ R3, R163, c[0x0][0x2d0], -R2.reuse ;  /* 0x0000b400a3037a23 */ /* 0x102fe20000010802 */
[----:B---3--:R-:W-:Y:S01]  /*6760*/  F2FP.BF16.PACK_AB R64, R70, R71 ;  /* 0x000000474640723e */ /* 0x008fe200000010ff */
[----:B------:R-:W-:-:S02]  /*6770*/  FFMA.FTZ R2, R180, c[0x0][0x2d0], -R2 ;  /* 0x0000b400b4027a23 */ /* 0x000fc40000010802 */
[----:B------:R-:W-:Y:S03]  /*6780*/  MUFU.EX2 R69, R3 ;  /* 0x0000000300457308 */ /* 0x000fe60000000800 */
[C---:B------:R-:W-:Y:S01]  /*6790*/  HMMA.16816.F32.BF16 R56, R8.reuse, R26, R108 ;  /* 0x0000001a0838723c */ /* 0x040fe2000004186c */
[----:B------:R-:W1:Y:S04]  /*67a0*/  LDSM.16.MT88.4 R24, [R195+0x5000] ;  /* 0x00500000c318783b */ /* 0x000e680000004200 */
[----:B------:R-:W-:Y:S03]  /*67b0*/  LDSM.16.MT88.4 R108, [R192+0x5800] ;  /* 0x00580000c06c783b */ /* 0x000fe60000004200 */
[C---:B------:R-:W-:Y:S08]  /*67c0*/  HMMA.16816.F32.BF16 R20, R8.reuse, R22, R104 ;  /* 0x000000160814723c */ /* 0x040ff00000041868 */
[C---:B--2---:R-:W-:Y:S01]  /*67d0*/  HMMA.16816.F32.BF16 R32, R8.reuse, R16, R32 ;  /* 0x000000100820723c */ /* 0x044fe20000041820 */
[----:B------:R2:W3:Y:S07]  /*67e0*/  MUFU.EX2 R17, R2 ;  /* 0x0000000200117308 */ /* 0x0004ee0000000800 */
[C---:B------:R-:W-:Y:S01]  /*67f0*/  HMMA.16816.F32.BF16 R104, R8.reuse, R12, R92 ;  /* 0x0000000c0868723c */ /* 0x040fe2000004185c */
[----:B------:R-:W-:Y:S07]  /*6800*/  LDSM.16.MT88.4 R92, [R195+0x2800] ;  /* 0x00280000c35c783b */ /* 0x000fee0000004200 */
[----:B------:R-:W-:Y:S01]  /*6810*/  HMMA.16816.F32.BF16 R112, R8, R14, R76 ;  /* 0x0000000e0870723c */ /* 0x000fe2000004184c */
[----:B--2---:R-:W-:Y:S01]  /*6820*/  FFMA.FTZ R2, R158, c[0x0][0x2d0], -R0 ;  /* 0x0000b4009e027a23 */ /* 0x004fe20000010800 */
[----:B------:R-:W2:Y:S01]  /*6830*/  LDSM.16.MT88.4 R12, [R198+0x5000] ;  /* 0x00500000c60c783b */ /* 0x000ea20000004200 */
[----:B---3--:R-:W-:-:S02]  /*6840*/  F2FP.BF16.PACK_AB R66, R17, R69 ;  /* 0x000000451142723e */ /* 0x008fc400000010ff */
[----:B------:R3:W-:Y:S01]  /*6850*/  MUFU.EX2 R16, R2 ;  /* 0x0000000200107308 */ /* 0x0007e20000000800 */
[----:B------:R-:W-:Y:S02]  /*6860*/  LDSM.16.MT88.4 R76, [R192+0x2800] ;  /* 0x00280000c04c783b */ /* 0x000fe40000004200 */
[C---:B------:R-:W-:Y:S02]  /*6870*/  HMMA.16816.F32.BF16 R28, R8.reuse, R30, R116 ;  /* 0x0000001e081c723c */ /* 0x040fe40000041874 */
[----:B------:R-:W-:Y:S06]  /*6880*/  LDSM.16.MT88.4 R116, [R196+0x5800] ;  /* 0x00580000c474783b */ /* 0x000fec0000004200 */
[----:B-1----:R-:W-:Y:S01]  /*6890*/  HMMA.16816.F32.BF16 R40, R8, R24, R40 ;  /* 0x000000180828723c */ /* 0x002fe20000041828 */
[----:B---3--:R-:W-:-:S07]  /*68a0*/  FFMA.FTZ R2, R157, c[0x0][0x2d0], -R0 ;  /* 0x0000b4009d027a23 */ /* 0x008fce0000010800 */
[C---:B------:R-:W-:Y:S01]  /*68b0*/  HMMA.16816.F32.BF16 R36, R8.reuse, R18, R36 ;  /* 0x000000120824723c */ /* 0x040fe20000041824 */
[----:B------:R1:W3:Y:S07]  /*68c0*/  MUFU.EX2 R5, R2 ;  /* 0x0000000200057308 */ /* 0x0002ee0000000800 */
[----:B------:R-:W-:Y:S01]  /*68d0*/  HMMA.16816.F32.BF16 R24, R8, R26, R96 ;  /* 0x0000001a0818723c */ /* 0x000fe20000041860 */
[----:B-1----:R-:W-:-:S07]  /*68e0*/  FFMA.FTZ R2, R160, c[0x0][0x2d0], -R0 ;  /* 0x0000b400a0027a23 */ /* 0x002fce0000010800 */
[C---:B--2---:R-:W-:Y:S01]  /*68f0*/  HMMA.16816.F32.BF16 R48, R8.reuse, R12, R48 ;  /* 0x0000000c0830723c */ /* 0x044fe20000041830 */
[----:B------:R-:W-:Y:S01]  /*6900*/  FFMA.FTZ R0, R159, c[0x0][0x2d0], -R0 ;  /* 0x0000b4009f007a23 */ /* 0x000fe20000010800 */
[----:B---3--:R-:W-:Y:S01]  /*6910*/  F2FP.BF16.PACK_AB R65, R5, R16 ;  /* 0x000000100541723e */ /* 0x008fe200000010ff */
[----:B------:R-:W-:Y:S05]  /*6920*/  MUFU.EX2 R3, R2 ;  /* 0x0000000200037308 */ /* 0x000fea0000000800 */
[----:B------:R-:W-:Y:S01]  /*6930*/  HMMA.16816.F32.BF16 R44, R8, R14, R44 ;  /* 0x0000000e082c723c */ /* 0x000fe2000004182c */
[----:B------:R-:W1:Y:S02]  /*6940*/  LDSM.16.MT88.4 R8, [R198+0x5800] ;  /* 0x00580000c608783b */ /* 0x000e640000004200 */
[----:B------:R2:W3:Y:S02]  /*6950*/  MUFU.EX2 R2, R0 ;  /* 0x0000000000027308 */ /* 0x0004e40000000800 */
[----:B--2---:R-:W-:Y:S01]  /*6960*/  FADD.FTZ R0, R241, R238 ;  /* 0x000000eef1007221 */ /* 0x004fe20000010000 */
[----:B---3--:R-:W-:-:S03]  /*6970*/  F2FP.BF16.PACK_AB R67, R2, R3 ;  /* 0x000000030243723e */ /* 0x008fc600000010ff */
[----:B------:R-:W-:-:S04]  /*6980*/  FADD.FTZ R0, R240, R0 ;  /* 0x00000000f0007221 */ /* 0x000fc80000010000 */
[----:B------:R-:W-:Y:S01]  /*6990*/  FADD.FTZ R0, R239, R0 ;  /* 0x00000000ef007221 */ /* 0x000fe20000010000 */
[C---:B------:R-:W-:Y:S03]  /*69a0*/  HMMA.16816.F32.BF16 R88, R64.reuse, R92, R88 ;  /* 0x0000005c4058723c */ /* 0x040fe60000041858 */
[----:B------:R-:W-:Y:S02]  /*69b0*/  FADD.FTZ R6, R6, R0 ;  /* 0x0000000006067221 */ /* 0x000fe40000010000 */
[----:B------:R-:W-:Y:S02]  /*69c0*/  FADD.FTZ R0, R231, R7 ;  /* 0x00000007e7007221 */ /* 0x000fe40000010000 */
[----:B------:R-:W-:Y:S01]  /*69d0*/  FADD.FTZ R6, R233, R6 ;  /* 0x00000006e9067221 */ /* 0x000fe20000010000 */
[----:B------:R-:W-:Y:S01]  /*69e0*/  HMMA.16816.F32.BF16 R92, R64, R94, R56 ;  /* 0x0000005e405c723c */ /* 0x000fe20000041838 */
[----:B------:R-:W-:Y:S01]  /*69f0*/  FADD.FTZ R0, R229, R0 ;  /* 0x00000000e5007221 */ /* 0x000fe20000010000 */
[----:B------:R-:W2:Y:S01]  /*6a00*/  LDSM.16.MT88.4 R56, [R195+0x5800] ;  /* 0x00580000c338783b */ /* 0x000ea20000004200 */
[----:B------:R-:W-:-:S02]  /*6a10*/  FADD.FTZ R6, R234, R6 ;  /* 0x00000006ea067221 */ /* 0x000fc40000010000 */
[----:B------:R-:W-:Y:S02]  /*6a20*/  FADD.FTZ R0, R230, R0 ;  /* 0x00000000e6007221 */ /* 0x000fe40000010000 */
        /* <DEDUP_REMOVED lines=41> */
[C---:B--2---:R-:W-:Y:S01]  /*6cc0*/  HMMA.16816.F32.BF16 R52, R64.reuse, R56, R40 ;  /* 0x000000384034723c */ /* 0x044fe20000041828 */
[----:B------:R-:W-:Y:S02]  /*6cd0*/  FADD.FTZ R2, R2, R3 ;  /* 0x0000000302027221 */ /* 0x000fe40000010000 */
[----:B------:R-:W-:Y:S01]  /*6ce0*/  @P2 IMAD.HI.U32 R8, R244, c[0x0][0x2c8], RZ ;  /* 0x0000b200f4082a27 */ /* 0x000fe200078e00ff */
[----:B------:R1:W-:Y:S03]  /*6cf0*/  STL [R1+0x8], R5 ;  /* 0x0000080501007387 */ /* 0x0003e60000100800 */
[----:B------:R-:W-:Y:S01]  /*6d00*/  IMAD.MOV.U32 R0, RZ, RZ, R244 ;  /* 0x000000ffff007224 */ /* 0x000fe200078e00f4 */
[----:B------:R1:W-:Y:S01]  /*6d10*/  STL [R1+0xc], R2 ;  /* 0x00000c0201007387 */ /* 0x0003e20000100800 */
[----:B------:R-:W-:Y:S01]  /*6d20*/  @P2 SHF.R.U32.HI R0, RZ, c[0x0][0x2cc], R8 ;  /* 0x0000b300ff002a19 */ /* 0x000fe20000011608 */
[----:B------:R-:W-:Y:S04]  /*6d30*/  HMMA.16816.F32.BF16 R84, R64, R86, R28 ;  /* 0x000000564054723c */ /* 0x000fe8000004181c */
[----:B------:R-:W-:-:S04]  /*6d40*/  IMAD.IADD R0, R242, 0x1, R0 ;  /* 0x00000001f2007824 */ /* 0x000fc800078e0200 */
[----:B------:R-:W-:Y:S01]  /*6d50*/  HMMA.16816.F32.BF16 R100, R64, R102, R20 ;  /* 0x000000664064723c */ /* 0x000fe20000041814 */
[----:B------:R-:W-:-:S07]  /*6d60*/  IADD3 R3, R0, c[0x0][0x328], RZ ;  /* 0x0000ca0000037a10 */ /* 0x000fce0007ffe0ff */
[C---:B------:R-:W-:Y:S08]  /*6d70*/  HMMA.16816.F32.BF16 R116, R64.reuse, R118, R36 ;  /* 0x000000764074723c */ /* 0x040ff00000041824 */
[C---:B------:R-:W-:Y:S08]  /*6d80*/  HMMA.16816.F32.BF16 R56, R64.reuse, R58, R24 ;  /* 0x0000003a4038723c */ /* 0x040ff00000041818 */
[----:B------:R-:W-:Y:S01]  /*6d90*/  HMMA.16816.F32.BF16 R64, R64, R10, R44 ;  /* 0x0000000a4040723c */ /* 0x000fe2000004182c */
[----:B------:R-:W-:Y:S07]  /*6da0*/  @!P1 BRA `(.L_x_557) ;  /* 0x0000010000009947 */ /* 0x000fee0003800000 */
[C---:B-1----:R-:W-:Y:S01]  /*6db0*/  ISETP.GT.AND P0, PT, R0.reuse, RZ, PT ;  /* 0x000000ff0000720c */ /* 0x042fe20003f04270 */
        /* <DEDUP_REMOVED lines=9> */
.L_x_559:
[----:B------:R-:W-:-:S13]  /*6e50*/  ISETP.NE.AND P0, PT, R243, 0x1, PT ;  /* 0x00000001f300780c */ /* 0x000fda0003f05270 */
[----:B------:R-:W-:-:S05]  /*6e60*/  @P0 IMAD.HI.U32 R0, R2, c[0x0][0x330], RZ ;  /* 0x0000cc0002000a27 */ /* 0x000fca00078e00ff */
[----:B------:R-:W-:Y:S02]  /*6e70*/  @P0 SHF.R.U32.HI R2, RZ, c[0x0][0x334], R0 ;  /* 0x0000cd00ff020a19 */ /* 0x000fe40000011600 */
.L_x_560:
[----:B------:R-:W-:Y:S05]  /*6e80*/  BSYNC B0 ;  /* 0x0000000000007941 */ /* 0x000fea0003800000 */
.L_x_558:
[----:B------:R-:W-:-:S05]  /*6e90*/  IMAD R2, R2, R243, c[0x0][0x32c] ;  /* 0x0000cb0002027624 */ /* 0x000fca00078e02f3 */
[----:B------:R-:W-:-:S05]  /*6ea0*/  IMNMX R3, R3, R2, PT ;  /* 0x0000000203037217 */ /* 0x000fca0003800200 */
.L_x_557:
[----:B-1----:R-:W-:-:S05]  /*6eb0*/  IMAD.HI R3, R3, 0x2aaaaaab, RZ ;  /* 0x2aaaaaab03037827 */ /* 0x002fca00078e02ff */
[----:B------:R-:W-:-:S04]  /*6ec0*/  SHF.R.U32.HI R0, RZ, 0x1f, R3 ;  /* 0x0000001fff007819 */ /* 0x000fc80000011603 */
[----:B------:R-:W-:-:S04]  /*6ed0*/  LEA.HI.SX32 R3, R3, R0, 0x1c ;  /* 0x0000000003037211 */ /* 0x000fc800078fe2ff */
[----:B------:R-:W-:-:S04]  /*6ee0*/  IMNMX R248, R219, R3, !PT ;  /* 0x00000003dbf87217 */ /* 0x000fc80007800200 */
[----:B------:R-:W-:-:S13]  /*6ef0*/  ISETP.GE.AND P0, PT, R216, R248, PT ;  /* 0x000000f8d800720c */ /* 0x000fda0003f06270 */
[----:B------:R-:W-:Y:S05]  /*6f00*/  @!P0 BRA `(.L_x_561) ;  /* 0x000044d000008947 */ /* 0x000fea0003800000 */
[----:B------:R-:W-:Y:S02]  /*6f10*/  MOV R70, R4 ;  /* 0x0000000400467202 */ /* 0x000fe40000000f00 */
[----:B------:R-:W-:Y:S02]  /*6f20*/  MOV R69, R68 ;  /* 0x0000004400457202 */ /* 0x000fe40000000f00 */
[----:B------:R-:W-:Y:S02]  /*6f30*/  MOV R217, R216 ;  /* 0x000000d800d97202 */ /* 0x000fe40000000f00 */
.L_x_570:
[----:B------:R-:W2:Y:S01]  /*6f40*/  LDL.64 R228, [R1] ;  /* 0x0000000001e47983 */ /* 0x000ea20000100a00 */
[----:B------:R-:W-:Y:S04]  /*6f50*/  DEPBAR.LE SB0, 0x0 ;  /* 0x000080000000791a */ /* 0x000fe80000000000 */
[----:B------:R-:W-:Y:S01]  /*6f60*/  WARPSYNC 0xffffffff ;  /* 0xffffffff00007948 */ /* 0x000fe20003800000 */
[----:B------:R-:W-:Y:S01]  /*6f70*/  BAR.SYNC.DEFER_BLOCKING 0x0 ;  /* 0x0000000000007b1d */ /* 0x000fe20000010000 */
[----:B------:R-:W-:Y:S11]  /*6f80*/  ISETP.GT.AND P6, PT, R219, R217, PT ;  /* 0x000000d9db00720c */ /* 0x000ff60003fc4270 */
[----:B------:R-:W-:Y:S02]  /*6f90*/  @!UPT UIADD3 URZ, URZ, URZ, URZ ;  /* 0x0000003f3f3ff290 */ /* 0x000fe4000fffe03f */
[----:B-1----:R-:W-:Y:S01]  /*6fa0*/  @!P6 SHF.R.S32.HI R0, RZ, 0x1f, R217 ;  /* 0x0000001fff00e819 */ /* 0x002fe200000114d9 */
[----:B------:R-:W-:Y:S01]  /*6fb0*/  @!P6 IMAD.MOV.U32 R3, RZ, RZ, 0x5 ;  /* 0x00000005ff03e424 */ /* 0x000fe200078e00ff */
[----:B------:R-:W-:Y:S01]  /*6fc0*/  @!P6 MOV R2, c[0x0][0x208] ;  /* 0x000082000002ea02 */ /* 0x000fe20000000f00 */
[C---:B------:R-:W-:Y:S01]  /*6fd0*/  @!P6 IMAD.WIDE.U32 R30, R217.reuse, c[0x0][0x208], RZ ;  /* 0x00008200d91eea25 */ /* 0x040fe200078e00ff */
[----:B------:R-:W-:Y:S02]  /*6fe0*/  @!P6 MOV R36, R220 ;  /* 0x000000dc0024e202 */ /* 0x000fe40000000f00 */
[----:B------:R-:W-:Y:S01]  /*6ff0*/  @!P6 SHF.L.U64.HI R29, R2, R3, c[0x0][0x20c] ;  /* 0x00008300021de619 */ /* 0x000fe20000010203 */
[----:B------:R-:W-:Y:S01]  /*7000*/  @!P6 IMAD R0, R0, c[0x0][0x208], RZ ;  /* 0x000082000000ea24 */ /* 0x000fe200078e02ff */
[----:B------:R-:W-:Y:S01]  /*7010*/  @!P6 SHF.L.U32 R28, R2, 0x5, RZ ;  /* 0x00000005021ce819 */ /* 0x000fe200000006ff */
[----:B------:R-:W-:Y:S01]  /*7020*/  @!P6 IMAD.MOV.U32 R37, RZ, RZ, R225 ;  /* 0x000000ffff25e224 */ /* 0x000fe200078e00e1 */
[----:B------:R-:W1:Y:S01]  /*7030*/  LDSM.16.M88.4 R8, [R193] ;  /* 0x00000000c108783b */ /* 0x000e620000000200 */
[----:B------:R-:W-:Y:S01]  /*7040*/  @!P6 IMAD R0, R217, c[0x0][0x20c], R0 ;  /* 0x00008300d900ea24 */ /* 0x000fe200078e0200 */
[----:B------:R-:W-:Y:S01]  /*7050*/  @!P6 IADD3 R44, P0, R220, 0x40, RZ ;  /* 0x00000040dc2ce810 */ /* 0x000fe20007f1e0ff */
[----:B------:R-:W-:Y:S01]  /*7060*/  @!P6 IMAD.WIDE.U32 R2, R30, 0x60, R28 ;  /* 0x000000601e02e825 */ /* 0x000fe200078e001c */
[----:B------:R-:W-:Y:S02]  /*7070*/  ULDC UR4, c[0x0][0x324] ;  /* 0x0000c90000047ab9 */ /* 0x000fe40000000800 */
[----:B------:R-:W-:Y:S01]  /*7080*/  @!P6 IADD3.X R38, RZ, R225, RZ, P0, !PT ;  /* 0x000000e1ff26e210 */ /* 0x000fe200007fe4ff */
[----:B------:R-:W-:Y:S01]  /*7090*/  @!P6 IMAD.IADD R0, R31, 0x1, R0 ;  /* 0x000000011f00e824 */ /* 0x000fe200078e0200 */
[----:B------:R-:W3:Y:S01]  /*70a0*/  LDSM.16.M88.4 R16, [R193+0x800] ;  /* 0x00080000c110783b */ /* 0x000ee20000000200 */
[-C--:B------:R-:W-:Y:S01]  /*70b0*/  @!P6 IADD3 R31, P5, R220, R2.reuse, RZ ;  /* 0x00000002dc1fe210 */ /* 0x080fe20007fbe0ff */
[----:B------:R-:W-:Y:S01]  /*70c0*/  @!P6 IMAD.WIDE.U32 R36, R30, 0x60, R36 ;  /* 0x000000601e24e825 */ /* 0x000fe200078e0024 */
[----:B------:R-:W-:Y:S02]  /*70d0*/  ULOP3.LUT UR4, URZ, UR4, URZ, 0x33, !UPT ;  /* 0x000000043f047292 */ /* 0x000fe4000f8e333f */
[----:B------:R-:W-:Y:S01]  /*70e0*/  @!P6 LEA R162, P4, R31, c[0x0][0x1f8], 0x1 ;  /* 0x00007e001fa2ea11 */ /* 0x000fe200078808ff */
[----:B------:R-:W-:Y:S02]  /*70f0*/  @!P6 IMAD R45, R0, 0x60, RZ ;  /* 0x00000060002de824 */ /* 0x000fe400078e02ff */
[----:B------:R-:W4:Y:S01]  /*7100*/  LDSM.16.M88.4 R24, [R193+0x1000] ;  /* 0x00100000c118783b */ /* 0x000f220000000200 */
[----:B------:R-:W-:Y:S02]  /*7110*/  @!P6 IMAD.SHL.U32 R46, R36, 0x2, RZ ;  /* 0x00000002242ee824 */ /* 0x000fe400078e00ff */
[----:B------:R-:W-:Y:S02]  /*7120*/  @!P6 IADD3 R0, R45, R3, RZ ;  /* 0x000000032d00e210 */ /* 0x000fe40007ffe0ff */
[----:B------:R-:W-:Y:S03]  /*7130*/  @!P6 IADD3 R45, R37, R45, RZ ;  /* 0x0000002d252de210 */ /* 0x000fe60007ffe0ff */
[----:B------:R-:W5:Y:S01]  /*7140*/  LDL R224, [R1+0x20] ;  /* 0x0000200001e07983 */ /* 0x000f620000100800 */
[----:B------:R-:W-:Y:S01]  /*7150*/  @!P6 IMAD.X R3, R0, 0x1, R225, P5 ;  /* 0x000000010003e824 */ /* 0x000fe200028e06e1 */
[-C--:B------:R-:W-:Y:S02]  /*7160*/  @!P6 IADD3 R39, P5, R44, R2.reuse, RZ ;  /* 0x000000022c27e210 */ /* 0x080fe40007fbe0ff */
[----:B------:R-:W4:Y:S02]  /*7170*/  LDSM.16.M88.4 R32, [R193+0x1800] ;  /* 0x00180000c120783b */ /* 0x000f240000000200 */
[----:B------:R-:W-:Y:S02]  /*7180*/  @!P6 LEA.HI.X R163, R31, c[0x0][0x1fc], R3, 0x1, P4 ;  /* 0x00007f001fa3ea11 */ /* 0x000fe400020f0c03 */
[----:B------:R-:W-:Y:S04]  /*7190*/  @!P6 IADD3 R3, P4, R28, R2, RZ ;  /* 0x000000021c03e210 */ /* 0x000fe80007f9e0ff */
[----:B------:R-:W5:Y:S01]  /*71a0*/  LDL R216, [R1+0x24] ;  /* 0x0000240001d87983 */ /* 0x000f620000100800 */
[----:B------:R-:W-:Y:S01]  /*71b0*/  @!P6 IADD3 R37, P0, R3, R44, RZ ;  /* 0x0000002c0325e210 */ /* 0x000fe20007f1e0ff */
[C---:B------:R-:W-:Y:S01]  /*71c0*/  @!P6 IMAD.X R44, R0.reuse, 0x1, R38, P5 ;  /* 0x00000001002ce824 */ /* 0x040fe200028e0626 */
[----:B------:R-:W-:Y:S01]  /*71d0*/  @!P6 IADD3.X R2, R0, R29, RZ, P4, !PT ;  /* 0x0000001d0002e210 */ /* 0x000fe200027fe4ff */
[C---:B-1----:R-:W-:Y:S01]  /*71e0*/  HMMA.16816.F32.BF16 R4, R124.reuse, R8, RZ ;  /* 0x000000087c04723c */ /* 0x042fe200000418ff */
[----:B------:R-:W1:Y:S02]  /*71f0*/  LDSM.16.M88.4 R40, [R193+0x2000] ;  /* 0x00200000c128783b */ /* 0x000e640000000200 */
[----:B------:R-:W-:Y:S02]  /*7200*/  @!P6 LEA R160, P4, R39, c[0x0][0x1f8], 0x1 ;  /* 0x00007e0027a0ea11 */ /* 0x000fe400078808ff */
[----:B------:R-:W-:Y:S02]  /*7210*/  @!P6 IADD3 R3, P5, R3, R220, RZ ;  /* 0x000000dc0303e210 */ /* 0x000fe40007fbe0ff */
[----:B------:R-:W-:Y:S01]  /*7220*/  @!P6 LEA.HI.X R161, R39, c[0x0][0x1fc], R44, 0x1, P4 ;  /* 0x00007f0027a1ea11 */ /* 0x000fe200020f0c2c */
[C---:B------:R-:W-:Y:S01]  /*7230*/  HMMA.16816.F32.BF16 R8, R124.reuse, R10, RZ ;  /* 0x0000000a7c08723c */ /* 0x040fe200000418ff */
[----:B------:R-:W1:Y:S03]  /*7240*/  LDSM.16.M88.4 R48, [R193+0x2800] ;  /* 0x00280000c130783b */ /* 0x000e660000000200 */
[----:B------:R-:W-:Y:S02]  /*7250*/  @!P6 LEA R158, P4, R3, c[0x0][0x1f8], 0x1 ;  /* 0x00007e00039eea11 */ /* 0x000fe400078808ff */
[C---:B------:R-:W-:Y:S02]  /*7260*/  @!P6 IADD3.X R38, R2.reuse, R38, RZ, P0, !PT ;  /* 0x000000260226e210 */ /* 0x040fe400007fe4ff */
[C---:B---3--:R-:W-:Y:S01]  /*7270*/  HMMA.16816.F32.BF16 R12, R124.reuse, R16, RZ ;  /* 0x000000107c0c723c */ /* 0x048fe200000418ff */
[----:B------:R-:W3:Y:S03]  /*7280*/  LDSM.16.M88.4 R120, [R199] ;  /* 0x00000000c778783b */ /* 0x000ee60000000200 */
[C---:B------:R-:W-:Y:S02]  /*7290*/  @!P6 LEA R156, P0, R37.reuse, c[0x0][0x1f8], 0x1 ;  /* 0x00007e00259cea11 */ /* 0x040fe400078008ff */
[----:B------:R-:W-:Y:S02]  /*72a0*/  @!P6 IADD3.X R2, R2, R225, RZ, P5, !PT ;  /* 0x000000e10202e210 */ /* 0x000fe40002ffe4ff */
[C---:B------:R-:W-:Y:S01]  /*72b0*/  HMMA.16816.F32.BF16 R16, R124.reuse, R18, RZ ;  /* 0x000000127c10723c */ /* 0x040fe200000418ff */
[----:B------:R-:W2:Y:S03]  /*72c0*/  LDSM.16.M88.4 R132, [R210] ;  /* 0x00000000d284783b */ /* 0x000ea60000000200 */
[----:B------:R-:W-:Y:S02]  /*72d0*/  @!P6 LEA.HI.X R157, R37, c[0x0][0x1fc], R38, 0x1, P0 ;  /* 0x00007f00259dea11 */ /* 0x000fe400000f0c26 */
[----:B------:R-:W-:Y:S02]  /*72e0*/  @!P6 LEA.HI.X R159, R3, c[0x0][0x1fc], R2, 0x1, P4 ;  /* 0x00007f00039fea11 */ /* 0x000fe400020f0c02 */
[C---:B----4-:R-:W-:Y:S01]  /*72f0*/  HMMA.16816.F32.BF16 R20, R124.reuse, R24, RZ ;  /* 0x000000187c14723c */ /* 0x050fe200000418ff */
[----:B------:R-:W4:Y:S03]  /*7300*/  LDSM.16.M88.4 R136, [R209] ;  /* 0x00000000d188783b */ /* 0x000f260000000200 */
[----:B------:R-:W-:Y:S02]  /*7310*/  @!P6 IADD3 R44, P4, R46, c[0x0][0x1f8], RZ ;  /* 0x00007e002e2cea10 */ /* 0x000fe40007f9e0ff */
[----:B------:R-:W-:Y:S02]  /*7320*/  @!P6 SHF.L.U64.HI R0, R36, 0x1, R45 ;  /* 0x000000012400e819 */ /* 0x000fe4000001022d */
[C---:B------:R-:W-:Y:S01]  /*7330*/  HMMA.16816.F32.BF16 R24, R124.reuse, R26, RZ ;  /* 0x0000001a7c18723c */ /* 0x040fe200000418ff */
[----:B------:R-:W2:Y:S03]  /*7340*/  LDSM.16.M88.4 R140, [R208] ;  /* 0x00000000d08c783b */ /* 0x000ea60000000200 */
[----:B------:R-:W-:Y:S02]  /*7350*/  @!P6 IADD3.X R45, R0, c[0x0][0x1fc], RZ, P4, !PT ;  /* 0x00007f00002dea10 */ /* 0x000fe400027fe4ff */
[----:B------:R-:W-:Y:S02]  /*7360*/  @!P6 IADD3 R2, P5, R46, 0x80, RZ ;  /* 0x000000802e02e810 */ /* 0x000fe40007fbe0ff */
[C---:B------:R-:W-:Y:S01]  /*7370*/  HMMA.16816.F32.BF16 R28, R124.reuse, R32, RZ ;  /* 0x000000207c1c723c */ /* 0x040fe200000418ff */
[----:B------:R-:W2:Y:S03]  /*7380*/  LDSM.16.M88.4 R144, [R207] ;  /* 0x00000000cf90783b */ /* 0x000ea60000000200 */
[----:B------:R-:W-:Y:S04]  /*7390*/  @!P6 IADD3 R2, P4, R2, c[0x0][0x1f8], RZ ;  /* 0x00007e000202ea10 */ /* 0x000fe80007f9e0ff */
[C---:B------:R-:W-:Y:S01]  /*73a0*/  HMMA.16816.F32.BF16 R32, R124.reuse, R34, RZ ;  /* 0x000000227c20723c */ /* 0x040fe200000418ff */
[----:B------:R-:W2:Y:S03]  /*73b0*/  LDSM.16.M88.4 R148, [R206] ;  /* 0x00000000ce94783b */ /* 0x000ea60000000200 */
[----:B------:R-:W-:Y:S04]  /*73c0*/  @!P6 IADD3.X R3, RZ, c[0x0][0x1fc], R0, P4, P5 ;  /* 0x00007f00ff03ea10 */ /* 0x000fe800027ea400 */
[C---:B-1----:R-:W-:Y:S08]  /*73d0*/  HMMA.16816.F32.BF16 R36, R124.reuse, R40, RZ ;  /* 0x000000287c24723c */ /* 0x042ff000000418ff */
[C---:B------:R-:W-:Y:S01]  /*73e0*/  HMMA.16816.F32.BF16 R40, R124.reuse, R42, RZ ;  /* 0x0000002a7c28723c */ /* 0x040fe200000418ff */
[----:B--2---:R-:W-:Y:S11]  /*73f0*/  @!P6 ISETP.GE.AND P0, PT, R228, c[0x0][0x1d4], PT ;  /* 0x00007500e400ea0c */ /* 0x004ff60003f06270 */
[----:B------:R-:W-:Y:S02]  /*7400*/  @!UPT UIADD3 URZ, URZ, URZ, URZ ;  /* 0x0000003f3f3ff290 */ /* 0x000fe4000fffe03f */
[----:B------:R-:W-:Y:S01]  /*7410*/  @!PT LDS RZ, [RZ] ;  /* 0x00000000fffff984 */ /* 0x000fe20000000800 */
[----:B------:R-:W-:Y:S01]  /*7420*/  @!PT LDS RZ, [RZ] ;  /* 0x00000000fffff984 */ /* 0x000fe20000000800 */
[----:B------:R-:W-:Y:S01]  /*7430*/  @!PT LDS RZ, [RZ] ;  /* 0x00000000fffff984 */ /* 0x000fe20000000800 */
[----:B------:R1:W-:Y:S08]  /*7440*/  @!P6 LDGSTS.E.BYPASS.LTC128B.128 [R218+0x100], [R44.64], !P0 ;  /* 0x001000002cdaefae */ /* 0x0003f0000c101d48 */
[----:B------:R2:W-:Y:S08]  /*7450*/  @!P6 LDGSTS.E.BYPASS.LTC128B.128 [R218+0x3100], [R2.64], !P3 ;  /* 0x0310000002daefae */ /* 0x0005f0000d901d48 */
[----:B------:R2:W-:Y:S08]  /*7460*/  @!P6 LDGSTS.E.BYPASS.LTC128B.128 [R218+0x1100], [R162.64], !P0 ;  /* 0x01100000a2daefae */ /* 0x0005f0000c101d48 */
[----:B------:R2:W-:Y:S01]  /*7470*/  @!P6 LDGSTS.E.BYPASS.LTC128B.128 [R218+0x4100], [R160.64], !P3 ;  /* 0x04100000a0daefae */ /* 0x0005e2000d901d48 */
[C---:B-1----:R-:W-:Y:S07]  /*7480*/  HMMA.16816.F32.BF16 R44, R124.reuse, R48, RZ ;  /* 0x000000307c2c723c */ /* 0x042fee00000418ff */
[----:B------:R1:W-:Y:S01]  /*7490*/  @!P6 LDGSTS.E.BYPASS.LTC128B.128 [R218+0x2100], [R158.64], !P0 ;  /* 0x021000009edaefae */ /* 0x0003e2000c101d48 */
[----:B------:R-:W-:Y:S07]  /*74a0*/  HMMA.16816.F32.BF16 R48, R124, R50, RZ ;  /* 0x000000327c30723c */ /* 0x000fee00000418ff */
[----:B------:R1:W-:Y:S01]  /*74b0*/  @!P6 LDGSTS.E.BYPASS.LTC128B.128 [R218+0x5100], [R156.64], !P3 ;  /* 0x051000009cdaefae */ /* 0x0003e2000d901d48 */
[----:B------:R-:W-:Y:S01]  /*74c0*/  ISETP.GT.AND P6, PT, R217, R219, PT ;  /* 0x000000dbd900720c */ /* 0x000fe20003fc4270 */
[C---:B---3--:R-:W-:Y:S06]  /*74d0*/  HMMA.16816.F32.BF16 R4, R128.reuse, R120, R4 ;  /* 0x000000788004723c */ /* 0x048fec0000041804 */
[----:B------:R-:W-:Y:S02]  /*74e0*/  LDSM.16.M88.4 R180, [R197+0x5800] ;  /* 0x00580000c5b4783b */ /* 0x000fe40000000200 */
[C---:B------:R-:W-:Y:S06]  /*74f0*/  HMMA.16816.F32.BF16 R8, R128.reuse, R122, R8 ;  /* 0x0000007a8008723c */ /* 0x040fec0000041808 */
[----:B------:R-:W0:Y:S02]  /*7500*/  LDGDEPBAR ;  /* 0x00000000000079af */ /* 0x000e240000000000 */
[C---:B------:R-:W-:Y:S06]  /*7510*/  HMMA.16816.F32.BF16 R12, R128.reuse, R132, R12 ;  /* 0x00000084800c723c */ /* 0x040fec000004180c */
[----:B------:R-:W-:Y:S02]  /*7520*/  LDSM.16.M88.4 R120, [R197+0x800] ;  /* 0x00080000c578783b */ /* 0x000fe40000000200 */
[C---:B------:R-:W-:Y:S06]  /*7530*/  HMMA.16816.F32.BF16 R16, R128.reuse, R134, R16 ;  /* 0x000000868010723c */ /* 0x040fec0000041810 */
[----:B-1----:R-:W1:Y:S02]  /*7540*/  LDSM.16.M88.4 R156, [R197] ;  /* 0x00000000c59c783b */ /* 0x002e640000000200 */
[C---:B----4-:R-:W-:Y:S06]  /*7550*/  HMMA.16816.F32.BF16 R20, R128.reuse, R136, R20 ;  /* 0x000000888014723c */ /* 0x050fec0000041814 */
[----:B--2---:R-:W2:Y:S02]  /*7560*/  LDSM.16.M88.4 R160, [R197+0x1000] ;  /* 0x00100000c5a0783b */ /* 0x004ea40000000200 */
[C---:B------:R-:W-:Y:S06]  /*7570*/  HMMA.16816.F32.BF16 R24, R128.reuse, R138, R24 ;  /* 0x0000008a8018723c */ /* 0x040fec0000041818 */
[----:B------:R-:W3:Y:S02]  /*7580*/  LDSM.16.M88.4 R132, [R197+0x1800] ;  /* 0x00180000c584783b */ /* 0x000ee40000000200 */
[C---:B------:R-:W-:Y:S06]  /*7590*/  HMMA.16816.F32.BF16 R28, R128.reuse, R140, R28 ;  /* 0x0000008c801c723c */ /* 0x040fec000004181c */
[----:B------:R-:W4:Y:S02]  /*75a0*/  LDSM.16.M88.4 R136, [R197+0x2000] ;  /* 0x00200000c588783b */ /* 0x000f240000000200 */
[C---:B------:R-:W-:Y:S06]  /*75b0*/  HMMA.16816.F32.BF16 R32, R128.reuse, R142, R32 ;  /* 0x0000008e8020723c */ /* 0x040fec0000041820 */
[----:B------:R-:W-:Y:S02]  /*75c0*/  LDSM.16.M88.4 R140, [R194] ;  /* 0x00000000c28c783b */ /* 0x000fe40000000200 */
[C---:B------:R-:W-:Y:S06]  /*75d0*/  HMMA.16816.F32.BF16 R36, R128.reuse, R144, R36 ;  /* 0x000000908024723c */ /* 0x040fec0000041824 */
[----:B------:R-:W-:Y:S02]  /*75e0*/  LDSM.16.M88.4 R188, [R194+0x3000] ;  /* 0x00300000c2bc783b */ /* 0x000fe40000000200 */
[C---:B------:R-:W-:Y:S06]  /*75f0*/  HMMA.16816.F32.BF16 R40, R128.reuse, R146, R40 ;  /* 0x000000928028723c */ /* 0x040fec0000041828 */
[----:B------:R-:W-:Y:S02]  /*7600*/  LDSM.16.M88.4 R144, [R194+0x800] ;  /* 0x00080000c290783b */ /* 0x000fe40000000200 */
[C---:B------:R-:W-:Y:S08]  /*7610*/  HMMA.16816.F32.BF16 R44, R128.reuse, R148, R44 ;  /* 0x00000094802c723c */ /* 0x040ff0000004182c */
[----:B------:R-:W-:Y:S01]  /*7620*/  HMMA.16816.F32.BF16 R48, R128, R150, R48 ;  /* 0x000000968030723c */ /* 0x000fe20000041830 */
[----:B------:R-:W-:Y:S07]  /*7630*/  LDSM.16.M88.4 R148, [R194+0x1000] ;  /* 0x00100000c294783b */ /* 0x000fee0000000200 */
[C---:B-1----:R-:W-:Y:S08]  /*7640*/  HMMA.16816.F32.BF16 R4, R152.reuse, R156, R4 ;  /* 0x0000009c9804723c */ /* 0x042ff00000041804 */
[C---:B------:R-:W-:Y:S01]  /*7650*/  HMMA.16816.F32.BF16 R8, R152.reuse, R158, R8 ;  /* 0x0000009e9808723c */ /* 0x040fe20000041808 */
[----:B------:R-:W-:Y:S07]  /*7660*/  LDSM.16.M88.4 R156, [R194+0x1800] ;  /* 0x00180000c29c783b */ /* 0x000fee0000000200 */
[C---:B------:R-:W-:Y:S08]  /*7670*/  HMMA.16816.F32.BF16 R12, R152.reuse, R120, R12 ;  /* 0x00000078980c723c */ /* 0x040ff0000004180c */
[C---:B------:R-:W-:Y:S01]  /*7680*/  HMMA.16816.F32.BF16 R16, R152.reuse, R122, R16 ;  /* 0x0000007a9810723c */ /* 0x040fe20000041810 */
[----:B------:R-:W1:Y:S07]  /*7690*/  LDSM.16.M88.4 R120, [R197+0x2800] ;  /* 0x00280000c578783b */ /* 0x000e6e0000000200 */
[C---:B--2---:R-:W-:Y:S08]  /*76a0*/  HMMA.16816.F32.BF16 R20, R152.reuse, R160, R20 ;  /* 0x000000a09814723c */ /* 0x044ff00000041814 */
[C---:B------:R-:W-:Y:S01]  /*76b0*/  HMMA.16816.F32.BF16 R24, R152.reuse, R162, R24 ;  /* 0x000000a29818723c */ /* 0x040fe20000041818 */
[----:B------:R-:W-:Y:S07]  /*76c0*/  LDSM.16.M88.4 R160, [R203] ;  /* 0x00000000cba0783b */ /* 0x000fee0000000200 */
[C---:B---3--:R-:W-:Y:S08]  /*76d0*/  HMMA.16816.F32.BF16 R28, R152.reuse, R132, R28 ;  /* 0x00000084981c723c */ /* 0x048ff0000004181c */
[C---:B------:R-:W-:Y:S01]  /*76e0*/  HMMA.16816.F32.BF16 R32, R152.reuse, R134, R32 ;  /* 0x000000869820723c */ /* 0x040fe20000041820 */
[----:B------:R-:W2:Y:S07]  /*76f0*/  LDSM.16.M88.4 R132, [R194+0x2000] ;  /* 0x00200000c284783b */ /* 0x000eae0000000200 */
[C---:B----4-:R-:W-:Y:S08]  /*7700*/  HMMA.16816.F32.BF16 R36, R152.reuse, R136, R36 ;  /* 0x000000889824723c */ /* 0x050ff00000041824 */
[C---:B------:R-:W-:Y:S01]  /*7710*/  HMMA.16816.F32.BF16 R40, R152.reuse, R138, R40 ;  /* 0x0000008a9828723c */ /* 0x040fe20000041828 */
[----:B------:R-:W3:Y:S07]  /*7720*/  LDSM.16.M88.4 R136, [R194+0x2800] ;  /* 0x00280000c288783b */ /* 0x000eee0000000200 */
[C---:B-1----:R-:W-:Y:S08]  /*7730*/  HMMA.16816.F32.BF16 R44, R152.reuse, R120, R44 ;  /* 0x00000078982c723c */ /* 0x042ff0000004182c */
[----:B------:R-:W-:Y:S01]  /*7740*/  HMMA.16816.F32.BF16 R48, R152, R122, R48 ;  /* 0x0000007a9830723c */ /* 0x000fe20000041830 */
[----:B------:R-:W1:Y:S07]  /*7750*/  LDSM.16.M88.4 R120, [R193+0x3000] ;  /* 0x00300000c178783b */ /* 0x000e6e0000000200 */
[C---:B------:R-:W-:Y:S08]  /*7760*/  HMMA.16816.F32.BF16 R4, R164.reuse, R140, R4 ;  /* 0x0000008ca404723c */ /* 0x040ff00000041804 */
[C---:B------:R-:W-:Y:S01]  /*7770*/  HMMA.16816.F32.BF16 R8, R164.reuse, R142, R8 ;  /* 0x0000008ea408723c */ /* 0x040fe20000041808 */
[----:B------:R-:W4:Y:S07]  /*7780*/  LDSM.16.M88.4 R140, [R193+0x3800] ;  /* 0x00380000c18c783b */ /* 0x000f2e0000000200 */
        /* <DEDUP_REMOVED lines=8> */
[----:B------:R-:W-:Y:S07]  /*7810*/  LDSM.16.M88.4 R156, [R204] ;  /* 0x00000000cc9c783b */ /* 0x000fee0000000200 */
[C---:B--2---:R-:W-:Y:S08]  /*7820*/  HMMA.16816.F32.BF16 R36, R164.reuse, R132, R36 ;  /* 0x00000084a424723c */ /* 0x044ff00000041824 */
[C---:B------:R-:W-:Y:S01]  /*7830*/  HMMA.16816.F32.BF16 R40, R164.reuse, R134, R40 ;  /* 0x00000086a428723c */ /* 0x040fe20000041828 */
[----:B------:R-:W2:Y:S07]  /*7840*/  LDSM.16.M88.4 R132, [R193+0x4800] ;  /* 0x00480000c184783b */ /* 0x000eae0000000200 */
[C---:B---3--:R-:W-:Y:S08]  /*7850*/  HMMA.16816.F32.BF16 R44, R164.reuse, R136, R44 ;  /* 0x00000088a42c723c */ /* 0x048ff0000004182c */
[----:B------:R-:W-:Y:S01]  /*7860*/  HMMA.16816.F32.BF16 R48, R164, R138, R48 ;  /* 0x0000008aa430723c */ /* 0x000fe20000041830 */
[----:B------:R-:W3:Y:S07]  /*7870*/  LDSM.16.M88.4 R136, [R193+0x5800] ;  /* 0x00580000c188783b */ /* 0x000eee0000000200 */
[C---:B-1----:R-:W-:Y:S08]  /*7880*/  HMMA.16816.F32.BF16 R4, R168.reuse, R120, R4 ;  /* 0x00000078a804723c */ /* 0x042ff00000041804 */
        /* <DEDUP_REMOVED lines=9> */
[C---:B------:R-:W-:Y:S01]  /*7920*/  HMMA.16816.F32.BF16 R32, R168.reuse, R134, R32 ;  /* 0x00000086a820723c */ /* 0x040fe20000041820 */
[----:B------:R-:W2:Y:S07]  /*7930*/  LDSM.16.M88.4 R132, [R201] ;  /* 0x00000000c984783b */ /* 0x000eae0000000200 */
[C---:B------:R-:W-:Y:S08]  /*7940*/  HMMA.16816.F32.BF16 R36, R168.reuse, R148, R36 ;  /* 0x00000094a824723c */ /* 0x040ff00000041824 */
[C---:B------:R-:W-:Y:S01]  /*7950*/  HMMA.16816.F32.BF16 R40, R168.reuse, R150, R40 ;  /* 0x00000096a828723c */ /* 0x040fe20000041828 */
[----:B------:R-:W2:Y:S07]  /*7960*/  LDSM.16.M88.4 R148, [R197+0x3000] ;  /* 0x00300000c594783b */ /* 0x000eae0000000200 */
[C---:B---3--:R-:W-:Y:S08]  /*7970*/  HMMA.16816.F32.BF16 R44, R168.reuse, R136, R44 ;  /* 0x00000088a82c723c */ /* 0x048ff0000004182c */
[----:B------:R-:W-:Y:S01]  /*7980*/  HMMA.16816.F32.BF16 R48, R168, R138, R48 ;  /* 0x0000008aa830723c */ /* 0x000fe20000041830 */
[----:B------:R-:W-:Y:S07]  /*7990*/  LDSM.16.M88.4 R136, [R197+0x4000] ;  /* 0x00400000c588783b */ /* 0x000fee0000000200 */
[C---:B-1----:R-:W-:Y:S08]  /*79a0*/  HMMA.16816.F32.BF16 R4, R172.reuse, R120, R4 ;  /* 0x00000078ac04723c */ /* 0x042ff00000041804 */
[C---:B------:R-:W-:Y:S01]  /*79b0*/  HMMA.16816.F32.BF16 R8, R172.reuse, R122, R8 ;  /* 0x0000007aac08723c */ /* 0x040fe20000041808 */
[----:B------:R-:W1:Y:S07]  /*79c0*/  LDSM.16.M88.4 R120, [R197+0x3800] ;  /* 0x00380000c578783b */ /* 0x000e6e0000000200 */
[C---:B------:R-:W-:Y:S08]  /*79d0*/  HMMA.16816.F32.BF16 R12, R172.reuse, R156, R12 ;  /* 0x0000009cac0c723c */ /* 0x040ff0000004180c */
[C---:B------:R-:W-:Y:S01]  /*79e0*/  HMMA.16816.F32.BF16 R16, R172.reuse, R158, R16 ;  /* 0x0000009eac10723c */ /* 0x040fe20000041810 */
[----:B------:R-:W3:Y:S07]  /*79f0*/  LDSM.16.M88.4 R156, [R197+0x4800] ;  /* 0x00480000c59c783b */ /* 0x000eee0000000200 */
[C---:B------:R-:W-:Y:S08]  /*7a00*/  HMMA.16816.F32.BF16 R20, R172.reuse, R160, R20 ;  /* 0x000000a0ac14723c */ /* 0x040ff00000041814 */
[C---:B------:R-:W-:Y:S01]  /*7a10*/  HMMA.16816.F32.BF16 R24, R172.reuse, R162, R24 ;  /* 0x000000a2ac18723c */ /* 0x040fe20000041818 */
[----:B------:R-:W1:Y:S07]  /*7a20*/  LDSM.16.M88.4 R160, [R197+0x5000] ;  /* 0x00500000c5a0783b */ /* 0x000e6e0000000200 */
[C---:B----4-:R-:W-:Y:S08]  /*7a30*/  HMMA.16816.F32.BF16 R28, R172.reuse, R140, R28 ;  /* 0x0000008cac1c723c */ /* 0x050ff0000004181c */
[C---:B------:R-:W-:Y:S08]  /*7a40*/  HMMA.16816.F32.BF16 R32, R172.reuse, R142, R32 ;  /* 0x0000008eac20723c */ /* 0x040ff00000041820 */
[C---:B--2---:R-:W-:Y:S08]  /*7a50*/  HMMA.16816.F32.BF16 R36, R172.reuse, R132, R36 ;  /* 0x00000084ac24723c */ /* 0x044ff00000041824 */
[C---:B------:R-:W-:Y:S08]  /*7a60*/  HMMA.16816.F32.BF16 R40, R172.reuse, R134, R40 ;  /* 0x00000086ac28723c */ /* 0x040ff00000041828 */
[C---:B------:R-:W-:Y:S08]  /*7a70*/  HMMA.16816.F32.BF16 R44, R172.reuse, R144, R44 ;  /* 0x00000090ac2c723c */ /* 0x040ff0000004182c */
[----:B------:R-:W-:Y:S08]  /*7a80*/  HMMA.16816.F32.BF16 R48, R172, R146, R48 ;  /* 0x00000092ac30723c */ /* 0x000ff00000041830 */
[C---:B------:R-:W-:Y:S08]  /*7a90*/  HMMA.16816.F32.BF16 R4, R176.reuse, R148, R4 ;  /* 0x00000094b004723c */ /* 0x040ff00000041804 */
[C---:B------:R-:W-:Y:S08]  /*7aa0*/  HMMA.16816.F32.BF16 R8, R176.reuse, R150, R8 ;  /* 0x00000096b008723c */ /* 0x040ff00000041808 */
[C---:B-1----:R-:W-:Y:S08]  /*7ab0*/  HMMA.16816.F32.BF16 R12, R176.reuse, R120, R12 ;  /* 0x00000078b00c723c */ /* 0x042ff0000004180c */
[C---:B------:R-:W-:Y:S01]  /*7ac0*/  HMMA.16816.F32.BF16 R16, R176.reuse, R122, R16 ;  /* 0x0000007ab010723c */ /* 0x040fe20000041810 */
[----:B------:R-:W1:Y:S07]  /*7ad0*/  LDSM.16.M88.4 R120, [R194+0x3800] ;  /* 0x00380000c278783b */ /* 0x000e6e0000000200 */
[C---:B------:R-:W-:Y:S08]  /*7ae0*/  HMMA.16816.F32.BF16 R20, R176.reuse, R136, R20 ;  /* 0x00000088b014723c */ /* 0x040ff00000041814 */
[C---:B------:R-:W-:Y:S08]  /*7af0*/  HMMA.16816.F32.BF16 R24, R176.reuse, R138, R24 ;  /* 0x0000008ab018723c */ /* 0x040ff00000041818 */
[C---:B---3--:R-:W-:Y:S08]  /*7b00*/  HMMA.16816.F32.BF16 R28, R176.reuse, R156, R28 ;  /* 0x0000009cb01c723c */ /* 0x048ff0000004181c */
        /* <DEDUP_REMOVED lines=10> */
[----:B------:R1:W2:Y:S04]  /*7bb0*/  MUFU.TANH R146, R0 ;  /* 0x0000000000927308 */ /* 0x0002a80000002400 */
[----:B------:R-:W-:Y:S06]  /*7bc0*/  FMUL.FTZ R2, R11, c[0x0][0x320] ;  /* 0x0000c8000b027a20 */ /* 0x000fec0000410000 */
[----:B------:R3:W4:Y:S01]  /*7bd0*/  MUFU.TANH R161, R2 ;  /* 0x0000000200a17308 */ /* 0x0007220000002400 */
[----:B-1----:R-:W-:Y:S09]  /*7be0*/  FMUL.FTZ R0, R5, c[0x0][0x320] ;  /* 0x0000c80005007a20 */ /* 0x002ff20000410000 */
[----:B------:R1:W1:Y:S01]  /*7bf0*/  MUFU.TANH R145, R0 ;  /* 0x0000000000917308 */ /* 0x0002620000002400 */
[----:B---3--:R-:W-:Y:S09]  /*7c00*/  FMUL.FTZ R2, R19, c[0x0][0x320] ;  /* 0x0000c80013027a20 */ /* 0x008ff20000410000 */
[----:B------:R-:W3:Y:S01]  /*7c10*/  MUFU.TANH R149, R2 ;  /* 0x0000000200957308 */ /* 0x000ee20000002400 */
[----:B-1----:R-:W-:Y:S09]  /*7c20*/  FMUL.FTZ R0, R6, c[0x0][0x320] ;  /* 0x0000c80006007a20 */ /* 0x002ff20000410000 */
[----:B------:R1:W1:Y:S02]  /*7c30*/  MUFU.TANH R180, R0 ;  /* 0x0000000000b47308 */ /* 0x0002640000002400 */
[----:B-1----:R-:W-:Y:S02]  /*7c40*/  FMUL.FTZ R0, R7, c[0x0][0x320] ;  /* 0x0000c80007007a20 */ /* 0x002fe40000410000 */
[----:B------:R-:W1:Y:S06]  /*7c50*/  LDSM.16.M88.4 R4, [R194+0x4000] ;  /* 0x00400000c204783b */ /* 0x000e6c0000000200 */
[----:B------:R2:W1:Y:S02]  /*7c60*/  MUFU.TANH R163, R0 ;  /* 0x0000000000a37308 */ /* 0x0004640000002400 */
[----:B--2---:R-:W-:Y:S08]  /*7c70*/  FMUL.FTZ R0, R8, c[0x0][0x320] ;  /* 0x0000c80008007a20 */ /* 0x004ff00000410000 */
[----:B------:R2:W2:Y:S01]  /*7c80*/  MUFU.TANH R143, R0 ;  /* 0x00000000008f7308 */ /* 0x0004a20000002400 */
[C---:B-1----:R-:W-:Y:S08]  /*7c90*/  HMMA.16816.F32.BF16 R20, R184.reuse, R4, R20 ;  /* 0x00000004b814723c */ /* 0x042ff00000041814 */
[C---:B------:R-:W-:Y:S01]  /*7ca0*/  HMMA.16816.F32.BF16 R24, R184.reuse, R6, R24 ;  /* 0x00000006b818723c */ /* 0x040fe20000041818 */
[----:B------:R-:W-:Y:S03]  /*7cb0*/  LDSM.16.M88.4 R4, [R194+0x5000] ;  /* 0x00500000c204783b */ /* 0x000fe60000000200 */
[----:B--2---:R-:W-:Y:S04]  /*7cc0*/  FMUL.FTZ R0, R9, c[0x0][0x320] ;  /* 0x0000c80009007a20 */ /* 0x004fe80000410000 */
[----:B------:R1:W2:Y:S11]  /*7cd0*/  MUFU.TANH R142, R0 ;  /* 0x00000000008e7308 */ /* 0x0002b60000002400 */
[----:B------:R-:W-:Y:S05]  /*7ce0*/  @!UPT UIADD3 URZ, URZ, URZ, URZ ;  /* 0x0000003f3f3ff290 */ /* 0x000fea000fffe03f */
[----:B------:R-:W-:Y:S04]  /*7cf0*/  FMUL.FTZ R2, R27, c[0x0][0x320] ;  /* 0x0000c8001b027a20 */ /* 0x000fe80000410000 */
[----:B------:R-:W2:Y:S01]  /*7d00*/  MUFU.TANH R144, R2 ;  /* 0x0000000200907308 */ /* 0x000ea20000002400 */
[----:B-1----:R-:W-:Y:S02]  /*7d10*/  FMUL.FTZ R0, R10, c[0x0][0x320] ;  /* 0x0000c8000a007a20 */ /* 0x002fe40000410000 */
[----:B------:R-:W1:Y:S07]  /*7d20*/  LDSM.16.M88.4 R8, [R194+0x4800] ;  /* 0x00480000c208783b */ /* 0x000e6e0000000200 */
[----:B------:R2:W1:Y:S02]  /*7d30*/  MUFU.TANH R162, R0 ;  /* 0x0000000000a27308 */ /* 0x0004640000002400 */
[----:B--2---:R-:W-:Y:S02]  /*7d40*/  FMUL.FTZ R0, R12, c[0x0][0x320] ;  /* 0x0000c8000c007a20 */ /* 0x004fe40000410000 */
[----:B------:R-:W-:Y:S06]  /*7d50*/  @P6 IMAD.MOV.U32 R12, RZ, RZ, R222 ;  /* 0x000000ffff0c6224 */ /* 0x000fec00078e00de */
[----:B------:R2:W2:Y:S01]  /*7d60*/  MUFU.TANH R140, R0 ;  /* 0x00000000008c7308 */ /* 0x0004a20000002400 */
[C---:B-1----:R-:W-:Y:S08]  /*7d70*/  HMMA.16816.F32.BF16 R28, R184.reuse, R8, R28 ;  /* 0x00000008b81c723c */ /* 0x042ff0000004181c */
[C---:B------:R-:W-:Y:S01]  /*7d80*/  HMMA.16816.F32.BF16 R32, R184.reuse, R10, R32 ;  /* 0x0000000ab820723c */ /* 0x040fe20000041820 */
[----:B------:R-:W1:Y:S01]  /*7d90*/  LDSM.16.M88.4 R8, [R194+0x5800] ;  /* 0x00580000c208783b */ /* 0x000e620000000200 */
[----:B------:R-:W-:Y:S04]  /*7da0*/  DEPBAR.LE SB0, 0x0 ;  /* 0x000080000000791a */ /* 0x000fe80000000000 */
[----:B--2---:R-:W-:Y:S01]  /*7db0*/  FMUL.FTZ R0, R13, c[0x0][0x320] ;  /* 0x0000c8000d007a20 */ /* 0x004fe20000410000 */
[----:B------:R-:W-:Y:S01]  /*7dc0*/  @P6 MOV R13, R226 ;  /* 0x000000e2000d6202 */ /* 0x000fe20000000f00 */
[C---:B------:R-:W-:Y:S02]  /*7dd0*/  HMMA.16816.F32.BF16 R36, R184.reuse, R4, R36 ;  /* 0x00000004b824723c */ /* 0x040fe40000041824 */
[----:B------:R2:W1:Y:S01]  /*7de0*/  MUFU.TANH R138, R0 ;  /* 0x00000000008a7308 */ /* 0x0004620000002400 */
[----:B------:R-:W-:Y:S04]  /*7df0*/  BAR.SYNC.DEFER_BLOCKING 0x0 ;  /* 0x0000000000007b1d */ /* 0x000fe80000010000 */
[----:B------:R-:W-:Y:S01]  /*7e00*/  @P6 IMAD.MOV.U32 R5, RZ, RZ, c[0x0][0x1e0] ;  /* 0x00007800ff056624 */ /* 0x000fe200078e00ff */
[C---:B------:R-:W-:Y:S08]  /*7e10*/  HMMA.16816.F32.BF16 R40, R184.reuse, R6, R40 ;  /* 0x00000006b828723c */ /* 0x040ff00000041828 */
[----:B------:R-:W-:Y:S04]  /*7e20*/  FMUL.FTZ R2, R35, c[0x0][0x320] ;  /* 0x0000c80023027a20 */ /* 0x000fe80000410000 */
[----:B------:R3:W3:Y:S01]  /*7e30*/  MUFU.TANH R122, R2 ;  /* 0x00000002007a7308 */ /* 0x0006e20000002400 */
[----:B--2---:R-:W-:Y:S09]  /*7e40*/  FMUL.FTZ R0, R14, c[0x0][0x320] ;  /* 0x0000c8000e007a20 */ /* 0x004ff20000410000 */
[----:B------:R2:W2:Y:S02]  /*7e50*/  MUFU.TANH R158, R0 ;  /* 0x00000000009e7308 */ /* 0x0004a40000002400 */
[----:B------:R-:W-:Y:S01]  /*7e60*/  FMUL.FTZ R3, R42, c[0x0][0x320] ;  /* 0x0000c8002a037a20 */ /* 0x000fe20000410000 */
[C---:B-1----:R-:W-:Y:S07]  /*7e70*/  HMMA.16816.F32.BF16 R44, R184.reuse, R8, R44 ;  /* 0x00000008b82c723c */ /* 0x042fee000004182c */
[----:B------:R1:W1:Y:S01]  /*7e80*/  MUFU.TANH R71, R3 ;  /* 0x0000000300477308 */ /* 0x0002620000002400 */
[----:B------:R-:W-:Y:S01]  /*7e90*/  FMUL.FTZ R8, R43, c[0x0][0x320] ;  /* 0x0000c8002b087a20 */ /* 0x000fe20000410000 */
[----:B------:R-:W-:Y:S03]  /*7ea0*/  HMMA.16816.F32.BF16 R48, R184, R10, R48 ;  /* 0x0000000ab830723c */ /* 0x000fe60000041830 */
[----:B---3--:R-:W-:Y:S05]  /*7eb0*/  FMUL.FTZ R2, R41, c[0x0][0x320] ;  /* 0x0000c80029027a20 */ /* 0x008fea0000410000 */
[----:B------:R-:W3:Y:S01]  /*7ec0*/  MUFU.TANH R42, R8 ;  /* 0x00000008002a7308 */ /* 0x000ee20000002400 */
[----:B--2---:R-:W-:Y:S06]  /*7ed0*/  FMUL.FTZ R0, R15, c[0x0][0x320] ;  /* 0x0000c8000f007a20 */ /* 0x004fec0000410000 */
[----:B------:R-:W-:Y:S02]  /*7ee0*/  FMUL.FTZ R14, R45, c[0x0][0x320] ;  /* 0x0000c8002d0e7a20 */ /* 0x000fe40000410000 */
[----:B------:R-:W2:Y:S01]  /*7ef0*/  LDL R45, [R1+0x14] ;  /* 0x00001400012d7983 */ /* 0x000ea20000100800 */
[----:B------:R3:W2:Y:S01]  /*7f00*/  MUFU.TANH R157, R0 ;  /* 0x00000000009d7308 */ /* 0x0006a20000002400 */
[----:B------:R-:W-:Y:S02]  /*7f10*/  FMUL.FTZ R11, R47, c[0x0][0x320] ;  /* 0x0000c8002f0b7a20 */ /* 0x000fe40000410000 */
[----:B------:R-:W2:Y:S01]  /*7f20*/  LDL R47, [R1+0x18] ;  /* 0x00001800012f7983 */ /* 0x000ea20000100800 */
[----:B-1----:R-:W-:Y:S04]  /*7f30*/  @P6 MOV R3, 0x5 ;  /* 0x0000000500036802 */ /* 0x002fe80000000f00 */
[----:B------:R-:W-:Y:S02]  /*7f40*/  @P6 SHF.L.U64.HI R3, R5, R3, c[0x0][0x1e4] ;  /* 0x0000790005036619 */ /* 0x000fe40000010203 */
[----:B------:R-:W1:Y:S10]  /*7f50*/  MUFU.TANH R35, R14 ;  /* 0x0000000e00237308 */ /* 0x000e740000002400 */
[----:B------:R-:W1:Y:S01]  /*7f60*/  MUFU.TANH R43, R11 ;  /* 0x0000000b002b7308 */ /* 0x000e620000002400 */
[----:B---3--:R-:W-:Y:S09]  /*7f70*/  FMUL.FTZ R0, R16, c[0x0][0x320] ;  /* 0x0000c80010007a20 */ /* 0x008ff20000410000 */
[----:B------:R3:W1:Y:S02]  /*7f80*/  MUFU.TANH R136, R0 ;  /* 0x0000000000887308 */ /* 0x0006640000002400 */
[----:B---3--:R-:W-:Y:S08]  /*7f90*/  FMUL.FTZ R0, R17, c[0x0][0x320] ;  /* 0x0000c80011007a20 */ /* 0x008ff00000410000 */
        /* <DEDUP_REMOVED lines=38> */
[----:B------:R-:W3:Y:S10]  /*8200*/  MUFU.TANH R39, R2 ;  /* 0x0000000200277308 */ /* 0x000ef40000002400 */
[----:B------:R1:W1:Y:S02]  /*8210*/  MUFU.TANH R120, R0 ;  /* 0x0000000000787308 */ /* 0x0002640000002400 */
[----:B-1----:R-:W-:Y:S08]  /*8220*/  FMUL.FTZ R0, R40, c[0x0][0x320] ;  /* 0x0000c80028007a20 */ /* 0x002ff00000410000 */
[----:B------:R1:W1:Y:S02]  /*8230*/  MUFU.TANH R68, R0 ;  /* 0x0000000000447308 */ /* 0x0002640000002400 */
[----:B-1----:R-:W-:Y:S04]  /*8240*/  @P6 IADD3 R0, R217, -0x1, RZ ;  /* 0xffffffffd9006810 */ /* 0x002fe80007ffe0ff */
[----:B------:R-:W-:Y:S01]  /*8250*/  @P6 SHF.R.S32.HI R2, RZ, 0x1f, R0 ;  /* 0x0000001fff026819 */ /* 0x000fe20000011400 */
[----:B------:R-:W-:Y:S04]  /*8260*/  @P6 IMAD.WIDE.U32 R6, R0, c[0x0][0x1e0], RZ ;  /* 0x0000780000066a25 */ /* 0x000fe800078e00ff */
[----:B------:R-:W-:Y:S04]  /*8270*/  @P6 IMAD R2, R2, c[0x0][0x1e0], RZ ;  /* 0x0000780002026a24 */ /* 0x000fe800078e02ff */
[----:B------:R-:W-:Y:S01]  /*8280*/  @P6 IMAD R4, R0, c[0x0][0x1e4], R2 ;  /* 0x0000790000046a24 */ /* 0x000fe200078e0202 */
[----:B------:R-:W-:Y:S03]  /*8290*/  @P6 SHF.L.U32 R2, R5, 0x5, RZ ;  /* 0x0000000505026819 */ /* 0x000fe600000006ff */
[----:B------:R-:W-:Y:S02]  /*82a0*/  @P6 IMAD.IADD R0, R7, 0x1, R4 ;  /* 0x0000000107006824 */ /* 0x000fe400078e0204 */
[----:B------:R-:W-:Y:S02]  /*82b0*/  FMUL.FTZ R7, R44, c[0x0][0x320] ;  /* 0x0000c8002c077a20 */ /* 0x000fe40000410000 */
[----:B------:R-:W-:Y:S02]  /*82c0*/  @P6 IMAD R9, R0, 0x60, RZ ;  /* 0x0000006000096824 */ /* 0x000fe400078e02ff */
[----:B------:R1:W1:Y:S01]  /*82d0*/  MUFU.TANH R36, R7 ;  /* 0x0000000700247308 */ /* 0x0002620000002400 */
[----:B------:R-:W-:Y:S05]  /*82e0*/  @P6 IMAD.WIDE.U32 R4, R6, 0x60, R2 ;  /* 0x0000006006046825 */ /* 0x000fea00078e0002 */
[----:B------:R-:W-:Y:S02]  /*82f0*/  @P6 IADD3 R8, P4, R222, R4, RZ ;  /* 0x00000004de086210 */ /* 0x000fe40007f9e0ff */
[----:B------:R-:W-:Y:S02]  /*8300*/  @P6 IADD3 R0, R9, R5, RZ ;  /* 0x0000000509006210 */ /* 0x000fe40007ffe0ff */
[----:B------:R-:W-:Y:S02]  /*8310*/  @P6 LEA R16, P0, R8, c[0x0][0x1c8], 0x1 ;  /* 0x0000720008106a11 */ /* 0x000fe400078008ff */
[----:B------:R-:W-:Y:S04]  /*8320*/  @P6 IADD3.X R5, R0, R226, RZ, P4, !PT ;  /* 0x000000e200056210 */ /* 0x000fe800027fe4ff */
[----:B------:R-:W-:Y:S02]  /*8330*/  @P6 LEA.HI.X R17, R8, c[0x0][0x1cc], R5, 0x1, P0 ;  /* 0x0000730008116a11 */ /* 0x000fe400000f0c05 */
[-C--:B------:R-:W-:Y:S02]  /*8340*/  @P6 IADD3 R5, P0, R2, R4.reuse, RZ ;  /* 0x0000000402056210 */ /* 0x080fe40007f1e0ff */
[----:B------:R-:W-:Y:S01]  /*8350*/  @P6 IADD3 R8, P4, R222, 0x40, RZ ;  /* 0x00000040de086810 */ /* 0x000fe20007f9e0ff */
[----:B-1----:R-:W-:Y:S04]  /*8360*/  @P6 IMAD.WIDE.U32 R6, R6, 0x60, R12 ;  /* 0x0000006006066825 */ /* 0x002fe800078e000c */
[----:B------:R-:W-:Y:S01]  /*8370*/  @P6 IMAD.SHL.U32 R15, R6, 0x2, RZ ;  /* 0x00000002060f6824 */ /* 0x000fe200078e00ff */
[----:B------:R-:W-:Y:S01]  /*8380*/  @P6 IADD3 R2, R7, R9, RZ ;  /* 0x0000000907026210 */ /* 0x000fe20007ffe0ff */
[----:B------:R-:W-:Y:S01]  /*8390*/  FMUL.FTZ R9, R46, c[0x0][0x320] ;  /* 0x0000c8002e097a20 */ /* 0x000fe20000410000 */
[----:B------:R-:W-:Y:S01]  /*83a0*/  @P6 IADD3 R7, P5, R8, R4, RZ ;  /* 0x0000000408076210 */ /* 0x000fe20007fbe0ff */
[----:B------:R-:W3:Y:S01]  /*83b0*/  LDL R46, [R1+0x10] ;  /* 0x00001000012e7983 */ /* 0x000ee20000100800 */
[----:B------:R-:W-:Y:S01]  /*83c0*/  @P6 IADD3.X R4, RZ, R226, RZ, P4, !PT ;  /* 0x000000e2ff046210 */ /* 0x000fe200027fe4ff */
[----:B------:R1:W1:Y:S01]  /*83d0*/  MUFU.TANH R44, R9 ;  /* 0x00000009002c7308 */ /* 0x0002620000002400 */
[----:B------:R-:W-:Y:S02]  /*83e0*/  @P6 SHF.L.U64.HI R14, R6, 0x1, R2 ;  /* 0x00000001060e6819 */ /* 0x000fe40000010202 */
[C---:B------:R-:W-:Y:S02]  /*83f0*/  @P6 IADD3 R6, P4, R5.reuse, R8, RZ ;  /* 0x0000000805066210 */ /* 0x040fe40007f9e0ff */
[C---:B------:R-:W-:Y:S01]  /*8400*/  @P6 IADD3.X R2, R0.reuse, R3, RZ, P0, !PT ;  /* 0x0000000300026210 */ /* 0x040fe200007fe4ff */
[----:B------:R-:W-:Y:S01]  /*8410*/  @P6 IMAD.X R0, R0, 0x1, R4, P5 ;  /* 0x0000000100006824 */ /* 0x000fe200028e0604 */
[----:B------:R-:W-:Y:S01]  /*8420*/  @P6 IADD3 R3, P0, R5, R222, RZ ;  /* 0x000000de05036210 */ /* 0x000fe20007f1e0ff */
[----:B-----5:R-:W-:Y:S01]  /*8430*/  IMAD.IADD R5, R216, 0x1, R224 ;  /* 0x00000001d8057824 */ /* 0x020fe200078e02e0 */
[C---:B------:R-:W-:Y:S02]  /*8440*/  @P6 IADD3.X R4, R2.reuse, R4, RZ, P4, !PT ;  /* 0x0000000402046210 */ /* 0x040fe400027fe4ff */
[----:B------:R-:W-:Y:S02]  /*8450*/  @P6 IADD3.X R2, R2, R226, RZ, P0, !PT ;  /* 0x000000e202026210 */ /* 0x000fe400007fe4ff */
[----:B------:R-:W-:Y:S02]  /*8460*/  @P6 LEA R8, P0, R6, c[0x0][0x1c8], 0x1 ;  /* 0x0000720006086a11 */ /* 0x000fe400078008ff */
[----:B------:R-:W-:Y:S02]  /*8470*/  @P6 LEA R10, P4, R3, c[0x0][0x1c8], 0x1 ;  /* 0x00007200030a6a11 */ /* 0x000fe400078808ff */
[----:B------:R-:W-:Y:S02]  /*8480*/  @P6 LEA R12, P5, R7, c[0x0][0x1c8], 0x1 ;  /* 0x00007200070c6a11 */ /* 0x000fe400078a08ff */
[----:B------:R-:W-:Y:S02]  /*8490*/  @P6 LEA.HI.X R11, R3, c[0x0][0x1cc], R2, 0x1, P4 ;  /* 0x00007300030b6a11 */ /* 0x000fe400020f0c02 */
[----:B------:R-:W-:Y:S01]  /*84a0*/  @P6 LEA.HI.X R13, R7, c[0x0][0x1cc], R0, 0x1, P5 ;  /* 0x00007300070d6a11 */ /* 0x000fe200028f0c00 */
[----:B------:R-:W-:Y:S01]  /*84b0*/  FMUL.FTZ R0, R48, c[0x0][0x320] ;  /* 0x0000c80030007a20 */ /* 0x000fe20000410000 */
[----:B------:R-:W-:Y:S02]  /*84c0*/  @P6 IADD3 R2, P5, R15, 0x80, RZ ;  /* 0x000000800f026810 */ /* 0x000fe40007fbe0ff */
[----:B-1----:R-:W-:Y:S01]  /*84d0*/  @P6 LEA.HI.X R9, R6, c[0x0][0x1cc], R4, 0x1, P0 ;  /* 0x0000730006096a11 */ /* 0x002fe200000f0c04 */
[----:B------:R1:W1:Y:S01]  /*84e0*/  MUFU.TANH R34, R0 ;  /* 0x0000000000227308 */ /* 0x0002620000002400 */
[----:B------:R-:W-:Y:S01]  /*84f0*/  @P6 ISETP.GE.AND P0, PT, R228, c[0x0][0x1d4], PT ;  /* 0x00007500e4006a0c */ /* 0x000fe20003f06270 */
[----:B------:R-:W-:Y:S01]  /*8500*/  FMUL.FTZ R4, R49, c[0x0][0x320] ;  /* 0x0000c80031047a20 */ /* 0x000fe20000410000 */
[----:B------:R-:W-:Y:S04]  /*8510*/  @P6 IADD3 R6, P4, R15, c[0x0][0x1c8], RZ ;  /* 0x000072000f066a10 */ /* 0x000fe80007f9e0ff */
[----:B------:R-:W-:Y:S02]  /*8520*/  @P6 IADD3.X R7, R14, c[0x0][0x1cc], RZ, P4, !PT ;  /* 0x000073000e076a10 */ /* 0x000fe400027fe4ff */
[----:B------:R-:W-:Y:S01]  /*8530*/  @P6 IADD3 R2, P4, R2, c[0x0][0x1c8], RZ ;  /* 0x0000720002026a10 */ /* 0x000fe20007f9e0ff */
[----:B------:R-:W2:Y:S03]  /*8540*/  MUFU.TANH R33, R4 ;  /* 0x0000000400217308 */ /* 0x000ea60000002400 */
[----:B------:R-:W-:Y:S01]  /*8550*/  @P6 IADD3.X R3, RZ, c[0x0][0x1cc], R14, P4, P5 ;  /* 0x00007300ff036a10 */ /* 0x000fe200027ea40e */
[----:B------:R-:W-:Y:S01]  /*8560*/  @!PT LDS RZ, [RZ] ;  /* 0x00000000fffff984 */ /* 0x000fe20000000800 */
[----:B------:R-:W-:Y:S01]  /*8570*/  @!PT LDS RZ, [RZ] ;  /* 0x00000000fffff984 */ /* 0x000fe20000000800 */
[----:B------:R-:W-:Y:S01]  /*8580*/  @!PT LDS RZ, [RZ] ;  /* 0x00000000fffff984 */ /* 0x000fe20000000800 */
[----:B------:R5:W-:Y:S08]  /*8590*/  @P6 LDGSTS.E.BYPASS.LTC128B.128 [R218+0x8100], [R6.64], !P0 ;  /* 0x0810000006da6fae */ /* 0x000bf0000c101d48 */
[----:B------:R2:W-:Y:S01]  /*85a0*/  @P6 LDGSTS.E.BYPASS.LTC128B.128 [R218+0xb100], [R2.64], !P3 ;  /* 0x0b10000002da6fae */ /* 0x0005e2000d901d48 */
[----:B-1----:R-:W-:Y:S05]  /*85b0*/  @P2 IMAD.HI.U32 R0, R5, c[0x0][0x2c8], RZ ;  /* 0x0000b20005002a27 */ /* 0x002fea00078e00ff */
[----:B------:R-:W-:Y:S02]  /*85c0*/  @P2 SHF.R.U32.HI R5, RZ, c[0x0][0x2cc], R0 ;  /* 0x0000b300ff052a19 */ /* 0x000fe40000011600 */
[----:B------:R1:W-:Y:S01]  /*85d0*/  @P6 LDGSTS.E.BYPASS.LTC128B.128 [R218+0x9100], [R16.64], !P0 ;  /* 0x0910000010da6fae */ /* 0x0003e2000c101d48 */
[----:B------:R-:W-:Y:S04]  /*85e0*/  FMUL.FTZ R0, R50, c[0x0][0x320] ;  /* 0x0000c80032007a20 */ /* 0x000fe80000410000 */
[----:B------:R1:W1:Y:S03]  /*85f0*/  MUFU.TANH R38, R0 ;  /* 0x0000000000267308 */ /* 0x0002660000002400 */
[----:B------:R3:W-:Y:S08]  /*8600*/  @P6 LDGSTS.E.BYPASS.LTC128B.128 [R218+0xc100], [R12.64], !P3 ;  /* 0x0c1000000cda6fae */ /* 0x0007f0000d901d48 */
[----:B------:R3:W-:Y:S01]  /*8610*/  @P6 LDGSTS.E.BYPASS.LTC128B.128 [R218+0xa100], [R10.64], !P0 ;  /* 0x0a1000000ada6fae */ /* 0x0007e2000c101d48 */
[----:B--2---:R-:W-:Y:S04]  /*8620*/  FMUL.FTZ R2, R51, c[0x0][0x320] ;  /* 0x0000c80033027a20 */ /* 0x004fe80000410000 */
[----:B------:R2:W2:Y:S03]  /*8630*/  MUFU.TANH R37, R2 ;  /* 0x0000000200257308 */ /* 0x0004a60000002400 */
[----:B------:R3:W-:Y:S01]  /*8640*/  @P6 LDGSTS.E.BYPASS.LTC128B.128 [R218+0xd100], [R8.64], !P3 ;  /* 0x0d10000008da6fae */ /* 0x0007e2000d901d48 */
[----:B-1----:R-:W-:Y:S07]  /*8650*/  IMAD R0, R217, -0x60, RZ ;  /* 0xffffffa0d9007824 */ /* 0x002fee00078e02ff */
[----:B------:R-:W1:Y:S08]  /*8660*/  SHFL.IDX PT, R4, R5, RZ, 0x1c1f ;  /* 0x001c1fff05047589 */ /* 0x000e7000000e0000 */
[----:B------:R-:W0:Y:S01]  /*8670*/  LDGDEPBAR ;  /* 0x00000000000079af */ /* 0x000e220000000000 */
[----:B--2---:R-:W-:Y:S04]  /*8680*/  IADD3 R2, -R45, 0x1, R0 ;  /* 0x000000012d027810 */ /* 0x004fe80007ffe100 */
[----:B---3--:R-:W-:Y:S04]  /*8690*/  IADD3 R2, -R46, R2, R47 ;  /* 0x000000022e027210 */ /* 0x008fe80007ffe12f */
[C---:B-----5:R-:W-:Y:S02]  /*86a0*/  IADD3 R7, R2.reuse, c[0x0][0x328], RZ ;  /* 0x0000ca0002077a10 */ /* 0x060fe40007ffe0ff */
[----:B------:R-:W-:Y:S02]  /*86b0*/  IADD3 R6, R2, UR4, RZ ;  /* 0x0000000402067c10 */ /* 0x000fe4000fffe0ff */
[----:B-1----:R-:W-:Y:S02]  /*86c0*/  IADD3 R3, R7, R4, RZ ;  /* 0x0000000407037210 */ /* 0x002fe40007ffe0ff */
[----:B------:R-:W-:Y:S01]  /*86d0*/  IADD3 R2, R4, R6, RZ ;  /* 0x0000000604027210 */ /* 0x000fe20007ffe0ff */
[----:B------:R-:W-:-:S05]  /*86e0*/  @!P1 BRA `(.L_x_562) ;  /* 0x0000018000009947 */ /* 0x000fca0003800000 */
[----:B----4-:R-:W-:Y:S01]  /*86f0*/  IADD3 R4, -R46, R47, R4 ;  /* 0x0000002f2e047210 */ /* 0x010fe20007ffe104 */
[----:B------:R-:W-:Y:S03]  /*8700*/  BSSY B0, `(.L_x_563) ;  /* 0x0000011000007945 */ /* 0x000fe60003800000 */
        /* <DEDUP_REMOVED lines=11> */
.L_x_564:
[----:B------:R-:W-:Y:S04]  /*87c0*/  MOV R8, c[0x0][0x32c] ;  /* 0x0000cb0000087a02 */ /* 0x000fe80000000f00 */
[----:B------:R-:W-:Y:S11]  /*87d0*/  ISETP.NE.AND P0, PT, R8, 0x1, PT ;  /* 0x000000010800780c */ /* 0x000ff60003f05270 */
[----:B------:R-:W-:Y:S02]  /*87e0*/  @!UPT UIADD3 URZ, URZ, URZ, URZ ;  /* 0x0000003f3f3ff290 */ /* 0x000fe4000fffe03f */
[----:B------:R-:W-:Y:S05]  /*87f0*/  @P0 IMAD.HI.U32 R8, R4, c[0x0][0x330], RZ ;  /* 0x0000cc0004080a27 */ /* 0x000fea00078e00ff */
[----:B------:R-:W-:Y:S02]  /*8800*/  @P0 SHF.R.U32.HI R4, RZ, c[0x0][0x334], R8 ;  /* 0x0000cd00ff040a19 */ /* 0x000fe40000011608 */
.L_x_565:
[----:B------:R-:W-:Y:S05]  /*8810*/  BSYNC B0 ;  /* 0x0000000000007941 */ /* 0x000fea0003800000 */
.L_x_563:
[----:B------:R-:W-:Y:S04]  /*8820*/  IMAD.IADD R8, R0, 0x1, -R45 ;  /* 0x0000000100087824 */ /* 0x000fe800078e0a2d */
[----:B------:R-:W-:Y:S05]  /*8830*/  IMAD R4, R4, c[0x0][0x32c], R8 ;  /* 0x0000cb0004047a24 */ /* 0x000fea00078e0208 */
[----:B------:R-:W-:Y:S02]  /*8840*/  IADD3 R8, R4, c[0x0][0x32c], RZ ;  /* 0x0000cb0004087a10 */ /* 0x000fe40007ffe0ff */
[----:B------:R-:W-:Y:S02]  /*8850*/  IMNMX R2, R2, R4, !PT ;  /* 0x0000000402027217 */ /* 0x000fe40007800200 */
[----:B------:R-:W-:Y:S02]  /*8860*/  IMNMX R3, R3, R8, PT ;  /* 0x0000000803037217 */ /* 0x000fe40003800200 */
.L_x_562:
[C---:B----4-:R-:W-:Y:S01]  /*8870*/  ISETP.GE.AND P0, PT, R0.reuse, 0x2, PT ;  /* 0x000000020000780c */ /* 0x050fe20003f06270 */
[----:B------:R-:W1:Y:S01]  /*8880*/  SHFL.IDX PT, R4, R5, 0x1, 0x1c1f ;  /* 0x003c1f0005047f89 */ /* 0x000e6200000e0000 */
[----:B------:R-:W-:Y:S02]  /*8890*/  ISETP.GE.AND P4, PT, R0, 0x1, PT ;  /* 0x000000010000780c */ /* 0x000fe40003f86270 */
[----:B------:R-:W-:Y:S02]  /*88a0*/  P2R R13, PR, RZ, 0x1 ;  /* 0x00000001ff0d7803 */ /* 0x000fe40000000000 */
[C---:B------:R-:W-:Y:S02]  /*88b0*/  ISETP.GT.AND P0, PT, R2.reuse, 0x1, !P0 ;  /* 0x000000010200780c */ /* 0x040fe40004704270 */
[----:B------:R-:W-:Y:S02]  /*88c0*/  P2R R11, PR, RZ, 0x10 ;  /* 0x00000010ff0b7803 */ /* 0x000fe40000000000 */
[----:B------:R-:W-:Y:S02]  /*88d0*/  ISETP.GT.AND P4, PT, R2, RZ, !P4 ;  /* 0x000000ff0200720c */ /* 0x000fe40006784270 */
[C---:B------:R-:W-:Y:S02]  /*88e0*/  ISETP.LT.OR P0, PT, R3.reuse, 0x2, P0 ;  /* 0x000000020300780c */ /* 0x040fe40000701670 */
[----:B------:R-:W-:Y:S02]  /*88f0*/  ISETP.GE.AND P5, PT, R0, 0x9, PT ;  /* 0x000000090000780c */ /* 0x000fe40003fa6270 */
        /* <DEDUP_REMOVED lines=93> */
[----:B------:R-:W-:Y:S02]  /*8ed0*/  ISETP.GE.AND P6, PT, R0, 0x52, PT ;  /* 0x000000520000780c */ /* 0x000fe40003fc6270 */
[C---:B------:R-:W-:Y:S02]  /*8ee0*/  ISETP.LT.OR P0, PT, R3.reuse, 0x51, P0 ;  /* 0x000000510300780c */ /* 0x040fe40000701670 */
[----:B------:R-:W-:Y:S02]  /*8ef0*/  P2R R14, PR, RZ, 0x20 ;  /* 0x00000020ff0e7803 */ /* 0x000fe40000000000 */
[----:B------:R-:W-:Y:S02]  /*8f00*/  FSEL R189, R36, -INF , !P0 ;  /* 0xff80000024bd7808 */ /* 0x000fe40004000000 */
[----:B------:R-:W-:Y:S02]  /*8f10*/  ISETP.GT.AND P0, PT, R2, 0x51, !P6 ;  /* 0x000000510200780c */ /* 0x000fe40007704270 */
[----:B------:R-:W-:Y:S02]  /*8f20*/  ISETP.GE.AND P5, PT, R0, 0x59, PT ;  /* 0x000000590000780c */ /* 0x000fe40003fa6270 */
[----:B------:R-:W-:Y:S02]  /*8f30*/  ISETP.LT.OR P0, PT, R3, 0x52, P0 ;  /* 0x000000520300780c */ /* 0x000fe40000701670 */
[----:B------:R-:W-:Y:S02]  /*8f40*/  P2R R16, PR, RZ, 0x10 ;  /* 0x00000010ff107803 */ /* 0x000fe40000000000 */
[----:B------:R-:W-:Y:S02]  /*8f50*/  FSEL R190, R35, -INF , !P0 ;  /* 0xff80000023be7808 */ /* 0x000fe40004000000 */
[----:B------:R-:W-:Y:S02]  /*8f60*/  ISETP.GT.AND P0, PT, R2, 0x58, !P5 ;  /* 0x000000580200780c */ /* 0x000fe40006f04270 */
[----:B------:R-:W-:Y:S02]  /*8f70*/  ISETP.GE.AND P4, PT, R0, 0x5a, PT ;  /* 0x0000005a0000780c */ /* 0x000fe40003f86270 */
[C---:B------:R-:W-:Y:S04]  /*8f80*/  ISETP.LT.OR P0, PT, R3.reuse, 0x59, P0 ;  /* 0x000000590300780c */ /* 0x040fe80000701670 */
[----:B------:R-:W-:Y:S02]  /*8f90*/  FSEL R191, R34, -INF , !P0 ;  /* 0xff80000022bf7808 */ /* 0x000fe40004000000 */
[----:B------:R-:W-:Y:S01]  /*8fa0*/  ISETP.GT.AND P0, PT, R2, 0x59, !P4 ;  /* 0x000000590200780c */ /* 0x000fe20006704270 */
[--C-:B-1----:R-:W-:Y:S03]  /*8fb0*/  IMAD.IADD R2, R6, 0x1, R4.reuse ;  /* 0x0000000106027824 */ /* 0x102fe600078e0204 */
[----:B------:R-:W-:Y:S01]  /*8fc0*/  ISETP.LT.OR P0, PT, R3, 0x5a, P0 ;  /* 0x0000005a0300780c */ /* 0x000fe20000701670 */
[----:B------:R-:W-:Y:S03]  /*8fd0*/  IMAD.IADD R3, R7, 0x1, R4 ;  /* 0x0000000107037824 */ /* 0x000fe600078e0204 */
[----:B------:R-:W-:Y:S01]  /*8fe0*/  FSEL R216, R33, -INF , !P0 ;  /* 0xff80000021d87808 */ /* 0x000fe20004000000 */
[----:B------:R-:W-:-:S05]  /*8ff0*/  @!P1 BRA `(.L_x_566) ;  /* 0x0000018000009947 */ /* 0x000fca0003800000 */
[----:B------:R-:W-:Y:S01]  /*9000*/  IADD3 R4, -R46, R47, R4 ;  /* 0x0000002f2e047210 */ /* 0x000fe20007ffe104 */
        /* <DEDUP_REMOVED lines=12> */
.L_x_568:
[----:B------:R-:W-:Y:S04]  /*90d0*/  MOV R5, c[0x0][0x32c] ;  /* 0x0000cb0000057a02 */ /* 0x000fe80000000f00 */
[----:B------:R-:W-:Y:S11]  /*90e0*/  ISETP.NE.AND P0, PT, R5, 0x1, PT ;  /* 0x000000010500780c */ /* 0x000ff60003f05270 */
[----:B------:R-:W-:Y:S02]  /*90f0*/  @!UPT UIADD3 URZ, URZ, URZ, URZ ;  /* 0x0000003f3f3ff290 */ /* 0x000fe4000fffe03f */
[----:B------:R-:W-:Y:S05]  /*9100*/  @P0 IMAD.HI.U32 R5, R4, c[0x0][0x330], RZ ;  /* 0x0000cc0004050a27 */ /* 0x000fea00078e00ff */
[----:B------:R-:W-:Y:S02]  /*9110*/  @P0 SHF.R.U32.HI R4, RZ, c[0x0][0x334], R5 ;  /* 0x0000cd00ff040a19 */ /* 0x000fe40000011605 */
.L_x_569:
[----:B------:R-:W-:Y:S05]  /*9120*/  BSYNC B0 ;  /* 0x0000000000007941 */ /* 0x000fea0003800000 */
.L_x_567:
[----:B------:R-:W-:Y:S04]  /*9130*/  IMAD.IADD R0, R0, 0x1, -R45 ;  /* 0x0000000100007824 */ /* 0x000fe800078e0a2d */
[----:B------:R-:W-:Y:S05]  /*9140*/  IMAD R0, R4, c[0x0][0x32c], R0 ;  /* 0x0000cb0004007a24 */ /* 0x000fea00078e0200 */
[----:B------:R-:W-:Y:S02]  /*9150*/  IADD3 R4, R0, c[0x0][0x32c], RZ ;  /* 0x0000cb0000047a10 */ /* 0x000fe40007ffe0ff */
[----:B------:R-:W-:Y:S02]  /*9160*/  IMNMX R2, R2, R0, !PT ;  /* 0x0000000002027217 */ /* 0x000fe40007800200 */
[----:B------:R-:W-:Y:S02]  /*9170*/  IMNMX R3, R3, R4, PT ;  /* 0x0000000403037217 */ /* 0x000fe40003800200 */
.L_x_566:
[----:B------:R-:W-:Y:S01]  /*9180*/  ISETP.NE.AND P0, PT, R11, RZ, PT ;  /* 0x000000ff0b00720c */ /* 0x000fe20003f05270 */
[----:B------:R-:W2:Y:S01]  /*9190*/  LDL.LU R250, [R1+0x8] ;  /* 0x0000080001fa7983 */ /* 0x000ea20000300800 */
[----:B------:R-:W-:Y:S02]  /*91a0*/  FMNMX.FTZ R0, R8, R69, !PT ;  /* 0x0000004508007209 */ /* 0x000fe40007810000 */
[----:B------:R-:W-:Y:S01]  /*91b0*/  ISETP.GT.AND P0, PT, R2, RZ, !P0 ;  /* 0x000000ff0200720c */ /* 0x000fe20004704270 */
[----:B------:R-:W3:Y:S01]  /*91c0*/  LDL.LU R249, [R1+0xc] ;  /* 0x00000c0001f97983 */ /* 0x000ee20000300800 */
        /* <DEDUP_REMOVED lines=54> */
[----:B------:R-:W-:Y:S01]  /*9530*/  FMNMX.FTZ R0, R182, R0, !PT ;  /* 0x00000000b6007209 */ /* 0x000fe20007810000 */
[----:B------:R-:W-:Y:S01]  /*9540*/  LDSM.16.MT88.4 R28, [R195] ;  /* 0x00000000c31c783b */ /* 0x000fe20000004200 */
        /* <DEDUP_REMOVED lines=23> */
[C---:B------:R-:W-:Y:S02]  /*96c0*/  ISETP.LT.OR P0, PT, R3.reuse, 0x2a, P0 ;  /* 0x0000002a0300780c */ /* 0x040fe40000701670 */
[----:B------:R-:W-:Y:S01]  /*96d0*/  ISETP.GT.AND P6, PT, R2, 0x51, !P6 ;  /* 0x000000510200780c */ /* 0x000fe200077c4270 */
[----:B------:R-:W1:Y:S01]  /*96e0*/  SHFL.BFLY PT, R13, R0, 0x2, 0x1f ;  /* 0x0c401f00000d7f89 */ /* 0x000e6200000e0000 */
[----:B------:R-:W-:Y:S02]  /*96f0*/  FSEL R144, R144, -INF , !P0 ;  /* 0xff80000090907808 */ /* 0x000fe40004000000 */
[----:B------:R-:W-:Y:S02]  /*9700*/  ISETP.NE.AND P0, PT, R24, RZ, PT ;  /* 0x000000ff1800720c */ /* 0x000fe40003f05270 */
[----:B------:R-:W-:Y:S02]  /*9710*/  FMNMX.FTZ R11, R144, R11, !PT ;  /* 0x0000000b900b7209 */ /* 0x000fe40007810000 */
[C---:B------:R-:W-:Y:S02]  /*9720*/  ISETP.GT.AND P0, PT, R2.reuse, 0x30, !P0 ;  /* 0x000000300200780c */ /* 0x040fe40004704270 */
[C---:B------:R-:W-:Y:S02]  /*9730*/  ISETP.GT.AND P5, PT, R2.reuse, 0x58, !P5 ;  /* 0x000000580200780c */ /* 0x040fe40006fa4270 */
[----:B------:R-:W-:Y:S02]  /*9740*/  ISETP.LT.OR P0, PT, R3, 0x31, P0 ;  /* 0x000000310300780c */ /* 0x000fe40000701670 */
[C---:B------:R-:W-:Y:S02]  /*9750*/  ISETP.GT.AND P4, PT, R2.reuse, 0x59, !P4 ;  /* 0x000000590200780c */ /* 0x040fe40006784270 */
[----:B------:R-:W-:Y:S02]  /*9760*/  FSEL R139, R139, -INF , !P0 ;  /* 0xff8000008b8b7808 */ /* 0x000fe40004000000 */
[----:B------:R-:W-:Y:S02]  /*9770*/  ISETP.NE.AND P0, PT, R23, RZ, PT ;  /* 0x000000ff1700720c */ /* 0x000fe40003f05270 */
[----:B------:R-:W-:Y:S02]  /*9780*/  FMNMX.FTZ R11, R139, R11, !PT ;  /* 0x0000000b8b0b7209 */ /* 0x000fe40007810000 */
[----:B------:R-:W-:Y:S02]  /*9790*/  ISETP.GT.AND P0, PT, R2, 0x31, !P0 ;  /* 0x000000310200780c */ /* 0x000fe40004704270 */
[C---:B------:R-:W-:Y:S02]  /*97a0*/  ISETP.LT.OR P6, PT, R3.reuse, 0x52, P6 ;  /* 0x000000520300780c */ /* 0x040fe400037c1670 */
[C---:B------:R-:W-:Y:S02]  /*97b0*/  ISETP.LT.OR P0, PT, R3.reuse, 0x32, P0 ;  /* 0x000000320300780c */ /* 0x040fe40000701670 */
[----:B------:R-:W-:Y:S02]  /*97c0*/  ISETP.LT.OR P5, PT, R3, 0x59, P5 ;  /* 0x000000590300780c */ /* 0x000fe40002fa1670 */
[----:B------:R-:W-:Y:S02]  /*97d0*/  FSEL R137, R137, -INF , !P0 ;  /* 0xff80000089897808 */ /* 0x000fe40004000000 */
[----:B------:R-:W-:Y:S02]  /*97e0*/  ISETP.NE.AND P0, PT, R22, RZ, PT ;  /* 0x000000ff1600720c */ /* 0x000fe40003f05270 */
[----:B------:R-:W-:Y:S02]  /*97f0*/  FMNMX.FTZ R11, R137, R11, !PT ;  /* 0x0000000b890b7209 */ /* 0x000fe40007810000 */
[C---:B------:R-:W-:Y:S02]  /*9800*/  ISETP.GT.AND P0, PT, R2.reuse, 0x38, !P0 ;  /* 0x000000380200780c */ /* 0x040fe40004704270 */
[C---:B------:R-:W-:Y:S02]  /*9810*/  ISETP.LT.OR P4, PT, R3.reuse, 0x5a, P4 ;  /* 0x0000005a0300780c */ /* 0x040fe40002781670 */
[----:B------:R-:W-:Y:S02]  /*9820*/  ISETP.LT.OR P0, PT, R3, 0x39, P0 ;  /* 0x000000390300780c */ /* 0x000fe40000701670 */
[----:B------:R-:W-:Y:S02]  /*9830*/  FSEL R162, R43, -INF , !P6 ;  /* 0xff8000002ba27808 */ /* 0x000fe40007000000 */
[----:B------:R-:W-:Y:S02]  /*9840*/  FSEL R147, R123, -INF , !P0 ;  /* 0xff8000007b937808 */ /* 0x000fe40004000000 */
[----:B------:R-:W-:Y:S02]  /*9850*/  ISETP.NE.AND P0, PT, R21, RZ, PT ;  /* 0x000000ff1500720c */ /* 0x000fe40003f05270 */
[----:B------:R-:W-:Y:S02]  /*9860*/  FMNMX.FTZ R11, R147, R11, !PT ;  /* 0x0000000b930b7209 */ /* 0x000fe40007810000 */
[----:B------:R-:W-:Y:S02]  /*9870*/  ISETP.GT.AND P0, PT, R2, 0x39, !P0 ;  /* 0x000000390200780c */ /* 0x000fe40004704270 */
[----:B------:R-:W-:Y:S02]  /*9880*/  FSEL R163, R38, -INF , !P5 ;  /* 0xff80000026a37808 */ /* 0x000fe40006800000 */
[C---:B------:R-:W-:Y:S04]  /*9890*/  ISETP.LT.OR P0, PT, R3.reuse, 0x3a, P0 ;  /* 0x0000003a0300780c */ /* 0x040fe80000701670 */
[----:B------:R-:W-:Y:S02]  /*98a0*/  FSEL R148, R122, -INF , !P0 ;  /* 0xff8000007a947808 */ /* 0x000fe40004000000 */
[----:B------:R-:W-:Y:S02]  /*98b0*/  ISETP.NE.AND P0, PT, R20, RZ, PT ;  /* 0x000000ff1400720c */ /* 0x000fe40003f05270 */
[----:B------:R-:W-:Y:S01]  /*98c0*/  FMNMX.FTZ R11, R148, R11, !PT ;  /* 0x0000000b940b7209 */ /* 0x000fe20007810000 */
[----:B------:R-:W-:Y:S01]  /*98d0*/  LDSM.16.MT88.4 R20, [R196] ;  /* 0x00000000c414783b */ /* 0x000fe20000004200 */
[C---:B------:R-:W-:Y:S04]  /*98e0*/  ISETP.GT.AND P0, PT, R2.reuse, 0x40, !P0 ;  /* 0x000000400200780c */ /* 0x040fe80004704270 */
[----:B------:R-:W-:Y:S04]  /*98f0*/  ISETP.LT.OR P0, PT, R3, 0x41, P0 ;  /* 0x000000410300780c */ /* 0x000fe80000701670 */
[----:B------:R-:W-:Y:S02]  /*9900*/  FSEL R149, R121, -INF , !P0 ;  /* 0xff80000079957808 */ /* 0x000fe40004000000 */
[----:B------:R-:W-:Y:S02]  /*9910*/  ISETP.NE.AND P0, PT, R19, RZ, PT ;  /* 0x000000ff1300720c */ /* 0x000fe40003f05270 */
[----:B------:R-:W-:Y:S02]  /*9920*/  FMNMX.FTZ R11, R149, R11, !PT ;  /* 0x0000000b950b7209 */ /* 0x000fe40007810000 */
[----:B------:R-:W-:Y:S04]  /*9930*/  ISETP.GT.AND P0, PT, R2, 0x41, !P0 ;  /* 0x000000410200780c */ /* 0x000fe80004704270 */
[C---:B------:R-:W-:Y:S04]  /*9940*/  ISETP.LT.OR P0, PT, R3.reuse, 0x42, P0 ;  /* 0x000000420300780c */ /* 0x040fe80000701670 */
[----:B------:R-:W-:Y:S02]  /*9950*/  FSEL R150, R120, -INF , !P0 ;  /* 0xff80000078967808 */ /* 0x000fe40004000000 */
[----:B------:R-:W-:Y:S02]  /*9960*/  ISETP.NE.AND P0, PT, R18, RZ, PT ;  /* 0x000000ff1200720c */ /* 0x000fe40003f05270 */
[----:B------:R-:W-:Y:S02]  /*9970*/  FMNMX.FTZ R11, R150, R11, !PT ;  /* 0x0000000b960b7209 */ /* 0x000fe40007810000 */
[C---:B------:R-:W-:Y:S04]  /*9980*/  ISETP.GT.AND P0, PT, R2.reuse, 0x48, !P0 ;  /* 0x000000480200780c */ /* 0x040fe80004704270 */
[----:B------:R-:W-:Y:S04]  /*9990*/  ISETP.LT.OR P0, PT, R3, 0x49, P0 ;  /* 0x000000490300780c */ /* 0x000fe80000701670 */
[----:B------:R-:W-:Y:S02]  /*99a0*/  FSEL R157, R71, -INF , !P0 ;  /* 0xff800000479d7808 */ /* 0x000fe40004000000 */
[----:B------:R-:W-:Y:S02]  /*99b0*/  ISETP.NE.AND P0, PT, R17, RZ, PT ;  /* 0x000000ff1100720c */ /* 0x000fe40003f05270 */
[----:B------:R-:W-:Y:S02]  /*99c0*/  FMNMX.FTZ R11, R157, R11, !PT ;  /* 0x0000000b9d0b7209 */ /* 0x000fe40007810000 */
[----:B------:R-:W-:Y:S02]  /*99d0*/  ISETP.GT.AND P0, PT, R2, 0x49, !P0 ;  /* 0x000000490200780c */ /* 0x000fe40004704270 */
[----:B------:R-:W-:Y:S02]  /*99e0*/  FSEL R71, R37, -INF , !P4 ;  /* 0xff80000025477808 */ /* 0x000fe40006000000 */
[C---:B------:R-:W-:Y:S01]  /*99f0*/  ISETP.LT.OR P0, PT, R3.reuse, 0x4a, P0 ;  /* 0x0000004a0300780c */ /* 0x040fe20000701670 */
[----:B------:R-:W-:Y:S03]  /*9a00*/  LDSM.16.MT88.4 R36, [R211] ;  /* 0x00000000d324783b */ /* 0x000fe60000004200 */
[----:B------:R-:W-:Y:S02]  /*9a10*/  FSEL R158, R42, -INF , !P0 ;  /* 0xff8000002a9e7808 */ /* 0x000fe40004000000 */
[----:B------:R-:W-:Y:S02]  /*9a20*/  ISETP.NE.AND P0, PT, R16, RZ, PT ;  /* 0x000000ff1000720c */ /* 0x000fe40003f05270 */
[----:B------:R-:W-:Y:S02]  /*9a30*/  FMNMX.FTZ R11, R158, R11, !PT ;  /* 0x0000000b9e0b7209 */ /* 0x000fe40007810000 */
[----:B------:R-:W-:Y:S04]  /*9a40*/  ISETP.GT.AND P0, PT, R2, 0x50, !P0 ;  /* 0x000000500200780c */ /* 0x000fe80004704270 */
[----:B------:R-:W-:Y:S04]  /*9a50*/  ISETP.LT.OR P0, PT, R3, 0x51, P0 ;  /* 0x000000510300780c */ /* 0x000fe80000701670 */
[----:B------:R-:W-:Y:S02]  /*9a60*/  FSEL R161, R44, -INF , !P0 ;  /* 0xff8000002ca17808 */ /* 0x000fe40004000000 */
[----:B------:R-:W-:Y:S02]  /*9a70*/  LDSM.16.MT88.4 R44, [R192+0x3000] ;  /* 0x00300000c02c783b */ /* 0x000fe40000004200 */
[----:B------:R-:W-:Y:S02]  /*9a80*/  FMNMX.FTZ R2, R161, R11, !PT ;  /* 0x0000000ba1027209 */ /* 0x000fe40007810000 */
[----:B-1----:R-:W-:Y:S02]  /*9a90*/  FMNMX.FTZ R3, R0, R13, !PT ;  /* 0x0000000d00037209 */ /* 0x002fe40007810000 */
[----:B------:R-:W-:Y:S03]  /*9aa0*/  FMNMX.FTZ R0, R162, R2, !PT ;  /* 0x00000002a2007209 */ /* 0x000fe60007810000 */
[----:B------:R-:W1:Y:S01]  /*9ab0*/  SHFL.BFLY PT, R11, R3, 0x1, 0x1f ;  /* 0x0c201f00030b7f89 */ /* 0x000e6200000e0000 */
[----:B------:R-:W-:Y:S04]  /*9ac0*/  FMNMX.FTZ R0, R163, R0, !PT ;  /* 0x00000000a3007209 */ /* 0x000fe80007810000 */
[----:B------:R-:W-:Y:S05]  /*9ad0*/  FMNMX.FTZ R0, R71, R0, !PT ;  /* 0x0000000047007209 */ /* 0x000fea0007810000 */
[----:B------:R-:W4:Y:S01]  /*9ae0*/  SHFL.BFLY PT, R2, R0, 0x2, 0x1f ;  /* 0x0c401f0000027f89 */ /* 0x000f2200000e0000 */
[----:B-1----:R-:W-:Y:S04]  /*9af0*/  FMNMX.FTZ R68, R3, R11, !PT ;  /* 0x0000000b03447209 */ /* 0x002fe80007810000 */
[C---:B------:R-:W-:Y:S01]  /*9b00*/  FSETP.NEU.FTZ.AND P0, PT, R68.reuse, -INF , PT ;  /* 0xff8000004400780b */ /* 0x040fe20003f1d000 */
[----:B------:R-:W-:Y:S05]  /*9b10*/  FMUL.FTZ R3, R68, c[0x0][0x2d0] ;  /* 0x0000b40044037a20 */ /* 0x000fea0000410000 */
[----:B------:R-:W-:Y:S02]  /*9b20*/  FSEL R132, R3, RZ, P0 ;  /* 0x000000ff03847208 */ /* 0x000fe40000000000 */
[----:B----4-:R-:W-:Y:S03]  /*9b30*/  FMNMX.FTZ R2, R0, R2, !PT ;  /* 0x0000000200027209 */ /* 0x010fe60007810000 */
[--C-:B------:R-:W-:Y:S02]  /*9b40*/  FFMA.FTZ R0, R8, c[0x0][0x2d0], -R132.reuse ;  /* 0x0000b40008007a23 */ /* 0x100fe40000010884 */
[----:B------:R-:W1:Y:S01]  /*9b50*/  SHFL.BFLY PT, R3, R2, 0x1, 0x1f ;  /* 0x0c201f0002037f89 */ /* 0x000e6200000e0000 */
[--C-:B------:R-:W-:Y:S01]  /*9b60*/  FFMA.FTZ R8, R12, c[0x0][0x2d0], -R132.reuse ;  /* 0x0000b4000c087a23 */ /* 0x100fe20000010884 */
[----:B------:R4:W-:Y:S06]  /*9b70*/  MUFU.EX2 R244, R0 ;  /* 0x0000000000f47308 */ /* 0x0009ec0000000800 */
[----:B------:R-:W5:Y:S04]  /*9b80*/  LDSM.16.MT88.4 R12, [R192] ;  /* 0x00000000c00c783b */ /* 0x000f680000004200 */
[----:B------:R2:W-:Y:S01]  /*9b90*/  MUFU.EX2 R245, R8 ;  /* 0x0000000800f57308 */ /* 0x0005e20000000800 */
[----:B-1----:R-:W-:Y:S01]  /*9ba0*/  FMNMX.FTZ R3, R2, R3, !PT ;  /* 0x0000000302037209 */ /* 0x002fe20007810000 */
[--C-:B----4-:R-:W-:Y:S08]  /*9bb0*/  FFMA.FTZ R0, R10, c[0x0][0x2d0], -R132.reuse ;  /* 0x0000b4000a007a23 */ /* 0x110ff00000010884 */
[----:B------:R1:W4:Y:S01]  /*9bc0*/  MUFU.EX2 R247, R0 ;  /* 0x0000000000f77308 */ /* 0x0003220000000800 */
[----:B--2---:R-:W-:Y:S02]  /*9bd0*/  FMUL.FTZ R8, R3, c[0x0][0x2d0] ;  /* 0x0000b40003087a20 */ /* 0x004fe40000410000 */
[----:B-1----:R-:W-:Y:S01]  /*9be0*/  FFMA.FTZ R0, R9, c[0x0][0x2d0], -R132 ;  /* 0x0000b40009007a23 */ /* 0x002fe20000010884 */
[----:B----4-:R-:W-:Y:S06]  /*9bf0*/  F2FP.BF16.PACK_AB R120, R247, R244 ;  /* 0x000000f4f778723e */ /* 0x010fec00000010ff */
[----:B------:R1:W2:Y:S02]  /*9c00*/  MUFU.EX2 R246, R0 ;  /* 0x0000000000f67308 */ /* 0x0002a40000000800 */
[----:B-1----:R-:W-:Y:S02]  /*9c10*/  FSEL R0, R68, RZ, P0 ;  /* 0x000000ff44007208 */ /* 0x002fe40000000000 */
[----:B------:R-:W-:Y:S02]  /*9c20*/  FSETP.NEU.FTZ.AND P0, PT, R3, -INF , PT ;  /* 0xff8000000300780b */ /* 0x000fe40003f1d000 */
[----:B--2---:R-:W-:Y:S01]  /*9c30*/  F2FP.BF16.PACK_AB R122, R245, R246 ;  /* 0x000000f6f57a723e */ /* 0x004fe200000010ff */
[----:B------:R-:W-:Y:S01]  /*9c40*/  FADD.FTZ R0, -R0, R69 ;  /* 0x0000004500007221 */ /* 0x000fe20000010100 */
[----:B------:R-:W-:Y:S03]  /*9c50*/  FSEL R69, R8, RZ, P0 ;  /* 0x000000ff08457208 */ /* 0x000fe60000000000 */
[----:B------:R-:W-:Y:S02]  /*9c60*/  FMUL.FTZ R0, R0, c[0x0][0x2d0] ;  /* 0x0000b40000007a20 */ /* 0x000fe40000410000 */
[--C-:B------:R-:W-:Y:S02]  /*9c70*/  FFMA.FTZ R4, R4, c[0x0][0x2d0], -R69.reuse ;  /* 0x0000b40004047a23 */ /* 0x100fe40000010845 */
[----:B------:R1:W2:Y:S01]  /*9c80*/  MUFU.EX2 R2, R0 ;  /* 0x0000000000027308 */ /* 0x0002a20000000800 */
[--C-:B------:R-:W-:Y:S09]  /*9c90*/  FFMA.FTZ R7, R7, c[0x0][0x2d0], -R69.reuse ;  /* 0x0000b40007077a23 */ /* 0x100ff20000010845 */
[----:B------:R4:W-:Y:S10]  /*9ca0*/  MUFU.EX2 R243, R4 ;  /* 0x0000000400f37308 */ /* 0x0009f40000000800 */
[----:B------:R-:W-:Y:S01]  /*9cb0*/  MUFU.EX2 R240, R7 ;  /* 0x0000000700f07308 */ /* 0x000fe20000000800 */
[--C-:B-1----:R-:W-:Y:S02]  /*9cc0*/  FFMA.FTZ R0, R6, c[0x0][0x2d0], -R69.reuse ;  /* 0x0000b40006007a23 */ /* 0x102fe40000010845 */
[C---:B--2---:R-:W-:Y:S02]  /*9cd0*/  FMUL.FTZ R8, R2.reuse, R76 ;  /* 0x0000004c02087220 */ /* 0x044fe40000410000 */
[C---:B------:R-:W-:Y:S05]  /*9ce0*/  FMUL.FTZ R9, R2.reuse, R77 ;  /* 0x0000004d02097220 */ /* 0x040fea0000410000 */
[----:B------:R-:W1:Y:S01]  /*9cf0*/  MUFU.EX2 R242, R0 ;  /* 0x0000000000f27308 */ /* 0x000e620000000800 */
[C---:B------:R-:W-:Y:S02]  /*9d00*/  FMUL.FTZ R16, R2.reuse, R84 ;  /* 0x0000005402107220 */ /* 0x040fe40000410000 */
[C---:B------:R-:W-:Y:S02]  /*9d10*/  FMUL.FTZ R17, R2.reuse, R85 ;  /* 0x0000005502117220 */ /* 0x040fe40000410000 */
[C---:B----4-:R-:W-:Y:S02]  /*9d20*/  FMUL.FTZ R4, R2.reuse, R72 ;  /* 0x0000004802047220 */ /* 0x050fe40000410000 */
        /* <DEDUP_REMOVED lines=8> */
[----:B------:R-:W-:Y:S01]  /*9db0*/  FMUL.FTZ R60, R2, R60 ;  /* 0x0000003c023c7220 */ /* 0x000fe20000410000 */
[----:B-1----:R-:W-:Y:S01]  /*9dc0*/  F2FP.BF16.PACK_AB R121, R242, R243 ;  /* 0x000000f3f279723e */ /* 0x002fe200000010ff */
[--C-:B------:R-:W-:Y:S02]  /*9dd0*/  FFMA.FTZ R0, R5, c[0x0][0x2d0], -R69.reuse ;  /* 0x0000b40005007a23 */ /* 0x100fe40000010845 */
[C---:B------:R-:W-:Y:S02]  /*9de0*/  FMUL.FTZ R5, R2.reuse, R73 ;  /* 0x0000004902057220 */ /* 0x040fe40000410000 */
[----:B------:R1:W2:Y:S01]  /*9df0*/  MUFU.EX2 R241, R0 ;  /* 0x0000000000f17308 */ /* 0x0002a20000000800 */
[C---:B------:R-:W-:Y:S02]  /*9e00*/  FMUL.FTZ R61, R2.reuse, R61 ;  /* 0x0000003d023d7220 */ /* 0x040fe40000410000 */
[C---:B------:R-:W-:Y:S02]  /*9e10*/  FMUL.FTZ R64, R2.reuse, R64 ;  /* 0x0000004002407220 */ /* 0x040fe40000410000 */
[----:B------:R-:W-:Y:S01]  /*9e20*/  FMUL.FTZ R65, R2, R65 ;  /* 0x0000004102417220 */ /* 0x000fe20000410000 */
[----:B-1----:R-:W-:Y:S02]  /*9e30*/  FSEL R0, R3, RZ, P0 ;  /* 0x000000ff03007208 */ /* 0x002fe40000000000 */
[----:B--2---:R-:W-:Y:S02]  /*9e40*/  F2FP.BF16.PACK_AB R123, R240, R241 ;  /* 0x000000f1f07b723e */ /* 0x004fe400000010ff */
[----:B------:R-:W-:Y:S01]  /*9e50*/  ISETP.GT.AND P0, PT, R217, R248, PT ;  /* 0x000000f8d900720c */ /* 0x000fe20003f04270 */
[----:B------:R-:W-:Y:S02]  /*9e60*/  FADD.FTZ R0, -R0, R70 ;  /* 0x0000004600007221 */ /* 0x000fe40000010100 */
[--C-:B------:R-:W-:Y:S02]  /*9e70*/  FFMA.FTZ R70, R133, c[0x0][0x2d0], -R69.reuse ;  /* 0x0000b40085467a23 */ /* 0x100fe40000010845 */
[----:B------:R-:W-:Y:S02]  /*9e80*/  FMUL.FTZ R0, R0, c[0x0][0x2d0] ;  /* 0x0000b40000007a20 */ /* 0x000fe40000410000 */
[----:B------:R1:W-:Y:S10]  /*9e90*/  MUFU.EX2 R235, R70 ;  /* 0x0000004600eb7308 */ /* 0x0003f40000000800 */
[----:B------:R-:W2:Y:S01]  /*9ea0*/  MUFU.EX2 R0, R0 ;  /* 0x0000000000007308 */ /* 0x000ea20000000800 */
[--C-:B-1----:R-:W-:Y:S09]  /*9eb0*/  FFMA.FTZ R70, R134, c[0x0][0x2d0], -R69.reuse ;  /* 0x0000b40086467a23 */ /* 0x102ff20000010845 */
[----:B------:R1:W-:Y:S01]  /*9ec0*/  MUFU.EX2 R234, R70 ;  /* 0x0000004600ea7308 */ /* 0x0003e20000000800 */
[C---:B--2---:R-:W-:Y:S02]  /*9ed0*/  FMUL.FTZ R6, R0.reuse, R74 ;  /* 0x0000004a00067220 */ /* 0x044fe40000410000 */
[C---:B------:R-:W-:Y:S02]  /*9ee0*/  FMUL.FTZ R7, R0.reuse, R75 ;  /* 0x0000004b00077220 */ /* 0x040fe40000410000 */
[----:B------:R-:W2:Y:S01]  /*9ef0*/  LDSM.16.MT88.4 R72, [R196+0x3000] ;  /* 0x00300000c448783b */ /* 0x000ea20000004200 */
[C---:B------:R-:W-:Y:S02]  /*9f00*/  FMUL.FTZ R10, R0.reuse, R78 ;  /* 0x0000004e000a7220 */ /* 0x040fe40000410000 */
[C---:B------:R-:W-:Y:S02]  /*9f10*/  FMUL.FTZ R11, R0.reuse, R79 ;  /* 0x0000004f000b7220 */ /* 0x040fe40000410000 */
[C---:B-----5:R-:W-:Y:S03]  /*9f20*/  HMMA.16816.F32.BF16 R4, R120.reuse, R12, R4 ;  /* 0x0000000c7804723c */ /* 0x060fe60000041804 */
[----:B------:R-:W4:Y:S02]  /*9f30*/  LDSM.16.MT88.4 R76, [R195+0x3000] ;  /* 0x00300000c34c783b */ /* 0x000f240000004200 */
[----:B------:R-:W-:Y:S02]  /*9f40*/  FMUL.FTZ R18, R0, R86 ;  /* 0x0000005600127220 */ /* 0x000fe40000410000 */
[C---:B------:R-:W-:Y:S01]  /*9f50*/  FMUL.FTZ R12, R2.reuse, R80 ;  /* 0x00000050020c7220 */ /* 0x040fe20000410000 */
[C---:B------:R-:W-:Y:S04]  /*9f60*/  HMMA.16816.F32.BF16 R8, R120.reuse, R14, R8 ;  /* 0x0000000e7808723c */ /* 0x040fe80000041808 */
[----:B------:R-:W-:Y:S02]  /*9f70*/  FMUL.FTZ R13, R2, R81 ;  /* 0x00000051020d7220 */ /* 0x000fe40000410000 */
[C---:B------:R-:W-:Y:S02]  /*9f80*/  FMUL.FTZ R19, R0.reuse, R87 ;  /* 0x0000005700137220 */ /* 0x040fe40000410000 */
[C---:B------:R-:W-:Y:S01]  /*9f90*/  FMUL.FTZ R14, R0.reuse, R82 ;  /* 0x00000052000e7220 */ /* 0x040fe20000410000 */
[----:B------:R-:W-:Y:S03]  /*9fa0*/  LDSM.16.MT88.4 R84, [R192+0x800] ;  /* 0x00080000c054783b */ /* 0x000fe60000004200 */
[C---:B------:R-:W-:Y:S02]  /*9fb0*/  FMUL.FTZ R15, R0.reuse, R83 ;  /* 0x00000053000f7220 */ /* 0x040fe40000410000 */
[C---:B------:R-:W-:Y:S02]  /*9fc0*/  FMUL.FTZ R26, R0.reuse, R94 ;  /* 0x0000005e001a7220 */ /* 0x040fe40000410000 */
[C---:B------:R-:W-:Y:S01]  /*9fd0*/  FMUL.FTZ R27, R0.reuse, R95 ;  /* 0x0000005f001b7220 */ /* 0x040fe20000410000 */
[----:B------:R-:W5:Y:S01]  /*9fe0*/  LDSM.16.MT88.4 R80, [R198+0x3000] ;  /* 0x00300000c650783b */ /* 0x000f620000004200 */
[C---:B------:R-:W-:Y:S01]  /*9ff0*/  FMUL.FTZ R34, R0.reuse, R102 ;  /* 0x0000006600227220 */ /* 0x040fe20000410000 */
[C---:B------:R-:W-:Y:S03]  /*a000*/  HMMA.16816.F32.BF16 R12, R120.reuse, R20, R12 ;  /* 0x00000014780c723c */ /* 0x040fe6000004180c */
[C---:B------:R-:W-:Y:S02]  /*a010*/  FMUL.FTZ R35, R0.reuse, R103 ;  /* 0x0000006700237220 */ /* 0x040fe40000410000 */
[----:B------:R-:W-:Y:S01]  /*a020*/  FMUL.FTZ R42, R0, R110 ;  /* 0x0000006e002a7220 */ /* 0x000fe20000410000 */
[----:B------:R-:W-:Y:S01]  /*a030*/  LDSM.16.MT88.4 R92, [R198+0x800] ;  /* 0x00080000c65c783b */ /* 0x000fe20000004200 */
[C---:B------:R-:W-:Y:S01]  /*a040*/  FMUL.FTZ R20, R2.reuse, R88 ;  /* 0x0000005802147220 */ /* 0x040fe20000410000 */
[C---:B------:R-:W-:Y:S04]  /*a050*/  HMMA.16816.F32.BF16 R16, R120.reuse, R22, R16 ;  /* 0x000000167810723c */ /* 0x040fe80000041810 */
[----:B------:R-:W-:Y:S02]  /*a060*/  FMUL.FTZ R21, R2, R89 ;  /* 0x0000005902157220 */ /* 0x000fe40000410000 */
[--C-:B-1----:R-:W-:Y:S01]  /*a070*/  FFMA.FTZ R70, R135, c[0x0][0x2d0], -R69.reuse ;  /* 0x0000b40087467a23 */ /* 0x102fe20000010845 */
[----:B------:R-:W-:Y:S01]  /*a080*/  LDSM.16.MT88.4 R100, [R195+0x2800] ;  /* 0x00280000c364783b */ /* 0x000fe20000004200 */
[C---:B------:R-:W-:Y:S02]  /*a090*/  FMUL.FTZ R22, R0.reuse, R90 ;  /* 0x0000005a00167220 */ /* 0x040fe40000410000 */
[----:B------:R1:W-:Y:S02]  /*a0a0*/  MUFU.EX2 R233, R70 ;  /* 0x0000004600e97308 */ /* 0x0003e40000000800 */
[C---:B------:R-:W-:Y:S02]  /*a0b0*/  FMUL.FTZ R23, R0.reuse, R91 ;  /* 0x0000005b00177220 */ /* 0x040fe40000410000 */
[C---:B------:R-:W-:Y:S01]  /*a0c0*/  FMUL.FTZ R43, R0.reuse, R111 ;  /* 0x0000006f002b7220 */ /* 0x040fe20000410000 */
[----:B------:R-:W-:Y:S01]  /*a0d0*/  LDSM.16.MT88.4 R88, [R195+0x800] ;  /* 0x00080000c358783b */ /* 0x000fe20000004200 */
[C---:B------:R-:W-:Y:S02]  /*a0e0*/  FMUL.FTZ R50, R0.reuse, R118 ;  /* 0x0000007600327220 */ /* 0x040fe40000410000 */
[C---:B------:R-:W-:Y:S01]  /*a0f0*/  FMUL.FTZ R51, R0.reuse, R119 ;  /* 0x0000007700337220 */ /* 0x040fe20000410000 */
[C---:B------:R-:W-:Y:S03]  /*a100*/  HMMA.16816.F32.BF16 R20, R120.reuse, R28, R20 ;  /* 0x0000001c7814723c */ /* 0x040fe60000041814 */
[C---:B------:R-:W-:Y:S02]  /*a110*/  FMUL.FTZ R54, R0.reuse, R54 ;  /* 0x0000003600367220 */ /* 0x040fe40000410000 */
[----:B------:R-:W-:Y:S02]  /*a120*/  FMUL.FTZ R55, R0, R55 ;  /* 0x0000003700377220 */ /* 0x000fe40000410000 */
[C---:B------:R-:W-:Y:S01]  /*a130*/  FMUL.FTZ R28, R2.reuse, R96 ;  /* 0x00000060021c7220 */ /* 0x040fe20000410000 */
[C---:B------:R-:W-:Y:S04]  /*a140*/  HMMA.16816.F32.BF16 R24, R120.reuse, R30, R24 ;  /* 0x0000001e7818723c */ /* 0x040fe80000041818 */
[----:B------:R-:W-:Y:S02]  /*a150*/  FMUL.FTZ R29, R2, R97 ;  /* 0x00000061021d7220 */ /* 0x000fe40000410000 */
[C---:B------:R-:W-:Y:S02]  /*a160*/  FMUL.FTZ R58, R0.reuse, R58 ;  /* 0x0000003a003a7220 */ /* 0x040fe40000410000 */
[C---:B------:R-:W-:Y:S04]  /*a170*/  FMUL.FTZ R30, R0.reuse, R98 ;  /* 0x00000062001e7220 */ /* 0x040fe80000410000 */
[C---:B------:R-:W-:Y:S02]  /*a180*/  FMUL.FTZ R31, R0.reuse, R99 ;  /* 0x00000063001f7220 */ /* 0x040fe40000410000 */
[----:B------:R-:W-:Y:S01]  /*a190*/  LDSM.16.MT88.4 R96, [R198+0x4800] ;  /* 0x00480000c660783b */ /* 0x000fe20000004200 */
[C---:B------:R-:W-:Y:S02]  /*a1a0*/  FMUL.FTZ R59, R0.reuse, R59 ;  /* 0x0000003b003b7220 */ /* 0x040fe40000410000 */
[----:B------:R-:W-:Y:S02]  /*a1b0*/  FMUL.FTZ R62, R0, R62 ;  /* 0x0000003e003e7220 */ /* 0x000fe40000410000 */
[C---:B------:R-:W-:Y:S03]  /*a1c0*/  HMMA.16816.F32.BF16 R28, R120.reuse, R36, R28 ;  /* 0x00000024781c723c */ /* 0x040fe6000004181c */
[--C-:B-1----:R-:W-:Y:S02]  /*a1d0*/  FFMA.FTZ R70, R136, c[0x0][0x2d0], -R69.reuse ;  /* 0x0000b40088467a23 */ /* 0x102fe40000010845 */
[----:B------:R-:W-:Y:S02]  /*a1e0*/  FMUL.FTZ R63, R0, R63 ;  /* 0x0000003f003f7220 */ /* 0x000fe40000410000 */
[--C-:B------:R-:W-:Y:S01]  /*a1f0*/  FFMA.FTZ R36, R40, c[0x0][0x2d0], -R132.reuse ;  /* 0x0000b40028247a23 */ /* 0x100fe20000010884 */
[C---:B------:R-:W-:Y:S01]  /*a200*/  HMMA.16816.F32.BF16 R32, R120.reuse, R38, R32 ;  /* 0x000000267820723c */ /* 0x040fe20000041820 */
[----:B------:R1:W-:Y:S03]  /*a210*/  MUFU.EX2 R232, R70 ;  /* 0x0000004600e87308 */ /* 0x0003e60000000800 */
[--C-:B------:R-:W-:Y:S02]  /*a220*/  FFMA.FTZ R40, R41, c[0x0][0x2d0], -R132.reuse ;  /* 0x0000b40029287a23 */ /* 0x100fe40000010884 */
[----:B------:R-:W-:Y:S02]  /*a230*/  FMUL.FTZ R37, R2, R105 ;  /* 0x0000006902257220 */ /* 0x000fe40000410000 */
[C---:B------:R-:W-:Y:S03]  /*a240*/  FMUL.FTZ R38, R0.reuse, R106 ;  /* 0x0000006a00267220 */ /* 0x040fe60000410000 */
[----:B------:R2:W-:Y:S01]  /*a250*/  MUFU.EX2 R239, R36 ;  /* 0x0000002400ef7308 */ /* 0x0005e20000000800 */
[----:B------:R-:W-:Y:S02]  /*a260*/  FMUL.FTZ R39, R0, R107 ;  /* 0x0000006b00277220 */ /* 0x000fe40000410000 */
[----:B------:R-:W-:Y:S02]  /*a270*/  FMUL.FTZ R41, R2, R109 ;  /* 0x0000006d02297220 */ /* 0x000fe40000410000 */
[C---:B------:R-:W-:Y:S02]  /*a280*/  FMUL.FTZ R66, R0.reuse, R66 ;  /* 0x0000004200427220 */ /* 0x040fe40000410000 */
[----:B------:R-:W-:Y:S03]  /*a290*/  FMUL.FTZ R67, R0, R67 ;  /* 0x0000004300437220 */ /* 0x000fe60000410000 */
[----:B------:R3:W3:Y:S01]  /*a2a0*/  MUFU.EX2 R238, R40 ;  /* 0x0000002800ee7308 */ /* 0x0006e20000000800 */
[--C-:B-1----:R-:W-:Y:S02]  /*a2b0*/  FFMA.FTZ R70, R142, c[0x0][0x2d0], -R132.reuse ;  /* 0x0000b4008e467a23 */ /* 0x102fe40000010884 */
[C---:B--2---:R-:W-:Y:S02]  /*a2c0*/  FMUL.FTZ R36, R2.reuse, R104 ;  /* 0x0000006802247220 */ /* 0x044fe40000410000 */
[----:B------:R-:W-:Y:S05]  /*a2d0*/  LDSM.16.MT88.4 R104, [R198+0x2800] ;  /* 0x00280000c668783b */ /* 0x000fea0000004200 */
[C---:B------:R-:W-:Y:S03]  /*a2e0*/  HMMA.16816.F32.BF16 R36, R120.reuse, R44, R36 ;  /* 0x0000002c7824723c */ /* 0x040fe60000041824 */
[----:B---3--:R-:W-:Y:S02]  /*a2f0*/  FMUL.FTZ R40, R2, R108 ;  /* 0x0000006c02287220 */ /* 0x008fe40000410000 */
[----:B------:R-:W-:Y:S02]  /*a300*/  LDSM.16.MT88.4 R108, [R192+0x5800] ;  /* 0x00580000c06c783b */ /* 0x000fe40000004200 */
[--C-:B------:R-:W-:Y:S02]  /*a310*/  FFMA.FTZ R44, R48, c[0x0][0x2d0], -R132.reuse ;  /* 0x0000b400302c7a23 */ /* 0x100fe40000010884 */
[--C-:B------:R-:W-:Y:S01]  /*a320*/  FFMA.FTZ R48, R49, c[0x0][0x2d0], -R132.reuse ;  /* 0x0000b40031307a23 */ /* 0x100fe20000010884 */
[C---:B------:R-:W-:Y:S01]  /*a330*/  HMMA.16816.F32.BF16 R40, R120.reuse, R46, R40 ;  /* 0x0000002e7828723c */ /* 0x040fe20000041828 */
[----:B------:R1:W-:Y:S02]  /*a340*/  MUFU.EX2 R237, R44 ;  /* 0x0000002c00ed7308 */ /* 0x0003e40000000800 */
[C---:B------:R-:W-:Y:S02]  /*a350*/  FMUL.FTZ R45, R2.reuse, R113 ;  /* 0x00000071022d7220 */ /* 0x040fe40000410000 */
[----:B------:R-:W-:Y:S02]  /*a360*/  FMUL.FTZ R49, R2, R117 ;  /* 0x0000007502317220 */ /* 0x000fe40000410000 */
[C---:B------:R-:W-:Y:S02]  /*a370*/  FMUL.FTZ R47, R0.reuse, R115 ;  /* 0x00000073002f7220 */ /* 0x040fe40000410000 */
[----:B------:R-:W-:Y:S02]  /*a380*/  FMUL.FTZ R46, R0, R114 ;  /* 0x00000072002e7220 */ /* 0x000fe40000410000 */
[----:B------:R2:W-:Y:S10]  /*a390*/  MUFU.EX2 R115, R70 ;  /* 0x0000004600737308 */ /* 0x0005f40000000800 */
[----:B------:R3:W3:Y:S01]  /*a3a0*/  MUFU.EX2 R236, R48 ;  /* 0x0000003000ec7308 */ /* 0x0006e20000000800 */
[----:B-1----:R-:W-:Y:S07]  /*a3b0*/  FMUL.FTZ R44, R2, R112 ;  /* 0x00000070022c7220 */ /* 0x002fee0000410000 */
[C---:B------:R-:W-:Y:S03]  /*a3c0*/  HMMA.16816.F32.BF16 R44, R120.reuse, R72, R44 ;  /* 0x00000048782c723c */ /* 0x040fe6000004182c */
[--C-:B--2---:R-:W-:Y:S04]  /*a3d0*/  FFMA.FTZ R70, R143, c[0x0][0x2d0], -R132.reuse ;  /* 0x0000b4008f467a23 */ /* 0x104fe80000010884 */
[----:B------:R1:W2:Y:S01]  /*a3e0*/  MUFU.EX2 R231, R70 ;  /* 0x0000004600e77308 */ /* 0x0002a20000000800 */
[----:B------:R-:W-:Y:S04]  /*a3f0*/  F2FP.BF16.PACK_AB R72, R238, R239 ;  /* 0x000000efee48723e */ /* 0x000fe800000010ff */
[----:B------:R-:W-:Y:S01]  /*a400*/  F2FP.BF16.PACK_AB R73, R234, R235 ;  /* 0x000000ebea49723e */ /* 0x000fe200000010ff */
[----:B---3--:R-:W-:Y:S02]  /*a410*/  FMUL.FTZ R48, R2, R116 ;  /* 0x0000007402307220 */ /* 0x008fe40000410000 */
[----:B------:R-:W-:Y:S05]  /*a420*/  LDSM.16.MT88.4 R116, [R196+0x5800] ;  /* 0x00580000c474783b */ /* 0x000fea0000004200 */
[C---:B------:R-:W-:Y:S07]  /*a430*/  HMMA.16816.F32.BF16 R48, R120.reuse, R74, R48 ;  /* 0x0000004a7830723c */ /* 0x040fee0000041830 */
[----:B------:R-:W-:Y:S01]  /*a440*/  F2FP.BF16.PACK_AB R74, R236, R237 ;  /* 0x000000edec4a723e */ /* 0x000fe200000010ff */
[C---:B----4-:R-:W-:Y:S04]  /*a450*/  HMMA.16816.F32.BF16 R52, R120.reuse, R76, R52 ;  /* 0x0000004c7834723c */ /* 0x050fe80000041834 */
[--C-:B-1----:R-:W-:Y:S01]  /*a460*/  FFMA.FTZ R70, R145, c[0x0][0x2d0], -R132.reuse ;  /* 0x0000b40091467a23 */ /* 0x102fe20000010884 */
[----:B------:R-:W-:Y:S03]  /*a470*/  F2FP.BF16.PACK_AB R75, R232, R233 ;  /* 0x000000e9e84b723e */ /* 0x000fe600000010ff */
[C---:B------:R-:W-:Y:S01]  /*a480*/  HMMA.16816.F32.BF16 R56, R120.reuse, R78, R56 ;  /* 0x0000004e7838723c */ /* 0x040fe20000041838 */
[----:B------:R1:W-:Y:S01]  /*a490*/  MUFU.EX2 R114, R70 ;  /* 0x0000004600727308 */ /* 0x0003e20000000800 */
[----:B------:R-:W3:Y:S06]  /*a4a0*/  LDSM.16.MT88.4 R76, [R196+0x800] ;  /* 0x00080000c44c783b */ /* 0x000eec0000004200 */
[C---:B-----5:R-:W-:Y:S08]  /*a4b0*/  HMMA.16816.F32.BF16 R60, R120.reuse, R80, R60 ;  /* 0x00000050783c723c */ /* 0x060ff0000004183c */
[----:B------:R-:W-:Y:S01]  /*a4c0*/  HMMA.16816.F32.BF16 R64, R120, R82, R64 ;  /* 0x000000527840723c */ /* 0x000fe20000041840 */
[----:B------:R-:W4:Y:S07]  /*a4d0*/  LDSM.16.MT88.4 R80, [R192+0x3800] ;  /* 0x00380000c050783b */ /* 0x000f2e0000004200 */
[C---:B------:R-:W-:Y:S05]  /*a4e0*/  HMMA.16816.F32.BF16 R4, R72.reuse, R84, R4 ;  /* 0x000000544804723c */ /* 0x040fea0000041804 */
[--C-:B-1----:R-:W-:Y:S03]  /*a4f0*/  FFMA.FTZ R70, R146, c[0x0][0x2d0], -R132.reuse ;  /* 0x0000b40092467a23 */ /* 0x102fe60000010884 */
[C---:B------:R-:W-:Y:S01]  /*a500*/  HMMA.16816.F32.BF16 R8, R72.reuse, R86, R8 ;  /* 0x000000564808723c */ /* 0x040fe20000041808 */
[----:B------:R1:W5:Y:S01]  /*a510*/  MUFU.EX2 R230, R70 ;  /* 0x0000004600e67308 */ /* 0x0003620000000800 */
[----:B------:R-:W-:Y:S06]  /*a520*/  LDSM.16.MT88.4 R84, [R195+0x3800] ;  /* 0x00380000c354783b */ /* 0x000fec0000004200 */
[C---:B---3--:R-:W-:Y:S08]  /*a530*/  HMMA.16816.F32.BF16 R12, R72.reuse, R76, R12 ;  /* 0x0000004c480c723c */ /* 0x048ff0000004180c */
[C---:B------:R-:W-:Y:S01]  /*a540*/  HMMA.16816.F32.BF16 R16, R72.reuse, R78, R16 ;  /* 0x0000004e4810723c */ /* 0x040fe20000041810 */
[----:B------:R-:W3:Y:S03]  /*a550*/  LDSM.16.MT88.4 R76, [R196+0x3800] ;  /* 0x00380000c44c783b */ /* 0x000ee60000004200 */
[--C-:B-1----:R-:W-:Y:S04]  /*a560*/  FFMA.FTZ R70, R138, c[0x0][0x2d0], -R69.reuse ;  /* 0x0000b4008a467a23 */ /* 0x102fe80000010845 */
[C---:B------:R-:W-:Y:S01]  /*a570*/  HMMA.16816.F32.BF16 R20, R72.reuse, R88, R20 ;  /* 0x000000584814723c */ /* 0x040fe20000041814 */
[----:B------:R1:W-:Y:S07]  /*a580*/  MUFU.EX2 R113, R70 ;  /* 0x0000004600717308 */ /* 0x0003ee0000000800 */
[C---:B------:R-:W-:Y:S01]  /*a590*/  HMMA.16816.F32.BF16 R24, R72.reuse, R90, R24 ;  /* 0x0000005a4818723c */ /* 0x040fe20000041818 */
[----:B------:R-:W2:Y:S07]  /*a5a0*/  LDSM.16.MT88.4 R88, [R198+0x3800] ;  /* 0x00380000c658783b */ /* 0x000eae0000004200 */
[C---:B------:R-:W-:Y:S08]  /*a5b0*/  HMMA.16816.F32.BF16 R28, R72.reuse, R92, R28 ;  /* 0x0000005c481c723c */ /* 0x040ff0000004181c */
[C---:B------:R-:W-:Y:S01]  /*a5c0*/  HMMA.16816.F32.BF16 R32, R72.reuse, R94, R32 ;  /* 0x0000005e4820723c */ /* 0x040fe20000041820 */
[----:B------:R-:W-:Y:S03]  /*a5d0*/  LDSM.16.MT88.4 R92, [R198+0x4000] ;  /* 0x00400000c65c783b */ /* 0x000fe60000004200 */
[--C-:B-1----:R-:W-:Y:S04]  /*a5e0*/  FFMA.FTZ R70, R140, c[0x0][0x2d0], -R69.reuse ;  /* 0x0000b4008c467a23 */ /* 0x102fe80000010845 */
[C---:B----4-:R-:W-:Y:S01]  /*a5f0*/  HMMA.16816.F32.BF16 R36, R72.reuse, R80, R36 ;  /* 0x000000504824723c */ /* 0x050fe20000041824 */
[----:B------:R1:W4:Y:S07]  /*a600*/  MUFU.EX2 R112, R70 ;  /* 0x0000004600707308 */ /* 0x00032e0000000800 */
[C---:B------:R-:W-:Y:S01]  /*a610*/  HMMA.16816.F32.BF16 R40, R72.reuse, R82, R40 ;  /* 0x000000524828723c */ /* 0x040fe20000041828 */
[----:B------:R-:W-:Y:S07]  /*a620*/  LDSM.16.MT88.4 R80, [R196+0x1000] ;  /* 0x00100000c450783b */ /* 0x000fee0000004200 */
[C---:B---3--:R-:W-:Y:S08]  /*a630*/  HMMA.16816.F32.BF16 R44, R72.reuse, R76, R44 ;  /* 0x0000004c482c723c */ /* 0x048ff0000004182c */
[C---:B------:R-:W-:Y:S01]  /*a640*/  HMMA.16816.F32.BF16 R48, R72.reuse, R78, R48 ;  /* 0x0000004e4830723c */ /* 0x040fe20000041830 */
[----:B------:R-:W3:Y:S03]  /*a650*/  LDSM.16.MT88.4 R76, [R192+0x1000] ;  /* 0x00100000c04c783b */ /* 0x000ee60000004200 */
[--C-:B-1----:R-:W-:Y:S04]  /*a660*/  FFMA.FTZ R70, R141, c[0x0][0x2d0], -R69.reuse ;  /* 0x0000b4008d467a23 */ /* 0x102fe80000010845 */
[C---:B------:R-:W-:Y:S01]  /*a670*/  HMMA.16816.F32.BF16 R52, R72.reuse, R84, R52 ;  /* 0x000000544834723c */ /* 0x040fe20000041834 */
[----:B------:R1:W-:Y:S07]  /*a680*/  MUFU.EX2 R229, R70 ;  /* 0x0000004600e57308 */ /* 0x0003ee0000000800 */
[C---:B------:R-:W-:Y:S01]  /*a690*/  HMMA.16816.F32.BF16 R56, R72.reuse, R86, R56 ;  /* 0x000000564838723c */ /* 0x040fe20000041838 */
[----:B------:R-:W3:Y:S07]  /*a6a0*/  LDSM.16.MT88.4 R84, [R195+0x1000] ;  /* 0x00100000c354783b */ /* 0x000eee0000004200 */
[C---:B--2---:R-:W-:Y:S08]  /*a6b0*/  HMMA.16816.F32.BF16 R60, R72.reuse, R88, R60 ;  /* 0x00000058483c723c */ /* 0x044ff0000004183c */
[----:B------:R-:W-:Y:S01]  /*a6c0*/  HMMA.16816.F32.BF16 R64, R72, R90, R64 ;  /* 0x0000005a4840723c */ /* 0x000fe20000041840 */
[----:B------:R-:W2:Y:S03]  /*a6d0*/  LDSM.16.MT88.4 R88, [R198+0x1000] ;  /* 0x00100000c658783b */ /* 0x000ea60000004200 */
[--C-:B-1----:R-:W-:Y:S03]  /*a6e0*/  FFMA.FTZ R70, R144, c[0x0][0x2d0], -R69.reuse ;  /* 0x0000b40090467a23 */ /* 0x102fe60000010845 */
[----:B------:R-:W-:Y:S01]  /*a6f0*/  F2FP.BF16.PACK_AB R72, R231, R115 ;  /* 0x00000073e748723e */ /* 0x000fe200000010ff */
[----:B------:R1:W1:Y:S01]  /*a700*/  MUFU.EX2 R228, R70 ;  /* 0x0000004600e47308 */ /* 0x0002620000000800 */
[----:B-----5:R-:W-:Y:S03]  /*a710*/  F2FP.BF16.PACK_AB R74, R230, R114 ;  /* 0x00000072e64a723e */ /* 0x020fe600000010ff */
[----:B----4-:R-:W-:Y:S01]  /*a720*/  F2FP.BF16.PACK_AB R73, R112, R113 ;  /* 0x000000717049723e */ /* 0x010fe200000010ff */
[--C-:B-1----:R-:W-:Y:S01]  /*a730*/  FFMA.FTZ R70, R151, c[0x0][0x2d0], -R132.reuse ;  /* 0x0000b40097467a23 */ /* 0x102fe20000010884 */
[----:B------:R-:W-:Y:S04]  /*a740*/  F2FP.BF16.PACK_AB R75, R228, R229 ;  /* 0x000000e5e44b723e */ /* 0x000fe800000010ff */
[----:B------:R1:W-:Y:S03]  /*a750*/  MUFU.EX2 R227, R70 ;  /* 0x0000004600e37308 */ /* 0x0003e60000000800 */
[C---:B---3--:R-:W-:Y:S08]  /*a760*/  HMMA.16816.F32.BF16 R4, R72.reuse, R76, R4 ;  /* 0x0000004c4804723c */ /* 0x048ff00000041804 */
[C---:B------:R-:W-:Y:S01]  /*a770*/  HMMA.16816.F32.BF16 R8, R72.reuse, R78, R8 ;  /* 0x0000004e4808723c */ /* 0x040fe20000041808 */
[----:B------:R-:W3:Y:S07]  /*a780*/  LDSM.16.MT88.4 R76, [R192+0x4000] ;  /* 0x00400000c04c783b */ /* 0x000eee0000004200 */
[C---:B------:R-:W-:Y:S04]  /*a790*/  HMMA.16816.F32.BF16 R12, R72.reuse, R80, R12 ;  /* 0x00000050480c723c */ /* 0x040fe8000004180c */
[--C-:B-1----:R-:W-:Y:S04]  /*a7a0*/  FFMA.FTZ R70, R156, c[0x0][0x2d0], -R132.reuse ;  /* 0x0000b4009c467a23 */ /* 0x102fe80000010884 */
[C---:B------:R-:W-:Y:S01]  /*a7b0*/  HMMA.16816.F32.BF16 R16, R72.reuse, R82, R16 ;  /* 0x000000524810723c */ /* 0x040fe20000041810 */
[----:B------:R1:W4:Y:S01]  /*a7c0*/  MUFU.EX2 R224, R70 ;  /* 0x0000004600e07308 */ /* 0x0003220000000800 */
[----:B------:R-:W5:Y:S06]  /*a7d0*/  LDSM.16.MT88.4 R80, [R196+0x4000] ;  /* 0x00400000c450783b */ /* 0x000f6c0000004200 */
[C---:B------:R-:W-:Y:S08]  /*a7e0*/  HMMA.16816.F32.BF16 R20, R72.reuse, R84, R20 ;  /* 0x000000544814723c */ /* 0x040ff00000041814 */
[C---:B------:R-:W-:Y:S01]  /*a7f0*/  HMMA.16816.F32.BF16 R24, R72.reuse, R86, R24 ;  /* 0x000000564818723c */ /* 0x040fe20000041818 */
[----:B------:R-:W4:Y:S07]  /*a800*/  LDSM.16.MT88.4 R84, [R195+0x4000] ;  /* 0x00400000c354783b */ /* 0x000f2e0000004200 */
[C---:B--2---:R-:W-:Y:S04]  /*a810*/  HMMA.16816.F32.BF16 R28, R72.reuse, R88, R28 ;  /* 0x00000058481c723c */ /* 0x044fe8000004181c */
[--C-:B-1----:R-:W-:Y:S04]  /*a820*/  FFMA.FTZ R70, R159, c[0x0][0x2d0], -R132.reuse ;  /* 0x0000b4009f467a23 */ /* 0x102fe80000010884 */
[C---:B------:R-:W-:Y:S01]  /*a830*/  HMMA.16816.F32.BF16 R32, R72.reuse, R90, R32 ;  /* 0x0000005a4820723c */ /* 0x040fe20000041820 */
[----:B------:R1:W-:Y:S01]  /*a840*/  MUFU.EX2 R180, R70 ;  /* 0x0000004600b47308 */ /* 0x0003e20000000800 */
[----:B------:R-:W2:Y:S06]  /*a850*/  LDSM.16.MT88.4 R88, [R192+0x1800] ;  /* 0x00180000c058783b */ /* 0x000eac0000004200 */
[C---:B---3--:R-:W-:Y:S08]  /*a860*/  HMMA.16816.F32.BF16 R36, R72.reuse, R76, R36 ;  /* 0x0000004c4824723c */ /* 0x048ff00000041824 */
[C---:B------:R-:W-:Y:S01]  /*a870*/  HMMA.16816.F32.BF16 R40, R72.reuse, R78, R40 ;  /* 0x0000004e4828723c */ /* 0x040fe20000041828 */
[----:B------:R-:W3:Y:S07]  /*a880*/  LDSM.16.MT88.4 R76, [R196+0x1800] ;  /* 0x00180000c44c783b */ /* 0x000eee0000004200 */
[C---:B-----5:R-:W-:Y:S04]  /*a890*/  HMMA.16816.F32.BF16 R44, R72.reuse, R80, R44 ;  /* 0x00000050482c723c */ /* 0x060fe8000004182c */
[--C-:B-1----:R-:W-:Y:S04]  /*a8a0*/  FFMA.FTZ R70, R160, c[0x0][0x2d0], -R132.reuse ;  /* 0x0000b400a0467a23 */ /* 0x102fe80000010884 */
[C---:B------:R-:W-:Y:S01]  /*a8b0*/  HMMA.16816.F32.BF16 R48, R72.reuse, R82, R48 ;  /* 0x000000524830723c */ /* 0x040fe20000041830 */
[----:B------:R1:W5:Y:S01]  /*a8c0*/  MUFU.EX2 R159, R70 ;  /* 0x00000046009f7308 */ /* 0x0003620000000800 */
[----:B------:R-:W2:Y:S06]  /*a8d0*/  LDSM.16.MT88.4 R80, [R195+0x1800] ;  /* 0x00180000c350783b */ /* 0x000eac0000004200 */
[C---:B----4-:R-:W-:Y:S08]  /*a8e0*/  HMMA.16816.F32.BF16 R52, R72.reuse, R84, R52 ;  /* 0x000000544834723c */ /* 0x050ff00000041834 */
[C---:B------:R-:W-:Y:S01]  /*a8f0*/  HMMA.16816.F32.BF16 R56, R72.reuse, R86, R56 ;  /* 0x000000564838723c */ /* 0x040fe20000041838 */
[----:B------:R-:W4:Y:S07]  /*a900*/  LDSM.16.MT88.4 R84, [R198+0x1800] ;  /* 0x00180000c654783b */ /* 0x000f2e0000004200 */
[C---:B------:R-:W-:Y:S04]  /*a910*/  HMMA.16816.F32.BF16 R60, R72.reuse, R92, R60 ;  /* 0x0000005c483c723c */ /* 0x040fe8000004183c */
[--C-:B-1----:R-:W-:Y:S04]  /*a920*/  FFMA.FTZ R70, R139, c[0x0][0x2d0], -R69.reuse ;  /* 0x0000b4008b467a23 */ /* 0x102fe80000010845 */
[----:B------:R-:W-:Y:S01]  /*a930*/  HMMA.16816.F32.BF16 R64, R72, R94, R64 ;  /* 0x0000005e4840723c */ /* 0x000fe20000041840 */
[----:B------:R1:W-:Y:S01]  /*a940*/  MUFU.EX2 R156, R70 ;  /* 0x00000046009c7308 */ /* 0x0003e20000000800 */
[----:B------:R-:W-:Y:S05]  /*a950*/  LDSM.16.MT88.4 R92, [R195+0x4800] ;  /* 0x00480000c35c783b */ /* 0x000fea0000004200 */
[----:B------:R-:W-:Y:S02]  /*a960*/  F2FP.BF16.PACK_AB R72, R224, R227 ;  /* 0x000000e3e048723e */ /* 0x000fe400000010ff */
[----:B-----5:R-:W-:Y:S03]  /*a970*/  F2FP.BF16.PACK_AB R74, R159, R180 ;  /* 0x000000b49f4a723e */ /* 0x020fe600000010ff */
        /* <DEDUP_REMOVED lines=13> */
[C---:B---3--:R-:W-:Y:S04]  /*aa50*/  HMMA.16816.F32.BF16 R12, R72.reuse, R76, R12 ;  /* 0x0000004c480c723c */ /* 0x048fe8000004180c */
[--C-:B-1----:R-:W-:Y:S04]  /*aa60*/  FFMA.FTZ R70, R182, c[0x0][0x2d0], -R132.reuse ;  /* 0x0000b400b6467a23 */ /* 0x102fe80000010884 */
[C---:B------:R-:W-:Y:S01]  /*aa70*/  HMMA.16816.F32.BF16 R16, R72.reuse, R78, R16 ;  /* 0x0000004e4810723c */ /* 0x040fe20000041810 */
[----:B------:R1:W3:Y:S01]  /*aa80*/  MUFU.EX2 R144, R70 ;  /* 0x0000004600907308 */ /* 0x0002e20000000800 */
[----:B------:R-:W5:Y:S06]  /*aa90*/  LDSM.16.MT88.4 R76, [R196+0x4800] ;  /* 0x00480000c44c783b */ /* 0x000f6c0000004200 */
[C---:B------:R-:W-:Y:S08]  /*aaa0*/  HMMA.16816.F32.BF16 R20, R72.reuse, R80, R20 ;  /* 0x000000504814723c */ /* 0x040ff00000041814 */
[C---:B------:R-:W-:Y:S01]  /*aab0*/  HMMA.16816.F32.BF16 R24, R72.reuse, R82, R24 ;  /* 0x000000524818723c */ /* 0x040fe20000041818 */
[----:B------:R-:W3:Y:S07]  /*aac0*/  LDSM.16.MT88.4 R80, [R192+0x2000] ;  /* 0x00200000c050783b */ /* 0x000eee0000004200 */
[C---:B----4-:R-:W-:Y:S04]  /*aad0*/  HMMA.16816.F32.BF16 R28, R72.reuse, R84, R28 ;  /* 0x00000054481c723c */ /* 0x050fe8000004181c */
[--C-:B-1----:R-:W-:Y:S04]  /*aae0*/  FFMA.FTZ R70, R183, c[0x0][0x2d0], -R132.reuse ;  /* 0x0000b400b7467a23 */ /* 0x102fe80000010884 */
[C---:B------:R-:W-:Y:S01]  /*aaf0*/  HMMA.16816.F32.BF16 R32, R72.reuse, R86, R32 ;  /* 0x000000564820723c */ /* 0x040fe20000041820 */
[----:B------:R1:W-:Y:S01]  /*ab00*/  MUFU.EX2 R143, R70 ;  /* 0x00000046008f7308 */ /* 0x0003e20000000800 */
[----:B------:R-:W4:Y:S06]  /*ab10*/  LDSM.16.MT88.4 R84, [R196+0x2000] ;  /* 0x00200000c454783b */ /* 0x000f2c0000004200 */
[C---:B--2---:R-:W-:Y:S08]  /*ab20*/  HMMA.16816.F32.BF16 R36, R72.reuse, R88, R36 ;  /* 0x000000584824723c */ /* 0x044ff00000041824 */
[C---:B------:R-:W-:Y:S01]  /*ab30*/  HMMA.16816.F32.BF16 R40, R72.reuse, R90, R40 ;  /* 0x0000005a4828723c */ /* 0x040fe20000041828 */
[----:B------:R-:W-:Y:S07]  /*ab40*/  LDSM.16.MT88.4 R88, [R198+0x2000] ;  /* 0x00200000c658783b */ /* 0x000fee0000004200 */
[C---:B-----5:R-:W-:Y:S04]  /*ab50*/  HMMA.16816.F32.BF16 R44, R72.reuse, R76, R44 ;  /* 0x0000004c482c723c */ /* 0x060fe8000004182c */
[--C-:B-1----:R-:W-:Y:S04]  /*ab60*/  FFMA.FTZ R70, R188, c[0x0][0x2d0], -R132.reuse ;  /* 0x0000b400bc467a23 */ /* 0x102fe80000010884 */
[C---:B------:R-:W-:Y:S01]  /*ab70*/  HMMA.16816.F32.BF16 R48, R72.reuse, R78, R48 ;  /* 0x0000004e4830723c */ /* 0x040fe20000041830 */
[----:B------:R1:W2:Y:S01]  /*ab80*/  MUFU.EX2 R142, R70 ;  /* 0x00000046008e7308 */ /* 0x0002a20000000800 */
[----:B------:R-:W5:Y:S06]  /*ab90*/  LDSM.16.MT88.4 R76, [R195+0x2000] ;  /* 0x00200000c34c783b */ /* 0x000f6c0000004200 */
[C---:B------:R-:W-:Y:S08]  /*aba0*/  HMMA.16816.F32.BF16 R52, R72.reuse, R92, R52 ;  /* 0x0000005c4834723c */ /* 0x040ff00000041834 */
[C---:B------:R-:W-:Y:S01]  /*abb0*/  HMMA.16816.F32.BF16 R56, R72.reuse, R94, R56 ;  /* 0x0000005e4838723c */ /* 0x040fe20000041838 */
[----:B------:R-:W-:Y:S07]  /*abc0*/  LDSM.16.MT88.4 R92, [R195+0x5000] ;  /* 0x00500000c35c783b */ /* 0x000fee0000004200 */
[C---:B------:R-:W-:Y:S04]  /*abd0*/  HMMA.16816.F32.BF16 R60, R72.reuse, R96, R60 ;  /* 0x00000060483c723c */ /* 0x040fe8000004183c */
[--C-:B-1----:R-:W-:Y:S04]  /*abe0*/  FFMA.FTZ R70, R149, c[0x0][0x2d0], -R69.reuse ;  /* 0x0000b40095467a23 */ /* 0x102fe80000010845 */
[----:B------:R-:W-:Y:S01]  /*abf0*/  HMMA.16816.F32.BF16 R64, R72, R98, R64 ;  /* 0x000000624840723c */ /* 0x000fe20000041840 */
[----:B------:R1:W-:Y:S01]  /*ac00*/  MUFU.EX2 R141, R70 ;  /* 0x00000046008d7308 */ /* 0x0003e20000000800 */
[----:B------:R-:W-:Y:S05]  /*ac10*/  LDSM.16.MT88.4 R96, [R196+0x2800] ;  /* 0x00280000c460783b */ /* 0x000fea0000004200 */
[----:B---3--:R-:W-:Y:S02]  /*ac20*/  F2FP.BF16.PACK_AB R72, R144, R145 ;  /* 0x000000919048723e */ /* 0x008fe400000010ff */
[----:B--2---:R-:W-:Y:S03]  /*ac30*/  F2FP.BF16.PACK_AB R74, R142, R143 ;  /* 0x0000008f8e4a723e */ /* 0x004fe600000010ff */
[--C-:B-1----:R-:W-:Y:S04]  /*ac40*/  FFMA.FTZ R70, R150, c[0x0][0x2d0], -R69.reuse ;  /* 0x0000b40096467a23 */ /* 0x102fe80000010845 */
        /* <DEDUP_REMOVED lines=12> */
[C---:B----4-:R-:W-:Y:S04]  /*ad10*/  HMMA.16816.F32.BF16 R12, R72.reuse, R84, R12 ;  /* 0x00000054480c723c */ /* 0x050fe8000004180c */
[--C-:B-1----:R-:W-:Y:S04]  /*ad20*/  FFMA.FTZ R70, R190, c[0x0][0x2d0], -R132.reuse ;  /* 0x0000b400be467a23 */ /* 0x102fe80000010884 */
[C---:B------:R-:W-:Y:S01]  /*ad30*/  HMMA.16816.F32.BF16 R16, R72.reuse, R86, R16 ;  /* 0x000000564810723c */ /* 0x040fe20000041810 */
[----:B------:R1:W3:Y:S01]  /*ad40*/  MUFU.EX2 R136, R70 ;  /* 0x0000004600887308 */ /* 0x0002e20000000800 */
[----:B------:R-:W4:Y:S06]  /*ad50*/  LDSM.16.MT88.4 R84, [R196+0x5000] ;  /* 0x00500000c454783b */ /* 0x000f2c0000004200 */
[C---:B-----5:R-:W-:Y:S08]  /*ad60*/  HMMA.16816.F32.BF16 R20, R72.reuse, R76, R20 ;  /* 0x0000004c4814723c */ /* 0x060ff00000041814 */
[C---:B------:R-:W-:Y:S01]  /*ad70*/  HMMA.16816.F32.BF16 R24, R72.reuse, R78, R24 ;  /* 0x0000004e4818723c */ /* 0x040fe20000041818 */
[----:B------:R-:W5:Y:S07]  /*ad80*/  LDSM.16.MT88.4 R76, [R198+0x5000] ;  /* 0x00500000c64c783b */ /* 0x000f6e0000004200 */
[C---:B------:R-:W-:Y:S04]  /*ad90*/  HMMA.16816.F32.BF16 R28, R72.reuse, R88, R28 ;  /* 0x00000058481c723c */ /* 0x040fe8000004181c */
[--C-:B-1----:R-:W-:Y:S01]  /*ada0*/  FFMA.FTZ R70, R191, c[0x0][0x2d0], -R132.reuse ;  /* 0x0000b400bf467a23 */ /* 0x102fe20000010884 */
[----:B---3--:R-:W-:Y:S01]  /*adb0*/  F2FP.BF16.PACK_AB R120, R136, R137 ;  /* 0x000000898878723e */ /* 0x008fe200000010ff */
[----:B------:R-:W-:Y:S01]  /*adc0*/  FFMA.FTZ R132, R216, c[0x0][0x2d0], -R132 ;  /* 0x0000b400d8847a23 */ /* 0x000fe20000010884 */
[----:B------:R-:W-:Y:S01]  /*add0*/  IADD3 R216, R217, -0x1, RZ ;  /* 0xffffffffd9d87810 */ /* 0x000fe20007ffe0ff */
[C---:B------:R-:W-:Y:S01]  /*ade0*/  HMMA.16816.F32.BF16 R32, R72.reuse, R90, R32 ;  /* 0x0000005a4820723c */ /* 0x040fe20000041820 */
[----:B------:R1:W-:Y:S01]  /*adf0*/  MUFU.EX2 R135, R70 ;  /* 0x0000004600877308 */ /* 0x0003e20000000800 */
[----:B------:R-:W3:Y:S02]  /*ae00*/  LDSM.16.MT88.4 R88, [R192+0x2800] ;  /* 0x00280000c058783b */ /* 0x000ee40000004200 */
[----:B------:R-:W-:Y:S04]  /*ae10*/  IMAD.MOV.U32 R217, RZ, RZ, R216 ;  /* 0x000000ffffd97224 */ /* 0x000fe800078e00d8 */
[C---:B--2---:R-:W-:Y:S03]  /*ae20*/  HMMA.16816.F32.BF16 R36, R72.reuse, R80, R36 ;  /* 0x000000504824723c */ /* 0x044fe60000041824 */
[----:B------:R-:W2:Y:S05]  /*ae30*/  MUFU.EX2 R134, R132 ;  /* 0x0000008400867308 */ /* 0x000eaa0000000800 */
[C---:B------:R-:W-:Y:S08]  /*ae40*/  HMMA.16816.F32.BF16 R40, R72.reuse, R82, R40 ;  /* 0x000000524828723c */ /* 0x040ff00000041828 */
[C---:B----4-:R-:W-:Y:S04]  /*ae50*/  HMMA.16816.F32.BF16 R44, R72.reuse, R84, R44 ;  /* 0x00000054482c723c */ /* 0x050fe8000004182c */
[--C-:B-1----:R-:W-:Y:S04]  /*ae60*/  FFMA.FTZ R70, R161, c[0x0][0x2d0], -R69.reuse ;  /* 0x0000b400a1467a23 */ /* 0x102fe80000010845 */
[C---:B------:R-:W-:Y:S01]  /*ae70*/  HMMA.16816.F32.BF16 R48, R72.reuse, R86, R48 ;  /* 0x000000564830723c */ /* 0x040fe20000041830 */
[----:B------:R1:W-:Y:S03]  /*ae80*/  MUFU.EX2 R133, R70 ;  /* 0x0000004600857308 */ /* 0x0003e60000000800 */
[----:B--2---:R-:W-:Y:S04]  /*ae90*/  F2FP.BF16.PACK_AB R122, R134, R135 ;  /* 0x00000087867a723e */ /* 0x004fe800000010ff */
[C---:B------:R-:W-:Y:S08]  /*aea0*/  HMMA.16816.F32.BF16 R52, R72.reuse, R92, R52 ;  /* 0x0000005c4834723c */ /* 0x040ff00000041834 */
[C---:B------:R-:W-:Y:S08]  /*aeb0*/  HMMA.16816.F32.BF16 R56, R72.reuse, R94, R56 ;  /* 0x0000005e4838723c */ /* 0x040ff00000041838 */
[C---:B-----5:R-:W-:Y:S04]  /*aec0*/  HMMA.16816.F32.BF16 R60, R72.reuse, R76, R60 ;  /* 0x0000004c483c723c */ /* 0x060fe8000004183c */
[--C-:B-1----:R-:W-:Y:S04]  /*aed0*/  FFMA.FTZ R70, R162, c[0x0][0x2d0], -R69.reuse ;  /* 0x0000b400a2467a23 */ /* 0x102fe80000010845 */
[----:B------:R-:W-:Y:S01]  /*aee0*/  HMMA.16816.F32.BF16 R64, R72, R78, R64 ;  /* 0x0000004e4840723c */ /* 0x000fe20000041840 */
[----:B------:R1:W2:Y:S03]  /*aef0*/  MUFU.EX2 R132, R70 ;  /* 0x0000004600847308 */ /* 0x0002a60000000800 */
[--C-:B-1----:R-:W-:Y:S01]  /*af00*/  FFMA.FTZ R70, R163, c[0x0][0x2d0], -R69.reuse ;  /* 0x0000b400a3467a23 */ /* 0x102fe20000010845 */
[----:B--2---:R-:W-:Y:S01]  /*af10*/  F2FP.BF16.PACK_AB R121, R132, R133 ;  /* 0x000000858479723e */ /* 0x004fe200000010ff */
[----:B------:R-:W-:Y:S05]  /*af20*/  FFMA.FTZ R69, R71, c[0x0][0x2d0], -R69 ;  /* 0x0000b40047457a23 */ /* 0x000fea0000010845 */
[----:B------:R-:W-:Y:S10]  /*af30*/  MUFU.EX2 R70, R70 ;  /* 0x0000004600467308 */ /* 0x000ff40000000800 */
[----:B------:R-:W1:Y:S02]  /*af40*/  MUFU.EX2 R69, R69 ;  /* 0x0000004500457308 */ /* 0x000e640000000800 */
[----:B-1----:R-:W-:Y:S07]  /*af50*/  F2FP.BF16.PACK_AB R123, R69, R70 ;  /* 0x00000046457b723e */ /* 0x002fee00000010ff */
[C---:B---3--:R-:W-:Y:S07]  /*af60*/  HMMA.16816.F32.BF16 R72, R120.reuse, R88, R4 ;  /* 0x000000587848723c */ /* 0x048fee0000041804 */
[----:B------:R-:W-:Y:S01]  /*af70*/  FFMA.FTZ R4, R2, R250, R244 ;  /* 0x000000fa02047223 */ /* 0x000fe200000100f4 */
[C---:B------:R-:W-:Y:S01]  /*af80*/  HMMA.16816.F32.BF16 R76, R120.reuse, R90, R8 ;  /* 0x0000005a784c723c */ /* 0x040fe20000041808 */
[----:B------:R-:W-:Y:S03]  /*af90*/  LDSM.16.MT88.4 R8, [R198+0x5800] ;  /* 0x00580000c608783b */ /* 0x000fe60000004200 */
[----:B------:R-:W-:Y:S02]  /*afa0*/  FFMA.FTZ R2, R0, R249, R243 ;  /* 0x000000f900027223 */ /* 0x000fe400000100f3 */
        /* <DEDUP_REMOVED lines=17> */
[----:B------:R-:W-:Y:S01]  /*b0c0*/  FADD.FTZ R2, R233, R2 ;  /* 0x00000002e9027221 */ /* 0x000fe20000010000 */
        /* <DEDUP_REMOVED lines=20> */
[C---:B-1----:R-:W-:Y:S04]  /*b210*/  HMMA.16816.F32.BF16 R52, R120.reuse, R4, R52 ;  /* 0x000000047834723c */ /* 0x042fe80000041834 */
        /* <DEDUP_REMOVED lines=11> */
[----:B------:R-:W-:Y:S03]  /*b2d0*/  HMMA.16816.F32.BF16 R64, R120, R10, R64 ;  /* 0x0000000a7840723c */ /* 0x000fe60000041840 */
[----:B------:R-:W-:Y:S02]  /*b2e0*/  FADD.FTZ R0, R142, R0 ;  /* 0x000000008e007221 */ /* 0x000fe40000010000 */
[----:B------:R-:W-:Y:S02]  /*b2f0*/  FADD.FTZ R4, R138, R2 ;  /* 0x000000028a047221 */ /* 0x000fe40000010000 */
[----:B------:R-:W-:Y:S02]  /*b300*/  FADD.FTZ R2, R137, R0 ;  /* 0x0000000089027221 */ /* 0x000fe40000010000 */
[----:B------:R-:W-:Y:S03]  /*b310*/  FADD.FTZ R0, R133, R4 ;  /* 0x0000000485007221 */ /* 0x000fe60000010000 */
[----:B------:R-:W-:Y:S02]  /*b320*/  FADD.FTZ R2, R136, R2 ;  /* 0x0000000288027221 */ /* 0x000fe40000010000 */
[----:B------:R-:W-:Y:S02]  /*b330*/  FADD.FTZ R0, R132, R0 ;  /* 0x0000000084007221 */ /* 0x000fe40000010000 */
[----:B------:R-:W-:Y:S02]  /*b340*/  FADD.FTZ R2, R135, R2 ;  /* 0x0000000287027221 */ /* 0x000fe40000010000 */
[----:B------:R-:W-:Y:S02]  /*b350*/  FADD.FTZ R0, R70, R0 ;  /* 0x0000000046007221 */ /* 0x000fe40000010000 */
[----:B------:R-:W-:Y:S02]  /*b360*/  FADD.FTZ R2, R134, R2 ;  /* 0x0000000286027221 */ /* 0x000fe40000010000 */
[----:B------:R-:W-:Y:S02]  /*b370*/  FADD.FTZ R0, R69, R0 ;  /* 0x0000000045007221 */ /* 0x000fe40000010000 */
[--C-:B------:R-:W-:Y:S01]  /*b380*/  IMAD.MOV.U32 R4, RZ, RZ, R3.reuse ;  /* 0x000000ffff047224 */ /* 0x100fe200078e0003 */
[----:B------:R1:W-:Y:S01]  /*b390*/  STL [R1+0x8], R2 ;  /* 0x0000080201007387 */ /* 0x0003e20000100800 */
[----:B------:R-:W-:Y:S02]  /*b3a0*/  IMAD.MOV.U32 R69, RZ, RZ, R68 ;  /* 0x000000ffff457224 */ /* 0x000fe400078e0044 */
[----:B------:R-:W-:Y:S01]  /*b3b0*/  IMAD.MOV.U32 R70, RZ, RZ, R3 ;  /* 0x000000ffff467224 */ /* 0x000fe200078e0003 */
[----:B------:R1:W-:Y:S01]  /*b3c0*/  STL [R1+0xc], R0 ;  /* 0x00000c0001007387 */ /* 0x0003e20000100800 */
[----:B------:R-:W-:-:S05]  /*b3d0*/  @P0 BRA `(.L_x_570) ;  /* 0xffffbb6000000947 */ /* 0x000fca000383ffff */
.L_x_561:
[----:B-1----:R-:W2:Y:S04]  /*b3e0*/  LDL R0, [R1+0x20] ;  /* 0x0000200001007983 */ /* 0x002ea80000100800 */
[----:B------:R-:W3:Y:S04]  /*b3f0*/  LDL R3, [R1+0x10] ;  /* 0x0000100001037983 */ /* 0x000ee80000100800 */
[----:B------:R-:W4:Y:S01]  /*b400*/  LDL R2, [R1+0x18] ;  /* 0x0000180001027983 */ /* 0x000f220000100800 */
[----:B--2---:R-:W-:Y:S01]  /*b410*/  IADD3 R0, R0, 0x7f, RZ ;  /* 0x0000007f00007810 */ /* 0x004fe20007ffe0ff */
[----:B---3--:R-:W-:-:S04]  /*b420*/  IMAD.MOV.U32 R5, RZ, RZ, R3 ;  /* 0x000000ffff057224 */ /* 0x008fc800078e0003 */
[----:B------:R-:W-:Y:S01]  /*b430*/  @P2 IMAD.HI.U32 R3, R0, c[0x0][0x2c8], RZ ;  /* 0x0000b20000032a27 */ /* 0x000fe200078e00ff */
[----:B----4-:R-:W-:-:S04]  /*b440*/  IADD3 R2, R2, 0x1, -R5 ;  /* 0x0000000102027810 */ /* 0x010fc80007ffe805 */
[----:B------:R-:W-:-:S05]  /*b450*/  @P2 SHF.R.U32.HI R0, RZ, c[0x0][0x2cc], R3 ;  /* 0x0000b300ff002a19 */ /* 0x000fca0000011603 */
[----:B------:R-:W-:-:S05]  /*b460*/  IMAD.IADD R0, R2, 0x1, R0 ;  /* 0x0000000102007824 */ /* 0x000fca00078e0200 */
[----:B------:R-:W-:Y:S01]  /*b470*/  IADD3 R2, R0, -c[0x0][0x324], RZ ;  /* 0x8000c90000027a10 */ /* 0x000fe20007ffe0ff */
[----:B------:R-:W-:Y:S05]  /*b480*/  @!P1 BRA `(.L_x_571) ;  /* 0x0000011000009947 */ /* 0x000fea0003800000 */
[----:B------:R-:W-:Y:S01]  /*b490*/  ISETP.GT.AND P0, PT, R0, -0x1, PT ;  /* 0xffffffff0000780c */ /* 0x000fe20003f04270 */
[----:B------:R-:W-:-:S12]  /*b4a0*/  BSSY B0, `(.L_x_572) ;  /* 0x000000d000007945 */ /* 0x000fd80003800000 */
        /* <DEDUP_REMOVED lines=8> */
.L_x_573:
[----:B------:R-:W-:-:S04]  /*b530*/  MOV R3, c[0x0][0x32c] ;  /* 0x0000cb0000037a02 */ /* 0x000fc80000000f00 */
[----:B------:R-:W-:-:S13]  /*b540*/  ISETP.NE.AND P0, PT, R3, 0x1, PT ;  /* 0x000000010300780c */ /* 0x000fda0003f05270 */
[----:B------:R-:W-:-:S05]  /*b550*/  @P0 IMAD.HI.U32 R3, R0, c[0x0][0x330], RZ ;  /* 0x0000cc0000030a27 */ /* 0x000fca00078e00ff */
[----:B------:R-:W-:Y:S02]  /*b560*/  @P0 SHF.R.U32.HI R0, RZ, c[0x0][0x334], R3 ;  /* 0x0000cd00ff000a19 */ /* 0x000fe40000011603 */
.L_x_574:
[----:B------:R-:W-:Y:S05]  /*b570*/  BSYNC B0 ;  /* 0x0000000000007941 */ /* 0x000fea0003800000 */
.L_x_572:
[----:B------:R-:W-:-:S05]  /*b580*/  IMAD R0, R0, c[0x0][0x32c], RZ ;  /* 0x0000cb0000007a24 */ /* 0x000fca00078e02ff */
[----:B------:R-:W-:-:S04]  /*b590*/  IMNMX R2, R2, R0, !PT ;  /* 0x0000000002027217 */ /* 0x000fc80007800200 */
.L_x_571:
[----:B------:R-:W-:-:S05]  /*b5a0*/  IADD3 R2, R2, 0x5f, RZ ;  /* 0x0000005f02027810 */ /* 0x000fca0007ffe0ff */
[----:B------:R-:W-:-:S05]  /*b5b0*/  IMAD.HI R2, R2, 0x2aaaaaab, RZ ;  /* 0x2aaaaaab02027827 */ /* 0x000fca00078e02ff */
[----:B------:R-:W-:-:S04]  /*b5c0*/  SHF.R.U32.HI R0, RZ, 0x1f, R2 ;  /* 0x0000001fff007819 */ /* 0x000fc80000011602 */
[----:B------:R-:W-:-:S04]  /*b5d0*/  LEA.HI.SX32 R0, R2, R0, 0x1c ;  /* 0x0000000002007211 */ /* 0x000fc800078fe2ff */
[----:B------:R-:W-:-:S04]  /*b5e0*/  IMNMX R3, R219, R0, !PT ;  /* 0x00000000db037217 */ /* 0x000fc80007800200 */
[----:B------:R-:W-:Y:S01]  /*b5f0*/  ISETP.GE.AND P0, PT, R216, R3, PT ;  /* 0x00000003d800720c */ /* 0x000fe20003f06270 */
[----:B------:R1:W-:-:S12]  /*b600*/  STL [R1+0x1c], R3 ;  /* 0x00001c0301007387 */ /* 0x0003d80000100800 */
[----:B------:R-:W-:Y:S05]  /*b610*/  @!P0 BRA `(.L_x_575) ;  /* 0x000032c000008947 */ /* 0x000fea0003800000 */
[----:B------:R-:W-:Y:S02]  /*b620*/  MOV R70, R4 ;  /* 0x0000000400467202 */ /* 0x000fe40000000f00 */
[----:B------:R-:W-:Y:S02]  /*b630*/  MOV R69, R68 ;  /* 0x0000004400457202 */ /* 0x000fe40000000f00 */
[----:B------:R-:W-:Y:S02]  /*b640*/  MOV R217, R216 ;  /* 0x000000d800d97202 */ /* 0x000fe40000000f00 */
.L_x_576:
[----:B------:R-:W2:Y:S01]  /*b650*/  LDL.64 R228, [R1] ;  /* 0x0000000001e47983 */ /* 0x000ea20000100a00 */
[----:B------:R-:W-:Y:S04]  /*b660*/  DEPBAR.LE SB0, 0x0 ;  /* 0x000080000000791a */ /* 0x000fe80000000000 */
[----:B------:R-:W-:Y:S01]  /*b670*/  WARPSYNC 0xffffffff ;  /* 0xffffffff00007948 */ /* 0x000fe20003800000 */
[----:B------:R-:W-:Y:S01]  /*b680*/  BAR.SYNC.DEFER_BLOCKING 0x0 ;  /* 0x0000000000007b1d */ /* 0x000fe20000010000 */
[----:B------:R-:W-:Y:S02]  /*b690*/  ISETP.GT.AND P6, PT, R219, R217, PT ;  /* 0x000000d9db00720c */ /* 0x000fe40003fc4270 */
[C---:B------:R-:W-:Y:S11]  /*b6a0*/  IADD3 R216, R217.reuse, -0x1, RZ ;  /* 0xffffffffd9d87810 */ /* 0x040ff60007ffe0ff */
[----:B------:R-:W-:Y:S01]  /*b6b0*/  @!P6 SHF.R.S32.HI R0, RZ, 0x1f, R217 ;  /* 0x0000001fff00e819 */ /* 0x000fe200000114d9 */
[C---:B------:R-:W-:Y:S01]  /*b6c0*/  @!P6 IMAD.WIDE.U32 R30, R217.reuse, c[0x0][0x208], RZ ;  /* 0x00008200d91eea25 */ /* 0x040fe200078e00ff */
[----:B------:R-:W-:Y:S02]  /*b6d0*/  @!P6 MOV R2, c[0x0][0x208] ;  /* 0x000082000002ea02 */ /* 0x000fe40000000f00 */
[----:B-1----:R-:W-:Y:S01]  /*b6e0*/  @!P6 MOV R3, 0x5 ;  /* 0x000000050003e802 */ /* 0x002fe20000000f00 */
[----:B------:R-:W-:Y:S01]  /*b6f0*/  @!P6 IMAD R0, R0, c[0x0][0x208], RZ ;  /* 0x000082000000ea24 */ /* 0x000fe200078e02ff */
[C---:B------:R-:W-:Y:S02]  /*b700*/  @!P6 SHF.L.U32 R28, R2.reuse, 0x5, RZ ;  /* 0x00000005021ce819 */ /* 0x040fe400000006ff */
[----:B------:R-:W-:Y:S01]  /*b710*/  @!P6 SHF.L.U64.HI R29, R2, R3, c[0x0][0x20c] ;  /* 0x00008300021de619 */ /* 0x000fe20000010203 */
[----:B------:R-:W-:Y:S01]  /*b720*/  @!P6 IMAD R0, R217, c[0x0][0x20c], R0 ;  /* 0x00008300d900ea24 */ /* 0x000fe200078e0200 */
[----:B------:R-:W1:Y:S01]  /*b730*/  LDSM.16.M88.4 R8, [R193] ;  /* 0x00000000c108783b */ /* 0x000e620000000200 */
[----:B------:R-:W-:Y:S02]  /*b740*/  @!P6 MOV R36, R220 ;  /* 0x000000dc0024e202 */ /* 0x000fe40000000f00 */
[----:B------:R-:W-:Y:S01]  /*b750*/  @!P6 IMAD.WIDE.U32 R2, R30, 0x60, R28 ;  /* 0x000000601e02e825 */ /* 0x000fe200078e001c */
[----:B------:R-:W-:Y:S02]  /*b760*/  @!P6 IADD3 R0, R31, R0, RZ ;  /* 0x000000001f00e210 */ /* 0x000fe40007ffe0ff */
[----:B------:R-:W-:Y:S02]  /*b770*/  @!P6 MOV R37, R225 ;  /* 0x000000e10025e202 */ /* 0x000fe40000000f00 */
[----:B------:R-:W3:Y:S01]  /*b780*/  LDSM.16.M88.4 R16, [R193+0x800] ;  /* 0x00080000c110783b */ /* 0x000ee20000000200 */
[----:B------:R-:W-:Y:S01]  /*b790*/  @!P6 IMAD R45, R0, 0x60, RZ ;  /* 0x00000060002de824 */ /* 0x000fe200078e02ff */
[-C--:B------:R-:W-:Y:S01]  /*b7a0*/  @!P6 IADD3 R31, P5, R220, R2.reuse, RZ ;  /* 0x00000002dc1fe210 */ /* 0x080fe20007fbe0ff */
[----:B------:R-:W-:Y:S01]  /*b7b0*/  @!P6 IMAD.WIDE.U32 R36, R30, 0x60, R36 ;  /* 0x000000601e24e825 */ /* 0x000fe200078e0024 */
[----:B------:R-:W-:Y:S02]  /*b7c0*/  @!P6 IADD3 R44, P0, R220, 0x40, RZ ;  /* 0x00000040dc2ce810 */ /* 0x000fe40007f1e0ff */
[----:B------:R-:W-:Y:S02]  /*b7d0*/  @!P6 LEA R162, P4, R31, c[0x0][0x1f8], 0x1 ;  /* 0x00007e001fa2ea11 */ /* 0x000fe400078808ff */
[----:B------:R-:W4:Y:S01]  /*b7e0*/  LDSM.16.M88.4 R24, [R193+0x1000] ;  /* 0x00100000c118783b */ /* 0x000f220000000200 */
[----:B------:R-:W-:Y:S02]  /*b7f0*/  @!P6 IADD3 R0, R45, R3, RZ ;  /* 0x000000032d00e210 */ /* 0x000fe40007ffe0ff */
[-C--:B------:R-:W-:Y:S02]  /*b800*/  @!P6 IADD3.X R38, RZ, R225.reuse, RZ, P0, !PT ;  /* 0x000000e1ff26e210 */ /* 0x080fe400007fe4ff */
[----:B------:R-:W-:Y:S02]  /*b810*/  @!P6 IADD3.X R3, R0, R225, RZ, P5, !PT ;  /* 0x000000e10003e210 */ /* 0x000fe40002ffe4ff */
[-C--:B------:R-:W-:Y:S01]  /*b820*/  @!P6 IADD3 R39, P5, R44, R2.reuse, RZ ;  /* 0x000000022c27e210 */ /* 0x080fe20007fbe0ff */
[----:B------:R-:W5:Y:S01]  /*b830*/  LDSM.16.M88.4 R32, [R193+0x1800] ;  /* 0x00180000c120783b */ /* 0x000f620000000200 */
[----:B------:R-:W-:Y:S02]  /*b840*/  @!P6 LEA.HI.X R163, R31, c[0x0][0x1fc], R3, 0x1, P4 ;  /* 0x00007f001fa3ea11 */ /* 0x000fe400020f0c03 */
[----:B------:R-:W-:Y:S02]  /*b850*/  @!P6 IADD3 R3, P4, R28, R2, RZ ;  /* 0x000000021c03e210 */ /* 0x000fe40007f9e0ff */
[----:B------:R-:W-:Y:S02]  /*b860*/  @!P6 IADD3 R45, R37, R45, RZ ;  /* 0x0000002d252de210 */ /* 0x000fe40007ffe0ff */
[----:B------:R-:W-:Y:S01]  /*b870*/  @!P6 IADD3 R37, P0, R3, R44, RZ ;  /* 0x0000002c0325e210 */ /* 0x000fe20007f1e0ff */
[----:B------:R-:W4:Y:S01]  /*b880*/  LDSM.16.M88.4 R40, [R193+0x2000] ;  /* 0x00200000c128783b */ /* 0x000f220000000200 */
[C---:B------:R-:W-:Y:S02]  /*b890*/  @!P6 IADD3.X R2, R0.reuse, R29, RZ, P4, !PT ;  /* 0x0000001d0002e210 */ /* 0x040fe400027fe4ff */
[----:B------:R-:W-:Y:S02]  /*b8a0*/  @!P6 LEA R160, P4, R39, c[0x0][0x1f8], 0x1 ;  /* 0x00007e0027a0ea11 */ /* 0x000fe400078808ff */
[----:B------:R-:W-:Y:S02]  /*b8b0*/  @!P6 IADD3.X R44, R0, R38, RZ, P5, !PT ;  /* 0x00000026002ce210 */ /* 0x000fe40002ffe4ff */
[----:B------:R-:W-:Y:S01]  /*b8c0*/  @!P6 IADD3 R3, P5, R3, R220, RZ ;  /* 0x000000dc0303e210 */ /* 0x000fe20007fbe0ff */
[C---:B-1----:R-:W-:Y:S01]  /*b8d0*/  HMMA.16816.F32.BF16 R4, R124.reuse, R8, RZ ;  /* 0x000000087c04723c */ /* 0x042fe200000418ff */
[----:B------:R-:W1:Y:S02]  /*b8e0*/  LDSM.16.M88.4 R48, [R193+0x2800] ;  /* 0x00280000c130783b */ /* 0x000e640000000200 */
[----:B------:R-:W-:Y:S02]  /*b8f0*/  @!P6 LEA.HI.X R161, R39, c[0x0][0x1fc], R44, 0x1, P4 ;  /* 0x00007f0027a1ea11 */ /* 0x000fe400020f0c2c */
[----:B------:R-:W-:Y:S02]  /*b900*/  @!P6 LEA R158, P4, R3, c[0x0][0x1f8], 0x1 ;  /* 0x00007e00039eea11 */ /* 0x000fe400078808ff */
[----:B------:R-:W-:Y:S01]  /*b910*/  @!P6 IADD3.X R38, R2, R38, RZ, P0, !PT ;  /* 0x000000260226e210 */ /* 0x000fe200007fe4ff */
[C---:B------:R-:W-:Y:S01]  /*b920*/  HMMA.16816.F32.BF16 R8, R124.reuse, R10, RZ ;  /* 0x0000000a7c08723c */ /* 0x040fe200000418ff */
[----:B------:R-:W1:Y:S03]  /*b930*/  LDSM.16.M88.4 R120, [R199] ;  /* 0x00000000c778783b */ /* 0x000e660000000200 */
[C---:B------:R-:W-:Y:S02]  /*b940*/  @!P6 LEA R156, P0, R37.reuse, c[0x0][0x1f8], 0x1 ;  /* 0x00007e00259cea11 */ /* 0x040fe400078008ff */
[----:B------:R-:W-:Y:S02]  /*b950*/  @!P6 SHF.L.U32 R46, R36, 0x1, RZ ;  /* 0x00000001242ee819 */ /* 0x000fe400000006ff */
[C---:B---3--:R-:W-:Y:S01]  /*b960*/  HMMA.16816.F32.BF16 R12, R124.reuse, R16, RZ ;  /* 0x000000107c0c723c */ /* 0x048fe200000418ff */
[----:B------:R-:W3:Y:S03]  /*b970*/  LDSM.16.M88.4 R132, [R210] ;  /* 0x00000000d284783b */ /* 0x000ee60000000200 */
[----:B------:R-:W-:Y:S02]  /*b980*/  @!P6 LEA.HI.X R157, R37, c[0x0][0x1fc], R38, 0x1, P0 ;  /* 0x00007f00259dea11 */ /* 0x000fe400000f0c26 */
[----:B------:R-:W-:Y:S02]  /*b990*/  @!P6 IADD3.X R2, R2, R225, RZ, P5, !PT ;  /* 0x000000e10202e210 */ /* 0x000fe40002ffe4ff */
[C---:B------:R-:W-:Y:S01]  /*b9a0*/  HMMA.16816.F32.BF16 R16, R124.reuse, R18, RZ ;  /* 0x000000127c10723c */ /* 0x040fe200000418ff */
[----:B------:R-:W1:Y:S03]  /*b9b0*/  LDSM.16.M88.4 R136, [R209] ;  /* 0x00000000d188783b */ /* 0x000e660000000200 */
[----:B------:R-:W-:Y:S02]  /*b9c0*/  @!P6 LEA.HI.X R159, R3, c[0x0][0x1fc], R2, 0x1, P4 ;  /* 0x00007f00039fea11 */ /* 0x000fe400020f0c02 */
[----:B------:R-:W-:Y:S02]  /*b9d0*/  @!P6 IADD3 R44, P4, R46, c[0x0][0x1f8], RZ ;  /* 0x00007e002e2cea10 */ /* 0x000fe40007f9e0ff */
[C---:B----4-:R-:W-:Y:S01]  /*b9e0*/  HMMA.16816.F32.BF16 R20, R124.reuse, R24, RZ ;  /* 0x000000187c14723c */ /* 0x050fe200000418ff */
[----:B------:R-:W4:Y:S03]  /*b9f0*/  LDSM.16.M88.4 R140, [R208] ;  /* 0x00000000d08c783b */ /* 0x000f260000000200 */
[----:B------:R-:W-:Y:S02]  /*ba00*/  @!P6 SHF.L.U64.HI R0, R36, 0x1, R45 ;  /* 0x000000012400e819 */ /* 0x000fe4000001022d */
[----:B------:R-:W-:Y:S02]  /*ba10*/  @!P6 IADD3 R2, P5, R46, 0x80, RZ ;  /* 0x000000802e02e810 */ /* 0x000fe40007fbe0ff */
[C---:B------:R-:W-:Y:S01]  /*ba20*/  HMMA.16816.F32.BF16 R24, R124.reuse, R26, RZ ;  /* 0x0000001a7c18723c */ /* 0x040fe200000418ff */
[----:B------:R-:W1:Y:S03]  /*ba30*/  LDSM.16.M88.4 R144, [R207] ;  /* 0x00000000cf90783b */ /* 0x000e660000000200 */
[----:B------:R-:W-:Y:S02]  /*ba40*/  @!P6 IADD3.X R45, R0, c[0x0][0x1fc], RZ, P4, !PT ;  /* 0x00007f00002dea10 */ /* 0x000fe400027fe4ff */
[----:B------:R-:W-:Y:S02]  /*ba50*/  @!P6 IADD3 R2, P4, R2, c[0x0][0x1f8], RZ ;  /* 0x00007e000202ea10 */ /* 0x000fe40007f9e0ff */
[C---:B-----5:R-:W-:Y:S01]  /*ba60*/  HMMA.16816.F32.BF16 R28, R124.reuse, R32, RZ ;  /* 0x000000207c1c723c */ /* 0x060fe200000418ff */
[----:B------:R-:W5:Y:S03]  /*ba70*/  LDSM.16.M88.4 R148, [R206] ;  /* 0x00000000ce94783b */ /* 0x000f660000000200 */
[----:B------:R-:W-:Y:S04]  /*ba80*/  @!P6 IADD3.X R3, RZ, c[0x0][0x1fc], R0, P4, P5 ;  /* 0x00007f00ff03ea10 */ /* 0x000fe800027ea400 */
[C---:B------:R-:W-:Y:S08]  /*ba90*/  HMMA.16816.F32.BF16 R32, R124.reuse, R34, RZ ;  /* 0x000000227c20723c */ /* 0x040ff000000418ff */
[C---:B------:R-:W-:Y:S08]  /*baa0*/  HMMA.16816.F32.BF16 R36, R124.reuse, R40, RZ ;  /* 0x000000287c24723c */ /* 0x040ff000000418ff */
        /* <DEDUP_REMOVED lines=15> */
[C---:B------:R-:W-:Y:S06]  /*bba0*/  HMMA.16816.F32.BF16 R4, R128.reuse, R120, R4 ;  /* 0x000000788004723c */ /* 0x040fec0000041804 */
[----:B------:R-:W-:Y:S02]  /*bbb0*/  LDSM.16.M88.4 R180, [R197+0x5800] ;  /* 0x00580000c5b4783b */ /* 0x000fe40000000200 */
[C---:B------:R-:W-:Y:S06]  /*bbc0*/  HMMA.16816.F32.BF16 R8, R128.reuse, R122, R8 ;  /* 0x0000007a8008723c */ /* 0x040fec0000041808 */
[----:B------:R-:W0:Y:S02]  /*bbd0*/  LDGDEPBAR ;  /* 0x00000000000079af */ /* 0x000e240000000000 */
[C---:B---3--:R-:W-:Y:S06]  /*bbe0*/  HMMA.16816.F32.BF16 R12, R128.reuse, R132, R12 ;  /* 0x00000084800c723c */ /* 0x048fec000004180c */
[----:B------:R-:W-:Y:S02]  /*bbf0*/  LDSM.16.M88.4 R120, [R197+0x800] ;  /* 0x00080000c578783b */ /* 0x000fe40000000200 */
[C---:B------:R-:W-:Y:S06]  /*bc00*/  HMMA.16816.F32.BF16 R16, R128.reuse, R134, R16 ;  /* 0x000000868010723c */ /* 0x040fec0000041810 */
[----:B-1----:R-:W1:Y:S02]  /*bc10*/  LDSM.16.M88.4 R156, [R197] ;  /* 0x00000000c59c783b */ /* 0x002e640000000200 */
[C---:B------:R-:W-:Y:S06]  /*bc20*/  HMMA.16816.F32.BF16 R20, R128.reuse, R136, R20 ;  /* 0x000000888014723c */ /* 0x040fec0000041814 */
[----:B--2---:R-:W2:Y:S02]  /*bc30*/  LDSM.16.M88.4 R160, [R197+0x1000] ;  /* 0x00100000c5a0783b */ /* 0x004ea40000000200 */
[C---:B------:R-:W-:Y:S06]  /*bc40*/  HMMA.16816.F32.BF16 R24, R128.reuse, R138, R24 ;  /* 0x0000008a8018723c */ /* 0x040fec0000041818 */
[----:B------:R-:W3:Y:S02]  /*bc50*/  LDSM.16.M88.4 R132, [R197+0x1800] ;  /* 0x00180000c584783b */ /* 0x000ee40000000200 */
[C---:B----4-:R-:W-:Y:S06]  /*bc60*/  HMMA.16816.F32.BF16 R28, R128.reuse, R140, R28 ;  /* 0x0000008c801c723c */ /* 0x050fec000004181c */
[----:B------:R-:W4:Y:S02]  /*bc70*/  LDSM.16.M88.4 R136, [R197+0x2000] ;  /* 0x00200000c588783b */ /* 0x000f240000000200 */
[C---:B------:R-:W-:Y:S06]  /*bc80*/  HMMA.16816.F32.BF16 R32, R128.reuse, R142, R32 ;  /* 0x0000008e8020723c */ /* 0x040fec0000041820 */
[----:B------:R-:W-:Y:S02]  /*bc90*/  LDSM.16.M88.4 R140, [R194] ;  /* 0x00000000c28c783b */ /* 0x000fe40000000200 */
[C---:B------:R-:W-:Y:S06]  /*bca0*/  HMMA.16816.F32.BF16 R36, R128.reuse, R144, R36 ;  /* 0x000000908024723c */ /* 0x040fec0000041824 */
[----:B------:R-:W-:Y:S02]  /*bcb0*/  LDSM.16.M88.4 R188, [R194+0x3000] ;  /* 0x00300000c2bc783b */ /* 0x000fe40000000200 */
[C---:B------:R-:W-:Y:S06]  /*bcc0*/  HMMA.16816.F32.BF16 R40, R128.reuse, R146, R40 ;  /* 0x000000928028723c */ /* 0x040fec0000041828 */
[----:B------:R-:W-:Y:S02]  /*bcd0*/  LDSM.16.M88.4 R144, [R194+0x800] ;  /* 0x00080000c290783b */ /* 0x000fe40000000200 */
[C---:B-----5:R-:W-:Y:S08]  /*bce0*/  HMMA.16816.F32.BF16 R44, R128.reuse, R148, R44 ;  /* 0x00000094802c723c */ /* 0x060ff0000004182c */
        /* <DEDUP_REMOVED lines=25> */
[----:B------:R-:W5:Y:S07]  /*be80*/  LDSM.16.M88.4 R144, [R193+0x4000] ;  /* 0x00400000c190783b */ /* 0x000f6e0000000200 */
        /* <DEDUP_REMOVED lines=18> */
[C---:B-----5:R-:W-:Y:S08]  /*bfb0*/  HMMA.16816.F32.BF16 R20, R168.reuse, R144, R20 ;  /* 0x00000090a814723c */ /* 0x060ff00000041814 */
[C---:B------:R-:W-:Y:S01]  /*bfc0*/  HMMA.16816.F32.BF16 R24, R168.reuse, R146, R24 ;  /* 0x00000092a818723c */ /* 0x040fe20000041818 */
[----:B------:R-:W-:Y:S07]  /*bfd0*/  LDSM.16.M88.4 R144, [R200] ;  /* 0x00000000c890783b */ /* 0x000fee0000000200 */
[C---:B--2---:R-:W-:Y:S08]  /*bfe0*/  HMMA.16816.F32.BF16 R28, R168.reuse, R132, R28 ;  /* 0x00000084a81c723c */ /* 0x044ff0000004181c */
[C---:B------:R-:W-:Y:S01]  /*bff0*/  HMMA.16816.F32.BF16 R32, R168.reuse, R134, R32 ;  /* 0x00000086a820723c */ /* 0x040fe20000041820 */
[----:B------:R-:W2:Y:S07]  /*c000*/  LDSM.16.M88.4 R132, [R201] ;  /* 0x00000000c984783b */ /* 0x000eae0000000200 */
[C---:B------:R-:W-:Y:S08]  /*c010*/  HMMA.16816.F32.BF16 R36, R168.reuse, R148, R36 ;  /* 0x00000094a824723c */ /* 0x040ff00000041824 */
[C---:B------:R-:W-:Y:S01]  /*c020*/  HMMA.16816.F32.BF16 R40, R168.reuse, R150, R40 ;  /* 0x00000096a828723c */ /* 0x040fe20000041828 */
[----:B------:R-:W5:Y:S07]  /*c030*/  LDSM.16.M88.4 R148, [R197+0x3000] ;  /* 0x00300000c594783b */ /* 0x000f6e0000000200 */
        /* <DEDUP_REMOVED lines=17> */
[----:B------:R-:W-:Y:S07]  /*c150*/  HMMA.16816.F32.BF16 R48, R172, R146, R48 ;  /* 0x00000092ac30723c */ /* 0x000fee0000041830 */
[----:B------:R-:W-:Y:S01]  /*c160*/  MOV R147, R229 ;  /* 0x000000e500937202 */ /* 0x000fe20000000f00 */
[C---:B-----5:R-:W-:Y:S05]  /*c170*/  HMMA.16816.F32.BF16 R4, R176.reuse, R148, R4 ;  /* 0x00000094b004723c */ /* 0x060fea0000041804 */
[----:B------:R-:W-:Y:S03]  /*c180*/  MOV R146, R228 ;  /* 0x000000e400927202 */ /* 0x000fe60000000f00 */
        /* <DEDUP_REMOVED lines=17> */
[----:B------:R1:W-:Y:S04]  /*c2a0*/  MUFU.TANH R132, R0 ;  /* 0x0000000000847308 */ /* 0x0003e80000002400 */
[----:B------:R-:W-:Y:S06]  /*c2b0*/  FMUL.FTZ R2, R11, c[0x0][0x320] ;  /* 0x0000c8000b027a20 */ /* 0x000fec0000410000 */
[----:B------:R2:W-:Y:S01]  /*c2c0*/  MUFU.TANH R137, R2 ;  /* 0x0000000200897308 */ /* 0x0005e20000002400 */
[----:B-1----:R-:W-:Y:S09]  /*c2d0*/  FMUL.FTZ R0, R5, c[0x0][0x320] ;  /* 0x0000c80005007a20 */ /* 0x002ff20000410000 */
[----:B------:R1:W-:Y:S01]  /*c2e0*/  MUFU.TANH R133, R0 ;  /* 0x0000000000857308 */ /* 0x0003e20000002400 */
[----:B--2---:R-:W-:Y:S09]  /*c2f0*/  FMUL.FTZ R2, R19, c[0x0][0x320] ;  /* 0x0000c80013027a20 */ /* 0x004ff20000410000 */
[----:B------:R-:W-:Y:S01]  /*c300*/  MUFU.TANH R145, R2 ;  /* 0x0000000200917308 */ /* 0x000fe20000002400 */
[----:B-1----:R-:W-:Y:S09]  /*c310*/  FMUL.FTZ R0, R6, c[0x0][0x320] ;  /* 0x0000c80006007a20 */ /* 0x002ff20000410000 */
[----:B------:R1:W2:Y:S02]  /*c320*/  MUFU.TANH R139, R0 ;  /* 0x00000000008b7308 */ /* 0x0002a40000002400 */
[----:B-1----:R-:W-:Y:S02]  /*c330*/  FMUL.FTZ R0, R7, c[0x0][0x320] ;  /* 0x0000c80007007a20 */ /* 0x002fe40000410000 */
[----:B------:R-:W1:Y:S06]  /*c340*/  LDSM.16.M88.4 R4, [R194+0x4000] ;  /* 0x00400000c204783b */ /* 0x000e6c0000000200 */
[----:B------:R3:W-:Y:S02]  /*c350*/  MUFU.TANH R138, R0 ;  /* 0x00000000008a7308 */ /* 0x0007e40000002400 */
[----:B---3--:R-:W-:Y:S08]  /*c360*/  FMUL.FTZ R0, R8, c[0x0][0x320] ;  /* 0x0000c80008007a20 */ /* 0x008ff00000410000 */
[----:B------:R3:W4:Y:S01]  /*c370*/  MUFU.TANH R135, R0 ;  /* 0x0000000000877308 */ /* 0x0007220000002400 */
[C---:B-1----:R-:W-:Y:S08]  /*c380*/  HMMA.16816.F32.BF16 R20, R184.reuse, R4, R20 ;  /* 0x00000004b814723c */ /* 0x042ff00000041814 */
[C---:B------:R-:W-:Y:S01]  /*c390*/  HMMA.16816.F32.BF16 R24, R184.reuse, R6, R24 ;  /* 0x00000006b818723c */ /* 0x040fe20000041818 */
[----:B------:R-:W-:Y:S03]  /*c3a0*/  LDSM.16.M88.4 R4, [R194+0x5000] ;  /* 0x00500000c204783b */ /* 0x000fe60000000200 */
[----:B---3--:R-:W-:Y:S04]  /*c3b0*/  FMUL.FTZ R0, R9, c[0x0][0x320] ;  /* 0x0000c80009007a20 */ /* 0x008fe80000410000 */
[----:B------:R1:W3:Y:S11]  /*c3c0*/  MUFU.TANH R134, R0 ;  /* 0x0000000000867308 */ /* 0x0002f60000002400 */
[----:B------:R-:W-:Y:S05]  /*c3d0*/  @!UPT UIADD3 URZ, URZ, URZ, URZ ;  /* 0x0000003f3f3ff290 */ /* 0x000fea000fffe03f */
[----:B------:R-:W-:Y:S04]  /*c3e0*/  FMUL.FTZ R3, R27, c[0x0][0x320] ;  /* 0x0000c8001b037a20 */ /* 0x000fe80000410000 */
[----:B------:R2:W-:Y:S01]  /*c3f0*/  MUFU.TANH R180, R3 ;  /* 0x0000000300b47308 */ /* 0x0005e20000002400 */
[----:B-1----:R-:W-:Y:S02]  /*c400*/  FMUL.FTZ R0, R10, c[0x0][0x320] ;  /* 0x0000c8000a007a20 */ /* 0x002fe40000410000 */
[----:B------:R-:W1:Y:S07]  /*c410*/  LDSM.16.M88.4 R8, [R194+0x4800] ;  /* 0x00480000c208783b */ /* 0x000e6e0000000200 */
[----:B------:R5:W-:Y:S01]  /*c420*/  MUFU.TANH R136, R0 ;  /* 0x0000000000887308 */ /* 0x000be20000002400 */
[----:B--2---:R-:W-:Y:S01]  /*c430*/  FMNMX.FTZ R3, R139, R70, !PT ;  /* 0x000000468b037209 */ /* 0x004fe20007810000 */
[----:B-----5:R-:W-:Y:S01]  /*c440*/  FMUL.FTZ R0, R12, c[0x0][0x320] ;  /* 0x0000c8000c007a20 */ /* 0x020fe20000410000 */
[----:B------:R-:W-:Y:S07]  /*c450*/  @P6 IADD3 R12, P0, R222, 0x40, RZ ;  /* 0x00000040de0c6810 */ /* 0x000fee0007f1e0ff */
[----:B------:R2:W5:Y:S01]  /*c460*/  MUFU.TANH R122, R0 ;  /* 0x00000000007a7308 */ /* 0x0005620000002400 */
[C---:B-1----:R-:W-:Y:S08]  /*c470*/  HMMA.16816.F32.BF16 R28, R184.reuse, R8, R28 ;  /* 0x00000008b81c723c */ /* 0x042ff0000004181c */
[C---:B------:R-:W-:Y:S01]  /*c480*/  HMMA.16816.F32.BF16 R32, R184.reuse, R10, R32 ;  /* 0x0000000ab820723c */ /* 0x040fe20000041820 */
[----:B------:R-:W1:Y:S01]  /*c490*/  LDSM.16.M88.4 R8, [R194+0x5800] ;  /* 0x00580000c208783b */ /* 0x000e620000000200 */
[----:B------:R-:W-:Y:S04]  /*c4a0*/  DEPBAR.LE SB0, 0x0 ;  /* 0x000080000000791a */ /* 0x000fe80000000000 */
[----:B--2---:R-:W-:Y:S01]  /*c4b0*/  FMUL.FTZ R0, R13, c[0x0][0x320] ;  /* 0x0000c8000d007a20 */ /* 0x004fe20000410000 */
[----:B------:R-:W-:Y:S01]  /*c4c0*/  @P6 IADD3.X R13, RZ, R226, RZ, P0, !PT ;  /* 0x000000e2ff0d6210 */ /* 0x000fe200007fe4ff */
[C---:B------:R-:W-:Y:S02]  /*c4d0*/  HMMA.16816.F32.BF16 R36, R184.reuse, R4, R36 ;  /* 0x00000004b824723c */ /* 0x040fe40000041824 */
[----:B------:R2:W1:Y:S01]  /*c4e0*/  MUFU.TANH R123, R0 ;  /* 0x00000000007b7308 */ /* 0x0004620000002400 */
[----:B------:R-:W-:Y:S05]  /*c4f0*/  BAR.SYNC.DEFER_BLOCKING 0x0 ;  /* 0x0000000000007b1d */ /* 0x000fea0000010000 */
[C---:B------:R-:W-:Y:S07]  /*c500*/  HMMA.16816.F32.BF16 R40, R184.reuse, R6, R40 ;  /* 0x00000006b828723c */ /* 0x040fee0000041828 */
[----:B------:R-:W-:Y:S01]  /*c510*/  @P6 MOV R6, 0x5 ;  /* 0x0000000500066802 */ /* 0x000fe20000000f00 */
[----:B------:R-:W-:Y:S04]  /*c520*/  FMUL.FTZ R2, R32, c[0x0][0x320] ;  /* 0x0000c80020027a20 */ /* 0x000fe80000410000 */
[----:B------:R-:W-:Y:S01]  /*c530*/  MUFU.TANH R233, R2 ;  /* 0x0000000200e97308 */ /* 0x000fe20000002400 */
[----:B--2---:R-:W-:Y:S09]  /*c540*/  FMUL.FTZ R0, R14, c[0x0][0x320] ;  /* 0x0000c8000e007a20 */ /* 0x004ff20000410000 */
[----:B------:R2:W-:Y:S01]  /*c550*/  MUFU.TANH R142, R0 ;  /* 0x00000000008e7308 */ /* 0x0005e20000002400 */
[C---:B-1----:R-:W-:Y:S07]  /*c560*/  HMMA.16816.F32.BF16 R44, R184.reuse, R8, R44 ;  /* 0x00000008b82c723c */ /* 0x042fee000004182c */
[----:B------:R-:W-:Y:S01]  /*c570*/  @P6 MOV R8, R222 ;  /* 0x000000de00086202 */ /* 0x000fe20000000f00 */
[----:B------:R-:W-:Y:S04]  /*c580*/  HMMA.16816.F32.BF16 R48, R184, R10, R48 ;  /* 0x0000000ab830723c */ /* 0x000fe80000041830 */
[----:B------:R-:W-:Y:S03]  /*c590*/  @P6 MOV R9, R226 ;  /* 0x000000e200096202 */ /* 0x000fe60000000f00 */
[----:B------:R-:W-:Y:S05]  /*c5a0*/  @P6 IMAD.WIDE.U32 R10, R216, c[0x0][0x1e0], RZ ;  /* 0x00007800d80a6a25 */ /* 0x000fea00078e00ff */
[----:B--2---:R-:W-:Y:S02]  /*c5b0*/  FMUL.FTZ R0, R15, c[0x0][0x320] ;  /* 0x0000c8000f007a20 */ /* 0x004fe40000410000 */
[----:B------:R-:W-:Y:S02]  /*c5c0*/  @P6 IMAD.WIDE.U32 R8, R10, 0x60, R8 ;  /* 0x000000600a086825 */ /* 0x000fe400078e0008 */
[----:B------:R1:W-:Y:S02]  /*c5d0*/  MUFU.TANH R144, R0 ;  /* 0x0000000000907308 */ /* 0x0003e40000002400 */
[----:B------:R-:W-:Y:S02]  /*c5e0*/  FMUL.FTZ R2, R44, c[0x0][0x320] ;  /* 0x0000c8002c027a20 */ /* 0x000fe40000410000 */
[----:B------:R-:W-:Y:S06]  /*c5f0*/  FMUL.FTZ R4, R45, c[0x0][0x320] ;  /* 0x0000c8002d047a20 */ /* 0x000fec0000410000 */
[----:B------:R-:W-:Y:S10]  /*c600*/  MUFU.TANH R249, R2 ;  /* 0x0000000200f97308 */ /* 0x000ff40000002400 */
[----:B------:R-:W-:Y:S01]  /*c610*/  MUFU.TANH R250, R4 ;  /* 0x0000000400fa7308 */ /* 0x000fe20000002400 */
[----:B-1----:R-:W-:Y:S09]  /*c620*/  FMUL.FTZ R0, R16, c[0x0][0x320] ;  /* 0x0000c80010007a20 */ /* 0x002ff20000410000 */
[----:B------:R1:W2:Y:S02]  /*c630*/  MUFU.TANH R140, R0 ;  /* 0x00000000008c7308 */ /* 0x0002a40000002400 */
[----:B-1----:R-:W-:Y:S08]  /*c640*/  FMUL.FTZ R0, R17, c[0x0][0x320] ;  /* 0x0000c80011007a20 */ /* 0x002ff00000410000 */
[----:B------:R1:W1:Y:S02]  /*c650*/  MUFU.TANH R141, R0 ;  /* 0x00000000008d7308 */ /* 0x0002640000002400 */
[----:B-1----:R-:W-:Y:S08]  /*c660*/  FMUL.FTZ R0, R18, c[0x0][0x320] ;  /* 0x0000c80012007a20 */ /* 0x002ff00000410000 */
[----:B------:R1:W-:Y:S02]  /*c670*/  MUFU.TANH R143, R0 ;  /* 0x00000000008f7308 */ /* 0x0003e40000002400 */
[----:B-1----:R-:W-:Y:S08]  /*c680*/  FMUL.FTZ R0, R20, c[0x0][0x320] ;  /* 0x0000c80014007a20 */ /* 0x002ff00000410000 */
[----:B------:R1:W1:Y:S02]  /*c690*/  MUFU.TANH R149, R0 ;  /* 0x0000000000957308 */ /* 0x0002640000002400 */
[----:B-1----:R-:W-:Y:S08]  /*c6a0*/  FMUL.FTZ R0, R21, c[0x0][0x320] ;  /* 0x0000c80015007a20 */ /* 0x002ff00000410000 */
[----:B------:R1:W1:Y:S02]  /*c6b0*/  MUFU.TANH R151, R0 ;  /* 0x0000000000977308 */ /* 0x0002640000002400 */
[----:B-1----:R-:W-:Y:S08]  /*c6c0*/  FMUL.FTZ R0, R22, c[0x0][0x320] ;  /* 0x0000c80016007a20 */ /* 0x002ff00000410000 */
[----:B------:R1:W-:Y:S02]  /*c6d0*/  MUFU.TANH R162, R0 ;  /* 0x0000000000a27308 */ /* 0x0003e40000002400 */
        /* <DEDUP_REMOVED lines=38> */
[----:B-1----:R-:W-:Y:S04]  /*c940*/  FMNMX.FTZ R0, R132, R69, !PT ;  /* 0x0000004584007209 */ /* 0x002fe80007810000 */
[----:B------:R-:W-:Y:S04]  /*c950*/  FMNMX.FTZ R0, R133, R0, !PT ;  /* 0x0000000085007209 */ /* 0x000fe80007810000 */
[----:B----4-:R-:W-:Y:S04]  /*c960*/  FMNMX.FTZ R0, R135, R0, !PT ;  /* 0x0000000087007209 */ /* 0x010fe80007810000 */
[----:B---3--:R-:W-:Y:S02]  /*c970*/  FMNMX.FTZ R2, R134, R0, !PT ;  /* 0x0000000086027209 */ /* 0x008fe40007810000 */
[----:B------:R-:W-:Y:S02]  /*c980*/  FMNMX.FTZ R0, R138, R3, !PT ;  /* 0x000000038a007209 */ /* 0x000fe40007810000 */
[----:B-----5:R-:W-:Y:S02]  /*c990*/  FMNMX.FTZ R2, R122, R2, !PT ;  /* 0x000000027a027209 */ /* 0x020fe40007810000 */
[----:B------:R-:W-:Y:S02]  /*c9a0*/  FMNMX.FTZ R3, R136, R0, !PT ;  /* 0x0000000088037209 */ /* 0x000fe40007810000 */
[----:B------:R-:W-:Y:S02]  /*c9b0*/  FMNMX.FTZ R0, R123, R2, !PT ;  /* 0x000000027b007209 */ /* 0x000fe40007810000 */
[----:B------:R-:W-:Y:S01]  /*c9c0*/  FMNMX.FTZ R2, R137, R3, !PT ;  /* 0x0000000389027209 */ /* 0x000fe20007810000 */
[----:B------:R-:W-:Y:S01]  /*c9d0*/  FMUL.FTZ R3, R46, c[0x0][0x320] ;  /* 0x0000c8002e037a20 */ /* 0x000fe20000410000 */
[----:B--2---:R-:W-:Y:S02]  /*c9e0*/  FMNMX.FTZ R0, R140, R0, !PT ;  /* 0x000000008c007209 */ /* 0x004fe40007810000 */
[----:B------:R-:W-:Y:S01]  /*c9f0*/  FMNMX.FTZ R2, R142, R2, !PT ;  /* 0x000000028e027209 */ /* 0x000fe20007810000 */
[----:B------:R1:W-:Y:S01]  /*ca00*/  MUFU.TANH R251, R3 ;  /* 0x0000000300fb7308 */ /* 0x0003e20000002400 */
        /* <DEDUP_REMOVED lines=11> */
[----:B------:R-:W-:Y:S01]  /*cac0*/  FMNMX.FTZ R2, R161, R2, !PT ;  /* 0x00000002a1027209 */ /* 0x000fe20007810000 */
[----:B-1----:R-:W-:Y:S01]  /*cad0*/  FMUL.FTZ R3, R47, c[0x0][0x320] ;  /* 0x0000c8002f037a20 */ /* 0x002fe20000410000 */
[----:B------:R-:W-:Y:S02]  /*cae0*/  FMNMX.FTZ R0, R232, R0, !PT ;  /* 0x00000000e8007209 */ /* 0x000fe40007810000 */
        /* <DEDUP_REMOVED lines=9> */
[----:B------:R-:W-:Y:S04]  /*cb80*/  FMNMX.FTZ R2, R238, R2, !PT ;  /* 0x00000002ee027209 */ /* 0x000fe80007810000 */
[----:B------:R-:W-:Y:S01]  /*cb90*/  FMNMX.FTZ R2, R244, R2, !PT ;  /* 0x00000002f4027209 */ /* 0x000fe20007810000 */
[----:B-1----:R-:W-:Y:S04]  /*cba0*/  FMUL.FTZ R3, R48, c[0x0][0x320] ;  /* 0x0000c80030037a20 */ /* 0x002fe80000410000 */
[----:B------:R1:W2:Y:S02]  /*cbb0*/  MUFU.TANH R248, R3 ;  /* 0x0000000300f87308 */ /* 0x0002a40000002400 */
[----:B-1----:R-:W-:Y:S08]  /*cbc0*/  FMUL.FTZ R3, R49, c[0x0][0x320] ;  /* 0x0000c80031037a20 */ /* 0x002ff00000410000 */
[----:B------:R1:W3:Y:S02]  /*cbd0*/  MUFU.TANH R247, R3 ;  /* 0x0000000300f77308 */ /* 0x0002e40000002400 */
[----:B-1----:R-:W-:Y:S08]  /*cbe0*/  FMUL.FTZ R3, R50, c[0x0][0x320] ;  /* 0x0000c80032037a20 */ /* 0x002ff00000410000 */
[----:B------:R1:W4:Y:S02]  /*cbf0*/  MUFU.TANH R71, R3 ;  /* 0x0000000300477308 */ /* 0x0003240000002400 */
[----:B-1----:R-:W-:Y:S01]  /*cc00*/  FMNMX.FTZ R3, R240, R0, !PT ;  /* 0x00000000f0037209 */ /* 0x002fe20007810000 */
[----:B------:R-:W-:Y:S03]  /*cc10*/  FMUL.FTZ R0, R51, c[0x0][0x320] ;  /* 0x0000c80033007a20 */ /* 0x000fe60000410000 */
[----:B------:R-:W-:Y:S04]  /*cc20*/  FMNMX.FTZ R3, R242, R3, !PT ;  /* 0x00000003f2037209 */ /* 0x000fe80007810000 */
[----:B------:R1:W5:Y:S01]  /*cc30*/  MUFU.TANH R120, R0 ;  /* 0x0000000000787308 */ /* 0x0003620000002400 */
[----:B------:R-:W-:Y:S04]  /*cc40*/  FMNMX.FTZ R3, R249, R3, !PT ;  /* 0x00000003f9037209 */ /* 0x000fe80007810000 */
[----:B------:R-:W-:Y:S04]  /*cc50*/  FMNMX.FTZ R3, R250, R3, !PT ;  /* 0x00000003fa037209 */ /* 0x000fe80007810000 */
[----:B--2---:R-:W-:Y:S04]  /*cc60*/  FMNMX.FTZ R3, R248, R3, !PT ;  /* 0x00000003f8037209 */ /* 0x004fe80007810000 */
[----:B---3--:R-:W-:Y:S05]  /*cc70*/  FMNMX.FTZ R3, R247, R3, !PT ;  /* 0x00000003f7037209 */ /* 0x008fea0007810000 */
[----:B------:R-:W2:Y:S01]  /*cc80*/  SHFL.BFLY PT, R4, R3, 0x2, 0x1f ;  /* 0x0c401f0003047f89 */ /* 0x000ea200000e0000 */
[----:B-1----:R-:W-:Y:S04]  /*cc90*/  FMNMX.FTZ R0, R245, R2, !PT ;  /* 0x00000002f5007209 */ /* 0x002fe80007810000 */
[----:B------:R-:W-:Y:S04]  /*cca0*/  FMNMX.FTZ R0, R243, R0, !PT ;  /* 0x00000000f3007209 */ /* 0x000fe80007810000 */
[----:B------:R-:W-:Y:S04]  /*ccb0*/  FMNMX.FTZ R0, R246, R0, !PT ;  /* 0x00000000f6007209 */ /* 0x000fe80007810000 */
[----:B------:R-:W-:Y:S04]  /*ccc0*/  FMNMX.FTZ R0, R251, R0, !PT ;  /* 0x00000000fb007209 */ /* 0x000fe80007810000 */
[----:B------:R-:W-:Y:S02]  /*ccd0*/  FMNMX.FTZ R0, R252, R0, !PT ;  /* 0x00000000fc007209 */ /* 0x000fe40007810000 */
[----:B--2---:R-:W-:Y:S02]  /*cce0*/  FMNMX.FTZ R4, R3, R4, !PT ;  /* 0x0000000403047209 */ /* 0x004fe40007810000 */
[----:B----4-:R-:W-:Y:S03]  /*ccf0*/  FMNMX.FTZ R0, R71, R0, !PT ;  /* 0x0000000047007209 */ /* 0x010fe60007810000 */
[----:B------:R-:W1:Y:S01]  /*cd00*/  SHFL.BFLY PT, R5, R4, 0x1, 0x1f ;  /* 0x0c201f0004057f89 */ /* 0x000e6200000e0000 */
[----:B-----5:R-:W-:Y:S07]  /*cd10*/  FMNMX.FTZ R0, R120, R0, !PT ;  /* 0x0000000078007209 */ /* 0x020fee0007810000 */
[----:B------:R-:W2:Y:S01]  /*cd20*/  SHFL.BFLY PT, R2, R0, 0x2, 0x1f ;  /* 0x0c401f0000027f89 */ /* 0x000ea200000e0000 */
[----:B-1----:R-:W-:Y:S02]  /*cd30*/  FMNMX.FTZ R68, R4, R5, !PT ;  /* 0x0000000504447209 */ /* 0x002fe40007810000 */
[----:B------:R-:W-:Y:S02]  /*cd40*/  @P6 SHF.R.S32.HI R4, RZ, 0x1f, R216 ;  /* 0x0000001fff046819 */ /* 0x000fe400000114d8 */
[----:B------:R-:W-:Y:S01]  /*cd50*/  @P6 MOV R5, c[0x0][0x1e0] ;  /* 0x0000780000056a02 */ /* 0x000fe20000000f00 */
[----:B------:R-:W-:Y:S02]  /*cd60*/  FMUL.FTZ R121, R68, c[0x0][0x2d0] ;  /* 0x0000b40044797a20 */ /* 0x000fe40000410000 */
[----:B------:R-:W-:Y:S01]  /*cd70*/  @P6 IMAD R4, R4, c[0x0][0x1e0], RZ ;  /* 0x0000780004046a24 */ /* 0x000fe200078e02ff */
[C---:B------:R-:W-:Y:S01]  /*cd80*/  @P6 SHF.L.U64.HI R7, R5.reuse, R6, c[0x0][0x1e4] ;  /* 0x0000790005076619 */ /* 0x040fe20000010206 */
[----:B------:R-:W-:Y:S01]  /*cd90*/  FFMA.FTZ R14, R132, c[0x0][0x2d0], -R121 ;  /* 0x0000b400840e7a23 */ /* 0x000fe20000010879 */
[----:B------:R-:W-:Y:S01]  /*cda0*/  @P6 SHF.L.U32 R6, R5, 0x5, RZ ;  /* 0x0000000505066819 */ /* 0x000fe200000006ff */
[----:B------:R-:W-:Y:S01]  /*cdb0*/  @P6 IMAD R4, R216, c[0x0][0x1e4], R4 ;  /* 0x00007900d8046a24 */ /* 0x000fe200078e0204 */
[----:B--2---:R-:W-:Y:S01]  /*cdc0*/  FMNMX.FTZ R0, R0, R2, !PT ;  /* 0x0000000200007209 */ /* 0x004fe20007810000 */
[----:B------:R-:W-:Y:S01]  /*cdd0*/  MUFU.EX2 R230, R14 ;  /* 0x0000000e00e67308 */ /* 0x000fe20000000800 */
[----:B------:R-:W-:Y:S02]  /*cde0*/  FADD.FTZ R2, -R68, R69 ;  /* 0x0000004544027221 */ /* 0x000fe40000010100 */
[----:B------:R-:W-:Y:S01]  /*cdf0*/  @P6 IADD3 R11, R11, R4, RZ ;  /* 0x000000040b0b6210 */ /* 0x000fe20007ffe0ff */
[----:B------:R-:W-:Y:S01]  /*ce00*/  @P6 IMAD.WIDE.U32 R4, R10, 0x60, R6 ;  /* 0x000000600a046825 */ /* 0x000fe200078e0006 */
[----:B------:R-:W1:Y:S03]  /*ce10*/  SHFL.BFLY PT, R3, R0, 0x1, 0x1f ;  /* 0x0c201f0000037f89 */ /* 0x000e6600000e0000 */
[----:B------:R-:W-:Y:S01]  /*ce20*/  @P6 IMAD R10, R11, 0x60, RZ ;  /* 0x000000600b0a6824 */ /* 0x000fe200078e02ff */
[-C--:B------:R-:W-:Y:S01]  /*ce30*/  @P6 IADD3 R15, P4, R222, R4.reuse, RZ ;  /* 0x00000004de0f6210 */ /* 0x080fe20007f9e0ff */
[----:B------:R-:W-:Y:S01]  /*ce40*/  FMUL.FTZ R2, R2, c[0x0][0x2d0] ;  /* 0x0000b40002027a20 */ /* 0x000fe20000410000 */
[-C--:B------:R-:W-:Y:S01]  /*ce50*/  @P6 IADD3 R17, P0, R12, R4.reuse, RZ ;  /* 0x000000040c116210 */ /* 0x080fe20007f1e0ff */
[--C-:B------:R-:W-:Y:S01]  /*ce60*/  FFMA.FTZ R32, R122, c[0x0][0x2d0], -R121.reuse ;  /* 0x0000b4007a207a23 */ /* 0x100fe20000010879 */
[----:B------:R-:W-:Y:S01]  /*ce70*/  @P6 IADD3 R11, P5, R6, R4, RZ ;  /* 0x00000004060b6210 */ /* 0x000fe20007fbe0ff */
[--C-:B------:R-:W-:Y:S01]  /*ce80*/  FFMA.FTZ R40, R140, c[0x0][0x2d0], -R121.reuse ;  /* 0x0000b4008c287a23 */ /* 0x100fe20000010879 */
[----:B------:R-:W-:Y:S01]  /*ce90*/  @P6 IADD3 R4, R10, R5, RZ ;  /* 0x000000050a046210 */ /* 0x000fe20007ffe0ff */
[----:B------:R-:W-:Y:S01]  /*cea0*/  FFMA.FTZ R5, R133, c[0x0][0x2d0], -R121 ;  /* 0x0000b40085057a23 */ /* 0x000fe20000010879 */
[----:B------:R-:W-:Y:S01]  /*ceb0*/  @P6 IADD3 R6, R9, R10, RZ ;  /* 0x0000000a09066210 */ /* 0x000fe20007ffe0ff */
[----:B------:R-:W2:Y:S01]  /*cec0*/  MUFU.EX2 R2, R2 ;  /* 0x0000000200027308 */ /* 0x000ea20000000800 */
[C---:B------:R-:W-:Y:S02]  /*ced0*/  @P6 SHF.L.U32 R9, R8.reuse, 0x1, RZ ;  /* 0x0000000108096819 */ /* 0x040fe400000006ff */
[----:B------:R-:W-:Y:S02]  /*cee0*/  @P6 SHF.L.U64.HI R16, R8, 0x1, R6 ;  /* 0x0000000108106819 */ /* 0x000fe40000010206 */
[C---:B------:R-:W-:Y:S02]  /*cef0*/  @P6 IADD3.X R6, R4.reuse, R7, RZ, P5, !PT ;  /* 0x0000000704066210 */ /* 0x040fe40002ffe4ff */
[----:B------:R-:W-:Y:S02]  /*cf00*/  @P6 IADD3 R8, P5, R11, R12, RZ ;  /* 0x0000000c0b086210 */ /* 0x000fe40007fbe0ff */
[----:B------:R-:W-:Y:S01]  /*cf10*/  @P6 IADD3.X R18, R4, R226, RZ, P4, !PT ;  /* 0x000000e204126210 */ /* 0x000fe200027fe4ff */
[----:B------:R3:W-:Y:S01]  /*cf20*/  MUFU.EX2 R229, R5 ;  /* 0x0000000500e57308 */ /* 0x0007e20000000800 */
[----:B------:R-:W-:Y:S02]  /*cf30*/  @P6 IADD3.X R10, R6, R13, RZ, P5, !PT ;  /* 0x0000000d060a6210 */ /* 0x000fe40002ffe4ff */
[----:B------:R-:W-:Y:S02]  /*cf40*/  @P6 LEA R12, P5, R17, c[0x0][0x1c8], 0x1 ;  /* 0x00007200110c6a11 */ /* 0x000fe400078a08ff */
[----:B-1----:R-:W-:Y:S05]  /*cf50*/  FMNMX.FTZ R3, R0, R3, !PT ;  /* 0x0000000300037209 */ /* 0x002fea0007810000 */
[C---:B------:R-:W-:Y:S01]  /*cf60*/  FADD.FTZ R0, -R3.reuse, R70 ;  /* 0x0000004603007221 */ /* 0x040fe20000010100 */
[----:B------:R1:W-:Y:S01]  /*cf70*/  MUFU.EX2 R224, R32 ;  /* 0x0000002000e07308 */ /* 0x0003e20000000800 */
[----:B------:R-:W-:Y:S02]  /*cf80*/  FMUL.FTZ R69, R3, c[0x0][0x2d0] ;  /* 0x0000b40003457a20 */ /* 0x000fe40000410000 */
[----:B------:R-:W-:Y:S02]  /*cf90*/  FMUL.FTZ R0, R0, c[0x0][0x2d0] ;  /* 0x0000b40000007a20 */ /* 0x000fe40000410000 */
[C---:B--2---:R-:W-:Y:S02]  /*cfa0*/  FMUL.FTZ R24, R2.reuse, R92 ;  /* 0x0000005c02187220 */ /* 0x044fe40000410000 */
[----:B------:R-:W-:Y:S02]  /*cfb0*/  FMUL.FTZ R25, R2, R93 ;  /* 0x0000005d02197220 */ /* 0x000fe40000410000 */
[----:B------:R-:W-:Y:S01]  /*cfc0*/  FFMA.FTZ R70, R144, c[0x0][0x2d0], -R69 ;  /* 0x0000b40090467a23 */ /* 0x000fe20000010845 */
[----:B------:R-:W2:Y:S01]  /*cfd0*/  MUFU.EX2 R0, R0 ;  /* 0x0000000000007308 */ /* 0x000ea20000000800 */
[C---:B------:R-:W-:Y:S01]  /*cfe0*/  FMUL.FTZ R33, R2.reuse, R101 ;  /* 0x0000006502217220 */ /* 0x040fe20000410000 */
[----:B---3--:R-:W-:Y:S01]  /*cff0*/  @P6 IADD3 R5, P4, R11, R222, RZ ;  /* 0x000000de0b056210 */ /* 0x008fe20007f9e0ff */
[----:B------:R-:W-:Y:S01]  /*d000*/  FMUL.FTZ R41, R2, R109 ;  /* 0x0000006d02297220 */ /* 0x000fe20000410000 */
[----:B------:R-:W-:Y:S01]  /*d010*/  @P6 IADD3.X R11, R4, R13, RZ, P0, !PT ;  /* 0x0000000d040b6210 */ /* 0x000fe200007fe4ff */
[----:B------:R-:W-:Y:S01]  /*d020*/  FFMA.FTZ R4, R135, c[0x0][0x2d0], -R121 ;  /* 0x0000b40087047a23 */ /* 0x000fe20000010879 */
[----:B------:R-:W-:Y:S01]  /*d030*/  @P6 LEA R14, P0, R15, c[0x0][0x1c8], 0x1 ;  /* 0x000072000f0e6a11 */ /* 0x000fe200078008ff */
[----:B------:R-:W-:Y:S01]  /*d040*/  FFMA.FTZ R48, R142, c[0x0][0x2d0], -R69 ;  /* 0x0000b4008e307a23 */ /* 0x000fe20000010845 */
[----:B------:R-:W-:Y:S02]  /*d050*/  @P6 LEA.HI.X R13, R17, c[0x0][0x1cc], R11, 0x1, P5 ;  /* 0x00007300110d6a11 */ /* 0x000fe400028f0c0b */
[----:B------:R3:W-:Y:S01]  /*d060*/  MUFU.EX2 R228, R4 ;  /* 0x0000000400e47308 */ /* 0x0007e20000000800 */
[----:B------:R-:W-:Y:S01]  /*d070*/  FFMA.FTZ R11, R134, c[0x0][0x2d0], -R121 ;  /* 0x0000b400860b7a23 */ /* 0x000fe20000010879 */
[----:B------:R-:W-:Y:S01]  /*d080*/  @P6 LEA.HI.X R15, R15, c[0x0][0x1cc], R18, 0x1, P0 ;  /* 0x000073000f0f6a11 */ /* 0x000fe200000f0c12 */
[----:B------:R-:W-:Y:S01]  /*d090*/  FFMA.FTZ R17, R139, c[0x0][0x2d0], -R69 ;  /* 0x0000b4008b117a23 */ /* 0x000fe20000010845 */
[----:B------:R-:W-:Y:S01]  /*d0a0*/  @P6 IADD3.X R7, R6, R226, RZ, P4, !PT ;  /* 0x000000e206076210 */ /* 0x000fe200027fe4ff */
[C---:B-1----:R-:W-:Y:S01]  /*d0b0*/  FMUL.FTZ R32, R2.reuse, R100 ;  /* 0x0000006402207220 */ /* 0x042fe20000410000 */
[C---:B------:R-:W-:Y:S01]  /*d0c0*/  @P6 LEA R6, P4, R5.reuse, c[0x0][0x1c8], 0x1 ;  /* 0x0000720005066a11 */ /* 0x040fe200078808ff */
[C---:B------:R-:W-:Y:S02]  /*d0d0*/  FMUL.FTZ R49, R2.reuse, R117 ;  /* 0x0000007502317220 */ /* 0x040fe40000410000 */
[C---:B------:R-:W-:Y:S01]  /*d0e0*/  FMUL.FTZ R52, R2.reuse, R52 ;  /* 0x0000003402347220 */ /* 0x040fe20000410000 */
[----:B------:R1:W4:Y:S01]  /*d0f0*/  MUFU.EX2 R227, R11 ;  /* 0x0000000b00e37308 */ /* 0x0003220000000800 */
[----:B------:R-:W-:Y:S01]  /*d100*/  @P6 LEA.HI.X R7, R5, c[0x0][0x1cc], R7, 0x1, P4 ;  /* 0x0000730005076a11 */ /* 0x000fe200020f0c07 */
[----:B------:R-:W-:Y:S02]  /*d110*/  FMUL.FTZ R53, R2, R53 ;  /* 0x0000003502357220 */ /* 0x000fe40000410000 */
[C---:B--2---:R-:W-:Y:S02]  /*d120*/  FMUL.FTZ R18, R0.reuse, R86 ;  /* 0x0000005600127220 */ /* 0x044fe40000410000 */
[C---:B------:R-:W-:Y:S02]  /*d130*/  FMUL.FTZ R19, R0.reuse, R87 ;  /* 0x0000005700137220 */ /* 0x040fe40000410000 */
[C---:B------:R-:W-:Y:S02]  /*d140*/  FMUL.FTZ R26, R0.reuse, R94 ;  /* 0x0000005e001a7220 */ /* 0x040fe40000410000 */
[----:B------:R2:W-:Y:S01]  /*d150*/  MUFU.EX2 R159, R17 ;  /* 0x00000011009f7308 */ /* 0x0005e20000000800 */
[C---:B------:R-:W-:Y:S02]  /*d160*/  FMUL.FTZ R27, R0.reuse, R95 ;  /* 0x0000005f001b7220 */ /* 0x040fe40000410000 */
[----:B------:R-:W-:Y:S01]  /*d170*/  FMUL.FTZ R34, R0, R102 ;  /* 0x0000006600227220 */ /* 0x000fe20000410000 */
[----:B---3--:R-:W-:Y:S01]  /*d180*/  @P6 LEA R4, P0, R8, c[0x0][0x1c8], 0x1 ;  /* 0x0000720008046a11 */ /* 0x008fe200078008ff */
[C---:B------:R-:W-:Y:S02]  /*d190*/  FMUL.FTZ R35, R0.reuse, R103 ;  /* 0x0000006700237220 */ /* 0x040fe40000410000 */
[----:B------:R-:W-:Y:S01]  /*d1a0*/  FMUL.FTZ R42, R0, R110 ;  /* 0x0000006e002a7220 */ /* 0x000fe20000410000 */
[----:B------:R-:W-:Y:S01]  /*d1b0*/  @P6 LEA.HI.X R5, R8, c[0x0][0x1cc], R10, 0x1, P0 ;  /* 0x0000730008056a11 */ /* 0x000fe200000f0c0a */
[----:B------:R-:W-:Y:S01]  /*d1c0*/  FMUL.FTZ R43, R0, R111 ;  /* 0x0000006f002b7220 */ /* 0x000fe20000410000 */
[----:B------:R-:W-:Y:S01]  /*d1d0*/  @P6 ISETP.GE.AND P0, PT, R146, c[0x0][0x1d4], PT ;  /* 0x0000750092006a0c */ /* 0x000fe20003f06270 */
[----:B------:R3:W-:Y:S01]  /*d1e0*/  MUFU.EX2 R147, R70 ;  /* 0x0000004600937308 */ /* 0x0007e20000000800 */
[C---:B------:R-:W-:Y:S01]  /*d1f0*/  @P6 IADD3 R10, P4, R9.reuse, c[0x0][0x1c8], RZ ;  /* 0x00007200090a6a10 */ /* 0x040fe20007f9e0ff */
[C---:B------:R-:W-:Y:S01]  /*d200*/  FMUL.FTZ R50, R0.reuse, R118 ;  /* 0x0000007600327220 */ /* 0x040fe20000410000 */
[----:B------:R-:W-:Y:S01]  /*d210*/  @P6 IADD3 R9, P5, R9, 0x80, RZ ;  /* 0x0000008009096810 */ /* 0x000fe20007fbe0ff */
[----:B------:R-:W-:Y:S01]  /*d220*/  FMUL.FTZ R51, R0, R119 ;  /* 0x0000007700337220 */ /* 0x000fe20000410000 */
[----:B-1----:R-:W-:Y:S01]  /*d230*/  @P6 IADD3.X R11, R16, c[0x0][0x1cc], RZ, P4, !PT ;  /* 0x00007300100b6a10 */ /* 0x002fe200027fe4ff */
[C---:B------:R-:W-:Y:S01]  /*d240*/  FMUL.FTZ R54, R0.reuse, R54 ;  /* 0x0000003600367220 */ /* 0x040fe20000410000 */
[----:B------:R-:W-:Y:S01]  /*d250*/  @P6 IADD3 R8, P4, R9, c[0x0][0x1c8], RZ ;  /* 0x0000720009086a10 */ /* 0x000fe20007f9e0ff */
[----:B------:R-:W-:Y:S02]  /*d260*/  FMUL.FTZ R55, R0, R55 ;  /* 0x0000003700377220 */ /* 0x000fe40000410000 */
[----:B------:R1:W-:Y:S01]  /*d270*/  MUFU.EX2 R190, R40 ;  /* 0x0000002800be7308 */ /* 0x0003e20000000800 */
[----:B------:R-:W-:Y:S01]  /*d280*/  @P6 IADD3.X R9, RZ, c[0x0][0x1cc], R16, P4, P5 ;  /* 0x00007300ff096a10 */ /* 0x000fe200027ea410 */
[----:B------:R5:W-:Y:S01]  /*d290*/  @P6 LDGSTS.E.BYPASS.LTC128B.128 [R218+0x8100], [R10.64], !P0 ;  /* 0x081000000ada6fae */ /* 0x000be2000c101d48 */
[--C-:B------:R-:W-:Y:S02]  /*d2a0*/  FFMA.FTZ R16, R138, c[0x0][0x2d0], -R69.reuse ;  /* 0x0000b4008a107a23 */ /* 0x100fe40000010845 */
[C---:B--2---:R-:W-:Y:S02]  /*d2b0*/  FMUL.FTZ R17, R2.reuse, R85 ;  /* 0x0000005502117220 */ /* 0x044fe40000410000 */
[C---:B------:R-:W-:Y:S02]  /*d2c0*/  FMUL.FTZ R56, R2.reuse, R56 ;  /* 0x0000003802387220 */ /* 0x040fe40000410000 */
[----:B------:R-:W-:Y:S01]  /*d2d0*/  FMUL.FTZ R57, R2, R57 ;  /* 0x0000003902397220 */ /* 0x000fe20000410000 */
[----:B------:R2:W-:Y:S01]  /*d2e0*/  @P6 LDGSTS.E.BYPASS.LTC128B.128 [R218+0xb100], [R8.64], !P3 ;  /* 0x0b10000008da6fae */ /* 0x0005e2000d901d48 */
[----:B------:R4:W2:Y:S01]  /*d2f0*/  MUFU.EX2 R160, R16 ;  /* 0x0000001000a07308 */ /* 0x0008a20000000800 */
[C---:B------:R-:W-:Y:S02]  /*d300*/  FMUL.FTZ R58, R0.reuse, R58 ;  /* 0x0000003a003a7220 */ /* 0x040fe40000410000 */
[--C-:B---3--:R-:W-:Y:S02]  /*d310*/  FFMA.FTZ R70, R143, c[0x0][0x2d0], -R69.reuse ;  /* 0x0000b4008f467a23 */ /* 0x108fe40000010845 */
[----:B------:R-:W-:Y:S02]  /*d320*/  FMUL.FTZ R59, R0, R59 ;  /* 0x0000003b003b7220 */ /* 0x000fe40000410000 */
[----:B------:R3:W-:Y:S01]  /*d330*/  @P6 LDGSTS.E.BYPASS.LTC128B.128 [R218+0x9100], [R14.64], !P0 ;  /* 0x091000000eda6fae */ /* 0x0007e2000c101d48 */
[C---:B------:R-:W-:Y:S02]  /*d340*/  FMUL.FTZ R60, R2.reuse, R60 ;  /* 0x0000003c023c7220 */ /* 0x040fe40000410000 */
[----:B------:R3:W-:Y:S01]  /*d350*/  MUFU.EX2 R146, R70 ;  /* 0x0000004600927308 */ /* 0x0007e20000000800 */
[C---:B------:R-:W-:Y:S02]  /*d360*/  FMUL.FTZ R61, R2.reuse, R61 ;  /* 0x0000003d023d7220 */ /* 0x040fe40000410000 */
[----:B-1----:R-:W-:Y:S02]  /*d370*/  FMUL.FTZ R40, R2, R108 ;  /* 0x0000006c02287220 */ /* 0x002fe40000410000 */
[----:B------:R1:W-:Y:S01]  /*d380*/  @P6 LDGSTS.E.BYPASS.LTC128B.128 [R218+0xc100], [R12.64], !P3 ;  /* 0x0c1000000cda6fae */ /* 0x0003e2000d901d48 */
[C---:B------:R-:W-:Y:S02]  /*d390*/  FMUL.FTZ R62, R0.reuse, R62 ;  /* 0x0000003e003e7220 */ /* 0x040fe40000410000 */
[C---:B-----5:R-:W-:Y:S02]  /*d3a0*/  FMUL.FTZ R10, R0.reuse, R78 ;  /* 0x0000004e000a7220 */ /* 0x060fe40000410000 */
[C---:B------:R-:W-:Y:S01]  /*d3b0*/  FMUL.FTZ R11, R0.reuse, R79 ;  /* 0x0000004f000b7220 */ /* 0x040fe20000410000 */
[----:B------:R5:W-:Y:S01]  /*d3c0*/  MUFU.EX2 R148, R48 ;  /* 0x0000003000947308 */ /* 0x000be20000000800 */
[----:B------:R-:W-:Y:S01]  /*d3d0*/  FMUL.FTZ R63, R0, R63 ;  /* 0x0000003f003f7220 */ /* 0x000fe20000410000 */
[----:B------:R1:W-:Y:S01]  /*d3e0*/  @P6 LDGSTS.E.BYPASS.LTC128B.128 [R218+0xa100], [R6.64], !P0 ;  /* 0x0a10000006da6fae */ /* 0x0003e2000c101d48 */
[----:B----4-:R-:W-:Y:S02]  /*d3f0*/  FMUL.FTZ R16, R2, R84 ;  /* 0x0000005402107220 */ /* 0x010fe40000410000 */
[--C-:B--2---:R-:W-:Y:S02]  /*d400*/  FFMA.FTZ R8, R136, c[0x0][0x2d0], -R69.reuse ;  /* 0x0000b40088087a23 */ /* 0x104fe40000010845 */
[C---:B------:R-:W-:Y:S02]  /*d410*/  FMUL.FTZ R9, R2.reuse, R77 ;  /* 0x0000004d02097220 */ /* 0x040fe40000410000 */
[C---:B------:R-:W-:Y:S01]  /*d420*/  FMUL.FTZ R64, R2.reuse, R64 ;  /* 0x0000004002407220 */ /* 0x040fe20000410000 */
[----:B------:R2:W-:Y:S01]  /*d430*/  @P6 LDGSTS.E.BYPASS.LTC128B.128 [R218+0xd100], [R4.64], !P3 ;  /* 0x0d10000004da6fae */ /* 0x0005e2000d901d48 */
[----:B------:R4:W-:Y:S01]  /*d440*/  MUFU.EX2 R157, R8 ;  /* 0x00000008009d7308 */ /* 0x0009e20000000800 */
[----:B------:R-:W-:Y:S02]  /*d450*/  FMUL.FTZ R65, R2, R65 ;  /* 0x0000004102417220 */ /* 0x000fe40000410000 */
[--C-:B---3--:R-:W-:Y:S02]  /*d460*/  FFMA.FTZ R70, R145, c[0x0][0x2d0], -R69.reuse ;  /* 0x0000b40091467a23 */ /* 0x108fe40000010845 */
[C---:B------:R-:W-:Y:S02]  /*d470*/  FMUL.FTZ R66, R0.reuse, R66 ;  /* 0x0000004200427220 */ /* 0x040fe40000410000 */
[----:B------:R-:W-:Y:S01]  /*d480*/  LDSM.16.MT88.4 R20, [R196] ;  /* 0x00000000c414783b */ /* 0x000fe20000004200 */
[----:B------:R-:W-:Y:S02]  /*d490*/  FMUL.FTZ R67, R0, R67 ;  /* 0x0000004300437220 */ /* 0x000fe40000410000 */
[--C-:B------:R-:W-:Y:S02]  /*d4a0*/  FFMA.FTZ R71, R71, c[0x0][0x2d0], -R69.reuse ;  /* 0x0000b40047477a23 */ /* 0x100fe40000010845 */
[----:B-----5:R-:W-:Y:S03]  /*d4b0*/  FMUL.FTZ R48, R2, R116 ;  /* 0x0000007402307220 */ /* 0x020fe60000410000 */
[----:B-1----:R-:W1:Y:S01]  /*d4c0*/  LDSM.16.MT88.4 R12, [R192] ;  /* 0x00000000c00c783b */ /* 0x002e620000004200 */
[----:B------:R-:W-:Y:S01]  /*d4d0*/  MUFU.EX2 R71, R71 ;  /* 0x0000004700477308 */ /* 0x000fe20000000800 */
[C---:B------:R-:W-:Y:S01]  /*d4e0*/  FMUL.FTZ R6, R0.reuse, R74 ;  /* 0x0000004a00067220 */ /* 0x040fe20000410000 */
[----:B------:R-:W-:Y:S01]  /*d4f0*/  F2FP.BF16.PACK_AB R74, R227, R228 ;  /* 0x000000e4e34a723e */ /* 0x000fe200000010ff */
[----:B------:R-:W-:Y:S04]  /*d500*/  FMUL.FTZ R7, R0, R75 ;  /* 0x0000004b00077220 */ /* 0x000fe80000410000 */
[----:B------:R-:W3:Y:S01]  /*d510*/  LDSM.16.MT88.4 R28, [R195] ;  /* 0x00000000c31c783b */ /* 0x000ee20000004200 */
[C---:B----4-:R-:W-:Y:S02]  /*d520*/  FMUL.FTZ R8, R2.reuse, R76 ;  /* 0x0000004c02087220 */ /* 0x050fe40000410000 */
[----:B--2---:R-:W-:Y:S02]  /*d530*/  FFMA.FTZ R4, R137, c[0x0][0x2d0], -R69 ;  /* 0x0000b40089047a23 */ /* 0x004fe40000010845 */
[----:B------:R-:W-:Y:S01]  /*d540*/  FMUL.FTZ R5, R2, R73 ;  /* 0x0000004902057220 */ /* 0x000fe20000410000 */
[----:B------:R-:W-:Y:S01]  /*d550*/  F2FP.BF16.PACK_AB R73, R160, R159 ;  /* 0x0000009fa049723e */ /* 0x000fe200000010ff */
[----:B------:R2:W4:Y:S01]  /*d560*/  MUFU.EX2 R158, R4 ;  /* 0x00000004009e7308 */ /* 0x0005220000000800 */
[----:B------:R-:W5:Y:S08]  /*d570*/  LDSM.16.MT88.4 R36, [R211] ;  /* 0x00000000d324783b */ /* 0x000f700000004200 */
[----:B------:R-:W3:Y:S08]  /*d580*/  LDSM.16.MT88.4 R44, [R192+0x3000] ;  /* 0x00300000c02c783b */ /* 0x000ef00000004200 */
[----:B------:R-:W3:Y:S01]  /*d590*/  LDSM.16.MT88.4 R76, [R196+0x3000] ;  /* 0x00300000c44c783b */ /* 0x000ee20000004200 */
[----:B--2---:R-:W-:Y:S01]  /*d5a0*/  FMUL.FTZ R4, R2, R72 ;  /* 0x0000004802047220 */ /* 0x004fe20000410000 */
[----:B------:R-:W-:Y:S06]  /*d5b0*/  F2FP.BF16.PACK_AB R72, R229, R230 ;  /* 0x000000e6e548723e */ /* 0x000fec00000010ff */
[----:B------:R-:W-:Y:S01]  /*d5c0*/  LDSM.16.MT88.4 R84, [R198+0x3000] ;  /* 0x00300000c654783b */ /* 0x000fe20000004200 */
[----:B----4-:R-:W-:Y:S07]  /*d5d0*/  F2FP.BF16.PACK_AB R75, R158, R157 ;  /* 0x0000009d9e4b723e */ /* 0x010fee00000010ff */
[C---:B-1----:R-:W-:Y:S01]  /*d5e0*/  HMMA.16816.F32.BF16 R4, R72.reuse, R12, R4 ;  /* 0x0000000c4804723c */ /* 0x042fe20000041804 */
[----:B------:R-:W-:Y:S06]  /*d5f0*/  LDSM.16.MT88.4 R92, [R196+0x4000] ;  /* 0x00400000c45c783b */ /* 0x000fec0000004200 */
[C---:B------:R-:W-:Y:S01]  /*d600*/  FMUL.FTZ R12, R2.reuse, R80 ;  /* 0x00000050020c7220 */ /* 0x040fe20000410000 */
[C---:B------:R-:W-:Y:S01]  /*d610*/  HMMA.16816.F32.BF16 R8, R72.reuse, R14, R8 ;  /* 0x0000000e4808723c */ /* 0x040fe20000041808 */
[----:B------:R-:W-:Y:S03]  /*d620*/  LDSM.16.MT88.4 R100, [R196+0x1800] ;  /* 0x00180000c464783b */ /* 0x000fe60000004200 */
[----:B------:R-:W-:Y:S03]  /*d630*/  FMUL.FTZ R13, R2, R81 ;  /* 0x00000051020d7220 */ /* 0x000fe60000410000 */
[C---:B------:R-:W-:Y:S02]  /*d640*/  FMUL.FTZ R14, R0.reuse, R82 ;  /* 0x00000052000e7220 */ /* 0x040fe40000410000 */
[----:B------:R-:W-:Y:S01]  /*d650*/  FMUL.FTZ R15, R0, R83 ;  /* 0x00000053000f7220 */ /* 0x000fe20000410000 */
[----:B------:R-:W2:Y:S04]  /*d660*/  LDL.LU R116, [R1+0xc] ;  /* 0x00000c0001747983 */ /* 0x000ea80000300800 */
[----:B------:R-:W1:Y:S02]  /*d670*/  LDSM.16.MT88.4 R80, [R195+0x3000] ;  /* 0x00300000c350783b */ /* 0x000e640000004200 */
[C---:B------:R-:W-:Y:S06]  /*d680*/  HMMA.16816.F32.BF16 R12, R72.reuse, R20, R12 ;  /* 0x00000014480c723c */ /* 0x040fec000004180c */
[----:B------:R-:W4:Y:S01]  /*d690*/  LDL.LU R117, [R1+0x8] ;  /* 0x0000080001757983 */ /* 0x000f220000300800 */
[C---:B------:R-:W-:Y:S01]  /*d6a0*/  FMUL.FTZ R20, R2.reuse, R88 ;  /* 0x0000005802147220 */ /* 0x040fe20000410000 */
[C---:B------:R-:W-:Y:S02]  /*d6b0*/  HMMA.16816.F32.BF16 R16, R72.reuse, R22, R16 ;  /* 0x000000164810723c */ /* 0x040fe40000041810 */
[----:B------:R-:W-:Y:S02]  /*d6c0*/  LDSM.16.MT88.4 R108, [R192+0x5800] ;  /* 0x00580000c06c783b */ /* 0x000fe40000004200 */
[----:B------:R-:W-:Y:S03]  /*d6d0*/  FMUL.FTZ R21, R2, R89 ;  /* 0x0000005902157220 */ /* 0x000fe60000410000 */
[C---:B------:R-:W-:Y:S02]  /*d6e0*/  FMUL.FTZ R22, R0.reuse, R90 ;  /* 0x0000005a00167220 */ /* 0x040fe40000410000 */
[----:B------:R-:W-:Y:S01]  /*d6f0*/  FMUL.FTZ R23, R0, R91 ;  /* 0x0000005b00177220 */ /* 0x000fe20000410000 */
[----:B------:R-:W0:Y:S06]  /*d700*/  LDGDEPBAR ;  /* 0x00000000000079af */ /* 0x000e2c0000000000 */
[C---:B---3--:R-:W-:Y:S02]  /*d710*/  HMMA.16816.F32.BF16 R20, R72.reuse, R28, R20 ;  /* 0x0000001c4814723c */ /* 0x048fe40000041814 */
[----:B------:R-:W-:Y:S05]  /*d720*/  LDSM.16.MT88.4 R88, [R196+0x800] ;  /* 0x00080000c458783b */ /* 0x000fea0000004200 */
[C---:B------:R-:W-:Y:S01]  /*d730*/  FMUL.FTZ R28, R2.reuse, R96 ;  /* 0x00000060021c7220 */ /* 0x040fe20000410000 */
[C---:B------:R-:W-:Y:S04]  /*d740*/  HMMA.16816.F32.BF16 R24, R72.reuse, R30, R24 ;  /* 0x0000001e4818723c */ /* 0x040fe80000041818 */
[----:B------:R-:W-:Y:S03]  /*d750*/  FMUL.FTZ R29, R2, R97 ;  /* 0x00000061021d7220 */ /* 0x000fe60000410000 */
[C---:B------:R-:W-:Y:S02]  /*d760*/  FMUL.FTZ R30, R0.reuse, R98 ;  /* 0x00000062001e7220 */ /* 0x040fe40000410000 */
[----:B------:R-:W-:Y:S02]  /*d770*/  FMUL.FTZ R31, R0, R99 ;  /* 0x00000063001f7220 */ /* 0x000fe40000410000 */
[----:B------:R-:W-:Y:S05]  /*d780*/  LDSM.16.MT88.4 R96, [R195+0x4000] ;  /* 0x00400000c360783b */ /* 0x000fea0000004200 */
[C---:B-----5:R-:W-:Y:S07]  /*d790*/  HMMA.16816.F32.BF16 R28, R72.reuse, R36, R28 ;  /* 0x00000024481c723c */ /* 0x060fee000004181c */
[--C-:B------:R-:W-:Y:S01]  /*d7a0*/  FFMA.FTZ R36, R123, c[0x0][0x2d0], -R121.reuse ;  /* 0x0000b4007b247a23 */ /* 0x100fe20000010879 */
[C---:B------:R-:W-:Y:S03]  /*d7b0*/  HMMA.16816.F32.BF16 R32, R72.reuse, R38, R32 ;  /* 0x000000264820723c */ /* 0x040fe60000041820 */
[----:B------:R3:W5:Y:S01]  /*d7c0*/  MUFU.EX2 R191, R36 ;  /* 0x0000002400bf7308 */ /* 0x0007620000000800 */
[----:B------:R-:W-:Y:S03]  /*d7d0*/  FMUL.FTZ R37, R2, R105 ;  /* 0x0000006902257220 */ /* 0x000fe60000410000 */
[C---:B------:R-:W-:Y:S02]  /*d7e0*/  FMUL.FTZ R38, R0.reuse, R106 ;  /* 0x0000006a00267220 */ /* 0x040fe40000410000 */
[----:B------:R-:W-:Y:S03]  /*d7f0*/  FMUL.FTZ R39, R0, R107 ;  /* 0x0000006b00277220 */ /* 0x000fe60000410000 */
[C---:B---3--:R-:W-:Y:S02]  /*d800*/  FMUL.FTZ R36, R2.reuse, R104 ;  /* 0x0000006802247220 */ /* 0x048fe40000410000 */
[----:B------:R-:W-:Y:S05]  /*d810*/  LDSM.16.MT88.4 R104, [R198+0x2800] ;  /* 0x00280000c668783b */ /* 0x000fea0000004200 */
[C---:B------:R-:W-:Y:S07]  /*d820*/  HMMA.16816.F32.BF16 R36, R72.reuse, R44, R36 ;  /* 0x0000002c4824723c */ /* 0x040fee0000041824 */
[----:B------:R-:W-:Y:S01]  /*d830*/  FMUL.FTZ R45, R2, R113 ;  /* 0x00000071022d7220 */ /* 0x000fe20000410000 */
[C---:B------:R-:W-:Y:S04]  /*d840*/  HMMA.16816.F32.BF16 R40, R72.reuse, R46, R40 ;  /* 0x0000002e4828723c */ /* 0x040fe80000041828 */
[--C-:B------:R-:W-:Y:S03]  /*d850*/  FFMA.FTZ R44, R141, c[0x0][0x2d0], -R121.reuse ;  /* 0x0000b4008d2c7a23 */ /* 0x100fe60000010879 */
[C---:B------:R-:W-:Y:S01]  /*d860*/  FMUL.FTZ R47, R0.reuse, R115 ;  /* 0x00000073002f7220 */ /* 0x040fe20000410000 */
[----:B------:R3:W1:Y:S01]  /*d870*/  MUFU.EX2 R189, R44 ;  /* 0x0000002c00bd7308 */ /* 0x0006620000000800 */
[----:B------:R-:W-:Y:S09]  /*d880*/  FMUL.FTZ R46, R0, R114 ;  /* 0x00000072002e7220 */ /* 0x000ff20000410000 */
[----:B------:R1:W1:Y:S01]  /*d890*/  MUFU.EX2 R115, R70 ;  /* 0x0000004600737308 */ /* 0x0002620000000800 */
[----:B---3--:R-:W-:Y:S07]  /*d8a0*/  FMUL.FTZ R44, R2, R112 ;  /* 0x00000070022c7220 */ /* 0x008fee0000410000 */
[C---:B------:R-:W-:Y:S03]  /*d8b0*/  HMMA.16816.F32.BF16 R44, R72.reuse, R76, R44 ;  /* 0x0000004c482c723c */ /* 0x040fe6000004182c */
[--C-:B-1----:R-:W-:Y:S04]  /*d8c0*/  FFMA.FTZ R70, R149, c[0x0][0x2d0], -R121.reuse ;  /* 0x0000b40095467a23 */ /* 0x102fe80000010879 */
[----:B------:R1:W-:Y:S01]  /*d8d0*/  MUFU.EX2 R183, R70 ;  /* 0x0000004600b77308 */ /* 0x0003e20000000800 */
[C---:B------:R-:W-:Y:S01]  /*d8e0*/  HMMA.16816.F32.BF16 R48, R72.reuse, R78, R48 ;  /* 0x0000004e4830723c */ /* 0x040fe20000041830 */
[----:B------:R-:W3:Y:S07]  /*d8f0*/  LDSM.16.MT88.4 R76, [R192+0x800] ;  /* 0x00080000c04c783b */ /* 0x000eee0000004200 */
[C---:B------:R-:W-:Y:S08]  /*d900*/  HMMA.16816.F32.BF16 R52, R72.reuse, R80, R52 ;  /* 0x000000504834723c */ /* 0x040ff00000041834 */
[C---:B------:R-:W-:Y:S01]  /*d910*/  HMMA.16816.F32.BF16 R56, R72.reuse, R82, R56 ;  /* 0x000000524838723c */ /* 0x040fe20000041838 */
[----:B------:R-:W3:Y:S03]  /*d920*/  LDSM.16.MT88.4 R80, [R195+0x800] ;  /* 0x00080000c350783b */ /* 0x000ee60000004200 */
[--C-:B-1----:R-:W-:Y:S04]  /*d930*/  FFMA.FTZ R70, R151, c[0x0][0x2d0], -R121.reuse ;  /* 0x0000b40097467a23 */ /* 0x102fe80000010879 */
[C---:B------:R-:W-:Y:S01]  /*d940*/  HMMA.16816.F32.BF16 R60, R72.reuse, R84, R60 ;  /* 0x00000054483c723c */ /* 0x040fe2000004183c */
[----:B------:R1:W1:Y:S07]  /*d950*/  MUFU.EX2 R188, R70 ;  /* 0x0000004600bc7308 */ /* 0x00026e0000000800 */
[----:B------:R-:W-:Y:S01]  /*d960*/  HMMA.16816.F32.BF16 R64, R72, R86, R64 ;  /* 0x000000564840723c */ /* 0x000fe20000041840 */
[----:B------:R-:W3:Y:S06]  /*d970*/  LDSM.16.MT88.4 R84, [R198+0x800] ;  /* 0x00080000c654783b */ /* 0x000eec0000004200 */
[----:B-----5:R-:W-:Y:S02]  /*d980*/  F2FP.BF16.PACK_AB R72, R191, R224 ;  /* 0x000000e0bf48723e */ /* 0x020fe400000010ff */
[----:B------:R-:W-:Y:S03]  /*d990*/  F2FP.BF16.PACK_AB R74, R189, R190 ;  /* 0x000000bebd4a723e */ /* 0x000fe600000010ff */
[----:B------:R-:W-:Y:S02]  /*d9a0*/  F2FP.BF16.PACK_AB R73, R147, R148 ;  /* 0x000000949349723e */ /* 0x000fe400000010ff */
[----:B------:R-:W-:Y:S01]  /*d9b0*/  F2FP.BF16.PACK_AB R75, R115, R146 ;  /* 0x00000092734b723e */ /* 0x000fe200000010ff */
[--C-:B-1----:R-:W-:Y:S06]  /*d9c0*/  FFMA.FTZ R70, R150, c[0x0][0x2d0], -R121.reuse ;  /* 0x0000b40096467a23 */ /* 0x102fec0000010879 */
[C---:B---3--:R-:W-:Y:S01]  /*d9d0*/  HMMA.16816.F32.BF16 R4, R72.reuse, R76, R4 ;  /* 0x0000004c4804723c */ /* 0x048fe20000041804 */
[----:B------:R1:W-:Y:S07]  /*d9e0*/  MUFU.EX2 R182, R70 ;  /* 0x0000004600b67308 */ /* 0x0003ee0000000800 */
[C---:B------:R-:W-:Y:S01]  /*d9f0*/  HMMA.16816.F32.BF16 R8, R72.reuse, R78, R8 ;  /* 0x0000004e4808723c */ /* 0x040fe20000041808 */
[----:B------:R-:W3:Y:S07]  /*da00*/  LDSM.16.MT88.4 R76, [R192+0x3800] ;  /* 0x00380000c04c783b */ /* 0x000eee0000004200 */
[C---:B------:R-:W-:Y:S08]  /*da10*/  HMMA.16816.F32.BF16 R12, R72.reuse, R88, R12 ;  /* 0x00000058480c723c */ /* 0x040ff0000004180c */
[C---:B------:R-:W-:Y:S01]  /*da20*/  HMMA.16816.F32.BF16 R16, R72.reuse, R90, R16 ;  /* 0x0000005a4810723c */ /* 0x040fe20000041810 */
[----:B------:R-:W5:Y:S03]  /*da30*/  LDSM.16.MT88.4 R88, [R196+0x3800] ;  /* 0x00380000c458783b */ /* 0x000f660000004200 */
[----:B-1----:R-:W-:Y:S04]  /*da40*/  FFMA.FTZ R70, R156, c[0x0][0x2d0], -R121 ;  /* 0x0000b4009c467a23 */ /* 0x002fe80000010879 */
[C---:B------:R-:W-:Y:S01]  /*da50*/  HMMA.16816.F32.BF16 R20, R72.reuse, R80, R20 ;  /* 0x000000504814723c */ /* 0x040fe20000041814 */
[----:B------:R1:W1:Y:S07]  /*da60*/  MUFU.EX2 R181, R70 ;  /* 0x0000004600b57308 */ /* 0x00026e0000000800 */
[C---:B------:R-:W-:Y:S01]  /*da70*/  HMMA.16816.F32.BF16 R24, R72.reuse, R82, R24 ;  /* 0x000000524818723c */ /* 0x040fe20000041818 */
[----:B------:R-:W2:Y:S07]  /*da80*/  LDSM.16.MT88.4 R80, [R195+0x3800] ;  /* 0x00380000c350783b */ /* 0x000eae0000004200 */
[C---:B------:R-:W-:Y:S08]  /*da90*/  HMMA.16816.F32.BF16 R28, R72.reuse, R84, R28 ;  /* 0x00000054481c723c */ /* 0x040ff0000004181c */
[C---:B------:R-:W-:Y:S01]  /*daa0*/  HMMA.16816.F32.BF16 R32, R72.reuse, R86, R32 ;  /* 0x000000564820723c */ /* 0x040fe20000041820 */
[----:B------:R-:W4:Y:S03]  /*dab0*/  LDSM.16.MT88.4 R84, [R198+0x3800] ;  /* 0x00380000c654783b */ /* 0x000f260000004200 */
[--C-:B-1----:R-:W-:Y:S04]  /*dac0*/  FFMA.FTZ R70, R162, c[0x0][0x2d0], -R69.reuse ;  /* 0x0000b400a2467a23 */ /* 0x102fe80000010845 */
[C---:B---3--:R-:W-:Y:S01]  /*dad0*/  HMMA.16816.F32.BF16 R36, R72.reuse, R76, R36 ;  /* 0x0000004c4824723c */ /* 0x048fe20000041824 */
[----:B------:R1:W-:Y:S07]  /*dae0*/  MUFU.EX2 R113, R70 ;  /* 0x0000004600717308 */ /* 0x0003ee0000000800 */
[C---:B------:R-:W-:Y:S01]  /*daf0*/  HMMA.16816.F32.BF16 R40, R72.reuse, R78, R40 ;  /* 0x0000004e4828723c */ /* 0x040fe20000041828 */
[----:B------:R-:W3:Y:S07]  /*db00*/  LDSM.16.MT88.4 R76, [R192+0x1000] ;  /* 0x00100000c04c783b */ /* 0x000eee0000004200 */
[C---:B-----5:R-:W-:Y:S08]  /*db10*/  HMMA.16816.F32.BF16 R44, R72.reuse, R88, R44 ;  /* 0x00000058482c723c */ /* 0x060ff0000004182c */
[C---:B------:R-:W-:Y:S01]  /*db20*/  HMMA.16816.F32.BF16 R48, R72.reuse, R90, R48 ;  /* 0x0000005a4830723c */ /* 0x040fe20000041830 */
[----:B------:R-:W5:Y:S03]  /*db30*/  LDSM.16.MT88.4 R88, [R196+0x1000] ;  /* 0x00100000c458783b */ /* 0x000f660000004200 */
[----:B-1----:R-:W-:Y:S04]  /*db40*/  FFMA.FTZ R70, R163, c[0x0][0x2d0], -R69 ;  /* 0x0000b400a3467a23 */ /* 0x002fe80000010845 */
[C---:B--2---:R-:W-:Y:S01]  /*db50*/  HMMA.16816.F32.BF16 R52, R72.reuse, R80, R52 ;  /* 0x000000504834723c */ /* 0x044fe20000041834 */
[----:B------:R1:W2:Y:S03]  /*db60*/  MUFU.EX2 R114, R70 ;  /* 0x0000004600727308 */ /* 0x0002a60000000800 */
[----:B------:R-:W-:Y:S04]  /*db70*/  FFMA.FTZ R0, R0, R116, R159 ;  /* 0x0000007400007223 */ /* 0x000fe8000001009f */
[C---:B------:R-:W-:Y:S01]  /*db80*/  HMMA.16816.F32.BF16 R56, R72.reuse, R82, R56 ;  /* 0x000000524838723c */ /* 0x040fe20000041838 */
[----:B------:R-:W3:Y:S03]  /*db90*/  LDSM.16.MT88.4 R80, [R195+0x1000] ;  /* 0x00100000c350783b */ /* 0x000ee60000004200 */
[----:B----4-:R-:W-:Y:S02]  /*dba0*/  FFMA.FTZ R2, R2, R117, R230 ;  /* 0x0000007502027223 */ /* 0x010fe400000100e6 */
[----:B------:R-:W-:Y:S02]  /*dbb0*/  FADD.FTZ R0, R160, R0 ;  /* 0x00000000a0007221 */ /* 0x000fe40000010000 */
[C---:B------:R-:W-:Y:S01]  /*dbc0*/  HMMA.16816.F32.BF16 R60, R72.reuse, R84, R60 ;  /* 0x00000054483c723c */ /* 0x040fe2000004183c */
[----:B------:R-:W-:Y:S03]  /*dbd0*/  LDSM.16.MT88.4 R116, [R196+0x5800] ;  /* 0x00580000c474783b */ /* 0x000fe60000004200 */
[----:B------:R-:W-:Y:S02]  /*dbe0*/  FADD.FTZ R0, R157, R0 ;  /* 0x000000009d007221 */ /* 0x000fe40000010000 */
[----:B------:R-:W-:Y:S02]  /*dbf0*/  FADD.FTZ R2, R229, R2 ;  /* 0x00000002e5027221 */ /* 0x000fe40000010000 */
[----:B------:R-:W-:Y:S01]  /*dc00*/  HMMA.16816.F32.BF16 R64, R72, R86, R64 ;  /* 0x000000564840723c */ /* 0x000fe20000041840 */
[----:B------:R-:W4:Y:S03]  /*dc10*/  LDSM.16.MT88.4 R84, [R198+0x1000] ;  /* 0x00100000c654783b */ /* 0x000f260000004200 */
[--C-:B-1----:R-:W-:Y:S02]  /*dc20*/  FFMA.FTZ R70, R161, c[0x0][0x2d0], -R69.reuse ;  /* 0x0000b400a1467a23 */ /* 0x102fe40000010845 */
[----:B------:R-:W-:Y:S01]  /*dc30*/  FADD.FTZ R0, R158, R0 ;  /* 0x000000009e007221 */ /* 0x000fe20000010000 */
[----:B------:R-:W-:Y:S01]  /*dc40*/  F2FP.BF16.PACK_AB R72, R188, R183 ;  /* 0x000000b7bc48723e */ /* 0x000fe200000010ff */
[----:B------:R1:W1:Y:S01]  /*dc50*/  MUFU.EX2 R112, R70 ;  /* 0x0000004600707308 */ /* 0x0002620000000800 */
[----:B------:R-:W-:Y:S03]  /*dc60*/  F2FP.BF16.PACK_AB R74, R181, R182 ;  /* 0x000000b6b54a723e */ /* 0x000fe600000010ff */
[----:B--2---:R-:W-:Y:S01]  /*dc70*/  F2FP.BF16.PACK_AB R73, R114, R113 ;  /* 0x000000717249723e */ /* 0x004fe200000010ff */
        /* <DEDUP_REMOVED lines=10> */
[----:B-1----:R-:W-:Y:S02]  /*dd20*/  FFMA.FTZ R70, R180, c[0x0][0x2d0], -R69 ;  /* 0x0000b400b4467a23 */ /* 0x002fe40000010845 */
[----:B------:R-:W-:Y:S02]  /*dd30*/  FADD.FTZ R0, R114, R0 ;  /* 0x0000000072007221 */ /* 0x000fe40000010000 */
[----:B------:R1:W2:Y:S01]  /*dd40*/  MUFU.EX2 R145, R70 ;  /* 0x0000004600917308 */ /* 0x0002a20000000800 */
[----:B------:R-:W-:Y:S02]  /*dd50*/  FADD.FTZ R2, R189, R2 ;  /* 0x00000002bd027221 */ /* 0x000fe40000010000 */
[----:B------:R-:W-:Y:S02]  /*dd60*/  FADD.FTZ R0, R112, R0 ;  /* 0x0000000070007221 */ /* 0x000fe40000010000 */
[----:B------:R-:W-:Y:S04]  /*dd70*/  FADD.FTZ R2, R183, R2 ;  /* 0x00000002b7027221 */ /* 0x000fe80000010000 */
[----:B------:R-:W-:Y:S04]  /*dd80*/  FADD.FTZ R2, R188, R2 ;  /* 0x00000002bc027221 */ /* 0x000fe80000010000 */
[----:B------:R-:W-:Y:S04]  /*dd90*/  FADD.FTZ R2, R182, R2 ;  /* 0x00000002b6027221 */ /* 0x000fe80000010000 */
[----:B------:R-:W-:Y:S02]  /*dda0*/  FADD.FTZ R2, R181, R2 ;  /* 0x00000002b5027221 */ /* 0x000fe40000010000 */
[--C-:B-1----:R-:W-:Y:S01]  /*ddb0*/  FFMA.FTZ R70, R231, c[0x0][0x2d0], -R121.reuse ;  /* 0x0000b400e7467a23 */ /* 0x102fe20000010879 */
[C---:B--2---:R-:W-:Y:S01]  /*ddc0*/  F2FP.BF16.PACK_AB R75, R145.reuse, R112 ;  /* 0x00000070914b723e */ /* 0x044fe200000010ff */
[----:B------:R-:W-:Y:S02]  /*ddd0*/  FADD.FTZ R0, R145, R0 ;  /* 0x0000000091007221 */ /* 0x000fe40000010000 */
[----:B------:R1:W2:Y:S04]  /*dde0*/  MUFU.EX2 R180, R70 ;  /* 0x0000004600b47308 */ /* 0x0002a80000000800 */
[C---:B---3--:R-:W-:Y:S08]  /*ddf0*/  HMMA.16816.F32.BF16 R4, R72.reuse, R76, R4 ;  /* 0x0000004c4804723c */ /* 0x048ff00000041804 */
[C---:B------:R-:W-:Y:S01]  /*de00*/  HMMA.16816.F32.BF16 R8, R72.reuse, R78, R8 ;  /* 0x0000004e4808723c */ /* 0x040fe20000041808 */
[----:B------:R-:W3:Y:S07]  /*de10*/  LDSM.16.MT88.4 R76, [R192+0x4000] ;  /* 0x00400000c04c783b */ /* 0x000eee0000004200 */
[C---:B-----5:R-:W-:Y:S04]  /*de20*/  HMMA.16816.F32.BF16 R12, R72.reuse, R88, R12 ;  /* 0x00000058480c723c */ /* 0x060fe8000004180c */
[--C-:B-1----:R-:W-:Y:S02]  /*de30*/  FFMA.FTZ R70, R232, c[0x0][0x2d0], -R121.reuse ;  /* 0x0000b400e8467a23 */ /* 0x102fe40000010879 */
[----:B--2---:R-:W-:Y:S02]  /*de40*/  FADD.FTZ R2, R180, R2 ;  /* 0x00000002b4027221 */ /* 0x004fe40000010000 */
[C---:B------:R-:W-:Y:S01]  /*de50*/  HMMA.16816.F32.BF16 R16, R72.reuse, R90, R16 ;  /* 0x0000005a4810723c */ /* 0x040fe20000041810 */
[----:B------:R1:W2:Y:S01]  /*de60*/  MUFU.EX2 R163, R70 ;  /* 0x0000004600a37308 */ /* 0x0002a20000000800 */
[----:B------:R-:W5:Y:S06]  /*de70*/  LDSM.16.MT88.4 R88, [R198+0x4000] ;  /* 0x00400000c658783b */ /* 0x000f6c0000004200 */
[C---:B------:R-:W-:Y:S08]  /*de80*/  HMMA.16816.F32.BF16 R20, R72.reuse, R80, R20 ;  /* 0x000000504814723c */ /* 0x040ff00000041814 */
[C---:B------:R-:W-:Y:S01]  /*de90*/  HMMA.16816.F32.BF16 R24, R72.reuse, R82, R24 ;  /* 0x000000524818723c */ /* 0x040fe20000041818 */
[----:B------:R-:W5:Y:S07]  /*dea0*/  LDSM.16.MT88.4 R80, [R192+0x1800] ;  /* 0x00180000c050783b */ /* 0x000f6e0000004200 */
[C---:B----4-:R-:W-:Y:S04]  /*deb0*/  HMMA.16816.F32.BF16 R28, R72.reuse, R84, R28 ;  /* 0x00000054481c723c */ /* 0x050fe8000004181c */
[--C-:B-1----:R-:W-:Y:S02]  /*dec0*/  FFMA.FTZ R70, R233, c[0x0][0x2d0], -R121.reuse ;  /* 0x0000b400e9467a23 */ /* 0x102fe40000010879 */
[----:B--2---:R-:W-:Y:S02]  /*ded0*/  FADD.FTZ R2, R163, R2 ;  /* 0x00000002a3027221 */ /* 0x004fe40000010000 */
[C---:B------:R-:W-:Y:S01]  /*dee0*/  HMMA.16816.F32.BF16 R32, R72.reuse, R86, R32 ;  /* 0x000000564820723c */ /* 0x040fe20000041820 */
[----:B------:R1:W2:Y:S01]  /*def0*/  MUFU.EX2 R162, R70 ;  /* 0x0000004600a27308 */ /* 0x0002a20000000800 */
[----:B------:R-:W4:Y:S06]  /*df00*/  LDSM.16.MT88.4 R84, [R195+0x1800] ;  /* 0x00180000c354783b */ /* 0x000f2c0000004200 */
[C---:B---3--:R-:W-:Y:S08]  /*df10*/  HMMA.16816.F32.BF16 R36, R72.reuse, R76, R36 ;  /* 0x0000004c4824723c */ /* 0x048ff00000041824 */
[C---:B------:R-:W-:Y:S01]  /*df20*/  HMMA.16816.F32.BF16 R40, R72.reuse, R78, R40 ;  /* 0x0000004e4828723c */ /* 0x040fe20000041828 */
[----:B------:R-:W3:Y:S07]  /*df30*/  LDSM.16.MT88.4 R76, [R198+0x1800] ;  /* 0x00180000c64c783b */ /* 0x000eee0000004200 */
[C---:B------:R-:W-:Y:S04]  /*df40*/  HMMA.16816.F32.BF16 R44, R72.reuse, R92, R44 ;  /* 0x0000005c482c723c */ /* 0x040fe8000004182c */
[----:B-1----:R-:W-:Y:S02]  /*df50*/  FFMA.FTZ R70, R234, c[0x0][0x2d0], -R121 ;  /* 0x0000b400ea467a23 */ /* 0x002fe40000010879 */
[----:B--2---:R-:W-:Y:S02]  /*df60*/  FADD.FTZ R2, R162, R2 ;  /* 0x00000002a2027221 */ /* 0x004fe40000010000 */
[C---:B------:R-:W-:Y:S01]  /*df70*/  HMMA.16816.F32.BF16 R48, R72.reuse, R94, R48 ;  /* 0x0000005e4830723c */ /* 0x040fe20000041830 */
[----:B------:R1:W2:Y:S01]  /*df80*/  MUFU.EX2 R161, R70 ;  /* 0x0000004600a17308 */ /* 0x0002a20000000800 */
[----:B------:R-:W-:Y:S06]  /*df90*/  LDSM.16.MT88.4 R92, [R198+0x5000] ;  /* 0x00500000c65c783b */ /* 0x000fec0000004200 */
[C---:B------:R-:W-:Y:S08]  /*dfa0*/  HMMA.16816.F32.BF16 R52, R72.reuse, R96, R52 ;  /* 0x000000604834723c */ /* 0x040ff00000041834 */
[C---:B------:R-:W-:Y:S01]  /*dfb0*/  HMMA.16816.F32.BF16 R56, R72.reuse, R98, R56 ;  /* 0x000000624838723c */ /* 0x040fe20000041838 */
[----:B------:R-:W-:Y:S07]  /*dfc0*/  LDSM.16.MT88.4 R96, [R196+0x2800] ;  /* 0x00280000c460783b */ /* 0x000fee0000004200 */
[C---:B-----5:R-:W-:Y:S04]  /*dfd0*/  HMMA.16816.F32.BF16 R60, R72.reuse, R88, R60 ;  /* 0x00000058483c723c */ /* 0x060fe8000004183c */
[--C-:B-1----:R-:W-:Y:S02]  /*dfe0*/  FFMA.FTZ R70, R235, c[0x0][0x2d0], -R69.reuse ;  /* 0x0000b400eb467a23 */ /* 0x102fe40000010845 */
[----:B--2---:R-:W-:Y:S02]  /*dff0*/  FADD.FTZ R2, R161, R2 ;  /* 0x00000002a1027221 */ /* 0x004fe40000010000 */
[----:B------:R-:W-:Y:S01]  /*e000*/  HMMA.16816.F32.BF16 R64, R72, R90, R64 ;  /* 0x0000005a4840723c */ /* 0x000fe20000041840 */
[----:B------:R1:W2:Y:S01]  /*e010*/  MUFU.EX2 R140, R70 ;  /* 0x00000046008c7308 */ /* 0x0002a20000000800 */
[----:B------:R-:W-:Y:S05]  /*e020*/  LDSM.16.MT88.4 R88, [R196+0x4800] ;  /* 0x00480000c458783b */ /* 0x000fea0000004200 */
[----:B------:R-:W-:Y:S02]  /*e030*/  F2FP.BF16.PACK_AB R72, R163, R180 ;  /* 0x000000b4a348723e */ /* 0x000fe400000010ff */
[----:B------:R-:W-:Y:S03]  /*e040*/  F2FP.BF16.PACK_AB R74, R161, R162 ;  /* 0x000000a2a14a723e */ /* 0x000fe600000010ff */
[--C-:B-1----:R-:W-:Y:S02]  /*e050*/  FFMA.FTZ R70, R237, c[0x0][0x2d0], -R69.reuse ;  /* 0x0000b400ed467a23 */ /* 0x102fe40000010845 */
[----:B--2---:R-:W-:Y:S02]  /*e060*/  FADD.FTZ R0, R140, R0 ;  /* 0x000000008c007221 */ /* 0x004fe40000010000 */
[----:B------:R1:W2:Y:S02]  /*e070*/  MUFU.EX2 R139, R70 ;  /* 0x00000046008b7308 */ /* 0x0002a40000000800 */
[--C-:B-1----:R-:W-:Y:S01]  /*e080*/  FFMA.FTZ R70, R236, c[0x0][0x2d0], -R69.reuse ;  /* 0x0000b400ec467a23 */ /* 0x102fe20000010845 */
[C---:B--2---:R-:W-:Y:S01]  /*e090*/  F2FP.BF16.PACK_AB R73, R139.reuse, R140 ;  /* 0x0000008c8b49723e */ /* 0x044fe200000010ff */
[----:B------:R-:W-:Y:S06]  /*e0a0*/  FADD.FTZ R0, R139, R0 ;  /* 0x000000008b007221 */ /* 0x000fec0000010000 */
[----:B------:R1:W2:Y:S02]  /*e0b0*/  MUFU.EX2 R138, R70 ;  /* 0x00000046008a7308 */ /* 0x0002a40000000800 */
[----:B-1----:R-:W-:Y:S02]  /*e0c0*/  FFMA.FTZ R70, R238, c[0x0][0x2d0], -R69 ;  /* 0x0000b400ee467a23 */ /* 0x002fe40000010845 */
[----:B--2---:R-:W-:Y:S06]  /*e0d0*/  FADD.FTZ R0, R138, R0 ;  /* 0x000000008a007221 */ /* 0x004fec0000010000 */
[----:B------:R1:W2:Y:S02]  /*e0e0*/  MUFU.EX2 R137, R70 ;  /* 0x0000004600897308 */ /* 0x0002a40000000800 */
[--C-:B-1----:R-:W-:Y:S01]  /*e0f0*/  FFMA.FTZ R70, R239, c[0x0][0x2d0], -R121.reuse ;  /* 0x0000b400ef467a23 */ /* 0x102fe20000010879 */
[C---:B--2---:R-:W-:Y:S01]  /*e100*/  F2FP.BF16.PACK_AB R75, R137.reuse, R138 ;  /* 0x0000008a894b723e */ /* 0x044fe200000010ff */
[----:B------:R-:W-:Y:S06]  /*e110*/  FADD.FTZ R0, R137, R0 ;  /* 0x0000000089007221 */ /* 0x000fec0000010000 */
[----:B------:R1:W2:Y:S01]  /*e120*/  MUFU.EX2 R156, R70 ;  /* 0x00000046009c7308 */ /* 0x0002a20000000800 */
[C---:B------:R-:W-:Y:S08]  /*e130*/  HMMA.16816.F32.BF16 R4, R72.reuse, R80, R4 ;  /* 0x000000504804723c */ /* 0x040ff00000041804 */
[C---:B------:R-:W-:Y:S01]  /*e140*/  HMMA.16816.F32.BF16 R8, R72.reuse, R82, R8 ;  /* 0x000000524808723c */ /* 0x040fe20000041808 */
[----:B------:R-:W5:Y:S07]  /*e150*/  LDSM.16.MT88.4 R80, [R192+0x4800] ;  /* 0x00480000c050783b */ /* 0x000f6e0000004200 */
[C---:B------:R-:W-:Y:S04]  /*e160*/  HMMA.16816.F32.BF16 R12, R72.reuse, R100, R12 ;  /* 0x00000064480c723c */ /* 0x040fe8000004180c */
[--C-:B-1----:R-:W-:Y:S02]  /*e170*/  FFMA.FTZ R70, R241, c[0x0][0x2d0], -R121.reuse ;  /* 0x0000b400f1467a23 */ /* 0x102fe40000010879 */
[----:B--2---:R-:W-:Y:S02]  /*e180*/  FADD.FTZ R2, R156, R2 ;  /* 0x000000029c027221 */ /* 0x004fe40000010000 */
[C---:B------:R-:W-:Y:S01]  /*e190*/  HMMA.16816.F32.BF16 R16, R72.reuse, R102, R16 ;  /* 0x000000664810723c */ /* 0x040fe20000041810 */
[----:B------:R1:W2:Y:S01]  /*e1a0*/  MUFU.EX2 R151, R70 ;  /* 0x0000004600977308 */ /* 0x0002a20000000800 */
[----:B------:R-:W-:Y:S06]  /*e1b0*/  LDSM.16.MT88.4 R100, [R195+0x2800] ;  /* 0x00280000c364783b */ /* 0x000fec0000004200 */
[C---:B----4-:R-:W-:Y:S08]  /*e1c0*/  HMMA.16816.F32.BF16 R20, R72.reuse, R84, R20 ;  /* 0x000000544814723c */ /* 0x050ff00000041814 */
[C---:B------:R-:W-:Y:S01]  /*e1d0*/  HMMA.16816.F32.BF16 R24, R72.reuse, R86, R24 ;  /* 0x000000564818723c */ /* 0x040fe20000041818 */
[----:B------:R-:W4:Y:S07]  /*e1e0*/  LDSM.16.MT88.4 R84, [R195+0x4800] ;  /* 0x00480000c354783b */ /* 0x000f2e0000004200 */
[C---:B---3--:R-:W-:Y:S04]  /*e1f0*/  HMMA.16816.F32.BF16 R28, R72.reuse, R76, R28 ;  /* 0x0000004c481c723c */ /* 0x048fe8000004181c */
[--C-:B-1----:R-:W-:Y:S02]  /*e200*/  FFMA.FTZ R70, R240, c[0x0][0x2d0], -R121.reuse ;  /* 0x0000b400f0467a23 */ /* 0x102fe40000010879 */
[----:B--2---:R-:W-:Y:S02]  /*e210*/  FADD.FTZ R2, R151, R2 ;  /* 0x0000000297027221 */ /* 0x004fe40000010000 */
[C---:B------:R-:W-:Y:S01]  /*e220*/  HMMA.16816.F32.BF16 R32, R72.reuse, R78, R32 ;  /* 0x0000004e4820723c */ /* 0x040fe20000041820 */
[----:B------:R1:W2:Y:S01]  /*e230*/  MUFU.EX2 R150, R70 ;  /* 0x0000004600967308 */ /* 0x0002a20000000800 */
[----:B------:R-:W3:Y:S06]  /*e240*/  LDSM.16.MT88.4 R76, [R198+0x4800] ;  /* 0x00480000c64c783b */ /* 0x000eec0000004200 */
[C---:B-----5:R-:W-:Y:S08]  /*e250*/  HMMA.16816.F32.BF16 R36, R72.reuse, R80, R36 ;  /* 0x000000504824723c */ /* 0x060ff00000041824 */
[C---:B------:R-:W-:Y:S01]  /*e260*/  HMMA.16816.F32.BF16 R40, R72.reuse, R82, R40 ;  /* 0x000000524828723c */ /* 0x040fe20000041828 */
[----:B------:R-:W5:Y:S07]  /*e270*/  LDSM.16.MT88.4 R80, [R192+0x2000] ;  /* 0x00200000c050783b */ /* 0x000f6e0000004200 */
[C---:B------:R-:W-:Y:S04]  /*e280*/  HMMA.16816.F32.BF16 R44, R72.reuse, R88, R44 ;  /* 0x00000058482c723c */ /* 0x040fe8000004182c */
[----:B-1----:R-:W-:Y:S02]  /*e290*/  FFMA.FTZ R70, R242, c[0x0][0x2d0], -R121 ;  /* 0x0000b400f2467a23 */ /* 0x002fe40000010879 */
[----:B--2---:R-:W-:Y:S02]  /*e2a0*/  FADD.FTZ R2, R150, R2 ;  /* 0x0000000296027221 */ /* 0x004fe40000010000 */
[C---:B------:R-:W-:Y:S01]  /*e2b0*/  HMMA.16816.F32.BF16 R48, R72.reuse, R90, R48 ;  /* 0x0000005a4830723c */ /* 0x040fe20000041830 */
[----:B------:R1:W2:Y:S01]  /*e2c0*/  MUFU.EX2 R149, R70 ;  /* 0x0000004600957308 */ /* 0x0002a20000000800 */
[----:B------:R-:W5:Y:S06]  /*e2d0*/  LDSM.16.MT88.4 R88, [R196+0x2000] ;  /* 0x00200000c458783b */ /* 0x000f6c0000004200 */
[C---:B----4-:R-:W-:Y:S08]  /*e2e0*/  HMMA.16816.F32.BF16 R52, R72.reuse, R84, R52 ;  /* 0x000000544834723c */ /* 0x050ff00000041834 */
[C---:B------:R-:W-:Y:S01]  /*e2f0*/  HMMA.16816.F32.BF16 R56, R72.reuse, R86, R56 ;  /* 0x000000564838723c */ /* 0x040fe20000041838 */
[----:B------:R-:W4:Y:S07]  /*e300*/  LDSM.16.MT88.4 R84, [R195+0x2000] ;  /* 0x00200000c354783b */ /* 0x000f2e0000004200 */
[C---:B---3--:R-:W-:Y:S04]  /*e310*/  HMMA.16816.F32.BF16 R60, R72.reuse, R76, R60 ;  /* 0x0000004c483c723c */ /* 0x048fe8000004183c */
[--C-:B-1----:R-:W-:Y:S02]  /*e320*/  FFMA.FTZ R70, R244, c[0x0][0x2d0], -R69.reuse ;  /* 0x0000b400f4467a23 */ /* 0x102fe40000010845 */
[----:B--2---:R-:W-:Y:S02]  /*e330*/  FADD.FTZ R2, R149, R2 ;  /* 0x0000000295027221 */ /* 0x004fe40000010000 */
[----:B------:R-:W-:Y:S01]  /*e340*/  HMMA.16816.F32.BF16 R64, R72, R78, R64 ;  /* 0x0000004e4840723c */ /* 0x000fe20000041840 */
[----:B------:R1:W2:Y:S01]  /*e350*/  MUFU.EX2 R136, R70 ;  /* 0x0000004600887308 */ /* 0x0002a20000000800 */
[----:B------:R-:W3:Y:S05]  /*e360*/  LDSM.16.MT88.4 R76, [R198+0x2000] ;  /* 0x00200000c64c783b */ /* 0x000eea0000004200 */
        /* <DEDUP_REMOVED lines=15> */
[----:B------:R1:W-:Y:S01]  /*e460*/  MUFU.EX2 R144, R70 ;  /* 0x0000004600907308 */ /* 0x0003e20000000800 */
[C---:B-----5:R-:W-:Y:S08]  /*e470*/  HMMA.16816.F32.BF16 R4, R72.reuse, R80, R4 ;  /* 0x000000504804723c */ /* 0x060ff00000041804 */
[C---:B------:R-:W-:Y:S01]  /*e480*/  HMMA.16816.F32.BF16 R8, R72.reuse, R82, R8 ;  /* 0x000000524808723c */ /* 0x040fe20000041808 */
[----:B------:R-:W2:Y:S07]  /*e490*/  LDSM.16.MT88.4 R80, [R192+0x5000] ;  /* 0x00500000c050783b */ /* 0x000eae0000004200 */
[C---:B------:R-:W-:Y:S04]  /*e4a0*/  HMMA.16816.F32.BF16 R12, R72.reuse, R88, R12 ;  /* 0x00000058480c723c */ /* 0x040fe8000004180c */
[--C-:B-1----:R-:W-:Y:S04]  /*e4b0*/  FFMA.FTZ R70, R250, c[0x0][0x2d0], -R121.reuse ;  /* 0x0000b400fa467a23 */ /* 0x102fe80000010879 */
[C---:B------:R-:W-:Y:S01]  /*e4c0*/  HMMA.16816.F32.BF16 R16, R72.reuse, R90, R16 ;  /* 0x0000005a4810723c */ /* 0x040fe20000041810 */
[----:B------:R1:W-:Y:S01]  /*e4d0*/  MUFU.EX2 R143, R70 ;  /* 0x00000046008f7308 */ /* 0x0003e20000000800 */
[----:B------:R-:W5:Y:S06]  /*e4e0*/  LDSM.16.MT88.4 R88, [R196+0x5000] ;  /* 0x00500000c458783b */ /* 0x000f6c0000004200 */
[C---:B----4-:R-:W-:Y:S08]  /*e4f0*/  HMMA.16816.F32.BF16 R20, R72.reuse, R84, R20 ;  /* 0x000000544814723c */ /* 0x050ff00000041814 */
[C---:B------:R-:W-:Y:S01]  /*e500*/  HMMA.16816.F32.BF16 R24, R72.reuse, R86, R24 ;  /* 0x000000564818723c */ /* 0x040fe20000041818 */
[----:B------:R-:W4:Y:S07]  /*e510*/  LDSM.16.MT88.4 R84, [R195+0x5000] ;  /* 0x00500000c354783b */ /* 0x000f2e0000004200 */
[C---:B---3--:R-:W-:Y:S04]  /*e520*/  HMMA.16816.F32.BF16 R28, R72.reuse, R76, R28 ;  /* 0x0000004c481c723c */ /* 0x048fe8000004181c */
[--C-:B-1----:R-:W-:Y:S04]  /*e530*/  FFMA.FTZ R70, R248, c[0x0][0x2d0], -R121.reuse ;  /* 0x0000b400f8467a23 */ /* 0x102fe80000010879 */
[C---:B------:R-:W-:Y:S01]  /*e540*/  HMMA.16816.F32.BF16 R32, R72.reuse, R78, R32 ;  /* 0x0000004e4820723c */ /* 0x040fe20000041820 */
[----:B------:R1:W-:Y:S01]  /*e550*/  MUFU.EX2 R142, R70 ;  /* 0x00000046008e7308 */ /* 0x0003e20000000800 */
[----:B------:R-:W3:Y:S06]  /*e560*/  LDSM.16.MT88.4 R76, [R192+0x2800] ;  /* 0x00280000c04c783b */ /* 0x000eec0000004200 */
[C---:B--2---:R-:W-:Y:S08]  /*e570*/  HMMA.16816.F32.BF16 R36, R72.reuse, R80, R36 ;  /* 0x000000504824723c */ /* 0x044ff00000041824 */
[C---:B------:R-:W-:Y:S08]  /*e580*/  HMMA.16816.F32.BF16 R40, R72.reuse, R82, R40 ;  /* 0x000000524828723c */ /* 0x040ff00000041828 */
[C---:B-----5:R-:W-:Y:S04]  /*e590*/  HMMA.16816.F32.BF16 R44, R72.reuse, R88, R44 ;  /* 0x00000058482c723c */ /* 0x060fe8000004182c */
[----:B-1----:R-:W-:Y:S04]  /*e5a0*/  FFMA.FTZ R70, R247, c[0x0][0x2d0], -R121 ;  /* 0x0000b400f7467a23 */ /* 0x002fe80000010879 */
[C---:B------:R-:W-:Y:S01]  /*e5b0*/  HMMA.16816.F32.BF16 R48, R72.reuse, R90, R48 ;  /* 0x0000005a4830723c */ /* 0x040fe20000041830 */
[----:B------:R1:W2:Y:S07]  /*e5c0*/  MUFU.EX2 R141, R70 ;  /* 0x00000046008d7308 */ /* 0x0002ae0000000800 */
[C---:B----4-:R-:W-:Y:S08]  /*e5d0*/  HMMA.16816.F32.BF16 R52, R72.reuse, R84, R52 ;  /* 0x000000544834723c */ /* 0x050ff00000041834 */
[C---:B------:R-:W-:Y:S08]  /*e5e0*/  HMMA.16816.F32.BF16 R56, R72.reuse, R86, R56 ;  /* 0x000000564838723c */ /* 0x040ff00000041838 */
[C---:B------:R-:W-:Y:S04]  /*e5f0*/  HMMA.16816.F32.BF16 R60, R72.reuse, R92, R60 ;  /* 0x0000005c483c723c */ /* 0x040fe8000004183c */
[--C-:B-1----:R-:W-:Y:S01]  /*e600*/  FFMA.FTZ R70, R251, c[0x0][0x2d0], -R69.reuse ;  /* 0x0000b400fb467a23 */ /* 0x102fe20000010845 */
[----:B--2---:R-:W-:Y:S03]  /*e610*/  F2FP.BF16.PACK_AB R122, R141, R142 ;  /* 0x0000008e8d7a723e */ /* 0x004fe600000010ff */
[----:B------:R-:W-:Y:S01]  /*e620*/  HMMA.16816.F32.BF16 R64, R72, R94, R64 ;  /* 0x0000005e4840723c */ /* 0x000fe20000041840 */
[----:B------:R1:W-:Y:S03]  /*e630*/  MUFU.EX2 R132, R70 ;  /* 0x0000004600847308 */ /* 0x0003e60000000800 */
[--C-:B-1----:R-:W-:Y:S02]  /*e640*/  FFMA.FTZ R70, R252, c[0x0][0x2d0], -R69.reuse ;  /* 0x0000b400fc467a23 */ /* 0x102fe40000010845 */
[----:B------:R-:W-:Y:S01]  /*e650*/  FFMA.FTZ R69, R120, c[0x0][0x2d0], -R69 ;  /* 0x0000b40078457a23 */ /* 0x000fe20000010845 */
[----:B------:R-:W-:Y:S04]  /*e660*/  F2FP.BF16.PACK_AB R120, R143, R144 ;  /* 0x000000908f78723e */ /* 0x000fe800000010ff */
[----:B------:R-:W1:Y:S10]  /*e670*/  MUFU.EX2 R70, R70 ;  /* 0x0000004600467308 */ /* 0x000e740000000800 */
[----:B------:R-:W2:Y:S01]  /*e680*/  MUFU.EX2 R69, R69 ;  /* 0x0000004500457308 */ /* 0x000ea20000000800 */
[----:B-1----:R-:W-:Y:S02]  /*e690*/  F2FP.BF16.PACK_AB R121, R70, R132 ;  /* 0x000000844679723e */ /* 0x002fe400000010ff */
[----:B--2---:R-:W-:Y:S07]  /*e6a0*/  F2FP.BF16.PACK_AB R123, R69, R71 ;  /* 0x00000047457b723e */ /* 0x004fee00000010ff */
[C---:B---3--:R-:W-:Y:S01]  /*e6b0*/  HMMA.16816.F32.BF16 R72, R120.reuse, R76, R4 ;  /* 0x0000004c7848723c */ /* 0x048fe20000041804 */
[----:B------:R-:W1:Y:S07]  /*e6c0*/  LDSM.16.MT88.4 R4, [R195+0x5800] ;  /* 0x00580000c304783b */ /* 0x000e6e0000004200 */
[C---:B------:R-:W-:Y:S01]  /*e6d0*/  HMMA.16816.F32.BF16 R76, R120.reuse, R78, R8 ;  /* 0x0000004e784c723c */ /* 0x040fe20000041808 */
[----:B------:R-:W2:Y:S07]  /*e6e0*/  LDSM.16.MT88.4 R8, [R198+0x5800] ;  /* 0x00580000c608783b */ /* 0x000eae0000004200 */
[C---:B------:R-:W-:Y:S01]  /*e6f0*/  HMMA.16816.F32.BF16 R80, R120.reuse, R96, R12 ;  /* 0x000000607850723c */ /* 0x040fe2000004180c */
[----:B------:R-:W3:Y:S07]  /*e700*/  LDL R12, [R1+0x1c] ;  /* 0x00001c00010c7983 */ /* 0x000eee0000100800 */
        /* <DEDUP_REMOVED lines=9> */
[C---:B-1----:R-:W-:Y:S07]  /*e7a0*/  HMMA.16816.F32.BF16 R52, R120.reuse, R4, R52 ;  /* 0x000000047834723c */ /* 0x042fee0000041834 */
[----:B------:R-:W-:Y:S01]  /*e7b0*/  FADD.FTZ R4, R144, R2 ;  /* 0x0000000290047221 */ /* 0x000fe20000010000 */
[C---:B------:R-:W-:Y:S04]  /*e7c0*/  HMMA.16816.F32.BF16 R56, R120.reuse, R6, R56 ;  /* 0x000000067838723c */ /* 0x040fe80000041838 */
[----:B------:R-:W-:Y:S02]  /*e7d0*/  FADD.FTZ R2, R132, R0 ;  /* 0x0000000084027221 */ /* 0x000fe40000010000 */
[----:B------:R-:W-:Y:S02]  /*e7e0*/  FADD.FTZ R0, R143, R4 ;  /* 0x000000048f007221 */ /* 0x000fe40000010000 */
[C---:B--2---:R-:W-:Y:S04]  /*e7f0*/  HMMA.16816.F32.BF16 R60, R120.reuse, R8, R60 ;  /* 0x00000008783c723c */ /* 0x044fe8000004183c */
[----:B------:R-:W-:Y:S01]  /*e800*/  FADD.FTZ R4, R70, R2 ;  /* 0x0000000246047221 */ /* 0x000fe20000010000 */
[-C--:B------:R-:W-:Y:S01]  /*e810*/  MOV R70, R3.reuse ;  /* 0x0000000300467202 */ /* 0x080fe20000000f00 */
[----:B------:R-:W-:Y:S02]  /*e820*/  FADD.FTZ R2, R142, R0 ;  /* 0x000000008e027221 */ /* 0x000fe40000010000 */
[----:B------:R-:W-:Y:S04]  /*e830*/  HMMA.16816.F32.BF16 R64, R120, R10, R64 ;  /* 0x0000000a7840723c */ /* 0x000fe80000041840 */
[----:B------:R-:W-:Y:S02]  /*e840*/  FADD.FTZ R2, R141, R2 ;  /* 0x000000028d027221 */ /* 0x000fe40000010000 */
[----:B------:R-:W-:Y:S01]  /*e850*/  FADD.FTZ R0, R71, R4 ;  /* 0x0000000447007221 */ /* 0x000fe20000010000 */
[----:B------:R-:W-:Y:S02]  /*e860*/  MOV R4, R3 ;  /* 0x0000000300047202 */ /* 0x000fe40000000f00 */
[----:B------:R1:W-:Y:S03]  /*e870*/  STL [R1+0x8], R2 ;  /* 0x0000080201007387 */ /* 0x0003e60000100800 */
[----:B------:R-:W-:Y:S01]  /*e880*/  FADD.FTZ R0, R69, R0 ;  /* 0x0000000045007221 */ /* 0x000fe20000010000 */
[----:B------:R-:W-:Y:S04]  /*e890*/  MOV R69, R68 ;  /* 0x0000004400457202 */ /* 0x000fe80000000f00 */
[----:B------:R1:W-:Y:S01]  /*e8a0*/  STL [R1+0xc], R0 ;  /* 0x00000c0001007387 */ /* 0x0003e20000100800 */
[----:B---3--:R-:W-:Y:S02]  /*e8b0*/  ISETP.GT.AND P0, PT, R217, R12, PT ;  /* 0x0000000cd900720c */ /* 0x008fe40003f04270 */
[----:B------:R-:W-:Y:S11]  /*e8c0*/  MOV R217, R216 ;  /* 0x000000d800d97202 */ /* 0x000ff60000000f00 */
[----:B-1----:R-:W-:-:S05]  /*e8d0*/  @P0 BRA `(.L_x_576) ;  /* 0xffffcd7000000947 */ /* 0x002fca000383ffff */
.L_x_575:
[----:B------:R-:W-:-:S13]  /*e8e0*/  ISETP.GE.AND P0, PT, R216, R219, PT ;  /* 0x000000dbd800720c */ /* 0x000fda0003f06270 */
[----:B------:R-:W-:Y:S05]  /*e8f0*/  @!P0 BRA `(.L_x_577) ;  /* 0x0000447000008947 */ /* 0x000fea0003800000 */
[----:B------:R-:W-:Y:S02]  /*e900*/  MOV R70, R4 ;  /* 0x0000000400467202 */ /* 0x000fe40000000f00 */
[----:B------:R-:W-:Y:S02]  /*e910*/  MOV R69, R68 ;  /* 0x0000004400457202 */ /* 0x000fe40000000f00 */
.L_x_586:
[----:B--2---:R-:W2:Y:S01]  /*e920*/  LDL.64 R132, [R1] ;  /* 0x0000000001847983 */ /* 0x004ea20000100a00 */
[----:B------:R-:W-:Y:S04]  /*e930*/  DEPBAR.LE SB0, 0x0 ;  /* 0x000080000000791a */ /* 0x000fe80000000000 */
[----:B------:R-:W-:Y:S01]  /*e940*/  WARPSYNC 0xffffffff ;  /* 0xffffffff00007948 */ /* 0x000fe20003800000 */
[----:B------:R-:W-:Y:S01]  /*e950*/  BAR.SYNC.DEFER_BLOCKING 0x0 ;  /* 0x0000000000007b1d */ /* 0x000fe20000010000 */
[----:B------:R-:W-:Y:S01]  /*e960*/  SHF.R.S32.HI R0, RZ, 0x1f, R216 ;  /* 0x0000001fff007819 */ /* 0x000fe200000114d8 */
[----:B------:R-:W-:Y:S01]  /*e970*/  IMAD.MOV.U32 R217, RZ, RZ, 0x5 ;  /* 0x00000005ffd97424 */ /* 0x000fe200078e00ff */
[----:B-1----:R-:W-:Y:S01]  /*e980*/  MOV R3, c[0x0][0x208] ;  /* 0x0000820000037a02 */ /* 0x002fe20000000f00 */
[----:B------:R-:W-:Y:S01]  /*e990*/  IMAD.WIDE.U32 R20, R216, c[0x0][0x208], RZ ;  /* 0x00008200d8147a25 */ /* 0x000fe200078e00ff */
[----:B------:R-:W-:Y:S02]  /*e9a0*/  MOV R28, R220 ;  /* 0x000000dc001c7202 */ /* 0x000fe40000000f00 */
[C---:B------:R-:W-:Y:S01]  /*e9b0*/  SHF.L.U32 R2, R3.reuse, 0x5, RZ ;  /* 0x0000000503027819 */ /* 0x040fe200000006ff */
[----:B------:R-:W-:Y:S01]  /*e9c0*/  IMAD R0, R0, c[0x0][0x208], RZ ;  /* 0x0000820000007a24 */ /* 0x000fe200078e02ff */
[----:B------:R-:W-:Y:S01]  /*e9d0*/  SHF.L.U64.HI R3, R3, R217, c[0x0][0x20c] ;  /* 0x0000830003037619 */ /* 0x000fe200000102d9 */
[----:B------:R-:W-:Y:S01]  /*e9e0*/  IMAD.MOV.U32 R29, RZ, RZ, R225 ;  /* 0x000000ffff1d7224 */ /* 0x000fe200078e00e1 */
[----:B------:R-:W-:Y:S01]  /*e9f0*/  IADD3 R37, P0, R220, 0x40, RZ ;  /* 0x00000040dc257810 */ /* 0x000fe20007f1e0ff */
[----:B------:R-:W-:Y:S02]  /*ea00*/  IMAD R0, R216, c[0x0][0x20c], R0 ;  /* 0x00008300d8007a24 */ /* 0x000fe400078e0200 */
[----:B------:R-:W-:Y:S04]  /*ea10*/  IMAD.WIDE.U32 R30, R20, 0x60, R2 ;  /* 0x00000060141e7825 */ /* 0x000fe800078e0002 */
[----:B------:R-:W-:Y:S01]  /*ea20*/  IMAD.IADD R0, R21, 0x1, R0 ;  /* 0x0000000115007824 */ /* 0x000fe200078e0200 */
[-C--:B------:R-:W-:Y:S01]  /*ea30*/  IADD3 R36, P4, R220, R30.reuse, RZ ;  /* 0x0000001edc247210 */ /* 0x080fe20007f9e0ff */
[----:B------:R-:W-:Y:S01]  /*ea40*/  IMAD.WIDE.U32 R28, R20, 0x60, R28 ;  /* 0x00000060141c7825 */ /* 0x000fe200078e001c */
[----:B------:R-:W-:Y:S02]  /*ea50*/  IADD3 R2, P6, R2, R30, RZ ;  /* 0x0000001e02027210 */ /* 0x000fe40007fde0ff */
[----:B------:R-:W-:Y:S01]  /*ea60*/  LEA R162, P5, R36, c[0x0][0x1f8], 0x1 ;  /* 0x00007e0024a27a11 */ /* 0x000fe200078a08ff */
[----:B------:R-:W1:Y:S01]  /*ea70*/  LDSM.16.M88.4 R8, [R193] ;  /* 0x00000000c108783b */ /* 0x000e620000000200 */
[----:B------:R-:W-:Y:S01]  /*ea80*/  SHF.L.U32 R45, R28, 0x1, RZ ;  /* 0x000000011c2d7819 */ /* 0x000fe200000006ff */
[----:B------:R-:W-:Y:S01]  /*ea90*/  IMAD R38, R0, 0x60, RZ ;  /* 0x0000006000267824 */ /* 0x000fe200078e02ff */
[----:B------:R-:W-:Y:S02]  /*eaa0*/  ULDC UR4, c[0x0][0x324] ;  /* 0x0000c90000047ab9 */ /* 0x000fe40000000800 */
[----:B------:R-:W-:Y:S02]  /*eab0*/  ULOP3.LUT UR4, URZ, UR4, URZ, 0x33, !UPT ;  /* 0x000000043f047292 */ /* 0x000fe4000f8e333f */
[----:B------:R-:W-:Y:S01]  /*eac0*/  IADD3 R0, R38, R31, RZ ;  /* 0x0000001f26007210 */ /* 0x000fe20007ffe0ff */
[----:B------:R-:W3:Y:S01]  /*ead0*/  LDSM.16.M88.4 R16, [R193+0x800] ;  /* 0x00080000c110783b */ /* 0x000ee20000000200 */
[----:B------:R-:W-:Y:S03]  /*eae0*/  IADD3 R31, R29, R38, RZ ;  /* 0x000000261d1f7210 */ /* 0x000fe60007ffe0ff */
[----:B------:R-:W-:Y:S01]  /*eaf0*/  IMAD.X R29, R0, 0x1, R225, P4 ;  /* 0x00000001001d7824 */ /* 0x000fe200020e06e1 */
[----:B------:R-:W-:Y:S02]  /*eb00*/  IADD3 R38, P4, R37, R30, RZ ;  /* 0x0000001e25267210 */ /* 0x000fe40007f9e0ff */
[----:B------:R-:W-:Y:S01]  /*eb10*/  SHF.L.U64.HI R46, R28, 0x1, R31 ;  /* 0x000000011c2e7819 */ /* 0x000fe2000001021f */
[----:B------:R-:W4:Y:S01]  /*eb20*/  LDSM.16.M88.4 R24, [R193+0x1000] ;  /* 0x00100000c118783b */ /* 0x000f220000000200 */
[----:B------:R-:W-:Y:S02]  /*eb30*/  LEA.HI.X R163, R36, c[0x0][0x1fc], R29, 0x1, P5 ;  /* 0x00007f0024a37a11 */ /* 0x000fe400028f0c1d */
[----:B------:R-:W-:Y:S02]  /*eb40*/  IADD3.X R36, RZ, R225, RZ, P0, !PT ;  /* 0x000000e1ff247210 */ /* 0x000fe400007fe4ff */
[C---:B------:R-:W-:Y:S02]  /*eb50*/  IADD3 R44, P0, R2.reuse, R37, RZ ;  /* 0x00000025022c7210 */ /* 0x040fe40007f1e0ff */
[----:B------:R-:W-:Y:S01]  /*eb60*/  IADD3 R37, P5, R2, R220, RZ ;  /* 0x000000dc02257210 */ /* 0x000fe20007fbe0ff */
[----:B------:R-:W5:Y:S01]  /*eb70*/  LDL R228, [R1+0x20] ;  /* 0x0000200001e47983 */ /* 0x000f620000100800 */
[----:B------:R-:W-:Y:S01]  /*eb80*/  IMAD.X R2, R0, 0x1, R3, P6 ;  /* 0x0000000100027824 */ /* 0x000fe200030e0603 */
[----:B------:R-:W-:Y:S02]  /*eb90*/  LEA R160, P6, R38, c[0x0][0x1f8], 0x1 ;  /* 0x00007e0026a07a11 */ /* 0x000fe400078c08ff */
[----:B------:R-:W4:Y:S01]  /*eba0*/  LDSM.16.M88.4 R32, [R193+0x1800] ;  /* 0x00180000c120783b */ /* 0x000f220000000200 */
[-C--:B------:R-:W-:Y:S02]  /*ebb0*/  IADD3.X R0, R0, R36.reuse, RZ, P4, !PT ;  /* 0x0000002400007210 */ /* 0x080fe400027fe4ff */
[C---:B------:R-:W-:Y:S02]  /*ebc0*/  LEA R158, P4, R37.reuse, c[0x0][0x1f8], 0x1 ;  /* 0x00007e00259e7a11 */ /* 0x040fe400078808ff */
[----:B------:R-:W-:Y:S02]  /*ebd0*/  LEA.HI.X R161, R38, c[0x0][0x1fc], R0, 0x1, P6 ;  /* 0x00007f0026a17a11 */ /* 0x000fe400030f0c00 */
[C---:B------:R-:W-:Y:S01]  /*ebe0*/  IADD3.X R3, R2.reuse, R36, RZ, P0, !PT ;  /* 0x0000002402037210 */ /* 0x040fe200007fe4ff */
[----:B------:R-:W5:Y:S01]  /*ebf0*/  LDL R227, [R1+0x24] ;  /* 0x0000240001e37983 */ /* 0x000f620000100800 */
[----:B------:R-:W-:Y:S01]  /*ec00*/  IMAD.X R2, R2, 0x1, R225, P5 ;  /* 0x0000000102027824 */ /* 0x000fe200028e06e1 */
[C---:B-1----:R-:W-:Y:S02]  /*ec10*/  HMMA.16816.F32.BF16 R4, R124.reuse, R8, RZ ;  /* 0x000000087c04723c */ /* 0x042fe400000418ff */
[----:B------:R-:W1:Y:S02]  /*ec20*/  LDSM.16.M88.4 R40, [R193+0x2000] ;  /* 0x00200000c128783b */ /* 0x000e640000000200 */
[----:B------:R-:W-:Y:S02]  /*ec30*/  LEA.HI.X R159, R37, c[0x0][0x1fc], R2, 0x1, P4 ;  /* 0x00007f00259f7a11 */ /* 0x000fe400020f0c02 */
[C---:B------:R-:W-:Y:S02]  /*ec40*/  LEA R156, P4, R44.reuse, c[0x0][0x1f8], 0x1 ;  /* 0x00007e002c9c7a11 */ /* 0x040fe400078808ff */
[C---:B------:R-:W-:Y:S01]  /*ec50*/  IADD3 R2, P5, R45.reuse, 0x80, RZ ;  /* 0x000000802d027810 */ /* 0x040fe20007fbe0ff */
[C---:B------:R-:W-:Y:S01]  /*ec60*/  HMMA.16816.F32.BF16 R8, R124.reuse, R10, RZ ;  /* 0x0000000a7c08723c */ /* 0x040fe200000418ff */
[----:B------:R-:W5:Y:S02]  /*ec70*/  LDL R224, [R1+0x14] ;  /* 0x0000140001e07983 */ /* 0x000f640000100800 */
[----:B------:R-:W-:Y:S02]  /*ec80*/  LEA.HI.X R157, R44, c[0x0][0x1fc], R3, 0x1, P4 ;  /* 0x00007f002c9d7a11 */ /* 0x000fe400020f0c03 */
[----:B------:R-:W1:Y:S01]  /*ec90*/  LDSM.16.M88.4 R48, [R193+0x2800] ;  /* 0x00280000c130783b */ /* 0x000e620000000200 */
[----:B------:R-:W-:Y:S02]  /*eca0*/  IADD3 R44, P6, R45, c[0x0][0x1f8], RZ ;  /* 0x00007e002d2c7a10 */ /* 0x000fe40007fde0ff */
[C---:B---3--:R-:W-:Y:S01]  /*ecb0*/  HMMA.16816.F32.BF16 R12, R124.reuse, R16, RZ ;  /* 0x000000107c0c723c */ /* 0x048fe200000418ff */
[----:B------:R-:W-:Y:S03]  /*ecc0*/  IADD3 R2, P4, R2, c[0x0][0x1f8], RZ ;  /* 0x00007e0002027a10 */ /* 0x000fe60007f9e0ff */
[----:B------:R-:W-:Y:S01]  /*ecd0*/  IADD3.X R45, R46, c[0x0][0x1fc], RZ, P6, !PT ;  /* 0x00007f002e2d7a10 */ /* 0x000fe200037fe4ff */
[----:B------:R-:W3:Y:S01]  /*ece0*/  LDSM.16.M88.4 R120, [R199] ;  /* 0x00000000c778783b */ /* 0x000ee20000000200 */
[----:B------:R-:W-:Y:S02]  /*ecf0*/  IADD3.X R3, RZ, c[0x0][0x1fc], R46, P4, P5 ;  /* 0x00007f00ff037a10 */ /* 0x000fe400027ea42e */
[C---:B------:R-:W-:Y:S01]  /*ed00*/  HMMA.16816.F32.BF16 R16, R124.reuse, R18, RZ ;  /* 0x000000127c10723c */ /* 0x040fe200000418ff */
[----:B------:R-:W-:Y:S04]  /*ed10*/  ISETP.GT.AND P6, PT, R216, R219, PT ;  /* 0x000000dbd800720c */ /* 0x000fe80003fc4270 */
[----:B------:R-:W-:Y:S03]  /*ed20*/  LDSM.16.M88.4 R136, [R209] ;  /* 0x00000000d188783b */ /* 0x000fe60000000200 */
[C---:B----4-:R-:W-:Y:S05]  /*ed30*/  HMMA.16816.F32.BF16 R20, R124.reuse, R24, RZ ;  /* 0x000000187c14723c */ /* 0x050fea00000418ff */
[----:B------:R-:W-:Y:S03]  /*ed40*/  LDSM.16.M88.4 R140, [R208] ;  /* 0x00000000d08c783b */ /* 0x000fe60000000200 */
[C---:B------:R-:W-:Y:S05]  /*ed50*/  HMMA.16816.F32.BF16 R24, R124.reuse, R26, RZ ;  /* 0x0000001a7c18723c */ /* 0x040fea00000418ff */
[----:B------:R-:W-:Y:S03]  /*ed60*/  LDSM.16.M88.4 R144, [R207] ;  /* 0x00000000cf90783b */ /* 0x000fe60000000200 */
[C---:B------:R-:W-:Y:S05]  /*ed70*/  HMMA.16816.F32.BF16 R28, R124.reuse, R32, RZ ;  /* 0x000000207c1c723c */ /* 0x040fea00000418ff */
[----:B------:R-:W-:Y:S03]  /*ed80*/  LDSM.16.M88.4 R148, [R206] ;  /* 0x00000000ce94783b */ /* 0x000fe60000000200 */
[C---:B------:R-:W-:Y:S08]  /*ed90*/  HMMA.16816.F32.BF16 R32, R124.reuse, R34, RZ ;  /* 0x000000227c20723c */ /* 0x040ff000000418ff */
[C---:B-1----:R-:W-:Y:S08]  /*eda0*/  HMMA.16816.F32.BF16 R36, R124.reuse, R40, RZ ;  /* 0x000000287c24723c */ /* 0x042ff000000418ff */
[C---:B------:R-:W-:Y:S01]  /*edb0*/  HMMA.16816.F32.BF16 R40, R124.reuse, R42, RZ ;  /* 0x0000002a7c28723c */ /* 0x040fe200000418ff */
[----:B--2---:R-:W-:Y:S02]  /*edc0*/  ISETP.GE.AND P0, PT, R132, c[0x0][0x1d4], PT ;  /* 0x0000750084007a0c */ /* 0x004fe40003f06270 */
[----:B------:R-:W1:Y:S11]  /*edd0*/  LDSM.16.M88.4 R132, [R210] ;  /* 0x00000000d284783b */ /* 0x000e760000000200 */
[----:B------:R-:W-:Y:S01]  /*ede0*/  @!PT LDS RZ, [RZ] ;  /* 0x00000000fffff984 */ /* 0x000fe20000000800 */
[----:B------:R-:W-:Y:S01]  /*edf0*/  @!PT LDS RZ, [RZ] ;  /* 0x00000000fffff984 */ /* 0x000fe20000000800 */
[----:B------:R-:W-:Y:S01]  /*ee00*/  @!PT LDS RZ, [RZ] ;  /* 0x00000000fffff984 */ /* 0x000fe20000000800 */
[----:B------:R2:W-:Y:S08]  /*ee10*/  LDGSTS.E.BYPASS.LTC128B.128 [R218+0x100], [R44.64], !P0 ;  /* 0x001000002cda7fae */ /* 0x0005f0000c101d48 */
[----:B------:R4:W-:Y:S08]  /*ee20*/  LDGSTS.E.BYPASS.LTC128B.128 [R218+0x3100], [R2.64], !P3 ;  /* 0x0310000002da7fae */ /* 0x0009f0000d901d48 */
[----:B------:R1:W-:Y:S08]  /*ee30*/  LDGSTS.E.BYPASS.LTC128B.128 [R218+0x1100], [R162.64], !P0 ;  /* 0x01100000a2da7fae */ /* 0x0003f0000c101d48 */
[----:B------:R1:W-:Y:S01]  /*ee40*/  LDGSTS.E.BYPASS.LTC128B.128 [R218+0x4100], [R160.64], !P3 ;  /* 0x04100000a0da7fae */ /* 0x0003e2000d901d48 */
[C---:B--2---:R-:W-:Y:S07]  /*ee50*/  HMMA.16816.F32.BF16 R44, R124.reuse, R48, RZ ;  /* 0x000000307c2c723c */ /* 0x044fee00000418ff */
[----:B------:R2:W-:Y:S01]  /*ee60*/  LDGSTS.E.BYPASS.LTC128B.128 [R218+0x2100], [R158.64], !P0 ;  /* 0x021000009eda7fae */ /* 0x0005e2000c101d48 */
[----:B------:R-:W-:Y:S07]  /*ee70*/  HMMA.16816.F32.BF16 R48, R124, R50, RZ ;  /* 0x000000327c30723c */ /* 0x000fee00000418ff */
[----:B------:R2:W-:Y:S01]  /*ee80*/  LDGSTS.E.BYPASS.LTC128B.128 [R218+0x5100], [R156.64], !P3 ;  /* 0x051000009cda7fae */ /* 0x0005e2000d901d48 */
[C---:B---3--:R-:W-:Y:S07]  /*ee90*/  HMMA.16816.F32.BF16 R4, R128.reuse, R120, R4 ;  /* 0x000000788004723c */ /* 0x048fee0000041804 */
[----:B------:R-:W-:Y:S01]  /*eea0*/  LDSM.16.M88.4 R180, [R197+0x5800] ;  /* 0x00580000c5b4783b */ /* 0x000fe20000000200 */
[C---:B------:R-:W-:Y:S07]  /*eeb0*/  HMMA.16816.F32.BF16 R8, R128.reuse, R122, R8 ;  /* 0x0000007a8008723c */ /* 0x040fee0000041808 */
[----:B------:R-:W0:Y:S01]  /*eec0*/  LDGDEPBAR ;  /* 0x00000000000079af */ /* 0x000e220000000000 */
[C---:B-1----:R-:W-:Y:S07]  /*eed0*/  HMMA.16816.F32.BF16 R12, R128.reuse, R132, R12 ;  /* 0x00000084800c723c */ /* 0x042fee000004180c */
[----:B------:R-:W-:Y:S01]  /*eee0*/  LDSM.16.M88.4 R120, [R197+0x800] ;  /* 0x00080000c578783b */ /* 0x000fe20000000200 */
[C---:B------:R-:W-:Y:S07]  /*eef0*/  HMMA.16816.F32.BF16 R16, R128.reuse, R134, R16 ;  /* 0x000000868010723c */ /* 0x040fee0000041810 */
[----:B--2---:R-:W1:Y:S01]  /*ef00*/  LDSM.16.M88.4 R156, [R197] ;  /* 0x00000000c59c783b */ /* 0x004e620000000200 */
[C---:B------:R-:W-:Y:S07]  /*ef10*/  HMMA.16816.F32.BF16 R20, R128.reuse, R136, R20 ;  /* 0x000000888014723c */ /* 0x040fee0000041814 */
[----:B------:R-:W2:Y:S01]  /*ef20*/  LDSM.16.M88.4 R160, [R197+0x1000] ;  /* 0x00100000c5a0783b */ /* 0x000ea20000000200 */
[C---:B------:R-:W-:Y:S07]  /*ef30*/  HMMA.16816.F32.BF16 R24, R128.reuse, R138, R24 ;  /* 0x0000008a8018723c */ /* 0x040fee0000041818 */
[----:B------:R-:W3:Y:S01]  /*ef40*/  LDSM.16.M88.4 R132, [R197+0x1800] ;  /* 0x00180000c584783b */ /* 0x000ee20000000200 */
[C---:B------:R-:W-:Y:S07]  /*ef50*/  HMMA.16816.F32.BF16 R28, R128.reuse, R140, R28 ;  /* 0x0000008c801c723c */ /* 0x040fee000004181c */
[----:B------:R-:W1:Y:S01]  /*ef60*/  LDSM.16.M88.4 R136, [R197+0x2000] ;  /* 0x00200000c588783b */ /* 0x000e620000000200 */
[C---:B------:R-:W-:Y:S07]  /*ef70*/  HMMA.16816.F32.BF16 R32, R128.reuse, R142, R32 ;  /* 0x0000008e8020723c */ /* 0x040fee0000041820 */
[----:B------:R-:W-:Y:S01]  /*ef80*/  LDSM.16.M88.4 R140, [R194] ;  /* 0x00000000c28c783b */ /* 0x000fe20000000200 */
[C---:B------:R-:W-:Y:S07]  /*ef90*/  HMMA.16816.F32.BF16 R36, R128.reuse, R144, R36 ;  /* 0x000000908024723c */ /* 0x040fee0000041824 */
[----:B------:R-:W-:Y:S01]  /*efa0*/  LDSM.16.M88.4 R188, [R194+0x3000] ;  /* 0x00300000c2bc783b */ /* 0x000fe20000000200 */
[C---:B------:R-:W-:Y:S07]  /*efb0*/  HMMA.16816.F32.BF16 R40, R128.reuse, R146, R40 ;  /* 0x000000928028723c */ /* 0x040fee0000041828 */
[----:B------:R-:W-:Y:S01]  /*efc0*/  LDSM.16.M88.4 R144, [R194+0x800] ;  /* 0x00080000c290783b */ /* 0x000fe20000000200 */
        /* <DEDUP_REMOVED lines=15> */
[C---:B------:R-:W-:Y:S08]  /*f0c0*/  HMMA.16816.F32.BF16 R36, R152.reuse, R136, R36 ;  /* 0x000000889824723c */ /* 0x040ff00000041824 */
[C---:B------:R-:W-:Y:S01]  /*f0d0*/  HMMA.16816.F32.BF16 R40, R152.reuse, R138, R40 ;  /* 0x0000008a9828723c */ /* 0x040fe20000041828 */
[----:B------:R-:W3:Y:S07]  /*f0e0*/  LDSM.16.M88.4 R136, [R194+0x2800] ;  /* 0x00280000c288783b */ /* 0x000eee0000000200 */
[C---:B-1----:R-:W-:Y:S08]  /*f0f0*/  HMMA.16816.F32.BF16 R44, R152.reuse, R120, R44 ;  /* 0x00000078982c723c */ /* 0x042ff0000004182c */
[----:B------:R-:W-:Y:S01]  /*f100*/  HMMA.16816.F32.BF16 R48, R152, R122, R48 ;  /* 0x0000007a9830723c */ /* 0x000fe20000041830 */
        /* <DEDUP_REMOVED lines=22> */
[C---:B------:R-:W-:Y:S08]  /*f270*/  HMMA.16816.F32.BF16 R12, R168.reuse, R140, R12 ;  /* 0x0000008ca80c723c */ /* 0x040ff0000004180c */
[C---:B------:R-:W-:Y:S01]  /*f280*/  HMMA.16816.F32.BF16 R16, R168.reuse, R142, R16 ;  /* 0x0000008ea810723c */ /* 0x040fe20000041810 */
[----:B------:R-:W1:Y:S07]  /*f290*/  LDSM.16.M88.4 R140, [R202] ;  /* 0x00000000ca8c783b */ /* 0x000e6e0000000200 */
        /* <DEDUP_REMOVED lines=21> */
[C---:B------:R-:W-:Y:S08]  /*f3f0*/  HMMA.16816.F32.BF16 R28, R172.reuse, R140, R28 ;  /* 0x0000008cac1c723c */ /* 0x040ff0000004181c */
        /* <DEDUP_REMOVED lines=24> */
[----:B----4-:R-:W-:Y:S06]  /*f580*/  FMUL.FTZ R2, R11, c[0x0][0x320] ;  /* 0x0000c8000b027a20 */ /* 0x010fec0000410000 */
        /* <DEDUP_REMOVED lines=23> */
[----:B--2---:R-:W-:Y:S08]  /*f700*/  FMUL.FTZ R0, R12, c[0x0][0x320] ;  /* 0x0000c8000c007a20 */ /* 0x004ff00000410000 */
[----:B------:R2:W2:Y:S01]  /*f710*/  MUFU.TANH R140, R0 ;  /* 0x00000000008c7308 */ /* 0x0004a20000002400 */
[C---:B-1----:R-:W-:Y:S08]  /*f720*/  HMMA.16816.F32.BF16 R28, R184.reuse, R8, R28 ;  /* 0x00000008b81c723c */ /* 0x042ff0000004181c */
[C---:B------:R-:W-:Y:S01]  /*f730*/  HMMA.16816.F32.BF16 R32, R184.reuse, R10, R32 ;  /* 0x0000000ab820723c */ /* 0x040fe20000041820 */
[----:B------:R-:W1:Y:S01]  /*f740*/  LDSM.16.M88.4 R8, [R194+0x5800] ;  /* 0x00580000c208783b */ /* 0x000e620000000200 */
[----:B------:R-:W-:Y:S04]  /*f750*/  DEPBAR.LE SB0, 0x0 ;  /* 0x000080000000791a */ /* 0x000fe80000000000 */
[----:B--2---:R-:W-:Y:S02]  /*f760*/  FMUL.FTZ R0, R13, c[0x0][0x320] ;  /* 0x0000c8000d007a20 */ /* 0x004fe40000410000 */
[C---:B------:R-:W-:Y:S02]  /*f770*/  HMMA.16816.F32.BF16 R36, R184.reuse, R4, R36 ;  /* 0x00000004b824723c */ /* 0x040fe40000041824 */
[----:B------:R2:W1:Y:S01]  /*f780*/  MUFU.TANH R139, R0 ;  /* 0x00000000008b7308 */ /* 0x0004620000002400 */
[----:B------:R-:W-:Y:S05]  /*f790*/  BAR.SYNC.DEFER_BLOCKING 0x0 ;  /* 0x0000000000007b1d */ /* 0x000fea0000010000 */
[C---:B------:R-:W-:Y:S08]  /*f7a0*/  HMMA.16816.F32.BF16 R40, R184.reuse, R6, R40 ;  /* 0x00000006b828723c */ /* 0x040ff00000041828 */
[----:B------:R-:W-:Y:S04]  /*f7b0*/  FMUL.FTZ R2, R35, c[0x0][0x320] ;  /* 0x0000c80023027a20 */ /* 0x000fe80000410000 */
[----:B------:R-:W3:Y:S01]  /*f7c0*/  MUFU.TANH R122, R2 ;  /* 0x00000002007a7308 */ /* 0x000ee20000002400 */
[----:B--2---:R-:W-:Y:S09]  /*f7d0*/  FMUL.FTZ R0, R14, c[0x0][0x320] ;  /* 0x0000c8000e007a20 */ /* 0x004ff20000410000 */
[----:B------:R2:W2:Y:S02]  /*f7e0*/  MUFU.TANH R158, R0 ;  /* 0x00000000009e7308 */ /* 0x0004a40000002400 */
[----:B------:R-:W-:Y:S01]  /*f7f0*/  FMUL.FTZ R3, R42, c[0x0][0x320] ;  /* 0x0000c8002a037a20 */ /* 0x000fe20000410000 */
[C---:B-1----:R-:W-:Y:S03]  /*f800*/  HMMA.16816.F32.BF16 R44, R184.reuse, R8, R44 ;  /* 0x00000008b82c723c */ /* 0x042fe6000004182c */
[----:B------:R-:W-:Y:S04]  /*f810*/  FMUL.FTZ R4, R43, c[0x0][0x320] ;  /* 0x0000c8002b047a20 */ /* 0x000fe80000410000 */
[----:B------:R1:W1:Y:S01]  /*f820*/  MUFU.TANH R71, R3 ;  /* 0x0000000300477308 */ /* 0x0002620000002400 */
[----:B------:R-:W-:Y:S04]  /*f830*/  HMMA.16816.F32.BF16 R48, R184, R10, R48 ;  /* 0x0000000ab830723c */ /* 0x000fe80000041830 */
[----:B------:R-:W-:Y:S05]  /*f840*/  @P6 IADD3 R8, P4, R222, 0x40, RZ ;  /* 0x00000040de086810 */ /* 0x000fea0007f9e0ff */
[----:B------:R3:W3:Y:S03]  /*f850*/  MUFU.TANH R42, R4 ;  /* 0x00000004002a7308 */ /* 0x0006e60000002400 */
[----:B--2---:R-:W-:Y:S04]  /*f860*/  FMUL.FTZ R0, R15, c[0x0][0x320] ;  /* 0x0000c8000f007a20 */ /* 0x004fe80000410000 */
[----:B------:R-:W-:Y:S02]  /*f870*/  FMUL.FTZ R11, R46, c[0x0][0x320] ;  /* 0x0000c8002e0b7a20 */ /* 0x000fe40000410000 */
[----:B------:R-:W2:Y:S01]  /*f880*/  LDL R46, [R1+0x18] ;  /* 0x00001800012e7983 */ /* 0x000ea20000100800 */
[----:B------:R4:W2:Y:S01]  /*f890*/  MUFU.TANH R157, R0 ;  /* 0x00000000009d7308 */ /* 0x0008a20000002400 */
[----:B-1----:R-:W-:Y:S04]  /*f8a0*/  @P6 MOV R3, c[0x0][0x1e0] ;  /* 0x0000780000036a02 */ /* 0x002fe80000000f00 */
[C---:B------:R-:W-:Y:S02]  /*f8b0*/  @P6 SHF.L.U64.HI R5, R3.reuse, R217, c[0x0][0x1e4] ;  /* 0x0000790003056619 */ /* 0x040fe400000102d9 */
[----:B---3--:R-:W-:Y:S01]  /*f8c0*/  @P6 SHF.L.U32 R4, R3, 0x5, RZ ;  /* 0x0000000503046819 */ /* 0x008fe200000006ff */
[----:B----4-:R-:W-:Y:S01]  /*f8d0*/  FMUL.FTZ R0, R16, c[0x0][0x320] ;  /* 0x0000c80010007a20 */ /* 0x010fe20000410000 */
[----:B------:R-:W-:Y:S03]  /*f8e0*/  @P6 IADD3.X R16, RZ, R226, RZ, P4, !PT ;  /* 0x000000e2ff106210 */ /* 0x000fe600027fe4ff */
[----:B------:R1:W3:Y:S02]  /*f8f0*/  MUFU.TANH R136, R0 ;  /* 0x0000000000887308 */ /* 0x0002e40000002400 */
[----:B-1----:R-:W-:Y:S08]  /*f900*/  FMUL.FTZ R0, R17, c[0x0][0x320] ;  /* 0x0000c80011007a20 */ /* 0x002ff00000410000 */
[----:B------:R1:W4:Y:S02]  /*f910*/  MUFU.TANH R135, R0 ;  /* 0x0000000000877308 */ /* 0x0003240000002400 */
[----:B-1----:R-:W-:Y:S08]  /*f920*/  FMUL.FTZ R0, R18, c[0x0][0x320] ;  /* 0x0000c80012007a20 */ /* 0x002ff00000410000 */
[----:B------:R1:W1:Y:S02]  /*f930*/  MUFU.TANH R150, R0 ;  /* 0x0000000000967308 */ /* 0x0002640000002400 */
        /* <DEDUP_REMOVED lines=40> */
[----:B-1----:R-:W-:Y:S04]  /*fbc0*/  @P6 IADD3 R0, R216, -0x1, RZ ;  /* 0xffffffffd8006810 */ /* 0x002fe80007ffe0ff */
[----:B------:R-:W-:Y:S01]  /*fbd0*/  @P6 SHF.R.S32.HI R2, RZ, 0x1f, R0 ;  /* 0x0000001fff026819 */ /* 0x000fe20000011400 */
[----:B------:R-:W-:Y:S04]  /*fbe0*/  @P6 IMAD.WIDE.U32 R6, R0, c[0x0][0x1e0], RZ ;  /* 0x0000780000066a25 */ /* 0x000fe800078e00ff */
[----:B------:R-:W-:Y:S04]  /*fbf0*/  @P6 IMAD R2, R2, c[0x0][0x1e0], RZ ;  /* 0x0000780002026a24 */ /* 0x000fe800078e02ff */
[----:B------:R-:W-:Y:S04]  /*fc00*/  @P6 IMAD R2, R0, c[0x0][0x1e4], R2 ;  /* 0x0000790000026a24 */ /* 0x000fe800078e0202 */
[----:B------:R-:W-:Y:S02]  /*fc10*/  @P6 IMAD.IADD R0, R7, 0x1, R2 ;  /* 0x0000000107006824 */ /* 0x000fe400078e0202 */
[----:B------:R-:W-:Y:S04]  /*fc20*/  @P6 IMAD.WIDE.U32 R2, R6, 0x60, R4 ;  /* 0x0000006006026825 */ /* 0x000fe800078e0004 */
[----:B------:R-:W-:Y:S01]  /*fc30*/  @P6 IMAD R17, R0, 0x60, RZ ;  /* 0x0000006000116824 */ /* 0x000fe200078e02ff */
[-C--:B------:R-:W-:Y:S01]  /*fc40*/  @P6 IADD3 R9, P5, R4, R2.reuse, RZ ;  /* 0x0000000204096210 */ /* 0x080fe20007fbe0ff */
[----:B------:R-:W-:Y:S02]  /*fc50*/  FMUL.FTZ R7, R44, c[0x0][0x320] ;  /* 0x0000c8002c077a20 */ /* 0x000fe40000410000 */
[----:B------:R-:W1:Y:S01]  /*fc60*/  MUFU.TANH R44, R11 ;  /* 0x0000000b002c7308 */ /* 0x000e620000002400 */
[----:B------:R-:W-:Y:S01]  /*fc70*/  @P6 IADD3 R0, R17, R3, RZ ;  /* 0x0000000311006210 */ /* 0x000fe20007ffe0ff */
[----:B------:R-:W-:Y:S02]  /*fc80*/  FMUL.FTZ R3, R45, c[0x0][0x320] ;  /* 0x0000c8002d037a20 */ /* 0x000fe40000410000 */
[----:B------:R-:W2:Y:S02]  /*fc90*/  LDL R45, [R1+0x10] ;  /* 0x00001000012d7983 */ /* 0x000ea40000100800 */
[----:B------:R-:W-:Y:S01]  /*fca0*/  @P6 IMAD.X R5, R0, 0x1, R5, P5 ;  /* 0x0000000100056824 */ /* 0x000fe200028e0605 */
[-C--:B------:R-:W-:Y:S03]  /*fcb0*/  @P6 IADD3 R4, P5, R8, R2.reuse, RZ ;  /* 0x0000000208046210 */ /* 0x080fe60007fbe0ff */
[----:B------:R1:W1:Y:S10]  /*fcc0*/  MUFU.TANH R36, R7 ;  /* 0x0000000700247308 */ /* 0x0002740000002400 */
[----:B------:R3:W2:Y:S01]  /*fcd0*/  MUFU.TANH R35, R3 ;  /* 0x0000000300237308 */ /* 0x0006a20000002400 */
[----:B-1----:R-:W-:Y:S02]  /*fce0*/  @P6 IADD3 R7, P4, R222, R2, RZ ;  /* 0x00000002de076210 */ /* 0x002fe40007f9e0ff */
[----:B------:R-:W-:Y:S03]  /*fcf0*/  @P6 MOV R2, R222 ;  /* 0x000000de00026202 */ /* 0x000fe60000000f00 */
[C---:B------:R-:W-:Y:S01]  /*fd00*/  @P6 IMAD.X R10, R0.reuse, 0x1, R226, P4 ;  /* 0x00000001000a6824 */ /* 0x040fe200020e06e2 */
[----:B------:R-:W-:Y:S02]  /*fd10*/  @P6 IADD3.X R0, R0, R16, RZ, P5, !PT ;  /* 0x0000001000006210 */ /* 0x000fe40002ffe4ff */
[C---:B------:R-:W-:Y:S02]  /*fd20*/  @P6 LEA R12, P5, R4.reuse, c[0x0][0x1c8], 0x1 ;  /* 0x00007200040c6a11 */ /* 0x040fe400078a08ff */
[----:B---3--:R-:W-:Y:S02]  /*fd30*/  @P6 MOV R3, R226 ;  /* 0x000000e200036202 */ /* 0x008fe40000000f00 */
[----:B------:R-:W-:Y:S02]  /*fd40*/  @P6 LEA.HI.X R13, R4, c[0x0][0x1cc], R0, 0x1, P5 ;  /* 0x00007300040d6a11 */ /* 0x000fe400028f0c00 */
[----:B------:R-:W-:Y:S01]  /*fd50*/  @P6 IADD3 R4, P5, R9, R8, RZ ;  /* 0x0000000809046210 */ /* 0x000fe20007fbe0ff */
[----:B------:R-:W-:Y:S01]  /*fd60*/  FMUL.FTZ R8, R47, c[0x0][0x320] ;  /* 0x0000c8002f087a20 */ /* 0x000fe20000410000 */
[C---:B------:R-:W-:Y:S01]  /*fd70*/  @P6 LEA R14, P4, R7.reuse, c[0x0][0x1c8], 0x1 ;  /* 0x00007200070e6a11 */ /* 0x040fe200078808ff */
[----:B------:R-:W-:Y:S02]  /*fd80*/  @P6 IMAD.WIDE.U32 R2, R6, 0x60, R2 ;  /* 0x0000006006026825 */ /* 0x000fe400078e0002 */
[----:B------:R1:W3:Y:S01]  /*fd90*/  MUFU.TANH R43, R8 ;  /* 0x00000008002b7308 */ /* 0x0002e20000002400 */
[----:B------:R-:W-:Y:S01]  /*fda0*/  @P6 LEA.HI.X R15, R7, c[0x0][0x1cc], R10, 0x1, P4 ;  /* 0x00007300070f6a11 */ /* 0x000fe200020f0c0a */
[----:B------:R-:W-:Y:S01]  /*fdb0*/  @P6 IMAD.X R7, R5, 0x1, R16, P5 ;  /* 0x0000000105076824 */ /* 0x000fe200028e0610 */
[----:B------:R-:W-:Y:S02]  /*fdc0*/  @P6 IADD3 R0, P4, R9, R222, RZ ;  /* 0x000000de09006210 */ /* 0x000fe40007f9e0ff */
[----:B------:R-:W-:Y:S02]  /*fdd0*/  @P6 IADD3 R6, R3, R17, RZ ;  /* 0x0000001103066210 */ /* 0x000fe40007ffe0ff */
[----:B------:R-:W-:Y:S02]  /*fde0*/  @P6 IADD3.X R5, R5, R226, RZ, P4, !PT ;  /* 0x000000e205056210 */ /* 0x000fe400027fe4ff */
[----:B------:R-:W-:Y:S02]  /*fdf0*/  @P6 SHF.L.U32 R3, R2, 0x1, RZ ;  /* 0x0000000102036819 */ /* 0x000fe400000006ff */
[----:B------:R-:W-:Y:S02]  /*fe00*/  @P6 LEA R10, P5, R0, c[0x0][0x1c8], 0x1 ;  /* 0x00007200000a6a11 */ /* 0x000fe400078a08ff */
[----:B------:R-:W-:Y:S02]  /*fe10*/  @P6 SHF.L.U64.HI R16, R2, 0x1, R6 ;  /* 0x0000000102106819 */ /* 0x000fe40000010206 */
[----:B------:R-:W-:Y:S01]  /*fe20*/  @P6 LEA.HI.X R11, R0, c[0x0][0x1cc], R5, 0x1, P5 ;  /* 0x00007300000b6a11 */ /* 0x000fe200028f0c05 */
[----:B------:R-:W-:Y:S02]  /*fe30*/  FMUL.FTZ R0, R48, c[0x0][0x320] ;  /* 0x0000c80030007a20 */ /* 0x000fe40000410000 */
[----:B-----5:R-:W-:Y:S02]  /*fe40*/  IMAD.IADD R5, R227, 0x1, R228 ;  /* 0x00000001e3057824 */ /* 0x020fe400078e02e4 */
[----:B------:R5:W2:Y:S01]  /*fe50*/  MUFU.TANH R34, R0 ;  /* 0x0000000000227308 */ /* 0x000aa20000002400 */
[C---:B-1----:R-:W-:Y:S04]  /*fe60*/  @P6 LEA R8, P4, R4.reuse, c[0x0][0x1c8], 0x1 ;  /* 0x0000720004086a11 */ /* 0x042fe800078808ff */
[----:B------:R-:W-:Y:S01]  /*fe70*/  @P6 LEA.HI.X R9, R4, c[0x0][0x1cc], R7, 0x1, P4 ;  /* 0x0000730004096a11 */ /* 0x000fe200020f0c07 */
[----:B------:R-:W-:Y:S01]  /*fe80*/  FMUL.FTZ R4, R49, c[0x0][0x320] ;  /* 0x0000c80031047a20 */ /* 0x000fe20000410000 */
[C---:B------:R-:W-:Y:S02]  /*fe90*/  @P6 IADD3 R6, P4, R3.reuse, c[0x0][0x1c8], RZ ;  /* 0x0000720003066a10 */ /* 0x040fe40007f9e0ff */
[----:B------:R-:W-:Y:S01]  /*fea0*/  @P6 IADD3 R3, P5, R3, 0x80, RZ ;  /* 0x0000008003036810 */ /* 0x000fe20007fbe0ff */
[----:B------:R-:W1:Y:S01]  /*feb0*/  MUFU.TANH R33, R4 ;  /* 0x0000000400217308 */ /* 0x000e620000002400 */
[----:B------:R-:W-:Y:S02]  /*fec0*/  @P6 IADD3.X R7, R16, c[0x0][0x1cc], RZ, P4, !PT ;  /* 0x0000730010076a10 */ /* 0x000fe400027fe4ff */
[----:B------:R-:W-:Y:S03]  /*fed0*/  @P6 IADD3 R2, P4, R3, c[0x0][0x1c8], RZ ;  /* 0x0000720003026a10 */ /* 0x000fe60007f9e0ff */
[----:B------:R-:W-:Y:S01]  /*fee0*/  @!PT LDS RZ, [RZ] ;  /* 0x00000000fffff984 */ /* 0x000fe20000000800 */
[----:B------:R-:W-:Y:S01]  /*fef0*/  @!PT LDS RZ, [RZ] ;  /* 0x00000000fffff984 */ /* 0x000fe20000000800 */
[----:B------:R-:W-:Y:S01]  /*ff00*/  @!PT LDS RZ, [RZ] ;  /* 0x00000000fffff984 */ /* 0x000fe20000000800 */
[----:B------:R1:W-:Y:S01]  /*ff10*/  @P6 LDGSTS.E.BYPASS.LTC128B.128 [R218+0x8100], [R6.64], !P0 ;  /* 0x0810000006da6fae */ /* 0x0003e2000c101d48 */
[----:B------:R-:W-:Y:S01]  /*ff20*/  @P6 IADD3.X R3, RZ, c[0x0][0x1cc], R16, P4, P5 ;  /* 0x00007300ff036a10 */ /* 0x000fe200027ea410 */
[----:B-----5:R-:W-:Y:S06]  /*ff30*/  @P2 IMAD.HI.U32 R0, R5, c[0x0][0x2c8], RZ ;  /* 0x0000b20005002a27 */ /* 0x020fec00078e00ff */
[----:B------:R5:W-:Y:S01]  /*ff40*/  @P6 LDGSTS.E.BYPASS.LTC128B.128 [R218+0xb100], [R2.64], !P3 ;  /* 0x0b10000002da6fae */ /* 0x000be2000d901d48 */
[----:B------:R-:W-:Y:S01]  /*ff50*/  @P2 SHF.R.U32.HI R5, RZ, c[0x0][0x2cc], R0 ;  /* 0x0000b300ff052a19 */ /* 0x000fe20000011600 */
[----:B------:R-:W-:Y:S04]  /*ff60*/  FMUL.FTZ R0, R50, c[0x0][0x320] ;  /* 0x0000c80032007a20 */ /* 0x000fe80000410000 */
[----:B------:R1:W1:Y:S02]  /*ff70*/  MUFU.TANH R39, R0 ;  /* 0x0000000000277308 */ /* 0x0002640000002400 */
[----:B------:R2:W-:Y:S08]  /*ff80*/  @P6 LDGSTS.E.BYPASS.LTC128B.128 [R218+0x9100], [R14.64], !P0 ;  /* 0x091000000eda6fae */ /* 0x0005f0000c101d48 */
[----:B------:R2:W-:Y:S08]  /*ff90*/  @P6 LDGSTS.E.BYPASS.LTC128B.128 [R218+0xc100], [R12.64], !P3 ;  /* 0x0c1000000cda6fae */ /* 0x0005f0000d901d48 */
[----:B------:R2:W-:Y:S01]  /*ffa0*/  @P6 LDGSTS.E.BYPASS.LTC128B.128 [R218+0xa100], [R10.64], !P0 ;  /* 0x0a1000000ada6fae */ /* 0x0005e2000c101d48 */
[----:B-----5:R-:W-:Y:S04]  /*ffb0*/  FMUL.FTZ R2, R51, c[0x0][0x320] ;  /* 0x0000c80033027a20 */ /* 0x020fe80000410000 */
[----:B------:R5:W2:Y:S03]  /*ffc0*/  MUFU.TANH R37, R2 ;  /* 0x0000000200257308 */ /* 0x000aa60000002400 */
[----:B------:R2:W-:Y:S01]  /*ffd0*/  @P6 LDGSTS.E.BYPASS.LTC128B.128 [R218+0xd100], [R8.64], !P3 ;  /* 0x0d10000008da6fae */ /* 0x0005e2000d901d48 */
[----:B-1----:R-:W-:Y:S07]  /*ffe0*/  IMAD R0, R216, -0x60, RZ ;  /* 0xffffffa0d8007824 */ /* 0x002fee00078e02ff */
[----:B------:R-:W1:Y:S08]  /*fff0*/  SHFL.IDX PT, R4, R5, RZ, 0x1c1f ;  /* 0x001c1fff05047589 */ /* 0x000e7000000e0000 */
[----:B------:R-:W0:Y:S01]  /*10000*/  LDGDEPBAR ;  /* 0x00000000000079af */ /* 0x000e220000000000 */
[----:B-----5:R-:W-:Y:S04]  /*10010*/  IADD3 R2, -R224, 0x1, R0 ;  /* 0x00000001e0027810 */ /* 0x020fe80007ffe100 */
[----:B--2---:R-:W-:Y:S04]  /*10020*/  IADD3 R2, -R45, R2, R46 ;  /* 0x000000022d027210 */ /* 0x004fe80007ffe12e */
[C---:B------:R-:W-:Y:S02]  /*10030*/  IADD3 R7, R2.reuse, c[0x0][0x328], RZ ;  /* 0x0000ca0002077a10 */ /* 0x040fe40007ffe0ff */
[----:B------:R-:W-:Y:S02]  /*10040*/  IADD3 R6, R2, UR4, RZ ;  /* 0x0000000402067c10 */ /* 0x000fe4000fffe0ff */
[----:B-1----:R-:W-:Y:S02]  /*10050*/  IADD3 R3, R7, R4, RZ ;  /* 0x0000000407037210 */ /* 0x002fe40007ffe0ff */
[----:B------:R-:W-:Y:S01]  /*10060*/  IADD3 R2, R4, R6, RZ ;  /* 0x0000000604027210 */ /* 0x000fe20007ffe0ff */
[----:B------:R-:W-:-:S05]  /*10070*/  @!P1 BRA `(.L_x_578) ;  /* 0x0000018000009947 */ /* 0x000fca0003800000 */
[----:B---34-:R-:W-:Y:S01]  /*10080*/  IADD3 R4, -R45, R46, R4 ;  /* 0x0000002e2d047210 */ /* 0x018fe20007ffe104 */
        /* <DEDUP_REMOVED lines=12> */
.L_x_580:
[----:B------:R-:W-:Y:S04]  /*10150*/  MOV R8, c[0x0][0x32c] ;  /* 0x0000cb0000087a02 */ /* 0x000fe80000000f00 */
[----:B------:R-:W-:Y:S11]  /*10160*/  ISETP.NE.AND P0, PT, R8, 0x1, PT ;  /* 0x000000010800780c */ /* 0x000ff60003f05270 */
[----:B------:R-:W-:Y:S02]  /*10170*/  @!UPT UIADD3 URZ, URZ, URZ, URZ ;  /* 0x0000003f3f3ff290 */ /* 0x000fe4000fffe03f */
[----:B------:R-:W-:Y:S05]  /*10180*/  @P0 IMAD.HI.U32 R8, R4, c[0x0][0x330], RZ ;  /* 0x0000cc0004080a27 */ /* 0x000fea00078e00ff */
[----:B------:R-:W-:Y:S02]  /*10190*/  @P0 SHF.R.U32.HI R4, RZ, c[0x0][0x334], R8 ;  /* 0x0000cd00ff040a19 */ /* 0x000fe40000011608 */
.L_x_581:
[----:B------:R-:W-:Y:S05]  /*101a0*/  BSYNC B0 ;  /* 0x0000000000007941 */ /* 0x000fea0003800000 */
.L_x_579:
[----:B------:R-:W-:Y:S04]  /*101b0*/  IMAD.IADD R8, R0, 0x1, -R224 ;  /* 0x0000000100087824 */ /* 0x000fe800078e0ae0 */
[----:B------:R-:W-:Y:S05]  /*101c0*/  IMAD R4, R4, c[0x0][0x32c], R8 ;  /* 0x0000cb0004047a24 */ /* 0x000fea00078e0208 */
[----:B------:R-:W-:Y:S02]  /*101d0*/  IADD3 R8, R4, c[0x0][0x32c], RZ ;  /* 0x0000cb0004087a10 */ /* 0x000fe40007ffe0ff */
[----:B------:R-:W-:Y:S02]  /*101e0*/  IMNMX R2, R2, R4, !PT ;  /* 0x0000000402027217 */ /* 0x000fe40007800200 */
[----:B------:R-:W-:Y:S02]  /*101f0*/  IMNMX R3, R3, R8, PT ;  /* 0x0000000803037217 */ /* 0x000fe40003800200 */
.L_x_578:
[C---:B---34-:R-:W-:Y:S01]  /*10200*/  ISETP.GE.AND P0, PT, R0.reuse, 0x2, PT ;  /* 0x000000020000780c */ /* 0x058fe20003f06270 */
        /* <DEDUP_REMOVED lines=133> */
.L_x_584:
[----:B------:R-:W-:Y:S04]  /*10a60*/  MOV R5, c[0x0][0x32c] ;  /* 0x0000cb0000057a02 */ /* 0x000fe80000000f00 */
[----:B------:R-:W-:Y:S11]  /*10a70*/  ISETP.NE.AND P0, PT, R5, 0x1, PT ;  /* 0x000000010500780c */ /* 0x000ff60003f05270 */
[----:B------:R-:W-:Y:S02]  /*10a80*/  @!UPT UIADD3 URZ, URZ, URZ, URZ ;  /* 0x0000003f3f3ff290 */ /* 0x000fe4000fffe03f */
[----:B------:R-:W-:Y:S05]  /*10a90*/  @P0 IMAD.HI.U32 R5, R4, c[0x0][0x330], RZ ;  /* 0x0000cc0004050a27 */ /* 0x000fea00078e00ff */
[----:B------:R-:W-:Y:S02]  /*10aa0*/  @P0 SHF.R.U32.HI R4, RZ, c[0x0][0x334], R5 ;  /* 0x0000cd00ff040a19 */ /* 0x000fe40000011605 */
.L_x_585:
[----:B------:R-:W-:Y:S05]  /*10ab0*/  BSYNC B0 ;  /* 0x0000000000007941 */ /* 0x000fea0003800000 */
.L_x_583:
[----:B------:R-:W-:Y:S04]  /*10ac0*/  IMAD.IADD R0, R0, 0x1, -R224 ;  /* 0x0000000100007824 */ /* 0x000fe800078e0ae0 */
[----:B------:R-:W-:Y:S05]  /*10ad0*/  IMAD R0, R4, c[0x0][0x32c], R0 ;  /* 0x0000cb0004007a24 */ /* 0x000fea00078e0200 */
[----:B------:R-:W-:Y:S02]  /*10ae0*/  IADD3 R4, R0, c[0x0][0x32c], RZ ;  /* 0x0000cb0000047a10 */ /* 0x000fe40007ffe0ff */
[----:B------:R-:W-:Y:S02]  /*10af0*/  IMNMX R2, R2, R0, !PT ;  /* 0x0000000002027217 */ /* 0x000fe40007800200 */
[----:B------:R-:W-:Y:S02]  /*10b00*/  IMNMX R3, R3, R4, PT ;  /* 0x0000000403037217 */ /* 0x000fe40003800200 */
.L_x_582:
        /* <DEDUP_REMOVED lines=82> */
[C---:B------:R-:W-:Y:S02]  /*11030*/  ISETP.GT.AND P0, PT, R2.reuse, 0x29, !P0 ;  /* 0x000000290200780c */ /* 0x040fe40004704270 */
        /* <DEDUP_REMOVED lines=10> */
[----:B------:R-:W-:Y:S02]  /*110e0*/  ISETP.GT.AND P4, PT, R2, 0x59, !P4 ;  /* 0x000000590200780c */ /* 0x000fe40006784270 */
        /* <DEDUP_REMOVED lines=358> */
[----:B------:R-:W-:Y:S02]  /*12750*/  FFMA.FTZ R132, R217, c[0x0][0x2d0], -R132 ;  /* 0x0000b400d9847a23 */ /* 0x000fe40000010884 */
[C---:B------:R-:W-:Y:S01]  /*12760*/  HMMA.16816.F32.BF16 R32, R72.reuse, R90, R32 ;  /* 0x0000005a4820723c */ /* 0x040fe20000041820 */
[----:B------:R1:W-:Y:S01]  /*12770*/  MUFU.EX2 R135, R70 ;  /* 0x0000004600877308 */ /* 0x0003e20000000800 */
[----:B------:R-:W3:Y:S06]  /*12780*/  LDSM.16.MT88.4 R88, [R192+0x2800] ;  /* 0x00280000c058783b */ /* 0x000eec0000004200 */
        /* <DEDUP_REMOVED lines=83> */
[----:B------:R-:W-:Y:S01]  /*12cc0*/  FADD.FTZ R2, R70, R0 ;  /* 0x0000000046027221 */ /* 0x000fe20000010000 */
[----:B------:R-:W-:Y:S01]  /*12cd0*/  IADD3 R0, R216, -0x1, RZ ;  /* 0xffffffffd8007810 */ /* 0x000fe20007ffe0ff */
[----:B------:R-:W-:Y:S02]  /*12ce0*/  FADD.FTZ R4, R134, R4 ;  /* 0x0000000486047221 */ /* 0x000fe40000010000 */
[----:B------:R-:W-:Y:S02]  /*12cf0*/  FADD.FTZ R2, R69, R2 ;  /* 0x0000000245027221 */ /* 0x000fe40000010000 */
[----:B------:R-:W-:Y:S01]  /*12d00*/  IMAD.MOV.U32 R216, RZ, RZ, R0 ;  /* 0x000000ffffd87224 */ /* 0x000fe200078e0000 */
[----:B------:R1:W-:Y:S01]  /*12d10*/  STL [R1+0x8], R4 ;  /* 0x0000080401007387 */ /* 0x0003e20000100800 */
[----:B------:R-:W-:Y:S02]  /*12d20*/  IMAD.MOV.U32 R69, RZ, RZ, R68 ;  /* 0x000000ffff457224 */ /* 0x000fe400078e0044 */
[--C-:B------:R-:W-:Y:S01]  /*12d30*/  IMAD.MOV.U32 R70, RZ, RZ, R3.reuse ;  /* 0x000000ffff467224 */ /* 0x100fe200078e0003 */
[----:B------:R2:W-:Y:S01]  /*12d40*/  STL [R1+0xc], R2 ;  /* 0x00000c0201007387 */ /* 0x0005e20000100800 */
[----:B-1----:R-:W-:Y:S01]  /*12d50*/  IMAD.MOV.U32 R4, RZ, RZ, R3 ;  /* 0x000000ffff047224 */ /* 0x002fe200078e0003 */
[----:B------:R-:W-:-:S05]  /*12d60*/  @P0 BRA `(.L_x_586) ;  /* 0xffffbbb000000947 */ /* 0x000fca000383ffff */
.L_x_577:
[----:B------:R-:W-:Y:S02]  /*12d70*/  MOV R8, 0x1f ;  /* 0x0000001f00087802 */ /* 0x000fe40000000f00 */
[----:B------:R-:W-:Y:S01]  /*12d80*/  MOV R7, 0xffffffff ;  /* 0xffffffff00077802 */ /* 0x000fe20000000f00 */
[----:B------:R-:W-:Y:S05]  /*12d90*/  BRA.DIV ~URZ, `(.L_x_587) ;  /* 0x000046f27f007947 */ /* 0x000fea000b800000 */
[----:B--2---:R-:W2:Y:S04]  /*12da0*/  LDL R2, [R1+0x8] ;  /* 0x0000080001027983 */ /* 0x004ea80000100800 */
[----:B--2---:R2:W3:Y:S02]  /*12db0*/  SHFL.BFLY PT, R0, R2, 0x2, 0x1f ;  /* 0x0c401f0002007f89 */ /* 0x0044e400000e0000 */
.L_x_654:
[----:B--2---:R-:W2:Y:S02]  /*12dc0*/  LDL.LU R2, [R1+0x8] ;  /* 0x0000080001027983 */ /* 0x004ea40000300800 */
[----:B--23--:R-:W-:Y:S01]  /*12dd0*/  FADD.FTZ R0, R0, R2 ;  /* 0x0000000200007221 */ /* 0x00cfe20000010000 */
[----:B------:R-:W-:Y:S05]  /*12de0*/  BRA.DIV ~URZ, `(.L_x_588) ;  /* 0x000047027f007947 */ /* 0x000fea000b800000 */
[----:B------:R-:W2:Y:S04]  /*12df0*/  LDL.LU R7, [R1+0xc] ;  /* 0x00000c0001077983 */ /* 0x000ea80000300800 */
[----:B-1----:R-:W1:Y:S02]  /*12e00*/  SHFL.BFLY PT, R3, R0, 0x1, 0x1f ;  /* 0x0c201f0000037f89 */ /* 0x002e6400000e0000 */
[----:B-1----:R-:W-:-:S02]  /*12e10*/  FADD.FTZ R0, R0, R3 ;  /* 0x0000000300007221 */ /* 0x002fc40000010000 */
[----:B--2---:R-:W1:Y:S02]  /*12e20*/  SHFL.BFLY PT, R2, R7, 0x2, 0x1f ;  /* 0x0c401f0007027f89 */ /* 0x004e6400000e0000 */
[----:B-1----:R-:W-:-:S05]  /*12e30*/  FADD.FTZ R5, R2, R7 ;  /* 0x0000000702057221 */ /* 0x002fca0000010000 */
[----:B------:R1:W2:Y:S02]  /*12e40*/  SHFL.BFLY PT, R6, R5, 0x1, 0x1f ;  /* 0x0c201f0005067f89 */ /* 0x0002a400000e0000 */
.L_x_655:
[----:B------:R-:W-:Y:S01]  /*12e50*/  FSETP.NE.FTZ.AND P1, PT, R0, RZ, PT ;  /* 0x000000ff0000720b */ /* 0x000fe20003f35000 */
[----:B--2---:R-:W-:Y:S01]  /*12e60*/  FADD.FTZ R3, R6, R5 ;  /* 0x0000000506037221 */ /* 0x004fe20000010000 */
[----:B------:R-:W-:Y:S02]  /*12e70*/  MOV R2, RZ ;  /* 0x000000ff00027202 */ /* 0x000fe40000000f00 */
[----:B------:R-:W-:Y:S02]  /*12e80*/  MOV R21, 0xff800000 ;  /* 0xff80000000157802 */ /* 0x000fe40000000f00 */
[----:B------:R-:W-:Y:S02]  /*12e90*/  FSETP.NE.FTZ.AND P0, PT, R3, RZ, PT ;  /* 0x000000ff0300720b */ /* 0x000fe40003f15000 */
[----:B------:R-:W-:-:S05]  /*12ea0*/  MOV R20, 0xff800000 ;  /* 0xff80000000147802 */ /* 0x000fca0000000f00 */
[----:B------:R-:W2:Y:S01]  /*12eb0*/  @P1 MUFU.LG2 R7, R0 ;  /* 0x0000000000071308 */ /* 0x000ea20000000c00 */
[----:B-1----:R-:W-:-:S05]  /*12ec0*/  @P1 MOV R5, 0x3f317218 ;  /* 0x3f31721800051802 */ /* 0x002fca0000000f00 */
[----:B------:R-:W-:Y:S02]  /*12ed0*/  @P1 FMUL.FTZ R5, R5, c[0x0][0x2d0] ;  /* 0x0000b40005051a20 */ /* 0x000fe40000410000 */
[----:B------:R1:W3:Y:S01]  /*12ee0*/  @P1 MUFU.RCP R2, R0 ;  /* 0x0000000000021308 */ /* 0x0002e20000001000 */
[----:B--2---:R-:W-:-:S04]  /*12ef0*/  @P1 FMUL.FTZ R7, R7, 0.69314718246459960938 ;  /* 0x3f31721807071820 */ /* 0x004fc80000410000 */
[----:B------:R-:W-:Y:S01]  /*12f00*/  @P1 FFMA.FTZ R21, R5, R68, R7 ;  /* 0x0000004405151223 */ /* 0x000fe20000010007 */
[----:B------:R-:W-:Y:S02]  /*12f10*/  MOV R5, 0x1 ;  /* 0x0000000100057802 */ /* 0x000fe40000000f00 */
[----:B-1----:R-:W-:Y:S01]  /*12f20*/  MOV R0, RZ ;  /* 0x000000ff00007202 */ /* 0x002fe20000000f00 */
        /* <DEDUP_REMOVED lines=71> */
.L_x_546:
[----:B------:R3:W5:Y:S04]  /*133a0*/  LDL R6, [R1+0x30] ;  /* 0x0000300001067983 */ /* 0x0007680000100800 */
[----:B------:R-:W4:Y:S01]  /*133b0*/  S2R R2, SR_TID.X ;  /* 0x0000000000027919 */ /* 0x000f220000002100 */
[----:B------:R-:W-:Y:S01]  /*133c0*/  BSSY B0, `(.L_x_589) ;  /* 0x0000011000007945 */ /* 0x000fe20003800000 */
[----:B----4-:R-:W-:-:S13]  /*133d0*/  LOP3.LUT P0, RZ, R2, 0xff, RZ, 0xc0, !PT ;  /* 0x000000ff02ff7812 */ /* 0x010fda000780c0ff */
[----:B------:R-:W-:Y:S05]  /*133e0*/  @P0 BRA `(.L_x_590) ;  /* 0x000000e000000947 */ /* 0x000fea0003800000 */
[----:B---3--:R-:W3:Y:S01]  /*133f0*/  S2R R4, SR_LANEID ;  /* 0x0000000000047919 */ /* 0x008ee20000000000 */
[----:B------:R-:W-:Y:S01]  /*13400*/  VOTEU.ANY UR4, UPT, PT ;  /* 0x0000000000047886 */ /* 0x000fe200038e0100 */
[----:B--2---:R-:W-:Y:S01]  /*13410*/  IMAD.MOV.U32 R5, RZ, RZ, c[0x0][0x564] ;  /* 0x00015900ff057624 */ /* 0x004fe200078e00ff */
[----:B------:R-:W3:Y:S08]  /*13420*/  FLO.U32 R3, UR4 ;  /* 0x0000000400037d00 */ /* 0x000ef000080e0000 */
[----:B------:R-:W2:Y:S01]  /*13430*/  POPC R2, UR4 ;  /* 0x0000000400027d09 */ /* 0x000ea20008000000 */
[----:B---3--:R-:W-:Y:S01]  /*13440*/  ISETP.EQ.U32.AND P0, PT, R3, R4, PT ;  /* 0x000000040300720c */ /* 0x008fe20003f02070 */
[----:B------:R-:W-:-:S12]  /*13450*/  IMAD.MOV.U32 R4, RZ, RZ, c[0x0][0x560] ;  /* 0x00015800ff047624 */ /* 0x000fd800078e00ff */
[----:B--2---:R2:W3:Y:S04]  /*13460*/  @P0 ATOMG.E.ADD.STRONG.GPU PT, R2, [R4.64], R2 ;  /* 0x00000002040209a8 */ /* 0x0044e800081ee1c8 */
[----:B--2---:R-:W2:Y:S04]  /*13470*/  S2R R4, SR_LTMASK ;  /* 0x0000000000047919 */ /* 0x004ea80000003900 */
[----:B---3--:R2:W3:Y:S02]  /*13480*/  SHFL.IDX PT, R3, R2, R3, 0x1f ;  /* 0x00001f0302037589 */ /* 0x0084e400000e0000 */
[----:B--2---:R-:W-:-:S06]  /*13490*/  LOP3.LUT R2, R4, UR4, RZ, 0xc0, !PT ;  /* 0x0000000404027c12 */ /* 0x004fcc000f8ec0ff */
[----:B------:R-:W3:Y:S02]  /*134a0*/  POPC R2, R2 ;  /* 0x0000000200027309 */ /* 0x000ee40000000000 */
[----:B---3-5:R-:W-:-:S05]  /*134b0*/  IADD3 R6, R3, c[0x0][0xc], R2 ;  /* 0x0000030003067a10 */ /* 0x028fca0007ffe002 */
[----:B------:R2:W-:Y:S02]  /*134c0*/  STL [R1+0x30], R6 ;  /* 0x0000300601007387 */ /* 0x0005e40000100800 */
.L_x_590:
[----:B---3--:R-:W-:Y:S05]  /*134d0*/  BSYNC B0 ;  /* 0x0000000000007941 */ /* 0x008fea0003800000 */
.L_x_589:
[----:B------:R-:W3:Y:S01]  /*134e0*/  LDL.64 R2, [R1] ;  /* 0x0000000001027983 */ /* 0x000ee20000100a00 */
[----:B------:R-:W-:Y:S01]  /*134f0*/  PRMT R0, R0, 0x9910, RZ ;  /* 0x0000991000007816 */ /* 0x000fe200000000ff */
[----:B------:R-:W-:Y:S01]  /*13500*/  BSSY B1, `(.L_x_591) ;  /* 0x00002ab000017945 */ /* 0x000fe20003800000 */
[----:B-----5:R-:W-:Y:S02]  /*13510*/  IMAD.MOV.U32 R62, RZ, RZ, R6 ;  /* 0x000000ffff3e7224 */ /* 0x020fe400078e0006 */
[----:B------:R-:W-:Y:S02]  /*13520*/  ISETP.NE.AND P0, PT, R0, RZ, PT ;  /* 0x000000ff0000720c */ /* 0x000fe40003f05270 */
[----:B---3--:R-:W-:Y:S02]  /*13530*/  IADD3 R0, R2, 0x40, RZ ;  /* 0x0000004002007810 */ /* 0x008fe40007ffe0ff */
[----:B------:R-:W-:Y:S02]  /*13540*/  SHF.R.S32.HI R28, RZ, 0x1f, R2 ;  /* 0x0000001fff1c7819 */ /* 0x000fe40000011402 */
[----:B------:R-:W-:-:S07]  /*13550*/  SHF.R.S32.HI R29, RZ, 0x1f, R0 ;  /* 0x0000001fff1d7819 */ /* 0x000fce0000011400 */
[----:B------:R-:W-:Y:S05]  /*13560*/  @!P0 BRA `(.L_x_592) ;  /* 0x00001e7000008947 */ /* 0x000fea0003800000 */
[----:B------:R-:W3:Y:S04]  /*13570*/  LDL R10, [R1+0x40] ;  /* 0x00004000010a7983 */ /* 0x000ee80000100800 */
[----:B--2---:R-:W2:Y:S04]  /*13580*/  LDL R6, [R1+0x44] ;  /* 0x0000440001067983 */ /* 0x004ea80000100800 */
        /* <DEDUP_REMOVED lines=11> */
[----:B------:R-:W-:Y:S01]  /*13640*/  F2FP.BF16.PACK_AB R5, R91, R90 ;  /* 0x0000005a5b05723e */ /* 0x000fe200000010ff */
[----:B---3--:R3:W-:Y:S04]  /*13650*/  STS [R10], R2 ;  /* 0x000000020a007388 */ /* 0x0087e80000000800 */
[----:B------:R1:W-:Y:S04]  /*13660*/  STS [R10+0x400], R3 ;  /* 0x000400030a007388 */ /* 0x0003e80000000800 */
[----:B--2---:R2:W-:Y:S01]  /*13670*/  STS [R6], R4 ;  /* 0x0000000406007388 */ /* 0x0045e20000000800 */
[----:B---3--:R-:W-:-:S02]  /*13680*/  F2FP.BF16.PACK_AB R2, R65, R64 ;  /* 0x000000404102723e */ /* 0x008fc400000010ff */
[----:B-1----:R-:W-:-:S03]  /*13690*/  F2FP.BF16.PACK_AB R3, R27, R26 ;  /* 0x0000001a1b03723e */ /* 0x002fc600000010ff */
[----:B------:R1:W-:Y:S01]  /*136a0*/  STS [R6+0x400], R2 ;  /* 0x0004000206007388 */ /* 0x0003e20000000800 */
[----:B--2---:R-:W-:-:S03]  /*136b0*/  F2FP.BF16.PACK_AB R4, R61, R60 ;  /* 0x0000003c3d04723e */ /* 0x004fc600000010ff */
        /* <DEDUP_REMOVED lines=19> */
[----:B------:R3:W-:Y:S04]  /*137f0*/  STS [R12], R5 ;  /* 0x000000050c007388 */ /* 0x0007e80000000800 */
[----:B------:R4:W-:Y:S01]  /*13800*/  STS [R12+0x400], R3 ;  /* 0x000400030c007388 */ /* 0x0009e20000000800 */
[----:B-1----:R-:W-:Y:S02]  /*13810*/  F2FP.BF16.PACK_AB R2, R93, R92 ;  /* 0x0000005c5d02723e */ /* 0x002fe400000010ff */
[----:B--2---:R-:W-:-:S03]  /*13820*/  F2FP.BF16.PACK_AB R4, R81, R80 ;  /* 0x000000505104723e */ /* 0x004fc600000010ff */
[----:B------:R-:W-:Y:S01]  /*13830*/  STS [R10+0x4000], R2 ;  /* 0x004000020a007388 */ /* 0x000fe20000000800 */
[----:B---3--:R-:W-:Y:S02]  /*13840*/  F2FP.BF16.PACK_AB R5, R53, R52 ;  /* 0x000000343505723e */ /* 0x008fe400000010ff */
[----:B----4-:R-:W-:-:S03]  /*13850*/  F2FP.BF16.PACK_AB R3, R99, R98 ;  /* 0x000000626303723e */ /* 0x010fc600000010ff */
[----:B------:R1:W-:Y:S04]  /*13860*/  STS [R10+0x4400], R5 ;  /* 0x004400050a007388 */ /* 0x0003e80000000800 */
[----:B-1----:R-:W2:Y:S01]  /*13870*/  LDL R10, [R1+0x3c] ;  /* 0x00003c00010a7983 */ /* 0x002ea20000100800 */
[----:B------:R-:W-:Y:S02]  /*13880*/  F2FP.BF16.PACK_AB R2, R85, R84 ;  /* 0x000000545502723e */ /* 0x000fe400000010ff */
[----:B------:R-:W-:Y:S01]  /*13890*/  F2FP.BF16.PACK_AB R5, R95, R94 ;  /* 0x0000005e5f05723e */ /* 0x000fe200000010ff */
[----:B------:R1:W-:Y:S04]  /*138a0*/  STS [R6+0x4000], R4 ;  /* 0x0040000406007388 */ /* 0x0003e80000000800 */
[----:B------:R3:W-:Y:S04]  /*138b0*/  STS [R6+0x4400], R3 ;  /* 0x0044000306007388 */ /* 0x0007e80000000800 */
[----:B------:R4:W-:Y:S04]  /*138c0*/  STS [R11+0x4000], R2 ;  /* 0x004000020b007388 */ /* 0x0009e80000000800 */
[----:B------:R4:W-:Y:S01]  /*138d0*/  STS [R11+0x4400], R5 ;  /* 0x004400050b007388 */ /* 0x0009e20000000800 */
[----:B-1----:R-:W-:-:S02]  /*138e0*/  F2FP.BF16.PACK_AB R4, R87, R86 ;  /* 0x000000565704723e */ /* 0x002fc400000010ff */
[----:B---3--:R-:W-:Y:S02]  /*138f0*/  F2FP.BF16.PACK_AB R6, R89, R88 ;  /* 0x000000585906723e */ /* 0x008fe400000010ff */
[----:B------:R-:W-:Y:S02]  /*13900*/  F2FP.BF16.PACK_AB R3, R101, R100 ;  /* 0x000000646503723e */ /* 0x000fe400000010ff */
[----:B----4-:R-:W-:Y:S01]  /*13910*/  F2FP.BF16.PACK_AB R2, R79, R78 ;  /* 0x0000004e4f02723e */ /* 0x010fe200000010ff */
[----:B------:R1:W-:Y:S01]  /*13920*/  STS [R13+0x4000], R6 ;  /* 0x004000060d007388 */ /* 0x0003e20000000800 */
[----:B------:R-:W-:-:S03]  /*13930*/  F2FP.BF16.PACK_AB R5, R97, R96 ;  /* 0x000000606105723e */ /* 0x000fc600000010ff */
[----:B------:R3:W-:Y:S04]  /*13940*/  STS [R13+0x4400], R4 ;  /* 0x004400040d007388 */ /* 0x0007e80000000800 */
[----:B------:R4:W-:Y:S04]  /*13950*/  STS [R9+0x4000], R3 ;  /* 0x0040000309007388 */ /* 0x0009e80000000800 */
[----:B------:R4:W-:Y:S04]  /*13960*/  STS [R9+0x4400], R2 ;  /* 0x0044000209007388 */ /* 0x0009e80000000800 */
[----:B------:R-:W-:Y:S01]  /*13970*/  STS [R8+0x4000], R5 ;  /* 0x0040000508007388 */ /* 0x000fe20000000800 */
[----:B------:R-:W-:-:S02]  /*13980*/  ISETP.NE.U32.AND P2, PT, RZ, c[0x0][0x508], PT ;  /* 0x00014200ff007a0c */ /* 0x000fc40003f45070 */
[----:B------:R-:W-:Y:S01]  /*13990*/  ISETP.NE.U32.AND P1, PT, RZ, c[0x0][0x500], PT ;  /* 0x00014000ff007a0c */ /* 0x000fe20003f25070 */
[----:B------:R-:W2:Y:S01]  /*139a0*/  LDL.LU R11, [R1+0x2c] ;  /* 0x00002c00010b7983 */ /* 0x000ea20000300800 */
[----:B------:R-:W-:Y:S01]  /*139b0*/  ISETP.NE.AND.EX P2, PT, RZ, c[0x0][0x50c], PT, P2 ;  /* 0x00014300ff007a0c */ /* 0x000fe20003f45320 */
[----:B------:R-:W-:Y:S01]  /*139c0*/  IMAD.MOV.U32 R14, RZ, RZ, c[0x0][0x388] ;  /* 0x0000e200ff0e7624 */ /* 0x000fe200078e00ff */
[----:B------:R-:W-:Y:S01]  /*139d0*/  ISETP.NE.AND.EX P1, PT, RZ, c[0x0][0x504], PT, P1 ;  /* 0x00014100ff007a0c */ /* 0x000fe20003f25310 */
[----:B-1----:R-:W-:Y:S01]  /*139e0*/  IMAD.MOV.U32 R6, RZ, RZ, 0x4 ;  /* 0x00000004ff067424 */ /* 0x002fe200078e00ff */
[----:B---3--:R-:W-:Y:S02]  /*139f0*/  F2FP.BF16.PACK_AB R4, R59, R58 ;  /* 0x0000003a3b04723e */ /* 0x008fe400000010ff */
[----:B----4-:R-:W-:-:S03]  /*13a00*/  F2FP.BF16.PACK_AB R3, R57, R56 ;  /* 0x000000383903723e */ /* 0x010fc600000010ff */
[----:B------:R1:W-:Y:S01]  /*13a10*/  STS [R8+0x4400], R4 ;  /* 0x0044000408007388 */ /* 0x0003e20000000800 */
[----:B------:R-:W-:-:S03]  /*13a20*/  F2FP.BF16.PACK_AB R2, R55, R54 ;  /* 0x000000363702723e */ /* 0x000fc600000010ff */
[----:B------:R3:W-:Y:S04]  /*13a30*/  STS [R7+0x4000], R3 ;  /* 0x0040000307007388 */ /* 0x0007e80000000800 */
[----:B------:R4:W-:Y:S01]  /*13a40*/  STS [R7+0x4400], R2 ;  /* 0x0044000207007388 */ /* 0x0009e20000000800 */
[----:B-1----:R-:W-:Y:S01]  /*13a50*/  F2FP.BF16.PACK_AB R4, R47, R46 ;  /* 0x0000002e2f04723e */ /* 0x002fe200000010ff */
[----:B---3--:R-:W-:-:S04]  /*13a60*/  IMAD.MOV.U32 R3, RZ, RZ, RZ ;  /* 0x000000ffff037224 */ /* 0x008fc800078e00ff */
[----:B------:R-:W-:Y:S01]  /*13a70*/  STS [R12+0x4000], R4 ;  /* 0x004000040c007388 */ /* 0x000fe20000000800 */
[----:B----4-:R-:W-:-:S05]  /*13a80*/  F2FP.BF16.PACK_AB R2, R49, R48 ;  /* 0x000000303102723e */ /* 0x010fca00000010ff */
[----:B------:R1:W-:Y:S01]  /*13a90*/  STS [R12+0x4400], R2 ;  /* 0x004400020c007388 */ /* 0x0003e20000000800 */
[----:B--2---:R-:W-:-:S03]  /*13aa0*/  @P2 IMAD.WIDE R8, R10, R6, c[0x0][0x508] ;  /* 0x000142000a082625 */ /* 0x004fc600078e0206 */
[----:B------:R-:W-:Y:S01]  /*13ab0*/  BAR.SYNC.DEFER_BLOCKING 0x1, 0x100 ;  /* 0x0044000000007b1d */ /* 0x000fe20000010000 */
[----:B------:R-:W-:-:S05]  /*13ac0*/  IMAD.WIDE R6, R10, R6, c[0x0][0x500] ;  /* 0x000140000a067625 */ /* 0x000fca00078e0206 */
[----:B------:R2:W5:Y:S04]  /*13ad0*/  @P2 LDG.E R14, [R8.64] ;  /* 0x00000008080e2981 */ /* 0x000568000c1e1900 */
[----:B------:R2:W5:Y:S01]  /*13ae0*/  @P1 LDG.E R3, [R6.64] ;  /* 0x0000000806031981 */ /* 0x000562000c1e1900 */
[----:B------:R-:W-:-:S04]  /*13af0*/  ISETP.NE.AND P0, PT, R11, RZ, PT ;  /* 0x000000ff0b00720c */ /* 0x000fc80003f05270 */
[----:B-1----:R-:W-:Y:S01]  /*13b00*/  SEL R2, R11, c[0x0][0x3d4], P0 ;  /* 0x0000f5000b027a07 */ /* 0x002fe20000000000 */
[----:B------:R-:W-:Y:S05]  /*13b10*/  @P2 BRA `(.L_x_593) ;  /* 0x0000004000002947 */ /* 0x000fea0003800000 */
[----:B--2---:R-:W-:Y:S05]  /*13b20*/  @!P1 BRA `(.L_x_593) ;  /* 0x0000003000009947 */ /* 0x004fea0003800000 */
[----:B-----5:R1:W2:Y:S04]  /*13b30*/  LDG.E R14, [R6.64] ;  /* 0x00000008060e7981 */ /* 0x0202a8000c1e1900 */
[----:B-1----:R-:W2:Y:S02]  /*13b40*/  LDG.E R6, [R6.64+0x4] ;  /* 0x0000040806067981 */ /* 0x002ea4000c1e1900 */
[----:B--2---:R-:W-:Y:S02]  /*13b50*/  IADD3 R14, -R14, R6, RZ ;  /* 0x000000060e0e7210 */ /* 0x004fe40007ffe1ff */
.L_x_593:
[----:B--2---:R-:W2:Y:S04]  /*13b60*/  LDL R4, [R1+0x24] ;  /* 0x0000240001047983 */ /* 0x004ea80000100800 */
        /* <DEDUP_REMOVED lines=11> */
[----:B------:R-:W-:Y:S01]  /*13c20*/  IMAD.MOV.U32 R2, RZ, RZ, c[0x0][0x4e8] ;  /* 0x00013a00ff027624 */ /* 0x000fe200078e00ff */
[----:B------:R-:W-:-:S04]  /*13c30*/  ISETP.NE.U32.AND P0, PT, RZ, c[0x0][0x500], PT ;  /* 0x00014000ff007a0c */ /* 0x000fc80003f05070 */
[----:B------:R-:W-:Y:S02]  /*13c40*/  ISETP.NE.AND P2, PT, R2, 0x1, PT ;  /* 0x000000010200780c */ /* 0x000fe40003f45270 */
[----:B------:R-:W-:Y:S02]  /*13c50*/  ISETP.NE.AND.EX P0, PT, RZ, c[0x0][0x504], PT, P0 ;  /* 0x00014100ff007a0c */ /* 0x000fe40003f05300 */
[----:B------:R-:W-:Y:S02]  /*13c60*/  SHF.R.S32.HI R5, RZ, 0x1f, R10 ;  /* 0x0000001fff057819 */ /* 0x000fe4000001140a */
[----:B------:R-:W-:Y:S02]  /*13c70*/  SEL R2, R10, RZ, !P0 ;  /* 0x000000ff0a027207 */ /* 0x000fe40004000000 */
[----:B------:R-:W-:Y:S01]  /*13c80*/  SEL R6, R5, RZ, !P0 ;  /* 0x000000ff05067207 */ /* 0x000fe20004000000 */
[----:B------:R-:W1:Y:S02]  /*13c90*/  S2R R32, SR_TID.X ;  /* 0x0000000000207919 */ /* 0x000e640000002100 */
[----:B-1----:R-:W-:-:S04]  /*13ca0*/  IMAD R5, R9, R2, RZ ;  /* 0x0000000209057224 */ /* 0x002fc800078e02ff */
[C---:B------:R-:W-:Y:S02]  /*13cb0*/  IMAD R11, R8.reuse, R6, R5 ;  /* 0x00000006080b7224 */ /* 0x040fe400078e0205 */
[----:B------:R-:W-:Y:S01]  /*13cc0*/  IMAD.WIDE.U32 R6, R8, R2, RZ ;  /* 0x0000000208067225 */ /* 0x000fe200078e00ff */
[----:B------:R-:W-:-:S04]  /*13cd0*/  SHF.R.S32.HI R23, RZ, 0x1f, R32 ;  /* 0x0000001fff177819 */ /* 0x000fc80000011420 */
[----:B------:R-:W-:-:S04]  /*13ce0*/  LEA.HI R23, R23, R32, RZ, 0x5 ;  /* 0x0000002017177211 */ /* 0x000fc800078f28ff */
[----:B------:R-:W-:-:S05]  /*13cf0*/  LOP3.LUT R23, R23, 0xffffffe0, RZ, 0xc0, !PT ;  /* 0xffffffe017177812 */ /* 0x000fca00078ec0ff */
[----:B------:R-:W-:Y:S02]  /*13d00*/  IMAD.IADD R23, R32, 0x1, -R23 ;  /* 0x0000000120177824 */ /* 0x000fe400078e0a17 */
[----:B--2---:R-:W-:-:S04]  /*13d10*/  IMAD.IADD R4, R4, 0x1, R30 ;  /* 0x0000000104047824 */ /* 0x004fc800078e021e */
[----:B------:R-:W-:-:S04]  /*13d20*/  @P2 IMAD.HI.U32 R10, R4, c[0x0][0x4ec], RZ ;  /* 0x00013b00040a2a27 */ /* 0x000fc800078e00ff */
[----:B------:R-:W-:Y:S01]  /*13d30*/  IMAD.MOV.U32 R5, RZ, RZ, R4 ;  /* 0x000000ffff057224 */ /* 0x000fe200078e0004 */
[----:B------:R-:W-:Y:S01]  /*13d40*/  @P2 SHF.R.U32.HI R5, RZ, c[0x0][0x4f0], R10 ;  /* 0x00013c00ff052a19 */ /* 0x000fe2000001160a */
[----:B---3--:R-:W-:Y:S01]  /*13d50*/  IMAD.WIDE.U32 R8, R12, R22, RZ ;  /* 0x000000160c087225 */ /* 0x008fe200078e00ff */
[----:B----4-:R-:W-:-:S03]  /*13d60*/  SEL R10, R15, RZ, P3 ;  /* 0x000000ff0f0a7207 */ /* 0x010fc60001800000 */
[----:B------:R-:W-:Y:S01]  /*13d70*/  IMAD R12, R13, R22, RZ ;  /* 0x000000160d0c7224 */ /* 0x000fe200078e02ff */
[----:B-----5:R-:W-:Y:S01]  /*13d80*/  IADD3 R15, P1, P0, R6, R8, R3 ;  /* 0x00000008060f7210 */ /* 0x020fe2000783e003 */
[----:B------:R-:W-:Y:S01]  /*13d90*/  IMAD.IADD R13, R7, 0x1, R11 ;  /* 0x00000001070d7824 */ /* 0x000fe200078e020b */
[----:B------:R-:W-:Y:S01]  /*13da0*/  SHF.R.S32.HI R8, RZ, 0x1f, R3 ;  /* 0x0000001fff087819 */ /* 0x000fe20000011403 */
[----:B------:R-:W-:Y:S02]  /*13db0*/  IMAD.IADD R9, R9, 0x1, R12 ;  /* 0x0000000109097824 */ /* 0x000fe400078e020c */
[-C--:B------:R-:W-:Y:S02]  /*13dc0*/  IMAD R7, R19, R10.reuse, RZ ;  /* 0x0000000a13077224 */ /* 0x080fe400078e02ff */
[----:B------:R-:W-:Y:S02]  /*13dd0*/  IMAD.MOV R6, RZ, RZ, -R5 ;  /* 0x000000ffff067224 */ /* 0x000fe400078e0a05 */
[----:B------:R-:W-:Y:S01]  /*13de0*/  IMAD.WIDE.U32 R10, R18, R10, RZ ;  /* 0x0000000a120a7225 */ /* 0x000fe200078e00ff */
[----:B------:R-:W-:-:S03]  /*13df0*/  IADD3.X R13, R13, R9, R8, P1, P0 ;  /* 0x000000090d0d7210 */ /* 0x000fc60000fe0408 */
[----:B------:R-:W-:Y:S01]  /*13e00*/  IMAD R6, R6, c[0x0][0x4e8], R4 ;  /* 0x00013a0006067a24 */ /* 0x000fe200078e0204 */
[----:B------:R-:W-:Y:S01]  /*13e10*/  IADD3 R10, P1, P0, R5, R15, R10 ;  /* 0x0000000f050a7210 */ /* 0x000fe2000783e00a */
[----:B------:R-:W-:Y:S01]  /*13e20*/  IMAD.IADD R11, R11, 0x1, R7 ;  /* 0x000000010b0b7824 */ /* 0x000fe200078e0207 */
[----:B------:R-:W-:Y:S01]  /*13e30*/  SHF.R.S32.HI R7, RZ, 0x1f, R5 ;  /* 0x0000001fff077819 */ /* 0x000fe20000011405 */
[----:B------:R-:W-:Y:S01]  /*13e40*/  IMAD R5, R17, R6, RZ ;  /* 0x0000000611057224 */ /* 0x000fe200078e02ff */
[----:B------:R-:W-:Y:S01]  /*13e50*/  SHF.R.S32.HI R9, RZ, 0x1f, R6 ;  /* 0x0000001fff097819 */ /* 0x000fe20000011406 */
[----:B------:R-:W-:Y:S01]  /*13e60*/  IMAD.MOV.U32 R12, RZ, RZ, c[0x0][0x4a8] ;  /* 0x00012a00ff0c7624 */ /* 0x000fe200078e00ff */
[----:B------:R-:W-:-:S03]  /*13e70*/  IADD3.X R11, R7, R13, R11, P1, P0 ;  /* 0x0000000d070b7210 */ /* 0x000fc60000fe040b */
[C---:B------:R-:W-:Y:S02]  /*13e80*/  IMAD R5, R16.reuse, R9, R5 ;  /* 0x0000000910057224 */ /* 0x040fe400078e0205 */
[----:B------:R-:W-:Y:S01]  /*13e90*/  IMAD.WIDE.U32 R6, R16, R6, R10 ;  /* 0x0000000610067225 */ /* 0x000fe200078e000a */
[----:B------:R-:W-:-:S03]  /*13ea0*/  SEL R10, R12, c[0x0][0x450], P3 ;  /* 0x000114000c0a7a07 */ /* 0x000fc60001800000 */
[----:B------:R-:W-:Y:S01]  /*13eb0*/  IMAD.MOV.U32 R9, RZ, RZ, c[0x0][0x4ac] ;  /* 0x00012b00ff097624 */ /* 0x000fe200078e00ff */
[----:B------:R-:W-:Y:S01]  /*13ec0*/  LEA R10, P0, R6, R10, 0x2 ;  /* 0x0000000a060a7211 */ /* 0x000fe200078010ff */
[----:B------:R-:W-:-:S03]  /*13ed0*/  IMAD.IADD R5, R7, 0x1, R5 ;  /* 0x0000000107057824 */ /* 0x000fc600078e0205 */
[----:B------:R-:W-:-:S04]  /*13ee0*/  SEL R9, R9, c[0x0][0x454], P3 ;  /* 0x0001150009097a07 */ /* 0x000fc80001800000 */
[----:B------:R-:W-:Y:S01]  /*13ef0*/  LEA.HI.X R6, R6, R9, R5, 0x2, P0 ;  /* 0x0000000906067211 */ /* 0x000fe200000f1405 */
[----:B------:R-:W-:Y:S01]  /*13f00*/  SHFL.IDX PT, R12, R10, RZ, 0x1c1f ;  /* 0x001c1fff0a0c7589 */ /* 0x000fe200000e0000 */
[----:B------:R-:W-:-:S03]  /*13f10*/  IMAD.IADD R5, R31, 0x1, R30 ;  /* 0x000000011f057824 */ /* 0x000fc600078e021e */
[----:B------:R-:W1:Y:S04]  /*13f20*/  SHFL.IDX PT, R13, R6, RZ, 0x1c1f ;  /* 0x001c1fff060d7589 */ /* 0x000e6800000e0000 */
[----:B------:R-:W-:Y:S04]  /*13f30*/  SHFL.IDX PT, R10, R10, 0x1, 0x1c1f ;  /* 0x003c1f000a0a7f89 */ /* 0x000fe800000e0000 */
[----:B------:R2:W3:Y:S01]  /*13f40*/  SHFL.IDX PT, R11, R6, 0x1, 0x1c1f ;  /* 0x003c1f00060b7f89 */ /* 0x0004e200000e0000 */
[----:B------:R-:W-:Y:S02]  /*13f50*/  LOP3.LUT P0, RZ, R23, 0x3, RZ, 0xc0, !PT ;  /* 0x0000000317ff7812 */ /* 0x000fe4000780c0ff */
[----:B------:R-:W-:Y:S01]  /*13f60*/  IADD3 R7, R5, 0x8, RZ ;  /* 0x0000000805077810 */ /* 0x000fe20007ffe0ff */
[----:B--2---:R-:W-:-:S05]  /*13f70*/  IMAD R6, R14, c[0x0][0x4e8], RZ ;  /* 0x00013a000e067a24 */ /* 0x004fca00078e02ff */
[-C--:B------:R-:W-:Y:S02]  /*13f80*/  ISETP.GE.OR P1, PT, R5, R6.reuse, P0 ;  /* 0x000000060500720c */ /* 0x080fe40000726670 */
[----:B------:R-:W-:-:S11]  /*13f90*/  ISETP.GE.OR P0, PT, R7, R6, P0 ;  /* 0x000000060700720c */ /* 0x000fd60000706670 */
[----:B-1----:R1:W-:Y:S01]  /*13fa0*/  @!P1 ST.E [R12.64], R21 ;  /* 0x000000150c009985 */ /* 0x0023e2000c101908 */
[----:B------:R-:W-:-:S03]  /*13fb0*/  ISETP.GE.AND P1, PT, R5, R6, PT ;  /* 0x000000060500720c */ /* 0x000fc60003f26270 */
[----:B---3--:R1:W-:Y:S01]  /*13fc0*/  @!P0 ST.E [R10.64], R20 ;  /* 0x000000140a008985 */ /* 0x0083e2000c101908 */
[----:B------:R-:W-:Y:S01]  /*13fd0*/  ISETP.GE.AND P0, PT, R7, R6, PT ;  /* 0x000000060700720c */ /* 0x000fe20003f06270 */
[----:B------:R-:W-:Y:S05]  /*13fe0*/  @P3 BRA `(.L_x_594) ;  /* 0x0000070000003947 */ /* 0x000fea0003800000 */
[----:B------:R-:W2:Y:S01]  /*13ff0*/  LDL R23, [R1+0x60] ;  /* 0x0000600001177983 */ /* 0x000ea20000100800 */
[----:B------:R-:W-:Y:S02]  /*14000*/  IMAD R8, R8, c[0x0][0x3a0], RZ ;  /* 0x0000e80008087a24 */ /* 0x000fe400078e02ff */
[C---:B------:R-:W-:Y:S01]  /*14010*/  IMAD.WIDE.U32 R4, R3.reuse, c[0x0][0x3a0], RZ ;  /* 0x0000e80003047a25 */ /* 0x040fe200078e00ff */
[----:B------:R3:W4:Y:S03]  /*14020*/  LDS.128 R16, [R218+0x80] ;  /* 0x00008000da107984 */ /* 0x0007260000000c00 */
[----:B------:R-:W-:Y:S01]  /*14030*/  IMAD R3, R3, c[0x0][0x3a4], R8 ;  /* 0x0000e90003037a24 */ /* 0x000fe200078e0208 */
[----:B------:R-:W-:Y:S01]  /*14040*/  SHF.R.S32.HI R8, RZ, 0x1f, R2 ;  /* 0x0000001fff087819 */ /* 0x000fe20000011402 */
[----:B------:R3:W1:Y:S03]  /*14050*/  LDS.128 R24, [R218+0x1080] ;  /* 0x00108000da187984 */ /* 0x0006660000000c00 */
[----:B------:R-:W-:Y:S01]  /*14060*/  IADD3 R5, R5, R3, RZ ;  /* 0x0000000305057210 */ /* 0x000fe20007ffe0ff */
[----:B------:R3:W1:Y:S01]  /*14070*/  LDS.128 R36, [R218+0x2080] ;  /* 0x00208000da247984 */ /* 0x0006620000000c00 */
[----:B------:R-:W-:-:S03]  /*14080*/  IMAD R8, R8, c[0x0][0x3f0], RZ ;  /* 0x0000fc0008087a24 */ /* 0x000fc600078e02ff */
[C---:B------:R-:W-:Y:S01]  /*14090*/  IMAD.WIDE.U32 R4, R22.reuse, c[0x0][0x3e8], R4 ;  /* 0x0000fa0016047a25 */ /* 0x040fe200078e0004 */
[----:B------:R3:W1:Y:S03]  /*140a0*/  LDS.128 R40, [R218+0x3080] ;  /* 0x00308000da287984 */ /* 0x0006660000000c00 */
[----:B------:R-:W-:Y:S01]  /*140b0*/  IMAD R5, R22, c[0x0][0x3ec], R5 ;  /* 0x0000fb0016057a24 */ /* 0x000fe200078e0205 */
[----:B-1----:R3:W1:Y:S03]  /*140c0*/  LDS.128 R12, [R218+0x4080] ;  /* 0x00408000da0c7984 */ /* 0x0026660000000c00 */
[----:B------:R-:W-:Y:S01]  /*140d0*/  IMAD.WIDE.U32 R4, R2, c[0x0][0x3f0], R4 ;  /* 0x0000fc0002047a25 */ /* 0x000fe200078e0004 */
[----:B------:R3:W1:Y:S04]  /*140e0*/  LDS.128 R32, [R218+0x6080] ;  /* 0x00608000da207984 */ /* 0x0006680000000c00 */
[----:B------:R3:W1:Y:S04]  /*140f0*/  LDS.128 R44, [R218+0x7080] ;  /* 0x00708000da2c7984 */ /* 0x0006680000000c00 */
[----:B------:R-:W5:Y:S02]  /*14100*/  S2R R10, SR_TID.X ;  /* 0x00000000000a7919 */ /* 0x000f640000002100 */
[----:B-----5:R-:W-:-:S04]  /*14110*/  SHF.R.S32.HI R11, RZ, 0x1f, R10 ;  /* 0x0000001fff0b7819 */ /* 0x020fc8000001140a */
[----:B------:R-:W-:-:S04]  /*14120*/  LEA.HI R11, R11, R10, RZ, 0x3 ;  /* 0x0000000a0b0b7211 */ /* 0x000fc800078f18ff */
[----:B------:R-:W-:Y:S02]  /*14130*/  SHF.R.S32.HI R11, RZ, 0x3, R11 ;  /* 0x00000003ff0b7819 */ /* 0x000fe4000001140b */
[----:B--2---:R-:W-:Y:S02]  /*14140*/  IADD3 R7, R23, R30, RZ ;  /* 0x0000001e17077210 */ /* 0x004fe40007ffe0ff */
[----:B------:R3:W2:Y:S02]  /*14150*/  LDS.128 R20, [R218+0x5080] ;  /* 0x00508000da147984 */ /* 0x0006a40000000c00 */
[----:B------:R-:W-:Y:S01]  /*14160*/  MOV R3, R7 ;  /* 0x0000000700037202 */ /* 0x000fe20000000f00 */
[----:B------:R-:W-:-:S05]  /*14170*/  @P2 IMAD.HI.U32 R9, R7, c[0x0][0x4ec], RZ ;  /* 0x00013b0007092a27 */ /* 0x000fca00078e00ff */
[----:B------:R-:W-:Y:S01]  /*14180*/  @P2 SHF.R.U32.HI R3, RZ, c[0x0][0x4f0], R9 ;  /* 0x00013c00ff032a19 */ /* 0x000fe20000011609 */
[----:B------:R-:W-:-:S03]  /*14190*/  IMAD R9, R2, c[0x0][0x3f4], R8 ;  /* 0x0000fd0002097a24 */ /* 0x000fc600078e0208 */
[----:B------:R-:W-:Y:S02]  /*141a0*/  SHF.R.S32.HI R8, RZ, 0x1f, R3 ;  /* 0x0000001fff087819 */ /* 0x000fe40000011403 */
[----:B------:R-:W-:Y:S02]  /*141b0*/  IADD3 R2, -R3, RZ, RZ ;  /* 0x000000ff03027210 */ /* 0x000fe40007ffe1ff */
[----:B------:R-:W-:Y:S01]  /*141c0*/  IADD3 R5, R5, R9, RZ ;  /* 0x0000000905057210 */ /* 0x000fe20007ffe0ff */
[----:B------:R-:W-:Y:S02]  /*141d0*/  IMAD R8, R8, c[0x0][0x3e0], RZ ;  /* 0x0000f80008087a24 */ /* 0x000fe400078e02ff */
        /* <DEDUP_REMOVED lines=8> */
[----:B------:R-:W-:Y:S02]  /*14260*/  LEA R10, P0, R2, c[0x0][0x380], 0x1 ;  /* 0x0000e000020a7a11 */ /* 0x000fe400078008ff */
[----:B------:R-:W-:Y:S02]  /*14270*/  IADD3 R4, R11, R30, RZ ;  /* 0x0000001e0b047210 */ /* 0x000fe40007ffe0ff */
[----:B------:R-:W-:-:S04]  /*14280*/  IADD3 R3, R3, R7, RZ ;  /* 0x0000000703037210 */ /* 0x000fc80007ffe0ff */
[----:B------:R-:W-:Y:S01]  /*14290*/  LEA.HI.X R7, R2, c[0x0][0x384], R3, 0x1, P0 ;  /* 0x0000e10002077a11 */ /* 0x000fe200000f0c03 */
[----:B------:R-:W-:Y:S05]  /*142a0*/  BRA.DIV ~URZ, `(.L_x_595) ;  /* 0x000033427f007947 */ /* 0x000fea000b800000 */
[----:B-1234-:R1:W2:Y:S02]  /*142b0*/  SHFL.IDX PT, R11, R7, RZ, 0x181f ;  /* 0x00181fff070b7589 */ /* 0x01e2a400000e0000 */
.L_x_656:
[----:B------:R-:W-:Y:S05]  /*142c0*/  BRA.DIV ~URZ, `(.L_x_596) ;  /* 0x000033927f007947 */ /* 0x000fea000b800000 */
[----:B------:R3:W4:Y:S02]  /*142d0*/  SHFL.IDX PT, R2, R10, RZ, 0x181f ;  /* 0x00181fff0a027589 */ /* 0x00072400000e0000 */
.L_x_657:
[----:B------:R-:W-:Y:S01]  /*142e0*/  ISETP.GE.AND P0, PT, R4, R6, PT ;  /* 0x000000060400720c */ /* 0x000fe20003f06270 */
[----:B------:R-:W-:-:S12]  /*142f0*/  BSSY B0, `(.L_x_597) ;  /* 0x000000b000007945 */ /* 0x000fd80003800000 */
[----:B------:R-:W-:Y:S05]  /*14300*/  @P0 BRA `(.L_x_598) ;  /* 0x0000009000000947 */ /* 0x000fea0003800000 */
[----:B------:R-:W5:Y:S01]  /*14310*/  LDL.64 R30, [R1] ;  /* 0x00000000011e7983 */ /* 0x000f620000100a00 */
[----:B------:R-:W-:Y:S02]  /*14320*/  ISETP.GE.AND P2, PT, R0, c[0x0][0x3c8], PT ;  /* 0x0000f20000007a0c */ /* 0x000fe40003f46270 */
[----:B-----5:R-:W-:-:S13]  /*14330*/  ISETP.GE.AND P3, PT, R30, c[0x0][0x3c8], PT ;  /* 0x0000f2001e007a0c */ /* 0x020fda0003f66270 */
[-C--:B----4-:R-:W-:Y:S02]  /*14340*/  @!P3 LEA R8, P1, R30, R2.reuse, 0x1 ;  /* 0x000000021e08b211 */ /* 0x090fe400078208ff */
[----:B------:R-:W-:Y:S02]  /*14350*/  @!P2 LEA R2, P0, R0, R2, 0x1 ;  /* 0x000000020002a211 */ /* 0x000fe400078008ff */
[-C--:B--2---:R-:W-:Y:S02]  /*14360*/  @!P3 LEA.HI.X R9, R30, R11.reuse, R28, 0x1, P1 ;  /* 0x0000000b1e09b211 */ /* 0x084fe400008f0c1c */
[----:B------:R-:W-:-:S03]  /*14370*/  @!P2 LEA.HI.X R3, R0, R11, R29, 0x1, P0 ;  /* 0x0000000b0003a211 */ /* 0x000fc600000f0c1d */
[----:B------:R2:W-:Y:S04]  /*14380*/  @!P3 ST.E.128 [R8.64], R16 ;  /* 0x000000100800b985 */ /* 0x0005e8000c101d08 */
[----:B------:R2:W-:Y:S02]  /*14390*/  @!P2 ST.E.128 [R2.64], R12 ;  /* 0x0000000c0200a985 */ /* 0x0005e4000c101d08 */
.L_x_598:
[----:B------:R-:W-:Y:S05]  /*143a0*/  BSYNC B0 ;  /* 0x0000000000007941 */ /* 0x000fea0003800000 */
.L_x_597:
[----:B------:R-:W-:Y:S05]  /*143b0*/  BRA.DIV ~URZ, `(.L_x_599) ;  /* 0x000033127f007947 */ /* 0x000fea000b800000 */
[----:B--2---:R2:W1:Y:S04]  /*143c0*/  SHFL.IDX PT, R11, R7, 0x1, 0x181f ;  /* 0x00381f00070b7f89 */ /* 0x00446800000e0000 */
[----:B----4-:R2:W4:Y:S02]  /*143d0*/  SHFL.IDX PT, R2, R10, 0x1, 0x181f ;  /* 0x00381f000a027f89 */ /* 0x01052400000e0000 */
.L_x_658:
[----:B------:R-:W-:Y:S01]  /*143e0*/  IADD3 R3, R4, 0x20, RZ ;  /* 0x0000002004037810 */ /* 0x000fe20007ffe0ff */
[----:B------:R-:W-:Y:S03]  /*143f0*/  BSSY B0, `(.L_x_600) ;  /* 0x000000c000007945 */ /* 0x000fe60003800000 */
[----:B------:R-:W-:-:S13]  /*14400*/  ISETP.GE.AND P0, PT, R3, R6, PT ;  /* 0x000000060300720c */ /* 0x000fda0003f06270 */
[----:B------:R-:W-:Y:S05]  /*14410*/  @P0 BRA `(.L_x_601) ;  /* 0x0000009000000947 */ /* 0x000fea0003800000 */
[----:B------:R-:W5:Y:S01]  /*14420*/  LDL.64 R12, [R1] ;  /* 0x00000000010c7983 */ /* 0x000f620000100a00 */
[----:B------:R-:W-:Y:S02]  /*14430*/  ISETP.GE.AND P0, PT, R0, c[0x0][0x3c8], PT ;  /* 0x0000f20000007a0c */ /* 0x000fe40003f06270 */
[----:B-----5:R-:W-:-:S13]  /*14440*/  ISETP.GE.AND P1, PT, R12, c[0x0][0x3c8], PT ;  /* 0x0000f2000c007a0c */ /* 0x020fda0003f26270 */
[-C--:B----4-:R-:W-:Y:S02]  /*14450*/  @!P1 LEA R8, P3, R12, R2.reuse, 0x1 ;  /* 0x000000020c089211 */ /* 0x090fe400078608ff */
[----:B------:R-:W-:Y:S02]  /*14460*/  @!P0 LEA R2, P2, R0, R2, 0x1 ;  /* 0x0000000200028211 */ /* 0x000fe400078408ff */
[-C--:B-1----:R-:W-:Y:S02]  /*14470*/  @!P1 LEA.HI.X R9, R12, R11.reuse, R28, 0x1, P3 ;  /* 0x0000000b0c099211 */ /* 0x082fe400018f0c1c */
[----:B------:R-:W-:-:S03]  /*14480*/  @!P0 LEA.HI.X R3, R0, R11, R29, 0x1, P2 ;  /* 0x0000000b00038211 */ /* 0x000fc600010f0c1d */
[----:B------:R1:W-:Y:S04]  /*14490*/  @!P1 ST.E.128 [R8.64], R24 ;  /* 0x0000001808009985 */ /* 0x0003e8000c101d08 */
[----:B------:R1:W-:Y:S02]  /*144a0*/  @!P0 ST.E.128 [R2.64], R20 ;  /* 0x0000001402008985 */ /* 0x0003e4000c101d08 */
.L_x_601:
[----:B------:R-:W-:Y:S05]  /*144b0*/  BSYNC B0 ;  /* 0x0000000000007941 */ /* 0x000fea0003800000 */
.L_x_600:
[----:B------:R-:W-:Y:S05]  /*144c0*/  BRA.DIV ~URZ, `(.L_x_602) ;  /* 0x000032d27f007947 */ /* 0x000fea000b800000 */
[----:B-1----:R1:W2:Y:S02]  /*144d0*/  SHFL.IDX PT, R11, R7, 0x2, 0x181f ;  /* 0x00581f00070b7f89 */ /* 0x0022a400000e0000 */
.L_x_659:
[----:B------:R-:W-:Y:S05]  /*144e0*/  BRA.DIV ~URZ, `(.L_x_603) ;  /* 0x000033227f007947 */ /* 0x000fea000b800000 */
[----:B----4-:R4:W1:Y:S02]  /*144f0*/  SHFL.IDX PT, R2, R10, 0x2, 0x181f ;  /* 0x00581f000a027f89 */ /* 0x01086400000e0000 */
.L_x_660:
[----:B------:R-:W-:Y:S01]  /*14500*/  IADD3 R3, R4, 0x40, RZ ;  /* 0x0000004004037810 */ /* 0x000fe20007ffe0ff */
[----:B------:R-:W-:Y:S03]  /*14510*/  BSSY B0, `(.L_x_604) ;  /* 0x000000c000007945 */ /* 0x000fe60003800000 */
[----:B------:R-:W-:-:S13]  /*14520*/  ISETP.GE.AND P0, PT, R3, R6, PT ;  /* 0x000000060300720c */ /* 0x000fda0003f06270 */
[----:B------:R-:W-:Y:S05]  /*14530*/  @P0 BRA `(.L_x_605) ;  /* 0x0000009000000947 */ /* 0x000fea0003800000 */
[----:B------:R-:W5:Y:S01]  /*14540*/  LDL.64 R12, [R1] ;  /* 0x00000000010c7983 */ /* 0x000f620000100a00 */
[----:B------:R-:W-:Y:S02]  /*14550*/  ISETP.GE.AND P0, PT, R0, c[0x0][0x3c8], PT ;  /* 0x0000f20000007a0c */ /* 0x000fe40003f06270 */
[----:B-----5:R-:W-:-:S13]  /*14560*/  ISETP.GE.AND P1, PT, R12, c[0x0][0x3c8], PT ;  /* 0x0000f2000c007a0c */ /* 0x020fda0003f26270 */
[-C--:B-1----:R-:W-:Y:S02]  /*14570*/  @!P1 LEA R8, P3, R12, R2.reuse, 0x1 ;  /* 0x000000020c089211 */ /* 0x082fe400078608ff */
[----:B------:R-:W-:Y:S02]  /*14580*/  @!P0 LEA R2, P2, R0, R2, 0x1 ;  /* 0x0000000200028211 */ /* 0x000fe400078408ff */
[-C--:B--2---:R-:W-:Y:S02]  /*14590*/  @!P1 LEA.HI.X R9, R12, R11.reuse, R28, 0x1, P3 ;  /* 0x0000000b0c099211 */ /* 0x084fe400018f0c1c */
[----:B------:R-:W-:-:S03]  /*145a0*/  @!P0 LEA.HI.X R3, R0, R11, R29, 0x1, P2 ;  /* 0x0000000b00038211 */ /* 0x000fc600010f0c1d */
[----:B------:R1:W-:Y:S04]  /*145b0*/  @!P1 ST.E.128 [R8.64], R36 ;  /* 0x0000002408009985 */ /* 0x0003e8000c101d08 */
[----:B------:R1:W-:Y:S02]  /*145c0*/  @!P0 ST.E.128 [R2.64], R32 ;  /* 0x0000002002008985 */ /* 0x0003e4000c101d08 */
.L_x_605:
[----:B------:R-:W-:Y:S05]  /*145d0*/  BSYNC B0 ;  /* 0x0000000000007941 */ /* 0x000fea0003800000 */
.L_x_604:
[----:B------:R-:W-:Y:S05]  /*145e0*/  BRA.DIV ~URZ, `(.L_x_606) ;  /* 0x000032927f007947 */ /* 0x000fea000b800000 */
[----:B-12---:R-:W1:Y:S04]  /*145f0*/  SHFL.IDX PT, R7, R7, 0x3, 0x181f ;  /* 0x00781f0007077f89 */ /* 0x006e6800000e0000 */
[----:B------:R2:W3:Y:S02]  /*14600*/  SHFL.IDX PT, R5, R10, 0x3, 0x181f ;  /* 0x00781f000a057f89 */ /* 0x0004e400000e0000 */
.L_x_661:
[----:B------:R-:W-:-:S04]  /*14610*/  IADD3 R2, R4, 0x60, RZ ;  /* 0x0000006004027810 */ /* 0x000fc80007ffe0ff */
[----:B------:R-:W-:-:S13]  /*14620*/  ISETP.GE.AND P0, PT, R2, R6, PT ;  /* 0x000000060200720c */ /* 0x000fda0003f06270 */
[----:B------:R-:W-:Y:S05]  /*14630*/  @P0 BRA `(.L_x_607) ;  /* 0x0000197000000947 */ /* 0x000fea0003800000 */
[----:B------:R-:W5:Y:S02]  /*14640*/  LDL.64 R8, [R1] ;  /* 0x0000000001087983 */ /* 0x000f640000100a00 */
[----:B-----5:R-:W-:-:S13]  /*14650*/  ISETP.GE.AND P0, PT, R8, c[0x0][0x3c8], PT ;  /* 0x0000f20008007a0c */ /* 0x020fda0003f06270 */
[----:B---3--:R-:W-:-:S04]  /*14660*/  @!P0 LEA R2, P1, R8, R5, 0x1 ;  /* 0x0000000508028211 */ /* 0x008fc800078208ff */
[----:B-1----:R-:W-:-:S05]  /*14670*/  @!P0 LEA.HI.X R3, R8, R7, R28, 0x1, P1 ;  /* 0x0000000708038211 */ /* 0x002fca00008f0c1c */
[----:B------:R1:W-:Y:S01]  /*14680*/  @!P0 ST.E.128 [R2.64], R40 ;  /* 0x0000002802008985 */ /* 0x0003e2000c101d08 */
[----:B------:R-:W-:-:S13]  /*14690*/  ISETP.GE.AND P0, PT, R0, c[0x0][0x3c8], PT ;  /* 0x0000f20000007a0c */ /* 0x000fda0003f06270 */
[----:B------:R-:W-:Y:S05]  /*146a0*/  @P0 BRA `(.L_x_607) ;  /* 0x0000190000000947 */ /* 0x000fea0003800000 */
[----:B-1----:R-:W-:-:S04]  /*146b0*/  LEA R2, P0, R0, R5, 0x1 ;  /* 0x0000000500027211 */ /* 0x002fc800078008ff */
[----:B------:R-:W-:-:S05]  /*146c0*/  LEA.HI.X R3, R0, R7, R29, 0x1, P0 ;  /* 0x0000000700037211 */ /* 0x000fca00000f0c1d */
[----:B------:R1:W-:Y:S01]  /*146d0*/  ST.E.128 [R2.64], R44 ;  /* 0x0000002c02007985 */ /* 0x0003e2000c101d08 */
[----:B------:R-:W-:Y:S05]  /*146e0*/  BRA `(.L_x_607) ;  /* 0x000018c000007947 */ /* 0x000fea0003800000 */
.L_x_594:
[----:B------:R-:W2:Y:S04]  /*146f0*/  LDL.LU R5, [R1+0x28] ;  /* 0x0000280001057983 */ /* 0x000ea80000300800 */
[----:B------:R-:W3:Y:S01]  /*14700*/  LDL.LU R9, [R1+0x34] ;  /* 0x0000340001097983 */ /* 0x000ee20000300800 */
[----:B------:R-:W-:Y:S01]  /*14710*/  IMAD R8, R8, c[0x0][0x408], RZ ;  /* 0x0001020008087a24 */ /* 0x000fe200078e02ff */
[----:B------:R-:W-:Y:S01]  /*14720*/  SHF.R.S32.HI R0, RZ, 0x1f, R2 ;  /* 0x0000001fff007819 */ /* 0x000fe20000011402 */
[----:B------:R-:W-:-:S04]  /*14730*/  IMAD.WIDE.U32 R6, R3, c[0x0][0x408], RZ ;  /* 0x0001020003067a25 */ /* 0x000fc800078e00ff */
[----:B------:R-:W-:Y:S02]  /*14740*/  IMAD R3, R3, c[0x0][0x40c], R8 ;  /* 0x0001030003037a24 */ /* 0x000fe400078e0208 */
[----:B------:R-:W-:Y:S02]  /*14750*/  IMAD R0, R0, c[0x0][0x440], RZ ;  /* 0x0001100000007a24 */ /* 0x000fe400078e02ff */
[----:B------:R-:W-:Y:S01]  /*14760*/  @P2 IMAD.HI.U32 R8, R4, c[0x0][0x4ec], RZ ;  /* 0x00013b0004082a27 */ /* 0x000fe200078e00ff */
[----:B------:R-:W-:-:S05]  /*14770*/  IADD3 R7, R7, R3, RZ ;  /* 0x0000000307077210 */ /* 0x000fca0007ffe0ff */
        /* <DEDUP_REMOVED lines=24> */
[----:B------:R2:W3:Y:S02]  /*14900*/  SHFL.IDX PT, R4, R28, RZ, 0x1c1f ;  /* 0x001c1fff1c047589 */ /* 0x0004e400000e0000 */
.L_x_662:
[----:B------:R-:W-:Y:S05]  /*14910*/  BRA.DIV ~URZ, `(.L_x_609) ;  /* 0x000030927f007947 */ /* 0x000fea000b800000 */
[----:B------:R4:W1:Y:S02]  /*14920*/  SHFL.IDX PT, R0, R29, RZ, 0x1c1f ;  /* 0x001c1fff1d007589 */ /* 0x00086400000e0000 */
.L_x_663:
[----:B------:R-:W5:Y:S01]  /*14930*/  LDL R5, [R1+0x14] ;  /* 0x0000140001057983 */ /* 0x000f620000100800 */
[----:B------:R-:W-:Y:S01]  /*14940*/  BSSY B0, `(.L_x_610) ;  /* 0x0000061000007945 */ /* 0x000fe20003800000 */
[C---:B-1---5:R-:W-:Y:S02]  /*14950*/  IADD3 R21, R5.reuse, 0x20, RZ ;  /* 0x0000002005157810 */ /* 0x062fe40007ffe0ff */
        /* <DEDUP_REMOVED lines=35> */
[----:B------:R-:W-:Y:S02]  /*14b90*/  @!P4 IMAD.MOV.U32 R22, RZ, RZ, R0 ;  /* 0x000000ffff16c224 */ /* 0x000fe400078e0000 */
[----:B---3--:R-:W-:Y:S01]  /*14ba0*/  @!P4 IMAD.MOV.U32 R23, RZ, RZ, R4 ;  /* 0x000000ffff17c224 */ /* 0x008fe200078e0004 */
[----:B------:R-:W-:-:S03]  /*14bb0*/  @!P2 LEA R2, P3, R8, R0, 0x2 ;  /* 0x000000000802a211 */ /* 0x000fc600078610ff */
[----:B------:R-:W-:Y:S01]  /*14bc0*/  @!P4 IMAD.WIDE R22, R5, 0x4, R22 ;  /* 0x000000040516c825 */ /* 0x000fe200078e0216 */
[----:B------:R-:W-:-:S04]  /*14bd0*/  @!P2 LEA.HI.X R3, R8, R4, R30, 0x2, P3 ;  /* 0x000000040803a211 */ /* 0x000fc800018f141e */
[----:B------:R1:W-:Y:S04]  /*14be0*/  @!P4 ST.E.64 [R22.64], R120 ;  /* 0x000000781600c985 */ /* 0x0003e8000c101b08 */
[----:B------:R3:W-:Y:S01]  /*14bf0*/  @!P2 ST.E.64 [R2.64], R24 ;  /* 0x000000180200a985 */ /* 0x0007e2000c101b08 */
[----:B------:R-:W-:Y:S02]  /*14c00*/  ISETP.GE.AND P2, PT, R20, c[0x0][0x3c8], PT ;  /* 0x0000f20014007a0c */ /* 0x000fe40003f46270 */
[CC--:B-1----:R-:W-:Y:S02]  /*14c10*/  @!P5 LEA R22, P4, R7.reuse, R0.reuse, 0x2 ;  /* 0x000000000716d211 */ /* 0x0c2fe400078810ff */
[----:B---3--:R-:W-:Y:S02]  /*14c20*/  @!P1 LEA R2, P3, R6, R0, 0x2 ;  /* 0x0000000006029211 */ /* 0x008fe400078610ff */
[----:B------:R-:W-:-:S02]  /*14c30*/  @!P5 LEA.HI.X R23, R7, R4, R31, 0x2, P4 ;  /* 0x000000040717d211 */ /* 0x000fc400020f141f */
[----:B------:R-:W-:-:S03]  /*14c40*/  @!P1 LEA.HI.X R3, R6, R4, R32, 0x2, P3 ;  /* 0x0000000406039211 */ /* 0x000fc600018f1420 */
[----:B------:R1:W-:Y:S01]  /*14c50*/  @!P5 ST.E.64 [R22.64], R26 ;  /* 0x0000001a1600d985 */ /* 0x0003e2000c101b08 */
[----:B------:R-:W-:-:S03]  /*14c60*/  ISETP.GE.AND P5, PT, R19, c[0x0][0x3c8], PT ;  /* 0x0000f20013007a0c */ /* 0x000fc60003fa6270 */
[----:B------:R3:W-:Y:S01]  /*14c70*/  @!P1 ST.E.64 [R2.64], R50 ;  /* 0x0000003202009985 */ /* 0x0007e2000c101b08 */
[----:B------:R-:W-:Y:S02]  /*14c80*/  ISETP.GE.AND P1, PT, R18, c[0x0][0x3c8], PT ;  /* 0x0000f20012007a0c */ /* 0x000fe40003f26270 */
[CC--:B-1----:R-:W-:Y:S02]  /*14c90*/  @!P6 LEA R22, P4, R21.reuse, R0.reuse, 0x2 ;  /* 0x000000001516e211 */ /* 0x0c2fe400078810ff */
[C---:B---3--:R-:W-:Y:S02]  /*14ca0*/  @!P2 LEA R2, P3, R20.reuse, R0, 0x2 ;  /* 0x000000001402a211 */ /* 0x048fe400078610ff */
[-C--:B------:R-:W-:Y:S02]  /*14cb0*/  @!P6 LEA.HI.X R23, R21, R4.reuse, R34, 0x2, P4 ;  /* 0x000000041517e211 */ /* 0x080fe400020f1422 */
[----:B------:R-:W-:Y:S02]  /*14cc0*/  @!P2 LEA.HI.X R3, R20, R4, R33, 0x2, P3 ;  /* 0x000000041403a211 */ /* 0x000fe400018f1421 */
[----:B------:R-:W-:Y:S01]  /*14cd0*/  ISETP.GE.AND P4, PT, R16, c[0x0][0x3c8], PT ;  /* 0x0000f20010007a0c */ /* 0x000fe20003f86270 */
[----:B------:R1:W-:Y:S01]  /*14ce0*/  @!P6 ST.E.64 [R22.64], R68 ;  /* 0x000000441600e985 */ /* 0x0003e2000c101b08 */
[----:B------:R-:W-:-:S03]  /*14cf0*/  ISETP.GE.AND P6, PT, R17, c[0x0][0x3c8], PT ;  /* 0x0000f20011007a0c */ /* 0x000fc60003fc6270 */
[----:B------:R3:W-:Y:S01]  /*14d00*/  @!P2 ST.E.64 [R2.64], R70 ;  /* 0x000000460200a985 */ /* 0x0007e2000c101b08 */
[CC--:B-1----:R-:W-:Y:S02]  /*14d10*/  @!P5 LEA R22, P3, R19.reuse, R0.reuse, 0x2 ;  /* 0x000000001316d211 */ /* 0x0c2fe400078610ff */
[C---:B---3--:R-:W-:Y:S02]  /*14d20*/  @!P1 LEA R2, P2, R18.reuse, R0, 0x2 ;  /* 0x0000000012029211 */ /* 0x048fe400078410ff */
        /* <DEDUP_REMOVED lines=10> */
[CC--:B-1----:R-:W-:Y:S02]  /*14dd0*/  @!P3 LEA R22, P2, R15.reuse, R0.reuse, 0x2 ;  /* 0x000000000f16b211 */ /* 0x0c2fe400078410ff */
[C---:B---3--:R-:W-:Y:S02]  /*14de0*/  @!P4 LEA R2, P5, R16.reuse, R0, 0x2 ;  /* 0x000000001002c211 */ /* 0x048fe400078a10ff */
[-C--:B------:R-:W-:Y:S02]  /*14df0*/  @!P3 LEA.HI.X R23, R15, R4.reuse, R40, 0x2, P2 ;  /* 0x000000040f17b211 */ /* 0x080fe400010f1428 */
[----:B------:R-:W-:Y:S02]  /*14e00*/  @!P4 LEA.HI.X R3, R16, R4, R38, 0x2, P5 ;  /* 0x000000041003c211 */ /* 0x000fe400028f1426 */
[----:B------:R-:W-:-:S03]  /*14e10*/  ISETP.GE.AND P5, PT, R12, c[0x0][0x3c8], PT ;  /* 0x0000f2000c007a0c */ /* 0x000fc60003fa6270 */
[----:B------:R1:W-:Y:S01]  /*14e20*/  @!P4 ST.E.64 [R2.64], R80 ;  /* 0x000000500200c985 */ /* 0x0003e2000c101b08 */
[----:B------:R-:W-:-:S03]  /*14e30*/  ISETP.GE.AND P4, PT, R11, c[0x0][0x3c8], PT ;  /* 0x0000f2000b007a0c */ /* 0x000fc60003f86270 */
[----:B------:R3:W-:Y:S01]  /*14e40*/  @!P3 ST.E.64 [R22.64], R84 ;  /* 0x000000541600b985 */ /* 0x0007e2000c101b08 */
[----:B------:R-:W-:Y:S02]  /*14e50*/  ISETP.GE.AND P3, PT, R10, c[0x0][0x3c8], PT ;  /* 0x0000f2000a007a0c */ /* 0x000fe40003f66270 */
[----:B-1----:R-:W-:-:S04]  /*14e60*/  @!P1 LEA R2, P2, R14, R0, 0x2 ;  /* 0x000000000e029211 */ /* 0x002fc800078410ff */
[----:B------:R-:W-:Y:S02]  /*14e70*/  @!P1 LEA.HI.X R3, R14, R4, R39, 0x2, P2 ;  /* 0x000000040e039211 */ /* 0x000fe400010f1427 */
[----:B------:R-:W-:-:S03]  /*14e80*/  @!P6 LEA R26, P2, R13, R0, 0x2 ;  /* 0x000000000d1ae211 */ /* 0x000fc600078410ff */
[----:B------:R1:W-:Y:S01]  /*14e90*/  @!P1 ST.E.64 [R2.64], R88 ;  /* 0x0000005802009985 */ /* 0x0003e2000c101b08 */
[C---:B------:R-:W-:Y:S02]  /*14ea0*/  @!P5 LEA R24, P1, R12.reuse, R0, 0x2 ;  /* 0x000000000c18d211 */ /* 0x040fe400078210ff */
[----:B------:R-:W-:Y:S02]  /*14eb0*/  @!P6 LEA.HI.X R27, R13, R4, R41, 0x2, P2 ;  /* 0x000000040d1be211 */ /* 0x000fe400010f1429 */
[C---:B---3--:R-:W-:Y:S02]  /*14ec0*/  @!P4 LEA R22, P2, R11.reuse, R0, 0x2 ;  /* 0x000000000b16c211 */ /* 0x048fe400078410ff */
[-C--:B------:R-:W-:Y:S01]  /*14ed0*/  @!P5 LEA.HI.X R25, R12, R4.reuse, R42, 0x2, P1 ;  /* 0x000000040c19d211 */ /* 0x080fe200008f142a */
[----:B------:R3:W-:Y:S01]  /*14ee0*/  @!P6 ST.E.64 [R26.64], R100 ;  /* 0x000000641a00e985 */ /* 0x0007e2000c101b08 */
[----:B------:R-:W-:-:S03]  /*14ef0*/  @!P4 LEA.HI.X R23, R11, R4, R43, 0x2, P2 ;  /* 0x000000040b17c211 */ /* 0x000fc600010f142b */
[----:B------:R3:W-:Y:S04]  /*14f00*/  @!P5 ST.E.64 [R24.64], R96 ;  /* 0x000000601800d985 */ /* 0x0007e8000c101b08 */
[----:B------:R3:W-:Y:S01]  /*14f10*/  @!P4 ST.E.64 [R22.64], R56 ;  /* 0x000000381600c985 */ /* 0x0007e2000c101b08 */
[----:B-1----:R-:W-:-:S04]  /*14f20*/  @!P3 LEA R2, P1, R10, R0, 0x2 ;  /* 0x000000000a02b211 */ /* 0x002fc800078210ff */
[----:B------:R-:W-:-:S05]  /*14f30*/  @!P3 LEA.HI.X R3, R10, R4, R44, 0x2, P1 ;  /* 0x000000040a03b211 */ /* 0x000fca00008f142c */
[----:B------:R3:W-:Y:S04]  /*14f40*/  @!P3 ST.E.64 [R2.64], R46 ;  /* 0x0000002e0200b985 */ /* 0x0007e8000c101b08 */
.L_x_611:
[----:B------:R-:W-:Y:S05]  /*14f50*/  BSYNC B0 ;  /* 0x0000000000007941 */ /* 0x000fea0003800000 */
.L_x_610:
[----:B------:R-:W-:Y:S05]  /*14f60*/  BRA.DIV ~URZ, `(.L_x_612) ;  /* 0x00002ab27f007947 */ /* 0x000fea000b800000 */
[----:B---3--:R1:W3:Y:S04]  /*14f70*/  SHFL.IDX PT, R4, R28, 0x1, 0x1c1f ;  /* 0x003c1f001c047f89 */ /* 0x0082e800000e0000 */
[----:B------:R1:W2:Y:S02]  /*14f80*/  SHFL.IDX PT, R0, R29, 0x1, 0x1c1f ;  /* 0x003c1f001d007f89 */ /* 0x0002a400000e0000 */
.L_x_664:
[----:B------:R-:W-:Y:S05]  /*14f90*/  @P0 BRA `(.L_x_607) ;  /* 0x0000101000000947 */ /* 0x000fea0003800000 */
[----:B------:R-:W5:Y:S01]  /*14fa0*/  LDL R5, [R1+0x14] ;  /* 0x0000140001057983 */ /* 0x000f620000100800 */
[----:B------:R-:W-:Y:S02]  /*14fb0*/  ISETP.GE.AND P1, PT, R8, c[0x0][0x3c8], PT ;  /* 0x0000f20008007a0c */ /* 0x000fe40003f26270 */
[----:B------:R-:W-:Y:S02]  /*14fc0*/  ISETP.GE.AND P0, PT, R7, c[0x0][0x3c8], PT ;  /* 0x0000f20007007a0c */ /* 0x000fe40003f06270 */
[----:B------:R-:W-:Y:S02]  /*14fd0*/  ISETP.GE.AND P5, PT, R6, c[0x0][0x3c8], PT ;  /* 0x0000f20006007a0c */ /* 0x000fe40003fa6270 */
[----:B------:R-:W-:-:S07]  /*14fe0*/  ISETP.GE.AND P4, PT, R21, c[0x0][0x3c8], PT ;  /* 0x0000f20015007a0c */ /* 0x000fce0003f86270 */
[CC--:B--2---:R-:W-:Y:S02]  /*14ff0*/  @!P1 LEA R22, P3, R8.reuse, R0.reuse, 0x2 ;  /* 0x0000000008169211 */ /* 0x0c4fe400078610ff */
[C---:B------:R-:W-:Y:S02]  /*15000*/  @!P0 LEA R2, P6, R7.reuse, R0, 0x2 ;  /* 0x0000000007028211 */ /* 0x040fe400078c10ff */
[-C--:B---3--:R-:W-:Y:S02]  /*15010*/  @!P1 LEA.HI.X R23, R8, R4.reuse, R30, 0x2, P3 ;  /* 0x0000000408179211 */ /* 0x088fe400018f141e */
[----:B------:R-:W-:Y:S02]  /*15020*/  ISETP.GE.AND P3, PT, R20, c[0x0][0x3c8], PT ;  /* 0x0000f20014007a0c */ /* 0x000fe40003f66270 */
[----:B------:R-:W-:Y:S02]  /*15030*/  @!P0 LEA.HI.X R3, R7, R4, R31, 0x2, P6 ;  /* 0x0000000407038211 */ /* 0x000fe400030f141f */
        /* <DEDUP_REMOVED lines=10> */
[----:B------:R5:W-:Y:S04]  /*150e0*/  @!P0 ST.E.64 [R2.64], R60 ;  /* 0x0000003c02008985 */ /* 0x000be8000c101b08 */
[----:B------:R-:W-:Y:S01]  /*150f0*/  @!P5 ST.E.64 [R26.64], R112 ;  /* 0x000000701a00d985 */ /* 0x000fe2000c101b08 */
[----:B------:R-:W-:Y:S02]  /*15100*/  ISETP.GE.AND P5, PT, R16, c[0x0][0x3c8], PT ;  /* 0x0000f20010007a0c */ /* 0x000fe40003fa6270 */
[CC--:B--2---:R-:W-:Y:S02]  /*15110*/  @!P4 LEA R24, P0, R21.reuse, R0.reuse, 0x2 ;  /* 0x000000001518c211 */ /* 0x0c4fe400078010ff */
[----:B---3--:R-:W-:Y:S02]  /*15120*/  @!P3 LEA R22, P6, R20, R0, 0x2 ;  /* 0x000000001416b211 */ /* 0x008fe400078c10ff */
[----:B------:R-:W-:-:S02]  /*15130*/  @!P4 LEA.HI.X R25, R21, R4, R34, 0x2, P0 ;  /* 0x000000041519c211 */ /* 0x000fc400000f1422 */
[----:B------:R-:W-:Y:S02]  /*15140*/  ISETP.GE.AND P0, PT, R17, c[0x0][0x3c8], PT ;  /* 0x0000f20011007a0c */ /* 0x000fe40003f06270 */
[----:B------:R-:W-:Y:S01]  /*15150*/  @!P3 LEA.HI.X R23, R20, R4, R33, 0x2, P6 ;  /* 0x000000041417b211 */ /* 0x000fe200030f1421 */
[----:B------:R-:W-:Y:S01]  /*15160*/  @!P4 ST.E.64 [R24.64], R108 ;  /* 0x0000006c1800c985 */ /* 0x000fe2000c101b08 */
[----:B------:R-:W-:Y:S02]  /*15170*/  @!P2 LEA R8, P6, R19, R0, 0x2 ;  /* 0x000000001308a211 */ /* 0x000fe400078c10ff */
[----:B------:R-:W-:Y:S01]  /*15180*/  ISETP.GE.AND P4, PT, R15, c[0x0][0x3c8], PT ;  /* 0x0000f2000f007a0c */ /* 0x000fe20003f86270 */
[----:B------:R-:W-:Y:S01]  /*15190*/  @!P3 ST.E.64 [R22.64], R90 ;  /* 0x0000005a1600b985 */ /* 0x000fe2000c101b08 */
[----:B------:R-:W-:Y:S02]  /*151a0*/  @!P2 LEA.HI.X R9, R19, R4, R35, 0x2, P6 ;  /* 0x000000041309a211 */ /* 0x000fe400030f1423 */
[----:B------:R-:W-:-:S02]  /*151b0*/  @!P1 LEA R6, P6, R18, R0, 0x2 ;  /* 0x0000000012069211 */ /* 0x000fc400078c10ff */
[----:B------:R-:W-:Y:S01]  /*151c0*/  ISETP.GE.AND P3, PT, R14, c[0x0][0x3c8], PT ;  /* 0x0000f2000e007a0c */ /* 0x000fe20003f66270 */
[----:B------:R2:W-:Y:S01]  /*151d0*/  @!P2 ST.E.64 [R8.64], R82 ;  /* 0x000000520800a985 */ /* 0x0005e2000c101b08 */
[----:B------:R-:W-:Y:S02]  /*151e0*/  @!P1 LEA.HI.X R7, R18, R4, R36, 0x2, P6 ;  /* 0x0000000412079211 */ /* 0x000fe400030f1424 */
[----:B-----5:R-:W-:Y:S02]  /*151f0*/  @!P0 LEA R2, P6, R17, R0, 0x2 ;  /* 0x0000000011028211 */ /* 0x020fe400078c10ff */
[----:B------:R-:W-:Y:S01]  /*15200*/  ISETP.GE.AND P2, PT, R13, c[0x0][0x3c8], PT ;  /* 0x0000f2000d007a0c */ /* 0x000fe20003f46270 */
[----:B------:R3:W-:Y:S01]  /*15210*/  @!P1 ST.E.64 [R6.64], R74 ;  /* 0x0000004a06009985 */ /* 0x0007e2000c101b08 */
[----:B------:R-:W-:Y:S02]  /*15220*/  @!P0 LEA.HI.X R3, R17, R4, R37, 0x2, P6 ;  /* 0x0000000411038211 */ /* 0x000fe400030f1425 */
[----:B------:R-:W-:-:S02]  /*15230*/  @!P5 LEA R20, P6, R16, R0, 0x2 ;  /* 0x000000001014d211 */ /* 0x000fc400078c10ff */
[----:B------:R-:W-:Y:S01]  /*15240*/  ISETP.GE.AND P1, PT, R12, c[0x0][0x3c8], PT ;  /* 0x0000f2000c007a0c */ /* 0x000fe20003f26270 */
[----:B------:R5:W-:Y:S01]  /*15250*/  @!P0 ST.E.64 [R2.64], R52 ;  /* 0x0000003402008985 */ /* 0x000be2000c101b08 */
[C---:B------:R-:W-:Y:S02]  /*15260*/  @!P4 LEA R18, P0, R15.reuse, R0, 0x2 ;  /* 0x000000000f12c211 */ /* 0x040fe400078010ff */
[----:B------:R-:W-:Y:S02]  /*15270*/  @!P5 LEA.HI.X R21, R16, R4, R38, 0x2, P6 ;  /* 0x000000041015d211 */ /* 0x000fe400030f1426 */
[----:B------:R-:W-:Y:S02]  /*15280*/  @!P3 LEA R16, P6, R14, R0, 0x2 ;  /* 0x000000000e10b211 */ /* 0x000fe400078c10ff */
[----:B------:R-:W-:Y:S01]  /*15290*/  @!P4 LEA.HI.X R19, R15, R4, R40, 0x2, P0 ;  /* 0x000000040f13c211 */ /* 0x000fe200000f1428 */
[----:B------:R1:W-:Y:S01]  /*152a0*/  @!P5 ST.E.64 [R20.64], R98 ;  /* 0x000000621400d985 */ /* 0x0003e2000c101b08 */
[----:B------:R-:W-:-:S02]  /*152b0*/  ISETP.GE.AND P0, PT, R11, c[0x0][0x3c8], PT ;  /* 0x0000f2000b007a0c */ /* 0x000fc40003f06270 */
[----:B------:R-:W-:Y:S01]  /*152c0*/  @!P3 LEA.HI.X R17, R14, R4, R39, 0x2, P6 ;  /* 0x000000040e11b211 */ /* 0x000fe200030f1427 */
[----:B------:R1:W-:Y:S04]  /*152d0*/  @!P4 ST.E.64 [R18.64], R94 ;  /* 0x0000005e1200c985 */ /* 0x0003e8000c101b08 */
[----:B------:R1:W-:Y:S01]  /*152e0*/  @!P3 ST.E.64 [R16.64], R86 ;  /* 0x000000561000b985 */ /* 0x0003e2000c101b08 */
[----:B--2---:R-:W-:-:S04]  /*152f0*/  @!P2 LEA R8, P6, R13, R0, 0x2 ;  /* 0x000000000d08a211 */ /* 0x004fc800078c10ff */
[----:B------:R-:W-:Y:S02]  /*15300*/  @!P2 LEA.HI.X R9, R13, R4, R41, 0x2, P6 ;  /* 0x000000040d09a211 */ /* 0x000fe400030f1429 */
[----:B---3--:R-:W-:-:S03]  /*15310*/  @!P1 LEA R6, P6, R12, R0, 0x2 ;  /* 0x000000000c069211 */ /* 0x008fc600078c10ff */
[----:B------:R1:W-:Y:S01]  /*15320*/  @!P2 ST.E.64 [R8.64], R78 ;  /* 0x0000004e0800a985 */ /* 0x0003e2000c101b08 */
[----:B------:R-:W-:Y:S02]  /*15330*/  @!P1 LEA.HI.X R7, R12, R4, R42, 0x2, P6 ;  /* 0x000000040c079211 */ /* 0x000fe400030f142a */
[----:B-----5:R-:W-:-:S03]  /*15340*/  @!P0 LEA R2, P6, R11, R0, 0x2 ;  /* 0x000000000b028211 */ /* 0x020fc600078c10ff */
[----:B------:R1:W-:Y:S01]  /*15350*/  @!P1 ST.E.64 [R6.64], R58 ;  /* 0x0000003a06009985 */ /* 0x0003e2000c101b08 */
[----:B------:R-:W-:-:S05]  /*15360*/  @!P0 LEA.HI.X R3, R11, R4, R43, 0x2, P6 ;  /* 0x000000040b038211 */ /* 0x000fca00030f142b */
[----:B------:R1:W-:Y:S01]  /*15370*/  @!P0 ST.E.64 [R2.64], R54 ;  /* 0x0000003602008985 */ /* 0x0003e2000c101b08 */
[----:B------:R-:W-:-:S13]  /*15380*/  ISETP.GE.AND P0, PT, R10, c[0x0][0x3c8], PT ;  /* 0x0000f2000a007a0c */ /* 0x000fda0003f06270 */
[----:B------:R-:W-:Y:S05]  /*15390*/  @P0 BRA `(.L_x_607) ;  /* 0x00000c1000000947 */ /* 0x000fea0003800000 */
[----:B-1----:R-:W-:-:S04]  /*153a0*/  LEA R2, P0, R10, R0, 0x2 ;  /* 0x000000000a027211 */ /* 0x002fc800078010ff */
[----:B------:R-:W-:-:S05]  /*153b0*/  LEA.HI.X R3, R10, R4, R44, 0x2, P0 ;  /* 0x000000040a037211 */ /* 0x000fca00000f142c */
[----:B------:R1:W-:Y:S01]  /*153c0*/  ST.E.64 [R2.64], R48 ;  /* 0x0000003002007985 */ /* 0x0003e2000c101b08 */
[----:B------:R-:W-:Y:S05]  /*153d0*/  BRA `(.L_x_607) ;  /* 0x00000bd000007947 */ /* 0x000fea0003800000 */
.L_x_592:
[----:B------:R-:W3:Y:S04]  /*153e0*/  LDL.LU R3, [R1+0x2c] ;  /* 0x00002c0001037983 */ /* 0x000ee80000300800 */
[----:B------:R-:W4:Y:S01]  /*153f0*/  LDL R8, [R1+0x3c] ;  /* 0x00003c0001087983 */ /* 0x000f220000100800 */
[----:B------:R-:W-:Y:S01]  /*15400*/  ISETP.NE.U32.AND P0, PT, RZ, c[0x0][0x508], PT ;  /* 0x00014200ff007a0c */ /* 0x000fe20003f05070 */
[----:B--2---:R-:W-:Y:S01]  /*15410*/  IMAD.MOV.U32 R6, RZ, RZ, 0x4 ;  /* 0x00000004ff067424 */ /* 0x004fe200078e00ff */
[----:B------:R-:W-:Y:S01]  /*15420*/  ISETP.NE.U32.AND P1, PT, RZ, c[0x0][0x500], PT ;  /* 0x00014000ff007a0c */ /* 0x000fe20003f25070 */
[----:B------:R-:W-:Y:S01]  /*15430*/  IMAD.MOV.U32 R19, RZ, RZ, c[0x0][0x388] ;  /* 0x0000e200ff137624 */ /* 0x000fe200078e00ff */
[----:B------:R-:W-:Y:S01]  /*15440*/  ISETP.NE.AND.EX P0, PT, RZ, c[0x0][0x50c], PT, P0 ;  /* 0x00014300ff007a0c */ /* 0x000fe20003f05300 */
[----:B------:R-:W-:Y:S01]  /*15450*/  IMAD.MOV.U32 R2, RZ, RZ, RZ ;  /* 0x000000ffff027224 */ /* 0x000fe200078e00ff */
[----:B------:R-:W-:Y:S01]  /*15460*/  ISETP.NE.AND.EX P1, PT, RZ, c[0x0][0x504], PT, P1 ;  /* 0x00014100ff007a0c */ /* 0x000fe20003f25310 */
[----:B----4-:R-:W-:-:S10]  /*15470*/  IMAD.WIDE R4, R8, R6, c[0x0][0x500] ;  /* 0x0001400008047625 */ /* 0x010fd400078e0206 */
[----:B------:R-:W-:Y:S02]  /*15480*/  @P0 IMAD.WIDE R6, R8, R6, c[0x0][0x508] ;  /* 0x0001420008060625 */ /* 0x000fe400078e0206 */
[----:B------:R2:W5:Y:S04]  /*15490*/  @P1 LDG.E R2, [R4.64] ;  /* 0x0000000804021981 */ /* 0x000568000c1e1900 */
[----:B------:R2:W5:Y:S01]  /*154a0*/  @P0 LDG.E R19, [R6.64] ;  /* 0x0000000806130981 */ /* 0x000562000c1e1900 */
[----:B---3--:R-:W-:-:S04]  /*154b0*/  ISETP.NE.AND P2, PT, R3, RZ, PT ;  /* 0x000000ff0300720c */ /* 0x008fc80003f45270 */
[----:B------:R-:W-:Y:S01]  /*154c0*/  SEL R18, R3, c[0x0][0x3d4], P2 ;  /* 0x0000f50003127a07 */ /* 0x000fe20001000000 */
[----:B------:R-:W-:Y:S05]  /*154d0*/  @P0 BRA `(.L_x_613) ;  /* 0x0000004000000947 */ /* 0x000fea0003800000 */
[----:B------:R-:W-:Y:S05]  /*154e0*/  @!P1 BRA `(.L_x_613) ;  /* 0x0000003000009947 */ /* 0x000fea0003800000 */
[----:B------:R3:W4:Y:S04]  /*154f0*/  LDG.E R3, [R4.64] ;  /* 0x0000000804037981 */ /* 0x000728000c1e1900 */
[----:B--23--:R-:W4:Y:S02]  /*15500*/  LDG.E R4, [R4.64+0x4] ;  /* 0x0000040804047981 */ /* 0x00cf24000c1e1900 */
[----:B----45:R-:W-:Y:S02]  /*15510*/  IADD3 R19, -R3, R4, RZ ;  /* 0x0000000403137210 */ /* 0x030fe40007ffe1ff */
.L_x_613:
[----:B--2---:R-:W2:Y:S01]  /*15520*/  S2R R5, SR_TID.X ;  /* 0x0000000000057919 */ /* 0x004ea20000002100 */
[----:B------:R-:W-:Y:S01]  /*15530*/  SHF.R.S32.HI R3, RZ, 0x1f, R8 ;  /* 0x0000001fff037819 */ /* 0x000fe20000011408 */
[----:B------:R-:W-:Y:S01]  /*15540*/  BSSY B0, `(.L_x_614) ;  /* 0x0000038000007945 */ /* 0x000fe20003800000 */
[----:B-----5:R-:W-:-:S02]  /*15550*/  SHF.R.S32.HI R15, RZ, 0x1f, R2 ;  /* 0x0000001fff0f7819 */ /* 0x020fc40000011402 */
[----:B------:R-:W-:Y:S02]  /*15560*/  SEL R8, R8, RZ, !P1 ;  /* 0x000000ff08087207 */ /* 0x000fe40004800000 */
[----:B------:R-:W-:Y:S02]  /*15570*/  SEL R21, R3, RZ, !P1 ;  /* 0x000000ff03157207 */ /* 0x000fe40004800000 */
[----:B--2---:R-:W-:-:S13]  /*15580*/  ISETP.GT.AND P0, PT, R5, 0x7f, PT ;  /* 0x0000007f0500780c */ /* 0x004fda0003f04270 */
[----:B------:R-:W-:Y:S05]  /*15590*/  @P0 BRA `(.L_x_615) ;  /* 0x0000032000000947 */ /* 0x000fea0003800000 */
[----:B------:R-:W2:Y:S01]  /*155a0*/  LDL R4, [R1+0x20] ;  /* 0x0000200001047983 */ /* 0x000ea20000100800 */
[----:B------:R-:W-:Y:S01]  /*155b0*/  IMAD R3, R19, c[0x0][0x4e8], RZ ;  /* 0x00013a0013037a24 */ /* 0x000fe200078e02ff */
[----:B--2---:R-:W-:-:S04]  /*155c0*/  IADD3 R14, R4, R5, RZ ;  /* 0x00000005040e7210 */ /* 0x004fc80007ffe0ff */
[----:B------:R-:W-:-:S13]  /*155d0*/  ISETP.GE.AND P0, PT, R14, R3, PT ;  /* 0x000000030e00720c */ /* 0x000fda0003f06270 */
[----:B------:R-:W-:Y:S05]  /*155e0*/  @P0 BRA `(.L_x_615) ;  /* 0x000002d000000947 */ /* 0x000fea0003800000 */
[----:B------:R-:W2:Y:S04]  /*155f0*/  LDL R4, [R1+0x28] ;  /* 0x0000280001047983 */ /* 0x000ea80000100800 */
[----:B------:R-:W3:Y:S01]  /*15600*/  LDL.LU R22, [R1+0x34] ;  /* 0x0000340001167983 */ /* 0x000ee20000300800 */
[----:B------:R-:W-:Y:S01]  /*15610*/  IMAD.MOV.U32 R3, RZ, RZ, 0x368 ;  /* 0x00000368ff037424 */ /* 0x000fe200078e00ff */
[----:B------:R-:W-:-:S04]  /*15620*/  ISETP.GT.AND P2, PT, R18, 0x1, PT ;  /* 0x000000011200780c */ /* 0x000fc80003f44270 */
[----:B------:R-:W-:-:S04]  /*15630*/  SEL R3, R3, 0x328, P2 ;  /* 0x0000032803037807 */ /* 0x000fc80001000000 */
[----:B------:R4:W5:Y:S08]  /*15640*/  LDC.64 R10, c[0x0][R3+0x170] ;  /* 0x00005c00030a7b82 */ /* 0x0009700000000a00 */
[----:B------:R4:W2:Y:S08]  /*15650*/  LDC.64 R6, c[0x0][R3+0x168] ;  /* 0x00005a0003067b82 */ /* 0x0008b00000000a00 */
[----:B------:R4:W1:Y:S08]  /*15660*/  LDC.64 R16, c[0x0][R3+0x178] ;  /* 0x00005e0003107b82 */ /* 0x0008700000000a00 */
[----:B------:R4:W1:Y:S02]  /*15670*/  LDC.64 R12, c[0x0][R3+0x160] ;  /* 0x00005800030c7b82 */ /* 0x0008640000000a00 */
[----:B----4-:R-:W-:-:S02]  /*15680*/  IMAD.MOV.U32 R3, RZ, RZ, c[0x0][0x4e8] ;  /* 0x00013a00ff037624 */ /* 0x010fc400078e00ff */
[----:B-----5:R-:W-:-:S03]  /*15690*/  IMAD R9, R11, R8, RZ ;  /* 0x000000080b097224 */ /* 0x020fc600078e02ff */
[----:B------:R-:W-:Y:S02]  /*156a0*/  ISETP.NE.AND P0, PT, R3, 0x1, PT ;  /* 0x000000010300780c */ /* 0x000fe40003f05270 */
[----:B------:R-:W-:-:S11]  /*156b0*/  MOV R3, R14 ;  /* 0x0000000e00037202 */ /* 0x000fd60000000f00 */
        /* <DEDUP_REMOVED lines=11> */
[-C--:B-1----:R-:W-:Y:S02]  /*15770*/  IMAD R10, R17, R9.reuse, RZ ;  /* 0x00000009110a7224 */ /* 0x082fe400078e02ff */
[----:B------:R-:W-:Y:S01]  /*15780*/  IMAD.WIDE.U32 R6, R16, R9, RZ ;  /* 0x0000000910067225 */ /* 0x000fe200078e00ff */
[----:B------:R-:W-:Y:S02]  /*15790*/  IADD3.X R11, R5, R11, R15, P1, P0 ;  /* 0x0000000b050b7210 */ /* 0x000fe40000fe040f */
[----:B------:R-:W-:Y:S01]  /*157a0*/  SHF.R.S32.HI R5, RZ, 0x1f, R3 ;  /* 0x0000001fff057819 */ /* 0x000fe20000011403 */
[----:B------:R-:W-:Y:S01]  /*157b0*/  IMAD R4, R4, c[0x0][0x4e8], R14 ;  /* 0x00013a0004047a24 */ /* 0x000fe200078e020e */
[----:B------:R-:W-:Y:S01]  /*157c0*/  IADD3 R7, R7, R10, RZ ;  /* 0x0000000a07077210 */ /* 0x000fe20007ffe0ff */
[----:B------:R-:W-:Y:S01]  /*157d0*/  IMAD.MOV.U32 R10, RZ, RZ, c[0x0][0x4a8] ;  /* 0x00012a00ff0a7624 */ /* 0x000fe200078e00ff */
[----:B------:R-:W-:Y:S01]  /*157e0*/  IADD3 R6, P1, P0, R3, R20, R6 ;  /* 0x0000001403067210 */ /* 0x000fe2000783e006 */
[----:B------:R-:W-:Y:S01]  /*157f0*/  IMAD R3, R13, R4, RZ ;  /* 0x000000040d037224 */ /* 0x000fe200078e02ff */
[----:B------:R-:W-:-:S02]  /*15800*/  SHF.R.S32.HI R9, RZ, 0x1f, R4 ;  /* 0x0000001fff097819 */ /* 0x000fc40000011404 */
        /* <DEDUP_REMOVED lines=11> */
.L_x_615:
[----:B------:R-:W-:Y:S05]  /*158c0*/  BSYNC B0 ;  /* 0x0000000000007941 */ /* 0x000fea0003800000 */
.L_x_614:
[----:B------:R-:W-:-:S13]  /*158d0*/  ISETP.GT.AND P0, PT, R18, 0x1, PT ;  /* 0x000000011200780c */ /* 0x000fda0003f04270 */
[----:B------:R-:W-:Y:S05]  /*158e0*/  @P0 BRA `(.L_x_607) ;  /* 0x000006c000000947 */ /* 0x000fea0003800000 */
[----:B------:R-:W2:Y:S04]  /*158f0*/  LDL.LU R4, [R1+0x28] ;  /* 0x0000280001047983 */ /* 0x000ea80000300800 */
[----:B-1----:R-:W3:Y:S04]  /*15900*/  LDL.LU R3, [R1+0x20] ;  /* 0x0000200001037983 */ /* 0x002ee80000300800 */
[----:B------:R-:W4:Y:S04]  /*15910*/  LDL R6, [R1+0x60] ;  /* 0x0000600001067983 */ /* 0x000f280000100800 */
[----:B------:R-:W1:Y:S02]  /*15920*/  S2R R10, SR_TID.X ;  /* 0x00000000000a7919 */ /* 0x000e640000002100 */
[----:B-1----:R-:W-:-:S04]  /*15930*/  SHF.R.S32.HI R11, RZ, 0x1f, R10 ;  /* 0x0000001fff0b7819 */ /* 0x002fc8000001140a */
[----:B------:R-:W-:-:S04]  /*15940*/  LEA.HI R11, R11, R10, RZ, 0x3 ;  /* 0x0000000a0b0b7211 */ /* 0x000fc800078f18ff */
[----:B------:R-:W-:Y:S02]  /*15950*/  SHF.R.S32.HI R11, RZ, 0x3, R11 ;  /* 0x00000003ff0b7819 */ /* 0x000fe4000001140b */
[----:B--2---:R-:W-:Y:S02]  /*15960*/  MOV R9, R4 ;  /* 0x0000000400097202 */ /* 0x004fe40000000f00 */
[----:B------:R-:W-:Y:S02]  /*15970*/  MOV R4, c[0x0][0x4e8] ;  /* 0x00013a0000047a02 */ /* 0x000fe40000000f00 */
[----:B---3--:R-:W-:Y:S01]  /*15980*/  MOV R12, R3 ;  /* 0x00000003000c7202 */ /* 0x008fe20000000f00 */
[----:B------:R-:W-:Y:S01]  /*15990*/  IMAD R3, R15, c[0x0][0x3a0], RZ ;  /* 0x0000e8000f037a24 */ /* 0x000fe200078e02ff */
[----:B------:R-:W-:Y:S01]  /*159a0*/  ISETP.NE.AND P0, PT, R4, 0x1, PT ;  /* 0x000000010400780c */ /* 0x000fe20003f05270 */
[----:B------:R-:W-:-:S04]  /*159b0*/  IMAD.WIDE.U32 R4, R2, c[0x0][0x3a0], RZ ;  /* 0x0000e80002047a25 */ /* 0x000fc800078e00ff */
[----:B------:R-:W-:Y:S01]  /*159c0*/  IMAD R2, R2, c[0x0][0x3a4], R3 ;  /* 0x0000e90002027a24 */ /* 0x000fe200078e0203 */
[----:B----4-:R-:W-:Y:S01]  /*159d0*/  IADD3 R3, R6, R12, RZ ;  /* 0x0000000c06037210 */ /* 0x010fe20007ffe0ff */
[----:B------:R-:W-:Y:S02]  /*159e0*/  IMAD R6, R21, c[0x0][0x3f0], RZ ;  /* 0x0000fc0015067a24 */ /* 0x000fe400078e02ff */
[----:B------:R-:W-:Y:S01]  /*159f0*/  IMAD.IADD R5, R5, 0x1, R2 ;  /* 0x0000000105057824 */ /* 0x000fe200078e0202 */
[----:B------:R-:W-:-:S03]  /*15a00*/  MOV R2, R3 ;  /* 0x0000000300027202 */ /* 0x000fc60000000f00 */
[----:B------:R-:W-:-:S04]  /*15a10*/  @P0 IMAD.HI.U32 R7, R3, c[0x0][0x4ec], RZ ;  /* 0x00013b0003070a27 */ /* 0x000fc800078e00ff */
[----:B------:R-:W-:Y:S01]  /*15a20*/  IMAD.WIDE.U32 R4, R9, c[0x0][0x3e8], R4 ;  /* 0x0000fa0009047a25 */ /* 0x000fe200078e0004 */
[----:B------:R-:W-:-:S03]  /*15a30*/  @P0 SHF.R.U32.HI R2, RZ, c[0x0][0x4f0], R7 ;  /* 0x00013c00ff020a19 */ /* 0x000fc60000011607 */
[----:B------:R-:W-:Y:S01]  /*15a40*/  IMAD R5, R9, c[0x0][0x3ec], R5 ;  /* 0x0000fb0009057a24 */ /* 0x000fe200078e0205 */
[----:B------:R-:W-:Y:S01]  /*15a50*/  SHF.R.S32.HI R7, RZ, 0x1f, R2 ;  /* 0x0000001fff077819 */ /* 0x000fe20000011402 */
[----:B------:R-:W-:Y:S01]  /*15a60*/  IMAD R9, R8, c[0x0][0x3f4], R6 ;  /* 0x0000fd0008097a24 */ /* 0x000fe200078e0206 */
[----:B------:R-:W-:Y:S01]  /*15a70*/  IADD3 R6, -R2, RZ, RZ ;  /* 0x000000ff02067210 */ /* 0x000fe20007ffe1ff */
[----:B------:R-:W-:Y:S01]  /*15a80*/  IMAD.WIDE.U32 R4, R8, c[0x0][0x3f0], R4 ;  /* 0x0000fc0008047a25 */ /* 0x000fe200078e0004 */
[----:B------:R-:W-:-:S03]  /*15a90*/  IADD3 R8, R11, R12, RZ ;  /* 0x0000000c0b087210 */ /* 0x000fc60007ffe0ff */
        /* <DEDUP_REMOVED lines=15> */
.L_x_665:
[----:B------:R-:W-:Y:S05]  /*15b90*/  BRA.DIV ~URZ, `(.L_x_617) ;  /* 0x00001fc27f007947 */ /* 0x000fea000b800000 */
[----:B------:R3:W4:Y:S02]  /*15ba0*/  SHFL.IDX PT, R2, R10, RZ, 0x181f ;  /* 0x00181fff0a027589 */ /* 0x00072400000e0000 */
.L_x_666:
[----:B------:R-:W-:Y:S01]  /*15bb0*/  IMAD R7, R19, c[0x0][0x4e8], RZ ;  /* 0x00013a0013077a24 */ /* 0x000fe200078e02ff */
[----:B------:R-:W-:Y:S04]  /*15bc0*/  BSSY B0, `(.L_x_618) ;  /* 0x000000c000007945 */ /* 0x000fe80003800000 */
[----:B------:R-:W-:-:S13]  /*15bd0*/  ISETP.GE.AND P0, PT, R8, R7, PT ;  /* 0x000000070800720c */ /* 0x000fda0003f06270 */
        /* <DEDUP_REMOVED lines=8> */
[----:B------:R2:W-:Y:S04]  /*15c60*/  @!P1 ST.E.128 [R4.64], RZ ;  /* 0x000000ff04009985 */ /* 0x0005e8000c101d08 */
[----:B------:R2:W-:Y:S02]  /*15c70*/  @!P0 ST.E.128 [R2.64], RZ ;  /* 0x000000ff02008985 */ /* 0x0005e4000c101d08 */
.L_x_619:
[----:B------:R-:W-:Y:S05]  /*15c80*/  BSYNC B0 ;  /* 0x0000000000007941 */ /* 0x000fea0003800000 */
.L_x_618:
[----:B------:R-:W-:Y:S05]  /*15c90*/  BRA.DIV ~URZ, `(.L_x_620) ;  /* 0x00001f327f007947 */ /* 0x000fea000b800000 */
[----:B--2---:R2:W1:Y:S04]  /*15ca0*/  SHFL.IDX PT, R11, R6, 0x1, 0x181f ;  /* 0x00381f00060b7f89 */ /* 0x00446800000e0000 */
[----:B----4-:R2:W4:Y:S02]  /*15cb0*/  SHFL.IDX PT, R2, R10, 0x1, 0x181f ;  /* 0x00381f000a027f89 */ /* 0x01052400000e0000 */
.L_x_667:
        /* <DEDUP_REMOVED lines=11> */
[----:B------:R1:W-:Y:S04]  /*15d70*/  @!P1 ST.E.128 [R4.64], RZ ;  /* 0x000000ff04009985 */ /* 0x0003e8000c101d08 */
[----:B------:R1:W-:Y:S02]  /*15d80*/  @!P0 ST.E.128 [R2.64], RZ ;  /* 0x000000ff02008985 */ /* 0x0003e4000c101d08 */
.L_x_622:
[----:B------:R-:W-:Y:S05]  /*15d90*/  BSYNC B0 ;  /* 0x0000000000007941 */ /* 0x000fea0003800000 */
.L_x_621:
[----:B------:R-:W-:Y:S05]  /*15da0*/  BRA.DIV ~URZ, `(.L_x_623) ;  /* 0x00001ef27f007947 */ /* 0x000fea000b800000 */
[----:B-1----:R1:W2:Y:S02]  /*15db0*/  SHFL.IDX PT, R11, R6, 0x2, 0x181f ;  /* 0x00581f00060b7f89 */ /* 0x0022a400000e0000 */
.L_x_668:
[----:B------:R-:W-:Y:S05]  /*15dc0*/  BRA.DIV ~URZ, `(.L_x_624) ;  /* 0x00001f427f007947 */ /* 0x000fea000b800000 */
[----:B----4-:R4:W1:Y:S02]  /*15dd0*/  SHFL.IDX PT, R2, R10, 0x2, 0x181f ;  /* 0x00581f000a027f89 */ /* 0x01086400000e0000 */
.L_x_669:
        /* <DEDUP_REMOVED lines=11> */
[----:B------:R1:W-:Y:S04]  /*15e90*/  @!P1 ST.E.128 [R4.64], RZ ;  /* 0x000000ff04009985 */ /* 0x0003e8000c101d08 */
[----:B------:R1:W-:Y:S02]  /*15ea0*/  @!P0 ST.E.128 [R2.64], RZ ;  /* 0x000000ff02008985 */ /* 0x0003e4000c101d08 */
.L_x_626:
[----:B------:R-:W-:Y:S05]  /*15eb0*/  BSYNC B0 ;  /* 0x0000000000007941 */ /* 0x000fea0003800000 */
.L_x_625:
[----:B------:R-:W-:Y:S05]  /*15ec0*/  BRA.DIV ~URZ, `(.L_x_627) ;  /* 0x00001eb27f007947 */ /* 0x000fea000b800000 */
[----:B-12---:R-:W1:Y:S04]  /*15ed0*/  SHFL.IDX PT, R6, R6, 0x3, 0x181f ;  /* 0x00781f0006067f89 */ /* 0x006e6800000e0000 */
[----:B------:R2:W3:Y:S02]  /*15ee0*/  SHFL.IDX PT, R2, R10, 0x3, 0x181f ;  /* 0x00781f000a027f89 */ /* 0x0004e400000e0000 */
.L_x_670:
[----:B------:R-:W-:-:S04]  /*15ef0*/  IADD3 R8, R8, 0x60, RZ ;  /* 0x0000006008087810 */ /* 0x000fc80007ffe0ff */
[----:B------:R-:W-:-:S13]  /*15f00*/  ISETP.GE.AND P0, PT, R8, R7, PT ;  /* 0x000000070800720c */ /* 0x000fda0003f06270 */
[----:B------:R-:W-:Y:S05]  /*15f10*/  @P0 BRA `(.L_x_607) ;  /* 0x0000009000000947 */ /* 0x000fea0003800000 */
[----:B--234-:R-:W2:Y:S01]  /*15f20*/  LDL.64 R10, [R1] ;  /* 0x00000000010a7983 */ /* 0x01cea20000100a00 */
[----:B------:R-:W-:Y:S02]  /*15f30*/  ISETP.GE.AND P0, PT, R0, c[0x0][0x3c8], PT ;  /* 0x0000f20000007a0c */ /* 0x000fe40003f06270 */
[----:B--2---:R-:W-:-:S13]  /*15f40*/  ISETP.GE.AND P1, PT, R10, c[0x0][0x3c8], PT ;  /* 0x0000f2000a007a0c */ /* 0x004fda0003f26270 */
[-C--:B------:R-:W-:Y:S02]  /*15f50*/  @!P1 LEA R4, P3, R10, R2.reuse, 0x1 ;  /* 0x000000020a049211 */ /* 0x080fe400078608ff */
[----:B------:R-:W-:Y:S02]  /*15f60*/  @!P0 LEA R2, P2, R0, R2, 0x1 ;  /* 0x0000000200028211 */ /* 0x000fe400078408ff */
[-C--:B-1----:R-:W-:Y:S02]  /*15f70*/  @!P1 LEA.HI.X R5, R10, R6.reuse, R28, 0x1, P3 ;  /* 0x000000060a059211 */ /* 0x082fe400018f0c1c */
[----:B------:R-:W-:-:S03]  /*15f80*/  @!P0 LEA.HI.X R3, R0, R6, R29, 0x1, P2 ;  /* 0x0000000600038211 */ /* 0x000fc600010f0c1d */
[----:B------:R1:W-:Y:S04]  /*15f90*/  @!P1 ST.E.128 [R4.64], RZ ;  /* 0x000000ff04009985 */ /* 0x0003e8000c101d08 */
[----:B------:R1:W-:Y:S02]  /*15fa0*/  @!P0 ST.E.128 [R2.64], RZ ;  /* 0x000000ff02008985 */ /* 0x0003e4000c101d08 */
.L_x_607:
[----:B------:R-:W-:Y:S05]  /*15fb0*/  BSYNC B1 ;  /* 0x0000000000017941 */ /* 0x000fea0003800000 */
.L_x_591:
[----:B--2---:R-:W2:Y:S02]  /*15fc0*/  LDL R0, [R1+0x64] ;  /* 0x0000640001007983 */ /* 0x004ea40000100800 */
[----:B--2---:R-:W-:-:S13]  /*15fd0*/  ISETP.NE.AND P0, PT, R0, RZ, PT ;  /* 0x000000ff0000720c */ /* 0x004fda0003f05270 */
[----:B------:R-:W-:Y:S01]  /*15fe0*/  @P0 WARPSYNC 0xffffffff ;  /* 0xffffffff00000948 */ /* 0x000fe20003800000 */
[----:B------:R-:W-:Y:S06]  /*15ff0*/  @P0 BAR.SYNC.DEFER_BLOCKING 0x5, 0x100 ;  /* 0x0144000000000b1d */ /* 0x000fec0000010000 */
[----:B-1-3--:R-:W1:Y:S04]  /*16000*/  @P0 LDS.128 R4, [0xe100] ;  /* 0x00e10000ff040984 */ /* 0x00ae680000000c00 */
[----:B-1----:R1:W-:Y:S04]  /*16010*/  @P0 STL.64 [R1+0x30], R4 ;  /* 0x0000300401000387 */ /* 0x0023e80000100a00 */
[----:B------:R1:W-:Y:S04]  /*16020*/  @P0 STL.64 [R1+0x38], R6 ;  /* 0x0000380601000387 */ /* 0x0003e80000100a00 */
[----:B------:R-:W-:Y:S06]  /*16030*/  @P0 BAR.ARV 0x4, 0x100 ;  /* 0x0104000000000b1d */ /* 0x000fec0000002000 */
[----:B------:R-:W-:Y:S05]  /*16040*/  @P0 BRA `(.L_x_628) ;  /* 0x0000104000000947 */ /* 0x000fea0003800000 */
[----:B------:R-:W2:Y:S01]  /*16050*/  S2R R0, SR_TID.X ;  /* 0x0000000000007919 */ /* 0x000ea20000002100 */
[----:B-1----:R-:W-:Y:S01]  /*16060*/  IMAD.MOV.U32 R7, RZ, RZ, RZ ;  /* 0x000000ffff077224 */ /* 0x002fe200078e00ff */
[----:B--2---:R-:W-:-:S04]  /*16070*/  LOP3.LUT R14, R0, 0x1f, RZ, 0xc0, !PT ;  /* 0x0000001f000e7812 */ /* 0x004fc800078ec0ff */
[----:B------:R-:W-:Y:S01]  /*16080*/  ISETP.NE.AND P5, PT, R14, 0x1f, PT ;  /* 0x0000001f0e00780c */ /* 0x000fe20003fa5270 */
[----:B------:R-:W-:Y:S10]  /*16090*/  BRA.DIV ~URZ, `(.L_x_629) ;  /* 0x00001db27f007947 */ /* 0x000ff4000b800000 */
[----:B----4-:R1:W2:Y:S02]  /*160a0*/  SHFL.IDX PT, R10, R62, RZ, 0x1f ;  /* 0x00001fff3e0a7589 */ /* 0x0102a400000e0000 */
.L_x_671:
[----:B------:R-:W-:Y:S05]  /*160b0*/  BRA.DIV ~URZ, `(.L_x_630) ;  /* 0x00001e027f007947 */ /* 0x000fea000b800000 */
[----:B------:R3:W4:Y:S02]  /*160c0*/  SHFL.IDX PT, R8, R62, 0x1, 0x1f ;  /* 0x00201f003e087f89 */ /* 0x00072400000e0000 */
.L_x_672:
        /* <DEDUP_REMOVED lines=19> */
.L_x_673:
        /* <DEDUP_REMOVED lines=16> */
.L_x_674:
[----:B---3--:R-:W-:Y:S01]  /*16300*/  IMAD R0, R0, c[0x0][0x538], RZ ;  /* 0x00014e0000007a24 */ /* 0x008fe200078e02ff */
[----:B------:R-:W-:Y:S04]  /*16310*/  BSSY B1, `(.L_x_633) ;  /* 0x00000ce000017945 */ /* 0x000fe80003800000 */
[----:B----4-:R-:W-:-:S04]  /*16320*/  IADD3 R8, R0, R8, RZ ;  /* 0x0000000800087210 */ /* 0x010fc80007ffe0ff */
[----:B--2---:R-:W-:-:S13]  /*16330*/  ISETP.GT.AND P6, PT, R8, R10, PT ;  /* 0x0000000a0800720c */ /* 0x004fda0003fc4270 */
[----:B------:R-:W-:Y:S05]  /*16340*/  @P6 BRA `(.L_x_634) ;  /* 0x0000025000006947 */ /* 0x000fea0003800000 */
.L_x_638:
        /* <DEDUP_REMOVED lines=17> */
.L_x_675:
        /* <DEDUP_REMOVED lines=16> */
.L_x_676:
[----:B--2---:R-:W-:-:S05]  /*16560*/  IMAD R0, R0, c[0x0][0x538], RZ ;  /* 0x00014e0000007a24 */ /* 0x004fca00078e02ff */
[----:B------:R-:W-:-:S04]  /*16570*/  IADD3 R8, R0, R8, RZ ;  /* 0x0000000800087210 */ /* 0x000fc80007ffe0ff */
[----:B------:R-:W-:-:S13]  /*16580*/  ISETP.GT.AND P6, PT, R8, R10, PT ;  /* 0x0000000a0800720c */ /* 0x000fda0003fc4270 */
[----:B-1----:R-:W-:Y:S05]  /*16590*/  @!P6 BRA `(.L_x_638) ;  /* 0xfffffdb00000e947 */ /* 0x002fea000383ffff */
.L_x_634:
[----:B------:R-:W-:-:S05]  /*165a0*/  IADD3 R8, -R0, R8, RZ ;  /* 0x0000000800087210 */ /* 0x000fca0007ffe1ff */
[----:B------:R-:W-:-:S05]  /*165b0*/  IMAD R0, R4, c[0x0][0x538], R8 ;  /* 0x00014e0004007a24 */ /* 0x000fca00078e0208 */
[----:B------:R-:W-:Y:S01]  /*165c0*/  ISETP.GT.AND P0, PT, R0, R10, PT ;  /* 0x0000000a0000720c */ /* 0x000fe20003f04270 */
[----:B------:R-:W-:-:S12]  /*165d0*/  BRA.DIV ~URZ, `(.L_x_639) ;  /* 0x00001d427f007947 */ /* 0x000fd8000b800000 */
[----:B------:R-:W-:-:S03]  /*165e0*/  VOTE.ANY R12, PT, !P0 ;  /* 0x00000000000c7806 */ /* 0x000fc600040e0100 */
.L_x_677:
[----:B------:R-:W2:Y:S01]  /*165f0*/  LDL.LU R2, [R1+0x3c] ;  /* 0x00003c0001027983 */ /* 0x000ea20000300800 */
[----:B------:R-:W2:Y:S02]  /*16600*/  POPC R0, R12 ;  /* 0x0000000c00007309 */ /* 0x000ea40000000000 */
[----:B--2---:R-:W-:-:S05]  /*16610*/  IADD3 R2, R0, R2, RZ ;  /* 0x0000000200027210 */ /* 0x004fca0007ffe0ff */
[----:B------:R2:W-:Y:S01]  /*16620*/  STL [R1+0x3c], R2 ;  /* 0x00003c0201007387 */ /* 0x0005e20000100800 */
[----:B------:R-:W-:Y:S05]  /*16630*/  BRA.DIV ~URZ, `(.L_x_640) ;  /* 0x00001d327f007947 */ /* 0x000fea000b800000 */
[----:B------:R3:W4:Y:S04]  /*16640*/  SHFL.IDX PT, R11, R6, R0, 0x1f ;  /* 0x00001f00060b7589 */ /* 0x00072800000e0000 */
[----:B------:R3:W1:Y:S02]  /*16650*/  SHFL.IDX PT, R7, R7, R0, 0x1f ;  /* 0x00001f0007077589 */ /* 0x00066400000e0000 */
.L_x_678:
[----:B------:R-:W-:Y:S01]  /*16660*/  ISETP.NE.AND P0, PT, R12, RZ, PT ;  /* 0x000000ff0c00720c */ /* 0x000fe20003f05270 */
[----:B------:R-:W-:-:S12]  /*16670*/  BSSY B0, `(.L_x_641) ;  /* 0x0000005000007945 */ /* 0x000fd80003800000 */
[----:B------:R-:W-:Y:S05]  /*16680*/  @!P0 BRA `(.L_x_642) ;  /* 0x0000003000008947 */ /* 0x000fea0003800000 */
[----:B---3--:R-:W-:Y:S01]  /*16690*/  IADD3 R0, R0, -0x1, RZ ;  /* 0xffffffff00007810 */ /* 0x008fe20007ffe0ff */
[----:B------:R-:W-:Y:S05]  /*166a0*/  BRA.DIV ~URZ, `(.L_x_643) ;  /* 0x00001d927f007947 */ /* 0x000fea000b800000 */
[----:B------:R3:W2:Y:S02]  /*166b0*/  SHFL.IDX PT, R13, R4, R0, 0x1f ;  /* 0x00001f00040d7589 */ /* 0x0006a400000e0000 */
.L_x_642:
[----:B------:R-:W-:Y:S05]  /*166c0*/  BSYNC B0 ;  /* 0x0000000000007941 */ /* 0x000fea0003800000 */
.L_x_641:
[----:B--23--:R-:W-:Y:S01]  /*166d0*/  IMAD R0, R13, c[0x0][0x538], R8 ;  /* 0x00014e000d007a24 */ /* 0x00cfe200078e0208 */
[----:B-1----:R-:W-:Y:S01]  /*166e0*/  ISETP.NE.AND P0, PT, R7, 0x1, PT ;  /* 0x000000010700780c */ /* 0x002fe20003f05270 */
[----:B------:R-:W-:Y:S03]  /*166f0*/  BSSY B0, `(.L_x_644) ;  /* 0x0000086000007945 */ /* 0x000fe60003800000 */
[----:B------:R1:W-:Y:S01]  /*16700*/  STL [R1+0x30], R0 ;  /* 0x0000300001007387 */ /* 0x0003e20000100800 */
[----:B------:R-:W-:-:S08]  /*16710*/  IADD3 R8, -R0, R10, RZ ;  /* 0x0000000a00087210 */ /* 0x000fd00007ffe1ff */
[----:B------:R-:W-:Y:S05]  /*16720*/  @!P0 BRA `(.L_x_645) ;  /* 0x000003e000008947 */ /* 0x000fea0003800000 */
[-C--:B----4-:R-:W-:Y:S02]  /*16730*/  IABS R2, R11.reuse ;  /* 0x0000000b00027213 */ /* 0x090fe40000000000 */
[----:B------:R-:W-:Y:S02]  /*16740*/  IABS R9, R11 ;  /* 0x0000000b00097213 */ /* 0x000fe40000000000 */
[----:B-1----:R-:W1:Y:S08]  /*16750*/  I2F.RP R0, R2 ;  /* 0x0000000200007306 */ /* 0x002e700000209400 */
[----:B-1----:R-:W1:Y:S02]  /*16760*/  MUFU.RCP R0, R0 ;  /* 0x0000000000007308 */ /* 0x002e640000001000 */
[----:B-1----:R-:W-:-:S06]  /*16770*/  IADD3 R0, R0, 0xffffffe, RZ ;  /* 0x0ffffffe00007810 */ /* 0x002fcc0007ffe0ff */
[----:B------:R-:W1:Y:S02]  /*16780*/  F2I.FTZ.U32.TRUNC.NTZ R5, R0 ;  /* 0x0000000000057305 */ /* 0x000e64000021f000 */
[----:B-1----:R-:W-:Y:S01]  /*16790*/  IMAD.MOV R3, RZ, RZ, -R5 ;  /* 0x000000ffff037224 */ /* 0x002fe200078e0a05 */
[----:B------:R-:W-:-:S03]  /*167a0*/  IABS R0, R7 ;  /* 0x0000000700007213 */ /* 0x000fc60000000000 */
[----:B------:R-:W-:Y:S01]  /*167b0*/  IMAD.MOV.U32 R4, RZ, RZ, R3 ;  /* 0x000000ffff047224 */ /* 0x000fe200078e0003 */
[----:B------:R-:W-:Y:S01]  /*167c0*/  IABS R3, R8 ;  /* 0x0000000800037213 */ /* 0x000fe20000000000 */
[----:B------:R-:W-:Y:S02]  /*167d0*/  IMAD.MOV.U32 R6, RZ, RZ, R0 ;  /* 0x000000ffff067224 */ /* 0x000fe400078e0000 */
[----:B------:R-:W-:Y:S02]  /*167e0*/  IMAD R0, R4, R2, RZ ;  /* 0x0000000204007224 */ /* 0x000fe400078e02ff */
[----:B------:R-:W-:Y:S01]  /*167f0*/  IMAD.MOV.U32 R4, RZ, RZ, RZ ;  /* 0x000000ffff047224 */ /* 0x000fe200078e00ff */
[----:B------:R-:W1:Y:S03]  /*16800*/  I2F.RP R10, R6 ;  /* 0x00000006000a7306 */ /* 0x000e660000209400 */
[----:B------:R-:W-:-:S04]  /*16810*/  IMAD.HI.U32 R5, R5, R0, R4 ;  /* 0x0000000005057227 */ /* 0x000fc800078e0004 */
[----:B------:R-:W-:-:S05]  /*16820*/  IMAD.MOV R0, RZ, RZ, -R9 ;  /* 0x000000ffff007224 */ /* 0x000fca00078e0a09 */
[----:B------:R-:W-:Y:S01]  /*16830*/  MOV R4, R0 ;  /* 0x0000000000047202 */ /* 0x000fe20000000f00 */
[----:B------:R-:W-:-:S04]  /*16840*/  IMAD.HI.U32 R0, R5, R3, RZ ;  /* 0x0000000305007227 */ /* 0x000fc800078e00ff */
[----:B------:R-:W-:Y:S02]  /*16850*/  IMAD R3, R0, R4, R3 ;  /* 0x0000000400037224 */ /* 0x000fe400078e0203 */
[----:B-1----:R-:W1:Y:S03]  /*16860*/  MUFU.RCP R4, R10 ;  /* 0x0000000a00047308 */ /* 0x002e660000001000 */
[----:B------:R-:W-:-:S13]  /*16870*/  ISETP.GT.U32.AND P1, PT, R2, R3, PT ;  /* 0x000000030200720c */ /* 0x000fda0003f24070 */
[----:B------:R-:W-:Y:S01]  /*16880*/  @!P1 IMAD.IADD R3, R3, 0x1, -R2 ;  /* 0x0000000103039824 */ /* 0x000fe200078e0a02 */
[----:B-1----:R-:W-:Y:S02]  /*16890*/  IADD3 R4, R4, 0xffffffe, RZ ;  /* 0x0ffffffe04047810 */ /* 0x002fe40007ffe0ff */
[----:B------:R-:W-:Y:S02]  /*168a0*/  @!P1 IADD3 R0, R0, 0x1, RZ ;  /* 0x0000000100009810 */ /* 0x000fe40007ffe0ff */
[----:B------:R-:W-:Y:S02]  /*168b0*/  ISETP.GE.U32.AND P2, PT, R3, R2, PT ;  /* 0x000000020300720c */ /* 0x000fe40003f46070 */
[----:B------:R-:W1:Y:S01]  /*168c0*/  F2I.FTZ.U32.TRUNC.NTZ R3, R4 ;  /* 0x0000000400037305 */ /* 0x000e62000021f000 */
[----:B------:R-:W-:Y:S02]  /*168d0*/  LOP3.LUT R2, R8, R11, RZ, 0x3c, !PT ;  /* 0x0000000b08027212 */ /* 0x000fe400078e3cff */
[----:B------:R-:W-:-:S02]  /*168e0*/  ISETP.NE.AND P1, PT, R11, RZ, PT ;  /* 0x000000ff0b00720c */ /* 0x000fc40003f25270 */
[----:B------:R-:W-:-:S06]  /*168f0*/  ISETP.GE.AND P0, PT, R2, RZ, PT ;  /* 0x000000ff0200720c */ /* 0x000fcc0003f06270 */
[----:B------:R-:W-:Y:S01]  /*16900*/  @P2 IADD3 R0, R0, 0x1, RZ ;  /* 0x0000000100002810 */ /* 0x000fe20007ffe0ff */
[----:B-1----:R-:W-:-:S06]  /*16910*/  IMAD.MOV R2, RZ, RZ, -R3 ;  /* 0x000000ffff027224 */ /* 0x002fcc00078e0a03 */
[----:B------:R-:W-:Y:S01]  /*16920*/  @!P0 IMAD.MOV R0, RZ, RZ, -R0 ;  /* 0x000000ffff008224 */ /* 0x000fe200078e0a00 */
[----:B------:R-:W-:Y:S02]  /*16930*/  @!P1 LOP3.LUT R0, RZ, R11, RZ, 0x33, !PT ;  /* 0x0000000bff009212 */ /* 0x000fe400078e33ff */
[----:B------:R-:W-:Y:S02]  /*16940*/  MOV R4, R2 ;  /* 0x0000000200047202 */ /* 0x000fe40000000f00 */
[----:B------:R-:W-:Y:S02]  /*16950*/  IABS R2, R7 ;  /* 0x0000000700027213 */ /* 0x000fe40000000000 */
[----:B------:R-:W-:Y:S01]  /*16960*/  IABS R9, R0 ;  /* 0x0000000000097213 */ /* 0x000fe20000000000 */
[----:B------:R-:W-:Y:S02]  /*16970*/  IMAD R4, R4, R6, RZ ;  /* 0x0000000604047224 */ /* 0x000fe400078e02ff */
[----:B------:R-:W-:-:S02]  /*16980*/  IMAD.MOV R5, RZ, RZ, -R2 ;  /* 0x000000ffff057224 */ /* 0x000fc400078e0a02 */
[----:B------:R-:W-:-:S04]  /*16990*/  IMAD.MOV.U32 R2, RZ, RZ, RZ ;  /* 0x000000ffff027224 */ /* 0x000fc800078e00ff */
[----:B------:R-:W-:Y:S01]  /*169a0*/  IMAD.HI.U32 R2, R3, R4, R2 ;  /* 0x0000000403027227 */ /* 0x000fe200078e0002 */
[----:B------:R-:W-:-:S03]  /*169b0*/  MOV R4, R5 ;  /* 0x0000000500047202 */ /* 0x000fc60000000f00 */
[----:B------:R-:W-:-:S04]  /*169c0*/  IMAD.MOV.U32 R3, RZ, RZ, R9 ;  /* 0x000000ffff037224 */ /* 0x000fc800078e0009 */
[----:B------:R-:W-:-:S04]  /*169d0*/  IMAD.HI.U32 R2, R2, R3, RZ ;  /* 0x0000000302027227 */ /* 0x000fc800078e00ff */
[----:B------:R-:W-:Y:S01]  /*169e0*/  IMAD R3, R2, R4, R3 ;  /* 0x0000000402037224 */ /* 0x000fe200078e0203 */
[----:B------:R-:W-:-:S04]  /*169f0*/  IADD3 R4, -R0, RZ, RZ ;  /* 0x000000ff00047210 */ /* 0x000fc80007ffe1ff */
        /* <DEDUP_REMOVED lines=9> */
[----:B------:R-:W-:-:S05]  /*16a90*/  @!P1 LOP3.LUT R2, RZ, R7, RZ, 0x33, !PT ;  /* 0x00000007ff029212 */ /* 0x000fca00078e33ff */
[----:B------:R-:W-:-:S04]  /*16aa0*/  IMAD.MOV R3, RZ, RZ, -R2 ;  /* 0x000000ffff037224 */ /* 0x000fc800078e0a02 */
[C---:B------:R-:W-:Y:S02]  /*16ab0*/  IMAD R3, R7.reuse, R3, R0 ;  /* 0x0000000307037224 */ /* 0x040fe400078e0200 */
[----:B------:R-:W-:Y:S02]  /*16ac0*/  IMAD R0, R7, 0x1000000, R2 ;  /* 0x0100000007007824 */ /* 0x000fe400078e0202 */
[----:B------:R-:W-:Y:S02]  /*16ad0*/  IMAD R2, R11, R4, R8 ;  /* 0x000000040b027224 */ /* 0x000fe400078e0208 */
[----:B------:R-:W-:-:S05]  /*16ae0*/  IMAD R0, R3, 0x10000, R0 ;  /* 0x0001000003007824 */ /* 0x000fca00078e0200 */
[----:B------:R1:W-:Y:S01]  /*16af0*/  STL [R1+0x38], R0 ;  /* 0x0000380001007387 */ /* 0x0003e20000100800 */
[----:B------:R-:W-:Y:S05]  /*16b00*/  BRA `(.L_x_646) ;  /* 0x0000044000007947 */ /* 0x000fea0003800000 */
.L_x_645:
[----:B-1----:R-:W2:Y:S01]  /*16b10*/  LDL R0, [R1+0x3c] ;  /* 0x00003c0001007983 */ /* 0x002ea20000100800 */
[----:B------:R-:W-:-:S04]  /*16b20*/  IMAD.MOV.U32 R2, RZ, RZ, 0x4 ;  /* 0x00000004ff027424 */ /* 0x000fc800078e00ff */
[----:B--2---:R-:W-:-:S05]  /*16b30*/  IMAD.WIDE R2, R0, R2, c[0x0][0x590] ;  /* 0x0001640000027625 */ /* 0x004fca00078e0202 */
[----:B------:R-:W2:Y:S02]  /*16b40*/  LDG.E R4, [R2.64] ;  /* 0x0000000802047981 */ /* 0x000ea4000c1e1900 */
[----:B--2-4-:R-:W-:-:S05]  /*16b50*/  IMAD R7, R4, R11, RZ ;  /* 0x0000000b04077224 */ /* 0x014fca00078e02ff */
[-C--:B------:R-:W-:Y:S02]  /*16b60*/  IABS R0, R7.reuse ;  /* 0x0000000700007213 */ /* 0x080fe40000000000 */
        /* <DEDUP_REMOVED lines=27> */
[----:B------:R-:W-:Y:S02]  /*16d20*/  IMAD R9, R4, R2, RZ ;  /* 0x0000000204097224 */ /* 0x000fe400078e02ff */
[----:B------:R-:W-:-:S03]  /*16d30*/  IMAD.MOV R2, RZ, RZ, -R2 ;  /* 0x000000ffff027224 */ /* 0x000fc600078e0a02 */
[----:B------:R-:W-:Y:S01]  /*16d40*/  IADD3 R0, -R9, c[0x0][0x538], RZ ;  /* 0x00014e0009007a10 */ /* 0x000fe20007ffe1ff */
[----:B------:R-:W-:-:S03]  /*16d50*/  IMAD R6, R7, R2, R8 ;  /* 0x0000000207067224 */ /* 0x000fc600078e0208 */
[----:B------:R-:W-:Y:S02]  /*16d60*/  IMNMX R0, R4, R0, PT ;  /* 0x0000000004007217 */ /* 0x000fe40003800200 */
[----:B------:R-:W-:Y:S02]  /*16d70*/  IABS R2, R6 ;  /* 0x0000000600027213 */ /* 0x000fe40000000000 */
[-C--:B------:R-:W-:Y:S02]  /*16d80*/  IABS R3, R0.reuse ;  /* 0x0000000000037213 */ /* 0x080fe40000000000 */
[----:B------:R-:W-:Y:S02]  /*16d90*/  IABS R10, R0 ;  /* 0x00000000000a7213 */ /* 0x000fe40000000000 */
[----:B------:R-:W1:Y:S01]  /*16da0*/  I2F.RP R4, R3 ;  /* 0x0000000300047306 */ /* 0x000e620000209400 */
[----:B------:R-:W-:Y:S02]  /*16db0*/  MOV R7, R2 ;  /* 0x0000000200077202 */ /* 0x000fe40000000f00 */
[----:B------:R-:W-:-:S05]  /*16dc0*/  IMAD.MOV R2, RZ, RZ, -R10 ;  /* 0x000000ffff027224 */ /* 0x000fca00078e0a0a */
[----:B-1----:R-:W1:Y:S02]  /*16dd0*/  MUFU.RCP R4, R4 ;  /* 0x0000000400047308 */ /* 0x002e640000001000 */
[----:B-1----:R-:W-:-:S06]  /*16de0*/  IADD3 R4, R4, 0xffffffe, RZ ;  /* 0x0ffffffe04047810 */ /* 0x002fcc0007ffe0ff */
[----:B------:R-:W1:Y:S02]  /*16df0*/  F2I.FTZ.U32.TRUNC.NTZ R5, R4 ;  /* 0x0000000400057305 */ /* 0x000e64000021f000 */
[----:B-1----:R-:W-:-:S04]  /*16e00*/  IMAD.MOV R4, RZ, RZ, -R5 ;  /* 0x000000ffff047224 */ /* 0x002fc800078e0a05 */
[----:B------:R-:W-:Y:S02]  /*16e10*/  IMAD R8, R4, R3, RZ ;  /* 0x0000000304087224 */ /* 0x000fe400078e02ff */
[----:B------:R-:W-:-:S04]  /*16e20*/  IMAD.MOV.U32 R4, RZ, RZ, RZ ;  /* 0x000000ffff047224 */ /* 0x000fc800078e00ff */
[----:B------:R-:W-:-:S04]  /*16e30*/  IMAD.HI.U32 R5, R5, R8, R4 ;  /* 0x0000000805057227 */ /* 0x000fc800078e0004 */
[----:B------:R-:W-:Y:S02]  /*16e40*/  IMAD.MOV.U32 R4, RZ, RZ, R2 ;  /* 0x000000ffff047224 */ /* 0x000fe400078e0002 */
[----:B------:R-:W-:-:S04]  /*16e50*/  IMAD.HI.U32 R2, R5, R7, RZ ;  /* 0x0000000705027227 */ /* 0x000fc800078e00ff */
[----:B------:R-:W-:-:S05]  /*16e60*/  IMAD R4, R2, R4, R7 ;  /* 0x0000000402047224 */ /* 0x000fca00078e0207 */
[----:B------:R-:W-:-:S13]  /*16e70*/  ISETP.GT.U32.AND P1, PT, R3, R4, PT ;  /* 0x000000040300720c */ /* 0x000fda0003f24070 */
[-C--:B------:R-:W-:Y:S02]  /*16e80*/  @!P1 IADD3 R4, R4, -R3.reuse, RZ ;  /* 0x8000000304049210 */ /* 0x080fe40007ffe0ff */
[----:B------:R-:W-:Y:S02]  /*16e90*/  @!P1 IADD3 R2, R2, 0x1, RZ ;  /* 0x0000000102029810 */ /* 0x000fe40007ffe0ff */
[----:B------:R-:W-:Y:S02]  /*16ea0*/  ISETP.GE.U32.AND P2, PT, R4, R3, PT ;  /* 0x000000030400720c */ /* 0x000fe40003f46070 */
[----:B------:R-:W-:Y:S02]  /*16eb0*/  LOP3.LUT R3, R6, R0, RZ, 0x3c, !PT ;  /* 0x0000000006037212 */ /* 0x000fe400078e3cff */
[----:B------:R-:W-:Y:S02]  /*16ec0*/  ISETP.NE.AND P1, PT, R0, RZ, PT ;  /* 0x000000ff0000720c */ /* 0x000fe40003f25270 */
[----:B------:R-:W-:Y:S01]  /*16ed0*/  ISETP.GE.AND P0, PT, R3, RZ, PT ;  /* 0x000000ff0300720c */ /* 0x000fe20003f06270 */
[----:B------:R-:W-:Y:S01]  /*16ee0*/  IMAD.MOV R3, RZ, RZ, -R0 ;  /* 0x000000ffff037224 */ /* 0x000fe200078e0a00 */
[----:B------:R-:W-:-:S05]  /*16ef0*/  IADD3 R6, R9, 0x1000000, R6 ;  /* 0x0100000009067810 */ /* 0x000fca0007ffe006 */
[----:B------:R-:W-:-:S06]  /*16f00*/  @P2 IADD3 R2, R2, 0x1, RZ ;  /* 0x0000000102022810 */ /* 0x000fcc0007ffe0ff */
[----:B------:R-:W-:Y:S01]  /*16f10*/  @!P0 IMAD.MOV R2, RZ, RZ, -R2 ;  /* 0x000000ffff028224 */ /* 0x000fe200078e0a02 */
[----:B------:R-:W-:-:S05]  /*16f20*/  @!P1 LOP3.LUT R2, RZ, R0, RZ, 0x33, !PT ;  /* 0x00000000ff029212 */ /* 0x000fca00078e33ff */
[----:B------:R-:W-:-:S05]  /*16f30*/  IMAD R0, R2, R3, R6 ;  /* 0x0000000302007224 */ /* 0x000fca00078e0206 */
[----:B------:R1:W-:Y:S02]  /*16f40*/  STL [R1+0x38], R0 ;  /* 0x0000380001007387 */ /* 0x0003e40000100800 */
.L_x_646:
[----:B------:R-:W-:Y:S05]  /*16f50*/  BSYNC B0 ;  /* 0x0000000000007941 */ /* 0x000fea0003800000 */
.L_x_644:
[----:B------:R-:W-:-:S04]  /*16f60*/  LOP3.LUT R2, RZ, R2, RZ, 0x33, !PT ;  /* 0x00000002ff027212 */ /* 0x000fc800078e33ff */
[----:B-1----:R-:W-:-:S05]  /*16f70*/  IADD3 R0, R2, R11, RZ ;  /* 0x0000000b02007210 */ /* 0x002fca0007ffe0ff */
[----:B------:R1:W-:Y:S01]  /*16f80*/  STL [R1+0x34], R0 ;  /* 0x0000340001007387 */ /* 0x0003e20000100800 */
[----:B------:R-:W-:Y:S05]  /*16f90*/  BRA `(.L_x_647) ;  /* 0x0000005000007947 */ /* 0x000fea0003800000 */
.L_x_635:
[----:B------:R-:W-:Y:S01]  /*16fa0*/  MOV R0, c[0x0][0x53c] ;  /* 0x00014f0000007a02 */ /* 0x000fe20000000f00 */
[----:B------:R2:W-:Y:S04]  /*16fb0*/  STL [R1+0x30], R10 ;  /* 0x0000300a01007387 */ /* 0x0005e80000100800 */
[----:B------:R2:W-:Y:S04]  /*16fc0*/  STL [R1+0x34], RZ ;  /* 0x000034ff01007387 */ /* 0x0005e80000100800 */
[----:B------:R2:W-:Y:S04]  /*16fd0*/  STL [R1+0x38], RZ ;  /* 0x000038ff01007387 */ /* 0x0005e80000100800 */
[----:B------:R2:W-:Y:S02]  /*16fe0*/  STL [R1+0x3c], R0 ;  /* 0x00003c0001007387 */ /* 0x0005e40000100800 */
.L_x_647:
[----:B------:R-:W-:Y:S05]  /*16ff0*/  BSYNC B1 ;  /* 0x0000000000017941 */ /* 0x000fea0003800000 */
.L_x_633:
        /* <DEDUP_REMOVED lines=9> */
.L_x_628:
[----:B--2---:R-:W2:Y:S02]  /*17090*/  LDL R0, [R1+0x3c] ;  /* 0x00003c0001007983 */ /* 0x004ea40000100800 */
[----:B--2---:R-:W-:-:S13]  /*170a0*/  ISETP.GE.AND P0, PT, R0, c[0x0][0x53c], PT ;  /* 0x00014f0000007a0c */ /* 0x004fda0003f06270 */
[----:B-1--4-:R-:W-:Y:S01]  /*170b0*/  @P0 CALL.REL.NOINC `(.L_x_648) ;  /* 0x0000001000000944 */ /* 0x012fe20003c00000 */
[----:B------:R-:W-:Y:S05]  /*170c0*/  BRA `(.L_x_649) ;  /* 0xfffea8e000007947 */ /* 0x000fea000383ffff */
.L_x_648:
[----:B------:R-:W-:Y:S05]  /*170d0*/  EXIT ;  /* 0x000000000000794d */ /* 0x000fea0003800000 */
.L_x_521:
[----:B------:R-:W-:Y:S01]  /*170e0*/  IMAD.MOV.U32 R0, RZ, RZ, R5 ;  /* 0x000000ffff007224 */ /* 0x000fe200078e0005 */
[----:B------:R-:W-:Y:S02]  /*170f0*/  MOV R2, 0x1 ;  /* 0x0000000100027802 */ /* 0x000fe40000000f00 */
[----:B------:R-:W-:Y:S02]  /*17100*/  MOV R3, 0x17120 ;  /* 0x0001712000037802 */ /* 0x000fe40000000f00 */
[----:B------:R-:W-:Y:S05]  /*17110*/  CALL.REL.NOINC `($__internal_12_$__cuda_sm70_shflsync_up_p) ;  /* 0x0000143000007944 */ /* 0x000fea0003c00000 */
[----:B------:R-:W-:Y:S01]  /*17120*/  MOV R0, R4 ;  /* 0x0000000400007202 */ /* 0x000fe20000000f00 */
[----:B------:R-:W-:Y:S05]  /*17130*/  BRA `(.L_x_650) ;  /* 0xfffe934000007947 */ /* 0x000fea000383ffff */
.L_x_522:
[----:B------:R-:W-:Y:S01]  /*17140*/  IMAD.MOV.U32 R0, RZ, RZ, R5 ;  /* 0x000000ffff007224 */ /* 0x000fe200078e0005 */
[----:B------:R-:W-:Y:S02]  /*17150*/  MOV R2, 0x2 ;  /* 0x0000000200027802 */ /* 0x000fe40000000f00 */
[----:B------:R-:W-:Y:S02]  /*17160*/  MOV R3, 0x17180 ;  /* 0x0001718000037802 */ /* 0x000fe40000000f00 */
[----:B------:R-:W-:Y:S05]  /*17170*/  CALL.REL.NOINC `($__internal_12_$__cuda_sm70_shflsync_up_p) ;  /* 0x000013d000007944 */ /* 0x000fea0003c00000 */
[----:B------:R-:W-:Y:S01]  /*17180*/  SEL R0, R4, RZ, P4 ;  /* 0x000000ff04007207 */ /* 0x000fe20002000000 */
[----:B------:R-:W-:Y:S01]  /*17190*/  IMAD.MOV.U32 R2, RZ, RZ, 0x4 ;  /* 0x00000004ff027424 */ /* 0x000fe200078e00ff */
[----:B------:R-:W-:-:S03]  /*171a0*/  MOV R3, 0x171d0 ;  /* 0x000171d000037802 */ /* 0x000fc60000000f00 */
[----:B------:R-:W-:Y:S02]  /*171b0*/  IMAD.IADD R0, R5, 0x1, R0 ;  /* 0x0000000105007824 */ /* 0x000fe400078e0200 */
        /* <DEDUP_REMOVED lines=13> */
[----:B------:R-:W-:Y:S02]  /*17290*/  MOV R3, 0x1f ;  /* 0x0000001f00037802 */ /* 0x000fe40000000f00 */
[----:B------:R-:W-:Y:S01]  /*172a0*/  MOV R2, 0x172e0 ;  /* 0x000172e000027802 */ /* 0x000fe20000000f00 */
[----:B------:R-:W-:-:S04]  /*172b0*/  IMAD.IADD R4, R0, 0x1, R4 ;  /* 0x0000000100047824 */ /* 0x000fc800078e0204 */
[----:B------:R-:W-:Y:S02]  /*172c0*/  IMAD.MOV.U32 R9, RZ, RZ, R4 ;  /* 0x000000ffff097224 */ /* 0x000fe400078e0004 */
[----:B------:R-:W-:Y:S05]  /*172d0*/  CALL.REL.NOINC `($__internal_11_$__cuda_sm70_shflsync_idx_p) ;  /* 0x0000122000007944 */ /* 0x000fea0003c00000 */
[----:B------:R-:W-:Y:S01]  /*172e0*/  MOV R0, R5 ;  /* 0x0000000500007202 */ /* 0x000fe20000000f00 */
[----:B------:R-:W-:Y:S05]  /*172f0*/  BRA `(.L_x_651) ;  /* 0xfffe928000007947 */ /* 0x000fea000383ffff */
.L_x_524:
[----:B------:R-:W-:Y:S02]  /*17300*/  SEL R0, RZ, 0x1, P0 ;  /* 0x00000001ff007807 */ /* 0x000fe40000000000 */
[----:B------:R-:W-:Y:S02]  /*17310*/  MOV R2, 0x17330 ;  /* 0x0001733000027802 */ /* 0x000fe40000000f00 */
[----:B------:R-:W-:Y:S05]  /*17320*/  CALL.REL.NOINC `($__internal_13_$__cuda_sm70_votesync_ballot) ;  /* 0x0000129000007944 */ /* 0x000fea0003c00000 */
[----:B------:R-:W-:Y:S01]  /*17330*/  MOV R7, R0 ;  /* 0x0000000000077202 */ /* 0x000fe20000000f00 */
[----:B------:R-:W-:Y:S05]  /*17340*/  BRA `(.L_x_652) ;  /* 0xfffe92c000007947 */ /* 0x000fea000383ffff */
.L_x_525:
[----:B------:R-:W-:Y:S01]  /*17350*/  IMAD.MOV.U32 R9, RZ, RZ, R10 ;  /* 0x000000ffff097224 */ /* 0x000fe200078e000a */
[----:B------:R-:W-:Y:S01]  /*17360*/  MOV R5, R0 ;  /* 0x0000000000057202 */ /* 0x000fe20000000f00 */
[----:B------:R-:W-:Y:S01]  /*17370*/  IMAD.MOV.U32 R3, RZ, RZ, 0x1f ;  /* 0x0000001fff037424 */ /* 0x000fe200078e00ff */
[----:B-1----:R-:W-:Y:S02]  /*17380*/  MOV R2, 0x173a0 ;  /* 0x000173a000027802 */ /* 0x002fe40000000f00 */
[----:B------:R-:W-:Y:S05]  /*17390*/  CALL.REL.NOINC `($__internal_11_$__cuda_sm70_shflsync_idx_p) ;  /* 0x0000116000007944 */ /* 0x000fea0003c00000 */
[----:B------:R-:W-:Y:S01]  /*173a0*/  IMAD.MOV.U32 R12, RZ, RZ, R5 ;  /* 0x000000ffff0c7224 */ /* 0x000fe200078e0005 */
[----:B------:R-:W-:Y:S01]  /*173b0*/  MOV R9, R8 ;  /* 0x0000000800097202 */ /* 0x000fe20000000f00 */
[----:B------:R-:W-:Y:S01]  /*173c0*/  IMAD.MOV.U32 R6, RZ, RZ, RZ ;  /* 0x000000ffff067224 */ /* 0x000fe200078e00ff */
[----:B------:R-:W-:Y:S01]  /*173d0*/  MOV R5, R0 ;  /* 0x0000000000057202 */ /* 0x000fe20000000f00 */
[----:B------:R-:W-:Y:S01]  /*173e0*/  IMAD.MOV.U32 R3, RZ, RZ, 0x1f ;  /* 0x0000001fff037424 */ /* 0x000fe200078e00ff */
[----:B------:R-:W-:-:S02]  /*173f0*/  MOV R2, 0x17410 ;  /* 0x0001741000027802 */ /* 0x000fc40000000f00 */
[----:B------:R-:W-:Y:S05]  /*17400*/  CALL.REL.NOINC `($__internal_11_$__cuda_sm70_shflsync_idx_p) ;  /* 0x000010f000007944 */ /* 0x000fea0003c00000 */
[----:B------:R-:W-:Y:S01]  /*17410*/  MOV R10, R5 ;  /* 0x00000005000a7202 */ /* 0x000fe20000000f00 */
[----:B------:R-:W-:Y:S05]  /*17420*/  BRA `(.L_x_653) ;  /* 0xfffe925000007947 */ /* 0x000fea000383ffff */
.L_x_528:
[----:B------:R-:W-:Y:S01]  /*17430*/  IMAD.MOV.U32 R9, RZ, RZ, R4 ;  /* 0x000000ffff097224 */ /* 0x000fe200078e0004 */
[----:B------:R-:W-:-:S02]  /*17440*/  MOV R3, 0x1f ;  /* 0x0000001f00037802 */ /* 0x000fc40000000f00 */
[----:B-1----:R-:W-:Y:S02]  /*17450*/  MOV R2, 0x17470 ;  /* 0x0001747000027802 */ /* 0x002fe40000000f00 */
[----:B--234-:R-:W-:Y:S05]  /*17460*/  CALL.REL.NOINC `($__internal_11_$__cuda_sm70_shflsync_idx_p) ;  /* 0x0000109000007944 */ /* 0x01cfea0003c00000 */
[----:B------:R-:W-:Y:S01]  /*17470*/  MOV R6, R5 ;  /* 0x0000000500067202 */ /* 0x000fe20000000f00 */
[----:B------:R-:W-:Y:S05]  /*17480*/  BRA `(.L_x_527) ;  /* 0xfffe925000007947 */ /* 0x000fea000383ffff */
.L_x_587:
[----:B--2---:R2:W5:Y:S01]  /*17490*/  LDL R2, [R1+0x8] ;  /* 0x0000080001027983 */ /* 0x0045620000100800 */
[----:B------:R-:W-:Y:S02]  /*174a0*/  MOV R6, 0x2 ;  /* 0x0000000200067802 */ /* 0x000fe40000000f00 */
[----:B-1----:R-:W-:Y:S02]  /*174b0*/  MOV R3, 0x174d0 ;  /* 0x000174d000037802 */ /* 0x002fe40000000f00 */
[----:B--2--5:R-:W-:Y:S05]  /*174c0*/  CALL.REL.NOINC `($__internal_10_$__cuda_sm70_shflsync_bfly_p) ;  /* 0x00000fe000007944 */ /* 0x024fea0003c00000 */
[----:B------:R-:W-:Y:S01]  /*174d0*/  MOV R0, R6 ;  /* 0x0000000600007202 */ /* 0x000fe20000000f00 */
[----:B------:R-:W-:Y:S05]  /*174e0*/  BRA `(.L_x_654) ;  /* 0xffffb8d000007947 */ /* 0x000fea000383ffff */
.L_x_588:
[----:B------:R-:W-:Y:S01]  /*174f0*/  IMAD.MOV.U32 R2, RZ, RZ, R0 ;  /* 0x000000ffff027224 */ /* 0x000fe200078e0000 */
[----:B------:R-:W-:Y:S02]  /*17500*/  MOV R6, 0x1 ;  /* 0x0000000100067802 */ /* 0x000fe40000000f00 */
[----:B-1----:R-:W-:Y:S02]  /*17510*/  MOV R3, 0x17530 ;  /* 0x0001753000037802 */ /* 0x002fe40000000f00 */
[----:B------:R-:W-:Y:S05]  /*17520*/  CALL.REL.NOINC `($__internal_10_$__cuda_sm70_shflsync_bfly_p) ;  /* 0x00000f8000007944 */ /* 0x000fea0003c00000 */
[----:B------:R1:W5:Y:S01]  /*17530*/  LDL R2, [R1+0xc] ;  /* 0x00000c0001027983 */ /* 0x0003620000100800 */
[----:B------:R-:W-:Y:S01]  /*17540*/  FADD.FTZ R0, R0, R6 ;  /* 0x0000000600007221 */ /* 0x000fe20000010000 */
[----:B------:R-:W-:-:S02]  /*17550*/  MOV R6, 0x2 ;  /* 0x0000000200067802 */ /* 0x000fc40000000f00 */
[----:B------:R-:W-:Y:S02]  /*17560*/  MOV R3, 0x17580 ;  /* 0x0001758000037802 */ /* 0x000fe40000000f00 */
[----:B-1---5:R-:W-:Y:S05]  /*17570*/  CALL.REL.NOINC `($__internal_10_$__cuda_sm70_shflsync_bfly_p) ;  /* 0x00000f3000007944 */ /* 0x022fea0003c00000 */
[----:B------:R-:W2:Y:S01]  /*17580*/  LDL.LU R2, [R1+0xc] ;  /* 0x00000c0001027983 */ /* 0x000ea20000300800 */
[----:B------:R-:W-:Y:S01]  /*17590*/  MOV R3, 0x175e0 ;  /* 0x000175e000037802 */ /* 0x000fe20000000f00 */
[----:B--2---:R-:W-:Y:S01]  /*175a0*/  FADD.FTZ R5, R2, R6 ;  /* 0x0000000602057221 */ /* 0x004fe20000010000 */
[----:B------:R-:W-:-:S04]  /*175b0*/  MOV R6, 0x1 ;  /* 0x0000000100067802 */ /* 0x000fc80000000f00 */
[----:B------:R-:W-:Y:S02]  /*175c0*/  MOV R2, R5 ;  /* 0x0000000500027202 */ /* 0x000fe40000000f00 */
[----:B------:R-:W-:Y:S05]  /*175d0*/  CALL.REL.NOINC `($__internal_10_$__cuda_sm70_shflsync_bfly_p) ;  /* 0x00000ed000007944 */ /* 0x000fea0003c00000 */
[----:B------:R-:W-:Y:S05]  /*175e0*/  BRA `(.L_x_655) ;  /* 0xffffb86000007947 */ /* 0x000fea000383ffff */
.L_x_595:
[----:B-1234-:R-:W-:Y:S01]  /*175f0*/  IMAD.MOV.U32 R9, RZ, RZ, R7 ;  /* 0x000000ffff097224 */ /* 0x01efe200078e0007 */
[----:B------:R-:W-:Y:S01]  /*17600*/  MOV R5, RZ ;  /* 0x000000ff00057202 */ /* 0x000fe20000000f00 */
[----:B------:R-:W-:Y:S01]  /*17610*/  IMAD.MOV.U32 R3, RZ, RZ, 0x181f ;  /* 0x0000181fff037424 */ /* 0x000fe200078e00ff */
[----:B------:R-:W-:Y:S02]  /*17620*/  MOV R2, 0x17640 ;  /* 0x0001764000027802 */ /* 0x000fe40000000f00 */
[----:B------:R-:W-:Y:S05]  /*17630*/  CALL.REL.NOINC `($__internal_11_$__cuda_sm70_shflsync_idx_p) ;  /* 0x00000ec000007944 */ /* 0x000fea0003c00000 */
[----:B------:R-:W-:Y:S01]  /*17640*/  MOV R11, R5 ;  /* 0x00000005000b7202 */ /* 0x000fe20000000f00 */
[----:B------:R-:W-:Y:S05]  /*17650*/  BRA `(.L_x_656) ;  /* 0xffffcc6000007947 */ /* 0x000fea000383ffff */
.L_x_596:
[----:B------:R-:W-:Y:S01]  /*17660*/  IMAD.MOV.U32 R9, RZ, RZ, R10 ;  /* 0x000000ffff097224 */ /* 0x000fe200078e000a */
[----:B------:R-:W-:Y:S01]  /*17670*/  MOV R5, RZ ;  /* 0x000000ff00057202 */ /* 0x000fe20000000f00 */
[----:B------:R-:W-:Y:S01]  /*17680*/  IMAD.MOV.U32 R3, RZ, RZ, 0x181f ;  /* 0x0000181fff037424 */ /* 0x000fe200078e00ff */
[----:B------:R-:W-:Y:S02]  /*17690*/  MOV R2, 0x176b0 ;  /* 0x000176b000027802 */ /* 0x000fe40000000f00 */
[----:B-12---:R-:W-:Y:S05]  /*176a0*/  CALL.REL.NOINC `($__internal_11_$__cuda_sm70_shflsync_idx_p) ;  /* 0x00000e5000007944 */ /* 0x006fea0003c00000 */
[----:B------:R-:W-:Y:S01]  /*176b0*/  MOV R2, R5 ;  /* 0x0000000500027202 */ /* 0x000fe20000000f00 */
[----:B------:R-:W-:Y:S05]  /*176c0*/  BRA `(.L_x_657) ;  /* 0xffffcc1000007947 */ /* 0x000fea000383ffff */
.L_x_599:
[----:B--2---:R-:W-:Y:S01]  /*176d0*/  IMAD.MOV.U32 R9, RZ, RZ, R7 ;  /* 0x000000ffff097224 */ /* 0x004fe200078e0007 */
[----:B------:R-:W-:Y:S01]  /*176e0*/  MOV R5, 0x1 ;  /* 0x0000000100057802 */ /* 0x000fe20000000f00 */
[----:B------:R-:W-:Y:S01]  /*176f0*/  IMAD.MOV.U32 R3, RZ, RZ, 0x181f ;  /* 0x0000181fff037424 */ /* 0x000fe200078e00ff */
[----:B----4-:R-:W-:-:S02]  /*17700*/  MOV R2, 0x17720 ;  /* 0x0001772000027802 */ /* 0x010fc40000000f00 */
[----:B-1-3--:R-:W-:Y:S05]  /*17710*/  CALL.REL.NOINC `($__internal_11_$__cuda_sm70_shflsync_idx_p) ;  /* 0x00000de000007944 */ /* 0x00afea0003c00000 */
[----:B------:R-:W-:Y:S01]  /*17720*/  IMAD.MOV.U32 R11, RZ, RZ, R5 ;  /* 0x000000ffff0b7224 */ /* 0x000fe200078e0005 */
[----:B------:R-:W-:Y:S01]  /*17730*/  MOV R5, 0x1 ;  /* 0x0000000100057802 */ /* 0x000fe20000000f00 */
[----:B------:R-:W-:Y:S01]  /*17740*/  IMAD.MOV.U32 R9, RZ, RZ, R10 ;  /* 0x000000ffff097224 */ /* 0x000fe200078e000a */
[----:B------:R-:W-:-:S02]  /*17750*/  MOV R3, 0x181f ;  /* 0x0000181f00037802 */ /* 0x000fc40000000f00 */
[----:B------:R-:W-:Y:S02]  /*17760*/  MOV R2, 0x17780 ;  /* 0x0001778000027802 */ /* 0x000fe40000000f00 */
[----:B------:R-:W-:Y:S05]  /*17770*/  CALL.REL.NOINC `($__internal_11_$__cuda_sm70_shflsync_idx_p) ;  /* 0x00000d8000007944 */ /* 0x000fea0003c00000 */
[----:B------:R-:W-:Y:S01]  /*17780*/  MOV R2, R5 ;  /* 0x0000000500027202 */ /* 0x000fe20000000f00 */
[----:B------:R-:W-:Y:S05]  /*17790*/  BRA `(.L_x_658) ;  /* 0xffffcc4000007947 */ /* 0x000fea000383ffff */
.L_x_602:
[----:B-1----:R-:W-:Y:S01]  /*177a0*/  IMAD.MOV.U32 R9, RZ, RZ, R7 ;  /* 0x000000ffff097224 */ /* 0x002fe200078e0007 */
[----:B------:R-:W-:Y:S01]  /*177b0*/  MOV R5, 0x2 ;  /* 0x0000000200057802 */ /* 0x000fe20000000f00 */
[----:B------:R-:W-:Y:S01]  /*177c0*/  IMAD.MOV.U32 R3, RZ, RZ, 0x181f ;  /* 0x0000181fff037424 */ /* 0x000fe200078e00ff */
[----:B----4-:R-:W-:Y:S02]  /*177d0*/  MOV R2, 0x177f0 ;  /* 0x000177f000027802 */ /* 0x010fe40000000f00 */
[----:B--23--:R-:W-:Y:S05]  /*177e0*/  CALL.REL.NOINC `($__internal_11_$__cuda_sm70_shflsync_idx_p) ;  /* 0x00000d1000007944 */ /* 0x00cfea0003c00000 */
[----:B------:R-:W-:Y:S01]  /*177f0*/  MOV R11, R5 ;  /* 0x00000005000b7202 */ /* 0x000fe20000000f00 */
[----:B------:R-:W-:Y:S05]  /*17800*/  BRA `(.L_x_659) ;  /* 0xffffccd000007947 */ /* 0x000fea000383ffff */
.L_x_603:
[----:B------:R-:W-:Y:S01]  /*17810*/  IMAD.MOV.U32 R9, RZ, RZ, R10 ;  /* 0x000000ffff097224 */ /* 0x000fe200078e000a */
[----:B------:R-:W-:Y:S01]  /*17820*/  MOV R5, 0x2 ;  /* 0x0000000200057802 */ /* 0x000fe20000000f00 */
[----:B------:R-:W-:Y:S01]  /*17830*/  IMAD.MOV.U32 R3, RZ, RZ, 0x181f ;  /* 0x0000181fff037424 */ /* 0x000fe200078e00ff */
[----:B----4-:R-:W-:Y:S02]  /*17840*/  MOV R2, 0x17860 ;  /* 0x0001786000027802 */ /* 0x010fe40000000f00 */
[----:B-123--:R-:W-:Y:S05]  /*17850*/  CALL.REL.NOINC `($__internal_11_$__cuda_sm70_shflsync_idx_p) ;  /* 0x00000ca000007944 */ /* 0x00efea0003c00000 */
[----:B------:R-:W-:Y:S01]  /*17860*/  MOV R2, R5 ;  /* 0x0000000500027202 */ /* 0x000fe20000000f00 */
[----:B------:R-:W-:Y:S05]  /*17870*/  BRA `(.L_x_660) ;  /* 0xffffcc8000007947 */ /* 0x000fea000383ffff */
.L_x_606:
[----:B-1----:R-:W-:Y:S01]  /*17880*/  IMAD.MOV.U32 R9, RZ, RZ, R7 ;  /* 0x000000ffff097224 */ /* 0x002fe200078e0007 */
[----:B------:R-:W-:Y:S01]  /*17890*/  MOV R5, 0x3 ;  /* 0x0000000300057802 */ /* 0x000fe20000000f00 */
[----:B------:R-:W-:Y:S01]  /*178a0*/  IMAD.MOV.U32 R3, RZ, RZ, 0x181f ;  /* 0x0000181fff037424 */ /* 0x000fe200078e00ff */
[----:B------:R-:W-:-:S02]  /*178b0*/  MOV R2, 0x178d0 ;  /* 0x000178d000027802 */ /* 0x000fc40000000f00 */
[----:B--234-:R-:W-:Y:S05]  /*178c0*/  CALL.REL.NOINC `($__internal_11_$__cuda_sm70_shflsync_idx_p) ;  /* 0x00000c3000007944 */ /* 0x01cfea0003c00000 */
[----:B------:R-:W-:Y:S01]  /*178d0*/  IMAD.MOV.U32 R7, RZ, RZ, R5 ;  /* 0x000000ffff077224 */ /* 0x000fe200078e0005 */
[----:B------:R-:W-:Y:S01]  /*178e0*/  MOV R5, 0x3 ;  /* 0x0000000300057802 */ /* 0x000fe20000000f00 */
[----:B------:R-:W-:Y:S01]  /*178f0*/  IMAD.MOV.U32 R9, RZ, RZ, R10 ;  /* 0x000000ffff097224 */ /* 0x000fe200078e000a */
[----:B------:R-:W-:-:S02]  /*17900*/  MOV R3, 0x181f ;  /* 0x0000181f00037802 */ /* 0x000fc40000000f00 */
[----:B------:R-:W-:Y:S02]  /*17910*/  MOV R2, 0x17930 ;  /* 0x0001793000027802 */ /* 0x000fe40000000f00 */
[----:B------:R-:W-:Y:S05]  /*17920*/  CALL.REL.NOINC `($__internal_11_$__cuda_sm70_shflsync_idx_p) ;  /* 0x00000bd000007944 */ /* 0x000fea0003c00000 */
[----:B------:R-:W-:Y:S05]  /*17930*/  BRA `(.L_x_661) ;  /* 0xffffccd000007947 */ /* 0x000fea000383ffff */
.L_x_608:
[----:B------:R-:W-:Y:S01]  /*17940*/  IMAD.MOV.U32 R9, RZ, RZ, R28 ;  /* 0x000000ffff097224 */ /* 0x000fe200078e001c */
[----:B------:R-:W-:Y:S01]  /*17950*/  MOV R5, RZ ;  /* 0x000000ff00057202 */ /* 0x000fe20000000f00 */
[----:B------:R-:W-:Y:S01]  /*17960*/  IMAD.MOV.U32 R3, RZ, RZ, 0x1c1f ;  /* 0x00001c1fff037424 */ /* 0x000fe200078e00ff */
[----:B------:R-:W-:Y:S02]  /*17970*/  MOV R2, 0x17990 ;  /* 0x0001799000027802 */ /* 0x000fe40000000f00 */
[----:B-1----:R-:W-:Y:S05]  /*17980*/  CALL.REL.NOINC `($__internal_11_$__cuda_sm70_shflsync_idx_p) ;  /* 0x00000b7000007944 */ /* 0x002fea0003c00000 */
[----:B------:R-:W-:Y:S01]  /*17990*/  MOV R4, R5 ;  /* 0x0000000500047202 */ /* 0x000fe20000000f00 */
[----:B------:R-:W-:Y:S05]  /*179a0*/  BRA `(.L_x_662) ;  /* 0xffffcf6000007947 */ /* 0x000fea000383ffff */
.L_x_609:
[----:B------:R-:W-:Y:S01]  /*179b0*/  IMAD.MOV.U32 R9, RZ, RZ, R29 ;  /* 0x000000ffff097224 */ /* 0x000fe200078e001d */
[----:B------:R-:W-:Y:S01]  /*179c0*/  MOV R5, RZ ;  /* 0x000000ff00057202 */ /* 0x000fe20000000f00 */
[----:B------:R-:W-:Y:S01]  /*179d0*/  IMAD.MOV.U32 R3, RZ, RZ, 0x1c1f ;  /* 0x00001c1fff037424 */ /* 0x000fe200078e00ff */
[----:B------:R-:W-:Y:S02]  /*179e0*/  MOV R2, 0x17a00 ;  /* 0x00017a0000027802 */ /* 0x000fe40000000f00 */
[----:B-123--:R-:W-:Y:S05]  /*179f0*/  CALL.REL.NOINC `($__internal_11_$__cuda_sm70_shflsync_idx_p) ;  /* 0x00000b0000007944 */ /* 0x00efea0003c00000 */
[----:B------:R-:W-:Y:S01]  /*17a00*/  MOV R0, R5 ;  /* 0x0000000500007202 */ /* 0x000fe20000000f00 */
[----:B------:R-:W-:Y:S05]  /*17a10*/  BRA `(.L_x_663) ;  /* 0xffffcf1000007947 */ /* 0x000fea000383ffff */
.L_x_612:
[----:B------:R-:W-:Y:S01]  /*17a20*/  IMAD.MOV.U32 R9, RZ, RZ, R28 ;  /* 0x000000ffff097224 */ /* 0x000fe200078e001c */
[----:B------:R-:W-:Y:S01]  /*17a30*/  MOV R5, 0x1 ;  /* 0x0000000100057802 */ /* 0x000fe20000000f00 */
[----:B---3--:R-:W-:Y:S01]  /*17a40*/  IMAD.MOV.U32 R3, RZ, RZ, 0x1c1f ;  /* 0x00001c1fff037424 */ /* 0x008fe200078e00ff */
[----:B------:R-:W-:-:S02]  /*17a50*/  MOV R2, 0x17a70 ;  /* 0x00017a7000027802 */ /* 0x000fc40000000f00 */
[----:B--2-4-:R-:W-:Y:S05]  /*17a60*/  CALL.REL.NOINC `($__internal_11_$__cuda_sm70_shflsync_idx_p) ;  /* 0x00000a9000007944 */ /* 0x014fea0003c00000 */
        /* <DEDUP_REMOVED lines=8> */
.L_x_616:
[----:B------:R-:W-:Y:S01]  /*17af0*/  IMAD.MOV.U32 R9, RZ, RZ, R6 ;  /* 0x000000ffff097224 */ /* 0x000fe200078e0006 */
[----:B------:R-:W-:Y:S01]  /*17b00*/  MOV R5, RZ ;  /* 0x000000ff00057202 */ /* 0x000fe20000000f00 */
[----:B------:R-:W-:Y:S01]  /*17b10*/  IMAD.MOV.U32 R3, RZ, RZ, 0x181f ;  /* 0x0000181fff037424 */ /* 0x000fe200078e00ff */
[----:B------:R-:W-:Y:S02]  /*17b20*/  MOV R2, 0x17b40 ;  /* 0x00017b4000027802 */ /* 0x000fe40000000f00 */
[----:B------:R-:W-:Y:S05]  /*17b30*/  CALL.REL.NOINC `($__internal_11_$__cuda_sm70_shflsync_idx_p) ;  /* 0x000009c000007944 */ /* 0x000fea0003c00000 */
[----:B------:R-:W-:Y:S01]  /*17b40*/  MOV R11, R5 ;  /* 0x00000005000b7202 */ /* 0x000fe20000000f00 */
[----:B------:R-:W-:Y:S05]  /*17b50*/  BRA `(.L_x_665) ;  /* 0xffffe03000007947 */ /* 0x000fea000383ffff */
.L_x_617:
[----:B------:R-:W-:Y:S01]  /*17b60*/  IMAD.MOV.U32 R9, RZ, RZ, R10 ;  /* 0x000000ffff097224 */ /* 0x000fe200078e000a */
[----:B------:R-:W-:Y:S01]  /*17b70*/  MOV R5, RZ ;  /* 0x000000ff00057202 */ /* 0x000fe20000000f00 */
[----:B------:R-:W-:Y:S01]  /*17b80*/  IMAD.MOV.U32 R3, RZ, RZ, 0x181f ;  /* 0x0000181fff037424 */ /* 0x000fe200078e00ff */
[----:B------:R-:W-:Y:S02]  /*17b90*/  MOV R2, 0x17bb0 ;  /* 0x00017bb000027802 */ /* 0x000fe40000000f00 */
[----:B-12---:R-:W-:Y:S05]  /*17ba0*/  CALL.REL.NOINC `($__internal_11_$__cuda_sm70_shflsync_idx_p) ;  /* 0x0000095000007944 */ /* 0x006fea0003c00000 */
[----:B------:R-:W-:Y:S01]  /*17bb0*/  MOV R2, R5 ;  /* 0x0000000500027202 */ /* 0x000fe20000000f00 */
[----:B------:R-:W-:Y:S05]  /*17bc0*/  BRA `(.L_x_666) ;  /* 0xffffdfe000007947 */ /* 0x000fea000383ffff */
.L_x_620:
[----:B------:R-:W-:Y:S01]  /*17bd0*/  IMAD.MOV.U32 R9, RZ, RZ, R6 ;  /* 0x000000ffff097224 */ /* 0x000fe200078e0006 */
[----:B--2---:R-:W-:Y:S01]  /*17be0*/  MOV R5, 0x1 ;  /* 0x0000000100057802 */ /* 0x004fe20000000f00 */
        /* <DEDUP_REMOVED lines=11> */
.L_x_623:
[----:B------:R-:W-:Y:S01]  /*17ca0*/  IMAD.MOV.U32 R9, RZ, RZ, R6 ;  /* 0x000000ffff097224 */ /* 0x000fe200078e0006 */
[----:B-1----:R-:W-:Y:S01]  /*17cb0*/  MOV R5, 0x2 ;  /* 0x0000000200057802 */ /* 0x002fe20000000f00 */
[----:B------:R-:W-:Y:S01]  /*17cc0*/  IMAD.MOV.U32 R3, RZ, RZ, 0x181f ;  /* 0x0000181fff037424 */ /* 0x000fe200078e00ff */
[----:B----4-:R-:W-:Y:S02]  /*17cd0*/  MOV R2, 0x17cf0 ;  /* 0x00017cf000027802 */ /* 0x010fe40000000f00 */
[----:B--23--:R-:W-:Y:S05]  /*17ce0*/  CALL.REL.NOINC `($__internal_11_$__cuda_sm70_shflsync_idx_p) ;  /* 0x0000081000007944 */ /* 0x00cfea0003c00000 */
[----:B------:R-:W-:Y:S01]  /*17cf0*/  MOV R11, R5 ;  /* 0x00000005000b7202 */ /* 0x000fe20000000f00 */
[----:B------:R-:W-:Y:S05]  /*17d00*/  BRA `(.L_x_668) ;  /* 0xffffe0b000007947 */ /* 0x000fea000383ffff */
.L_x_624:
[----:B------:R-:W-:Y:S01]  /*17d10*/  IMAD.MOV.U32 R9, RZ, RZ, R10 ;  /* 0x000000ffff097224 */ /* 0x000fe200078e000a */
[----:B------:R-:W-:Y:S01]  /*17d20*/  MOV R5, 0x2 ;  /* 0x0000000200057802 */ /* 0x000fe20000000f00 */
[----:B------:R-:W-:Y:S01]  /*17d30*/  IMAD.MOV.U32 R3, RZ, RZ, 0x181f ;  /* 0x0000181fff037424 */ /* 0x000fe200078e00ff */
[----:B----4-:R-:W-:Y:S02]  /*17d40*/  MOV R2, 0x17d60 ;  /* 0x00017d6000027802 */ /* 0x010fe40000000f00 */
[----:B-123--:R-:W-:Y:S05]  /*17d50*/  CALL.REL.NOINC `($__internal_11_$__cuda_sm70_shflsync_idx_p) ;  /* 0x000007a000007944 */ /* 0x00efea0003c00000 */
[----:B------:R-:W-:Y:S01]  /*17d60*/  MOV R2, R5 ;  /* 0x0000000500027202 */ /* 0x000fe20000000f00 */
[----:B------:R-:W-:Y:S05]  /*17d70*/  BRA `(.L_x_669) ;  /* 0xffffe06000007947 */ /* 0x000fea000383ffff */
.L_x_627:
[----:B------:R-:W-:Y:S01]  /*17d80*/  IMAD.MOV.U32 R9, RZ, RZ, R6 ;  /* 0x000000ffff097224 */ /* 0x000fe200078e0006 */
[----:B-1----:R-:W-:Y:S01]  /*17d90*/  MOV R5, 0x3 ;  /* 0x0000000300057802 */ /* 0x002fe20000000f00 */
        /* <DEDUP_REMOVED lines=11> */
.L_x_629:
[----:B------:R-:W-:Y:S01]  /*17e50*/  IMAD.MOV.U32 R9, RZ, RZ, R62 ;  /* 0x000000ffff097224 */ /* 0x000fe200078e003e */
[----:B------:R-:W-:Y:S01]  /*17e60*/  MOV R5, RZ ;  /* 0x000000ff00057202 */ /* 0x000fe20000000f00 */
[----:B------:R-:W-:Y:S01]  /*17e70*/  IMAD.MOV.U32 R3, RZ, RZ, 0x1f ;  /* 0x0000001fff037424 */ /* 0x000fe200078e00ff */
[----:B------:R-:W-:Y:S02]  /*17e80*/  MOV R2, 0x17ea0 ;  /* 0x00017ea000027802 */ /* 0x000fe40000000f00 */
[----:B----4-:R-:W-:Y:S05]  /*17e90*/  CALL.REL.NOINC `($__internal_11_$__cuda_sm70_shflsync_idx_p) ;  /* 0x0000066000007944 */ /* 0x010fea0003c00000 */
[----:B------:R-:W-:Y:S01]  /*17ea0*/  MOV R10, R5 ;  /* 0x00000005000a7202 */ /* 0x000fe20000000f00 */
[----:B------:R-:W-:Y:S05]  /*17eb0*/  BRA `(.L_x_671) ;  /* 0xffffe1f000007947 */ /* 0x000fea000383ffff */
.L_x_630:
[----:B------:R-:W-:Y:S01]  /*17ec0*/  IMAD.MOV.U32 R9, RZ, RZ, R62 ;  /* 0x000000ffff097224 */ /* 0x000fe200078e003e */
[----:B------:R-:W-:Y:S01]  /*17ed0*/  MOV R5, 0x1 ;  /* 0x0000000100057802 */ /* 0x000fe20000000f00 */
[----:B------:R-:W-:Y:S01]  /*17ee0*/  IMAD.MOV.U32 R3, RZ, RZ, 0x1f ;  /* 0x0000001fff037424 */ /* 0x000fe200078e00ff */
[----:B------:R-:W-:Y:S02]  /*17ef0*/  MOV R2, 0x17f10 ;  /* 0x00017f1000027802 */ /* 0x000fe40000000f00 */
[----:B-12---:R-:W-:Y:S05]  /*17f00*/  CALL.REL.NOINC `($__internal_11_$__cuda_sm70_shflsync_idx_p) ;  /* 0x000005f000007944 */ /* 0x006fea0003c00000 */
[----:B------:R-:W-:Y:S01]  /*17f10*/  MOV R8, R5 ;  /* 0x0000000500087202 */ /* 0x000fe20000000f00 */
[----:B------:R-:W-:Y:S05]  /*17f20*/  BRA `(.L_x_672) ;  /* 0xffffe1a000007947 */ /* 0x000fea000383ffff */
.L_x_631:
[----:B------:R-:W-:Y:S02]  /*17f30*/  MOV R2, 0x1 ;  /* 0x0000000100027802 */ /* 0x000fe40000000f00 */
[----:B------:R-:W-:-:S02]  /*17f40*/  MOV R3, 0x17f60 ;  /* 0x00017f6000037802 */ /* 0x000fc40000000f00 */
[----:B-1234-:R-:W-:Y:S05]  /*17f50*/  CALL.REL.NOINC `($__internal_12_$__cuda_sm70_shflsync_up_p) ;  /* 0x000005f000007944 */ /* 0x01efea0003c00000 */
[----:B------:R-:W-:Y:S05]  /*17f60*/  BRA `(.L_x_673) ;  /* 0xffffe29000007947 */ /* 0x000fea000383ffff */
.L_x_632:
[----:B------:R-:W-:Y:S02]  /*17f70*/  MOV R2, 0x2 ;  /* 0x0000000200027802 */ /* 0x000fe40000000f00 */
[----:B------:R-:W-:-:S02]  /*17f80*/  MOV R3, 0x17fa0 ;  /* 0x00017fa000037802 */ /* 0x000fc40000000f00 */
[----:B--2-4-:R-:W-:Y:S05]  /*17f90*/  CALL.REL.NOINC `($__internal_12_$__cuda_sm70_shflsync_up_p) ;  /* 0x000005b000007944 */ /* 0x014fea0003c00000 */
[----:B------:R-:W-:Y:S01]  /*17fa0*/  SEL R3, R4, RZ, P1 ;  /* 0x000000ff04037207 */ /* 0x000fe20000800000 */
[----:B------:R-:W-:-:S04]  /*17fb0*/  IMAD.MOV.U32 R2, RZ, RZ, 0x4 ;  /* 0x00000004ff027424 */ /* 0x000fc800078e00ff */
[----:B------:R-:W-:Y:S01]  /*17fc0*/  IMAD.IADD R0, R0, 0x1, R3 ;  /* 0x0000000100007824 */ /* 0x000fe200078e0203 */
        /* <DEDUP_REMOVED lines=21> */
.L_x_636:
[----:B------:R-:W-:Y:S02]  /*18120*/  MOV R2, 0x1 ;  /* 0x0000000100027802 */ /* 0x000fe40000000f00 */
[----:B------:R-:W-:Y:S02]  /*18130*/  MOV R3, 0x18150 ;  /* 0x0001815000037802 */ /* 0x000fe40000000f00 */
[----:B------:R-:W-:Y:S05]  /*18140*/  CALL.REL.NOINC `($__internal_12_$__cuda_sm70_shflsync_up_p) ;  /* 0x0000040000007944 */ /* 0x000fea0003c00000 */
[----:B------:R-:W-:Y:S01]  /*18150*/  MOV R2, R4 ;  /* 0x0000000400027202 */ /* 0x000fe20000000f00 */
[----:B------:R-:W-:Y:S05]  /*18160*/  BRA `(.L_x_675) ;  /* 0xffffe2f000007947 */ /* 0x000fea000383ffff */
.L_x_637:
        /* <DEDUP_REMOVED lines=27> */
.L_x_639:
[----:B------:R-:W-:Y:S02]  /*18320*/  SEL R0, RZ, 0x1, P0 ;  /* 0x00000001ff007807 */ /* 0x000fe40000000000 */
[----:B------:R-:W-:Y:S02]  /*18330*/  MOV R2, 0x18350 ;  /* 0x0001835000027802 */ /* 0x000fe40000000f00 */
[----:B-1----:R-:W-:Y:S05]  /*18340*/  CALL.REL.NOINC `($__internal_13_$__cuda_sm70_votesync_ballot) ;  /* 0x0000027000007944 */ /* 0x002fea0003c00000 */
[----:B------:R-:W-:Y:S01]  /*18350*/  MOV R12, R0 ;  /* 0x00000000000c7202 */ /* 0x000fe20000000f00 */
[----:B------:R-:W-:Y:S05]  /*18360*/  BRA `(.L_x_677) ;  /* 0xffffe28000007947 */ /* 0x000fea000383ffff */
.L_x_640:
[----:B------:R-:W-:Y:S01]  /*18370*/  IMAD.MOV.U32 R9, RZ, RZ, R6 ;  /* 0x000000ffff097224 */ /* 0x000fe200078e0006 */
[----:B------:R-:W-:Y:S01]  /*18380*/  MOV R5, R0 ;  /* 0x0000000000057202 */ /* 0x000fe20000000f00 */
[----:B------:R-:W-:Y:S01]  /*18390*/  IMAD.MOV.U32 R3, RZ, RZ, 0x1f ;  /* 0x0000001fff037424 */ /* 0x000fe200078e00ff */
[----:B--2---:R-:W-:Y:S02]  /*183a0*/  MOV R2, 0x183c0 ;  /* 0x000183c000027802 */ /* 0x004fe40000000f00 */
[----:B-1----:R-:W-:Y:S05]  /*183b0*/  CALL.REL.NOINC `($__internal_11_$__cuda_sm70_shflsync_idx_p) ;  /* 0x0000014000007944 */ /* 0x002fea0003c00000 */
[----:B------:R-:W-:Y:S01]  /*183c0*/  IMAD.MOV.U32 R11, RZ, RZ, R5 ;  /* 0x000000ffff0b7224 */ /* 0x000fe200078e0005 */
[----:B------:R-:W-:Y:S01]  /*183d0*/  MOV R5, R0 ;  /* 0x0000000000057202 */ /* 0x000fe20000000f00 */
[----:B------:R-:W-:Y:S01]  /*183e0*/  IMAD.MOV.U32 R9, RZ, RZ, R7 ;  /* 0x000000ffff097224 */ /* 0x000fe200078e0007 */
[----:B------:R-:W-:-:S02]  /*183f0*/  MOV R3, 0x1f ;  /* 0x0000001f00037802 */ /* 0x000fc40000000f00 */
[----:B------:R-:W-:Y:S02]  /*18400*/  MOV R2, 0x18420 ;  /* 0x0001842000027802 */ /* 0x000fe40000000f00 */
[----:B------:R-:W-:Y:S05]  /*18410*/  CALL.REL.NOINC `($__internal_11_$__cuda_sm70_shflsync_idx_p) ;  /* 0x000000e000007944 */ /* 0x000fea0003c00000 */
[----:B------:R-:W-:Y:S01]  /*18420*/  MOV R7, R5 ;  /* 0x0000000500077202 */ /* 0x000fe20000000f00 */
[----:B------:R-:W-:Y:S05]  /*18430*/  BRA `(.L_x_678) ;  /* 0xffffe22000007947 */ /* 0x000fea000383ffff */
.L_x_643:
[----:B------:R-:W-:Y:S01]  /*18440*/  IMAD.MOV.U32 R9, RZ, RZ, R4 ;  /* 0x000000ffff097224 */ /* 0x000fe200078e0004 */
[----:B------:R-:W-:Y:S01]  /*18450*/  MOV R5, R0 ;  /* 0x0000000000057202 */ /* 0x000fe20000000f00 */
[----:B------:R-:W-:Y:S01]  /*18460*/  IMAD.MOV.U32 R3, RZ, RZ, 0x1f ;  /* 0x0000001fff037424 */ /* 0x000fe200078e00ff */
[----:B--2---:R-:W-:Y:S02]  /*18470*/  MOV R2, 0x18490 ;  /* 0x0001849000027802 */ /* 0x004fe40000000f00 */
[----:B-1--4-:R-:W-:Y:S05]  /*18480*/  CALL.REL.NOINC `($__internal_11_$__cuda_sm70_shflsync_idx_p) ;  /* 0x0000007000007944 */ /* 0x012fea0003c00000 */
[----:B------:R-:W-:Y:S01]  /*18490*/  MOV R13, R5 ;  /* 0x00000005000d7202 */ /* 0x000fe20000000f00 */
[----:B------:R-:W-:Y:S05]  /*184a0*/  BRA `(.L_x_642) ;  /* 0xffffe21000007947 */ /* 0x000fea000383ffff */
        .weak           $__internal_10_$__cuda_sm70_shflsync_bfly_p
        .type           $__internal_10_$__cuda_sm70_shflsync_bfly_p,@function
        .size           $__internal_10_$__cuda_sm70_shflsync_bfly_p,($__internal_11_$__cuda_sm70_shflsync_idx_p - $__internal_10_$__cuda_sm70_shflsync_bfly_p)
$__internal_10_$__cuda_sm70_shflsync_bfly_p:
[----:B------:R-:W-:Y:S04]  /*184b0*/  WARPSYNC R7 ;  /* 0x0000000700007348 */ /* 0x000fe80003800000 */
[----:B------:R1:W2:Y:S02]  /*184c0*/  SHFL.BFLY PT, R6, R2, R6, R8 ;  /* 0x0c00000602067389 */ /* 0x0002a400000e0008 */
[----:B-1----:R-:W-:-:S02]  /*184d0*/  MOV R2, R3 ;  /* 0x0000000300027202 */ /* 0x002fc40000000f00 */
[----:B------:R-:W-:-:S04]  /*184e0*/  MOV R3, 0x0 ;  /* 0x0000000000037802 */ /* 0x000fc80000000f00 */
[----:B--2---:R-:W-:Y:S05]  /*184f0*/  RET.REL.NODEC R2 `(_ZN7cutlass13device_kernelIN5flash19enable_sm80_to_sm89INS1_16FlashAttnFwdSm80INS1_25CollectiveMainloopFwdSm80ILi8ELi1ELb1EN4cute5tupleIJNS5_1CILi128EEENS7_ILi96EEES8_EEELi128ENS_10bfloat16_tEfNS_4arch4Sm80ELb0ELb1ELb1ELb1ELb0ELb0ELb1ELb1EEENS1_21CollectiveEpilogueFwdINS6_IJS8_S8_S9_EEENS6_IJNS7_ILi1EEESH_SH_EEESB_SD_Li256ELb1ELb1ELb1ELb0EEENS1_36VarlenDynamicPersistentTileSchedulerILi128ELi96ELi256ELi256ELb1ELb1ELb0ELb1ELb0ELb1EEEEEEEEEvNT_6ParamsE) ;  /* 0xfffe7b0002007950 */ /* 0x004fea0003c3ffff */
        .weak           $__internal_11_$__cuda_sm70_shflsync_idx_p
        .type           $__internal_11_$__cuda_sm70_shflsync_idx_p,@function
        .size           $__internal_11_$__cuda_sm70_shflsync_idx_p,($__internal_12_$__cuda_sm70_shflsync_up_p - $__internal_11_$__cuda_sm70_shflsync_idx_p)
$__internal_11_$__cuda_sm70_shflsync_idx_p:
[----:B------:R-:W-:-:S04]  /*18500*/  MOV R63, 0xffffffff ;  /* 0xffffffff003f7802 */ /* 0x000fc80000000f00 */
[----:B------:R-:W-:Y:S04]  /*18510*/  WARPSYNC R63 ;  /* 0x0000003f00007348 */ /* 0x000fe80003800000 */
[----:B------:R1:W2:Y:S02]  /*18520*/  SHFL.IDX PT, R5, R9, R5, R3 ;  /* 0x0000000509057389 */ /* 0x0002a400000e0003 */
[----:B-1----:R-:W-:-:S04]  /*18530*/  MOV R3, 0x0 ;  /* 0x0000000000037802 */ /* 0x002fc80000000f00 */
[----:B--2---:R-:W-:Y:S05]  /*18540*/  RET.REL.NODEC R2 `(_ZN7cutlass13device_kernelIN5flash19enable_sm80_to_sm89INS1_16FlashAttnFwdSm80INS1_25CollectiveMainloopFwdSm80ILi8ELi1ELb1EN4cute5tupleIJNS5_1CILi128EEENS7_ILi96EEES8_EEELi128ENS_10bfloat16_tEfNS_4arch4Sm80ELb0ELb1ELb1ELb1ELb0ELb0ELb1ELb1EEENS1_21CollectiveEpilogueFwdINS6_IJS8_S8_S9_EEENS6_IJNS7_ILi1EEESH_SH_EEESB_SD_Li256ELb1ELb1ELb1ELb0EEENS1_36VarlenDynamicPersistentTileSchedulerILi128ELi96ELi256ELi256ELb1ELb1ELb0ELb1ELb0ELb1EEEEEEEEEvNT_6ParamsE) ;  /* 0xfffe7ab002007950 */ /* 0x004fea0003c3ffff */
        .weak           $__internal_12_$__cuda_sm70_shflsync_up_p
        .type           $__internal_12_$__cuda_sm70_shflsync_up_p,@function
        .size           $__internal_12_$__cuda_sm70_shflsync_up_p,($__internal_13_$__cuda_sm70_votesync_ballot - $__internal_12_$__cuda_sm70_shflsync_up_p)
$__internal_12_$__cuda_sm70_shflsync_up_p:
[----:B------:R-:W-:Y:S02]  /*18550*/  IMAD.MOV.U32 R4, RZ, RZ, RZ ;  /* 0x000000ffff047224 */ /* 0x000fe400078e00ff */
[----:B------:R-:W-:-:S04]  /*18560*/  IMAD.MOV.U32 R9, RZ, RZ, -0x1 ;  /* 0xffffffffff097424 */ /* 0x000fc800078e00ff */
[----:B------:R-:W-:Y:S04]  /*18570*/  WARPSYNC R9 ;  /* 0x0000000900007348 */ /* 0x000fe80003800000 */
[----:B------:R1:W2:Y:S02]  /*18580*/  SHFL.UP PT, R4, R0, R2, R4 ;  /* 0x0400000200047389 */ /* 0x0002a400000e0004 */
[----:B-1----:R-:W-:Y:S02]  /*18590*/  MOV R2, R3 ;  /* 0x0000000300027202 */ /* 0x002fe40000000f00 */
[----:B------:R-:W-:-:S04]  /*185a0*/  MOV R3, 0x0 ;  /* 0x0000000000037802 */ /* 0x000fc80000000f00 */
[----:B--2---:R-:W-:Y:S05]  /*185b0*/  RET.REL.NODEC R2 `(_ZN7cutlass13device_kernelIN5flash19enable_sm80_to_sm89INS1_16FlashAttnFwdSm80INS1_25CollectiveMainloopFwdSm80ILi8ELi1ELb1EN4cute5tupleIJNS5_1CILi128EEENS7_ILi96EEES8_EEELi128ENS_10bfloat16_tEfNS_4arch4Sm80ELb0ELb1ELb1ELb1ELb0ELb0ELb1ELb1EEENS1_21CollectiveEpilogueFwdINS6_IJS8_S8_S9_EEENS6_IJNS7_ILi1EEESH_SH_EEESB_SD_Li256ELb1ELb1ELb1ELb0EEENS1_36VarlenDynamicPersistentTileSchedulerILi128ELi96ELi256ELi256ELb1ELb1ELb0ELb1ELb0ELb1EEEEEEEEEvNT_6ParamsE) ;  /* 0xfffe7a4002007950 */ /* 0x004fea0003c3ffff */
        .weak           $__internal_13_$__cuda_sm70_votesync_ballot
        .type           $__internal_13_$__cuda_sm70_votesync_ballot,@function
        .size           $__internal_13_$__cuda_sm70_votesync_ballot,(.L_x_2689 - $__internal_13_$__cuda_sm70_votesync_ballot)
$__internal_13_$__cuda_sm70_votesync_ballot:
[----:B------:R-:W-:Y:S01]  /*185c0*/  ISETP.NE.U32.AND P0, PT, R0, 0x1, PT ;  /* 0x000000010000780c */ /* 0x000fe20003f05070 */
[----:B------:R-:W-:-:S04]  /*185d0*/  IMAD.MOV.U32 R3, RZ, RZ, -0x1 ;  /* 0xffffffffff037424 */ /* 0x000fc800078e00ff */
[----:B------:R-:W-:Y:S08]  /*185e0*/  WARPSYNC R3 ;  /* 0x0000000300007348 */ /* 0x000ff00003800000 */
[----:B------:R-:W-:-:S04]  /*185f0*/  VOTE.ANY R0, PT, !P0 ;  /* 0x0000000000007806 */ /* 0x000fc800040e0100 */
[----:B------:R-:W-:Y:S01]  /*18600*/  LOP3.LUT R0, R0, R3, RZ, 0xc0, !PT ;  /* 0x0000000300007212 */ /* 0x000fe200078ec0ff */
[----:B------:R-:W-:-:S04]  /*18610*/  IMAD.MOV.U32 R3, RZ, RZ, 0x0 ;  /* 0x00000000ff037424 */ /* 0x000fc800078e00ff */
[----:B------:R-:W-:Y:S05]  /*18620*/  RET.REL.NODEC R2 `(_ZN7cutlass13device_kernelIN5flash19enable_sm80_to_sm89INS1_16FlashAttnFwdSm80INS1_25CollectiveMainloopFwdSm80ILi8ELi1ELb1EN4cute5tupleIJNS5_1CILi128EEENS7_ILi96EEES8_EEELi128ENS_10bfloat16_tEfNS_4arch4Sm80ELb0ELb1ELb1ELb1ELb0ELb0ELb1ELb1EEENS1_21CollectiveEpilogueFwdINS6_IJS8_S8_S9_EEENS6_IJNS7_ILi1EEESH_SH_EEESB_SD_Li256ELb1ELb1ELb1ELb0EEENS1_36VarlenDynamicPersistentTileSchedulerILi128ELi96ELi256ELi256ELb1ELb1ELb0ELb1ELb0ELb1EEEEEEEEEvNT_6ParamsE) ;  /* 0xfffe79d002007950 */ /* 0x000fea0003c3ffff */
.L_x_679:
        /* <DEDUP_REMOVED lines=13> */
.L_x_2689:


//--------------------- .text._ZN7cutlass13device_kernelIN5flash19enable_sm80_to_sm89INS1_16FlashAttnFwdSm80INS1_25CollectiveMainloopFwdSm80ILi8ELi1ELb1EN4cute5tupleIJNS5_1CILi128EEENS7_ILi96EEES8_EEELi128ENS_10bfloat16_tEfNS_4arch4Sm80ELb0ELb1ELb1ELb1ELb0ELb1ELb1ELb1EEENS1_21CollectiveEpilogueFwdINS6_IJS8_S8_S9_EEENS6_IJNS7_ILi1EEESH_SH_EEESB_SD_Li256ELb1ELb1ELb1ELb0EEENS1_36VarlenDynamicPersistentTileSchedulerILi128ELi96ELi256ELi256ELb1ELb1ELb0ELb1ELb0ELb1EEEEEEEEEvNT_6ParamsE --------------------------
	.section	.text._ZN7cutlass13device_kernelIN5flash19enable_sm80_to_sm89INS1_16FlashAttnFwdSm80INS1_25CollectiveMainloopFwdSm80ILi8ELi1ELb1EN4cute5tupleIJNS5_1CILi128EEENS7_ILi96EEES8_EEELi128ENS_10bfloat16_tEfNS_4arch4Sm80ELb0ELb1ELb1ELb1ELb0ELb1ELb1ELb1EEENS1_21CollectiveEpilogueFwdINS6_IJS8_S8_S9_EEENS6_IJNS7_ILi1EEESH_SH_EEESB_SD_Li256ELb1ELb1ELb1ELb0EEENS1_36VarlenDynamicPersistentTileSchedulerILi128ELi96ELi256ELi256ELb1ELb1ELb0ELb1ELb0ELb1EEEEEEEEEvNT_6ParamsE,"ax",@progbits
	.sectioninfo	@"SHI_REGISTERS=255"
	.align	128
.text._ZN7cutlass13device_kernelIN5flash19enable_sm80_to_sm89INS1_16FlashAttnFwdSm80INS1_25CollectiveMainloopFwdSm80ILi8ELi1ELb1EN4cute5tupleIJNS5_1CILi128EEENS7_ILi96EEES8_EEELi128ENS_10bfloat16_tEfNS_4arch4Sm80ELb0ELb1ELb1ELb1ELb0ELb1ELb1ELb1EEENS1_21CollectiveEpilogueFwdINS6_IJS8_S8_S9_EEENS6_IJNS7_ILi1EEESH_SH_EEESB_SD_Li256ELb1ELb1ELb1ELb0EEENS1_36VarlenDynamicPersistentTileSchedulerILi128ELi96ELi256ELi256ELb1ELb1ELb0ELb1ELb0ELb1EEEEEEEEEvNT_6ParamsE:
        .type           _ZN7cutlass13device_kernelIN5flash19enable_sm80_to_sm89INS1_16FlashAttnFwdSm80INS1_25CollectiveMainloopFwdSm80ILi8ELi1ELb1EN4cute5tupleIJNS5_1CILi128EEENS7_ILi96EEES8_EEELi128ENS_10bfloat16_tEfNS_4arch4Sm80ELb0ELb1ELb1ELb1ELb0ELb1ELb1ELb1EEENS1_21CollectiveEpilogueFwdINS6_IJS8_S8_S9_EEENS6_IJNS7_ILi1EEESH_SH_EEESB_SD_Li256ELb1ELb1ELb1ELb0EEENS1_36VarlenDynamicPersistentTileSchedulerILi128ELi96ELi256ELi256ELb1ELb1ELb0ELb1ELb0ELb1EEEEEEEEEvNT_6ParamsE,@function
        .size           _ZN7cutlass13device_kernelIN5flash19enable_sm80_to_sm89INS1_16FlashAttnFwdSm80INS1_25CollectiveMainloopFwdSm80ILi8ELi1ELb1EN4cute5tupleIJNS5_1CILi128EEENS7_ILi96EEES8_EEELi128ENS_10bfloat16_tEfNS_4arch4Sm80ELb0ELb1ELb1ELb1ELb0ELb1ELb1ELb1EEENS1_21CollectiveEpilogueFwdINS6_IJS8_S8_S9_EEENS6_IJNS7_ILi1EEESH_SH_EEESB_SD_Li256ELb1ELb1ELb1ELb0EEENS1_36VarlenDynamicPersistentTileSchedulerILi128ELi96ELi256ELi256ELb1ELb1ELb0ELb1ELb0ELb1EEEEEEEEEvNT_6ParamsE,(.L_x_2694 - _ZN7cutlass13device_kernelIN5flash19enable_sm80_to_sm89INS1_16FlashAttnFwdSm80INS1_25CollectiveMainloopFwdSm80ILi8ELi1ELb1EN4cute5tupleIJNS5_1CILi128EEENS7_ILi96EEES8_EEELi128ENS_10bfloat16_tEfNS_4arch4Sm80ELb0ELb1ELb1ELb1ELb0ELb1ELb1ELb1EEENS1_21CollectiveEpilogueFwdINS6_IJS8_S8_S9_EEENS6_IJNS7_ILi1EEESH_SH_EEESB_SD_Li256ELb1ELb1ELb1ELb0EEENS1_36VarlenDynamicPersistentTileSchedulerILi128ELi96ELi256ELi256ELb1ELb1ELb0ELb1ELb0ELb1EEEEEEEEEvNT_6ParamsE)
        .other          _ZN7cutlass13device_kernelIN5flash19enable_sm80_to_sm89INS1_16FlashAttnFwdSm80INS1_25CollectiveMainloopFwdSm80ILi8ELi1ELb1EN4cute5tupleIJNS5_1CILi128EEENS7_ILi96EEES8_EEELi128ENS_10bfloat16_tEfNS_4arch4Sm80ELb0ELb1ELb1ELb1ELb0ELb1ELb1ELb1EEENS1_21CollectiveEpilogueFwdINS6_IJS8_S8_S9_EEENS6_IJNS7_ILi1EEESH_SH_EEESB_SD_Li256ELb1ELb1ELb1ELb0EEENS1_36VarlenDynamicPersistentTileSchedulerILi128ELi96ELi256ELi256ELb1ELb1ELb0ELb1ELb0ELb1EEEEEEEEEvNT_6ParamsE,@"STO_CUDA_ENTRY STV_DEFAULT"
_ZN7cutlass13device_kernelIN5flash19enable_sm80_to_sm89INS1_16FlashAttnFwdSm80INS1_25CollectiveMainloopFwdSm80ILi8ELi1ELb1EN4cute5tupleIJNS5_1CILi128EEENS7_ILi96EEES8_EEELi128ENS_10bfloat16_tEfNS_4arch4Sm80ELb0ELb1ELb1ELb1ELb0ELb1ELb1ELb1EEENS1_21CollectiveEpilogueFwdINS6_IJS8_S8_S9_EEENS6_IJNS7_ILi1EEESH_SH_EEESB_SD_Li256ELb1ELb1ELb1ELb0EEENS1_36VarlenDynamicPersistentTileSchedulerILi128ELi96ELi256ELi256ELb1ELb1ELb0ELb1ELb0ELb1EEEEEEEEEvNT_6ParamsE:
        /* <DEDUP_REMOVED lines=15> */
[----:B------:R-:W-:-:S03]  /*00f0*/  CS2R R8, SRZ ;  /* 0x0000000000087805 */ /* 0x000fc6000001ff00 */
        /* <DEDUP_REMOVED lines=10> */
[C---:B------:R-:W-:Y:S01]  /*01a0*/  ISETP.GE.U32.AND P4, PT, R14.reuse, 0x2, PT ;  /* 0x000000020e00780c */ /* 0x040fe20003f86070 */
[----:B------:R-:W-:Y:S01]  /*01b0*/  IMAD.MOV.U32 R7, RZ, RZ, RZ ;  /* 0x000000ffff077224 */ /* 0x000fe200078e00ff */
        /* <DEDUP_REMOVED lines=26> */
.L_x_685:
[----:B------:R-:W-:-:S04]  /*0360*/  IADD3 R0, R7, 0x1f, RZ ;  /* 0x0000001f07007810 */ /* 0x000fc80007ffe0ff */
[----:B------:R-:W-:-:S13]  /*0370*/  ISETP.GE.AND P0, PT, R0, c[0x0][0x53c], PT ;  /* 0x00014f0000007a0c */ /* 0x000fda0003f06270 */
[----:B------:R-:W-:Y:S05]  /*0380*/  @P0 BRA `(.L_x_682) ;  /* 0x00000c4000000947 */ /* 0x000fea0003800000 */
[----:B------:R-:W-:Y:S01]  /*0390*/  MOV R7, R0 ;  /* 0x0000000000077202 */ /* 0x000fe20000000f00 */
[----:B------:R-:W-:-:S03]  /*03a0*/  CS2R R8, SRZ ;  /* 0x0000000000087805 */ /* 0x000fc6000001ff00 */
[----:B------:R-:W-:-:S04]  /*03b0*/  IADD3 R0, R14, R7, RZ ;  /* 0x000000070e007210 */ /* 0x000fc80007ffe0ff */
[----:B------:R-:W-:-:S13]  /*03c0*/  ISETP.GE.OR P0, PT, R0, c[0x0][0x53c], !P6 ;  /* 0x00014f0000007a0c */ /* 0x000fda0007706670 */
[----:B------:R-:W-:Y:S02]  /*03d0*/  @!P0 MOV R2, 0x4 ;  /* 0x0000000400028802 */ /* 0x000fe40000000f00 */
[----:B------:R-:W-:-:S03]  /*03e0*/  @!P0 MOV R3, 0x4 ;  /* 0x0000000400038802 */ /* 0x000fc60000000f00 */
[----:B------:R-:W-:-:S04]  /*03f0*/  @!P0 IMAD.WIDE R4, R0, R2, c[0x0][0x580] ;  /* 0x0001600000048625 */ /* 0x000fc800078e0202 */
[----:B------:R-:W-:Y:S01]  /*0400*/  @!P0 IMAD.WIDE R2, R0, R3, c[0x0][0x578] ;  /* 0x00015e0000028625 */ /* 0x000fe200078e0203 */
[----:B------:R-:W2:Y:S04]  /*0410*/  @!P0 LDG.E R9, [R4.64] ;  /* 0x0000000804098981 */ /* 0x000ea8000c1e1900 */
[----:B------:R-:W2:Y:S02]  /*0420*/  @!P0 LDG.E R8, [R2.64] ;  /* 0x0000000802088981 */ /* 0x000ea4000c1e1900 */
[----:B--2---:R-:W-:Y:S01]  /*0430*/  IMAD R5, R9, R8, RZ ;  /* 0x0000000809057224 */ /* 0x004fe200078e02ff */
[----:B------:R-:W-:Y:S05]  /*0440*/  BRA.DIV ~URZ, `(.L_x_683) ;  /* 0x000214727f007947 */ /* 0x000fea000b800000 */
[----:B------:R1:W2:Y:S02]  /*0450*/  SHFL.UP PT, R0, R5, 0x1, RZ ;  /* 0x0420000005007989 */ /* 0x0002a400000e00ff */
.L_x_894:
        /* <DEDUP_REMOVED lines=16> */
.L_x_895:
[----:B--2---:R-:W-:-:S05]  /*0560*/  IMAD R0, R0, c[0x0][0x538], RZ ;  /* 0x00014e0000007a24 */ /* 0x004fca00078e02ff */
[----:B------:R-:W-:-:S04]  /*0570*/  IADD3 R6, R0, R6, RZ ;  /* 0x0000000600067210 */ /* 0x000fc80007ffe0ff */
[----:B------:R-:W-:-:S13]  /*0580*/  ISETP.GT.AND P0, PT, R6, UR4, PT ;  /* 0x0000000406007c0c */ /* 0x000fda000bf04270 */
[----:B-1----:R-:W-:Y:S05]  /*0590*/  @!P0 BRA `(.L_x_685) ;  /* 0xfffffdc000008947 */ /* 0x002fea000383ffff */
.L_x_681:
[----:B------:R-:W-:-:S05]  /*05a0*/  IADD3 R11, -R0, R6, RZ ;  /* 0x00000006000b7210 */ /* 0x000fca0007ffe1ff */
[----:B------:R-:W-:-:S05]  /*05b0*/  IMAD R0, R4, c[0x0][0x538], R11 ;  /* 0x00014e0004007a24 */ /* 0x000fca00078e020b */
[----:B------:R-:W-:Y:S01]  /*05c0*/  ISETP.GT.AND P0, PT, R0, UR4, PT ;  /* 0x0000000400007c0c */ /* 0x000fe2000bf04270 */
[----:B------:R-:W-:-:S12]  /*05d0*/  BRA.DIV ~URZ, `(.L_x_686) ;  /* 0x000214f27f007947 */ /* 0x000fd8000b800000 */
[----:B------:R-:W-:-:S04]  /*05e0*/  VOTE.ANY R10, PT, !P0 ;  /* 0x00000000000a7806 */ /* 0x000fc800040e0100 */
.L_x_896:
[----:B------:R-:W1:Y:S02]  /*05f0*/  POPC R6, R10 ;  /* 0x0000000a00067309 */ /* 0x000e640000000000 */
[----:B-1----:R-:W-:-:S05]  /*0600*/  IADD3 R0, R6, R7, RZ ;  /* 0x0000000706007210 */ /* 0x002fca0007ffe0ff */
[----:B------:R1:W-:Y:S01]  /*0610*/  STL [R1+0x2c], R0 ;  /* 0x00002c0001007387 */ /* 0x0003e20000100800 */
[----:B------:R-:W-:Y:S05]  /*0620*/  BRA.DIV ~URZ, `(.L_x_687) ;  /* 0x000214f27f007947 */ /* 0x000fea000b800000 */
[----:B------:R2:W3:Y:S01]  /*0630*/  SHFL.IDX PT, R12, R9, R6, 0x1f ;  /* 0x00001f06090c7589 */ /* 0x0004e200000e0000 */
[----:B------:R-:W-:-:S03]  /*0640*/  MOV R7, RZ ;  /* 0x000000ff00077202 */ /* 0x000fc60000000f00 */
[----:B------:R2:W4:Y:S04]  /*0650*/  SHFL.IDX PT, R9, R8, R6, 0x1f ;  /* 0x00001f0608097589 */ /* 0x00052800000e0000 */
.L_x_897:
[----:B------:R-:W-:Y:S01]  /*0660*/  ISETP.NE.AND P0, PT, R10, RZ, PT ;  /* 0x000000ff0a00720c */ /* 0x000fe20003f05270 */
[----:B------:R-:W-:-:S12]  /*0670*/  BSSY B0, `(.L_x_688) ;  /* 0x0000005000007945 */ /* 0x000fd80003800000 */
[----:B------:R-:W-:Y:S05]  /*0680*/  @!P0 BRA `(.L_x_689) ;  /* 0x0000003000008947 */ /* 0x000fea0003800000 */
[----:B------:R-:W-:Y:S01]  /*0690*/  IADD3 R3, R6, -0x1, RZ ;  /* 0xffffffff06037810 */ /* 0x000fe20007ffe0ff */
[----:B------:R-:W-:Y:S05]  /*06a0*/  BRA.DIV ~URZ, `(.L_x_690) ;  /* 0x000215527f007947 */ /* 0x000fea000b800000 */
[----:B------:R1:W2:Y:S02]  /*06b0*/  SHFL.IDX PT, R7, R4, R3, 0x1f ;  /* 0x00001f0304077589 */ /* 0x0002a400000e0000 */
.L_x_689:
[----:B------:R-:W-:Y:S05]  /*06c0*/  BSYNC B0 ;  /* 0x0000000000007941 */ /* 0x000fea0003800000 */
.L_x_688:
[----:B-12---:R-:W-:Y:S01]  /*06d0*/  IMAD R0, R7, c[0x0][0x538], R11 ;  /* 0x00014e0007007a24 */ /* 0x006fe200078e020b */
[----:B----4-:R-:W-:Y:S01]  /*06e0*/  ISETP.NE.AND P0, PT, R9, 0x1, PT ;  /* 0x000000010900780c */ /* 0x010fe20003f05270 */
[----:B------:R-:W-:Y:S03]  /*06f0*/  BSSY B0, `(.L_x_691) ;  /* 0x0000089000007945 */ /* 0x000fe60003800000 */
[----:B------:R1:W-:Y:S01]  /*0700*/  STL [R1+0x20], R0 ;  /* 0x0000200001007387 */ /* 0x0003e20000100800 */
[----:B------:R-:W-:-:S08]  /*0710*/  IADD3 R11, -R0, UR4, RZ ;  /* 0x00000004000b7c10 */ /* 0x000fd0000fffe1ff */
[----:B------:R-:W-:Y:S05]  /*0720*/  @!P0 BRA `(.L_x_692) ;  /* 0x000003f000008947 */ /* 0x000fea0003800000 */
[-C--:B-1-3--:R-:W-:Y:S02]  /*0730*/  IABS R0, R12.reuse ;  /* 0x0000000c00007213 */ /* 0x08afe40000000000 */
[----:B------:R-:W-:-:S03]  /*0740*/  IABS R6, R12 ;  /* 0x0000000c00067213 */ /* 0x000fc60000000000 */
[----:B------:R-:W-:Y:S01]  /*0750*/  IMAD.MOV.U32 R5, RZ, RZ, R0 ;  /* 0x000000ffff057224 */ /* 0x000fe200078e0000 */
        /* <DEDUP_REMOVED lines=60> */
.L_x_692:
[----:B------:R-:W2:Y:S01]  /*0b20*/  LDL R3, [R1+0x2c] ;  /* 0x00002c0001037983 */ /* 0x000ea20000100800 */
[----:B------:R-:W-:-:S04]  /*0b30*/  IMAD.MOV.U32 R2, RZ, RZ, 0x4 ;  /* 0x00000004ff027424 */ /* 0x000fc800078e00ff */
[----:B--2---:R-:W-:-:S05]  /*0b40*/  IMAD.WIDE R2, R3, R2, c[0x0][0x590] ;  /* 0x0001640003027625 */ /* 0x004fca00078e0202 */
[----:B------:R-:W2:Y:S02]  /*0b50*/  LDG.E R7, [R2.64] ;  /* 0x0000000802077981 */ /* 0x000ea4000c1e1900 */
[----:B--23--:R-:W-:-:S05]  /*0b60*/  IMAD R9, R7, R12, RZ ;  /* 0x0000000c07097224 */ /* 0x00cfca00078e02ff */
[-C--:B-1----:R-:W-:Y:S02]  /*0b70*/  IABS R0, R9.reuse ;  /* 0x0000000900007213 */ /* 0x082fe40000000000 */
        /* <DEDUP_REMOVED lines=64> */
.L_x_693:
[----:B------:R-:W-:Y:S05]  /*0f80*/  BSYNC B0 ;  /* 0x0000000000007941 */ /* 0x000fea0003800000 */
.L_x_691:
[----:B------:R-:W-:-:S04]  /*0f90*/  LOP3.LUT R0, RZ, R0, RZ, 0x33, !PT ;  /* 0x00000000ff007212 */ /* 0x000fc800078e33ff */
[----:B------:R-:W-:-:S05]  /*0fa0*/  IADD3 R0, R0, R12, RZ ;  /* 0x0000000c00007210 */ /* 0x000fca0007ffe0ff */
[----:B------:R2:W-:Y:S01]  /*0fb0*/  STL [R1+0x24], R0 ;  /* 0x0000240001007387 */ /* 0x0005e20000100800 */
[----:B------:R-:W-:Y:S05]  /*0fc0*/  BRA `(.L_x_694) ;  /* 0x0000006000007947 */ /* 0x000fea0003800000 */
.L_x_682:
[----:B------:R-:W-:Y:S01]  /*0fd0*/  MOV R0, UR4 ;  /* 0x0000000400007c02 */ /* 0x000fe20008000f00 */
[----:B------:R-:W-:Y:S04]  /*0fe0*/  STL [R1+0x24], RZ ;  /* 0x000024ff01007387 */ /* 0x000fe80000100800 */
[----:B------:R-:W-:Y:S04]  /*0ff0*/  STL [R1+0x28], RZ ;  /* 0x000028ff01007387 */ /* 0x000fe80000100800 */
[----:B------:R1:W-:Y:S02]  /*1000*/  STL [R1+0x20], R0 ;  /* 0x0000200001007387 */ /* 0x0003e40000100800 */
[----:B-1----:R-:W-:-:S05]  /*1010*/  MOV R0, c[0x0][0x53c] ;  /* 0x00014f0000007a02 */ /* 0x002fca0000000f00 */
[----:B------:R1:W-:Y:S02]  /*1020*/  STL [R1+0x2c], R0 ;  /* 0x00002c0001007387 */ /* 0x0003e40000100800 */
.L_x_694:
        /* <DEDUP_REMOVED lines=8> */
.L_x_680:
[----:B-12---:R-:W2:Y:S02]  /*10b0*/  LDL R0, [R1+0x2c] ;  /* 0x00002c0001007983 */ /* 0x006ea40000100800 */
[----:B--2---:R-:W-:-:S13]  /*10c0*/  ISETP.GE.AND P0, PT, R0, c[0x0][0x53c], PT ;  /* 0x00014f0000007a0c */ /* 0x004fda0003f06270 */
[----:B------:R-:W-:Y:S05]  /*10d0*/  @P0 EXIT ;  /* 0x000000000000094d */ /* 0x000fea0003800000 */
[----:B------:R-:W-:-:S04]  /*10e0*/  SHF.R.S32.HI R2, RZ, 0x1f, R13 ;  /* 0x0000001fff027819 */ /* 0x000fc8000001140d */
[CC--:B------:R-:W-:Y:S02]  /*10f0*/  LEA.HI R0, R2.reuse, R13.reuse, RZ, 0x2 ;  /* 0x0000000d02007211 */ /* 0x0c0fe400078f10ff */
[CC--:B---3--:R-:W-:Y:S02]  /*1100*/  LEA.HI R4, R2.reuse, R13.reuse, RZ, 0x4 ;  /* 0x0000000d02047211 */ /* 0x0c8fe400078f20ff */
[CC--:B------:R-:W-:Y:S02]  /*1110*/  LEA.HI R15, R2.reuse, R13.reuse, RZ, 0x3 ;  /* 0x0000000d020f7211 */ /* 0x0c0fe400078f18ff */
[CC--:B------:R-:W-:Y:S02]  /*1120*/  LEA.HI R16, R2.reuse, R13.reuse, RZ, 0x6 ;  /* 0x0000000d02107211 */ /* 0x0c0fe400078f30ff */
[----:B------:R-:W-:Y:S02]  /*1130*/  LEA.HI R12, R2, R13, RZ, 0x5 ;  /* 0x0000000d020c7211 */ /* 0x000fe400078f28ff */
[----:B------:R-:W-:-:S02]  /*1140*/  SHF.R.S32.HI R6, RZ, 0x2, R0 ;  /* 0x00000002ff067819 */ /* 0x000fc40000011400 */
[----:B------:R-:W-:Y:S02]  /*1150*/  SHF.R.S32.HI R3, RZ, 0x1f, R0 ;  /* 0x0000001fff037819 */ /* 0x000fe40000011400 */
[----:B------:R-:W-:Y:S02]  /*1160*/  LOP3.LUT R2, R0, 0xfffffffc, RZ, 0xc0, !PT ;  /* 0xfffffffc00027812 */ /* 0x000fe400078ec0ff */
[----:B------:R-:W-:Y:S02]  /*1170*/  LOP3.LUT R0, R4, 0xfffffff0, RZ, 0xc0, !PT ;  /* 0xfffffff004007812 */ /* 0x000fe400078ec0ff */
[----:B------:R-:W-:Y:S01]  /*1180*/  SHF.R.S32.HI R5, RZ, 0x4, R4 ;  /* 0x00000004ff057819 */ /* 0x000fe20000011404 */
[C---:B------:R-:W-:Y:S01]  /*1190*/  IMAD.IADD R11, R13.reuse, 0x1, -R2 ;  /* 0x000000010d0b7824 */ /* 0x040fe200078e0a02 */
[----:B------:R-:W-:Y:S01]  /*11a0*/  SHF.R.S32.HI R9, RZ, 0x3, R15 ;  /* 0x00000003ff097819 */ /* 0x000fe2000001140f */
[----:B------:R-:W-:Y:S01]  /*11b0*/  IMAD.IADD R7, R13, 0x1, -R0 ;  /* 0x000000010d077824 */ /* 0x000fe200078e0a00 */
[----:B------:R-:W-:-:S02]  /*11c0*/  LOP3.LUT R8, R15, 0xfffffff8, RZ, 0xc0, !PT ;  /* 0xfffffff80f087812 */ /* 0x000fc400078ec0ff */
[----:B------:R-:W-:Y:S01]  /*11d0*/  LEA.HI R0, R3, R6, RZ, 0x3 ;  /* 0x0000000603007211 */ /* 0x000fe200078f18ff */
[----:B------:R-:W-:Y:S01]  /*11e0*/  IMAD.SHL.U32 R2, R9, 0x40, RZ ;  /* 0x0000004009027824 */ /* 0x000fe200078e00ff */
[----:B------:R-:W-:Y:S01]  /*11f0*/  LEA.HI R4, R4, R5, RZ, 0x1 ;  /* 0x0000000504047211 */ /* 0x000fe200078f08ff */
[----:B------:R-:W-:Y:S01]  /*1200*/  IMAD.IADD R8, R13, 0x1, -R8 ;  /* 0x000000010d087824 */ /* 0x000fe200078e0a08 */
[----:B------:R-:W-:Y:S02]  /*1210*/  LOP3.LUT R0, R0, 0xfffffff8, RZ, 0xc0, !PT ;  /* 0xfffffff800007812 */ /* 0x000fe400078ec0ff */
[----:B------:R-:W-:Y:S01]  /*1220*/  LOP3.LUT R3, R4, 0xfffffffe, RZ, 0xc0, !PT ;  /* 0xfffffffe04037812 */ /* 0x000fe200078ec0ff */
[----:B------:R-:W-:Y:S01]  /*1230*/  IMAD.SHL.U32 R72, R8, 0x8, RZ ;  /* 0x0000000808487824 */ /* 0x000fe200078e00ff */
[----:B------:R-:W-:Y:S01]  /*1240*/  LOP3.LUT R10, R12, 0xffffffe0, RZ, 0xc0, !PT ;  /* 0xffffffe00c0a7812 */ /* 0x000fe200078ec0ff */
[----:B------:R-:W-:Y:S01]  /*1250*/  IMAD.IADD R9, R6, 0x1, -R0 ;  /* 0x0000000106097824 */ /* 0x000fe200078e0a00 */
[----:B------:R-:W-:Y:S01]  /*1260*/  LOP3.LUT R0, R2, 0x1c0, RZ, 0xc0, !PT ;  /* 0x000001c002007812 */ /* 0x000fe200078ec0ff */
[----:B------:R-:W-:Y:S01]  /*1270*/  IMAD.IADD R14, R5, 0x1, -R3 ;  /* 0x00000001050e7824 */ /* 0x000fe200078e0a03 */
[----:B------:R-:W-:Y:S01]  /*1280*/  SHF.R.S32.HI R3, RZ, 0x1f, R7 ;  /* 0x0000001fff037819 */ /* 0x000fe20000011407 */
[----:B------:R-:W-:Y:S01]  /*1290*/  IMAD.IADD R10, R13, 0x1, -R10 ;  /* 0x000000010d0a7824 */ /* 0x000fe200078e0a0a */
[----:B------:R-:W-:-:S02]  /*12a0*/  SHF.R.U32.HI R5, RZ, 0x3, R0 ;  /* 0x00000003ff057819 */ /* 0x000fc40000011600 */
[----:B------:R-:W-:Y:S01]  /*12b0*/  LOP3.LUT R2, R0, 0x38, R72, 0xf8, !PT ;  /* 0x0000003800027812 */ /* 0x000fe200078ef848 */
[----:B------:R-:W-:Y:S01]  /*12c0*/  IMAD.SHL.U32 R0, R8, 0x40, RZ ;  /* 0x0000004008007824 */ /* 0x000fe200078e00ff */
[----:B------:R-:W-:Y:S02]  /*12d0*/  LEA.HI R13, R3, R7, RZ, 0x3 ;  /* 0x00000007030d7211 */ /* 0x000fe400078f18ff */
[--C-:B------:R-:W-:Y:S02]  /*12e0*/  SHF.R.S32.HI R6, RZ, 0x5, R12.reuse ;  /* 0x00000005ff067819 */ /* 0x100fe4000001140c */
[----:B------:R-:W-:Y:S02]  /*12f0*/  SHF.R.S32.HI R3, RZ, 0x1f, R12 ;  /* 0x0000001fff037819 */ /* 0x000fe4000001140c */
[----:B------:R-:W-:Y:S02]  /*1300*/  LOP3.LUT R4, R13, 0xfffffff8, RZ, 0xc0, !PT ;  /* 0xfffffff80d047812 */ /* 0x000fe400078ec0ff */
[----:B------:R-:W-:-:S02]  /*1310*/  LOP3.LUT R0, R0, 0x1c0, RZ, 0xc0, !PT ;  /* 0x000001c000007812 */ /* 0x000fc400078ec0ff */
[----:B------:R-:W-:Y:S01]  /*1320*/  LOP3.LUT R8, R2, R5, RZ, 0x3c, !PT ;  /* 0x0000000502087212 */ /* 0x000fe200078e3cff */
[----:B------:R-:W-:Y:S01]  /*1330*/  IMAD.IADD R7, R7, 0x1, -R4 ;  /* 0x0000000107077824 */ /* 0x000fe200078e0a04 */
[----:B------:R-:W-:Y:S01]  /*1340*/  SHF.R.S32.HI R12, RZ, 0x1f, R10 ;  /* 0x0000001fff0c7819 */ /* 0x000fe2000001140a */
[----:B------:R-:W-:Y:S01]  /*1350*/  IMAD.SHL.U32 R4, R16, 0x8, RZ ;  /* 0x0000000810047824 */ /* 0x000fe200078e00ff */
[----:B------:R-:W-:Y:S02]  /*1360*/  LEA.HI R2, R3, R6, RZ, 0x3 ;  /* 0x0000000603027211 */ /* 0x000fe400078f18ff */
[----:B------:R-:W-:Y:S02]  /*1370*/  LOP3.LUT R5, R0, 0x8, R15, 0xf8, !PT ;  /* 0x0000000800057812 */ /* 0x000fe400078ef80f */
[----:B------:R-:W-:Y:S02]  /*1380*/  SHF.R.U32.HI R3, RZ, 0x3, R0 ;  /* 0x00000003ff037819 */ /* 0x000fe40000011600 */
[----:B------:R-:W-:-:S02]  /*1390*/  LEA.HI R0, R12, R10, RZ, 0x2 ;  /* 0x0000000a0c007211 */ /* 0x000fc400078f10ff */
[----:B------:R-:W-:Y:S02]  /*13a0*/  LOP3.LUT R2, R2, 0xffffff8, RZ, 0xc0, !PT ;  /* 0x0ffffff802027812 */ /* 0x000fe400078ec0ff */
[----:B------:R-:W-:Y:S02]  /*13b0*/  LOP3.LUT R15, R5, R3, RZ, 0x3c, !PT ;  /* 0x00000003050f7212 */ /* 0x000fe400078e3cff */
[----:B------:R-:W-:Y:S02]  /*13c0*/  SHF.R.S32.HI R3, RZ, 0x2, R0 ;  /* 0x00000002ff037819 */ /* 0x000fe40000011400 */
[----:B------:R-:W-:Y:S01]  /*13d0*/  LOP3.LUT R5, R4, 0xfffffe00, RZ, 0xc0, !PT ;  /* 0xfffffe0004057812 */ /* 0x000fe200078ec0ff */
[----:B------:R-:W-:Y:S01]  /*13e0*/  IMAD.IADD R4, R6, 0x1, -R2 ;  /* 0x0000000106047824 */ /* 0x000fe200078e0a02 */
[----:B------:R-:W-:Y:S02]  /*13f0*/  LOP3.LUT R0, R0, 0x7ffffffc, RZ, 0xc0, !PT ;  /* 0x7ffffffc00007812 */ /* 0x000fe400078ec0ff */
[----:B------:R-:W-:Y:S01]  /*1400*/  LEA.HI R2, R11, R11, RZ, 0x1 ;  /* 0x0000000b0b027211 */ /* 0x000fe200078f08ff */
[----:B------:R-:W-:Y:S01]  /*1410*/  IMAD R12, R4, 0x10, R3 ;  /* 0x00000010040c7824 */ /* 0x000fe200078e0203 */
[----:B------:R-:W-:Y:S01]  /*1420*/  LOP3.LUT R16, R8, R5, RZ, 0xfc, !PT ;  /* 0x0000000508107212 */ /* 0x000fe200078efcff */
[----:B------:R-:W-:Y:S01]  /*1430*/  IMAD.IADD R10, R10, 0x1, -R0 ;  /* 0x000000010a0a7824 */ /* 0x000fe200078e0a00 */
[----:B------:R-:W-:Y:S01]  /*1440*/  LOP3.LUT R0, R2, 0x1ffffffe, RZ, 0xc0, !PT ;  /* 0x1ffffffe02007812 */ /* 0x000fe200078ec0ff */
[C---:B------:R-:W-:Y:S01]  /*1450*/  IMAD.SHL.U32 R2, R9.reuse, 0x40, RZ ;  /* 0x0000004009027824 */ /* 0x040fe200078e00ff */
[C---:B------:R-:W-:Y:S01]  /*1460*/  LOP3.LUT R3, R9.reuse, 0x1, RZ, 0xc0, !PT ;  /* 0x0000000109037812 */ /* 0x040fe200078ec0ff */
[----:B------:R-:W-:Y:S01]  /*1470*/  IMAD.SHL.U32 R8, R6, 0x400, RZ ;  /* 0x0000040006087824 */ /* 0x000fe200078e00ff */
[----:B------:R-:W-:Y:S01]  /*1480*/  R2P PR, R9, 0x6 ;  /* 0x0000000609007804 */ /* 0x000fe20000000000 */
[C---:B------:R-:W-:Y:S01]  /*1490*/  IMAD.IADD R6, R11.reuse, 0x1, -R0 ;  /* 0x000000010b067824 */ /* 0x040fe200078e0a00 */
[----:B------:R-:W-:Y:S01]  /*14a0*/  LOP3.LUT R0, R2, 0x1c0, RZ, 0xc0, !PT ;  /* 0x000001c002007812 */ /* 0x000fe200078ec0ff */
[----:B------:R-:W-:Y:S01]  /*14b0*/  IMAD R4, R11, 0x2, R8 ;  /* 0x000000020b047824 */ /* 0x000fe200078e0208 */
[----:B------:R-:W-:Y:S01]  /*14c0*/  ISETP.NE.U32.AND P0, PT, R3, 0x1, PT ;  /* 0x000000010300780c */ /* 0x000fe20003f05070 */
[C---:B------:R-:W-:Y:S01]  /*14d0*/  IMAD.SHL.U32 R3, R7.reuse, 0x40, RZ ;  /* 0x0000004007037824 */ /* 0x040fe200078e00ff */
[----:B------:R-:W-:Y:S01]  /*14e0*/  LEA.HI R2, R0, R0, RZ, 0x1d ;  /* 0x0000000000027211 */ /* 0x000fe200078fe8ff */
[----:B------:R-:W-:Y:S01]  /*14f0*/  IMAD.SHL.U32 R5, R14, 0x8, RZ ;  /* 0x000000080e057824 */ /* 0x000fe200078e00ff */
[----:B------:R-:W-:Y:S01]  /*1500*/  LOP3.LUT P4, RZ, R7, 0x2, RZ, 0xc0, !PT ;  /* 0x0000000207ff7812 */ /* 0x000fe2000788c0ff */
[----:B------:R-:W-:Y:S01]  /*1510*/  IMAD R6, R6, 0x8, R12 ;  /* 0x0000000806067824 */ /* 0x000fe200078e020c */
[----:B------:R-:W-:Y:S01]  /*1520*/  LOP3.LUT R0, R3, 0x1c0, RZ, 0xc0, !PT ;  /* 0x000001c003007812 */ /* 0x000fe200078ec0ff */
[----:B------:R-:W-:Y:S01]  /*1530*/  IMAD.IADD R3, R4, 0x1, R2 ;  /* 0x0000000104037824 */ /* 0x000fe200078e0202 */
[----:B------:R-:W-:Y:S01]  /*1540*/  LOP3.LUT P3, RZ, R7, 0x4, RZ, 0xc0, !PT ;  /* 0x0000000407ff7812 */ /* 0x000fe2000786c0ff */
[----:B------:R-:W-:Y:S01]  /*1550*/  IMAD.MOV.U32 R7, RZ, RZ, 0x40 ;  /* 0x00000040ff077424 */ /* 0x000fe200078e00ff */
[----:B------:R-:W-:Y:S01]  /*1560*/  LOP3.LUT R5, R0, 0x8, R5, 0xf8, !PT ;  /* 0x0000000800057812 */ /* 0x000fe200078ef805 */
[----:B------:R-:W-:Y:S01]  /*1570*/  IMAD.SHL.U32 R4, R3, 0x2, RZ ;  /* 0x0000000203047824 */ /* 0x000fe200078e00ff */
[----:B------:R-:W-:Y:S01]  /*1580*/  SHF.R.U32.HI R0, RZ, 0x3, R0 ;  /* 0x00000003ff007819 */ /* 0x000fe20000011600 */
[----:B------:R-:W-:Y:S01]  /*1590*/  IMAD.MOV.U32 R9, RZ, RZ, 0x20 ;  /* 0x00000020ff097424 */ /* 0x000fe200078e00ff */
[----:B------:R1:W-:Y:S01]  /*15a0*/  STL [R1+0x1c], R6 ;  /* 0x00001c0601007387 */ /* 0x0003e20000100800 */
[----:B------:R-:W-:Y:S01]  /*15b0*/  IMAD R2, R14, 0x200, R15 ;  /* 0x000002000e027824 */ /* 0x000fe200078e020f */
[----:B------:R-:W-:Y:S01]  /*15c0*/  LOP3.LUT R0, R5, R0, RZ, 0x3c, !PT ;  /* 0x0000000005007212 */ /* 0x000fe200078e3cff */
[----:B------:R-:W-:Y:S01]  /*15d0*/  IMAD.SHL.U32 R3, R13, 0x40, RZ ;  /* 0x000000400d037824 */ /* 0x000fe200078e00ff */
[----:B------:R-:W-:Y:S01]  /*15e0*/  IADD3 R5, R4, 0x80, RZ ;  /* 0x0000008004057810 */ /* 0x000fe20007ffe0ff */
[----:B------:R-:W-:Y:S01]  /*15f0*/  IMAD.SHL.U32 R12, R16, 0x2, RZ ;  /* 0x00000002100c7824 */ /* 0x000fe200078e00ff */
[----:B------:R-:W-:-:S02]  /*1600*/  IADD3 R11, R4, 0x70, RZ ;  /* 0x00000070040b7810 */ /* 0x000fc40007ffe0ff */
[----:B------:R-:W-:Y:S02]  /*1610*/  @P0 IADD3 R11, R5, 0x10, RZ ;  /* 0x00000010050b0810 */ /* 0x000fe40007ffe0ff */
[----:B------:R-:W-:Y:S02]  /*1620*/  SEL R5, R9, 0xffffffe0, !P1 ;  /* 0xffffffe009057807 */ /* 0x000fe40004800000 */
[----:B------:R-:W-:Y:S01]  /*1630*/  LOP3.LUT R0, R0, 0xfffffe00, R3, 0xf8, !PT ;  /* 0xfffffe0000007812 */ /* 0x000fe200078ef803 */
[----:B------:R-:W-:Y:S01]  /*1640*/  IMAD.SHL.U32 R3, R10, 0x2, RZ ;  /* 0x000000020a037824 */ /* 0x000fe200078e00ff */
[----:B------:R-:W-:Y:S01]  /*1650*/  LEA R201, R2, 0x8100, 0x1 ;  /* 0x0000810002c97811 */ /* 0x000fe200078e08ff */
[----:B------:R-:W-:Y:S01]  /*1660*/  STL [R1+0x38], R11 ;  /* 0x0000380b01007387 */ /* 0x000fe20000100800 */
[C---:B------:R-:W-:Y:S02]  /*1670*/  SEL R2, R7.reuse, 0xffffffc0, !P3 ;  /* 0xffffffc007027807 */ /* 0x040fe40005800000 */
[----:B------:R-:W-:Y:S01]  /*1680*/  LEA R202, R0, 0x100, 0x1 ;  /* 0x0000010000ca7811 */ /* 0x000fe200078e08ff */
[----:B------:R2:W-:Y:S04]  /*1690*/  STL [R1], R12 ;  /* 0x0000000c01007387 */ /* 0x0005e80000100800 */
[----:B------:R3:W-:Y:S01]  /*16a0*/  STL [R1+0x4], R3 ;  /* 0x0000040301007387 */ /* 0x0007e20000100800 */
[----:B------:R-:W-:Y:S01]  /*16b0*/  IMAD.IADD R205, R2, 0x1, R202 ;  /* 0x0000000102cd7824 */ /* 0x000fe200078e02ca */
[----:B-1----:R-:W-:-:S05]  /*16c0*/  SEL R6, R7, 0xffffffc0, !P2 ;  /* 0xffffffc007067807 */ /* 0x002fca0005000000 */
[----:B------:R-:W-:-:S05]  /*16d0*/  IMAD.IADD R7, R4, 0x1, R6 ;  /* 0x0000000104077824 */ /* 0x000fca00078e0206 */
[----:B------:R1:W-:Y:S01]  /*16e0*/  STL [R1+0x50], R7 ;  /* 0x0000500701007387 */ /* 0x0003e20000100800 */
[----:B--2---:R-:W-:Y:S02]  /*16f0*/  IMAD.IADD R12, R4, 0x1, R5 ;  /* 0x00000001040c7824 */ /* 0x004fe400078e0205 */
[----:B------:R-:W-:Y:S02]  /*1700*/  IMAD.IADD R4, R0, 0x1, R8 ;  /* 0x0000000100047824 */ /* 0x000fe400078e0208 */
[--C-:B------:R-:W-:Y:S01]  /*1710*/  IMAD.IADD R0, R5, 0x1, R11.reuse ;  /* 0x0000000105007824 */ /* 0x100fe200078e020b */
[----:B------:R-:W-:Y:S01]  /*1720*/  STL [R1+0x40], R12 ;  /* 0x0000400c01007387 */ /* 0x000fe20000100800 */
[----:B------:R-:W-:Y:S01]  /*1730*/  IMAD.IADD R5, R6, 0x1, R11 ;  /* 0x0000000106057824 */ /* 0x000fe200078e020b */
[----:B---3--:R-:W-:Y:S02]  /*1740*/  SEL R3, R9, 0xffffffe0, !P4 ;  /* 0xffffffe009037807 */ /* 0x008fe40006000000 */
[----:B------:R-:W-:-:S03]  /*1750*/  LEA R218, R4, 0x100, 0x1 ;  /* 0x0000010004da7811 */ /* 0x000fc600078e08ff */
[----:B------:R-:W-:Y:S02]  /*1760*/  IMAD.IADD R203, R3, 0x1, R202 ;  /* 0x0000000103cb7824 */ /* 0x000fe400078e02ca */
[----:B-1----:R-:W-:Y:S02]  /*1770*/  IMAD.IADD R7, R6, 0x1, R12 ;  /* 0x0000000106077824 */ /* 0x002fe400078e020c */
[----:B------:R-:W-:-:S03]  /*1780*/  IMAD.IADD R204, R2, 0x1, R203 ;  /* 0x0000000102cc7824 */ /* 0x000fc600078e02cb */
[----:B------:R-:W-:Y:S04]  /*1790*/  STL [R1+0x4c], R7 ;  /* 0x00004c0701007387 */ /* 0x000fe80000100800 */
[----:B------:R-:W-:Y:S04]  /*17a0*/  STL [R1+0x48], R5 ;  /* 0x0000480501007387 */ /* 0x000fe80000100800 */
[----:B------:R1:W-:Y:S02]  /*17b0*/  STL [R1+0x3c], R0 ;  /* 0x00003c0001007387 */ /* 0x0003e40000100800 */
[----:B-1----:R-:W-:-:S05]  /*17c0*/  IMAD.IADD R0, R0, 0x1, R6 ;  /* 0x0000000100007824 */ /* 0x002fca00078e0206 */
[----:B------:R1:W-:Y:S02]  /*17d0*/  STL [R1+0x44], R0 ;  /* 0x0000440001007387 */ /* 0x0003e40000100800 */
.L_x_893:
[----:B------:R-:W2:Y:S01]  /*17e0*/  LDL R27, [R1+0x2c] ;  /* 0x00002c00011b7983 */ /* 0x000ea20000100800 */
[----:B------:R-:W-:Y:S02]  /*17f0*/  ISETP.NE.U32.AND P0, PT, RZ, c[0x0][0x370], PT ;  /* 0x0000dc00ff007a0c */ /* 0x000fe40003f05070 */
[----:B------:R-:W-:Y:S01]  /*1800*/  ISETP.NE.U32.AND P1, PT, RZ, c[0x0][0x360], PT ;  /* 0x0000d800ff007a0c */ /* 0x000fe20003f25070 */
[----:B------:R-:W3:Y:S01]  /*1810*/  LDL R14, [R1+0x28] ;  /* 0x00002800010e7983 */ /* 0x000ee20000100800 */
[----:B------:R-:W-:Y:S02]  /*1820*/  ISETP.NE.AND.EX P2, PT, RZ, c[0x0][0x374], PT, P0 ;  /* 0x0000dd00ff007a0c */ /* 0x000fe40003f45300 */
[----:B------:R-:W-:Y:S01]  /*1830*/  ISETP.NE.AND.EX P0, PT, RZ, c[0x0][0x364], PT, P1 ;  /* 0x0000d900ff007a0c */ /* 0x000fe20003f05310 */
[----:B------:R-:W-:Y:S01]  /*1840*/  IMAD.MOV.U32 R16, RZ, RZ, 0x4 ;  /* 0x00000004ff107424 */ /* 0x000fe200078e00ff */
[----:B------:R-:W-:Y:S02]  /*1850*/  ISETP.NE.U32.AND P1, PT, RZ, c[0x0][0x348], PT ;  /* 0x0000d200ff007a0c */ /* 0x000fe40003f25070 */
[----:B------:R-:W-:-:S02]  /*1860*/  ISETP.NE.U32.AND P4, PT, RZ, c[0x0][0x350], PT ;  /* 0x0000d400ff007a0c */ /* 0x000fc40003f85070 */
[----:B------:R-:W-:Y:S02]  /*1870*/  ISETP.NE.U32.AND P3, PT, RZ, c[0x0][0x358], PT ;  /* 0x0000d600ff007a0c */ /* 0x000fe40003f65070 */
[----:B------:R-:W-:Y:S02]  /*1880*/  ISETP.NE.AND.EX P1, PT, RZ, c[0x0][0x34c], PT, P1 ;  /* 0x0000d300ff007a0c */ /* 0x000fe40003f25310 */
[----:B------:R-:W-:Y:S02]  /*1890*/  ISETP.NE.AND.EX P4, PT, RZ, c[0x0][0x354], PT, P4 ;  /* 0x0000d500ff007a0c */ /* 0x000fe40003f85340 */
[----:B------:R-:W-:Y:S01]  /*18a0*/  ISETP.NE.AND.EX P3, PT, RZ, c[0x0][0x35c], PT, P3 ;  /* 0x0000d700ff007a0c */ /* 0x000fe20003f65330 */
[----:B------:R-:W-:Y:S01]  /*18b0*/  CS2R R152, SRZ ;  /* 0x0000000000987805 */ /* 0x000fe2000001ff00 */
[----:B------:R-:W-:Y:S02]  /*18c0*/  IMAD.MOV.U32 R151, RZ, RZ, RZ ;  /* 0x000000ffff977224 */ /* 0x000fe400078e00ff */
[----:B------:R-:W-:-:S02]  /*18d0*/  IMAD.MOV.U32 R13, RZ, RZ, RZ ;  /* 0x000000ffff0d7224 */ /* 0x000fc400078e00ff */
[----:B--2---:R-:W-:-:S05]  /*18e0*/  @P0 IMAD.WIDE R8, R27, R16, c[0x0][0x360] ;  /* 0x0000d8001b080625 */ /* 0x004fca00078e0210 */
[----:B-1----:R-:W2:Y:S01]  /*18f0*/  @P0 LDG.E R0, [R8.64] ;  /* 0x0000000808000981 */ /* 0x002ea2000c1e1900 */
[----:B------:R-:W-:-:S04]  /*1900*/  @P2 IMAD.WIDE R10, R27, R16, c[0x0][0x370] ;  /* 0x0000dc001b0a2625 */ /* 0x000fc800078e0210 */
[CC--:B------:R-:W-:Y:S01]  /*1910*/  IMAD.WIDE R6, R27.reuse, R16.reuse, c[0x0][0x348] ;  /* 0x0000d2001b067625 */ /* 0x0c0fe200078e0210 */
[----:B------:R1:W5:Y:S03]  /*1920*/  @P2 LDG.E R153, [R10.64] ;  /* 0x000000080a992981 */ /* 0x000366000c1e1900 */
[CC--:B------:R-:W-:Y:S01]  /*1930*/  IMAD.WIDE R4, R27.reuse, R16.reuse, c[0x0][0x350] ;  /* 0x0000d4001b047625 */ /* 0x0c0fe200078e0210 */
[----:B------:R1:W5:Y:S03]  /*1940*/  @P1 LDG.E R151, [R6.64] ;  /* 0x0000000806971981 */ /* 0x000366000c1e1900 */
[----:B------:R-:W-:Y:S01]  /*1950*/  IMAD.WIDE R2, R27, R16, c[0x0][0x358] ;  /* 0x0000d6001b027625 */ /* 0x000fe200078e0210 */
[----:B------:R1:W5:Y:S04]  /*1960*/  @P4 LDG.E R152, [R4.64] ;  /* 0x0000000804984981 */ /* 0x000368000c1e1900 */
[----:B------:R1:W5:Y:S01]  /*1970*/  @P3 LDG.E R13, [R2.64] ;  /* 0x00000008020d3981 */ /* 0x000362000c1e1900 */
[----:B---3--:R-:W-:-:S05]  /*1980*/  LOP3.LUT R23, R14, 0xffff, RZ, 0xc0, !PT ;  /* 0x0000ffff0e177812 */ /* 0x008fca00078ec0ff */
[----:B------:R1:W-:Y:S01]  /*1990*/  STL [R1+0x30], R23 ;  /* 0x0000301701007387 */ /* 0x0003e20000100800 */
[----:B------:R-:W-:Y:S03]  /*19a0*/  YIELD ;  /* 0x0000000000007946 */ /* 0x000fe60003800000 */
[----:B--2---:R1:W-:Y:S01]  /*19b0*/  @P0 STL [R1+0x8], R0 ;  /* 0x0000080001000387 */ /* 0x0043e20000100800 */
[----:B------:R-:W-:Y:S05]  /*19c0*/  @P0 BRA `(.L_x_695) ;  /* 0x0000007000000947 */ /* 0x000fea0003800000 */
[----:B-1----:R-:W-:-:S05]  /*19d0*/  MOV R0, c[0x0][0x168] ;  /* 0x00005a0000007a02 */ /* 0x002fca0000000f00 */
[----:B------:R1:W-:Y:S01]  /*19e0*/  STL [R1+0x8], R0 ;  /* 0x0000080001007387 */ /* 0x0003e20000100800 */
[----:B------:R-:W-:Y:S05]  /*19f0*/  @!P1 BRA `(.L_x_695) ;  /* 0x0000004000009947 */ /* 0x000fea0003800000 */
[----:B------:R-:W2:Y:S04]  /*1a00*/  LDG.E R8, [R6.64] ;  /* 0x0000000806087981 */ /* 0x000ea8000c1e1900 */
[----:B-1----:R-:W2:Y:S02]  /*1a10*/  LDG.E R0, [R6.64+0x4] ;  /* 0x0000040806007981 */ /* 0x002ea4000c1e1900 */
[----:B--2---:R-:W-:-:S05]  /*1a20*/  IADD3 R0, -R8, R0, RZ ;  /* 0x0000000008007210 */ /* 0x004fca0007ffe1ff */
[----:B------:R1:W-:Y:S02]  /*1a30*/  STL [R1+0x8], R0 ;  /* 0x0000080001007387 */ /* 0x0003e40000100800 */
.L_x_695:
[----:B------:R-:W-:-:S04]  /*1a40*/  ISETP.NE.U32.AND P0, PT, RZ, c[0x0][0x368], PT ;  /* 0x0000da00ff007a0c */ /* 0x000fc80003f05070 */
[----:B------:R-:W-:-:S13]  /*1a50*/  ISETP.NE.AND.EX P0, PT, RZ, c[0x0][0x36c], PT, P0 ;  /* 0x0000db00ff007a0c */ /* 0x000fda0003f05300 */
[----:B------:R-:W-:Y:S05]  /*1a60*/  @!P0 BRA `(.L_x_696) ;  /* 0x0000003000008947 */ /* 0x000fea0003800000 */
[----:B-1----:R-:W-:-:S05]  /*1a70*/  IMAD.WIDE R4, R27, R16, c[0x0][0x368] ;  /* 0x0000da001b047625 */ /* 0x002fca00078e0210 */
[----:B------:R1:W5:Y:S01]  /*1a80*/  LDG.E R12, [R4.64] ;  /* 0x00000008040c7981 */ /* 0x000362000c1e1900 */
[----:B------:R-:W-:Y:S05]  /*1a90*/  BRA `(.L_x_697) ;  /* 0x0000005000007947 */ /* 0x000fea0003800000 */
.L_x_696:
[----:B------:R-:W-:Y:S01]  /*1aa0*/  MOV R12, c[0x0][0x1d0] ;  /* 0x00007400000c7a02 */ /* 0x000fe20000000f00 */
[----:B------:R-:W-:Y:S05]  /*1ab0*/  @!P4 BRA `(.L_x_697) ;  /* 0x000000300000c947 */ /* 0x000fea0003800000 */
[----:B-1----:R-:W2:Y:S04]  /*1ac0*/  LDG.E R6, [R4.64] ;  /* 0x0000000804067981 */ /* 0x002ea8000c1e1900 */
[----:B------:R-:W2:Y:S02]  /*1ad0*/  LDG.E R0, [R4.64+0x4] ;  /* 0x0000040804007981 */ /* 0x000ea4000c1e1900 */
[----:B--2---:R-:W-:Y:S02]  /*1ae0*/  IADD3 R12, -R6, R0, RZ ;  /* 0x00000000060c7210 */ /* 0x004fe40007ffe1ff */
.L_x_697:
[----:B-1----:R-:W2:Y:S04]  /*1af0*/  LDL R0, [R1+0x8] ;  /* 0x0000080001007983 */ /* 0x002ea80000100800 */
[----:B------:R-:W3:Y:S04]  /*1b00*/  LDL.LU R6, [R1+0x24] ;  /* 0x0000240001067983 */ /* 0x000ee80000300800 */
[----:B------:R-:W4:Y:S04]  /*1b10*/  LDL.LU R10, [R1+0x18] ;  /* 0x00001800010a7983 */ /* 0x000f280000300800 */
[----:B------:R1:W4:Y:S04]  /*1b20*/  @P3 LDG.E R5, [R2.64] ;  /* 0x0000000802053981 */ /* 0x000328000c1e1900 */
[----:B------:R1:W4:Y:S01]  /*1b30*/  @P3 LDG.E R4, [R2.64+0x4] ;  /* 0x0000040802043981 */ /* 0x000322000c1e1900 */
[----:B------:R-:W-:Y:S01]  /*1b40*/  IMAD.MOV.U32 R7, RZ, RZ, c[0x0][0x2c4] ;  /* 0x0000b100ff077624 */ /* 0x000fe200078e00ff */
[----:B------:R-:W-:-:S04]  /*1b50*/  ISETP.NE.U32.AND P0, PT, RZ, c[0x0][0x378], PT ;  /* 0x0000de00ff007a0c */ /* 0x000fc80003f05070 */
[----:B------:R-:W-:Y:S02]  /*1b60*/  ISETP.NE.AND P2, PT, R7, 0x1, PT ;  /* 0x000000010700780c */ /* 0x000fe40003f45270 */
[----:B------:R-:W-:Y:S01]  /*1b70*/  ISETP.NE.AND.EX P0, PT, RZ, c[0x0][0x37c], PT, P0 ;  /* 0x0000df00ff007a0c */ /* 0x000fe20003f05300 */
[----:B-----5:R-:W-:Y:S02]  /*1b80*/  IMAD.IADD R11, R12, 0x1, -R153 ;  /* 0x000000010c0b7824 */ /* 0x020fe400078e0a99 */
[----:B------:R-:W-:-:S10]  /*1b90*/  IMAD.MOV.U32 R132, RZ, RZ, R12 ;  /* 0x000000ffff847224 */ /* 0x000fd400078e000c */
[----:B-1----:R-:W-:-:S05]  /*1ba0*/  @P0 IMAD.WIDE R2, R27, R16, c[0x0][0x378] ;  /* 0x0000de001b020625 */ /* 0x002fca00078e0210 */
[----:B------:R1:W5:Y:S01]  /*1bb0*/  @P0 LDG.E R132, [R2.64] ;  /* 0x0000000802840981 */ /* 0x000362000c1e1900 */
[----:B--2---:R-:W-:Y:S02]  /*1bc0*/  IMAD.MOV.U32 R8, RZ, RZ, R0 ;  /* 0x000000ffff087224 */ /* 0x004fe400078e0000 */
[----:B---3--:R-:W-:Y:S02]  /*1bd0*/  IMAD.SHL.U32 R9, R6, 0x80, RZ ;  /* 0x0000008006097824 */ /* 0x008fe400078e00ff */
[----:B------:R-:W-:Y:S01]  /*1be0*/  IMAD.MOV.U32 R6, RZ, RZ, c[0x0][0x32c] ;  /* 0x0000cb00ff067624 */ /* 0x000fe200078e00ff */
[----:B----4-:R-:W-:-:S04]  /*1bf0*/  LOP3.LUT R10, R10, 0xfff7ffff, RZ, 0xc0, !PT ;  /* 0xfff7ffff0a0a7812 */ /* 0x010fc800078ec0ff */
[----:B------:R-:W-:Y:S02]  /*1c00*/  ISETP.GE.AND P1, PT, R6, 0x1, PT ;  /* 0x000000010600780c */ /* 0x000fe40003f26270 */
[----:B------:R-:W-:Y:S01]  /*1c10*/  @P2 LOP3.LUT R10, R10, 0x80000, RZ, 0xfc, !PT ;  /* 0x000800000a0a2812 */ /* 0x000fe200078efcff */
[----:B------:R-:W-:Y:S02]  /*1c20*/  IMAD.MOV.U32 R0, RZ, RZ, c[0x0][0x228] ;  /* 0x00008a00ff007624 */ /* 0x000fe400078e00ff */
[----:B------:R-:W-:Y:S01]  /*1c30*/  @P3 IMAD.IADD R0, R4, 0x1, -R5 ;  /* 0x0000000104003824 */ /* 0x000fe200078e0a05 */
[----:B------:R-:W-:-:S03]  /*1c40*/  LOP3.LUT R10, R10, 0xffefffff, RZ, 0xc0, !PT ;  /* 0xffefffff0a0a7812 */ /* 0x000fc600078ec0ff */
[----:B------:R-:W-:Y:S01]  /*1c50*/  IMAD.IADD R7, R11, 0x1, R0 ;  /* 0x000000010b077824 */ /* 0x000fe200078e0200 */
[----:B------:R2:W-:Y:S03]  /*1c60*/  STL [R1+0x14], R9 ;  /* 0x0000140901007387 */ /* 0x0005e60000100800 */
[----:B------:R-:W-:Y:S01]  /*1c70*/  @P1 LOP3.LUT R10, R10, 0x100000, RZ, 0xfc, !PT ;  /* 0x001000000a0a1812 */ /* 0x000fe200078efcff */
[----:B------:R2:W-:Y:S01]  /*1c80*/  STL [R1+0xc], R7 ;  /* 0x00000c0701007387 */ /* 0x0005e20000100800 */
[----:B-1----:R-:W-:-:S03]  /*1c90*/  IADD3 R2, R9, 0x7f, RZ ;  /* 0x0000007f09027810 */ /* 0x002fc60007ffe0ff */
[----:B------:R2:W-:Y:S02]  /*1ca0*/  STL [R1+0x18], R10 ;  /* 0x0000180a01007387 */ /* 0x0005e40000100800 */
[----:B------:R-:W-:Y:S01]  /*1cb0*/  @P2 IMAD.HI.U32 R4, R2, c[0x0][0x2c8], RZ ;  /* 0x0000b20002042a27 */ /* 0x000fe200078e00ff */
[----:B------:R-:W-:-:S04]  /*1cc0*/  IADD3 R3, R7, 0x5f, RZ ;  /* 0x0000005f07037810 */ /* 0x000fc80007ffe0ff */
[----:B------:R-:W-:Y:S01]  /*1cd0*/  @P2 SHF.R.U32.HI R2, RZ, c[0x0][0x2cc], R4 ;  /* 0x0000b300ff022a19 */ /* 0x000fe20000011604 */
[----:B------:R-:W-:Y:S01]  /*1ce0*/  IMAD.HI R3, R3, 0x2aaaaaab, RZ ;  /* 0x2aaaaaab03037827 */ /* 0x000fe200078e02ff */
[----:B------:R-:W-:-:S04]  /*1cf0*/  IADD3 R4, R7, 0x1, -R8 ;  /* 0x0000000107047810 */ /* 0x000fc80007ffe808 */
[----:B------:R-:W-:Y:S01]  /*1d00*/  SHF.R.U32.HI R5, RZ, 0x1f, R3 ;  /* 0x0000001fff057819 */ /* 0x000fe20000011603 */
[----:B------:R-:W-:-:S03]  /*1d10*/  IMAD.IADD R2, R4, 0x1, R2 ;  /* 0x0000000104027824 */ /* 0x000fc600078e0202 */
[----:B------:R-:W-:Y:S02]  /*1d20*/  LEA.HI.SX32 R163, R3, R5, 0x1c ;  /* 0x0000000503a37211 */ /* 0x000fe400078fe2ff */
        /* <DEDUP_REMOVED lines=12> */
.L_x_700:
[----:B------:R-:W-:-:S13]  /*1df0*/  ISETP.NE.AND P0, PT, R6, 0x1, PT ;  /* 0x000000010600780c */ /* 0x000fda0003f05270 */
[----:B------:R-:W-:-:S05]  /*1e00*/  @P0 IMAD.HI.U32 R2, R3, c[0x0][0x330], RZ ;  /* 0x0000cc0003020a27 */ /* 0x000fca00078e00ff */
[----:B------:R-:W-:Y:S02]  /*1e10*/  @P0 SHF.R.U32.HI R3, RZ, c[0x0][0x334], R2 ;  /* 0x0000cd00ff030a19 */ /* 0x000fe40000011602 */
.L_x_701:
[----:B------:R-:W-:Y:S05]  /*1e20*/  BSYNC B0 ;  /* 0x0000000000007941 */ /* 0x000fea0003800000 */
.L_x_699:
[----:B------:R-:W-:-:S05]  /*1e30*/  IMAD R3, R3, R6, c[0x0][0x32c] ;  /* 0x0000cb0003037624 */ /* 0x000fca00078e0206 */
[----:B------:R-:W-:-:S04]  /*1e40*/  IMNMX R4, R4, R3, PT ;  /* 0x0000000304047217 */ /* 0x000fc80003800200 */
.L_x_698:
[----:B------:R-:W-:Y:S01]  /*1e50*/  IADD3 R4, R4, 0x5f, RZ ;  /* 0x0000005f04047810 */ /* 0x000fe20007ffe0ff */
[----:B------:R-:W-:-:S04]  /*1e60*/  @P2 IMAD.HI.U32 R3, R9, c[0x0][0x2c8], RZ ;  /* 0x0000b20009032a27 */ /* 0x000fc800078e00ff */
[----:B------:R-:W-:-:S04]  /*1e70*/  IMAD.HI R4, R4, 0x2aaaaaab, RZ ;  /* 0x2aaaaaab04047827 */ /* 0x000fc800078e02ff */
[----:B------:R-:W-:Y:S01]  /*1e80*/  IMAD.MOV.U32 R2, RZ, RZ, R9 ;  /* 0x000000ffff027224 */ /* 0x000fe200078e0009 */
[----:B------:R-:W-:Y:S01]  /*1e90*/  @P2 SHF.R.U32.HI R2, RZ, c[0x0][0x2cc], R3 ;  /* 0x0000b300ff022a19 */ /* 0x000fe20000011603 */
[----:B------:R-:W-:Y:S01]  /*1ea0*/  IMAD.IADD R162, R7, 0x1, -R8 ;  /* 0x0000000107a27824 */ /* 0x000fe200078e0a08 */
[----:B------:R-:W-:-:S03]  /*1eb0*/  SHF.R.U32.HI R3, RZ, 0x1f, R4 ;  /* 0x0000001fff037819 */ /* 0x000fc60000011604 */
[----:B------:R-:W-:Y:S01]  /*1ec0*/  IMAD.IADD R2, R162, 0x1, R2 ;  /* 0x00000001a2027824 */ /* 0x000fe200078e0202 */
[----:B------:R-:W-:-:S04]  /*1ed0*/  LEA.HI.SX32 R4, R4, R3, 0x1c ;  /* 0x0000000304047211 */ /* 0x000fc800078fe2ff */
[----:B------:R-:W-:Y:S02]  /*1ee0*/  IADD3 R3, R2, -c[0x0][0x324], RZ ;  /* 0x8000c90002037a10 */ /* 0x000fe40007ffe0ff */
[----:B--2---:R-:W-:Y:S01]  /*1ef0*/  IMNMX R10, R163, R4, PT ;  /* 0x00000004a30a7217 */ /* 0x004fe20003800200 */
        /* <DEDUP_REMOVED lines=10> */
.L_x_704:
[----:B------:R-:W-:-:S13]  /*1fa0*/  ISETP.NE.AND P0, PT, R6, 0x1, PT ;  /* 0x000000010600780c */ /* 0x000fda0003f05270 */
[----:B------:R-:W-:-:S05]  /*1fb0*/  @P0 IMAD.HI.U32 R4, R2, c[0x0][0x330], RZ ;  /* 0x0000cc0002040a27 */ /* 0x000fca00078e00ff */
[----:B------:R-:W-:Y:S02]  /*1fc0*/  @P0 SHF.R.U32.HI R2, RZ, c[0x0][0x334], R4 ;  /* 0x0000cd00ff020a19 */ /* 0x000fe40000011604 */
.L_x_705:
[----:B------:R-:W-:Y:S05]  /*1fd0*/  BSYNC B0 ;  /* 0x0000000000007941 */ /* 0x000fea0003800000 */
.L_x_703:
[----:B------:R-:W-:-:S05]  /*1fe0*/  IMAD R2, R2, c[0x0][0x32c], RZ ;  /* 0x0000cb0002027a24 */ /* 0x000fca00078e02ff */
[----:B------:R-:W-:-:S04]  /*1ff0*/  IMNMX R3, R3, R2, !PT ;  /* 0x0000000203037217 */ /* 0x000fc80007800200 */
.L_x_702:
[C---:B------:R-:W-:Y:S01]  /*2000*/  LOP3.LUT R4, R14.reuse, 0xff000000, RZ, 0xc0, !PT ;  /* 0xff0000000e047812 */ /* 0x040fe200078ec0ff */
[----:B------:R-:W-:Y:S01]  /*2010*/  IMAD.HI R3, R3, 0x2aaaaaab, RZ ;  /* 0x2aaaaaab03037827 */ /* 0x000fe200078e02ff */
[----:B------:R-:W-:Y:S01]  /*2020*/  LOP3.LUT R5, R14, 0xff0000, RZ, 0xc0, !PT ;  /* 0x00ff00000e057812 */ /* 0x000fe200078ec0ff */
[----:B------:R-:W-:Y:S01]  /*2030*/  BSSY B0, `(.L_x_706) ;  /* 0x000002d000007945 */ /* 0x000fe20003800000 */
[----:B------:R-:W-:Y:S02]  /*2040*/  SHF.R.U32.HI R4, RZ, 0x8, R4 ;  /* 0x00000008ff047819 */ /* 0x000fe40000011604 */
[----:B------:R-:W-:Y:S02]  /*2050*/  SHF.R.U32.HI R2, RZ, 0x1f, R3 ;  /* 0x0000001fff027819 */ /* 0x000fe40000011603 */
[----:B------:R-:W-:Y:S02]  /*2060*/  LEA.HI R4, R5, R4, RZ, 0x10 ;  /* 0x0000000405047211 */ /* 0x000fe400078f80ff */
[----:B------:R-:W-:Y:S01]  /*2070*/  LEA.HI.SX32 R3, R3, R2, 0x1c ;  /* 0x0000000203037211 */ /* 0x000fe200078fe2ff */
[----:B------:R-:W-:Y:S01]  /*2080*/  IMAD.MOV.U32 R2, RZ, RZ, RZ ;  /* 0x000000ffff027224 */ /* 0x000fe200078e00ff */
[----:B------:R-:W-:-:S02]  /*2090*/  SHF.R.U32.HI R6, RZ, 0x10, R4 ;  /* 0x00000010ff067819 */ /* 0x000fc40000011604 */
[----:B------:R-:W-:Y:S02]  /*20a0*/  LOP3.LUT R14, R4, 0xff, RZ, 0xc0, !PT ;  /* 0x000000ff040e7812 */ /* 0x000fe400078ec0ff */
[----:B------:R-:W-:Y:S01]  /*20b0*/  IMNMX R5, RZ, R3, !PT ;  /* 0x00000003ff057217 */ /* 0x000fe20007800200 */
[----:B------:R1:W-:Y:S01]  /*20c0*/  STL [R1+0x28], R6 ;  /* 0x0000280601007387 */ /* 0x0003e20000100800 */
[----:B------:R-:W-:Y:S02]  /*20d0*/  ISETP.NE.AND P1, PT, R6, RZ, PT ;  /* 0x000000ff0600720c */ /* 0x000fe40003f25270 */
[----:B------:R-:W-:Y:S01]  /*20e0*/  ISETP.GT.AND P0, PT, R10, R5, PT ;  /* 0x000000050a00720c */ /* 0x000fe20003f04270 */
[----:B------:R1:W-:Y:S01]  /*20f0*/  STL [R1+0x34], R14 ;  /* 0x0000340e01007387 */ /* 0x0003e20000100800 */
[----:B------:R-:W-:-:S11]  /*2100*/  SEL R131, R6, c[0x0][0x338], P1 ;  /* 0x0000ce0006837a07 */ /* 0x000fd60000800000 */
[----:B------:R-:W-:Y:S05]  /*2110*/  @!P0 BRA `(.L_x_707) ;  /* 0x000001e000008947 */ /* 0x000fea0003800000 */
[----:B------:R-:W-:Y:S02]  /*2120*/  IABS R2, R131 ;  /* 0x0000008300027213 */ /* 0x000fe40000000000 */
[----:B-1----:R-:W-:-:S03]  /*2130*/  IADD3 R6, R131, -0x1, R10 ;  /* 0xffffffff83067810 */ /* 0x002fc60007ffe00a */
[----:B------:R-:W-:Y:S02]  /*2140*/  IMAD.MOV.U32 R4, RZ, RZ, R2 ;  /* 0x000000ffff047224 */ /* 0x000fe400078e0002 */
[----:B------:R-:W-:Y:S02]  /*2150*/  IMAD.IADD R6, R6, 0x1, -R5 ;  /* 0x0000000106067824 */ /* 0x000fe400078e0a05 */
[----:B------:R-:W1:Y:S03]  /*2160*/  I2F.RP R2, R4 ;  /* 0x0000000400027306 */ /* 0x000e660000209400 */
[----:B------:R-:W-:-:S05]  /*2170*/  IABS R9, R6 ;  /* 0x0000000600097213 */ /* 0x000fca0000000000 */
[----:B-1----:R-:W1:Y:S02]  /*2180*/  MUFU.RCP R2, R2 ;  /* 0x0000000200027308 */ /* 0x002e640000001000 */
[----:B-1----:R-:W-:-:S06]  /*2190*/  IADD3 R2, R2, 0xffffffe, RZ ;  /* 0x0ffffffe02027810 */ /* 0x002fcc0007ffe0ff */
[----:B------:R-:W1:Y:S02]  /*21a0*/  F2I.FTZ.U32.TRUNC.NTZ R3, R2 ;  /* 0x0000000200037305 */ /* 0x000e64000021f000 */
[----:B-1----:R-:W-:-:S04]  /*21b0*/  IMAD.MOV R2, RZ, RZ, -R3 ;  /* 0x000000ffff027224 */ /* 0x002fc800078e0a03 */
[----:B------:R-:W-:Y:S01]  /*21c0*/  IMAD.MOV.U32 R7, RZ, RZ, R2 ;  /* 0x000000ffff077224 */ /* 0x000fe200078e0002 */
[----:B------:R-:W-:-:S03]  /*21d0*/  IABS R2, R131 ;  /* 0x0000008300027213 */ /* 0x000fc60000000000 */
[----:B------:R-:W-:Y:S02]  /*21e0*/  IMAD R7, R7, R4, RZ ;  /* 0x0000000407077224 */ /* 0x000fe400078e02ff */
[----:B------:R-:W-:Y:S01]  /*21f0*/  IMAD.MOV R8, RZ, RZ, -R2 ;  /* 0x000000ffff087224 */ /* 0x000fe200078e0a02 */
[----:B------:R-:W-:-:S05]  /*2200*/  MOV R2, RZ ;  /* 0x000000ff00027202 */ /* 0x000fca0000000f00 */
        /* <DEDUP_REMOVED lines=11> */
[----:B------:R-:W-:-:S07]  /*22c0*/  ISETP.GE.AND P1, PT, R3, RZ, PT ;  /* 0x000000ff0300720c */ /* 0x000fce0003f26270 */
[----:B------:R-:W-:-:S06]  /*22d0*/  @P2 IADD3 R2, R2, 0x1, RZ ;  /* 0x0000000102022810 */ /* 0x000fcc0007ffe0ff */
[----:B------:R-:W-:Y:S01]  /*22e0*/  @!P1 IMAD.MOV R2, RZ, RZ, -R2 ;  /* 0x000000ffff029224 */ /* 0x000fe200078e0a02 */
[----:B------:R-:W-:Y:S02]  /*22f0*/  @!P0 LOP3.LUT R2, RZ, R131, RZ, 0x33, !PT ;  /* 0x00000083ff028212 */ /* 0x000fe400078e33ff */
.L_x_707:
[----:B------:R-:W-:Y:S05]  /*2300*/  BSYNC B0 ;  /* 0x0000000000007941 */ /* 0x000fea0003800000 */
.L_x_706:
[----:B------:R-:W-:Y:S01]  /*2310*/  IMAD R3, R14, R2, R5 ;  /* 0x000000020e037224 */ /* 0x000fe200078e0205 */
[----:B------:R-:W2:Y:S01]  /*2320*/  S2R R184, SR_TID.X ;  /* 0x0000000000b87919 */ /* 0x000ea20000002100 */
[----:B------:R-:W-:Y:S02]  /*2330*/  SHF.R.S32.HI R73, RZ, 0x1f, R72 ;  /* 0x0000001fff497819 */ /* 0x000fe40000011448 */
[C---:B------:R-:W-:Y:S01]  /*2340*/  IMAD.IADD R2, R3.reuse, 0x1, R2 ;  /* 0x0000000103027824 */ /* 0x040fe200078e0202 */
[----:B------:R-:W-:Y:S01]  /*2350*/  IADD3 R86, R72, 0x40, RZ ;  /* 0x0000004048567810 */ /* 0x000fe20007ffe0ff */
[----:B------:R-:W-:-:S03]  /*2360*/  IMAD R3, R3, 0x60, -R11 ;  /* 0x0000006003037824 */ /* 0x000fc600078e0a0b */
[----:B------:R-:W-:Y:S02]  /*2370*/  IMNMX R2, R10, R2, PT ;  /* 0x000000020a027217 */ /* 0x000fe40003800200 */
[----:B------:R-:W-:-:S03]  /*2380*/  IMNMX R3, RZ, R3, !PT ;  /* 0x00000003ff037217 */ /* 0x000fc60007800200 */
[----:B------:R-:W-:Y:S02]  /*2390*/  IMAD R2, R2, 0x60, -R11 ;  /* 0x0000006002027824 */ /* 0x000fe400078e0a0b */
[----:B------:R-:W-:-:S03]  /*23a0*/  IMAD.WIDE.U32 R4, R3, -0x55555555, RZ ;  /* 0xaaaaaaab03047825 */ /* 0x000fc600078e00ff */
[----:B------:R-:W-:Y:S02]  /*23b0*/  IMNMX R2, R2, R0, PT ;  /* 0x0000000002027217 */ /* 0x000fe40003800200 */
[----:B------:R-:W-:Y:S02]  /*23c0*/  SHF.R.U32.HI R128, RZ, 0x6, R5 ;  /* 0x00000006ff807819 */ /* 0x000fe40000011605 */
[----:B------:R-:W-:Y:S02]  /*23d0*/  ISETP.GT.AND P0, PT, R2, R3, PT ;  /* 0x000000030200720c */ /* 0x000fe40003f04270 */
[----:B--2---:R-:W-:Y:S01]  /*23e0*/  SHF.R.S32.HI R185, RZ, 0x1f, R184 ;  /* 0x0000001fffb97819 */ /* 0x004fe200000114b8 */
[----:B------:R-:W-:-:S03]  /*23f0*/  IMAD.MOV.U32 R4, RZ, RZ, R128 ;  /* 0x000000ffff047224 */ /* 0x000fc600078e0080 */
[CC--:B-1----:R-:W-:Y:S02]  /*2400*/  LEA.HI R6, R185.reuse, R184.reuse, RZ, 0x6 ;  /* 0x000000b8b9067211 */ /* 0x0c2fe400078f30ff */
[----:B------:R-:W-:-:S04]  /*2410*/  LEA.HI R5, R185, R184, RZ, 0x3 ;  /* 0x000000b8b9057211 */ /* 0x000fc800078f18ff */
[----:B------:R-:W-:Y:S02]  /*2420*/  SHF.R.S32.HI R83, RZ, 0x3, R5 ;  /* 0x00000003ff537819 */ /* 0x000fe40000011405 */
[----:B------:R-:W-:Y:S02]  /*2430*/  @P0 IADD3 R2, R2, 0x5f, RZ ;  /* 0x0000005f02020810 */ /* 0x000fe40007ffe0ff */
[C---:B------:R-:W-:Y:S02]  /*2440*/  IADD3 R134, R83.reuse, 0x40, RZ ;  /* 0x0000004053867810 */ /* 0x040fe40007ffe0ff */
[----:B------:R-:W-:Y:S01]  /*2450*/  IADD3 R133, R83, 0x20, RZ ;  /* 0x0000002053857810 */ /* 0x000fe20007ffe0ff */
[----:B------:R-:W-:Y:S01]  /*2460*/  @P0 IMAD.HI R2, R2, 0x2aaaaaab, RZ ;  /* 0x2aaaaaab02020827 */ /* 0x000fe200078e02ff */
[----:B------:R-:W-:-:S04]  /*2470*/  SHF.R.S32.HI R171, RZ, 0x1f, R83 ;  /* 0x0000001fffab7819 */ /* 0x000fc80000011453 */
[----:B------:R-:W-:-:S04]  /*2480*/  @P0 SHF.R.U32.HI R3, RZ, 0x1f, R2 ;  /* 0x0000001fff030819 */ /* 0x000fc80000011602 */
[----:B------:R-:W-:Y:S01]  /*2490*/  @P0 LEA.HI.SX32 R4, R2, R3, 0x1c ;  /* 0x0000000302040211 */ /* 0x000fe200078fe2ff */
[----:B------:R-:W-:Y:S01]  /*24a0*/  IMAD.SHL.U32 R2, R6, 0x8, RZ ;  /* 0x0000000806027824 */ /* 0x000fe200078e00ff */
[----:B------:R-:W-:Y:S02]  /*24b0*/  LOP3.LUT R3, R5, 0xfffffff8, RZ, 0xc0, !PT ;  /* 0xfffffff805037812 */ /* 0x000fe400078ec0ff */
[----:B------:R-:W-:Y:S02]  /*24c0*/  ISETP.GT.AND P0, PT, R4, R128, PT ;  /* 0x000000800400720c */ /* 0x000fe40003f04270 */
[----:B------:R-:W-:Y:S01]  /*24d0*/  LOP3.LUT R154, R2, 0xfffffe00, RZ, 0xc0, !PT ;  /* 0xfffffe00029a7812 */ /* 0x000fe200078ec0ff */
[----:B------:R-:W-:Y:S01]  /*24e0*/  IMAD.SHL.U32 R2, R83, 0x40, RZ ;  /* 0x0000004053027824 */ /* 0x000fe200078e00ff */
[----:B------:R-:W-:Y:S01]  /*24f0*/  SHF.R.S32.HI R5, RZ, 0x1f, R133 ;  /* 0x0000001fff057819 */ /* 0x000fe20000011485 */
[----:B------:R-:W-:Y:S01]  /*2500*/  IMAD.IADD R135, R184, 0x1, -R3 ;  /* 0x00000001b8877824 */ /* 0x000fe200078e0a03 */
[----:B------:R-:W-:Y:S01]  /*2510*/  SHF.R.S32.HI R6, RZ, 0x1f, R134 ;  /* 0x0000001fff067819 */ /* 0x000fe20000011486 */
[----:B------:R-:W-:Y:S01]  /*2520*/  IMAD.SHL.U32 R3, R133, 0x40, RZ ;  /* 0x0000004085037824 */ /* 0x000fe200078e00ff */
[----:B------:R-:W-:Y:S01]  /*2530*/  LOP3.LUT R144, R2, 0x1c0, RZ, 0xc0, !PT ;  /* 0x000001c002907812 */ /* 0x000fe200078ec0ff */
[----:B------:R-:W-:Y:S01]  /*2540*/  IMAD.SHL.U32 R2, R134, 0x40, RZ ;  /* 0x0000004086027824 */ /* 0x000fe200078e00ff */
[----:B------:R-:W-:Y:S01]  /*2550*/  LEA.HI R5, R5, R133, RZ, 0x3 ;  /* 0x0000008505057211 */ /* 0x000fe200078f18ff */
[----:B------:R-:W-:Y:S01]  /*2560*/  IMAD.SHL.U32 R24, R135, 0x4, RZ ;  /* 0x0000000487187824 */ /* 0x000fe200078e00ff */
[----:B------:R-:W-:-:S02]  /*2570*/  SHF.R.U32.HI R178, RZ, 0x3, R144 ;  /* 0x00000003ffb27819 */ /* 0x000fc40000011690 */
[----:B------:R-:W-:Y:S01]  /*2580*/  LOP3.LUT R148, R2, 0x1c0, RZ, 0xc0, !PT ;  /* 0x000001c002947812 */ /* 0x000fe200078ec0ff */
[----:B------:R-:W-:Y:S01]  /*2590*/  IMAD.SHL.U32 R5, R5, 0x40, RZ ;  /* 0x0000004005057824 */ /* 0x000fe200078e00ff */
[----:B------:R-:W-:Y:S02]  /*25a0*/  LOP3.LUT R2, R144, 0x38, R72, 0xf8, !PT ;  /* 0x0000003890027812 */ /* 0x000fe400078ef848 */
[----:B------:R-:W-:Y:S02]  /*25b0*/  LEA.HI R6, R6, R134, RZ, 0x3 ;  /* 0x0000008606067211 */ /* 0x000fe400078f18ff */
[----:B------:R-:W-:Y:S02]  /*25c0*/  LOP3.LUT R2, R2, R178, RZ, 0x3c, !PT ;  /* 0x000000b202027212 */ /* 0x000fe400078e3cff */
[----:B------:R-:W-:Y:S01]  /*25d0*/  LOP3.LUT R145, R3, 0x1c0, RZ, 0xc0, !PT ;  /* 0x000001c003917812 */ /* 0x000fe200078ec0ff */
[----:B------:R-:W-:Y:S01]  /*25e0*/  IMAD.SHL.U32 R3, R6, 0x40, RZ ;  /* 0x0000004006037824 */ /* 0x000fe200078e00ff */
[----:B------:R-:W-:Y:S01]  /*25f0*/  SHF.R.S32.HI R25, RZ, 0x1f, R24 ;  /* 0x0000001fff197819 */ /* 0x000fe20000011418 */
[----:B------:R-:W-:Y:S01]  /*2600*/  IMAD.IADD R2, R154, 0x1, R2 ;  /* 0x000000019a027824 */ /* 0x000fe200078e0202 */
[----:B------:R-:W-:-:S02]  /*2610*/  IADD3 R26, R24, 0x20, RZ ;  /* 0x00000020181a7810 */ /* 0x000fc40007ffe0ff */
[----:B------:R-:W-:Y:S01]  /*2620*/  SHF.R.U32.HI R181, RZ, 0x3, R145 ;  /* 0x00000003ffb57819 */ /* 0x000fe20000011691 */
[----:B------:R-:W-:Y:S01]  /*2630*/  IMAD.SHL.U32 R219, R2, 0x2, RZ ;  /* 0x0000000202db7824 */ /* 0x000fe200078e00ff */
[----:B------:R-:W-:Y:S02]  /*2640*/  SHF.R.U32.HI R182, RZ, 0x3, R148 ;  /* 0x00000003ffb67819 */ /* 0x000fe40000011694 */
[----:B------:R-:W-:Y:S02]  /*2650*/  LOP3.LUT R155, R5, 0xfffffe00, RZ, 0xc0, !PT ;  /* 0xfffffe00059b7812 */ /* 0x000fe400078ec0ff */
[----:B------:R-:W-:Y:S01]  /*2660*/  LOP3.LUT R156, R3, 0xfffffe00, RZ, 0xc0, !PT ;  /* 0xfffffe00039c7812 */ /* 0x000fe200078ec0ff */
[----:B------:R-:W-:Y:S05]  /*2670*/  @!P0 BRA `(.L_x_708) ;  /* 0x000052c000008947 */ /* 0x000fea0003800000 */
[----:B------:R-:W2:Y:S01]  /*2680*/  LDL R28, [R1] ;  /* 0x00000000011c7983 */ /* 0x000ea20000100800 */
[----:B------:R-:W-:Y:S01]  /*2690*/  IADD3 R123, P0, R83, R13, RZ ;  /* 0x0000000d537b7210 */ /* 0x000fe20007f1e0ff */
[----:B------:R-:W-:Y:S01]  /*26a0*/  IMAD.MOV.U32 R138, RZ, RZ, 0x60 ;  /* 0x00000060ff8a7424 */ /* 0x000fe200078e00ff */
[----:B------:R-:W-:Y:S01]  /*26b0*/  SHF.R.S32.HI R18, RZ, 0x1f, R27 ;  /* 0x0000001fff127819 */ /* 0x000fe2000001141b */
[----:B------:R-:W-:Y:S01]  /*26c0*/  IMAD.MOV.U32 R8, RZ, RZ, c[0x0][0x238] ;  /* 0x00008e00ff087624 */ /* 0x000fe200078e00ff */
[----:B------:R-:W-:Y:S01]  /*26d0*/  LEA.HI.X.SX32 R129, R13, R171, 0x1, P0 ;  /* 0x000000ab0d817211 */ /* 0x000fe200000f0eff */
[----:B------:R-:W-:Y:S01]  /*26e0*/  IMAD.WIDE.U32 R2, R123, c[0x0][0x238], R72 ;  /* 0x00008e007b027a25 */ /* 0x000fe200078e0048 */
[----:B------:R-:W-:-:S02]  /*26f0*/  SEL R21, R18, RZ, !P3 ;  /* 0x000000ff12157207 */ /* 0x000fc40005800000 */
[----:B------:R-:W-:Y:S01]  /*2700*/  IADD3 R31, R4, -0x1, RZ ;  /* 0xffffffff041f7810 */ /* 0x000fe20007ffe0ff */
[----:B------:R-:W-:Y:S01]  /*2710*/  IMAD R5, R129, c[0x0][0x238], RZ ;  /* 0x00008e0081057a24 */ /* 0x000fe200078e02ff */
[----:B------:R-:W-:Y:S01]  /*2720*/  IADD3 R114, -R83, R0, RZ ;  /* 0x0000000053727210 */ /* 0x000fe20007ffe1ff */
[----:B------:R-:W-:Y:S01]  /*2730*/  IMAD R4, R21, c[0x0][0x248], RZ ;  /* 0x0000920015047a24 */ /* 0x000fe200078e02ff */
[----:B------:R-:W-:Y:S01]  /*2740*/  SEL R20, R27, RZ, !P3 ;  /* 0x000000ff1b147207 */ /* 0x000fe20005800000 */
[----:B------:R-:W-:Y:S01]  /*2750*/  IMAD R5, R123, c[0x0][0x23c], R5 ;  /* 0x00008f007b057a24 */ /* 0x000fe200078e0205 */
[----:B------:R-:W-:Y:S01]  /*2760*/  ISETP.GE.AND P2, PT, R72, c[0x0][0x1d4], PT ;  /* 0x0000750048007a0c */ /* 0x000fe20003f46270 */
[----:B------:R-:W-:Y:S01]  /*2770*/  IMAD R164, R138, c[0x0][0x23c], RZ ;  /* 0x00008f008aa47a24 */ /* 0x000fe200078e02ff */
[----:B------:R-:W-:Y:S01]  /*2780*/  ISETP.GE.AND P6, PT, R86, c[0x0][0x1d4], PT ;  /* 0x0000750056007a0c */ /* 0x000fe20003fc6270 */
[----:B------:R-:W-:Y:S01]  /*2790*/  IMAD.WIDE.U32 R142, R138, c[0x0][0x238], RZ ;  /* 0x00008e008a8e7a25 */ /* 0x000fe200078e00ff */
[----:B------:R-:W-:-:S02]  /*27a0*/  IADD3 R3, R3, R5, RZ ;  /* 0x0000000503037210 */ /* 0x000fc40007ffe0ff */
[----:B------:R-:W-:Y:S01]  /*27b0*/  MOV R161, 0x5 ;  /* 0x0000000500a17802 */ /* 0x000fe20000000f00 */
[----:B------:R-:W-:Y:S01]  /*27c0*/  IMAD R6, R31, -0x60, R114 ;  /* 0xffffffa01f067824 */ /* 0x000fe200078e0272 */
[----:B------:R-:W-:Y:S01]  /*27d0*/  IADD3 R19, R12, R152, RZ ;  /* 0x000000980c137210 */ /* 0x000fe20007ffe0ff */
[C---:B------:R-:W-:Y:S01]  /*27e0*/  IMAD.WIDE.U32 R2, R23.reuse, c[0x0][0x240], R2 ;  /* 0x0000900017027a25 */ /* 0x040fe200078e0002 */
[----:B------:R-:W-:Y:S02]  /*27f0*/  SHF.L.U64.HI R165, R8, R161, c[0x0][0x23c] ;  /* 0x00008f0008a57619 */ /* 0x000fe400000102a1 */
[----:B------:R-:W-:Y:S01]  /*2800*/  ISETP.GE.AND P0, PT, R6, 0x1, PT ;  /* 0x000000010600780c */ /* 0x000fe20003f06270 */
[----:B------:R-:W-:Y:S02]  /*2810*/  IMAD R3, R23, c[0x0][0x244], R3 ;  /* 0x0000910017037a24 */ /* 0x000fe400078e0203 */
[----:B------:R-:W-:Y:S01]  /*2820*/  IMAD.WIDE.U32 R10, R83, c[0x0][0x290], R24 ;  /* 0x0000a400530a7a25 */ /* 0x000fe200078e0018 */
[----:B------:R-:W-:-:S02]  /*2830*/  MOV R147, c[0x0][0x290] ;  /* 0x0000a40000937a02 */ /* 0x000fc40000000f00 */
[----:B------:R-:W-:Y:S01]  /*2840*/  MOV R183, c[0x0][0x27c] ;  /* 0x00009f0000b77a02 */ /* 0x000fe20000000f00 */
[C---:B------:R-:W-:Y:S01]  /*2850*/  IMAD R4, R20.reuse, c[0x0][0x24c], R4 ;  /* 0x0000930014047a24 */ /* 0x040fe200078e0204 */
[----:B------:R-:W-:Y:S01]  /*2860*/  P2R R130, PR, RZ, 0x4 ;  /* 0x00000004ff827803 */ /* 0x000fe20000000000 */
[----:B------:R-:W-:Y:S01]  /*2870*/  IMAD.WIDE.U32 R112, R20, c[0x0][0x248], R2 ;  /* 0x0000920014707a25 */ /* 0x000fe200078e0002 */
[----:B------:R-:W-:-:S03]  /*2880*/  SHF.R.S32.HI R3, RZ, 0x1f, R31 ;  /* 0x0000001fff037819 */ /* 0x000fc6000001141f */
[----:B------:R-:W-:Y:S01]  /*2890*/  IMAD.IADD R164, R143, 0x1, R164 ;  /* 0x000000018fa47824 */ /* 0x000fe200078e02a4 */
[----:B------:R-:W-:Y:S01]  /*28a0*/  IADD3 R111, R113, R4, RZ ;  /* 0x00000004716f7210 */ /* 0x000fe20007ffe0ff */
[----:B------:R-:W-:Y:S02]  /*28b0*/  IMAD.MOV.U32 R110, RZ, RZ, R112 ;  /* 0x000000ffff6e7224 */ /* 0x000fe400078e0070 */
[----:B------:R-:W-:Y:S02]  /*28c0*/  IMAD R2, R164, R31, RZ ;  /* 0x0000001fa4027224 */ /* 0x000fe400078e02ff */
[----:B------:R-:W-:-:S04]  /*28d0*/  IMAD.WIDE.U32 R4, R31, R142, R110 ;  /* 0x0000008e1f047225 */ /* 0x000fc800078e006e */
[----:B------:R-:W-:Y:S02]  /*28e0*/  IMAD R2, R3, R142, R2 ;  /* 0x0000008e03027224 */ /* 0x000fe400078e0202 */
[----:B------:R-:W-:-:S03]  /*28f0*/  IMAD.SHL.U32 R170, R8, 0x20, RZ ;  /* 0x0000002008aa7824 */ /* 0x000fc600078e00ff */
[----:B------:R-:W-:Y:S02]  /*2900*/  IADD3 R5, R5, R2, RZ ;  /* 0x0000000205057210 */ /* 0x000fe40007ffe0ff */
[----:B------:R-:W-:-:S04]  /*2910*/  @P0 LEA R2, P1, R4, c[0x0][0x220], 0x1 ;  /* 0x0000880004020a11 */ /* 0x000fc800078208ff */
[----:B------:R-:W-:Y:S02]  /*2920*/  @P0 LEA.HI.X R3, R4, c[0x0][0x224], R5, 0x1, P1 ;  /* 0x0000890004030a11 */ /* 0x000fe400008f0c05 */
[----:B------:R-:W-:-:S03]  /*2930*/  ISETP.GE.AND P1, PT, R6, 0x21, PT ;  /* 0x000000210600780c */ /* 0x000fc60003f26270 */
[----:B------:R-:W-:Y:S01]  /*2940*/  @!PT LDS RZ, [RZ] ;  /* 0x00000000fffff984 */ /* 0x000fe20000000800 */
[----:B------:R-:W-:Y:S01]  /*2950*/  @!PT LDS RZ, [RZ] ;  /* 0x00000000fffff984 */ /* 0x000fe20000000800 */
[----:B------:R-:W-:Y:S01]  /*2960*/  @!PT LDS RZ, [RZ] ;  /* 0x00000000fffff984 */ /* 0x000fe20000000800 */
[----:B------:R1:W-:Y:S04]  /*2970*/  @P0 LDGSTS.E.BYPASS.LTC128B.128 [R219+0x8100], [R2.64], !P2 ;  /* 0x0810000002db0fae */ /* 0x0003e8000d101d48 */
[----:B------:R1:W-:Y:S06]  /*2980*/  @P0 LDGSTS.E.BYPASS.LTC128B.128 [R219+0xb100], [R2.64+0x80], !P6 ;  /* 0x0b10008002db0fae */ /* 0x0003ec000f101d48 */
[----:B-1----:R-:W-:-:S04]  /*2990*/  @P1 IADD3 R3, P0, R170, R4, RZ ;  /* 0x00000004aa031210 */ /* 0x002fc80007f1e0ff */
[----:B------:R-:W-:Y:S02]  /*29a0*/  @P1 IADD3.X R7, R5, R165, RZ, P0, !PT ;  /* 0x000000a505071210 */ /* 0x000fe400007fe4ff */
[----:B------:R-:W-:-:S04]  /*29b0*/  @P1 LEA R2, P0, R3, c[0x0][0x220], 0x1 ;  /* 0x0000880003021a11 */ /* 0x000fc800078008ff */
[----:B------:R-:W-:Y:S02]  /*29c0*/  @P1 LEA.HI.X R3, R3, c[0x0][0x224], R7, 0x1, P0 ;  /* 0x0000890003031a11 */ /* 0x000fe400000f0c07 */
[----:B------:R-:W-:-:S13]  /*29d0*/  ISETP.GT.AND P0, PT, R6, 0x40, PT ;  /* 0x000000400600780c */ /* 0x000fda0003f04270 */
[----:B------:R-:W-:Y:S01]  /*29e0*/  @P0 IMAD.MOV.U32 R6, RZ, RZ, c[0x0][0x23c] ;  /* 0x00008f00ff060624 */ /* 0x000fe200078e00ff */
[----:B--2---:R1:W-:Y:S04]  /*29f0*/  @P1 LDGSTS.E.BYPASS.LTC128B.128 [R28+0x9100], [R2.64], !P2 ;  /* 0x09100000021c1fae */ /* 0x0043e8000d101d48 */
[----:B------:R1:W-:Y:S02]  /*2a00*/  @P1 LDGSTS.E.BYPASS.LTC128B.128 [R28+0xc100], [R2.64+0x80], !P6 ;  /* 0x0c100080021c1fae */ /* 0x0003e4000f101d48 */
[----:B-1----:R-:W-:-:S04]  /*2a10*/  @P0 LEA R2, P1, R8, R4, 0x6 ;  /* 0x0000000408020211 */ /* 0x002fc800078230ff */
[----:B------:R-:W-:Y:S02]  /*2a20*/  @P0 LEA.HI.X R3, R8, R5, R6, 0x6, P1 ;  /* 0x0000000508030211 */ /* 0x000fe400008f3406 */
[----:B------:R-:W-:-:S04]  /*2a30*/  @P0 LEA R14, P1, R2, c[0x0][0x220], 0x1 ;  /* 0x00008800020e0a11 */ /* 0x000fc800078208ff */
[----:B------:R-:W-:Y:S02]  /*2a40*/  @P0 LEA.HI.X R15, R2, c[0x0][0x224], R3, 0x1, P1 ;  /* 0x00008900020f0a11 */ /* 0x000fe400008f0c03 */
[----:B------:R-:W-:Y:S02]  /*2a50*/  ISETP.NE.U32.AND P1, PT, RZ, c[0x0][0x340], PT ;  /* 0x0000d000ff007a0c */ /* 0x000fe40003f25070 */
[----:B------:R-:W-:Y:S01]  /*2a60*/  SHF.R.S32.HI R22, RZ, 0x1f, R19 ;  /* 0x0000001fff167819 */ /* 0x000fe20000011413 */
[C---:B------:R-:W-:Y:S01]  /*2a70*/  IMAD R6, R171.reuse, c[0x0][0x280], RZ ;  /* 0x0000a000ab067a24 */ /* 0x040fe200078e02ff */
[----:B------:R-:W-:Y:S01]  /*2a80*/  ISETP.NE.AND.EX P1, PT, RZ, c[0x0][0x344], PT, P1 ;  /* 0x0000d100ff007a0c */ /* 0x000fe20003f25310 */
[----:B------:R-:W-:Y:S01]  /*2a90*/  IMAD R7, R171, c[0x0][0x290], RZ ;  /* 0x0000a400ab077a24 */ /* 0x000fe200078e02ff */
[----:B------:R1:W-:Y:S01]  /*2aa0*/  @P0 LDGSTS.E.BYPASS.LTC128B.128 [R28+0xa100], [R14.64], !P2 ;  /* 0x0a1000000e1c0fae */ /* 0x0003e2000d101d48 */
[----:B------:R-:W-:Y:S02]  /*2ab0*/  IMAD R4, R22, c[0x0][0x1e0], RZ ;  /* 0x0000780016047a24 */ /* 0x000fe400078e02ff */
[----:B------:R-:W-:Y:S01]  /*2ac0*/  IMAD R12, R83, c[0x0][0x284], R6 ;  /* 0x0000a100530c7a24 */ /* 0x000fe200078e0206 */
[----:B------:R1:W-:Y:S07]  /*2ad0*/  @P0 LDGSTS.E.BYPASS.LTC128B.128 [R28+0xd100], [R14.64+0x80], !P6 ;  /* 0x0d1000800e1c0fae */ /* 0x0003ee000f101d48 */
[----:B------:R-:W-:Y:S01]  /*2ae0*/  @P1 IMAD.WIDE R2, R27, R16, c[0x0][0x340] ;  /* 0x0000d0001b021625 */ /* 0x000fe200078e0210 */
[----:B------:R-:W0:Y:S04]  /*2af0*/  LDGDEPBAR ;  /* 0x00000000000079af */ /* 0x000e280000000000 */
[----:B------:R2:W3:Y:S01]  /*2b00*/  @P1 LDG.E R17, [R2.64] ;  /* 0x0000000802111981 */ /* 0x0004e2000c1e1900 */
[----:B------:R-:W-:Y:S01]  /*2b10*/  IMAD R4, R19, c[0x0][0x1e4], R4 ;  /* 0x0000790013047a24 */ /* 0x000fe200078e0204 */
[----:B------:R-:W-:Y:S01]  /*2b20*/  WARPSYNC 0xffffffff ;  /* 0xffffffff00007948 */ /* 0x000fe20003800000 */
[----:B------:R-:W-:Y:S01]  /*2b30*/  IMAD R16, R83, c[0x0][0x294], R7 ;  /* 0x0000a50053107a24 */ /* 0x000fe200078e0207 */
[----:B------:R-:W-:Y:S01]  /*2b40*/  SHF.L.U64.HI R150, R147, R161, c[0x0][0x294] ;  /* 0x0000a50093967619 */ /* 0x000fe200000102a1 */
[----:B------:R-:W-:Y:S01]  /*2b50*/  IMAD.WIDE.U32 R6, R83, c[0x0][0x280], R72 ;  /* 0x0000a00053067a25 */ /* 0x000fe200078e0048 */
[----:B------:R-:W-:-:S03]  /*2b60*/  SHF.L.U32 R169, R147, 0x5, RZ ;  /* 0x0000000593a97819 */ /* 0x000fc600000006ff */
[----:B------:R-:W-:Y:S01]  /*2b70*/  IMAD.WIDE.U32 R8, R83, c[0x0][0x290], R72 ;  /* 0x0000a40053087a25 */ /* 0x000fe200078e0048 */
[----:B------:R-:W-:-:S03]  /*2b80*/  IADD3 R7, R12, R7, RZ ;  /* 0x000000070c077210 */ /* 0x000fc60007ffe0ff */
[----:B------:R-:W-:Y:S02]  /*2b90*/  IMAD.IADD R11, R11, 0x1, R16 ;  /* 0x000000010b0b7824 */ /* 0x000fe400078e0210 */
[----:B------:R-:W-:Y:S01]  /*2ba0*/  IMAD.WIDE.U32 R176, R83, c[0x0][0x1e0], RZ ;  /* 0x0000780053b07a25 */ /* 0x000fe200078e00ff */
[----:B-1----:R-:W-:-:S03]  /*2bb0*/  SHF.L.U32 R14, R183, 0x1, RZ ;  /* 0x00000001b70e7819 */ /* 0x002fc600000006ff */
[----:B------:R-:W-:Y:S02]  /*2bc0*/  IMAD.MOV.U32 R146, RZ, RZ, c[0x0][0x280] ;  /* 0x0000a000ff927624 */ /* 0x000fe400078e00ff */
[----:B-----5:R-:W-:-:S03]  /*2bd0*/  IMAD.WIDE.U32 R96, R132, c[0x0][0x290], R10 ;  /* 0x0000a40084607a25 */ /* 0x020fc600078e000a */
[----:B------:R-:W-:Y:S01]  /*2be0*/  SHF.L.U64.HI R149, R146, R161, c[0x0][0x284] ;  /* 0x0000a10092957619 */ /* 0x000fe200000102a1 */
[----:B--2---:R-:W-:-:S04]  /*2bf0*/  IMAD.WIDE.U32 R2, R19, c[0x0][0x1e0], RZ ;  /* 0x0000780013027a25 */ /* 0x004fc800078e00ff */
[----:B------:R-:W-:Y:S02]  /*2c00*/  IMAD.IADD R3, R3, 0x1, R4 ;  /* 0x0000000103037824 */ /* 0x000fe400078e0204 */
[----:B------:R-:W-:-:S04]  /*2c10*/  IMAD.WIDE.U32 R4, R83, c[0x0][0x280], R24 ;  /* 0x0000a00053047a25 */ /* 0x000fc800078e0018 */
[----:B------:R-:W-:Y:S01]  /*2c20*/  IMAD.WIDE.U32 R2, R23, c[0x0][0x1e8], R2 ;  /* 0x00007a0017027a25 */ /* 0x000fe200078e0002 */
[----:B------:R-:W-:Y:S02]  /*2c30*/  IADD3 R13, R5, R12, RZ ;  /* 0x0000000c050d7210 */ /* 0x000fe40007ffe0ff */
[----:B------:R-:W-:Y:S01]  /*2c40*/  IADD3 R5, R16, R9, RZ ;  /* 0x0000000910057210 */ /* 0x000fe20007ffe0ff */
[----:B------:R-:W-:Y:S01]  /*2c50*/  IMAD.MOV.U32 R12, RZ, RZ, R4 ;  /* 0x000000ffff0c7224 */ /* 0x000fe200078e0004 */
[----:B------:R-:W-:Y:S01]  /*2c60*/  MOV R4, R8 ;  /* 0x0000000800047202 */ /* 0x000fe20000000f00 */
[----:B------:R-:W-:Y:S01]  /*2c70*/  IMAD R9, R23, c[0x0][0x1ec], R3 ;  /* 0x00007b0017097a24 */ /* 0x000fe200078e0203 */
[----:B------:R-:W-:Y:S01]  /*2c80*/  MOV R8, R2 ;  /* 0x0000000200087202 */ /* 0x000fe20000000f00 */
[----:B------:R-:W-:-:S04]  /*2c90*/  IMAD.WIDE.U32 R98, R132, c[0x0][0x280], R12 ;  /* 0x0000a00084627a25 */ /* 0x000fc800078e000c */
[----:B------:R-:W-:-:S04]  /*2ca0*/  IMAD.WIDE.U32 R92, R132, c[0x0][0x290], R4 ;  /* 0x0000a400845c7a25 */ /* 0x000fc800078e0004 */
[----:B------:R-:W-:-:S04]  /*2cb0*/  IMAD.WIDE.U32 R94, R132, c[0x0][0x280], R6 ;  /* 0x0000a000845e7a25 */ /* 0x000fc800078e0006 */
[----:B------:R-:W-:Y:S01]  /*2cc0*/  IMAD.SHL.U32 R168, R146, 0x20, RZ ;  /* 0x0000002092a87824 */ /* 0x000fe200078e00ff */
[--C-:B---3--:R-:W-:Y:S01]  /*2cd0*/  @P1 SHF.R.S32.HI R3, RZ, 0x1f, R17.reuse ;  /* 0x0000001fff031819 */ /* 0x108fe20000011411 */
[----:B------:R-:W-:Y:S01]  /*2ce0*/  @P1 IMAD.MOV.U32 R2, RZ, RZ, R17 ;  /* 0x000000ffff021224 */ /* 0x000fe200078e0011 */
[----:B------:R-:W-:Y:S02]  /*2cf0*/  @!P1 MOV R2, R27 ;  /* 0x0000001b00029202 */ /* 0x000fe40000000f00 */
[----:B------:R-:W-:Y:S02]  /*2d00*/  @!P1 MOV R3, R18 ;  /* 0x0000001200039202 */ /* 0x000fe40000000f00 */
[----:B------:R-:W-:Y:S02]  /*2d10*/  SEL R17, R2, RZ, !P4 ;  /* 0x000000ff02117207 */ /* 0x000fe40006000000 */
[----:B------:R-:W-:Y:S01]  /*2d20*/  SEL R16, R3, RZ, !P4 ;  /* 0x000000ff03107207 */ /* 0x000fe20006000000 */
[----:B------:R-:W-:Y:S01]  /*2d30*/  IMAD R3, R171, c[0x0][0x1e0], RZ ;  /* 0x00007800ab037a24 */ /* 0x000fe200078e02ff */
[----:B------:R-:W-:Y:S01]  /*2d40*/  SHF.R.S32.HI R2, RZ, 0x1f, R132 ;  /* 0x0000001fff027819 */ /* 0x000fe20000011484 */
[----:B------:R-:W-:-:S04]  /*2d50*/  IMAD.WIDE.U32 R80, R17, c[0x0][0x1f0], R8 ;  /* 0x00007c0011507a25 */ /* 0x000fc800078e0008 */
[----:B------:R-:W-:Y:S01]  /*2d60*/  IMAD R3, R83, c[0x0][0x1e4], R3 ;  /* 0x0000790053037a24 */ /* 0x000fe200078e0203 */
[----:B------:R-:W-:Y:S01]  /*2d70*/  IADD3 R108, P1, P0, R80, R176, R72 ;  /* 0x000000b0506c7210 */ /* 0x000fe2000783e048 */
[----:B------:R-:W-:Y:S02]  /*2d80*/  IMAD R15, R2, c[0x0][0x280], RZ ;  /* 0x0000a000020f7a24 */ /* 0x000fe400078e02ff */
[----:B------:R-:W-:Y:S02]  /*2d90*/  IMAD.IADD R127, R177, 0x1, R3 ;  /* 0x00000001b17f7824 */ /* 0x000fe400078e0203 */
[----:B------:R-:W-:Y:S02]  /*2da0*/  IMAD R3, R132, c[0x0][0x284], R15 ;  /* 0x0000a10084037a24 */ /* 0x000fe400078e020f */
[----:B------:R-:W-:Y:S02]  /*2db0*/  IMAD R15, R16, c[0x0][0x1f0], RZ ;  /* 0x00007c00100f7a24 */ /* 0x000fe400078e02ff */
[----:B------:R-:W-:Y:S01]  /*2dc0*/  IMAD R2, R2, c[0x0][0x290], RZ ;  /* 0x0000a40002027a24 */ /* 0x000fe200078e02ff */
[----:B------:R-:W-:Y:S01]  /*2dd0*/  IADD3 R109, R99, R3, RZ ;  /* 0x00000003636d7210 */ /* 0x000fe20007ffe0ff */
[----:B------:R-:W-:-:S02]  /*2de0*/  IMAD R8, R17, c[0x0][0x1f4], R15 ;  /* 0x00007d0011087a24 */ /* 0x000fc400078e020f */
[----:B------:R-:W-:Y:S02]  /*2df0*/  IMAD R2, R132, c[0x0][0x294], R2 ;  /* 0x0000a50084027a24 */ /* 0x000fe400078e0202 */
[----:B------:R-:W-:Y:S01]  /*2e00*/  IMAD.IADD R106, R3, 0x1, R95 ;  /* 0x00000001036a7824 */ /* 0x000fe200078e025f */
[----:B------:R-:W-:Y:S02]  /*2e10*/  IADD3 R84, R81, R8, RZ ;  /* 0x0000000851547210 */ /* 0x000fe40007ffe0ff */
[----:B------:R-:W-:Y:S02]  /*2e20*/  IADD3 R107, R97, R2, RZ ;  /* 0x00000002616b7210 */ /* 0x000fe40007ffe0ff */
[----:B------:R-:W-:Y:S02]  /*2e30*/  IADD3 R105, R2, R93, RZ ;  /* 0x0000005d02697210 */ /* 0x000fe40007ffe0ff */
[----:B------:R-:W-:Y:S02]  /*2e40*/  IADD3.X R104, R84, R127, R73, P1, P0 ;  /* 0x0000007f54687210 */ /* 0x000fe40000fe0449 */
[----:B------:R-:W-:Y:S01]  /*2e50*/  ISETP.GE.AND P0, PT, R72, c[0x0][0x27c], PT ;  /* 0x00009f0048007a0c */ /* 0x000fe20003f06270 */
[----:B------:R-:W-:Y:S01]  /*2e60*/  IMAD.WIDE.U32 R2, R23, c[0x0][0x260], R72 ;  /* 0x0000980017027a25 */ /* 0x000fe200078e0048 */
[----:B------:R-:W-:Y:S01]  /*2e70*/  BAR.SYNC.DEFER_BLOCKING 0x0 ;  /* 0x0000000000007b1d */ /* 0x000fe20000010000 */
[----:B------:R-:W-:-:S02]  /*2e80*/  MOV R160, 0x6 ;  /* 0x0000000600a07802 */ /* 0x000fc40000000f00 */
[----:B------:R-:W-:Y:S01]  /*2e90*/  SEL R6, RZ, c[0x0][0x27c], !P0 ;  /* 0x00009f00ff067a07 */ /* 0x000fe20004000000 */
[----:B------:R-:W-:Y:S01]  /*2ea0*/  IMAD R8, R21, c[0x0][0x268], RZ ;  /* 0x00009a0015087a24 */ /* 0x000fe200078e02ff */
[----:B------:R-:W-:Y:S01]  /*2eb0*/  ISETP.GE.AND P1, PT, R183, 0x1, PT ;  /* 0x00000001b700780c */ /* 0x000fe20003f26270 */
[----:B------:R-:W-:Y:S01]  /*2ec0*/  IMAD R3, R23, c[0x0][0x264], R3 ;  /* 0x0000990017037a24 */ /* 0x000fe200078e0203 */
[----:B------:R-:W-:Y:S01]  /*2ed0*/  ULDC.U8 UR4, c[0x0][0x298] ;  /* 0x0000a60000047ab9 */ /* 0x000fe20000000000 */
[C---:B------:R-:W-:Y:S01]  /*2ee0*/  IMAD.IADD R6, R72.reuse, 0x1, R6 ;  /* 0x0000000148067824 */ /* 0x040fe200078e0206 */
[----:B------:R-:W-:Y:S01]  /*2ef0*/  ISETP.GE.AND P4, PT, R72, c[0x0][0x1d4], PT ;  /* 0x0000750048007a0c */ /* 0x000fe20003f86270 */
[----:B------:R-:W-:Y:S01]  /*2f00*/  IMAD R15, R20, c[0x0][0x26c], R8 ;  /* 0x00009b00140f7a24 */ /* 0x000fe200078e0208 */
[----:B------:R-:W-:Y:S01]  /*2f10*/  @P0 IADD3 R14, -R14, c[0x0][0x1d4], RZ ;  /* 0x000075000e0e0a10 */ /* 0x000fe20007ffe1ff */
[----:B------:R-:W-:Y:S01]  /*2f20*/  IMAD.WIDE.U32 R90, R20, c[0x0][0x268], R2 ;  /* 0x00009a00145a7a25 */ /* 0x000fe200078e0002 */
[----:B------:R-:W-:-:S02]  /*2f30*/  SHF.R.S32.HI R7, RZ, 0x1f, R6 ;  /* 0x0000001fff077819 */ /* 0x000fc40000011406 */
[----:B------:R-:W-:Y:S01]  /*2f40*/  SHF.R.S32.HI R9, RZ, 0x1f, R14 ;  /* 0x0000001fff097819 */ /* 0x000fe2000001140e */
[----:B------:R-:W-:Y:S01]  /*2f50*/  IMAD.WIDE.U32 R4, R23, c[0x0][0x210], R72 ;  /* 0x0000840017047a25 */ /* 0x000fe200078e0048 */
[----:B------:R-:W-:Y:S02]  /*2f60*/  LEA.HI R2, R7, R6, RZ, 0x3 ;  /* 0x0000000607027211 */ /* 0x000fe400078f18ff */
[----:B------:R-:W-:Y:S01]  /*2f70*/  LEA.HI R8, R9, R14, RZ, 0x4 ;  /* 0x0000000e09087211 */ /* 0x000fe200078f20ff */
[----:B------:R-:W-:Y:S01]  /*2f80*/  IMAD R3, R16, c[0x0][0x218], RZ ;  /* 0x0000860010037a24 */ /* 0x000fe200078e02ff */
[----:B------:R-:W-:Y:S01]  /*2f90*/  LEA.HI R9, R7, R6, RZ, 0x6 ;  /* 0x0000000607097211 */ /* 0x000fe200078f30ff */
[----:B------:R-:W-:Y:S01]  /*2fa0*/  IMAD R5, R23, c[0x0][0x214], R5 ;  /* 0x0000850017057a24 */ /* 0x000fe200078e0205 */
[----:B------:R-:W-:Y:S01]  /*2fb0*/  SHF.R.S32.HI R7, RZ, 0x4, R8 ;  /* 0x00000004ff077819 */ /* 0x000fe20000011408 */
[C---:B------:R-:W-:Y:S01]  /*2fc0*/  IMAD R14, R17.reuse, c[0x0][0x21c], R3 ;  /* 0x00008700110e7a24 */ /* 0x040fe200078e0203 */
[----:B------:R-:W-:Y:S01]  /*2fd0*/  SHF.R.S32.HI R6, RZ, 0x6, R9 ;  /* 0x00000006ff067819 */ /* 0x000fe20000011409 */
[----:B------:R-:W-:Y:S01]  /*2fe0*/  IMAD.WIDE.U32 R88, R17, c[0x0][0x218], R4 ;  /* 0x0000860011587a25 */ /* 0x000fe200078e0004 */
[----:B------:R-:W-:-:S02]  /*2ff0*/  LEA.HI.SX32 R3, R2, R7, 0x1d ;  /* 0x0000000702037211 */ /* 0x000fc400078feaff */
[----:B------:R-:W-:Y:S01]  /*3000*/  LOP3.LUT R8, R144, 0x38, R2, 0xf8, !PT ;  /* 0x0000003890087812 */ /* 0x000fe200078ef802 */
[C---:B------:R-:W-:Y:S01]  /*3010*/  IMAD R10, R6.reuse, 0x1800, R154 ;  /* 0x00001800060a7824 */ /* 0x040fe200078e029a */
[----:B------:R-:W-:Y:S01]  /*3020*/  LOP3.LUT R7, R145, 0x38, R2, 0xf8, !PT ;  /* 0x0000003891077812 */ /* 0x000fe200078ef802 */
[----:B------:R-:W-:Y:S01]  /*3030*/  IMAD R11, R6, 0x1800, R156 ;  /* 0x00001800060b7824 */ /* 0x000fe200078e029c */
[----:B------:R-:W-:Y:S01]  /*3040*/  SHF.R.S32.HI R4, RZ, 0x1f, R3 ;  /* 0x0000001fff047819 */ /* 0x000fe20000011403 */
[----:B------:R-:W-:Y:S01]  /*3050*/  IMAD R158, R138, c[0x0][0x294], RZ ;  /* 0x0000a5008a9e7a24 */ /* 0x000fe200078e02ff */
[----:B------:R-:W-:Y:S01]  /*3060*/  LOP3.LUT R9, R8, R178, RZ, 0x3c, !PT ;  /* 0x000000b208097212 */ /* 0x000fe200078e3cff */
[----:B------:R-:W-:Y:S01]  /*3070*/  IMAD R8, R6, 0x1800, R155 ;  /* 0x0000180006087824 */ /* 0x000fe200078e029b */
[----:B------:R-:W-:Y:S01]  /*3080*/  LOP3.LUT R7, R7, R181, RZ, 0x3c, !PT ;  /* 0x000000b507077212 */ /* 0x000fe200078e3cff */
[----:B------:R-:W-:Y:S01]  /*3090*/  IMAD R159, R138, c[0x0][0x284], RZ ;  /* 0x0000a1008a9f7a24 */ /* 0x000fe200078e02ff */
[----:B------:R-:W-:Y:S01]  /*30a0*/  SHF.L.U32 R82, R3, 0x3, RZ ;  /* 0x0000000303527819 */ /* 0x000fe200000006ff */
[----:B------:R-:W-:Y:S01]  /*30b0*/  IMAD.IADD R13, R10, 0x1, R9 ;  /* 0x000000010a0d7824 */ /* 0x000fe200078e0209 */
[----:B------:R-:W-:Y:S01]  /*30c0*/  LEA.HI R3, R4, R3, RZ, 0x3 ;  /* 0x0000000304037211 */ /* 0x000fe200078f18ff */
[----:B------:R-:W-:Y:S01]  /*30d0*/  IMAD.IADD R12, R8, 0x1, R7 ;  /* 0x00000001080c7824 */ /* 0x000fe200078e0207 */
[----:B------:R-:W-:Y:S01]  /*30e0*/  LOP3.LUT R5, R144, 0x38, R82, 0xf8, !PT ;  /* 0x0000003890057812 */ /* 0x000fe200078ef852 */
[----:B------:R-:W-:Y:S01]  /*30f0*/  IMAD R157, R138, c[0x0][0x1e4], RZ ;  /* 0x000079008a9d7a24 */ /* 0x000fe200078e02ff */
[----:B------:R-:W-:Y:S01]  /*3100*/  LOP3.LUT R7, R148, 0x38, R2, 0xf8, !PT ;  /* 0x0000003894077812 */ /* 0x000fe200078ef802 */
[----:B------:R-:W-:Y:S01]  /*3110*/  IMAD.WIDE.U32 R174, R133, c[0x0][0x1e0], RZ ;  /* 0x0000780085ae7a25 */ /* 0x000fe200078e00ff */
[----:B------:R-:W-:-:S02]  /*3120*/  LOP3.LUT R4, R145, 0x38, R82, 0xf8, !PT ;  /* 0x0000003891047812 */ /* 0x000fc400078ef852 */
[----:B------:R-:W-:Y:S01]  /*3130*/  SHF.R.S32.HI R3, RZ, 0x3, R3 ;  /* 0x00000003ff037819 */ /* 0x000fe20000011403 */
[----:B------:R-:W-:Y:S01]  /*3140*/  IMAD.WIDE.U32 R138, R138, c[0x0][0x280], RZ ;  /* 0x0000a0008a8a7a25 */ /* 0x000fe200078e00ff */
[----:B------:R-:W-:Y:S02]  /*3150*/  LOP3.LUT R8, R148, 0x38, R82, 0xf8, !PT ;  /* 0x0000003894087812 */ /* 0x000fe400078ef852 */
[----:B------:R-:W-:Y:S01]  /*3160*/  LOP3.LUT R9, R5, R178, RZ, 0x3c, !PT ;  /* 0x000000b205097212 */ /* 0x000fe200078e3cff */
[----:B------:R-:W-:Y:S01]  /*3170*/  IMAD R6, R3, 0x1800, R155 ;  /* 0x0000180003067824 */ /* 0x000fe200078e029b */
[-C--:B------:R-:W-:Y:S01]  /*3180*/  LOP3.LUT R10, R7, R182.reuse, RZ, 0x3c, !PT ;  /* 0x000000b6070a7212 */ /* 0x080fe200078e3cff */
[C---:B------:R-:W-:Y:S01]  /*3190*/  IMAD R7, R3.reuse, 0x1800, R154 ;  /* 0x0000180003077824 */ /* 0x040fe200078e029a */
[----:B------:R-:W-:Y:S01]  /*31a0*/  LOP3.LUT R5, R4, R181, RZ, 0x3c, !PT ;  /* 0x000000b504057212 */ /* 0x000fe200078e3cff */
[----:B------:R-:W-:Y:S01]  /*31b0*/  IMAD R4, R3, 0x1800, R156 ;  /* 0x0000180003047824 */ /* 0x000fe200078e029c */
[----:B------:R-:W-:Y:S01]  /*31c0*/  LOP3.LUT R3, R8, R182, RZ, 0x3c, !PT ;  /* 0x000000b608037212 */ /* 0x000fe200078e3cff */
[----:B------:R-:W-:Y:S01]  /*31d0*/  IMAD.IADD R7, R7, 0x1, R9 ;  /* 0x0000000107077824 */ /* 0x000fe200078e0209 */
[----:B------:R-:W-:Y:S01]  /*31e0*/  IADD3 R6, R6, R5, RZ ;  /* 0x0000000506067210 */ /* 0x000fe20007ffe0ff */
[----:B------:R-:W-:Y:S01]  /*31f0*/  IMAD.MOV.U32 R9, RZ, RZ, c[0x0][0x1e0] ;  /* 0x00007800ff097624 */ /* 0x000fe200078e00ff */
[----:B------:R-:W-:Y:S01]  /*3200*/  SHF.R.S32.HI R8, RZ, 0x1f, R134 ;  /* 0x0000001fff087819 */ /* 0x000fe20000011486 */
[----:B------:R-:W-:Y:S01]  /*3210*/  IMAD.IADD R5, R4, 0x1, R3 ;  /* 0x0000000104057824 */ /* 0x000fe200078e0203 */
[----:B------:R-:W-:Y:S01]  /*3220*/  SHF.R.S32.HI R3, RZ, 0x1f, R133 ;  /* 0x0000001fff037819 */ /* 0x000fe20000011485 */
[----:B------:R-:W-:Y:S01]  /*3230*/  IMAD.IADD R10, R11, 0x1, R10 ;  /* 0x000000010b0a7824 */ /* 0x000fe200078e020a */
[----:B------:R-:W-:Y:S01]  /*3240*/  IADD3 R126, P0, R83, R19, RZ ;  /* 0x00000013537e7210 */ /* 0x000fe20007f1e0ff */
[----:B------:R-:W-:Y:S01]  /*3250*/  IMAD.WIDE.U32 R172, R134, c[0x0][0x1e0], RZ ;  /* 0x0000780086ac7a25 */ /* 0x000fe200078e00ff */
[----:B------:R-:W-:-:S02]  /*3260*/  LOP3.LUT R101, R2, 0xfffffff8, RZ, 0xc0, !PT ;  /* 0xfffffff802657812 */ /* 0x000fc400078ec0ff */
[----:B------:R-:W-:Y:S01]  /*3270*/  IADD3.X R124, R171, R22, RZ, P0, !PT ;  /* 0x00000016ab7c7210 */ /* 0x000fe200007fe4ff */
[----:B------:R-:W-:Y:S01]  /*3280*/  IMAD R4, R3, c[0x0][0x1e0], RZ ;  /* 0x0000780003047a24 */ /* 0x000fe200078e02ff */
[----:B------:R-:W-:Y:S01]  /*3290*/  ISETP.NE.AND P0, PT, RZ, UR4, PT ;  /* 0x00000004ff007c0c */ /* 0x000fe2000bf05270 */
[----:B------:R-:W-:Y:S01]  /*32a0*/  IMAD R3, R8, c[0x0][0x1e0], RZ ;  /* 0x0000780008037a24 */ /* 0x000fe200078e02ff */
[----:B------:R-:W-:Y:S01]  /*32b0*/  SHF.L.U64.HI R161, R9, R161, c[0x0][0x1e4] ;  /* 0x0000790009a17619 */ /* 0x000fe200000102a1 */
[----:B------:R-:W-:Y:S01]  /*32c0*/  IMAD R4, R133, c[0x0][0x1e4], R4 ;  /* 0x0000790085047a24 */ /* 0x000fe200078e0204 */
[----:B------:R-:W-:Y:S01]  /*32d0*/  P2R R125, PR, RZ, 0x1 ;  /* 0x00000001ff7d7803 */ /* 0x000fe20000000000 */
[----:B------:R-:W-:Y:S01]  /*32e0*/  IMAD.WIDE.U32 R140, R147, 0x60, RZ ;  /* 0x00000060938c7825 */ /* 0x000fe200078e00ff */
[----:B------:R-:W-:Y:S02]  /*32f0*/  SHF.L.U32 R180, R9, 0x6, RZ ;  /* 0x0000000609b47819 */ /* 0x000fe400000006ff */
[----:B------:R-:W-:Y:S01]  /*3300*/  IADD3 R122, R175, R4, RZ ;  /* 0x00000004af7a7210 */ /* 0x000fe20007ffe0ff */
[----:B------:R-:W-:Y:S01]  /*3310*/  IMAD.WIDE.U32 R136, R9, 0x60, RZ ;  /* 0x0000006009887825 */ /* 0x000fe200078e00ff */
[----:B------:R-:W-:-:S02]  /*3320*/  IADD3 R87, R89, R14, RZ ;  /* 0x0000000e59577210 */ /* 0x000fc40007ffe0ff */
[----:B------:R-:W-:Y:S01]  /*3330*/  SHF.R.S32.HI R103, RZ, 0x1f, R101 ;  /* 0x0000001fff677819 */ /* 0x000fe20000011465 */
[----:B------:R-:W-:Y:S01]  /*3340*/  IMAD R3, R134, c[0x0][0x1e4], R3 ;  /* 0x0000790086037a24 */ /* 0x000fe200078e0203 */
[----:B------:R-:W-:Y:S01]  /*3350*/  SHF.R.S32.HI R102, RZ, 0x1f, R82 ;  /* 0x0000001fff667819 */ /* 0x000fe20000011452 */
[C---:B------:R-:W-:Y:S01]  /*3360*/  IMAD.SHL.U32 R166, R146.reuse, 0x40, RZ ;  /* 0x0000004092a67824 */ /* 0x040fe200078e00ff */
[-C--:B------:R-:W-:Y:S01]  /*3370*/  SHF.L.U64.HI R146, R146, R160.reuse, c[0x0][0x284] ;  /* 0x0000a10092927619 */ /* 0x080fe200000102a0 */
[C---:B------:R-:W-:Y:S01]  /*3380*/  IMAD.SHL.U32 R167, R147.reuse, 0x40, RZ ;  /* 0x0000004093a77824 */ /* 0x040fe200078e00ff */
[-C--:B------:R-:W-:Y:S01]  /*3390*/  SHF.L.U64.HI R147, R147, R160.reuse, c[0x0][0x294] ;  /* 0x0000a50093937619 */ /* 0x080fe200000102a0 */
[----:B------:R-:W-:Y:S01]  /*33a0*/  IMAD.IADD R158, R141, 0x1, R158 ;  /* 0x000000018d9e7824 */ /* 0x000fe200078e029e */
[----:B------:R-:W-:Y:S01]  /*33b0*/  SHF.L.U64.HI R160, R9, R160, c[0x0][0x1e4] ;  /* 0x0000790009a07619 */ /* 0x000fe200000102a0 */
[----:B------:R-:W-:Y:S01]  /*33c0*/  IMAD.IADD R159, R139, 0x1, R159 ;  /* 0x000000018b9f7824 */ /* 0x000fe200078e029f */
[----:B------:R-:W-:Y:S01]  /*33d0*/  SHF.L.U32 R118, R10, 0x1, RZ ;  /* 0x000000010a767819 */ /* 0x000fe200000006ff */
[----:B------:R-:W-:Y:S01]  /*33e0*/  IMAD.SHL.U32 R179, R9, 0x20, RZ ;  /* 0x0000002009b37824 */ /* 0x000fe200078e00ff */
[----:B------:R-:W-:Y:S01]  /*33f0*/  SHF.L.U32 R115, R5, 0x1, RZ ;  /* 0x0000000105737819 */ /* 0x000fe200000006ff */
[----:B------:R-:W-:-:S02]  /*3400*/  IMAD.IADD R157, R137, 0x1, R157 ;  /* 0x00000001899d7824 */ /* 0x000fc400078e029d */
[----:B------:R-:W-:Y:S02]  /*3410*/  IMAD.IADD R121, R173, 0x1, R3 ;  /* 0x00000001ad797824 */ /* 0x000fe400078e0203 */
[----:B------:R-:W-:Y:S02]  /*3420*/  IMAD.IADD R100, R91, 0x1, R15 ;  /* 0x000000015b647824 */ /* 0x000fe400078e020f */
[----:B------:R-:W-:Y:S02]  /*3430*/  IMAD.SHL.U32 R120, R13, 0x2, RZ ;  /* 0x000000020d787824 */ /* 0x000fe400078e00ff */
[----:B------:R-:W-:Y:S02]  /*3440*/  IMAD.SHL.U32 R119, R12, 0x2, RZ ;  /* 0x000000020c777824 */ /* 0x000fe400078e00ff */
[----:B------:R-:W-:Y:S02]  /*3450*/  IMAD.SHL.U32 R117, R7, 0x2, RZ ;  /* 0x0000000207757824 */ /* 0x000fe400078e00ff */
[----:B------:R-:W-:-:S02]  /*3460*/  IMAD.SHL.U32 R116, R6, 0x2, RZ ;  /* 0x0000000206747824 */ /* 0x000fc400078e00ff */
.L_x_743:
[----:B------:R-:W-:Y:S01]  /*3470*/  SHF.R.S32.HI R85, RZ, 0x1f, R31 ;  /* 0x0000001fff557819 */ /* 0x000fe2000001141f */
[-C--:B-1----:R-:W-:Y:S01]  /*3480*/  IMAD R2, R157, R31.reuse, RZ ;  /* 0x0000001f9d027224 */ /* 0x082fe200078e02ff */
[----:B------:R-:W-:Y:S01]  /*3490*/  ISETP.GE.AND P2, PT, R183, 0x1, PT ;  /* 0x00000001b700780c */ /* 0x000fe20003f46270 */
[----:B------:R-:W-:Y:S01]  /*34a0*/  IMAD.WIDE.U32 R62, R136, R31, RZ ;  /* 0x0000001f883e7225 */ /* 0x000fe200078e00ff */
[----:B------:R-:W-:Y:S04]  /*34b0*/  DEPBAR.LE SB0, 0x0 ;  /* 0x000080000000791a */ /* 0x000fe80000000000 */
[----:B------:R-:W-:Y:S01]  /*34c0*/  IADD3 R3, P1, P0, R108, R62, R179 ;  /* 0x0000003e6c037210 */ /* 0x000fe2000783e0b3 */
[----:B------:R-:W-:Y:S01]  /*34d0*/  IMAD R2, R85, R136, R2 ;  /* 0x0000008855027224 */ /* 0x000fe200078e0202 */
[----:B------:R-:W-:Y:S01]  /*34e0*/  WARPSYNC 0xffffffff ;  /* 0xffffffff00007948 */ /* 0x000fe20003800000 */
[----:B------:R-:W-:Y:S02]  /*34f0*/  BAR.SYNC.DEFER_BLOCKING 0x0 ;  /* 0x0000000000007b1d */ /* 0x000fe40000010000 */
[----:B------:R-:W-:Y:S05]  /*3500*/  IMAD.IADD R67, R63, 0x1, R2 ;  /* 0x000000013f437824 */ /* 0x000fea00078e0202 */
[-C--:B------:R-:W-:Y:S02]  /*3510*/  IADD3.X R6, R104, R67.reuse, R161, P1, P0 ;  /* 0x0000004368067210 */ /* 0x080fe40000fe04a1 */
[-C--:B------:R-:W-:Y:S04]  /*3520*/  IADD3 R4, P1, P0, R108, R62.reuse, R180 ;  /* 0x0000003e6c047210 */ /* 0x080fe8000783e0b4 */
[----:B------:R-:W-:Y:S02]  /*3530*/  IADD3.X R7, R104, R67, R160, P1, P0 ;  /* 0x0000004368077210 */ /* 0x000fe40000fe04a0 */
[----:B------:R-:W-:Y:S05]  /*3540*/  IADD3 R2, P0, R108, R62, RZ ;  /* 0x0000003e6c027210 */ /* 0x000fea0007f1e0ff */
[----:B------:R-:W-:Y:S01]  /*3550*/  IMAD.X R5, R67, 0x1, R104, P0 ;  /* 0x0000000143057824 */ /* 0x000fe200000e0668 */
[C---:B------:R-:W-:Y:S04]  /*3560*/  LEA R52, P0, R2.reuse, c[0x0][0x1c8], 0x1 ;  /* 0x0000720002347a11 */ /* 0x040fe800078008ff */
[----:B------:R-:W-:Y:S01]  /*3570*/  LEA.HI.X R53, R2, c[0x0][0x1cc], R5, 0x1, P0 ;  /* 0x0000730002357a11 */ /* 0x000fe200000f0c05 */
[----:B------:R-:W-:Y:S01]  /*3580*/  BSSY B2, `(.L_x_709) ;  /* 0x00003a7000027945 */ /* 0x000fe20003800000 */
[C---:B------:R-:W-:Y:S04]  /*3590*/  LEA R58, P0, R3.reuse, c[0x0][0x1c8], 0x1 ;  /* 0x00007200033a7a11 */ /* 0x040fe800078008ff */
[----:B------:R-:W-:Y:S02]  /*35a0*/  LEA.HI.X R59, R3, c[0x0][0x1cc], R6, 0x1, P0 ;  /* 0x00007300033b7a11 */ /* 0x000fe400000f0c06 */
[C---:B------:R-:W-:Y:S04]  /*35b0*/  LEA R60, P0, R4.reuse, c[0x0][0x1c8], 0x1 ;  /* 0x00007200043c7a11 */ /* 0x040fe800078008ff */
[----:B------:R-:W-:Y:S01]  /*35c0*/  LEA.HI.X R61, R4, c[0x0][0x1cc], R7, 0x1, P0 ;  /* 0x00007300043d7a11 */ /* 0x000fe200000f0c07 */
[----:B------:R-:W-:-:S05]  /*35d0*/  @!P2 BRA `(.L_x_710) ;  /* 0x000038000000a947 */ /* 0x000fca0003800000 */
[-C--:B------:R-:W-:Y:S01]  /*35e0*/  IMAD R4, R159, R31.reuse, RZ ;  /* 0x0000001f9f047224 */ /* 0x080fe200078e02ff */
[----:B------:R-:W-:Y:S01]  /*35f0*/  ISETP.NE.AND P2, PT, R125, RZ, PT ;  /* 0x000000ff7d00720c */ /* 0x000fe20003f45270 */
        /* <DEDUP_REMOVED lines=38> */
.L_x_713:
[----:B------:R-:W-:Y:S05]  /*3860*/  BSYNC B0 ;  /* 0x0000000000007941 */ /* 0x000fea0003800000 */
.L_x_712:
        /* <DEDUP_REMOVED lines=22> */
[----:B------:R-:W-:Y:S02]  /*39d0*/  IADD3.X R9, R109, R30, R149, P1, P0 ;  /* 0x0000001e6d097210 */ /* 0x000fe40000fe0495 */
[----:B------:R-:W-:Y:S04]  /*39e0*/  IADD3 R5, P1, P0, R96, R28, R169 ;  /* 0x0000001c60057210 */ /* 0x000fe8000783e0a9 */
[----:B------:R-:W-:Y:S02]  /*39f0*/  IADD3.X R14, R107, R34, R150, P1, P0 ;  /* 0x000000226b0e7210 */ /* 0x000fe40000fe0496 */
        /* <DEDUP_REMOVED lines=13> */
.L_x_715:
[----:B------:R-:W-:Y:S05]  /*3ad0*/  BSYNC B0 ;  /* 0x0000000000007941 */ /* 0x000fea0003800000 */
.L_x_714:
        /* <DEDUP_REMOVED lines=16> */
[----:B------:R-:W-:Y:S02]  /*3be0*/  PRMT R49, R9, 0x5410, R8 ;  /* 0x0000541009317816 */ /* 0x000fe40000000008 */
[----:B------:R-:W-:Y:S01]  /*3bf0*/  PRMT R48, R5, 0x5410, R4 ;  /* 0x0000541005307816 */ /* 0x000fe20000000004 */
[----:B------:R-:W-:-:S05]  /*3c00*/  @P2 BRA `(.L_x_717) ;  /* 0x0000012000002947 */ /* 0x000fca0003800000 */
[----:B------:R-:W-:Y:S01]  /*3c10*/  IADD3 R4, P1, P0, R98, R166, R10 ;  /* 0x000000a662047210 */ /* 0x000fe2000783e00a */
[----:B------:R-:W-:Y:S01]  /*3c20*/  CS2R R20, SRZ ;  /* 0x0000000000147805 */ /* 0x000fe2000001ff00 */
[----:B------:R-:W-:Y:S02]  /*3c30*/  CS2R R46, SRZ ;  /* 0x00000000002e7805 */ /* 0x000fe4000001ff00 */
[----:B------:R-:W-:Y:S02]  /*3c40*/  IADD3.X R9, R109, R146, R30, P1, P0 ;  /* 0x000000926d097210 */ /* 0x000fe40000fe041e */
        /* <DEDUP_REMOVED lines=14> */
.L_x_717:
[----:B------:R-:W-:Y:S05]  /*3d30*/  BSYNC B0 ;  /* 0x0000000000007941 */ /* 0x000fea0003800000 */
.L_x_716:
        /* <DEDUP_REMOVED lines=26> */
[----:B------:R-:W-:Y:S02]  /*3ee0*/  @!P0 PRMT R12, R12, 0x5410, R3 ;  /* 0x000054100c0c8816 */ /* 0x000fe40000000003 */
        /* <DEDUP_REMOVED lines=41> */
.L_x_721:
[----:B------:R-:W-:Y:S05]  /*4180*/  BSYNC B0 ;  /* 0x0000000000007941 */ /* 0x000fea0003800000 */
.L_x_720:
        /* <DEDUP_REMOVED lines=28> */
[C---:B------:R-:W-:Y:S01]  /*4350*/  @!P0 SHF.L.U32 R33, R11.reuse, 0x10, RZ ;  /* 0x000000100b218819 */ /* 0x040fe200000006ff */
        /* <DEDUP_REMOVED lines=25> */
[----:B------:R1:W-:Y:S02]  /*44f0*/  STG.E.128 [R52.64+0x80], R8 ;  /* 0x0000800834007986 */ /* 0x0003e4000c101d08 */
.L_x_719:
[----:B------:R-:W-:Y:S05]  /*4500*/  BSYNC B1 ;  /* 0x0000000000017941 */ /* 0x000fea0003800000 */
.L_x_718:
        /* <DEDUP_REMOVED lines=56> */
.L_x_725:
[----:B------:R-:W-:Y:S05]  /*4890*/  BSYNC B0 ;  /* 0x0000000000007941 */ /* 0x000fea0003800000 */
.L_x_724:
        /* <DEDUP_REMOVED lines=55> */
.L_x_723:
[----:B------:R-:W-:Y:S05]  /*4c10*/  BSYNC B1 ;  /* 0x0000000000017941 */ /* 0x000fea0003800000 */
.L_x_722:
        /* <DEDUP_REMOVED lines=12> */
[C---:B------:R-:W-:Y:S01]  /*4ce0*/  @!P0 IMAD.U32 R12, R5.reuse, 0x10000, RZ ;  /* 0x00010000050c8824 */ /* 0x040fe200078e00ff */
        /* <DEDUP_REMOVED lines=42> */
.L_x_728:
[----:B------:R-:W-:Y:S05]  /*4f90*/  BSYNC B0 ;  /* 0x0000000000007941 */ /* 0x000fea0003800000 */
.L_x_727:
        /* <DEDUP_REMOVED lines=54> */
[----:B------:R1:W-:Y:S01]  /*5300*/  STG.E.128 [R60.64+0x80], R8 ;  /* 0x000080083c007986 */ /* 0x0003e2000c101d08 */
[----:B------:R-:W-:-:S05]  /*5310*/  BRA `(.L_x_726) ;  /* 0x00001cd000007947 */ /* 0x000fca0003800000 */
.L_x_711:
        /* <DEDUP_REMOVED lines=11> */
[----:B------:R-:W-:Y:S06]  /*53d0*/  BSSY B0, `(.L_x_729) ;  /* 0x00000b8000007945 */ /* 0x000fec0003800000 */
[----:B------:R-:W-:Y:S04]  /*53e0*/  @!P2 IADD3 R2, P1, P0, R94, R10, R168 ;  /* 0x0000000a5e02a210 */ /* 0x000fe8000783e0a8 */
[----:B------:R-:W-:Y:S02]  /*53f0*/  @!P2 IADD3.X R5, R106, R30, R149, P1, P0 ;  /* 0x0000001e6a05a210 */ /* 0x000fe40000fe0495 */
[----:B------:R-:W-:Y:S04]  /*5400*/  @!P2 IADD3 R3, P1, P0, R92, R28, R169 ;  /* 0x0000001c5c03a210 */ /* 0x000fe8000783e0a9 */
[C---:B------:R-:W-:Y:S02]  /*5410*/  @!P2 IADD3.X R8, R105.reuse, R34, R150, P1, P0 ;  /* 0x000000226908a210 */ /* 0x040fe40000fe0496 */
        /* <DEDUP_REMOVED lines=17> */
[----:B------:R-:W-:Y:S01]  /*5530*/  ISETP.GE.AND P0, PT, R83, R64, PT ;  /* 0x000000405300720c */ /* 0x000fe20003f06270 */
[----:B------:R1:W4:Y:S03]  /*5540*/  @!P1 LDG.E.128 R20, [R8.64] ;  /* 0x0000000808149981 */ /* 0x000326000c1e1d00 */
[----:B------:R-:W-:Y:S05]  /*5550*/  ISETP.GE.OR P0, PT, R72, c[0x0][0x27c], P0 ;  /* 0x00009f0048007a0c */ /* 0x000fea0000706670 */
[----:B------:R1:W4:Y:S08]  /*5560*/  @!P1 LDG.E.128 R56, [R6.64] ;  /* 0x0000000806389981 */ /* 0x000330000c1e1d00 */
[----:B---3--:R-:W-:Y:S05]  /*5570*/  @!P0 IADD3 R2, P1, R94, R10, RZ ;  /* 0x0000000a5e028210 */ /* 0x008fea0007f3e0ff */
[----:B------:R-:W-:Y:S01]  /*5580*/  @!P0 IMAD.X R3, R30, 0x1, R106, P1 ;  /* 0x000000011e038824 */ /* 0x000fe200008e066a */
[C---:B-1----:R-:W-:Y:S04]  /*5590*/  @!P0 LEA R8, P1, R2.reuse, c[0x0][0x270], 0x1 ;  /* 0x00009c0002088a11 */ /* 0x042fe800078208ff */
[----:B------:R-:W-:Y:S02]  /*55a0*/  @!P0 LEA.HI.X R9, R2, c[0x0][0x274], R3, 0x1, P1 ;  /* 0x00009d0002098a11 */ /* 0x000fe400008f0c03 */
[----:B------:R-:W-:Y:S01]  /*55b0*/  @!P0 IADD3 R3, P1, R92, R28, RZ ;  /* 0x0000001c5c038210 */ /* 0x000fe20007f3e0ff */
[----:B------:R-:W-:Y:S04]  /*55c0*/  CS2R R6, SRZ ;  /* 0x0000000000067805 */ /* 0x000fe8000001ff00 */
[----:B------:R-:W-:Y:S01]  /*55d0*/  @!P0 IMAD.X R4, R34, 0x1, R105, P1 ;  /* 0x0000000122048824 */ /* 0x000fe200008e0669 */
[C---:B------:R-:W-:Y:S01]  /*55e0*/  @!P0 LEA R2, P1, R3.reuse, c[0x0][0x288], 0x1 ;  /* 0x0000a20003028a11 */ /* 0x040fe200078208ff */
[----:B------:R-:W-:Y:S03]  /*55f0*/  CS2R R34, SRZ ;  /* 0x0000000000227805 */ /* 0x000fe6000001ff00 */
[----:B------:R-:W-:Y:S02]  /*5600*/  @!P0 LEA.HI.X R3, R3, c[0x0][0x28c], R4, 0x1, P1 ;  /* 0x0000a30003038a11 */ /* 0x000fe400008f0c04 */
[----:B------:R-:W-:Y:S01]  /*5610*/  CS2R R4, SRZ ;  /* 0x0000000000047805 */ /* 0x000fe2000001ff00 */
[----:B------:R-:W-:Y:S02]  /*5620*/  ISETP.GE.AND P1, PT, R72, c[0x0][0x27c], PT ;  /* 0x00009f0048007a0c */ /* 0x000fe40003f26270 */
[----:B------:R1:W5:Y:S08]  /*5630*/  @!P0 LDG.E.128 R32, [R2.64] ;  /* 0x0000000802208981 */ /* 0x000370000c1e1d00 */
[----:B------:R2:W5:Y:S01]  /*5640*/  @!P0 LDG.E.128 R4, [R8.64] ;  /* 0x0000000808048981 */ /* 0x000562000c1e1d00 */
[----:B------:R-:W-:Y:S01]  /*5650*/  ISETP.GE.OR P0, PT, R83, R64, P4 ;  /* 0x000000405300720c */ /* 0x000fe20002706670 */
        /* <DEDUP_REMOVED lines=27> */
[----:B-----5:R-:W-:Y:S01]  /*5810*/  @!P1 SHF.R.U32.HI R37, RZ, 0x10, R33 ;  /* 0x00000010ff259819 */ /* 0x020fe20000011621 */
[----:B------:R-:W-:Y:S02]  /*5820*/  IMAD.MOV.U32 R11, RZ, RZ, R7 ;  /* 0x000000ffff0b7224 */ /* 0x000fe400078e0007 */
[----:B------:R-:W-:Y:S01]  /*5830*/  IMAD.X R3, R67, 0x1, R127, P0 ;  /* 0x0000000143037824 */ /* 0x000fe200000e067f */
[-C--:B------:R-:W-:Y:S01]  /*5840*/  IADD3 R8, P2, P0, R80, R2.reuse, R101 ;  /* 0x0000000250087210 */ /* 0x080fe2000785e065 */
[----:B------:R-:W-:Y:S02]  /*5850*/  IMAD.MOV.U32 R39, RZ, RZ, R35 ;  /* 0x000000ffff277224 */ /* 0x000fe400078e0023 */
[----:B------:R-:W1:Y:S01]  /*5860*/  LDS.128 R48, [R120+0x8100] ;  /* 0x0081000078307984 */ /* 0x000e620000000c00 */
[-C--:B------:R-:W-:Y:S01]  /*5870*/  IADD3.X R9, R84, R3.reuse, R103, P2, P0 ;  /* 0x0000000354097210 */ /* 0x080fe200017e0467 */
[----:B------:R-:W-:Y:S01]  /*5880*/  IMAD.MOV.U32 R10, RZ, RZ, R32 ;  /* 0x000000ffff0a7224 */ /* 0x000fe200078e0020 */
[----:B------:R-:W-:Y:S01]  /*5890*/  ISETP.GE.AND P0, PT, R82, c[0x0][0x1d4], PT ;  /* 0x0000750052007a0c */ /* 0x000fe20003f06270 */
[--C-:B------:R-:W-:Y:S01]  /*58a0*/  IMAD.MOV.U32 R38, RZ, RZ, R33.reuse ;  /* 0x000000ffff267224 */ /* 0x100fe200078e0021 */
[----:B------:R-:W-:Y:S01]  /*58b0*/  @!P1 SHF.R.U64 R32, R32, 0x10, R33 ;  /* 0x0000001020209819 */ /* 0x000fe20000001221 */
[----:B------:R-:W-:Y:S01]  /*58c0*/  IMAD.MOV.U32 R36, RZ, RZ, R34 ;  /* 0x000000ffff247224 */ /* 0x000fe200078e0022 */
[----:B------:R-:W-:Y:S02]  /*58d0*/  @!P1 SHF.R.U64 R34, R34, 0x10, R35 ;  /* 0x0000001022229819 */ /* 0x000fe40000001223 */
[----:B------:R-:W-:Y:S02]  /*58e0*/  @!P1 PRMT R33, R10, 0x5410, R32 ;  /* 0x000054100a219816 */ /* 0x000fe40000000020 */
[----:B------:R-:W-:Y:S02]  /*58f0*/  @!P1 PRMT R32, R38, 0x5410, R37 ;  /* 0x0000541026209816 */ /* 0x000fe40000000025 */
[----:B------:R-:W-:Y:S02]  /*5900*/  @!P1 SHF.R.U32.HI R35, RZ, 0x10, R35 ;  /* 0x00000010ff239819 */ /* 0x000fe40000011623 */
[----:B------:R-:W-:Y:S01]  /*5910*/  @!P1 PRMT R40, R36, 0x5410, R34 ;  /* 0x0000541024289816 */ /* 0x000fe20000000022 */
[----:B------:R-:W-:Y:S01]  /*5920*/  @!P1 IMAD.U32 R34, R32, 0x10000, RZ ;  /* 0x0001000020229824 */ /* 0x000fe200078e00ff */
[----:B------:R-:W-:Y:S02]  /*5930*/  @!P0 IADD3 R2, P3, P2, R80, R2, R82 ;  /* 0x0000000250028210 */ /* 0x000fe40007a7e052 */
[----:B------:R-:W-:Y:S02]  /*5940*/  @!P1 PRMT R44, R39, 0x5410, R35 ;  /* 0x00005410272c9816 */ /* 0x000fe40000000023 */
[----:B------:R-:W-:Y:S02]  /*5950*/  @!P0 IADD3.X R3, R84, R3, R102, P3, P2 ;  /* 0x0000000354038210 */ /* 0x000fe40001fe4466 */
[C---:B------:R-:W-:Y:S04]  /*5960*/  LEA R70, P2, R8.reuse, c[0x0][0x1c8], 0x1 ;  /* 0x0000720008467a11 */ /* 0x040fe800078408ff */
[----:B------:R-:W-:Y:S01]  /*5970*/  LEA.HI.X R71, R8, c[0x0][0x1cc], R9, 0x1, P2 ;  /* 0x0000730008477a11 */ /* 0x000fe200010f0c09 */
[----:B------:R-:W-:Y:S01]  /*5980*/  IMAD.MOV.U32 R9, RZ, RZ, R4 ;  /* 0x000000ffff097224 */ /* 0x000fe200078e0004 */
[----:B------:R-:W-:Y:S02]  /*5990*/  @!P0 LEA R68, P2, R2, c[0x0][0x1c8], 0x1 ;  /* 0x0000720002448a11 */ /* 0x000fe400078408ff */
[----:B------:R-:W-:Y:S02]  /*59a0*/  @!P1 SHF.R.U64 R4, R4, 0x10, R5 ;  /* 0x0000001004049819 */ /* 0x000fe40000001205 */
[----:B------:R-:W-:Y:S02]  /*59b0*/  @!P0 LEA.HI.X R69, R2, c[0x0][0x1cc], R3, 0x1, P2 ;  /* 0x0000730002458a11 */ /* 0x000fe400010f0c03 */
[----:B------:R-:W-:Y:S02]  /*59c0*/  @!P1 PRMT R9, R9, 0x5410, R4 ;  /* 0x0000541009099816 */ /* 0x000fe40000000004 */
[----:B------:R-:W-:Y:S02]  /*59d0*/  @!P1 SHF.R.U32.HI R2, RZ, 0x10, R7 ;  /* 0x00000010ff029819 */ /* 0x000fe40000011607 */
[----:B------:R-:W-:Y:S01]  /*59e0*/  MOV R8, R5 ;  /* 0x0000000500087202 */ /* 0x000fe20000000f00 */
[----:B-1----:R-:W-:Y:S01]  /*59f0*/  @!P1 IMAD.U32 R35, R49, 0x10000, RZ ;  /* 0x0001000031239824 */ /* 0x002fe200078e00ff */
[----:B------:R-:W-:Y:S02]  /*5a00*/  @!P1 SHF.L.U32 R4, R13, 0x10, RZ ;  /* 0x000000100d049819 */ /* 0x000fe400000006ff */
[C---:B------:R-:W-:Y:S02]  /*5a10*/  @!P1 SHF.L.U32 R39, R50.reuse, 0x10, RZ ;  /* 0x0000001032279819 */ /* 0x040fe400000006ff */
[----:B------:R-:W-:Y:S01]  /*5a20*/  @!P1 LOP3.LUT R41, R50, 0xffff0000, RZ, 0xc0, !PT ;  /* 0xffff000032299812 */ /* 0x000fe200078ec0ff */
[----:B------:R-:W-:Y:S01]  /*5a30*/  @!P1 FMUL.FTZ R37, R4, R34 ;  /* 0x0000002204259220 */ /* 0x000fe20000410000 */
[C---:B------:R-:W-:Y:S02]  /*5a40*/  @!P1 SHF.L.U32 R43, R51.reuse, 0x10, RZ ;  /* 0x00000010332b9819 */ /* 0x040fe400000006ff */
[----:B------:R-:W-:Y:S02]  /*5a50*/  @!P1 LOP3.LUT R45, R51, 0xffff0000, RZ, 0xc0, !PT ;  /* 0xffff0000332d9812 */ /* 0x000fe400078ec0ff */
[----:B------:R-:W-:Y:S01]  /*5a60*/  @!P1 PRMT R11, R11, 0x5410, R2 ;  /* 0x000054100b0b9816 */ /* 0x000fe20000000002 */
[----:B------:R-:W-:Y:S01]  /*5a70*/  @!P1 IMAD.U32 R2, R12, 0x10000, RZ ;  /* 0x000100000c029824 */ /* 0x000fe200078e00ff */
[----:B------:R-:W-:Y:S02]  /*5a80*/  @!P1 SHF.R.U32.HI R3, RZ, 0x10, R5 ;  /* 0x00000010ff039819 */ /* 0x000fe40000011605 */
[----:B------:R-:W-:Y:S02]  /*5a90*/  @!P1 SHF.R.U64 R5, R6, 0x10, R7 ;  /* 0x0000001006059819 */ /* 0x000fe40000001207 */
[----:B------:R-:W-:Y:S02]  /*5aa0*/  @!P1 SHF.L.U32 R7, R48, 0x10, RZ ;  /* 0x0000001030079819 */ /* 0x000fe400000006ff */
        /* <DEDUP_REMOVED lines=11> */
[-C--:B------:R-:W-:Y:S01]  /*5b60*/  @!P1 FFMA.FTZ R78, R35, R5.reuse, -R37 ;  /* 0x00000005234e9223 */ /* 0x080fe20000010825 */
[----:B------:R-:W-:Y:S01]  /*5b70*/  @!P1 LOP3.LUT R37, R49, 0xffff0000, RZ, 0xc0, !PT ;  /* 0xffff000031259812 */ /* 0x000fe200078ec0ff */
[----:B------:R-:W-:Y:S01]  /*5b80*/  @!P1 FMUL.FTZ R4, R4, R5 ;  /* 0x0000000504049220 */ /* 0x000fe20000410000 */
[----:B------:R-:W-:Y:S02]  /*5b90*/  @!P1 LOP3.LUT R36, R32, 0xffff0000, RZ, 0xc0, !PT ;  /* 0xffff000020249812 */ /* 0x000fe400078ec0ff */
[----:B------:R-:W-:Y:S02]  /*5ba0*/  @!P1 LOP3.LUT R32, R33, 0xffff0000, RZ, 0xc0, !PT ;  /* 0xffff000021209812 */ /* 0x000fe400078ec0ff */
[----:B------:R-:W-:Y:S02]  /*5bb0*/  @!P1 LOP3.LUT R33, R48, 0xffff0000, RZ, 0xc0, !PT ;  /* 0xffff000030219812 */ /* 0x000fe400078ec0ff */
[----:B------:R-:W-:Y:S01]  /*5bc0*/  @!P1 LOP3.LUT R6, R8, 0xffff0000, RZ, 0xc0, !PT ;  /* 0xffff000008069812 */ /* 0x000fe200078ec0ff */
[----:B------:R-:W-:Y:S01]  /*5bd0*/  @!P1 FMUL.FTZ R38, R7, R32 ;  /* 0x0000002007269220 */ /* 0x000fe20000410000 */
[----:B------:R-:W-:Y:S01]  /*5be0*/  @!P1 LOP3.LUT R8, R9, 0xffff0000, RZ, 0xc0, !PT ;  /* 0xffff000009089812 */ /* 0x000fe200078ec0ff */
[C---:B------:R-:W-:Y:S02]  /*5bf0*/  @!P1 FMUL.FTZ R9, R3.reuse, R36 ;  /* 0x0000002403099220 */ /* 0x040fe40000410000 */
[----:B------:R-:W-:Y:S02]  /*5c00*/  @!P1 FMUL.FTZ R5, R3, R6 ;  /* 0x0000000603059220 */ /* 0x000fe40000410000 */
        /* <DEDUP_REMOVED lines=52> */
.L_x_730:
[----:B------:R-:W-:Y:S05]  /*5f50*/  BSYNC B0 ;  /* 0x0000000000007941 */ /* 0x000fea0003800000 */
.L_x_729:
        /* <DEDUP_REMOVED lines=72> */
[----:B------:R-:W-:Y:S02]  /*63e0*/  @!P1 FMUL.FTZ R33, R9, R38 ;  /* 0x0000002609219220 */ /* 0x000fe40000410000 */
[-C--:B------:R-:W-:Y:S01]  /*63f0*/  @!P1 FMUL.FTZ R8, R6, R7.reuse ;  /* 0x0000000706089220 */ /* 0x080fe20000410000 */
[C---:B------:R-:W-:Y:S01]  /*6400*/  @!P1 SHF.L.U32 R6, R14.reuse, 0x10, RZ ;  /* 0x000000100e069819 */ /* 0x040fe200000006ff */
        /* <DEDUP_REMOVED lines=40> */
.L_x_732:
[----:B------:R-:W-:Y:S05]  /*6690*/  BSYNC B0 ;  /* 0x0000000000007941 */ /* 0x000fea0003800000 */
.L_x_731:
[----:B-1----:R-:W-:Y:S05]  /*66a0*/  IADD3 R48, P0, R172, R62, RZ ;  /* 0x0000003eac307210 */ /* 0x002fea0007f1e0ff */
[----:B------:R-:W-:Y:S01]  /*66b0*/  IMAD.X R49, R67, 0x1, R121, P0 ;  /* 0x0000000143317824 */ /* 0x000fe200000e0679 */
[----:B------:R-:W-:Y:S11]  /*66c0*/  ISETP.GE.OR P0, PT, R134, R64, P4 ;  /* 0x000000408600720c */ /* 0x000ff60002706670 */
[----:B------:R-:W-:Y:S02]  /*66d0*/  @!UPT UIADD3 URZ, URZ, URZ, URZ ;  /* 0x0000003f3f3ff290 */ /* 0x000fe4000fffe03f */
[----:B------:R-:W-:-:S05]  /*66e0*/  @P0 BRA `(.L_x_726) ;  /* 0x0000090000000947 */ /* 0x000fca0003800000 */
[----:B------:R-:W-:Y:S01]  /*66f0*/  IADD3 R2, P2, P0, R80, R48, R101 ;  /* 0x0000003050027210 */ /* 0x000fe2000785e065 */
[----:B------:R-:W1:Y:S01]  /*6700*/  LDS.128 R12, [R115+0x8100] ;  /* 0x00810000730c7984 */ /* 0x000e620000000c00 */
[----:B-----5:R-:W-:Y:S02]  /*6710*/  @!P1 SHF.R.U64 R6, R56, 0x10, R57 ;  /* 0x0000001038069819 */ /* 0x020fe40000001239 */
[----:B------:R-:W-:Y:S02]  /*6720*/  IADD3.X R3, R84, R49, R103, P2, P0 ;  /* 0x0000003154037210 */ /* 0x000fe400017e0467 */
[----:B------:R-:W-:Y:S02]  /*6730*/  LEA R46, P0, R2, c[0x0][0x1c8], 0x1 ;  /* 0x00007200022e7a11 */ /* 0x000fe400078008ff */
[----:B------:R-:W-:Y:S01]  /*6740*/  @!P1 PRMT R17, R60, 0x5410, R6 ;  /* 0x000054103c119816 */ /* 0x000fe20000000006 */
[----:B------:R-:W2:Y:S01]  /*6750*/  LDS.128 R36, [R118+0x8100] ;  /* 0x0081000076247984 */ /* 0x000ea20000000c00 */
[----:B------:R-:W-:Y:S02]  /*6760*/  LEA.HI.X R47, R2, c[0x0][0x1cc], R3, 0x1, P0 ;  /* 0x00007300022f7a11 */ /* 0x000fe400000f0c03 */
[----:B------:R-:W-:Y:S02]  /*6770*/  @!P1 SHF.R.U32.HI R9, RZ, 0x10, R59 ;  /* 0x00000010ff099819 */ /* 0x000fe4000001163b */
[----:B------:R-:W-:Y:S02]  /*6780*/  @!P1 SHF.R.U32.HI R7, RZ, 0x10, R57 ;  /* 0x00000010ff079819 */ /* 0x000fe40000011639 */
[--C-:B------:R-:W-:Y:S02]  /*6790*/  @!P1 SHF.R.U64 R2, R20, 0x10, R21.reuse ;  /* 0x0000001014029819 */ /* 0x100fe40000001215 */
[----:B------:R-:W-:Y:S02]  /*67a0*/  @!P1 SHF.R.U32.HI R3, RZ, 0x10, R21 ;  /* 0x00000010ff039819 */ /* 0x000fe40000011615 */
[----:B------:R-:W-:Y:S01]  /*67b0*/  @!P1 PRMT R16, R60, 0x5432, R7 ;  /* 0x000054323c109816 */ /* 0x000fe20000000007 */
[----:B------:R-:W-:Y:S01]  /*67c0*/  @!P1 IMAD.U32 R7, R17, 0x10000, RZ ;  /* 0x0001000011079824 */ /* 0x000fe200078e00ff */
[----:B------:R-:W-:Y:S02]  /*67d0*/  @!P1 SHF.R.U64 R11, R58, 0x10, R59 ;  /* 0x000000103a0b9819 */ /* 0x000fe4000000123b */
[----:B------:R-:W-:Y:S01]  /*67e0*/  @!P1 SHF.R.U64 R4, R22, 0x10, R23 ;  /* 0x0000001016049819 */ /* 0x000fe20000001217 */
[----:B------:R-:W-:Y:S01]  /*67f0*/  @!P1 IMAD.U32 R18, R16, 0x10000, RZ ;  /* 0x0001000010129824 */ /* 0x000fe200078e00ff */
[C---:B------:R-:W-:Y:S02]  /*6800*/  @!P1 PRMT R22, R61.reuse, 0x5410, R9 ;  /* 0x000054103d169816 */ /* 0x040fe40000000009 */
[----:B------:R-:W-:Y:S02]  /*6810*/  @!P1 SHF.R.U32.HI R5, RZ, 0x10, R23 ;  /* 0x00000010ff059819 */ /* 0x000fe40000011617 */
[----:B------:R-:W-:Y:S02]  /*6820*/  @!P1 PRMT R27, R61, 0x5432, R11 ;  /* 0x000054323d1b9816 */ /* 0x000fe4000000000b */
[C---:B------:R-:W-:Y:S02]  /*6830*/  @!P1 PRMT R11, R30.reuse, 0x5432, R4 ;  /* 0x000054321e0b9816 */ /* 0x040fe40000000004 */
[----:B------:R-:W-:Y:S02]  /*6840*/  @!P1 PRMT R10, R30, 0x5410, R5 ;  /* 0x000054101e0a9816 */ /* 0x000fe40000000005 */
[----:B------:R-:W-:Y:S02]  /*6850*/  @!P1 LOP3.LUT R32, R22, 0xffff0000, RZ, 0xc0, !PT ;  /* 0xffff000016209812 */ /* 0x000fe400078ec0ff */
[C---:B------:R-:W-:Y:S02]  /*6860*/  @!P1 PRMT R8, R29.reuse, 0x5432, R2 ;  /* 0x000054321d089816 */ /* 0x040fe40000000002 */
[----:B------:R-:W-:Y:S01]  /*6870*/  @!P1 PRMT R6, R29, 0x5410, R3 ;  /* 0x000054101d069816 */ /* 0x000fe20000000003 */
[----:B-1----:R-:W-:Y:S01]  /*6880*/  @!P1 IMAD.U32 R2, R12, 0x10000, RZ ;  /* 0x000100000c029824 */ /* 0x002fe200078e00ff */
[C---:B------:R-:W-:Y:S01]  /*6890*/  @!P1 SHF.L.U32 R3, R8.reuse, 0x10, RZ ;  /* 0x0000001008039819 */ /* 0x040fe200000006ff */
[----:B------:R-:W-:Y:S01]  /*68a0*/  @!P1 IMAD.U32 R4, R13, 0x10000, RZ ;  /* 0x000100000d049824 */ /* 0x000fe200078e00ff */
[----:B------:R-:W-:Y:S01]  /*68b0*/  @!P1 LOP3.LUT R8, R8, 0xffff0000, RZ, 0xc0, !PT ;  /* 0xffff000008089812 */ /* 0x000fe200078ec0ff */
[----:B------:R-:W-:Y:S01]  /*68c0*/  @!P1 FMUL.FTZ R20, R2, R7 ;  /* 0x0000000702149220 */ /* 0x000fe20000410000 */
[----:B------:R-:W-:Y:S01]  /*68d0*/  @!P1 SHF.L.U32 R29, R22, 0x10, RZ ;  /* 0x00000010161d9819 */ /* 0x000fe200000006ff */
[C---:B------:R-:W-:Y:S01]  /*68e0*/  @!P1 IMAD.U32 R5, R6.reuse, 0x10000, RZ ;  /* 0x0001000006059824 */ /* 0x040fe200078e00ff */
[----:B------:R-:W-:Y:S01]  /*68f0*/  @!P1 LOP3.LUT R6, R6, 0xffff0000, RZ, 0xc0, !PT ;  /* 0xffff000006069812 */ /* 0x000fe200078ec0ff */
[----:B--2---:R-:W-:Y:S01]  /*6900*/  @!P1 IMAD.U32 R9, R36, 0x10000, RZ ;  /* 0x0001000024099824 */ /* 0x004fe200078e00ff */
[----:B------:R-:W-:Y:S01]  /*6910*/  @!P1 SHF.L.U32 R19, R37, 0x10, RZ ;  /* 0x0000001025139819 */ /* 0x000fe200000006ff */
[-C--:B------:R-:W-:Y:S01]  /*6920*/  @!P1 FMUL.FTZ R2, R2, R3.reuse ;  /* 0x0000000302029220 */ /* 0x080fe20000410000 */
[----:B------:R-:W-:Y:S01]  /*6930*/  @!P1 LOP3.LUT R33, R39, 0xffff0000, RZ, 0xc0, !PT ;  /* 0xffff000027219812 */ /* 0x000fe200078ec0ff */
[----:B------:R-:W-:Y:S01]  /*6940*/  @!P1 FMUL.FTZ R21, R4, R18 ;  /* 0x0000001204159220 */ /* 0x000fe20000410000 */
        /* <DEDUP_REMOVED lines=9> */
[----:B------:R-:W-:Y:S01]  /*69e0*/  @!P1 IMAD.U32 R30, R39, 0x10000, RZ ;  /* 0x00010000271e9824 */ /* 0x000fe200078e00ff */
[----:B------:R-:W-:Y:S02]  /*69f0*/  @!P1 LOP3.LUT R7, R12, 0xffff0000, RZ, 0xc0, !PT ;  /* 0xffff00000c079812 */ /* 0x000fe400078ec0ff */
[----:B------:R-:W-:Y:S02]  /*6a00*/  @!P1 LOP3.LUT R3, R13, 0xffff0000, RZ, 0xc0, !PT ;  /* 0xffff00000d039812 */ /* 0x000fe400078ec0ff */
[----:B------:R-:W-:Y:S01]  /*6a10*/  ISETP.GE.AND P0, PT, R82, c[0x0][0x1d4], PT ;  /* 0x0000750052007a0c */ /* 0x000fe20003f06270 */
[----:B------:R-:W-:Y:S02]  /*6a20*/  @!P1 FMUL.FTZ R23, R7, R16 ;  /* 0x0000001007179220 */ /* 0x000fe40000410000 */
[C---:B------:R-:W-:Y:S02]  /*6a30*/  @!P1 FMUL.FTZ R9, R3.reuse, R20 ;  /* 0x0000001403099220 */ /* 0x040fe40000410000 */
[-C--:B------:R-:W-:Y:S02]  /*6a40*/  @!P1 FMUL.FTZ R5, R3, R6.reuse ;  /* 0x0000000603059220 */ /* 0x080fe40000410000 */
[----:B------:R-:W-:Y:S01]  /*6a50*/  @!P1 FFMA.FTZ R44, R21, R6, -R9 ;  /* 0x00000006152c9223 */ /* 0x000fe20000010809 */
[C---:B------:R-:W-:Y:S01]  /*6a60*/  @!P1 LOP3.LUT R9, R15.reuse, 0xffff0000, RZ, 0xc0, !PT ;  /* 0xffff00000f099812 */ /* 0x040fe200078ec0ff */
[----:B------:R-:W-:Y:S02]  /*6a70*/  @!P1 IMAD.U32 R6, R15, 0x10000, RZ ;  /* 0x000100000f069824 */ /* 0x000fe400078e00ff */
[-C--:B------:R-:W-:Y:S02]  /*6a80*/  @!P1 FMUL.FTZ R3, R7, R8.reuse ;  /* 0x0000000807039220 */ /* 0x080fe40000410000 */
        /* <DEDUP_REMOVED lines=18> */
[----:B------:R-:W-:Y:S01]  /*6bb0*/  @!P1 FFMA.FTZ R41, R23, R7, -R34 ;  /* 0x0000000717299223 */ /* 0x000fe20000010822 */
[----:B------:R-:W-:Y:S01]  /*6bc0*/  @!P1 F2FP.BF16.PACK_AB R34, R44, R45 ;  /* 0x0000002d2c22923e */ /* 0x000fe200000010ff */
[----:B------:R-:W-:Y:S02]  /*6bd0*/  @!P1 FFMA.FTZ R35, R28, R11, -R35 ;  /* 0x0000000b1c239223 */ /* 0x000fe40000010823 */
[----:B------:R-:W-:Y:S02]  /*6be0*/  @!P1 FMUL.FTZ R6, R6, R7 ;  /* 0x0000000706069220 */ /* 0x000fe40000410000 */
[----:B------:R-:W-:Y:S01]  /*6bf0*/  @!P1 FMUL.FTZ R7, R10, R11 ;  /* 0x0000000b0a079220 */ /* 0x000fe20000410000 */
[----:B------:R-:W-:Y:S01]  /*6c00*/  @!P1 F2FP.BF16.PACK_AB R11, R35, R41 ;  /* 0x00000029230b923e */ /* 0x000fe200000010ff */
[----:B------:R-:W-:Y:S01]  /*6c10*/  @!P1 FFMA.FTZ R3, R16, R17, R3 ;  /* 0x0000001110039223 */ /* 0x000fe20000010003 */
[----:B------:R-:W-:Y:S01]  /*6c20*/  @!P1 F2FP.BF16.PACK_AB R17, R43, R50 ;  /* 0x000000322b11923e */ /* 0x000fe200000010ff */
[----:B------:R-:W-:Y:S01]  /*6c30*/  @!P1 IMAD.MOV.U32 R37, RZ, RZ, R34 ;  /* 0x000000ffff259224 */ /* 0x000fe200078e0022 */
[----:B------:R-:W-:Y:S01]  /*6c40*/  @!P1 F2FP.BF16.PACK_AB R16, R40, R42 ;  /* 0x0000002a2810923e */ /* 0x000fe200000010ff */
[----:B------:R-:W-:Y:S01]  /*6c50*/  @!P1 IMAD.MOV.U32 R38, RZ, RZ, R11 ;  /* 0x000000ffff269224 */ /* 0x000fe200078e000b */
[----:B------:R-:W-:Y:S01]  /*6c60*/  @!P1 MOV R36, R17 ;  /* 0x0000001100249202 */ /* 0x000fe20000000f00 */
[----:B------:R-:W-:Y:S01]  /*6c70*/  @!P1 FFMA.FTZ R4, R18, R19, R4 ;  /* 0x0000001312049223 */ /* 0x000fe20000010004 */
[----:B------:R-:W-:Y:S01]  /*6c80*/  @!P1 MOV R39, R16 ;  /* 0x0000001000279202 */ /* 0x000fe20000000f00 */
[----:B------:R-:W-:Y:S01]  /*6c90*/  @!P1 FFMA.FTZ R5, R20, R21, R5 ;  /* 0x0000001514059223 */ /* 0x000fe20000010005 */
[----:B------:R-:W-:Y:S01]  /*6ca0*/  @!P1 F2FP.BF16.PACK_AB R10, R3, R2 ;  /* 0x00000002030a923e */ /* 0x000fe200000010ff */
[----:B------:R-:W-:Y:S02]  /*6cb0*/  @!P1 FFMA.FTZ R6, R22, R23, R6 ;  /* 0x0000001716069223 */ /* 0x000fe40000010006 */
[----:B------:R-:W-:Y:S01]  /*6cc0*/  @!P1 FFMA.FTZ R7, R27, R28, R7 ;  /* 0x0000001c1b079223 */ /* 0x000fe20000010007 */
[----:B------:R1:W-:Y:S01]  /*6cd0*/  STG.E.128 [R46.64], R36 ;  /* 0x000000242e007986 */ /* 0x0003e2000c101d08 */
[----:B------:R-:W-:Y:S01]  /*6ce0*/  @!P1 FFMA.FTZ R8, R29, R30, R8 ;  /* 0x0000001e1d089223 */ /* 0x000fe20000010008 */
[----:B------:R-:W-:Y:S01]  /*6cf0*/  @!P1 F2FP.BF16.PACK_AB R4, R5, R4 ;  /* 0x000000040504923e */ /* 0x000fe200000010ff */
        /* <DEDUP_REMOVED lines=14> */
.L_x_710:
[----:B------:R-:W-:Y:S01]  /*6de0*/  IMAD R2, R31, -0x60, R0 ;  /* 0xffffffa01f027824 */ /* 0x000fe200078e0200 */
[----:B------:R-:W-:Y:S04]  /*6df0*/  BSSY B0, `(.L_x_733) ;  /* 0x000000b000007945 */ /* 0x000fe80003800000 */
[----:B------:R-:W-:Y:S04]  /*6e00*/  IMNMX R2, R2, 0x60, PT ;  /* 0x0000006002027817 */ /* 0x000fe80003800200 */
[----:B------:R-:W-:Y:S11]  /*6e10*/  ISETP.GE.AND P0, PT, R83, R2, PT ;  /* 0x000000025300720c */ /* 0x000ff60003f06270 */
[----:B------:R-:W-:Y:S02]  /*6e20*/  @!UPT UIADD3 URZ, URZ, URZ, URZ ;  /* 0x0000003f3f3ff290 */ /* 0x000fe4000fffe03f */
[----:B------:R-:W-:-:S05]  /*6e30*/  @P0 BRA `(.L_x_734) ;  /* 0x0000006000000947 */ /* 0x000fca0003800000 */
[----:B------:R-:W-:Y:S11]  /*6e40*/  ISETP.GE.AND P0, PT, R86, c[0x0][0x1d4], PT ;  /* 0x0000750056007a0c */ /* 0x000ff60003f06270 */
[----:B------:R-:W-:Y:S02]  /*6e50*/  @!UPT UIADD3 URZ, URZ, URZ, URZ ;  /* 0x0000003f3f3ff290 */ /* 0x000fe4000fffe03f */
[----:B------:R-:W1:Y:S04]  /*6e60*/  @!P0 LDS.128 R4, [R219+0xb100] ;  /* 0x00b10000db048984 */ /* 0x000e680000000c00 */
[----:B-1----:R-:W-:Y:S04]  /*6e70*/  @!P0 STG.E.128 [R52.64+0x80], R4 ;  /* 0x0000800434008986 */ /* 0x002fe8000c101d08 */
[----:B------:R-:W1:Y:S04]  /*6e80*/  @!P4 LDS.128 R4, [R219+0x8100] ;  /* 0x00810000db04c984 */ /* 0x000e680000000c00 */
[----:B-1----:R1:W-:Y:S02]  /*6e90*/  @!P4 STG.E.128 [R52.64], R4 ;  /* 0x000000043400c986 */ /* 0x0023e4000c101d08 */
.L_x_734:
[----:B------:R-:W-:Y:S05]  /*6ea0*/  BSYNC B0 ;  /* 0x0000000000007941 */ /* 0x000fea0003800000 */
.L_x_733:
[----:B------:R-:W-:Y:S01]  /*6eb0*/  ISETP.GE.AND P0, PT, R133, R2, PT ;  /* 0x000000028500720c */ /* 0x000fe20003f06270 */
[----:B------:R-:W-:Y:S01]  /*6ec0*/  @!UPT UIADD3 URZ, URZ, URZ, URZ ;  /* 0x0000003f3f3ff290 */ /* 0x000fe2000fffe03f */
[----:B------:R-:W-:Y:S11]  /*6ed0*/  BSSY B0, `(.L_x_735) ;  /* 0x0000008000007945 */ /* 0x000ff60003800000 */
[----:B------:R-:W-:-:S05]  /*6ee0*/  @P0 BRA `(.L_x_736) ;  /* 0x0000006000000947 */ /* 0x000fca0003800000 */
[----:B------:R-:W-:Y:S11]  /*6ef0*/  ISETP.GE.AND P0, PT, R86, c[0x0][0x1d4], PT ;  /* 0x0000750056007a0c */ /* 0x000ff60003f06270 */
[----:B------:R-:W-:Y:S02]  /*6f00*/  @!UPT UIADD3 URZ, URZ, URZ, URZ ;  /* 0x0000003f3f3ff290 */ /* 0x000fe4000fffe03f */
[----:B-1----:R-:W1:Y:S04]  /*6f10*/  @!P0 LDS.128 R4, [R219+0xc100] ;  /* 0x00c10000db048984 */ /* 0x002e680000000c00 */
[----:B-1----:R-:W-:Y:S04]  /*6f20*/  @!P0 STG.E.128 [R58.64+0x80], R4 ;  /* 0x000080043a008986 */ /* 0x002fe8000c101d08 */
[----:B------:R-:W1:Y:S04]  /*6f30*/  @!P4 LDS.128 R4, [R219+0x9100] ;  /* 0x00910000db04c984 */ /* 0x000e680000000c00 */
[----:B-1----:R1:W-:Y:S02]  /*6f40*/  @!P4 STG.E.128 [R58.64], R4 ;  /* 0x000000043a00c986 */ /* 0x0023e4000c101d08 */
.L_x_736:
[----:B------:R-:W-:Y:S05]  /*6f50*/  BSYNC B0 ;  /* 0x0000000000007941 */ /* 0x000fea0003800000 */
.L_x_735:
[----:B------:R-:W-:Y:S11]  /*6f60*/  ISETP.GE.AND P0, PT, R134, R2, PT ;  /* 0x000000028600720c */ /* 0x000ff60003f06270 */
[----:B------:R-:W-:Y:S02]  /*6f70*/  @!UPT UIADD3 URZ, URZ, URZ, URZ ;  /* 0x0000003f3f3ff290 */ /* 0x000fe4000fffe03f */
[----:B------:R-:W-:-:S05]  /*6f80*/  @P0 BRA `(.L_x_726) ;  /* 0x0000006000000947 */ /* 0x000fca0003800000 */
[----:B------:R-:W-:Y:S11]  /*6f90*/  ISETP.GE.AND P0, PT, R86, c[0x0][0x1d4], PT ;  /* 0x0000750056007a0c */ /* 0x000ff60003f06270 */
[----:B------:R-:W-:Y:S02]  /*6fa0*/  @!UPT UIADD3 URZ, URZ, URZ, URZ ;  /* 0x0000003f3f3ff290 */ /* 0x000fe4000fffe03f */
[----:B-1----:R-:W1:Y:S04]  /*6fb0*/  @!P0 LDS.128 R4, [R219+0xd100] ;  /* 0x00d10000db048984 */ /* 0x002e680000000c00 */
[----:B-1----:R-:W-:Y:S04]  /*6fc0*/  @!P0 STG.E.128 [R60.64+0x80], R4 ;  /* 0x000080043c008986 */ /* 0x002fe8000c101d08 */
[----:B------:R-:W1:Y:S04]  /*6fd0*/  @!P4 LDS.128 R4, [R219+0xa100] ;  /* 0x00a10000db04c984 */ /* 0x000e680000000c00 */
[----:B-1----:R1:W-:Y:S02]  /*6fe0*/  @!P4 STG.E.128 [R60.64], R4 ;  /* 0x000000043c00c986 */ /* 0x0023e4000c101d08 */
.L_x_726:
[----:B------:R-:W-:Y:S05]  /*6ff0*/  BSYNC B2 ;  /* 0x0000000000027941 */ /* 0x000fea0003800000 */
.L_x_709:
[C---:B--2---:R-:W-:Y:S01]  /*7000*/  IMAD R12, R31.reuse, -0x60, RZ ;  /* 0xffffffa01f0c7824 */ /* 0x044fe200078e02ff */
[----:B------:R-:W2:Y:S01]  /*7010*/  LDL R15, [R1] ;  /* 0x00000000010f7983 */ /* 0x000ea20000100800 */
[----:B-1----:R-:W-:Y:S01]  /*7020*/  IMAD.WIDE.U32 R10, R31, 0x60, RZ ;  /* 0x000000601f0a7825 */ /* 0x002fe200078e00ff */
[----:B------:R-:W-:Y:S01]  /*7030*/  ISETP.NE.AND P5, PT, R130, RZ, PT ;  /* 0x000000ff8200720c */ /* 0x000fe20003fa5270 */
[----:B------:R-:W-:Y:S01]  /*7040*/  BSSY B0, `(.L_x_737) ;  /* 0x0000047000007945 */ /* 0x000fe20003800000 */
[----:B-----5:R-:W-:Y:S01]  /*7050*/  IADD3 R4, R114, R12, RZ ;  /* 0x0000000c72047210 */ /* 0x020fe20007ffe0ff */
[----:B------:R-:W-:Y:S03]  /*7060*/  IMAD R2, R85, 0x60, RZ ;  /* 0x0000006055027824 */ /* 0x000fe600078e02ff */
[----:B------:R-:W-:Y:S01]  /*7070*/  ISETP.GE.AND P1, PT, R4, 0x21, PT ;  /* 0x000000210400780c */ /* 0x000fe20003f26270 */
[----:B------:R-:W-:Y:S01]  /*7080*/  IMAD.IADD R14, R11, 0x1, R2 ;  /* 0x000000010b0e7824 */ /* 0x000fe200078e0202 */
[----:B------:R-:W-:Y:S05]  /*7090*/  IADD3 R2, P0, R123, R10, RZ ;  /* 0x0000000a7b027210 */ /* 0x000fea0007f1e0ff */
[----:B------:R-:W-:Y:S06]  /*70a0*/  IMAD.X R3, R14, 0x1, R129, P0 ;  /* 0x000000010e037824 */ /* 0x000fec00000e0681 */
[----:B------:R-:W-:Y:S05]  /*70b0*/  @P1 IADD3 R6, P0, R2, 0x20, RZ ;  /* 0x0000002002061810 */ /* 0x000fea0007f1e0ff */
[--C-:B------:R-:W-:Y:S01]  /*70c0*/  @P1 IMAD.X R7, RZ, RZ, R3.reuse, P0 ;  /* 0x000000ffff071224 */ /* 0x100fe200000e0603 */
[----:B------:R-:W-:Y:S11]  /*70d0*/  ISETP.GE.AND P0, PT, R4, 0x41, PT ;  /* 0x000000410400780c */ /* 0x000ff60003f06270 */
[----:B------:R-:W-:Y:S02]  /*70e0*/  @!UPT UIADD3 URZ, URZ, URZ, URZ ;  /* 0x0000003f3f3ff290 */ /* 0x000fe4000fffe03f */
[----:B------:R-:W-:Y:S05]  /*70f0*/  @P0 IADD3 R11, P2, R2, 0x40, RZ ;  /* 0x00000040020b0810 */ /* 0x000fea0007f5e0ff */
[----:B------:R-:W-:Y:S01]  /*7100*/  @P0 IMAD.X R13, RZ, RZ, R3, P2 ;  /* 0x000000ffff0d0224 */ /* 0x000fe200010e0603 */
[----:B------:R-:W-:Y:S11]  /*7110*/  ISETP.GE.AND P2, PT, R4, 0x1, PT ;  /* 0x000000010400780c */ /* 0x000ff60003f46270 */
[----:B------:R-:W-:Y:S02]  /*7120*/  @!UPT UIADD3 URZ, URZ, URZ, URZ ;  /* 0x0000003f3f3ff290 */ /* 0x000fe4000fffe03f */
[----:B------:R-:W-:Y:S01]  /*7130*/  @P2 IMAD R3, R3, c[0x0][0x258], RZ ;  /* 0x0000960003032a24 */ /* 0x000fe200078e02ff */
[----:B------:R-:W-:Y:S01]  /*7140*/  @P2 MOV R4, R90 ;  /* 0x0000005a00042202 */ /* 0x000fe20000000f00 */
[----:B------:R-:W-:Y:S04]  /*7150*/  @P2 IMAD.MOV.U32 R5, RZ, RZ, R100 ;  /* 0x000000ffff052224 */ /* 0x000fe800078e0064 */
[C---:B------:R-:W-:Y:S04]  /*7160*/  @P2 IMAD.WIDE.U32 R4, R2.reuse, c[0x0][0x258], R4 ;  /* 0x0000960002042a25 */ /* 0x040fe800078e0004 */
[----:B------:R-:W-:Y:S01]  /*7170*/  @P2 IMAD R2, R2, c[0x0][0x25c], R3 ;  /* 0x0000970002022a24 */ /* 0x000fe200078e0203 */
[C---:B------:R-:W-:Y:S02]  /*7180*/  @P2 LEA R8, P3, R4.reuse, c[0x0][0x250], 0x1 ;  /* 0x0000940004082a11 */ /* 0x040fe400078608ff */
[----:B------:R-:W-:Y:S02]  /*7190*/  @P1 MOV R3, R100 ;  /* 0x0000006400031202 */ /* 0x000fe40000000f00 */
[----:B------:R-:W-:Y:S04]  /*71a0*/  @P2 IADD3 R2, R5, R2, RZ ;  /* 0x0000000205022210 */ /* 0x000fe80007ffe0ff */
[----:B------:R-:W-:Y:S01]  /*71b0*/  @P2 LEA.HI.X R9, R4, c[0x0][0x254], R2, 0x1, P3 ;  /* 0x0000950004092a11 */ /* 0x000fe200018f0c02 */
[----:B------:R-:W-:Y:S02]  /*71c0*/  @P1 IMAD R4, R7, c[0x0][0x258], RZ ;  /* 0x0000960007041a24 */ /* 0x000fe400078e02ff */
[----:B------:R-:W-:Y:S02]  /*71d0*/  @P1 IMAD.MOV.U32 R2, RZ, RZ, R90 ;  /* 0x000000ffff021224 */ /* 0x000fe400078e005a */
[----:B------:R-:W-:Y:S01]  /*71e0*/  @!PT LDS RZ, [RZ] ;  /* 0x00000000fffff984 */ /* 0x000fe20000000800 */
[----:B------:R-:W-:Y:S01]  /*71f0*/  @!PT LDS RZ, [RZ] ;  /* 0x00000000fffff984 */ /* 0x000fe20000000800 */
[----:B------:R-:W-:Y:S01]  /*7200*/  @!PT LDS RZ, [RZ] ;  /* 0x00000000fffff984 */ /* 0x000fe20000000800 */
[----:B------:R1:W-:Y:S01]  /*7210*/  @P2 LDGSTS.E.BYPASS.LTC128B.128 [R219+0x100], [R8.64], !P5 ;  /* 0x0010000008db2fae */ /* 0x0003e2000e901d48 */
[C---:B------:R-:W-:Y:S02]  /*7220*/  @P1 IMAD R4, R6.reuse, c[0x0][0x25c], R4 ;  /* 0x0000970006041a24 */ /* 0x040fe400078e0204 */
[----:B------:R-:W-:Y:S01]  /*7230*/  @P1 IMAD.WIDE.U32 R2, R6, c[0x0][0x258], R2 ;  /* 0x0000960006021a25 */ /* 0x000fe200078e0002 */
[----:B------:R1:W-:Y:S03]  /*7240*/  @P2 LDGSTS.E.BYPASS.LTC128B.128 [R219+0x3100], [R8.64+0x80], !P6 ;  /* 0x0310008008db2fae */ /* 0x0003e6000f101d48 */
[----:B------:R-:W-:Y:S01]  /*7250*/  @P1 IMAD.IADD R3, R3, 0x1, R4 ;  /* 0x0000000103031824 */ /* 0x000fe200078e0204 */
[C---:B------:R-:W-:Y:S01]  /*7260*/  @P1 LEA R6, P3, R2.reuse, c[0x0][0x250], 0x1 ;  /* 0x0000940002061a11 */ /* 0x040fe200078608ff */
[----:B------:R-:W-:Y:S03]  /*7270*/  @P0 IMAD R4, R13, c[0x0][0x258], RZ ;  /* 0x000096000d040a24 */ /* 0x000fe600078e02ff */
[----:B------:R-:W-:Y:S01]  /*7280*/  @P1 LEA.HI.X R7, R2, c[0x0][0x254], R3, 0x1, P3 ;  /* 0x0000950002071a11 */ /* 0x000fe200018f0c03 */
[----:B------:R-:W-:Y:S01]  /*7290*/  @P0 IMAD.MOV.U32 R3, RZ, RZ, R100 ;  /* 0x000000ffff030224 */ /* 0x000fe200078e0064 */
[----:B------:R-:W-:Y:S01]  /*72a0*/  @P0 MOV R2, R90 ;  /* 0x0000005a00020202 */ /* 0x000fe20000000f00 */
[C---:B------:R-:W-:Y:S04]  /*72b0*/  @P0 IMAD R4, R11.reuse, c[0x0][0x25c], R4 ;  /* 0x000097000b040a24 */ /* 0x040fe800078e0204 */
[----:B------:R-:W-:Y:S05]  /*72c0*/  @P0 IMAD.WIDE.U32 R2, R11, c[0x0][0x258], R2 ;  /* 0x000096000b020a25 */ /* 0x000fea00078e0002 */
[----:B------:R-:W-:Y:S02]  /*72d0*/  @P0 IADD3 R3, R3, R4, RZ ;  /* 0x0000000403030210 */ /* 0x000fe40007ffe0ff */
[C---:B------:R-:W-:Y:S04]  /*72e0*/  @P0 LEA R4, P3, R2.reuse, c[0x0][0x250], 0x1 ;  /* 0x0000940002040a11 */ /* 0x040fe800078608ff */
[----:B------:R-:W-:Y:S02]  /*72f0*/  @P0 LEA.HI.X R5, R2, c[0x0][0x254], R3, 0x1, P3 ;  /* 0x0000950002050a11 */ /* 0x000fe400018f0c03 */
[----:B------:R-:W-:Y:S02]  /*7300*/  IADD3 R2, R12, R0, RZ ;  /* 0x000000000c027210 */ /* 0x000fe40007ffe0ff */
[----:B-1----:R-:W-:Y:S02]  /*7310*/  IADD3 R8, P2, R126, R10, RZ ;  /* 0x0000000a7e087210 */ /* 0x002fe40007f5e0ff */
[----:B------:R-:W-:Y:S03]  /*7320*/  IMNMX R9, R2, 0x60, PT ;  /* 0x0000006002097817 */ /* 0x000fe60003800200 */
[----:B------:R-:W-:Y:S01]  /*7330*/  IMAD.X R10, R14, 0x1, R124, P2 ;  /* 0x000000010e0a7824 */ /* 0x000fe200010e067c */
[----:B--2---:R1:W-:Y:S04]  /*7340*/  @P1 LDGSTS.E.BYPASS.LTC128B.128 [R15+0x1100], [R6.64], !P5 ;  /* 0x01100000060f1fae */ /* 0x0043e8000e901d48 */
[----:B------:R1:W-:Y:S04]  /*7350*/  @P1 LDGSTS.E.BYPASS.LTC128B.128 [R15+0x4100], [R6.64+0x80], !P6 ;  /* 0x04100080060f1fae */ /* 0x0003e8000f101d48 */
[----:B------:R1:W-:Y:S04]  /*7360*/  @P0 LDGSTS.E.BYPASS.LTC128B.128 [R15+0x2100], [R4.64], !P5 ;  /* 0x02100000040f0fae */ /* 0x0003e8000e901d48 */
[----:B------:R1:W-:Y:S01]  /*7370*/  @P0 LDGSTS.E.BYPASS.LTC128B.128 [R15+0x5100], [R4.64+0x80], !P6 ;  /* 0x05100080040f0fae */ /* 0x0003e2000f101d48 */
[----:B------:R-:W-:Y:S03]  /*7380*/  ISETP.GE.AND P0, PT, R83, R9, PT ;  /* 0x000000095300720c */ /* 0x000fe60003f06270 */
[----:B------:R-:W0:Y:S01]  /*7390*/  LDGDEPBAR ;  /* 0x00000000000079af */ /* 0x000e220000000000 */
[----:B------:R-:W-:Y:S04]  /*73a0*/  DEPBAR.LE SB0, 0x0 ;  /* 0x000080000000791a */ /* 0x000fe80000000000 */
[----:B------:R-:W-:Y:S06]  /*73b0*/  BAR.SYNC.DEFER_BLOCKING 0x0 ;  /* 0x0000000000007b1d */ /* 0x000fec0000010000 */
[----:B------:R-:W-:-:S05]  /*73c0*/  @P0 BRA `(.L_x_738) ;  /* 0x000000e000000947 */ /* 0x000fca0003800000 */
[----:B-1----:R-:W-:Y:S01]  /*73d0*/  MOV R4, R88 ;  /* 0x0000005800047202 */ /* 0x002fe20000000f00 */
[----:B------:R-:W-:Y:S01]  /*73e0*/  IMAD R2, R10, c[0x0][0x208], RZ ;  /* 0x000082000a027a24 */ /* 0x000fe200078e02ff */
[----:B------:R-:W-:Y:S03]  /*73f0*/  MOV R5, R87 ;  /* 0x0000005700057202 */ /* 0x000fe60000000f00 */
[C---:B------:R-:W-:Y:S02]  /*7400*/  IMAD R2, R8.reuse, c[0x0][0x20c], R2 ;  /* 0x0000830008027a24 */ /* 0x040fe400078e0202 */
[----:B------:R-:W-:Y:S05]  /*7410*/  IMAD.WIDE.U32 R4, R8, c[0x0][0x208], R4 ;  /* 0x0000820008047a25 */ /* 0x000fea00078e0004 */
[----:B------:R-:W-:Y:S02]  /*7420*/  IADD3 R3, R5, R2, RZ ;  /* 0x0000000205037210 */ /* 0x000fe40007ffe0ff */
[C---:B------:R-:W-:Y:S04]  /*7430*/  LEA R2, P0, R4.reuse, c[0x0][0x1f8], 0x1 ;  /* 0x00007e0004027a11 */ /* 0x040fe800078008ff */
[----:B------:R-:W-:Y:S02]  /*7440*/  LEA.HI.X R3, R4, c[0x0][0x1fc], R3, 0x1, P0 ;  /* 0x00007f0004037a11 */ /* 0x000fe400000f0c03 */
[----:B------:R-:W-:Y:S11]  /*7450*/  ISETP.GE.AND P0, PT, R86, c[0x0][0x1d4], PT ;  /* 0x0000750056007a0c */ /* 0x000ff60003f06270 */
[----:B------:R-:W-:Y:S02]  /*7460*/  @!UPT UIADD3 URZ, URZ, URZ, URZ ;  /* 0x0000003f3f3ff290 */ /* 0x000fe4000fffe03f */
[----:B------:R-:W1:Y:S04]  /*7470*/  @!P0 LDS.128 R4, [R219+0x3100] ;  /* 0x00310000db048984 */ /* 0x000e680000000c00 */
[----:B-1----:R-:W-:Y:S04]  /*7480*/  @!P0 STG.E.128 [R2.64+0x80], R4 ;  /* 0x0000800402008986 */ /* 0x002fe8000c101d08 */
[----:B------:R-:W1:Y:S04]  /*7490*/  @!P4 LDS.128 R4, [R219+0x100] ;  /* 0x00010000db04c984 */ /* 0x000e680000000c00 */
[----:B-1----:R1:W-:Y:S02]  /*74a0*/  @!P4 STG.E.128 [R2.64], R4 ;  /* 0x000000040200c986 */ /* 0x0023e4000c101d08 */
.L_x_738:
[----:B-1----:R-:W-:Y:S05]  /*74b0*/  BSYNC B0 ;  /* 0x0000000000007941 */ /* 0x002fea0003800000 */
.L_x_737:
[----:B------:R-:W-:Y:S01]  /*74c0*/  ISETP.GE.AND P0, PT, R133, R9, PT ;  /* 0x000000098500720c */ /* 0x000fe20003f06270 */
[----:B------:R-:W-:Y:S01]  /*74d0*/  @!UPT UIADD3 URZ, URZ, URZ, URZ ;  /* 0x0000003f3f3ff290 */ /* 0x000fe2000fffe03f */
[----:B------:R-:W-:Y:S11]  /*74e0*/  BSSY B0, `(.L_x_739) ;  /* 0x0000012000007945 */ /* 0x000ff60003800000 */
[----:B------:R-:W-:-:S05]  /*74f0*/  @P0 BRA `(.L_x_740) ;  /* 0x0000010000000947 */ /* 0x000fca0003800000 */
[----:B------:R-:W-:Y:S01]  /*7500*/  IADD3 R2, P0, R8, 0x20, RZ ;  /* 0x0000002008027810 */ /* 0x000fe20007f1e0ff */
[----:B------:R-:W-:Y:S01]  /*7510*/  IMAD.MOV.U32 R4, RZ, RZ, R88 ;  /* 0x000000ffff047224 */ /* 0x000fe200078e0058 */
[----:B------:R-:W-:Y:S03]  /*7520*/  MOV R5, R87 ;  /* 0x0000005700057202 */ /* 0x000fe60000000f00 */
[----:B------:R-:W-:Y:S02]  /*7530*/  IMAD.X R3, RZ, RZ, R10, P0 ;  /* 0x000000ffff037224 */ /* 0x000fe400000e060a */
[C---:B------:R-:W-:Y:S04]  /*7540*/  IMAD.WIDE.U32 R4, R2.reuse, c[0x0][0x208], R4 ;  /* 0x0000820002047a25 */ /* 0x040fe800078e0004 */
[----:B------:R-:W-:Y:S04]  /*7550*/  IMAD R3, R3, c[0x0][0x208], RZ ;  /* 0x0000820003037a24 */ /* 0x000fe800078e02ff */
[----:B------:R-:W-:Y:S01]  /*7560*/  IMAD R3, R2, c[0x0][0x20c], R3 ;  /* 0x0000830002037a24 */ /* 0x000fe200078e0203 */
[C---:B------:R-:W-:Y:S04]  /*7570*/  LEA R2, P0, R4.reuse, c[0x0][0x1f8], 0x1 ;  /* 0x00007e0004027a11 */ /* 0x040fe800078008ff */
[----:B------:R-:W-:Y:S04]  /*7580*/  IADD3 R3, R5, R3, RZ ;  /* 0x0000000305037210 */ /* 0x000fe80007ffe0ff */
[----:B------:R-:W-:Y:S02]  /*7590*/  LEA.HI.X R3, R4, c[0x0][0x1fc], R3, 0x1, P0 ;  /* 0x00007f0004037a11 */ /* 0x000fe400000f0c03 */
[----:B------:R-:W-:Y:S11]  /*75a0*/  ISETP.GE.AND P0, PT, R86, c[0x0][0x1d4], PT ;  /* 0x0000750056007a0c */ /* 0x000ff60003f06270 */
[----:B------:R-:W-:Y:S02]  /*75b0*/  @!UPT UIADD3 URZ, URZ, URZ, URZ ;  /* 0x0000003f3f3ff290 */ /* 0x000fe4000fffe03f */
[----:B------:R-:W1:Y:S04]  /*75c0*/  @!P0 LDS.128 R4, [R219+0x4100] ;  /* 0x00410000db048984 */ /* 0x000e680000000c00 */
[----:B-1----:R-:W-:Y:S04]  /*75d0*/  @!P0 STG.E.128 [R2.64+0x80], R4 ;  /* 0x0000800402008986 */ /* 0x002fe8000c101d08 */
[----:B------:R-:W1:Y:S04]  /*75e0*/  @!P4 LDS.128 R4, [R219+0x1100] ;  /* 0x00110000db04c984 */ /* 0x000e680000000c00 */
[----:B-1----:R1:W-:Y:S02]  /*75f0*/  @!P4 STG.E.128 [R2.64], R4 ;  /* 0x000000040200c986 */ /* 0x0023e4000c101d08 */
.L_x_740:
[----:B------:R-:W-:Y:S05]  /*7600*/  BSYNC B0 ;  /* 0x0000000000007941 */ /* 0x000fea0003800000 */
.L_x_739:
[----:B------:R-:W-:Y:S01]  /*7610*/  ISETP.GE.AND P0, PT, R134, R9, PT ;  /* 0x000000098600720c */ /* 0x000fe20003f06270 */
[----:B------:R-:W-:Y:S01]  /*7620*/  @!UPT UIADD3 URZ, URZ, URZ, URZ ;  /* 0x0000003f3f3ff290 */ /* 0x000fe2000fffe03f */
[----:B------:R-:W-:Y:S11]  /*7630*/  BSSY B0, `(.L_x_741) ;  /* 0x0000012000007945 */ /* 0x000ff60003800000 */
[----:B------:R-:W-:-:S05]  /*7640*/  @P0 BRA `(.L_x_742) ;  /* 0x0000010000000947 */ /* 0x000fca0003800000 */
[----:B-1----:R-:W-:Y:S01]  /*7650*/  IADD3 R2, P0, R8, 0x40, RZ ;  /* 0x0000004008027810 */ /* 0x002fe20007f1e0ff */
        /* <DEDUP_REMOVED lines=15> */
.L_x_742:
[----:B------:R-:W-:Y:S05]  /*7750*/  BSYNC B0 ;  /* 0x0000000000007941 */ /* 0x000fea0003800000 */
.L_x_741:
[C---:B------:R-:W-:Y:S02]  /*7760*/  ISETP.GT.AND P0, PT, R31.reuse, R128, PT ;  /* 0x000000801f00720c */ /* 0x040fe40003f04270 */
[----:B------:R-:W-:Y:S11]  /*7770*/  IADD3 R31, R31, -0x1, RZ ;  /* 0xffffffff1f1f7810 */ /* 0x000ff60007ffe0ff */
[----:B-1----:R-:W-:Y:S01]  /*7780*/  @P0 SHF.R.S32.HI R5, RZ, 0x1f, R31 ;  /* 0x0000001fff050819 */ /* 0x002fe2000001141f */
[----:B------:R-:W-:Y:S01]  /*7790*/  @P0 IMAD R4, R164, R31, RZ ;  /* 0x0000001fa4040224 */ /* 0x000fe200078e02ff */
[C---:B------:R-:W-:Y:S01]  /*77a0*/  @P0 SHF.L.U32 R6, R170.reuse, 0x1, RZ ;  /* 0x00000001aa060819 */ /* 0x040fe200000006ff */
[----:B------:R-:W-:Y:S01]  /*77b0*/  @P0 IMAD.MOV.U32 R2, RZ, RZ, R112 ;  /* 0x000000ffff020224 */ /* 0x000fe200078e0070 */
[----:B------:R-:W-:Y:S01]  /*77c0*/  @P0 SHF.L.U64.HI R7, R170, 0x1, R165 ;  /* 0x00000001aa070819 */ /* 0x000fe200000102a5 */
[----:B------:R-:W-:Y:S02]  /*77d0*/  @P0 IMAD.MOV.U32 R3, RZ, RZ, R111 ;  /* 0x000000ffff030224 */ /* 0x000fe400078e006f */
[-C--:B------:R-:W-:Y:S02]  /*77e0*/  @P0 IMAD R4, R5, R142.reuse, R4 ;  /* 0x0000008e05040224 */ /* 0x080fe400078e0204 */
[----:B------:R-:W-:Y:S04]  /*77f0*/  @P0 IMAD.WIDE.U32 R2, R31, R142, R2 ;  /* 0x0000008e1f020225 */ /* 0x000fe800078e0002 */
[----:B------:R-:W-:Y:S01]  /*7800*/  @P0 IMAD.IADD R3, R3, 0x1, R4 ;  /* 0x0000000103030824 */ /* 0x000fe200078e0204 */
[C---:B------:R-:W-:Y:S04]  /*7810*/  @P0 LEA R4, P1, R2.reuse, c[0x0][0x220], 0x1 ;  /* 0x0000880002040a11 */ /* 0x040fe800078208ff */
[----:B------:R-:W-:Y:S02]  /*7820*/  @P0 LEA.HI.X R5, R2, c[0x0][0x224], R3, 0x1, P1 ;  /* 0x0000890002050a11 */ /* 0x000fe400008f0c03 */
[----:B------:R-:W-:Y:S03]  /*7830*/  @P0 IADD3 R2, P1, R6, R4, RZ ;  /* 0x0000000406020210 */ /* 0x000fe60007f3e0ff */
[----:B------:R-:W-:Y:S01]  /*7840*/  @!PT LDS RZ, [RZ] ;  /* 0x00000000fffff984 */ /* 0x000fe20000000800 */
[----:B------:R-:W-:Y:S01]  /*7850*/  @!PT LDS RZ, [RZ] ;  /* 0x00000000fffff984 */ /* 0x000fe20000000800 */
[----:B------:R-:W-:Y:S01]  /*7860*/  @!PT LDS RZ, [RZ] ;  /* 0x00000000fffff984 */ /* 0x000fe20000000800 */
[----:B------:R1:W-:Y:S02]  /*7870*/  @P0 LDGSTS.E.BYPASS.LTC128B.128 [R219+0x8100], [R4.64], !P5 ;  /* 0x0810000004db0fae */ /* 0x0003e4000e901d48 */
[----:B------:R-:W-:Y:S01]  /*7880*/  @P0 IMAD.X R3, R7, 0x1, R5, P1 ;  /* 0x0000000107030824 */ /* 0x000fe200008e0605 */
[----:B------:R-:W-:Y:S01]  /*7890*/  @P0 IADD3 R6, P1, R2, R6, RZ ;  /* 0x0000000602060210 */ /* 0x000fe20007f3e0ff */
[----:B------:R1:W-:Y:S03]  /*78a0*/  @P0 LDGSTS.E.BYPASS.LTC128B.128 [R219+0xb100], [R4.64+0x80], !P6 ;  /* 0x0b10008004db0fae */ /* 0x0003e6000f101d48 */
[----:B------:R-:W-:Y:S01]  /*78b0*/  @P0 IADD3.X R7, R3, R7, RZ, P1, !PT ;  /* 0x0000000703070210 */ /* 0x000fe20000ffe4ff */
[----:B------:R1:W-:Y:S04]  /*78c0*/  @P0 LDGSTS.E.BYPASS.LTC128B.128 [R219+0x9100], [R2.64], !P5 ;  /* 0x0910000002db0fae */ /* 0x0003e8000e901d48 */
[----:B------:R1:W-:Y:S04]  /*78d0*/  @P0 LDGSTS.E.BYPASS.LTC128B.128 [R219+0xc100], [R2.64+0x80], !P6 ;  /* 0x0c10008002db0fae */ /* 0x0003e8000f101d48 */
[----:B------:R1:W-:Y:S04]  /*78e0*/  @P0 LDGSTS.E.BYPASS.LTC128B.128 [R219+0xa100], [R6.64], !P5 ;  /* 0x0a10000006db0fae */ /* 0x0003e8000e901d48 */
[----:B------:R1:W-:Y:S04]  /*78f0*/  @P0 LDGSTS.E.BYPASS.LTC128B.128 [R219+0xd100], [R6.64+0x80], !P6 ;  /* 0x0d10008006db0fae */ /* 0x0003e8000f101d48 */
[----:B------:R-:W0:Y:S01]  /*7900*/  LDGDEPBAR ;  /* 0x00000000000079af */ /* 0x000e220000000000 */
[----:B------:R-:W-:-:S05]  /*7910*/  @P0 BRA `(.L_x_743) ;  /* 0xffffbb5000000947 */ /* 0x000fca000383ffff */
[----:B------:R-:W-:Y:S01]  /*7920*/  WARPSYNC 0xffffffff ;  /* 0xffffffff00007948 */ /* 0x000fe20003800000 */
[----:B------:R-:W-:Y:S06]  /*7930*/  BAR.SYNC.DEFER_BLOCKING 0x0 ;  /* 0x0000000000007b1d */ /* 0x000fec0000010000 */
.L_x_708:
[----:B------:R-:W2:Y:S01]  /*7940*/  LDL R146, [R1+0x14] ;  /* 0x0000140001927983 */ /* 0x000ea20000100800 */
[----:B------:R-:W-:-:S03]  /*7950*/  IMAD.MOV.U32 R142, RZ, RZ, c[0x0][0x2c4] ;  /* 0x0000b100ff8e7624 */ /* 0x000fc600078e00ff */
[----:B------:R-:W3:Y:S04]  /*7960*/  LDL R140, [R1+0xc] ;  /* 0x00000c00018c7983 */ /* 0x000ee80000100800 */
[----:B------:R-:W3:Y:S01]  /*7970*/  LDL R137, [R1+0x8] ;  /* 0x0000080001897983 */ /* 0x000ee20000100800 */
[----:B------:R-:W-:Y:S01]  /*7980*/  ISETP.NE.AND P3, PT, R142, 0x1, PT ;  /* 0x000000018e00780c */ /* 0x000fe20003f65270 */
[----:B------:R-:W-:-:S05]  /*7990*/  IMAD.MOV.U32 R141, RZ, RZ, c[0x0][0x32c] ;  /* 0x0000cb00ff8d7624 */ /* 0x000fca00078e00ff */
[----:B------:R-:W-:Y:S01]  /*79a0*/  ISETP.GE.AND P1, PT, R141, 0x1, PT ;  /* 0x000000018d00780c */ /* 0x000fe20003f26270 */
[----:B------:R-:W-:Y:S01]  /*79b0*/  IMAD.IADD R11, R152, 0x1, R153 ;  /* 0x00000001980b7824 */ /* 0x000fe200078e0299 */
[----:B--2---:R-:W-:-:S05]  /*79c0*/  IADD3 R0, R146, 0x7f, RZ ;  /* 0x0000007f92007810 */ /* 0x004fca0007ffe0ff */
[----:B-1----:R-:W-:Y:S01]  /*79d0*/  @P3 IMAD.HI.U32 R3, R0, c[0x0][0x2c8], RZ ;  /* 0x0000b20000033a27 */ /* 0x002fe200078e00ff */
[----:B---3--:R-:W-:-:S04]  /*79e0*/  IADD3 R2, R140, 0x1, -R137 ;  /* 0x000000018c027810 */ /* 0x008fc80007ffe889 */
[----:B------:R-:W-:-:S05]  /*79f0*/  @P3 SHF.R.U32.HI R0, RZ, c[0x0][0x2cc], R3 ;  /* 0x0000b300ff003a19 */ /* 0x000fca0000011603 */
[----:B------:R-:W-:-:S05]  /*7a00*/  IMAD.IADD R0, R2, 0x1, R0 ;  /* 0x0000000102007824 */ /* 0x000fca00078e0200 */
[----:B------:R-:W-:Y:S01]  /*7a10*/  IADD3 R3, R0, c[0x0][0x328], RZ ;  /* 0x0000ca0000037a10 */ /* 0x000fe20007ffe0ff */
[----:B------:R-:W-:Y:S05]  /*7a20*/  @!P1 BRA `(.L_x_744) ;  /* 0x0000011000009947 */ /* 0x000fea0003800000 */
[C---:B------:R-:W-:Y:S01]  /*7a30*/  ISETP.GT.AND P0, PT, R0.reuse, RZ, PT ;  /* 0x000000ff0000720c */ /* 0x040fe20003f04270 */
[----:B------:R-:W-:Y:S01]  /*7a40*/  BSSY B0, `(.L_x_745) ;  /* 0x000000d000007945 */ /* 0x000fe20003800000 */
[----:B------:R-:W-:Y:S01]  /*7a50*/  IADD3 R2, R0, -0x1, RZ ;  /* 0xffffffff00027810 */ /* 0x000fe20007ffe0ff */
[----:B------:R-:W-:-:S10]  /*7a60*/  IMAD.MOV.U32 R4, RZ, RZ, c[0x0][0x32c] ;  /* 0x0000cb00ff047624 */ /* 0x000fd400078e00ff */
[----:B------:R-:W-:Y:S05]  /*7a70*/  @P0 BRA `(.L_x_746) ;  /* 0x0000006000000947 */ /* 0x000fea0003800000 */
[----:B------:R-:W-:Y:S01]  /*7a80*/  ISETP.NE.AND P0, PT, R4, 0x1, PT ;  /* 0x000000010400780c */ /* 0x000fe20003f05270 */
[----:B------:R-:W-:-:S12]  /*7a90*/  IMAD.MOV R0, RZ, RZ, -R0 ;  /* 0x000000ffff007224 */ /* 0x000fd800078e0a00 */
[----:B------:R-:W-:-:S05]  /*7aa0*/  @P0 IMAD.HI.U32 R2, R0, c[0x0][0x330], RZ ;  /* 0x0000cc0000020a27 */ /* 0x000fca00078e00ff */
[----:B------:R-:W-:-:S04]  /*7ab0*/  @P0 SHF.R.U32.HI R0, RZ, c[0x0][0x334], R2 ;  /* 0x0000cd00ff000a19 */ /* 0x000fc80000011602 */
[----:B------:R-:W-:Y:S01]  /*7ac0*/  LOP3.LUT R2, RZ, R0, RZ, 0x33, !PT ;  /* 0x00000000ff027212 */ /* 0x000fe200078e33ff */
[----:B------:R-:W-:Y:S05]  /*7ad0*/  BRA `(.L_x_747) ;  /* 0x0000003000007947 */ /* 0x000fea0003800000 */
.L_x_746:
[----:B------:R-:W-:-:S13]  /*7ae0*/  ISETP.NE.AND P0, PT, R4, 0x1, PT ;  /* 0x000000010400780c */ /* 0x000fda0003f05270 */
[----:B------:R-:W-:-:S05]  /*7af0*/  @P0 IMAD.HI.U32 R0, R2, c[0x0][0x330], RZ ;  /* 0x0000cc0002000a27 */ /* 0x000fca00078e00ff */
[----:B------:R-:W-:Y:S02]  /*7b00*/  @P0 SHF.R.U32.HI R2, RZ, c[0x0][0x334], R0 ;  /* 0x0000cd00ff020a19 */ /* 0x000fe40000011600 */
.L_x_747:
[----:B------:R-:W-:Y:S05]  /*7b10*/  BSYNC B0 ;  /* 0x0000000000007941 */ /* 0x000fea0003800000 */
.L_x_745:
[----:B------:R-:W-:-:S05]  /*7b20*/  IMAD R2, R2, R4, c[0x0][0x32c] ;  /* 0x0000cb0002027624 */ /* 0x000fca00078e0204 */
[----:B------:R-:W-:-:S04]  /*7b30*/  IMNMX R3, R3, R2, PT ;  /* 0x0000000203037217 */ /* 0x000fc80003800200 */
.L_x_744:
[----:B------:R-:W-:Y:S01]  /*7b40*/  IADD3 R3, R3, 0x5f, RZ ;  /* 0x0000005f03037810 */ /* 0x000fe20007ffe0ff */
[----:B------:R-:W-:-:S04]  /*7b50*/  @P3 IMAD.HI.U32 R2, R146, c[0x0][0x2c8], RZ ;  /* 0x0000b20092023a27 */ /* 0x000fc800078e00ff */
[----:B------:R-:W-:-:S04]  /*7b60*/  IMAD.HI R4, R3, 0x2aaaaaab, RZ ;  /* 0x2aaaaaab03047827 */ /* 0x000fc800078e02ff */
[----:B------:R-:W-:Y:S01]  /*7b70*/  IMAD.MOV.U32 R0, RZ, RZ, R146 ;  /* 0x000000ffff007224 */ /* 0x000fe200078e0092 */
[----:B------:R-:W-:Y:S02]  /*7b80*/  @P3 SHF.R.U32.HI R0, RZ, c[0x0][0x2cc], R2 ;  /* 0x0000b300ff003a19 */ /* 0x000fe40000011602 */
[----:B------:R-:W-:-:S03]  /*7b90*/  SHF.R.U32.HI R3, RZ, 0x1f, R4 ;  /* 0x0000001fff037819 */ /* 0x000fc60000011604 */
        /* <DEDUP_REMOVED lines=15> */
.L_x_750:
[----:B------:R-:W-:-:S04]  /*7c90*/  MOV R3, c[0x0][0x32c] ;  /* 0x0000cb0000037a02 */ /* 0x000fc80000000f00 */
[----:B------:R-:W-:-:S13]  /*7ca0*/  ISETP.NE.AND P0, PT, R3, 0x1, PT ;  /* 0x000000010300780c */ /* 0x000fda0003f05270 */
[----:B------:R-:W-:-:S05]  /*7cb0*/  @P0 IMAD.HI.U32 R3, R0, c[0x0][0x330], RZ ;  /* 0x0000cc0000030a27 */ /* 0x000fca00078e00ff */
[----:B------:R-:W-:Y:S02]  /*7cc0*/  @P0 SHF.R.U32.HI R0, RZ, c[0x0][0x334], R3 ;  /* 0x0000cd00ff000a19 */ /* 0x000fe40000011603 */
.L_x_751:
[----:B------:R-:W-:Y:S05]  /*7cd0*/  BSYNC B0 ;  /* 0x0000000000007941 */ /* 0x000fea0003800000 */
.L_x_749:
[----:B------:R-:W-:-:S05]  /*7ce0*/  IMAD R0, R0, c[0x0][0x32c], RZ ;  /* 0x0000cb0000007a24 */ /* 0x000fca00078e02ff */
[----:B------:R-:W-:-:S05]  /*7cf0*/  IMNMX R2, R2, R0, !PT ;  /* 0x0000000002027217 */ /* 0x000fca0007800200 */
.L_x_748:
[----:B------:R-:W-:Y:S01]  /*7d00*/  IMAD.HI R2, R2, 0x2aaaaaab, RZ ;  /* 0x2aaaaaab02027827 */ /* 0x000fe200078e02ff */
[----:B------:R-:W-:Y:S04]  /*7d10*/  BSSY B0, `(.L_x_752) ;  /* 0x0000025000007945 */ /* 0x000fe80003800000 */
[----:B------:R-:W-:-:S04]  /*7d20*/  SHF.R.U32.HI R0, RZ, 0x1f, R2 ;  /* 0x0000001fff007819 */ /* 0x000fc80000011602 */
[----:B------:R-:W-:Y:S01]  /*7d30*/  LEA.HI.SX32 R2, R2, R0, 0x1c ;  /* 0x0000000002027211 */ /* 0x000fe200078fe2ff */
[----:B------:R-:W-:-:S03]  /*7d40*/  IMAD.MOV.U32 R0, RZ, RZ, RZ ;  /* 0x000000ffff007224 */ /* 0x000fc600078e00ff */
[----:B------:R-:W-:-:S04]  /*7d50*/  IMNMX R5, RZ, R2, !PT ;  /* 0x00000002ff057217 */ /* 0x000fc80007800200 */
[----:B------:R-:W-:-:S13]  /*7d60*/  ISETP.GT.AND P0, PT, R8, R5, PT ;  /* 0x000000050800720c */ /* 0x000fda0003f04270 */
[----:B------:R-:W-:Y:S05]  /*7d70*/  @!P0 BRA `(.L_x_753) ;  /* 0x000001e000008947 */ /* 0x000fea0003800000 */
[----:B------:R-:W-:-:S05]  /*7d80*/  IABS R0, R131 ;  /* 0x0000008300007213 */ /* 0x000fca0000000000 */
[----:B------:R-:W-:-:S04]  /*7d90*/  IMAD.MOV.U32 R4, RZ, RZ, R0 ;  /* 0x000000ffff047224 */ /* 0x000fc800078e0000 */
[----:B------:R-:W1:Y:S08]  /*7da0*/  I2F.RP R2, R4 ;  /* 0x0000000400027306 */ /* 0x000e700000209400 */
[----:B-1----:R-:W1:Y:S02]  /*7db0*/  MUFU.RCP R2, R2 ;  /* 0x0000000200027308 */ /* 0x002e640000001000 */
[----:B-1----:R-:W-:-:S06]  /*7dc0*/  IADD3 R2, R2, 0xffffffe, RZ ;  /* 0x0ffffffe02027810 */ /* 0x002fcc0007ffe0ff */
[----:B------:R1:W2:Y:S02]  /*7dd0*/  F2I.FTZ.U32.TRUNC.NTZ R3, R2 ;  /* 0x0000000200037305 */ /* 0x0002a4000021f000 */
[----:B-1----:R-:W-:Y:S01]  /*7de0*/  IADD3 R2, R131, -0x1, R8 ;  /* 0xffffffff83027810 */ /* 0x002fe20007ffe008 */
[----:B--2---:R-:W-:-:S04]  /*7df0*/  IMAD.MOV R0, RZ, RZ, -R3 ;  /* 0x000000ffff007224 */ /* 0x004fc800078e0a03 */
[----:B------:R-:W-:Y:S01]  /*7e00*/  IMAD.MOV.U32 R7, RZ, RZ, R0 ;  /* 0x000000ffff077224 */ /* 0x000fe200078e0000 */
[----:B------:R-:W-:Y:S01]  /*7e10*/  IABS R0, R131 ;  /* 0x0000008300007213 */ /* 0x000fe20000000000 */
[----:B------:R-:W-:Y:S01]  /*7e20*/  IMAD.IADD R6, R2, 0x1, -R5 ;  /* 0x0000000102067824 */ /* 0x000fe200078e0a05 */
[----:B------:R-:W-:Y:S01]  /*7e30*/  MOV R2, RZ ;  /* 0x000000ff00027202 */ /* 0x000fe20000000f00 */
[----:B------:R-:W-:Y:S02]  /*7e40*/  IMAD R7, R7, R4, RZ ;  /* 0x0000000407077224 */ /* 0x000fe400078e02ff */
[----:B------:R-:W-:Y:S01]  /*7e50*/  IMAD.MOV R9, RZ, RZ, -R0 ;  /* 0x000000ffff097224 */ /* 0x000fe200078e0a00 */
[----:B------:R-:W-:Y:S01]  /*7e60*/  IABS R10, R6 ;  /* 0x00000006000a7213 */ /* 0x000fe20000000000 */
        /* <DEDUP_REMOVED lines=15> */
.L_x_753:
[----:B------:R-:W-:Y:S05]  /*7f60*/  BSYNC B0 ;  /* 0x0000000000007941 */ /* 0x000fea0003800000 */
.L_x_752:
[----:B------:R-:W2:Y:S01]  /*7f70*/  LDL R3, [R1+0x34] ;  /* 0x0000340001037983 */ /* 0x000ea20000100800 */
[----:B------:R-:W-:Y:S01]  /*7f80*/  PRMT R2, RZ, 0x7610, R2 ;  /* 0x00007610ff027816 */ /* 0x000fe20000000002 */
[----:B------:R-:W-:Y:S01]  /*7f90*/  IMAD.MOV.U32 R27, RZ, RZ, RZ ;  /* 0x000000ffff1b7224 */ /* 0x000fe200078e00ff */
[----:B------:R-:W-:Y:S01]  /*7fa0*/  MOV R22, RZ ;  /* 0x000000ff00167202 */ /* 0x000fe20000000f00 */
        /* <DEDUP_REMOVED lines=32> */
[----:B--2---:R-:W-:-:S04]  /*81b0*/  IMAD R226, R3, R0, R5 ;  /* 0x0000000003e27224 */ /* 0x004fc800078e0205 */
[----:B------:R-:W-:-:S05]  /*81c0*/  IMAD.IADD R0, R226, 0x1, R0 ;  /* 0x00000001e2007824 */ /* 0x000fca00078e0200 */
[----:B------:R-:W-:-:S04]  /*81d0*/  IMNMX R223, R8, R0, PT ;  /* 0x0000000008df7217 */ /* 0x000fc80003800200 */
[----:B------:R-:W-:-:S13]  /*81e0*/  ISETP.GT.AND P0, PT, R223, R226, PT ;  /* 0x000000e2df00720c */ /* 0x000fda0003f04270 */
[----:B------:R-:W-:Y:S05]  /*81f0*/  @!P0 BRA `(.L_x_754) ;  /* 0x0001590000008947 */ /* 0x000fea0003800000 */
[----:B------:R-:W2:Y:S01]  /*8200*/  LDL R12, [R1+0x2c] ;  /* 0x00002c00010c7983 */ /* 0x000ea20000100800 */
[----:B------:R-:W-:-:S03]  /*8210*/  ISETP.NE.U32.AND P0, PT, RZ, c[0x0][0x340], PT ;  /* 0x0000d000ff007a0c */ /* 0x000fc60003f05070 */
[----:B------:R-:W3:Y:S01]  /*8220*/  LDL R13, [R1+0x30] ;  /* 0x00003000010d7983 */ /* 0x000ee20000100800 */
[----:B------:R-:W-:-:S13]  /*8230*/  ISETP.NE.AND.EX P1, PT, RZ, c[0x0][0x344], PT, P0 ;  /* 0x0000d100ff007a0c */ /* 0x000fda0003f25300 */
[----:B------:R-:W-:Y:S02]  /*8240*/  @P1 MOV R2, 0x4 ;  /* 0x0000000400021802 */ /* 0x000fe40000000f00 */
[----:B------:R-:W-:-:S03]  /*8250*/  IADD3 R0, P0, R83, R11, RZ ;  /* 0x0000000b53007210 */ /* 0x000fc60007f1e0ff */
[----:B--2---:R-:W-:-:S05]  /*8260*/  @P1 IMAD.WIDE R2, R12, R2, c[0x0][0x340] ;  /* 0x0000d0000c021625 */ /* 0x004fca00078e0202 */
[----:B------:R1:W2:Y:S01]  /*8270*/  @P1 LDG.E R10, [R2.64] ;  /* 0x00000008020a1981 */ /* 0x0002a2000c1e1900 */
[----:B------:R-:W-:Y:S01]  /*8280*/  LEA.HI.X.SX32 R6, R11, R171, 0x1, P0 ;  /* 0x000000ab0b067211 */ /* 0x000fe200000f0eff */
[----:B------:R-:W-:Y:S01]  /*8290*/  IMAD.MOV.U32 R5, RZ, RZ, R73 ;  /* 0x000000ffff057224 */ /* 0x000fe200078e0049 */
[----:B------:R-:W-:Y:S01]  /*82a0*/  MOV R4, R72 ;  /* 0x0000004800047202 */ /* 0x000fe20000000f00 */
[----:B------:R-:W-:Y:S01]  /*82b0*/  WARPSYNC 0xffffffff ;  /* 0xffffffff00007948 */ /* 0x000fe20003800000 */
[----:B------:R-:W-:Y:S01]  /*82c0*/  ISETP.NE.U32.AND P0, PT, RZ, c[0x0][0x350], PT ;  /* 0x0000d400ff007a0c */ /* 0x000fe20003f05070 */
[C---:B------:R-:W-:Y:S01]  /*82d0*/  IMAD R7, R6.reuse, c[0x0][0x1e0], RZ ;  /* 0x0000780006077a24 */ /* 0x040fe200078e02ff */
[----:B------:R-:W-:Y:S01]  /*82e0*/  SHF.R.S32.HI R8, RZ, 0x1f, R12 ;  /* 0x0000001fff087819 */ /* 0x000fe2000001140c */
[----:B------:R-:W-:Y:S01]  /*82f0*/  IMAD R6, R6, c[0x0][0x208], RZ ;  /* 0x0000820006067a24 */ /* 0x000fe200078e02ff */
[----:B------:R-:W-:Y:S01]  /*8300*/  ISETP.NE.AND.EX P0, PT, RZ, c[0x0][0x354], PT, P0 ;  /* 0x0000d500ff007a0c */ /* 0x000fe20003f05300 */
[----:B------:R-:W-:Y:S01]  /*8310*/  IMAD R7, R0, c[0x0][0x1e4], R7 ;  /* 0x0000790000077a24 */ /* 0x000fe200078e0207 */
[----:B------:R-:W-:-:S02]  /*8320*/  SHF.R.S32.HI R9, RZ, 0x1f, R151 ;  /* 0x0000001fff097819 */ /* 0x000fc40000011497 */
[----:B------:R-:W-:Y:S02]  /*8330*/  SHF.R.S32.HI R27, RZ, 0x1f, R86 ;  /* 0x0000001fff1b7819 */ /* 0x000fe40000011456 */
[----:B------:R-:W-:Y:S01]  /*8340*/  IADD3 R136, R223, -0x1, RZ ;  /* 0xffffffffdf887810 */ /* 0x000fe20007ffe0ff */
[----:B------:R-:W-:Y:S02]  /*8350*/  IMAD R9, R9, c[0x0][0x178], RZ ;  /* 0x00005e0009097a24 */ /* 0x000fe400078e02ff */
[----:B-1----:R-:W-:-:S04]  /*8360*/  IMAD.WIDE.U32 R2, R0, c[0x0][0x1e0], R4 ;  /* 0x0000780000027a25 */ /* 0x002fc800078e0004 */
[----:B------:R-:W-:Y:S01]  /*8370*/  IMAD.WIDE.U32 R4, R0, c[0x0][0x208], R4 ;  /* 0x0000820000047a25 */ /* 0x000fe200078e0004 */
[----:B------:R-:W-:-:S03]  /*8380*/  IADD3 R3, R3, R7, RZ ;  /* 0x0000000703037210 */ /* 0x000fc60007ffe0ff */
[----:B------:R-:W-:Y:S02]  /*8390*/  IMAD R0, R0, c[0x0][0x20c], R6 ;  /* 0x0000830000007a24 */ /* 0x000fe400078e0206 */
[----:B---3--:R-:W-:Y:S01]  /*83a0*/  IMAD.WIDE.U32 R6, R13, c[0x0][0x1e8], R2 ;  /* 0x00007a000d067a25 */ /* 0x008fe200078e0002 */
[----:B------:R-:W-:-:S03]  /*83b0*/  MOV R2, R4 ;  /* 0x0000000400027202 */ /* 0x000fc60000000f00 */
[----:B------:R-:W-:Y:S02]  /*83c0*/  IMAD.IADD R3, R5, 0x1, R0 ;  /* 0x0000000105037824 */ /* 0x000fe400078e0200 */
[C---:B------:R-:W-:Y:S02]  /*83d0*/  IMAD R7, R13.reuse, c[0x0][0x1ec], R7 ;  /* 0x00007b000d077a24 */ /* 0x040fe400078e0207 */
[----:B------:R-:W-:-:S04]  /*83e0*/  IMAD.WIDE.U32 R4, R13, c[0x0][0x210], R2 ;  /* 0x000084000d047a25 */ /* 0x000fc800078e0002 */
[----:B------:R-:W-:Y:S01]  /*83f0*/  IMAD R5, R13, c[0x0][0x214], R5 ;  /* 0x000085000d057a24 */ /* 0x000fe200078e0205 */
[--C-:B--2---:R-:W-:Y:S01]  /*8400*/  @P1 SHF.R.S32.HI R3, RZ, 0x1f, R10.reuse ;  /* 0x0000001fff031819 */ /* 0x104fe2000001140a */
[----:B------:R-:W-:Y:S01]  /*8410*/  @P1 IMAD.MOV.U32 R2, RZ, RZ, R10 ;  /* 0x000000ffff021224 */ /* 0x000fe200078e000a */
[----:B------:R-:W-:Y:S02]  /*8420*/  @!P1 MOV R3, R8 ;  /* 0x0000000800039202 */ /* 0x000fe40000000f00 */
[----:B------:R-:W-:Y:S02]  /*8430*/  @!P1 MOV R2, R12 ;  /* 0x0000000c00029202 */ /* 0x000fe40000000f00 */
[----:B------:R-:W-:Y:S02]  /*8440*/  SEL R0, R3, RZ, !P0 ;  /* 0x000000ff03007207 */ /* 0x000fe40004000000 */
[----:B------:R-:W-:Y:S02]  /*8450*/  SEL R2, R2, RZ, !P0 ;  /* 0x000000ff02027207 */ /* 0x000fe40004000000 */
[----:B------:R-:W-:Y:S01]  /*8460*/  ISETP.NE.U32.AND P0, PT, RZ, c[0x0][0x348], PT ;  /* 0x0000d200ff007a0c */ /* 0x000fe20003f05070 */
[----:B------:R-:W-:-:S02]  /*8470*/  IMAD R3, R0, c[0x0][0x1f0], RZ ;  /* 0x00007c0000037a24 */ /* 0x000fc400078e02ff */
[----:B------:R-:W-:Y:S01]  /*8480*/  IMAD R0, R0, c[0x0][0x218], RZ ;  /* 0x0000860000007a24 */ /* 0x000fe200078e02ff */
[----:B------:R-:W-:Y:S01]  /*8490*/  ISETP.NE.AND.EX P0, PT, RZ, c[0x0][0x34c], PT, P0 ;  /* 0x0000d300ff007a0c */ /* 0x000fe20003f05300 */
[----:B------:R-:W-:-:S03]  /*84a0*/  IMAD.WIDE.U32 R230, R2, c[0x0][0x1f0], R6 ;  /* 0x00007c0002e67a25 */ /* 0x000fc600078e0006 */
[----:B------:R-:W-:Y:S01]  /*84b0*/  SEL R7, R8, RZ, !P0 ;  /* 0x000000ff08077207 */ /* 0x000fe20004000000 */
[----:B------:R-:W-:Y:S01]  /*84c0*/  IMAD.WIDE.U32 R228, R2, c[0x0][0x218], R4 ;  /* 0x0000860002e47a25 */ /* 0x000fe200078e0004 */
[----:B------:R-:W-:-:S03]  /*84d0*/  SEL R5, R12, RZ, !P0 ;  /* 0x000000ff0c057207 */ /* 0x000fc60004000000 */
[C---:B------:R-:W-:Y:S02]  /*84e0*/  IMAD R6, R2.reuse, c[0x0][0x1f4], R3 ;  /* 0x00007d0002067a24 */ /* 0x040fe400078e0203 */
[----:B------:R-:W-:Y:S02]  /*84f0*/  IMAD R4, R2, c[0x0][0x21c], R0 ;  /* 0x0000870002047a24 */ /* 0x000fe400078e0200 */
[----:B------:R-:W-:Y:S01]  /*8500*/  IMAD R0, R151, c[0x0][0x17c], R9 ;  /* 0x00005f0097007a24 */ /* 0x000fe200078e0209 */
[----:B------:R-:W-:Y:S01]  /*8510*/  IADD3 R235, R231, R6, RZ ;  /* 0x00000006e7eb7210 */ /* 0x000fe20007ffe0ff */
[----:B------:R-:W-:Y:S01]  /*8520*/  IMAD.WIDE.U32 R2, R151, c[0x0][0x178], RZ ;  /* 0x00005e0097027a25 */ /* 0x000fe200078e00ff */
[----:B------:R-:W-:-:S03]  /*8530*/  IADD3 R234, R229, R4, RZ ;  /* 0x00000004e5ea7210 */ /* 0x000fc60007ffe0ff */
[----:B------:R-:W-:Y:S02]  /*8540*/  IMAD.IADD R0, R3, 0x1, R0 ;  /* 0x0000000103007824 */ /* 0x000fe400078e0200 */
[----:B------:R-:W2:Y:S01]  /*8550*/  LDL R12, [R1] ;  /* 0x00000000010c7983 */ /* 0x000ea20000100800 */
[----:B------:R-:W-:Y:S01]  /*8560*/  IMAD R3, R135, 0x20, R83 ;  /* 0x0000002087037824 */ /* 0x000fe200078e0253 */
[----:B------:R-:W-:Y:S01]  /*8570*/  SHF.R.S32.HI R77, RZ, 0x1f, R136 ;  /* 0x0000001fff4d7819 */ /* 0x000fe20000011488 */
[----:B------:R-:W-:Y:S02]  /*8580*/  IMAD R6, R7, c[0x0][0x1c0], RZ ;  /* 0x0000700007067a24 */ /* 0x000fe400078e02ff */
[----:B------:R-:W-:Y:S02]  /*8590*/  IMAD.IADD R4, R146, 0x1, R3 ;  /* 0x0000000192047824 */ /* 0x000fe400078e0203 */
[----:B------:R-:W-:Y:S02]  /*85a0*/  IMAD.MOV.U32 R3, RZ, RZ, R0 ;  /* 0x000000ffff037224 */ /* 0x000fe400078e0000 */
[----:B------:R-:W-:-:S04]  /*85b0*/  @P3 IMAD.HI.U32 R7, R4, c[0x0][0x2c8], RZ ;  /* 0x0000b20004073a27 */ /* 0x000fc800078e00ff */
[----:B------:R-:W-:-:S04]  /*85c0*/  IMAD.WIDE.U32 R2, R13, c[0x0][0x1b8], R2 ;  /* 0x00006e000d027a25 */ /* 0x000fc800078e0002 */
[----:B------:R-:W-:Y:S01]  /*85d0*/  IMAD.MOV.U32 R0, RZ, RZ, R4 ;  /* 0x000000ffff007224 */ /* 0x000fe200078e0004 */
[----:B------:R-:W-:Y:S01]  /*85e0*/  @P3 SHF.R.U32.HI R0, RZ, c[0x0][0x2cc], R7 ;  /* 0x0000b300ff003a19 */ /* 0x000fe20000011607 */
[----:B------:R-:W-:Y:S02]  /*85f0*/  IMAD R3, R13, c[0x0][0x1bc], R3 ;  /* 0x00006f000d037a24 */ /* 0x000fe400078e0203 */
[C---:B------:R-:W-:Y:S01]  /*8600*/  IMAD R7, R5.reuse, c[0x0][0x1c4], R6 ;  /* 0x0000710005077a24 */ /* 0x040fe200078e0206 */
[----:B------:R-:W-:Y:S01]  /*8610*/  SHF.R.S32.HI R6, RZ, 0x1f, R0 ;  /* 0x0000001fff067819 */ /* 0x000fe20000011400 */
[----:B------:R-:W-:-:S04]  /*8620*/  IMAD.WIDE.U32 R2, R5, c[0x0][0x1c0], R2 ;  /* 0x0000700005027a25 */ /* 0x000fc800078e0002 */
[----:B------:R-:W-:Y:S02]  /*8630*/  IMAD.MOV R5, RZ, RZ, -R0 ;  /* 0x000000ffff057224 */ /* 0x000fe400078e0a00 */
[----:B------:R-:W-:Y:S02]  /*8640*/  IMAD.IADD R3, R3, 0x1, R7 ;  /* 0x0000000103037824 */ /* 0x000fe400078e0207 */
[----:B------:R-:W-:Y:S02]  /*8650*/  IMAD R4, R5, c[0x0][0x2c4], R4 ;  /* 0x0000b10005047a24 */ /* 0x000fe400078e0204 */
[----:B------:R-:W-:Y:S02]  /*8660*/  IMAD R5, R6, c[0x0][0x1b0], RZ ;  /* 0x00006c0006057a24 */ /* 0x000fe400078e02ff */
[----:B------:R-:W-:-:S04]  /*8670*/  IMAD.WIDE.U32 R2, R0, c[0x0][0x1b0], R2 ;  /* 0x00006c0000027a25 */ /* 0x000fc800078e0002 */
[----:B------:R-:W-:Y:S01]  /*8680*/  IMAD R6, R0, c[0x0][0x1b4], R5 ;  /* 0x00006d0000067a24 */ /* 0x000fe200078e0205 */
[----:B------:R-:W-:Y:S01]  /*8690*/  SHF.R.S32.HI R5, RZ, 0x1f, R4 ;  /* 0x0000001fff057819 */ /* 0x000fe20000011404 */
[----:B------:R-:W-:Y:S02]  /*86a0*/  IMAD.IADD R16, R83, 0x1, R146 ;  /* 0x0000000153107824 */ /* 0x000fe400078e0292 */
[----:B------:R-:W-:Y:S02]  /*86b0*/  IMAD.IADD R3, R3, 0x1, R6 ;  /* 0x0000000103037824 */ /* 0x000fe400078e0206 */
[----:B------:R-:W-:Y:S02]  /*86c0*/  IMAD R0, R5, c[0x0][0x1a8], RZ ;  /* 0x00006a0005007a24 */ /* 0x000fe400078e02ff */
[----:B------:R-:W-:-:S04]  /*86d0*/  IMAD.WIDE.U32 R2, R4, c[0x0][0x1a8], R2 ;  /* 0x00006a0004027a25 */ /* 0x000fc800078e0002 */
[----:B------:R-:W-:Y:S01]  /*86e0*/  IMAD R0, R4, c[0x0][0x1ac], R0 ;  /* 0x00006b0004007a24 */ /* 0x000fe200078e0200 */
[----:B------:R-:W-:Y:S01]  /*86f0*/  LEA R4, P0, R2, c[0x0][0x160], 0x1 ;  /* 0x0000580002047a11 */ /* 0x000fe200078008ff */
[----:B------:R-:W-:Y:S02]  /*8700*/  IMAD R48, R137, c[0x0][0x2c4], RZ ;  /* 0x0000b10089307a24 */ /* 0x000fe400078e02ff */
[----:B------:R-:W-:Y:S02]  /*8710*/  IMAD.IADD R0, R3, 0x1, R0 ;  /* 0x0000000103007824 */ /* 0x000fe400078e0200 */
[----:B------:R-:W1:Y:S01]  /*8720*/  SHFL.IDX PT, R6, R4, RZ, 0x181f ;  /* 0x00181fff04067589 */ /* 0x000e6200000e0000 */
[----:B------:R-:W-:Y:S01]  /*8730*/  ISETP.GE.AND P3, PT, R16, R48, PT ;  /* 0x000000301000720c */ /* 0x000fe20003f66270 */
[----:B------:R-:W-:Y:S01]  /*8740*/  IMAD R9, R77, c[0x0][0x1e0], RZ ;  /* 0x000078004d097a24 */ /* 0x000fe200078e02ff */
[----:B------:R-:W-:Y:S01]  /*8750*/  LEA.HI.X R0, R2, c[0x0][0x164], R0, 0x1, P0 ;  /* 0x0000590002007a11 */ /* 0x000fe200000f0c00 */
[----:B------:R-:W3:Y:S01]  /*8760*/  SHFL.IDX PT, R5, R4, 0x1, 0x181f ;  /* 0x00381f0004057f89 */ /* 0x000ee200000e0000 */
[----:B------:R-:W-:Y:S01]  /*8770*/  IADD3 R2, R16, 0x20, RZ ;  /* 0x0000002010027810 */ /* 0x000fe20007ffe0ff */
[----:B------:R-:W-:-:S02]  /*8780*/  IMAD.MOV.U32 R60, RZ, RZ, 0x60 ;  /* 0x00000060ff3c7424 */ /* 0x000fc400078e00ff */
[----:B------:R-:W4:Y:S01]  /*8790*/  SHFL.IDX PT, R7, R0, RZ, 0x181f ;  /* 0x00181fff00077589 */ /* 0x000f2200000e0000 */
[-C--:B------:R-:W-:Y:S01]  /*87a0*/  ISETP.GE.AND P4, PT, R2, R48.reuse, PT ;  /* 0x000000300200720c */ /* 0x080fe20003f86270 */
[----:B------:R-:W-:Y:S01]  /*87b0*/  IMAD R9, R136, c[0x0][0x1e4], R9 ;  /* 0x0000790088097a24 */ /* 0x000fe200078e0209 */
[----:B------:R-:W-:Y:S01]  /*87c0*/  IADD3 R2, R16, 0x40, RZ ;  /* 0x0000004010027810 */ /* 0x000fe20007ffe0ff */
[----:B------:R-:W4:Y:S01]  /*87d0*/  SHFL.IDX PT, R8, R0, 0x1, 0x181f ;  /* 0x00381f0000087f89 */ /* 0x000f2200000e0000 */
[----:B------:R-:W-:Y:S02]  /*87e0*/  IMAD R60, R223, -0x60, R60 ;  /* 0xffffffa0df3c7824 */ /* 0x000fe400078e023c */
[----:B------:R-:W-:Y:S01]  /*87f0*/  ISETP.GE.AND P5, PT, R2, R48, PT ;  /* 0x000000300200720c */ /* 0x000fe20003fa6270 */
[----:B------:R-:W2:Y:S01]  /*8800*/  SHFL.IDX PT, R10, R4, 0x2, 0x181f ;  /* 0x00581f00040a7f89 */ /* 0x000ea200000e0000 */
[----:B------:R-:W-:Y:S01]  /*8810*/  IMAD.WIDE.U32 R2, R136, c[0x0][0x1e0], RZ ;  /* 0x0000780088027a25 */ /* 0x000fe200078e00ff */
[----:B------:R-:W-:-:S02]  /*8820*/  IADD3 R63, R60, R140, -R83 ;  /* 0x0000008c3c3f7210 */ /* 0x000fc40007ffe853 */
[----:B------:R-:W2:Y:S01]  /*8830*/  SHFL.IDX PT, R11, R0, 0x2, 0x181f ;  /* 0x00581f00000b7f89 */ /* 0x000ea200000e0000 */
[----:B------:R-:W-:Y:S02]  /*8840*/  IMAD.MOV.U32 R138, RZ, RZ, R230 ;  /* 0x000000ffff8a7224 */ /* 0x000fe400078e00e6 */
[----:B------:R-:W-:Y:S01]  /*8850*/  IMAD.MOV.U32 R139, RZ, RZ, R235 ;  /* 0x000000ffff8b7224 */ /* 0x000fe200078e00eb */
[----:B------:R-:W-:Y:S01]  /*8860*/  BAR.SYNC.DEFER_BLOCKING 0x0 ;  /* 0x0000000000007b1d */ /* 0x000fe20000010000 */
[-C--:B-1----:R-:W-:Y:S01]  /*8870*/  @!P3 LEA R22, P0, R72, R6.reuse, 0x1 ;  /* 0x000000064816b211 */ /* 0x082fe200078008ff */
[----:B------:R-:W-:Y:S01]  /*8880*/  IMAD.MOV.U32 R78, RZ, RZ, 0x40 ;  /* 0x00000040ff4e7424 */ /* 0x000fe200078e00ff */
[----:B------:R-:W-:Y:S02]  /*8890*/  @!P3 LEA R20, P2, R86, R6, 0x1 ;  /* 0x000000065614b211 */ /* 0x000fe400078408ff */
[C---:B---3--:R-:W-:Y:S01]  /*88a0*/  @!P4 LEA R18, P1, R72.reuse, R5, 0x1 ;  /* 0x000000054812c211 */ /* 0x048fe200078208ff */
[----:B------:R-:W-:Y:S01]  /*88b0*/  SHFL.IDX PT, R0, R0, 0x3, 0x181f ;  /* 0x00781f0000007f89 */ /* 0x000fe200000e0000 */
[----:B----4-:R-:W-:-:S02]  /*88c0*/  @!P3 LEA.HI.X R23, R72, R7, R73, 0x1, P0 ;  /* 0x000000074817b211 */ /* 0x010fc400000f0c49 */
[----:B------:R-:W-:Y:S01]  /*88d0*/  @!P4 LEA R14, P0, R86, R5, 0x1 ;  /* 0x00000005560ec211 */ /* 0x000fe200078008ff */
[----:B------:R-:W-:Y:S01]  /*88e0*/  IMAD.IADD R5, R3, 0x1, R9 ;  /* 0x0000000103057824 */ /* 0x000fe200078e0209 */
[-C--:B------:R-:W-:Y:S01]  /*88f0*/  @!P4 LEA.HI.X R19, R72, R8.reuse, R73, 0x1, P1 ;  /* 0x000000084813c211 */ /* 0x080fe200008f0c49 */
[----:B------:R-:W-:Y:S01]  /*8900*/  IMAD.WIDE.U32 R2, R2, 0x60, R138 ;  /* 0x0000006002027825 */ /* 0x000fe200078e008a */
[C-C-:B------:R-:W-:Y:S02]  /*8910*/  @!P4 LEA.HI.X R15, R86.reuse, R8, R27.reuse, 0x1, P0 ;  /* 0x00000008560fc211 */ /* 0x140fe400000f0c1b */
[----:B------:R1:W3:Y:S01]  /*8920*/  SHFL.IDX PT, R8, R4, 0x3, 0x181f ;  /* 0x00781f0004087f89 */ /* 0x0002e200000e0000 */
[----:B------:R-:W-:Y:S01]  /*8930*/  IMAD R5, R5, 0x60, RZ ;  /* 0x0000006005057824 */ /* 0x000fe200078e02ff */
[----:B------:R-:W-:Y:S02]  /*8940*/  @!P3 LEA.HI.X R21, R86, R7, R27, 0x1, P2 ;  /* 0x000000075615b211 */ /* 0x000fe400010f0c1b */
[----:B------:R-:W-:Y:S01]  /*8950*/  ISETP.GE.AND P2, PT, R63, 0x1, PT ;  /* 0x000000013f00780c */ /* 0x000fe20003f46270 */
[----:B------:R-:W-:Y:S01]  /*8960*/  IMAD.IADD R17, R3, 0x1, R5 ;  /* 0x0000000103117824 */ /* 0x000fe200078e0205 */
[----:B------:R-:W-:-:S02]  /*8970*/  IADD3 R3, R16, 0x60, RZ ;  /* 0x0000006010037810 */ /* 0x000fc40007ffe0ff */
[----:B------:R-:W-:Y:S02]  /*8980*/  ISETP.GE.AND P1, PT, R72, c[0x0][0x198], PT ;  /* 0x0000660048007a0c */ /* 0x000fe40003f26270 */
[----:B------:R-:W-:-:S11]  /*8990*/  ISETP.GE.AND P6, PT, R3, R48, PT ;  /* 0x000000300300720c */ /* 0x000fd60003fc6270 */
[----:B------:R-:W-:Y:S01]  /*89a0*/  @!PT LDS RZ, [RZ] ;  /* 0x00000000fffff984 */ /* 0x000fe20000000800 */
[----:B------:R4:W-:Y:S01]  /*89b0*/  @!P3 LDGSTS.E.BYPASS.LTC128B.128 [R219+0x100], [R22.64], !P1 ;  /* 0x0010000016dbbfae */ /* 0x0009e2000c901d48 */
[----:B--2---:R-:W-:Y:S01]  /*89c0*/  IMAD.MOV.U32 R28, RZ, RZ, R12 ;  /* 0x000000ffff1c7224 */ /* 0x004fe200078e000c */
[----:B------:R-:W-:-:S04]  /*89d0*/  @!P5 LEA R12, P0, R72, R10, 0x1 ;  /* 0x0000000a480cd211 */ /* 0x000fc800078008ff */
[----:B------:R-:W-:Y:S02]  /*89e0*/  @!P5 LEA.HI.X R13, R72, R11, R73, 0x1, P0 ;  /* 0x0000000b480dd211 */ /* 0x000fe400000f0c49 */
[----:B------:R-:W-:-:S04]  /*89f0*/  @!P5 LEA R10, P0, R86, R10, 0x1 ;  /* 0x0000000a560ad211 */ /* 0x000fc800078008ff */
[----:B------:R-:W-:Y:S02]  /*8a00*/  @!P5 LEA.HI.X R11, R86, R11, R27, 0x1, P0 ;  /* 0x0000000b560bd211 */ /* 0x000fe400000f0c1b */
[----:B-1----:R-:W-:-:S04]  /*8a10*/  @P2 LEA R4, P0, R2, c[0x0][0x1c8], 0x1 ;  /* 0x0000720002042a11 */ /* 0x002fc800078008ff */
[----:B------:R-:W-:Y:S02]  /*8a20*/  @P2 LEA.HI.X R5, R2, c[0x0][0x1cc], R17, 0x1, P0 ;  /* 0x0000730002052a11 */ /* 0x000fe400000f0c11 */
[----:B---3--:R-:W-:-:S04]  /*8a30*/  @!P6 LEA R6, P0, R86, R8, 0x1 ;  /* 0x000000085606e211 */ /* 0x008fc800078008ff */
[----:B------:R-:W-:Y:S02]  /*8a40*/  @!P6 LEA.HI.X R7, R86, R0, R27, 0x1, P0 ;  /* 0x000000005607e211 */ /* 0x000fe400000f0c1b */
[----:B------:R-:W-:-:S04]  /*8a50*/  @!P6 LEA R8, P0, R72, R8, 0x1 ;  /* 0x000000084808e211 */ /* 0x000fc800078008ff */
[----:B------:R-:W-:Y:S01]  /*8a60*/  @!P6 LEA.HI.X R9, R72, R0, R73, 0x1, P0 ;  /* 0x000000004809e211 */ /* 0x000fe200000f0c49 */
[----:B------:R-:W-:Y:S01]  /*8a70*/  IMAD.MOV.U32 R0, RZ, RZ, 0x20 ;  /* 0x00000020ff007424 */ /* 0x000fe200078e00ff */
[----:B------:R-:W-:-:S03]  /*8a80*/  ISETP.GE.AND P0, PT, R86, c[0x0][0x198], PT ;  /* 0x0000660056007a0c */ /* 0x000fc60003f06270 */
[----:B------:R-:W-:-:S10]  /*8a90*/  IMAD R3, R0, c[0x0][0x1e4], RZ ;  /* 0x0000790000037a24 */ /* 0x000fd400078e02ff */
[----:B------:R4:W-:Y:S04]  /*8aa0*/  @!P3 LDGSTS.E.BYPASS.LTC128B.128 [R219+0x4100], [R20.64], !P0 ;  /* 0x0410000014dbbfae */ /* 0x0009e8000c101d48 */
[----:B------:R4:W-:Y:S04]  /*8ab0*/  @!P4 LDGSTS.E.BYPASS.LTC128B.128 [R28+0x1100], [R18.64], !P1 ;  /* 0x01100000121ccfae */ /* 0x0009e8000c901d48 */
[----:B------:R4:W-:Y:S04]  /*8ac0*/  @!P4 LDGSTS.E.BYPASS.LTC128B.128 [R28+0x5100], [R14.64], !P0 ;  /* 0x051000000e1ccfae */ /* 0x0009e8000c101d48 */
[----:B------:R4:W-:Y:S04]  /*8ad0*/  @!P5 LDGSTS.E.BYPASS.LTC128B.128 [R28+0x2100], [R12.64], !P1 ;  /* 0x021000000c1cdfae */ /* 0x0009e8000c901d48 */
[----:B------:R4:W-:Y:S04]  /*8ae0*/  @!P5 LDGSTS.E.BYPASS.LTC128B.128 [R28+0x6100], [R10.64], !P0 ;  /* 0x061000000a1cdfae */ /* 0x0009e8000c101d48 */
[----:B------:R4:W-:Y:S01]  /*8af0*/  @!P6 LDGSTS.E.BYPASS.LTC128B.128 [R28+0x3100], [R8.64], !P1 ;  /* 0x03100000081cefae */ /* 0x0009e2000c901d48 */
[----:B------:R-:W-:-:S03]  /*8b00*/  ISETP.GE.AND P1, PT, R63, 0x21, PT ;  /* 0x000000213f00780c */ /* 0x000fc60003f26270 */
[----:B------:R4:W-:Y:S01]  /*8b10*/  @!P6 LDGSTS.E.BYPASS.LTC128B.128 [R28+0x7100], [R6.64], !P0 ;  /* 0x07100000061cefae */ /* 0x0009e2000c101d48 */
[----:B------:R-:W-:-:S03]  /*8b20*/  @P2 ISETP.GE.AND P0, PT, R72, c[0x0][0x1d4], PT ;  /* 0x0000750048002a0c */ /* 0x000fc60003f06270 */
[----:B------:R-:W0:Y:S10]  /*8b30*/  LDGDEPBAR ;  /* 0x00000000000079af */ /* 0x000e340000000000 */
[----:B------:R1:W-:Y:S01]  /*8b40*/  @P2 LDGSTS.E.BYPASS.LTC128B.128 [R219+0x8100], [R4.64], !P0 ;  /* 0x0810000004db2fae */ /* 0x0003e2000c101d48 */
[----:B------:R-:W-:-:S13]  /*8b50*/  @P2 ISETP.GE.AND P0, PT, R86, c[0x0][0x1d4], PT ;  /* 0x0000750056002a0c */ /* 0x000fda0003f06270 */
[----:B------:R1:W-:Y:S02]  /*8b60*/  @P2 LDGSTS.E.BYPASS.LTC128B.128 [R219+0xb100], [R4.64+0x80], !P0 ;  /* 0x0b10008004db2fae */ /* 0x0003e4000c101d48 */
[----:B-1----:R-:W-:-:S05]  /*8b70*/  IMAD.WIDE.U32 R4, R0, c[0x0][0x1e0], RZ ;  /* 0x0000780000047a25 */ /* 0x002fca00078e00ff */
[----:B------:R-:W-:-:S04]  /*8b80*/  @P1 IADD3 R0, P0, R2, R4, RZ ;  /* 0x0000000402001210 */ /* 0x000fc80007f1e0ff */
[----:B------:R-:W-:Y:S02]  /*8b90*/  @P1 IADD3.X R3, R17, R5, R3, P0, !PT ;  /* 0x0000000511031210 */ /* 0x000fe400007fe403 */
[----:B------:R-:W-:-:S04]  /*8ba0*/  @P1 LEA R4, P0, R0, c[0x0][0x1c8], 0x1 ;  /* 0x0000720000041a11 */ /* 0x000fc800078008ff */
[----:B------:R-:W-:Y:S01]  /*8bb0*/  @P1 LEA.HI.X R5, R0, c[0x0][0x1cc], R3, 0x1, P0 ;  /* 0x0000730000051a11 */ /* 0x000fe200000f0c03 */
[----:B------:R-:W-:Y:S01]  /*8bc0*/  IMAD R0, R78, c[0x0][0x1e4], RZ ;  /* 0x000079004e007a24 */ /* 0x000fe200078e02ff */
[----:B------:R-:W-:-:S13]  /*8bd0*/  @P1 ISETP.GE.AND P0, PT, R72, c[0x0][0x1d4], PT ;  /* 0x0000750048001a0c */ /* 0x000fda0003f06270 */
[----:B------:R1:W-:Y:S01]  /*8be0*/  @P1 LDGSTS.E.BYPASS.LTC128B.128 [R28+0x9100], [R4.64], !P0 ;  /* 0x09100000041c1fae */ /* 0x0003e2000c101d48 */
[----:B------:R-:W-:-:S13]  /*8bf0*/  @P1 ISETP.GE.AND P0, PT, R86, c[0x0][0x1d4], PT ;  /* 0x0000750056001a0c */ /* 0x000fda0003f06270 */
[----:B------:R1:W-:Y:S01]  /*8c00*/  @P1 LDGSTS.E.BYPASS.LTC128B.128 [R28+0xc100], [R4.64+0x80], !P0 ;  /* 0x0c100080041c1fae */ /* 0x0003e2000c101d48 */
[----:B------:R-:W-:Y:S01]  /*8c10*/  ISETP.GE.AND P1, PT, R63, 0x41, PT ;  /* 0x000000413f00780c */ /* 0x000fe20003f26270 */
[----:B-1----:R-:W-:-:S12]  /*8c20*/  IMAD.WIDE.U32 R4, R78, c[0x0][0x1e0], RZ ;  /* 0x000078004e047a25 */ /* 0x002fd800078e00ff */
[----:B------:R-:W-:-:S04]  /*8c30*/  @P1 IADD3 R3, P0, R2, R4, RZ ;  /* 0x0000000402031210 */ /* 0x000fc80007f1e0ff */
[----:B------:R-:W-:Y:S02]  /*8c40*/  @P1 IADD3.X R0, R17, R5, R0, P0, !PT ;  /* 0x0000000511001210 */ /* 0x000fe400007fe400 */
[----:B------:R-:W-:-:S04]  /*8c50*/  @P1 LEA R2, P0, R3, c[0x0][0x1c8], 0x1 ;  /* 0x0000720003021a11 */ /* 0x000fc800078008ff */
[----:B------:R-:W-:Y:S02]  /*8c60*/  @P1 LEA.HI.X R3, R3, c[0x0][0x1cc], R0, 0x1, P0 ;  /* 0x0000730003031a11 */ /* 0x000fe400000f0c00 */
[----:B------:R-:W-:-:S13]  /*8c70*/  @P1 ISETP.GE.AND P0, PT, R72, c[0x0][0x1d4], PT ;  /* 0x0000750048001a0c */ /* 0x000fda0003f06270 */
[----:B------:R4:W-:Y:S01]  /*8c80*/  @P1 LDGSTS.E.BYPASS.LTC128B.128 [R28+0xa100], [R2.64], !P0 ;  /* 0x0a100000021c1fae */ /* 0x0009e2000c101d48 */
[----:B------:R-:W-:-:S13]  /*8c90*/  @P1 ISETP.GE.AND P0, PT, R86, c[0x0][0x1d4], PT ;  /* 0x0000750056001a0c */ /* 0x000fda0003f06270 */
[----:B------:R4:W-:Y:S01]  /*8ca0*/  @P1 LDGSTS.E.BYPASS.LTC128B.128 [R28+0xd100], [R2.64+0x80], !P0 ;  /* 0x0d100080021c1fae */ /* 0x0009e2000c101d48 */
[----:B------:R-:W-:-:S03]  /*8cb0*/  ISETP.LT.AND P0, PT, RZ, c[0x0][0x27c], PT ;  /* 0x00009f00ff007a0c */ /* 0x000fc60003f01270 */
[----:B------:R-:W0:Y:S10]  /*8cc0*/  LDGDEPBAR ;  /* 0x00000000000079af */ /* 0x000e340000000000 */
[----:B------:R-:W-:Y:S05]  /*8cd0*/  @P0 BRA `(.L_x_755) ;  /* 0x0000002000000947 */ /* 0x000fea0003800000 */
[----:B------:R-:W-:-:S04]  /*8ce0*/  DEPBAR.LE SB0, 0x1 ;  /* 0x000080400000791a */ /* 0x000fc80000000000 */
[----:B------:R-:W-:Y:S05]  /*8cf0*/  BRA `(.L_x_756) ;  /* 0x00004c6000007947 */ /* 0x000fea0003800000 */
.L_x_755:
[----:B------:R-:W-:Y:S01]  /*8d00*/  ULDC.U8 UR4, c[0x0][0x298] ;  /* 0x0000a60000047ab9 */ /* 0x000fe20000000000 */
[----:B-----5:R-:W-:Y:S01]  /*8d10*/  SHF.R.S32.HI R0, RZ, 0x1f, R132 ;  /* 0x0000001fff007819 */ /* 0x020fe20000011484 */
[----:B------:R-:W-:Y:S01]  /*8d20*/  IMAD.WIDE.U32 R4, R132, c[0x0][0x280], RZ ;  /* 0x0000a00084047a25 */ /* 0x000fe200078e00ff */
[----:B------:R-:W-:Y:S01]  /*8d30*/  ISETP.NE.AND P0, PT, RZ, UR4, PT ;  /* 0x00000004ff007c0c */ /* 0x000fe2000bf05270 */
[----:B------:R-:W-:Y:S01]  /*8d40*/  BSSY B2, `(.L_x_756) ;  /* 0x00004c1000027945 */ /* 0x000fe20003800000 */
[----:B------:R-:W-:Y:S01]  /*8d50*/  IADD3 R66, R83, 0x60, RZ ;  /* 0x0000006053427810 */ /* 0x000fe20007ffe0ff */
[C---:B----4-:R-:W-:Y:S02]  /*8d60*/  IMAD R2, R0.reuse, c[0x0][0x280], RZ ;  /* 0x0000a00000027a24 */ /* 0x050fe400078e02ff */
[----:B------:R-:W-:Y:S02]  /*8d70*/  IMAD R0, R0, c[0x0][0x290], RZ ;  /* 0x0000a40000007a24 */ /* 0x000fe400078e02ff */
[----:B------:R-:W-:-:S02]  /*8d80*/  IMAD R6, R132, c[0x0][0x284], R2 ;  /* 0x0000a10084067a24 */ /* 0x000fc400078e0202 */
[C---:B------:R-:W-:Y:S01]  /*8d90*/  IMAD R7, R132.reuse, c[0x0][0x294], R0 ;  /* 0x0000a50084077a24 */ /* 0x040fe200078e0200 */
[----:B------:R-:W-:Y:S01]  /*8da0*/  LEA R0, R135, R16, 0x5 ;  /* 0x0000001087007211 */ /* 0x000fe200078e28ff */
[----:B------:R-:W-:Y:S01]  /*8db0*/  IMAD.WIDE.U32 R2, R132, c[0x0][0x290], RZ ;  /* 0x0000a40084027a25 */ /* 0x000fe200078e00ff */
[----:B------:R-:W-:-:S04]  /*8dc0*/  IADD3 R6, R6, R5, RZ ;  /* 0x0000000506067210 */ /* 0x000fc80007ffe0ff */
[----:B------:R-:W-:Y:S01]  /*8dd0*/  IADD3 R8, R7, R3, RZ ;  /* 0x0000000307087210 */ /* 0x000fe20007ffe0ff */
[----:B------:R-:W-:Y:S05]  /*8de0*/  @!P0 BRA `(.L_x_757) ;  /* 0x0000263000008947 */ /* 0x000fea0003800000 */
[----:B------:R-:W-:Y:S01]  /*8df0*/  ISETP.NE.AND P1, PT, R142, 0x1, PT ;  /* 0x000000018e00780c */ /* 0x000fe20003f25270 */
[----:B------:R-:W-:Y:S01]  /*8e00*/  IMAD.MOV.U32 R5, RZ, RZ, R6 ;  /* 0x000000ffff057224 */ /* 0x000fe200078e0006 */
[----:B------:R-:W-:Y:S01]  /*8e10*/  BSSY B0, `(.L_x_758) ;  /* 0x0000032000007945 */ /* 0x000fe20003800000 */
[----:B------:R-:W-:Y:S01]  /*8e20*/  SHF.R.S32.HI R21, RZ, 0x1f, R26 ;  /* 0x0000001fff157819 */ /* 0x000fe2000001141a */
[----:B------:R-:W-:Y:S01]  /*8e30*/  CS2R R40, SRZ ;  /* 0x0000000000287805 */ /* 0x000fe2000001ff00 */
[----:B------:R-:W-:Y:S01]  /*8e40*/  CS2R R22, SRZ ;  /* 0x0000000000167805 */ /* 0x000fe2000001ff00 */
[----:B------:R-:W-:Y:S01]  /*8e50*/  CS2R R14, SRZ ;  /* 0x00000000000e7805 */ /* 0x000fe2000001ff00 */
[----:B------:R-:W-:Y:S01]  /*8e60*/  CS2R R28, SRZ ;  /* 0x00000000001c7805 */ /* 0x000fe2000001ff00 */
[----:B------:R-:W-:-:S05]  /*8e70*/  CS2R R12, SRZ ;  /* 0x00000000000c7805 */ /* 0x000fca000001ff00 */
[----:B------:R-:W-:-:S05]  /*8e80*/  @P1 IMAD.HI.U32 R3, R0, c[0x0][0x2c8], RZ ;  /* 0x0000b20000031a27 */ /* 0x000fca00078e00ff */
[----:B------:R-:W-:-:S04]  /*8e90*/  @P1 SHF.R.U32.HI R0, RZ, c[0x0][0x2cc], R3 ;  /* 0x0000b300ff001a19 */ /* 0x000fc80000011603 */
[----:B------:R-:W-:Y:S01]  /*8ea0*/  SHF.R.S32.HI R7, RZ, 0x1f, R0 ;  /* 0x0000001fff077819 */ /* 0x000fe20000011400 */
[----:B------:R-:W-:-:S04]  /*8eb0*/  IMAD.WIDE.U32 R4, R0, c[0x0][0x280], R4 ;  /* 0x0000a00000047a25 */ /* 0x000fc800078e0004 */
[C---:B------:R-:W-:Y:S01]  /*8ec0*/  IMAD R3, R7.reuse, c[0x0][0x280], RZ ;  /* 0x0000a00007037a24 */ /* 0x040fe200078e02ff */
[----:B------:R-:W-:Y:S01]  /*8ed0*/  LEA R27, P0, R4, c[0x0][0x270], 0x1 ;  /* 0x00009c00041b7a11 */ /* 0x000fe200078008ff */
[----:B------:R-:W-:Y:S02]  /*8ee0*/  IMAD R7, R7, c[0x0][0x290], RZ ;  /* 0x0000a40007077a24 */ /* 0x000fe400078e02ff */
[----:B------:R-:W-:Y:S02]  /*8ef0*/  IMAD R6, R0, c[0x0][0x284], R3 ;  /* 0x0000a10000067a24 */ /* 0x000fe400078e0203 */
[----:B------:R-:W-:-:S03]  /*8f00*/  IMAD.MOV.U32 R3, RZ, RZ, R8 ;  /* 0x000000ffff037224 */ /* 0x000fc600078e0008 */
[----:B------:R-:W-:Y:S01]  /*8f10*/  IADD3 R5, R5, R6, RZ ;  /* 0x0000000605057210 */ /* 0x000fe20007ffe0ff */
[----:B------:R-:W-:-:S03]  /*8f20*/  IMAD.WIDE.U32 R2, R0, c[0x0][0x290], R2 ;  /* 0x0000a40000027a25 */ /* 0x000fc600078e0002 */
[----:B------:R-:W-:Y:S01]  /*8f30*/  LEA.HI.X R19, R4, c[0x0][0x274], R5, 0x1, P0 ;  /* 0x00009d0004137a11 */ /* 0x000fe200000f0c05 */
[----:B------:R-:W-:Y:S01]  /*8f40*/  IMAD R0, R0, c[0x0][0x294], R7 ;  /* 0x0000a50000007a24 */ /* 0x000fe200078e0207 */
[----:B------:R-:W-:-:S03]  /*8f50*/  LEA R20, P0, R2, c[0x0][0x288], 0x1 ;  /* 0x0000a20002147a11 */ /* 0x000fc600078008ff */
[----:B------:R1:W2:Y:S01]  /*8f60*/  SHFL.IDX PT, R5, R19, RZ, 0x181f ;  /* 0x00181fff13057589 */ /* 0x0002a200000e0000 */
[----:B------:R-:W-:-:S03]  /*8f70*/  IADD3 R0, R3, R0, RZ ;  /* 0x0000000003007210 */ /* 0x000fc60007ffe0ff */
[----:B------:R1:W3:Y:S01]  /*8f80*/  SHFL.IDX PT, R10, R20, RZ, 0x181f ;  /* 0x00181fff140a7589 */ /* 0x0002e200000e0000 */
[----:B------:R-:W-:-:S03]  /*8f90*/  LEA.HI.X R18, R2, c[0x0][0x28c], R0, 0x1, P0 ;  /* 0x0000a30002127a11 */ /* 0x000fc600000f0c00 */
[----:B------:R1:W4:Y:S04]  /*8fa0*/  SHFL.IDX PT, R2, R27, RZ, 0x181f ;  /* 0x00181fff1b027589 */ /* 0x00032800000e0000 */
[----:B------:R1:W1:Y:S01]  /*8fb0*/  SHFL.IDX PT, R11, R18, RZ, 0x181f ;  /* 0x00181fff120b7589 */ /* 0x00026200000e0000 */
[----:B------:R-:W-:Y:S05]  /*8fc0*/  @P3 BRA `(.L_x_759) ;  /* 0x0000016000003947 */ /* 0x000fea0003800000 */
[----:B------:R-:W-:Y:S01]  /*8fd0*/  ISETP.GE.AND P1, PT, R24, c[0x0][0x27c], PT ;  /* 0x00009f0018007a0c */ /* 0x000fe20003f26270 */
[----:B------:R-:W-:Y:S01]  /*8fe0*/  CS2R R22, SRZ ;  /* 0x0000000000167805 */ /* 0x000fe2000001ff00 */
[----:B------:R-:W-:-:S11]  /*8ff0*/  CS2R R14, SRZ ;  /* 0x00000000000e7805 */ /* 0x000fd6000001ff00 */
[C---:B------:R-:W-:Y:S01]  /*9000*/  @!P1 IMAD.SHL.U32 R0, R24.reuse, 0x2, RZ ;  /* 0x0000000218009824 */ /* 0x040fe200078e00ff */
[----:B------:R-:W-:-:S04]  /*9010*/  @!P1 SHF.L.U64.HI R3, R24, 0x1, R25 ;  /* 0x0000000118039819 */ /* 0x000fc80000010219 */
[----:B----4-:R-:W-:-:S05]  /*9020*/  @!P1 IADD3 R8, P0, R2, R0, RZ ;  /* 0x0000000002089210 */ /* 0x010fca0007f1e0ff */
[--C-:B--2---:R-:W-:Y:S01]  /*9030*/  @!P1 IMAD.X R9, R5, 0x1, R3.reuse, P0 ;  /* 0x0000000105099824 */ /* 0x104fe200000e0603 */
[----:B---3--:R-:W-:Y:S01]  /*9040*/  @!P1 IADD3 R6, P0, R10, R0, RZ ;  /* 0x000000000a069210 */ /* 0x008fe20007f1e0ff */
[----:B------:R-:W-:Y:S01]  /*9050*/  CS2R R12, SRZ ;  /* 0x00000000000c7805 */ /* 0x000fe2000001ff00 */
[----:B------:R-:W-:Y:S02]  /*9060*/  CS2R R28, SRZ ;  /* 0x00000000001c7805 */ /* 0x000fe4000001ff00 */
[----:B------:R2:W5:Y:S01]  /*9070*/  @!P1 LD.E.64 R14, [R8.64] ;  /* 0x00000008080e9980 */ /* 0x000562000c101b00 */
[----:B-1----:R-:W-:Y:S01]  /*9080*/  @!P1 IMAD.X R7, R11, 0x1, R3, P0 ;  /* 0x000000010b079824 */ /* 0x002fe200000e0603 */
[----:B------:R-:W-:-:S04]  /*9090*/  ISETP.GE.AND P0, PT, R26, c[0x0][0x27c], PT ;  /* 0x00009f001a007a0c */ /* 0x000fc80003f06270 */
[----:B------:R2:W5:Y:S09]  /*90a0*/  @!P1 LD.E.64 R12, [R6.64] ;  /* 0x00000008060c9980 */ /* 0x000572000c101b00 */
[C---:B------:R-:W-:Y:S01]  /*90b0*/  @!P0 IMAD.SHL.U32 R3, R26.reuse, 0x2, RZ ;  /* 0x000000021a038824 */ /* 0x040fe200078e00ff */
[----:B------:R-:W-:-:S04]  /*90c0*/  @!P0 SHF.L.U64.HI R0, R26, 0x1, R21 ;  /* 0x000000011a008819 */ /* 0x000fc80000010215 */
[----:B------:R-:W-:-:S05]  /*90d0*/  @!P0 IADD3 R4, P2, R2, R3, RZ ;  /* 0x0000000302048210 */ /* 0x000fca0007f5e0ff */
[----:B------:R-:W-:Y:S01]  /*90e0*/  @!P0 IMAD.X R5, R5, 0x1, R0, P2 ;  /* 0x0000000105058824 */ /* 0x000fe200010e0600 */
[----:B------:R-:W-:-:S04]  /*90f0*/  @!P0 IADD3 R2, P2, R10, R3, RZ ;  /* 0x000000030a028210 */ /* 0x000fc80007f5e0ff */
[----:B------:R2:W5:Y:S01]  /*9100*/  @!P0 LD.E.64 R22, [R4.64] ;  /* 0x0000000804168980 */ /* 0x000562000c101b00 */
[----:B------:R-:W-:-:S05]  /*9110*/  @!P0 IMAD.X R3, R11, 0x1, R0, P2 ;  /* 0x000000010b038824 */ /* 0x000fca00010e0600 */
[----:B------:R2:W5:Y:S03]  /*9120*/  @!P0 LD.E.64 R28, [R2.64] ;  /* 0x00000008021c8980 */ /* 0x000566000c101b00 */
.L_x_759:
[----:B------:R-:W-:Y:S05]  /*9130*/  BSYNC B0 ;  /* 0x0000000000007941 */ /* 0x000fea0003800000 */
.L_x_758:
[----:B--2--5:R-:W-:Y:S01]  /*9140*/  IMAD.MOV.U32 R4, RZ, RZ, R22 ;  /* 0x000000ffff047224 */ /* 0x024fe200078e0016 */
[----:B----4-:R-:W-:Y:S01]  /*9150*/  MOV R2, R14 ;  /* 0x0000000e00027202 */ /* 0x010fe20000000f00 */
[----:B------:R-:W-:Y:S01]  /*9160*/  IMAD.MOV.U32 R3, RZ, RZ, R23 ;  /* 0x000000ffff037224 */ /* 0x000fe200078e0017 */
[----:B-1----:R1:W2:Y:S01]  /*9170*/  SHFL.IDX PT, R11, R19, 0x1, 0x181f ;  /* 0x00381f00130b7f89 */ /* 0x0022a200000e0000 */
[----:B------:R-:W-:Y:S01]  /*9180*/  IMAD.MOV.U32 R0, RZ, RZ, R15 ;  /* 0x000000ffff007224 */ /* 0x000fe200078e000f */
[----:B------:R-:W-:Y:S01]  /*9190*/  BSSY B0, `(.L_x_760) ;  /* 0x0000026000007945 */ /* 0x000fe20003800000 */
[----:B------:R-:W-:Y:S01]  /*91a0*/  CS2R R30, SRZ ;  /* 0x00000000001e7805 */ /* 0x000fe2000001ff00 */
[----:B------:R-:W-:Y:S01]  /*91b0*/  PRMT R56, R3, 0x5410, R4 ;  /* 0x0000541003387816 */ /* 0x000fe20000000004 */
[----:B------:R-:W-:Y:S01]  /*91c0*/  IMAD.MOV.U32 R4, RZ, RZ, R28 ;  /* 0x000000ffff047224 */ /* 0x000fe200078e001c */
[----:B------:R-:W-:Y:S01]  /*91d0*/  PRMT R54, R0, 0x5410, R2 ;  /* 0x0000541000367816 */ /* 0x000fe20000000002 */
[----:B------:R-:W-:Y:S01]  /*91e0*/  IMAD.MOV.U32 R2, RZ, RZ, R12 ;  /* 0x000000ffff027224 */ /* 0x000fe200078e000c */
[----:B------:R-:W-:Y:S01]  /*91f0*/  MOV R3, R29 ;  /* 0x0000001d00037202 */ /* 0x000fe20000000f00 */
[----:B------:R1:W4:Y:S01]  /*9200*/  SHFL.IDX PT, R5, R27, 0x1, 0x181f ;  /* 0x00381f001b057f89 */ /* 0x00032200000e0000 */
[----:B------:R-:W-:Y:S01]  /*9210*/  MOV R0, R13 ;  /* 0x0000000d00007202 */ /* 0x000fe20000000f00 */
[----:B------:R-:W-:Y:S01]  /*9220*/  CS2R R34, SRZ ;  /* 0x0000000000227805 */ /* 0x000fe2000001ff00 */
[----:B------:R-:W-:Y:S01]  /*9230*/  PRMT R55, R3, 0x5410, R4 ;  /* 0x0000541003377816 */ /* 0x000fe20000000004 */
[----:B------:R1:W3:Y:S01]  /*9240*/  SHFL.IDX PT, R16, R18, 0x1, 0x181f ;  /* 0x00381f0012107f89 */ /* 0x0002e200000e0000 */
[----:B------:R-:W-:Y:S01]  /*9250*/  PRMT R49, R0, 0x5410, R2 ;  /* 0x0000541000317816 */ /* 0x000fe20000000002 */
[----:B------:R-:W-:-:S02]  /*9260*/  CS2R R32, SRZ ;  /* 0x0000000000207805 */ /* 0x000fc4000001ff00 */
[----:B---3--:R1:W3:Y:S01]  /*9270*/  SHFL.IDX PT, R10, R20, 0x1, 0x181f ;  /* 0x00381f00140a7f89 */ /* 0x0082e200000e0000 */
[----:B------:R-:W-:Y:S05]  /*9280*/  @P4 BRA `(.L_x_761) ;  /* 0x0000016000004947 */ /* 0x000fea0003800000 */
[----:B------:R-:W-:Y:S01]  /*9290*/  ISETP.GE.AND P1, PT, R24, c[0x0][0x27c], PT ;  /* 0x00009f0018007a0c */ /* 0x000fe20003f26270 */
[----:B------:R-:W-:Y:S01]  /*92a0*/  CS2R R40, SRZ ;  /* 0x0000000000287805 */ /* 0x000fe2000001ff00 */
[----:B------:R-:W-:Y:S01]  /*92b0*/  ISETP.GE.AND P0, PT, R26, c[0x0][0x27c], PT ;  /* 0x00009f001a007a0c */ /* 0x000fe20003f06270 */
[----:B------:R-:W-:-:S10]  /*92c0*/  CS2R R30, SRZ ;  /* 0x00000000001e7805 */ /* 0x000fd4000001ff00 */
[C---:B------:R-:W-:Y:S01]  /*92d0*/  @!P1 IMAD.SHL.U32 R0, R24.reuse, 0x2, RZ ;  /* 0x0000000218009824 */ /* 0x040fe200078e00ff */
[----:B------:R-:W-:Y:S01]  /*92e0*/  @!P1 SHF.L.U64.HI R2, R24, 0x1, R25 ;  /* 0x0000000118029819 */ /* 0x000fe20000010219 */
[----:B------:R-:W-:-:S03]  /*92f0*/  @!P0 IMAD.SHL.U32 R3, R26, 0x2, RZ ;  /* 0x000000021a038824 */ /* 0x000fc600078e00ff */
[----:B----4-:R-:W-:-:S05]  /*9300*/  @!P1 IADD3 R8, P2, R5, R0, RZ ;  /* 0x0000000005089210 */ /* 0x010fca0007f5e0ff */
[--C-:B--2---:R-:W-:Y:S01]  /*9310*/  @!P1 IMAD.X R9, R11, 0x1, R2.reuse, P2 ;  /* 0x000000010b099824 */ /* 0x104fe200010e0602 */
[----:B---3--:R-:W-:Y:S02]  /*9320*/  @!P1 IADD3 R6, P2, R10, R0, RZ ;  /* 0x000000000a069210 */ /* 0x008fe40007f5e0ff */
[----:B------:R-:W-:Y:S01]  /*9330*/  @!P0 SHF.L.U64.HI R0, R26, 0x1, R21 ;  /* 0x000000011a008819 */ /* 0x000fe20000010215 */
[----:B------:R-:W-:Y:S01]  /*9340*/  CS2R R32, SRZ ;  /* 0x0000000000207805 */ /* 0x000fe2000001ff00 */
[----:B------:R-:W-:Y:S01]  /*9350*/  CS2R R34, SRZ ;  /* 0x0000000000227805 */ /* 0x000fe2000001ff00 */
[----:B------:R-:W-:Y:S01]  /*9360*/  @!P1 IMAD.X R7, R16, 0x1, R2, P2 ;  /* 0x0000000110079824 */ /* 0x000fe200010e0602 */
[-C--:B------:R-:W-:Y:S01]  /*9370*/  @!P0 IADD3 R4, P2, R5, R3.reuse, RZ ;  /* 0x0000000305048210 */ /* 0x080fe20007f5e0ff */
[----:B------:R2:W5:Y:S04]  /*9380*/  @!P1 LD.E.64 R30, [R8.64] ;  /* 0x00000008081e9980 */ /* 0x000568000c101b00 */
[--C-:B------:R-:W-:Y:S01]  /*9390*/  @!P0 IMAD.X R5, R11, 0x1, R0.reuse, P2 ;  /* 0x000000010b058824 */ /* 0x100fe200010e0600 */
[----:B------:R-:W-:Y:S01]  /*93a0*/  @!P0 IADD3 R2, P2, R10, R3, RZ ;  /* 0x000000030a028210 */ /* 0x000fe20007f5e0ff */
[----:B------:R2:W5:Y:S04]  /*93b0*/  @!P1 LD.E.64 R32, [R6.64] ;  /* 0x0000000806209980 */ /* 0x000568000c101b00 */
[----:B------:R-:W-:Y:S01]  /*93c0*/  @!P0 IMAD.X R3, R16, 0x1, R0, P2 ;  /* 0x0000000110038824 */ /* 0x000fe200010e0600 */
[----:B------:R2:W5:Y:S04]  /*93d0*/  @!P0 LD.E.64 R40, [R4.64] ;  /* 0x0000000804288980 */ /* 0x000568000c101b00 */
[----:B------:R2:W5:Y:S03]  /*93e0*/  @!P0 LD.E.64 R34, [R2.64] ;  /* 0x0000000802228980 */ /* 0x000566000c101b00 */
.L_x_761:
[----:B------:R-:W-:Y:S05]  /*93f0*/  BSYNC B0 ;  /* 0x0000000000007941 */ /* 0x000fea0003800000 */
.L_x_760:
[----:B--2--5:R-:W-:Y:S01]  /*9400*/  IMAD.MOV.U32 R4, RZ, RZ, R40 ;  /* 0x000000ffff047224 */ /* 0x024fe200078e0028 */
[----:B------:R-:W-:Y:S01]  /*9410*/  MOV R2, R30 ;  /* 0x0000001e00027202 */ /* 0x000fe20000000f00 */
[----:B------:R-:W-:Y:S01]  /*9420*/  IMAD.MOV.U32 R3, RZ, RZ, R41 ;  /* 0x000000ffff037224 */ /* 0x000fe200078e0029 */
[----:B------:R2:W1:Y:S01]  /*9430*/  SHFL.IDX PT, R17, R19, 0x2, 0x181f ;  /* 0x00581f0013117f89 */ /* 0x00046200000e0000 */
        /* <DEDUP_REMOVED lines=8> */
[----:B----4-:R2:W4:Y:S01]  /*94c0*/  SHFL.IDX PT, R5, R27, 0x2, 0x181f ;  /* 0x00581f001b057f89 */ /* 0x01052200000e0000 */
[----:B------:R-:W-:Y:S01]  /*94d0*/  MOV R0, R33 ;  /* 0x0000002100007202 */ /* 0x000fe20000000f00 */
[----:B------:R-:W-:Y:S01]  /*94e0*/  CS2R R44, SRZ ;  /* 0x00000000002c7805 */ /* 0x000fe2000001ff00 */
[----:B------:R-:W-:Y:S01]  /*94f0*/  PRMT R59, R3, 0x5410, R4 ;  /* 0x00005410033b7816 */ /* 0x000fe20000000004 */
[----:B------:R2:W3:Y:S01]  /*9500*/  SHFL.IDX PT, R16, R18, 0x2, 0x181f ;  /* 0x00581f0012107f89 */ /* 0x0004e200000e0000 */
[----:B------:R-:W-:Y:S01]  /*9510*/  PRMT R57, R0, 0x5410, R2 ;  /* 0x0000541000397816 */ /* 0x000fe20000000002 */
[----:B------:R-:W-:Y:S01]  /*9520*/  CS2R R36, SRZ ;  /* 0x0000000000247805 */ /* 0x000fe2000001ff00 */
[----:B------:R-:W-:Y:S01]  /*9530*/  CS2R R42, SRZ ;  /* 0x00000000002a7805 */ /* 0x000fe2000001ff00 */
[----:B------:R2:W1:Y:S01]  /*9540*/  SHFL.IDX PT, R11, R20, 0x2, 0x181f ;  /* 0x00581f00140b7f89 */ /* 0x00046200000e0000 */
[----:B------:R-:W-:Y:S01]  /*9550*/  CS2R R38, SRZ ;  /* 0x0000000000267805 */ /* 0x000fe2000001ff00 */
[----:B------:R-:W-:Y:S05]  /*9560*/  @P5 BRA `(.L_x_763) ;  /* 0x0000016000005947 */ /* 0x000fea0003800000 */
[----:B------:R-:W-:Y:S01]  /*9570*/  ISETP.GE.AND P1, PT, R24, c[0x0][0x27c], PT ;  /* 0x00009f0018007a0c */ /* 0x000fe20003f26270 */
[----:B------:R-:W-:Y:S01]  /*9580*/  CS2R R44, SRZ ;  /* 0x00000000002c7805 */ /* 0x000fe2000001ff00 */
[----:B------:R-:W-:Y:S01]  /*9590*/  ISETP.GE.AND P0, PT, R26, c[0x0][0x27c], PT ;  /* 0x00009f001a007a0c */ /* 0x000fe20003f06270 */
[----:B------:R-:W-:-:S10]  /*95a0*/  CS2R R36, SRZ ;  /* 0x0000000000247805 */ /* 0x000fd4000001ff00 */
[C---:B------:R-:W-:Y:S01]  /*95b0*/  @!P1 IMAD.SHL.U32 R0, R24.reuse, 0x2, RZ ;  /* 0x0000000218009824 */ /* 0x040fe200078e00ff */
[----:B------:R-:W-:Y:S01]  /*95c0*/  @!P1 SHF.L.U64.HI R3, R24, 0x1, R25 ;  /* 0x0000000118039819 */ /* 0x000fe20000010219 */
[C---:B------:R-:W-:Y:S01]  /*95d0*/  @!P0 IMAD.SHL.U32 R2, R26.reuse, 0x2, RZ ;  /* 0x000000021a028824 */ /* 0x040fe200078e00ff */
[----:B---3--:R-:W-:Y:S02]  /*95e0*/  @!P0 SHF.L.U64.HI R10, R26, 0x1, R21 ;  /* 0x000000011a0a8819 */ /* 0x008fe40000010215 */
[-C--:B----4-:R-:W-:Y:S02]  /*95f0*/  @!P1 IADD3 R8, P2, R5, R0.reuse, RZ ;  /* 0x0000000005089210 */ /* 0x090fe40007f5e0ff */
[----:B-1----:R-:W-:Y:S02]  /*9600*/  @!P1 IADD3 R6, P4, R11, R0, RZ ;  /* 0x000000000b069210 */ /* 0x002fe40007f9e0ff */
[-C--:B------:R-:W-:Y:S01]  /*9610*/  @!P0 IADD3 R4, P3, R5, R2.reuse, RZ ;  /* 0x0000000205048210 */ /* 0x080fe20007f7e0ff */
[--C-:B------:R-:W-:Y:S01]  /*9620*/  @!P1 IMAD.X R9, R17, 0x1, R3.reuse, P2 ;  /* 0x0000000111099824 */ /* 0x100fe200010e0603 */
[----:B------:R-:W-:Y:S01]  /*9630*/  @!P0 IADD3 R2, P2, R11, R2, RZ ;  /* 0x000000020b028210 */ /* 0x000fe20007f5e0ff */
[C---:B------:R-:W-:Y:S01]  /*9640*/  @!P1 IMAD.X R7, R16.reuse, 0x1, R3, P4 ;  /* 0x0000000110079824 */ /* 0x040fe200020e0603 */
[----:B------:R-:W-:Y:S01]  /*9650*/  CS2R R38, SRZ ;  /* 0x0000000000267805 */ /* 0x000fe2000001ff00 */
[----:B------:R-:W-:Y:S01]  /*9660*/  CS2R R42, SRZ ;  /* 0x00000000002a7805 */ /* 0x000fe2000001ff00 */
[--C-:B------:R-:W-:Y:S01]  /*9670*/  @!P0 IMAD.X R5, R17, 0x1, R10.reuse, P3 ;  /* 0x0000000111058824 */ /* 0x100fe200018e060a */
[----:B------:R1:W5:Y:S01]  /*9680*/  @!P1 LD.E.64 R36, [R8.64] ;  /* 0x0000000808249980 */ /* 0x000362000c101b00 */
[----:B------:R-:W-:-:S03]  /*9690*/  @!P0 IMAD.X R3, R16, 0x1, R10, P2 ;  /* 0x0000000110038824 */ /* 0x000fc600010e060a */
[----:B------:R1:W5:Y:S04]  /*96a0*/  @!P0 LD.E.64 R44, [R4.64] ;  /* 0x00000008042c8980 */ /* 0x000368000c101b00 */
[----:B------:R1:W5:Y:S04]  /*96b0*/  @!P1 LD.E.64 R38, [R6.64] ;  /* 0x0000000806269980 */ /* 0x000368000c101b00 */
[----:B------:R1:W5:Y:S02]  /*96c0*/  @!P0 LD.E.64 R42, [R2.64] ;  /* 0x00000008022a8980 */ /* 0x000364000c101b00 */
.L_x_763:
[----:B------:R-:W-:Y:S05]  /*96d0*/  BSYNC B0 ;  /* 0x0000000000007941 */ /* 0x000fea0003800000 */
.L_x_762:
[----:B-1---5:R-:W-:Y:S01]  /*96e0*/  IMAD.MOV.U32 R4, RZ, RZ, R44 ;  /* 0x000000ffff047224 */ /* 0x022fe200078e002c */
[----:B------:R-:W-:Y:S01]  /*96f0*/  MOV R2, R36 ;  /* 0x0000002400027202 */ /* 0x000fe20000000f00 */
[----:B------:R-:W-:Y:S01]  /*9700*/  IMAD.MOV.U32 R3, RZ, RZ, R45 ;  /* 0x000000ffff037224 */ /* 0x000fe200078e002d */
[----:B---3--:R-:W1:Y:S01]  /*9710*/  SHFL.IDX PT, R16, R19, 0x3, 0x181f ;  /* 0x00781f0013107f89 */ /* 0x008e6200000e0000 */
        /* <DEDUP_REMOVED lines=12> */
[----:B------:R2:W1:Y:S04]  /*97e0*/  SHFL.IDX PT, R11, R18, 0x3, 0x181f ;  /* 0x00781f00120b7f89 */ /* 0x00046800000e0000 */
[----:B------:R1:W1:Y:S01]  /*97f0*/  SHFL.IDX PT, R10, R20, 0x3, 0x181f ;  /* 0x00781f00140a7f89 */ /* 0x00026200000e0000 */
[----:B--23--:R-:W-:Y:S01]  /*9800*/  PRMT R27, R0, 0x5410, R2 ;  /* 0x00005410001b7816 */ /* 0x00cfe20000000002 */
[----:B------:R-:W-:Y:S01]  /*9810*/  CS2R R18, SRZ ;  /* 0x0000000000127805 */ /* 0x000fe2000001ff00 */
[----:B------:R-:W-:Y:S05]  /*9820*/  @P6 BRA `(.L_x_765) ;  /* 0x0000016000006947 */ /* 0x000fea0003800000 */
[----:B----4-:R-:W-:Y:S01]  /*9830*/  ISETP.GE.AND P1, PT, R24, c[0x0][0x27c], PT ;  /* 0x00009f0018007a0c */ /* 0x010fe20003f26270 */
[----:B------:R-:W-:Y:S01]  /*9840*/  CS2R R52, SRZ ;  /* 0x0000000000347805 */ /* 0x000fe2000001ff00 */
[----:B------:R-:W-:Y:S01]  /*9850*/  ISETP.GE.AND P0, PT, R26, c[0x0][0x27c], PT ;  /* 0x00009f001a007a0c */ /* 0x000fe20003f06270 */
[----:B------:R-:W-:-:S10]  /*9860*/  CS2R R18, SRZ ;  /* 0x0000000000127805 */ /* 0x000fd4000001ff00 */
[C---:B------:R-:W-:Y:S01]  /*9870*/  @!P1 IMAD.SHL.U32 R0, R24.reuse, 0x2, RZ ;  /* 0x0000000218009824 */ /* 0x040fe200078e00ff */
[----:B------:R-:W-:Y:S01]  /*9880*/  @!P1 SHF.L.U64.HI R7, R24, 0x1, R25 ;  /* 0x0000000118079819 */ /* 0x000fe20000010219 */
[C---:B------:R-:W-:Y:S01]  /*9890*/  @!P0 IMAD.SHL.U32 R2, R26.reuse, 0x2, RZ ;  /* 0x000000021a028824 */ /* 0x040fe200078e00ff */
[----:B------:R-:W-:Y:S02]  /*98a0*/  @!P0 SHF.L.U64.HI R3, R26, 0x1, R21 ;  /* 0x000000011a038819 */ /* 0x000fe40000010215 */
[C---:B------:R-:W-:Y:S02]  /*98b0*/  @!P1 IADD3 R8, P2, R5.reuse, R0, RZ ;  /* 0x0000000005089210 */ /* 0x040fe40007f5e0ff */
[----:B------:R-:W-:Y:S02]  /*98c0*/  @!P0 IADD3 R4, P3, R5, R2, RZ ;  /* 0x0000000205048210 */ /* 0x000fe40007f7e0ff */
[----:B-1----:R-:W-:Y:S01]  /*98d0*/  @!P1 IADD3 R6, P4, R10, R0, RZ ;  /* 0x000000000a069210 */ /* 0x002fe20007f9e0ff */
[----:B------:R-:W-:Y:S01]  /*98e0*/  @!P1 IMAD.X R9, R16, 0x1, R7, P2 ;  /* 0x0000000110099824 */ /* 0x000fe200010e0607 */
[----:B------:R-:W-:Y:S01]  /*98f0*/  @!P0 IADD3 R2, P2, R10, R2, RZ ;  /* 0x000000020a028210 */ /* 0x000fe20007f5e0ff */
[----:B------:R-:W-:Y:S01]  /*9900*/  @!P0 IMAD.X R5, R16, 0x1, R3, P3 ;  /* 0x0000000110058824 */ /* 0x000fe200018e0603 */
[----:B------:R-:W-:Y:S01]  /*9910*/  CS2R R46, SRZ ;  /* 0x00000000002e7805 */ /* 0x000fe2000001ff00 */
[----:B------:R-:W-:Y:S01]  /*9920*/  CS2R R50, SRZ ;  /* 0x0000000000327805 */ /* 0x000fe2000001ff00 */
[C---:B------:R-:W-:Y:S01]  /*9930*/  @!P1 IMAD.X R7, R11.reuse, 0x1, R7, P4 ;  /* 0x000000010b079824 */ /* 0x040fe200020e0607 */
[----:B------:R1:W5:Y:S01]  /*9940*/  @!P1 LD.E.64 R18, [R8.64] ;  /* 0x0000000808129980 */ /* 0x000362000c101b00 */
[----:B------:R-:W-:-:S03]  /*9950*/  @!P0 IMAD.X R3, R11, 0x1, R3, P2 ;  /* 0x000000010b038824 */ /* 0x000fc600010e0603 */
[----:B------:R1:W5:Y:S04]  /*9960*/  @!P0 LD.E.64 R52, [R4.64] ;  /* 0x0000000804348980 */ /* 0x000368000c101b00 */
[----:B------:R1:W5:Y:S04]  /*9970*/  @!P1 LD.E.64 R46, [R6.64] ;  /* 0x00000008062e9980 */ /* 0x000368000c101b00 */
[----:B------:R1:W5:Y:S02]  /*9980*/  @!P0 LD.E.64 R50, [R2.64] ;  /* 0x0000000802328980 */ /* 0x000364000c101b00 */
.L_x_765:
[----:B----4-:R-:W-:Y:S05]  /*9990*/  BSYNC B0 ;  /* 0x0000000000007941 */ /* 0x010fea0003800000 */
.L_x_764:
[----:B-1----:R-:W-:Y:S01]  /*99a0*/  IMAD.IADD R4, R48, 0x1, -R146 ;  /* 0x0000000130047824 */ /* 0x002fe200078e0a92 */
[----:B------:R-:W-:-:S04]  /*99b0*/  DEPBAR.LE SB0, 0x1 ;  /* 0x000080400000791a */ /* 0x000fc80000000000 */
[----:B------:R-:W-:Y:S01]  /*99c0*/  IMNMX R20, R4, 0x80, PT ;  /* 0x0000008004147817 */ /* 0x000fe20003800200 */
[----:B-----5:R-:W-:Y:S01]  /*99d0*/  IMAD.MOV.U32 R0, RZ, RZ, R52 ;  /* 0x000000ffff007224 */ /* 0x020fe200078e0034 */
[----:B------:R-:W-:Y:S01]  /*99e0*/  BSSY B1, `(.L_x_766) ;  /* 0x0000072000017945 */ /* 0x000fe20003800000 */
[----:B------:R-:W-:Y:S01]  /*99f0*/  IMAD.MOV.U32 R3, RZ, RZ, R53 ;  /* 0x000000ffff037224 */ /* 0x000fe200078e0035 */
[----:B------:R-:W-:Y:S01]  /*9a00*/  BAR.SYNC.DEFER_BLOCKING 0x0 ;  /* 0x0000000000007b1d */ /* 0x000fe20000010000 */
[----:B------:R-:W-:Y:S01]  /*9a10*/  ISETP.GE.AND P0, PT, R83, R20, PT ;  /* 0x000000145300720c */ /* 0x000fe20003f06270 */
[----:B------:R-:W-:Y:S01]  /*9a20*/  IMAD.MOV.U32 R2, RZ, RZ, R18 ;  /* 0x000000ffff027224 */ /* 0x000fe200078e0012 */
[----:B------:R-:W-:Y:S01]  /*9a30*/  PRMT R68, R68, 0x5410, R0 ;  /* 0x0000541044447816 */ /* 0x000fe20000000000 */
[----:B------:R-:W-:Y:S01]  /*9a40*/  IMAD.MOV.U32 R4, RZ, RZ, R50 ;  /* 0x000000ffff047224 */ /* 0x000fe200078e0032 */
[----:B------:R-:W-:Y:S02]  /*9a50*/  MOV R0, R19 ;  /* 0x0000001300007202 */ /* 0x000fe40000000f00 */
[----:B------:R-:W-:Y:S01]  /*9a60*/  PRMT R68, R3, 0x7610, R68 ;  /* 0x0000761003447816 */ /* 0x000fe20000000044 */
[----:B------:R-:W-:Y:S01]  /*9a70*/  IMAD.MOV.U32 R3, RZ, RZ, R51 ;  /* 0x000000ffff037224 */ /* 0x000fe200078e0033 */
[----:B------:R-:W-:Y:S01]  /*9a80*/  PRMT R48, R0, 0x5410, R2 ;  /* 0x0000541000307816 */ /* 0x000fe20000000002 */
[----:B------:R-:W-:Y:S01]  /*9a90*/  IMAD.MOV.U32 R0, RZ, RZ, R47 ;  /* 0x000000ffff007224 */ /* 0x000fe200078e002f */
[----:B------:R-:W-:-:S02]  /*9aa0*/  MOV R2, R46 ;  /* 0x0000002e00027202 */ /* 0x000fc40000000f00 */
[----:B------:R-:W-:Y:S02]  /*9ab0*/  PRMT R67, R3, 0x5410, R4 ;  /* 0x0000541003437816 */ /* 0x000fe40000000004 */
[----:B------:R-:W-:Y:S01]  /*9ac0*/  PRMT R21, R0, 0x5410, R2 ;  /* 0x0000541000157816 */ /* 0x000fe20000000002 */
[----:B------:R-:W-:Y:S05]  /*9ad0*/  @P0 BRA `(.L_x_767) ;  /* 0x0000062000000947 */ /* 0x000fea0003800000 */
[----:B------:R-:W-:Y:S01]  /*9ae0*/  ISETP.GE.AND P0, PT, R24, c[0x0][0x27c], PT ;  /* 0x00009f0018007a0c */ /* 0x000fe20003f06270 */
[----:B------:R-:W-:-:S12]  /*9af0*/  BSSY B0, `(.L_x_768) ;  /* 0x0000030000007945 */ /* 0x000fd80003800000 */
[----:B------:R-:W-:Y:S05]  /*9b00*/  @P0 BRA `(.L_x_769) ;  /* 0x000002e000000947 */ /* 0x000fea0003800000 */
[----:B------:R-:W1:Y:S01]  /*9b10*/  LDS.128 R4, [R219+0x100] ;  /* 0x00010000db047984 */ /* 0x000e620000000c00 */
[----:B------:R-:W-:Y:S02]  /*9b20*/  SHF.R.U32.HI R0, RZ, 0x10, R15 ;  /* 0x00000010ff007819 */ /* 0x000fe4000001160f */
[----:B------:R-:W-:Y:S02]  /*9b30*/  SHF.R.U32.HI R2, RZ, 0x10, R13 ;  /* 0x00000010ff027819 */ /* 0x000fe4000001160d */
[----:B------:R-:W-:Y:S02]  /*9b40*/  PRMT R8, R54, 0x5410, R0 ;  /* 0x0000541036087816 */ /* 0x000fe40000000000 */
[----:B------:R-:W-:Y:S02]  /*9b50*/  PRMT R0, R49, 0x5410, R2 ;  /* 0x0000541031007816 */ /* 0x000fe40000000002 */
[----:B------:R-:W-:Y:S01]  /*9b60*/  SHF.R.U64 R3, R14, 0x10, R15 ;  /* 0x000000100e037819 */ /* 0x000fe2000000120f */
[----:B------:R-:W-:Y:S01]  /*9b70*/  IMAD.U32 R14, R8, 0x10000, RZ ;  /* 0x00010000080e7824 */ /* 0x000fe200078e00ff */
[C---:B------:R-:W-:Y:S01]  /*9b80*/  LOP3.LUT R17, R0.reuse, 0xffff0000, RZ, 0xc0, !PT ;  /* 0xffff000000117812 */ /* 0x040fe200078ec0ff */
[----:B------:R-:W-:Y:S01]  /*9b90*/  IMAD.U32 R15, R0, 0x10000, RZ ;  /* 0x00010000000f7824 */ /* 0x000fe200078e00ff */
[----:B------:R-:W-:-:S02]  /*9ba0*/  SHF.R.U64 R10, R12, 0x10, R13 ;  /* 0x000000100c0a7819 */ /* 0x000fc4000000120d */
[----:B------:R-:W-:Y:S02]  /*9bb0*/  PRMT R12, R54, 0x5432, R3 ;  /* 0x00005432360c7816 */ /* 0x000fe40000000003 */
[----:B------:R-:W-:Y:S02]  /*9bc0*/  LOP3.LUT R16, R8, 0xffff0000, RZ, 0xc0, !PT ;  /* 0xffff000008107812 */ /* 0x000fe400078ec0ff */
[----:B------:R-:W-:Y:S01]  /*9bd0*/  PRMT R10, R49, 0x5432, R10 ;  /* 0x00005432310a7816 */ /* 0x000fe2000000000a */
[C---:B-1----:R-:W-:Y:S01]  /*9be0*/  IMAD.U32 R9, R6.reuse, 0x10000, RZ ;  /* 0x0001000006097824 */ /* 0x042fe200078e00ff */
[----:B------:R-:W-:Y:S01]  /*9bf0*/  LOP3.LUT R6, R6, 0xffff0000, RZ, 0xc0, !PT ;  /* 0xffff000006067812 */ /* 0x000fe200078ec0ff */
[C---:B------:R-:W-:Y:S01]  /*9c00*/  IMAD.U32 R11, R7.reuse, 0x10000, RZ ;  /* 0x00010000070b7824 */ /* 0x040fe200078e00ff */
[----:B------:R-:W-:Y:S02]  /*9c10*/  LOP3.LUT R2, R7, 0xffff0000, RZ, 0xc0, !PT ;  /* 0xffff000007027812 */ /* 0x000fe400078ec0ff */
[----:B------:R-:W-:Y:S01]  /*9c20*/  SHF.L.U32 R7, R4, 0x10, RZ ;  /* 0x0000001004077819 */ /* 0x000fe200000006ff */
[----:B------:R-:W-:Y:S01]  /*9c30*/  FMUL.FTZ R8, R6, R15 ;  /* 0x0000000f06087220 */ /* 0x000fe20000410000 */
[----:B------:R-:W-:Y:S01]  /*9c40*/  LOP3.LUT R3, R4, 0xffff0000, RZ, 0xc0, !PT ;  /* 0xffff000004037812 */ /* 0x000fe200078ec0ff */
[----:B------:R-:W-:Y:S01]  /*9c50*/  FMUL.FTZ R4, R2, R17 ;  /* 0x0000001102047220 */ /* 0x000fe20000410000 */
[C---:B------:R-:W-:Y:S01]  /*9c60*/  LOP3.LUT R0, R5.reuse, 0xffff0000, RZ, 0xc0, !PT ;  /* 0xffff000005007812 */ /* 0x040fe200078ec0ff */
[-C--:B------:R-:W-:Y:S01]  /*9c70*/  FMUL.FTZ R6, R6, R14.reuse ;  /* 0x0000000e06067220 */ /* 0x080fe20000410000 */
[----:B------:R-:W-:Y:S01]  /*9c80*/  SHF.L.U32 R13, R5, 0x10, RZ ;  /* 0x00000010050d7819 */ /* 0x000fe200000006ff */
[----:B------:R-:W-:-:S02]  /*9c90*/  FFMA.FTZ R14, R9, R14, -R8 ;  /* 0x0000000e090e7223 */ /* 0x000fc40000010808 */
[-C--:B------:R-:W-:Y:S02]  /*9ca0*/  FMUL.FTZ R2, R2, R16.reuse ;  /* 0x0000001002027220 */ /* 0x080fe40000410000 */
[----:B------:R-:W-:Y:S02]  /*9cb0*/  FFMA.FTZ R8, R11, R16, -R4 ;  /* 0x000000100b087223 */ /* 0x000fe40000010804 */
[C---:B------:R-:W-:Y:S01]  /*9cc0*/  IMAD.U32 R16, R10.reuse, 0x10000, RZ ;  /* 0x000100000a107824 */ /* 0x040fe200078e00ff */
[----:B------:R-:W-:Y:S01]  /*9cd0*/  LOP3.LUT R10, R10, 0xffff0000, RZ, 0xc0, !PT ;  /* 0xffff00000a0a7812 */ /* 0x000fe200078ec0ff */
[----:B------:R-:W-:Y:S01]  /*9ce0*/  FFMA.FTZ R6, R9, R15, R6 ;  /* 0x0000000f09067223 */ /* 0x000fe20000010006 */
[C---:B------:R-:W-:Y:S01]  /*9cf0*/  SHF.L.U32 R15, R12.reuse, 0x10, RZ ;  /* 0x000000100c0f7819 */ /* 0x040fe200000006ff */
[----:B------:R-:W-:Y:S01]  /*9d00*/  FFMA.FTZ R5, R11, R17, R2 ;  /* 0x000000110b057223 */ /* 0x000fe20000010002 */
[----:B------:R-:W-:Y:S01]  /*9d10*/  LOP3.LUT R9, R12, 0xffff0000, RZ, 0xc0, !PT ;  /* 0xffff00000c097812 */ /* 0x000fe200078ec0ff */
[----:B------:R-:W-:Y:S01]  /*9d20*/  FMUL.FTZ R4, R3, R16 ;  /* 0x0000001003047220 */ /* 0x000fe20000410000 */
[----:B------:R-:W-:Y:S01]  /*9d30*/  F2FP.BF16.PACK_AB R6, R6, R14 ;  /* 0x0000000e0606723e */ /* 0x000fe200000010ff */
[----:B------:R-:W-:-:S02]  /*9d40*/  FMUL.FTZ R2, R0, R10 ;  /* 0x0000000a00027220 */ /* 0x000fc40000410000 */
[----:B------:R-:W-:Y:S02]  /*9d50*/  FMUL.FTZ R3, R3, R15 ;  /* 0x0000000f03037220 */ /* 0x000fe40000410000 */
[----:B------:R-:W-:Y:S02]  /*9d60*/  FMUL.FTZ R0, R0, R9 ;  /* 0x0000000900007220 */ /* 0x000fe40000410000 */
[C---:B------:R-:W-:Y:S02]  /*9d70*/  FFMA.FTZ R4, R7.reuse, R15, -R4 ;  /* 0x0000000f07047223 */ /* 0x040fe40000010804 */
[----:B------:R-:W-:Y:S01]  /*9d80*/  FFMA.FTZ R3, R7, R16, R3 ;  /* 0x0000001007037223 */ /* 0x000fe20000010003 */
[----:B------:R-:W-:Y:S01]  /*9d90*/  F2FP.BF16.PACK_AB R7, R5, R8 ;  /* 0x000000080507723e */ /* 0x000fe200000010ff */
[C---:B------:R-:W-:Y:S02]  /*9da0*/  FFMA.FTZ R2, R13.reuse, R9, -R2 ;  /* 0x000000090d027223 */ /* 0x040fe40000010802 */
[----:B------:R-:W-:Y:S01]  /*9db0*/  FFMA.FTZ R0, R13, R10, R0 ;  /* 0x0000000a0d007223 */ /* 0x000fe20000010000 */
[----:B------:R-:W-:-:S04]  /*9dc0*/  F2FP.BF16.PACK_AB R4, R3, R4 ;  /* 0x000000040304723e */ /* 0x000fc800000010ff */
[----:B------:R-:W-:-:S05]  /*9dd0*/  F2FP.BF16.PACK_AB R5, R0, R2 ;  /* 0x000000020005723e */ /* 0x000fca00000010ff */
[----:B------:R1:W-:Y:S02]  /*9de0*/  STS.128 [R219+0x100], R4 ;  /* 0x00010004db007388 */ /* 0x0003e40000000c00 */
.L_x_769:
[----:B------:R-:W-:Y:S05]  /*9df0*/  BSYNC B0 ;  /* 0x0000000000007941 */ /* 0x000fea0003800000 */
.L_x_768:
[----:B------:R-:W-:-:S13]  /*9e00*/  ISETP.GE.AND P0, PT, R26, c[0x0][0x27c], PT ;  /* 0x00009f001a007a0c */ /* 0x000fda0003f06270 */
[----:B------:R-:W-:Y:S05]  /*9e10*/  @P0 BRA `(.L_x_767) ;  /* 0x000002e000000947 */ /* 0x000fea0003800000 */
[----:B-1----:R-:W1:Y:S01]  /*9e20*/  LDS.128 R4, [R219+0x4100] ;  /* 0x00410000db047984 */ /* 0x002e620000000c00 */
[----:B------:R-:W-:Y:S02]  /*9e30*/  SHF.R.U64 R0, R22, 0x10, R23 ;  /* 0x0000001016007819 */ /* 0x000fe40000001217 */
[----:B------:R-:W-:Y:S02]  /*9e40*/  SHF.R.U32.HI R9, RZ, 0x10, R29 ;  /* 0x00000010ff097819 */ /* 0x000fe4000001161d */
[----:B------:R-:W-:Y:S02]  /*9e50*/  SHF.R.U32.HI R2, RZ, 0x10, R23 ;  /* 0x00000010ff027819 */ /* 0x000fe40000011617 */
[C---:B------:R-:W-:Y:S02]  /*9e60*/  PRMT R11, R56.reuse, 0x5432, R0 ;  /* 0x00005432380b7816 */ /* 0x040fe40000000000 */
[----:B------:R-:W-:Y:S02]  /*9e70*/  PRMT R0, R55, 0x5410, R9 ;  /* 0x0000541037007816 */ /* 0x000fe40000000009 */
[----:B------:R-:W-:-:S02]  /*9e80*/  PRMT R8, R56, 0x5410, R2 ;  /* 0x0000541038087816 */ /* 0x000fc40000000002 */
[----:B------:R-:W-:Y:S01]  /*9e90*/  SHF.R.U64 R3, R28, 0x10, R29 ;  /* 0x000000101c037819 */ /* 0x000fe2000000121d */
[----:B------:R-:W-:Y:S01]  /*9ea0*/  IMAD.U32 R15, R0, 0x10000, RZ ;  /* 0x00010000000f7824 */ /* 0x000fe200078e00ff */
[C---:B------:R-:W-:Y:S01]  /*9eb0*/  LOP3.LUT R16, R8.reuse, 0xffff0000, RZ, 0xc0, !PT ;  /* 0xffff000008107812 */ /* 0x040fe200078ec0ff */
[----:B------:R-:W-:Y:S01]  /*9ec0*/  IMAD.U32 R14, R8, 0x10000, RZ ;  /* 0x00010000080e7824 */ /* 0x000fe200078e00ff */
[----:B------:R-:W-:Y:S02]  /*9ed0*/  PRMT R10, R55, 0x5432, R3 ;  /* 0x00005432370a7816 */ /* 0x000fe40000000003 */
[----:B------:R-:W-:Y:S01]  /*9ee0*/  LOP3.LUT R17, R0, 0xffff0000, RZ, 0xc0, !PT ;  /* 0xffff000000117812 */ /* 0x000fe200078ec0ff */
[C---:B-1----:R-:W-:Y:S01]  /*9ef0*/  IMAD.U32 R9, R6.reuse, 0x10000, RZ ;  /* 0x0001000006097824 */ /* 0x042fe200078e00ff */
[----:B------:R-:W-:Y:S01]  /*9f00*/  LOP3.LUT R6, R6, 0xffff0000, RZ, 0xc0, !PT ;  /* 0xffff000006067812 */ /* 0x000fe200078ec0ff */
[C---:B------:R-:W-:Y:S01]  /*9f10*/  IMAD.U32 R12, R7.reuse, 0x10000, RZ ;  /* 0x00010000070c7824 */ /* 0x040fe200078e00ff */
[----:B------:R-:W-:-:S02]  /*9f20*/  LOP3.LUT R2, R7, 0xffff0000, RZ, 0xc0, !PT ;  /* 0xffff000007027812 */ /* 0x000fc400078ec0ff */
[----:B------:R-:W-:Y:S01]  /*9f30*/  SHF.L.U32 R7, R4, 0x10, RZ ;  /* 0x0000001004077819 */ /* 0x000fe200000006ff */
[----:B------:R-:W-:Y:S01]  /*9f40*/  FMUL.FTZ R8, R6, R15 ;  /* 0x0000000f06087220 */ /* 0x000fe20000410000 */
[----:B------:R-:W-:Y:S01]  /*9f50*/  LOP3.LUT R3, R4, 0xffff0000, RZ, 0xc0, !PT ;  /* 0xffff000004037812 */ /* 0x000fe200078ec0ff */
[-C--:B------:R-:W-:Y:S01]  /*9f60*/  FMUL.FTZ R6, R6, R14.reuse ;  /* 0x0000000e06067220 */ /* 0x080fe20000410000 */
[C---:B------:R-:W-:Y:S01]  /*9f70*/  LOP3.LUT R0, R5.reuse, 0xffff0000, RZ, 0xc0, !PT ;  /* 0xffff000005007812 */ /* 0x040fe200078ec0ff */
[----:B------:R-:W-:Y:S01]  /*9f80*/  FMUL.FTZ R4, R2, R17 ;  /* 0x0000001102047220 */ /* 0x000fe20000410000 */
[----:B------:R-:W-:Y:S01]  /*9f90*/  SHF.L.U32 R13, R5, 0x10, RZ ;  /* 0x00000010050d7819 */ /* 0x000fe200000006ff */
[C---:B------:R-:W-:Y:S02]  /*9fa0*/  FFMA.FTZ R6, R9.reuse, R15, R6 ;  /* 0x0000000f09067223 */ /* 0x040fe40000010006 */
[----:B------:R-:W-:Y:S01]  /*9fb0*/  FFMA.FTZ R14, R9, R14, -R8 ;  /* 0x0000000e090e7223 */ /* 0x000fe20000010808 */
[C---:B------:R-:W-:Y:S01]  /*9fc0*/  SHF.L.U32 R9, R11.reuse, 0x10, RZ ;  /* 0x000000100b097819 */ /* 0x040fe200000006ff */
[C---:B------:R-:W-:Y:S01]  /*9fd0*/  IMAD.U32 R15, R10.reuse, 0x10000, RZ ;  /* 0x000100000a0f7824 */ /* 0x040fe200078e00ff */
[----:B------:R-:W-:Y:S01]  /*9fe0*/  LOP3.LUT R10, R10, 0xffff0000, RZ, 0xc0, !PT ;  /* 0xffff00000a0a7812 */ /* 0x000fe200078ec0ff */
[-C--:B------:R-:W-:Y:S01]  /*9ff0*/  FMUL.FTZ R2, R2, R16.reuse ;  /* 0x0000001002027220 */ /* 0x080fe20000410000 */
[----:B------:R-:W-:Y:S01]  /*a000*/  LOP3.LUT R11, R11, 0xffff0000, RZ, 0xc0, !PT ;  /* 0xffff00000b0b7812 */ /* 0x000fe200078ec0ff */
[----:B------:R-:W-:Y:S01]  /*a010*/  FFMA.FTZ R8, R12, R16, -R4 ;  /* 0x000000100c087223 */ /* 0x000fe20000010804 */
[----:B------:R-:W-:Y:S01]  /*a020*/  F2FP.BF16.PACK_AB R6, R6, R14 ;  /* 0x0000000e0606723e */ /* 0x000fe200000010ff */
[----:B------:R-:W-:-:S02]  /*a030*/  FFMA.FTZ R5, R12, R17, R2 ;  /* 0x000000110c057223 */ /* 0x000fc40000010002 */
[C---:B------:R-:W-:Y:S02]  /*a040*/  FMUL.FTZ R4, R3.reuse, R15 ;  /* 0x0000000f03047220 */ /* 0x040fe40000410000 */
[C---:B------:R-:W-:Y:S02]  /*a050*/  FMUL.FTZ R2, R0.reuse, R10 ;  /* 0x0000000a00027220 */ /* 0x040fe40000410000 */
[----:B------:R-:W-:Y:S02]  /*a060*/  FMUL.FTZ R3, R3, R9 ;  /* 0x0000000903037220 */ /* 0x000fe40000410000 */
[----:B------:R-:W-:Y:S02]  /*a070*/  FMUL.FTZ R0, R0, R11 ;  /* 0x0000000b00007220 */ /* 0x000fe40000410000 */
[C---:B------:R-:W-:Y:S02]  /*a080*/  FFMA.FTZ R4, R7.reuse, R9, -R4 ;  /* 0x0000000907047223 */ /* 0x040fe40000010804 */
[----:B------:R-:W-:Y:S01]  /*a090*/  FFMA.FTZ R3, R7, R15, R3 ;  /* 0x0000000f07037223 */ /* 0x000fe20000010003 */
[----:B------:R-:W-:Y:S01]  /*a0a0*/  F2FP.BF16.PACK_AB R7, R5, R8 ;  /* 0x000000080507723e */ /* 0x000fe200000010ff */
[----:B------:R-:W-:-:S02]  /*a0b0*/  FFMA.FTZ R2, R13, R11, -R2 ;  /* 0x0000000b0d027223 */ /* 0x000fc40000010802 */
[----:B------:R-:W-:Y:S01]  /*a0c0*/  FFMA.FTZ R0, R13, R10, R0 ;  /* 0x0000000a0d007223 */ /* 0x000fe20000010000 */
[----:B------:R-:W-:-:S04]  /*a0d0*/  F2FP.BF16.PACK_AB R4, R3, R4 ;  /* 0x000000040304723e */ /* 0x000fc800000010ff */
[----:B------:R-:W-:-:S05]  /*a0e0*/  F2FP.BF16.PACK_AB R5, R0, R2 ;  /* 0x000000020005723e */ /* 0x000fca00000010ff */
[----:B------:R1:W-:Y:S02]  /*a0f0*/  STS.128 [R219+0x4100], R4 ;  /* 0x00410004db007388 */ /* 0x0003e40000000c00 */
.L_x_767:
[----:B------:R-:W-:Y:S05]  /*a100*/  BSYNC B1 ;  /* 0x0000000000017941 */ /* 0x000fea0003800000 */
.L_x_766:
[----:B------:R-:W-:Y:S01]  /*a110*/  ISETP.GE.AND P0, PT, R133, R20, PT ;  /* 0x000000148500720c */ /* 0x000fe20003f06270 */
[----:B------:R-:W-:-:S12]  /*a120*/  BSSY B1, `(.L_x_770) ;  /* 0x0000064000017945 */ /* 0x000fd80003800000 */
[----:B------:R-:W-:Y:S05]  /*a130*/  @P0 BRA `(.L_x_771) ;  /* 0x0000062000000947 */ /* 0x000fea0003800000 */
[----:B------:R-:W-:Y:S01]  /*a140*/  ISETP.GE.AND P0, PT, R24, c[0x0][0x27c], PT ;  /* 0x00009f0018007a0c */ /* 0x000fe20003f06270 */
[----:B------:R-:W-:-:S12]  /*a150*/  BSSY B0, `(.L_x_772) ;  /* 0x0000030000007945 */ /* 0x000fd80003800000 */
        /* <DEDUP_REMOVED lines=47> */
.L_x_773:
[----:B------:R-:W-:Y:S05]  /*a450*/  BSYNC B0 ;  /* 0x0000000000007941 */ /* 0x000fea0003800000 */
.L_x_772:
[----:B------:R-:W-:-:S13]  /*a460*/  ISETP.GE.AND P0, PT, R26, c[0x0][0x27c], PT ;  /* 0x00009f001a007a0c */ /* 0x000fda0003f06270 */
[----:B------:R-:W-:Y:S05]  /*a470*/  @P0 BRA `(.L_x_771) ;  /* 0x000002e000000947 */ /* 0x000fea0003800000 */
[----:B-1----:R-:W1:Y:S01]  /*a480*/  LDS.128 R4, [R219+0x5100] ;  /* 0x00510000db047984 */ /* 0x002e620000000c00 */
[----:B------:R-:W-:Y:S02]  /*a490*/  SHF.R.U64 R0, R40, 0x10, R41 ;  /* 0x0000001028007819 */ /* 0x000fe40000001229 */
[----:B------:R-:W-:Y:S02]  /*a4a0*/  SHF.R.U32.HI R9, RZ, 0x10, R35 ;  /* 0x00000010ff097819 */ /* 0x000fe40000011623 */
[----:B------:R-:W-:Y:S02]  /*a4b0*/  SHF.R.U32.HI R2, RZ, 0x10, R41 ;  /* 0x00000010ff027819 */ /* 0x000fe40000011629 */
[----:B------:R-:W-:Y:S02]  /*a4c0*/  PRMT R11, R61, 0x5432, R0 ;  /* 0x000054323d0b7816 */ /* 0x000fe40000000000 */
        /* <DEDUP_REMOVED lines=41> */
.L_x_771:
[----:B------:R-:W-:Y:S05]  /*a760*/  BSYNC B1 ;  /* 0x0000000000017941 */ /* 0x000fea0003800000 */
.L_x_770:
        /* <DEDUP_REMOVED lines=52> */
.L_x_777:
[----:B------:R-:W-:Y:S05]  /*aab0*/  BSYNC B0 ;  /* 0x0000000000007941 */ /* 0x000fea0003800000 */
.L_x_776:
        /* <DEDUP_REMOVED lines=48> */
.L_x_775:
[----:B------:R-:W-:Y:S05]  /*adc0*/  BSYNC B1 ;  /* 0x0000000000017941 */ /* 0x000fea0003800000 */
.L_x_774:
[----:B------:R-:W-:-:S13]  /*add0*/  ISETP.GE.AND P0, PT, R66, R20, PT ;  /* 0x000000144200720c */ /* 0x000fda0003f06270 */
        /* <DEDUP_REMOVED lines=12> */
[C---:B------:R-:W-:Y:S01]  /*aea0*/  IMAD.U32 R15, R0.reuse, 0x10000, RZ ;  /* 0x00010000000f7824 */ /* 0x040fe200078e00ff */
[----:B------:R-:W-:Y:S01]  /*aeb0*/  LOP3.LUT R17, R0, 0xffff0000, RZ, 0xc0, !PT ;  /* 0xffff000000117812 */ /* 0x000fe200078ec0ff */
[C---:B------:R-:W-:Y:S01]  /*aec0*/  IMAD.U32 R14, R8.reuse, 0x10000, RZ ;  /* 0x00010000080e7824 */ /* 0x040fe200078e00ff */
        /* <DEDUP_REMOVED lines=9> */
[----:B------:R-:W-:Y:S01]  /*af60*/  FMUL.FTZ R4, R2, R17 ;  /* 0x0000001102047220 */ /* 0x000fe20000410000 */
[C---:B------:R-:W-:Y:S01]  /*af70*/  LOP3.LUT R0, R5.reuse, 0xffff0000, RZ, 0xc0, !PT ;  /* 0xffff000005007812 */ /* 0x040fe200078ec0ff */
[-C--:B------:R-:W-:Y:S01]  /*af80*/  FMUL.FTZ R6, R6, R14.reuse ;  /* 0x0000000e06067220 */ /* 0x080fe20000410000 */
[----:B------:R-:W-:Y:S01]  /*af90*/  SHF.L.U32 R13, R5, 0x10, RZ ;  /* 0x00000010050d7819 */ /* 0x000fe200000006ff */
[----:B------:R-:W-:Y:S02]  /*afa0*/  FFMA.FTZ R14, R9, R14, -R8 ;  /* 0x0000000e090e7223 */ /* 0x000fe40000010808 */
[-C--:B------:R-:W-:Y:S02]  /*afb0*/  FMUL.FTZ R2, R2, R16.reuse ;  /* 0x0000001002027220 */ /* 0x080fe40000410000 */
[----:B------:R-:W-:-:S02]  /*afc0*/  FFMA.FTZ R8, R11, R16, -R4 ;  /* 0x000000100b087223 */ /* 0x000fc40000010804 */
[C---:B------:R-:W-:Y:S01]  /*afd0*/  IMAD.U32 R16, R10.reuse, 0x10000, RZ ;  /* 0x000100000a107824 */ /* 0x040fe200078e00ff */
[----:B------:R-:W-:Y:S01]  /*afe0*/  LOP3.LUT R10, R10, 0xffff0000, RZ, 0xc0, !PT ;  /* 0xffff00000a0a7812 */ /* 0x000fe200078ec0ff */
[----:B------:R-:W-:Y:S01]  /*aff0*/  FFMA.FTZ R6, R9, R15, R6 ;  /* 0x0000000f09067223 */ /* 0x000fe20000010006 */
[C---:B------:R-:W-:Y:S01]  /*b000*/  SHF.L.U32 R15, R12.reuse, 0x10, RZ ;  /* 0x000000100c0f7819 */ /* 0x040fe200000006ff */
[----:B------:R-:W-:Y:S01]  /*b010*/  FFMA.FTZ R5, R11, R17, R2 ;  /* 0x000000110b057223 */ /* 0x000fe20000010002 */
[----:B------:R-:W-:Y:S01]  /*b020*/  LOP3.LUT R9, R12, 0xffff0000, RZ, 0xc0, !PT ;  /* 0xffff00000c097812 */ /* 0x000fe200078ec0ff */
[C---:B------:R-:W-:Y:S01]  /*b030*/  FMUL.FTZ R4, R3.reuse, R16 ;  /* 0x0000001003047220 */ /* 0x040fe20000410000 */
[----:B------:R-:W-:Y:S01]  /*b040*/  F2FP.BF16.PACK_AB R6, R6, R14 ;  /* 0x0000000e0606723e */ /* 0x000fe200000010ff */
[----:B------:R-:W-:Y:S02]  /*b050*/  FMUL.FTZ R2, R0, R10 ;  /* 0x0000000a00027220 */ /* 0x000fe40000410000 */
[----:B------:R-:W-:-:S02]  /*b060*/  FMUL.FTZ R3, R3, R15 ;  /* 0x0000000f03037220 */ /* 0x000fc40000410000 */
        /* <DEDUP_REMOVED lines=9> */
.L_x_780:
[----:B------:R-:W-:Y:S05]  /*b100*/  BSYNC B0 ;  /* 0x0000000000007941 */ /* 0x000fea0003800000 */
.L_x_779:
        /* <DEDUP_REMOVED lines=20> */
[C---:B------:R-:W-:Y:S01]  /*b250*/  FMUL.FTZ R13, R6.reuse, R15 ;  /* 0x0000000f060d7220 */ /* 0x040fe20000410000 */
[C---:B------:R-:W-:Y:S01]  /*b260*/  LOP3.LUT R0, R5.reuse, 0xffff0000, RZ, 0xc0, !PT ;  /* 0xffff000005007812 */ /* 0x040fe200078ec0ff */
[-C--:B------:R-:W-:Y:S01]  /*b270*/  FMUL.FTZ R6, R6, R14.reuse ;  /* 0x0000000e06067220 */ /* 0x080fe20000410000 */
[----:B------:R-:W-:Y:S01]  /*b280*/  LOP3.LUT R4, R4, 0xffff0000, RZ, 0xc0, !PT ;  /* 0xffff000004047812 */ /* 0x000fe200078ec0ff */
[----:B------:R-:W-:Y:S01]  /*b290*/  FMUL.FTZ R3, R2, R17 ;  /* 0x0000001102037220 */ /* 0x000fe20000410000 */
[----:B------:R-:W-:Y:S01]  /*b2a0*/  SHF.L.U32 R12, R5, 0x10, RZ ;  /* 0x00000010050c7819 */ /* 0x000fe200000006ff */
[C---:B------:R-:W-:Y:S02]  /*b2b0*/  FFMA.FTZ R6, R8.reuse, R15, R6 ;  /* 0x0000000f08067223 */ /* 0x040fe40000010006 */
[----:B------:R-:W-:Y:S01]  /*b2c0*/  FFMA.FTZ R13, R8, R14, -R13 ;  /* 0x0000000e080d7223 */ /* 0x000fe2000001080d */
[----:B------:R-:W-:Y:S01]  /*b2d0*/  SHF.L.U32 R14, R11, 0x10, RZ ;  /* 0x000000100b0e7819 */ /* 0x000fe200000006ff */
[C---:B------:R-:W-:Y:S01]  /*b2e0*/  IMAD.U32 R15, R9.reuse, 0x10000, RZ ;  /* 0x00010000090f7824 */ /* 0x040fe200078e00ff */
[----:B------:R-:W-:Y:S01]  /*b2f0*/  LOP3.LUT R9, R9, 0xffff0000, RZ, 0xc0, !PT ;  /* 0xffff000009097812 */ /* 0x000fe200078ec0ff */
[-C--:B------:R-:W-:Y:S01]  /*b300*/  FMUL.FTZ R2, R2, R16.reuse ;  /* 0x0000001002027220 */ /* 0x080fe20000410000 */
[----:B------:R-:W-:Y:S01]  /*b310*/  LOP3.LUT R11, R11, 0xffff0000, RZ, 0xc0, !PT ;  /* 0xffff00000b0b7812 */ /* 0x000fe200078ec0ff */
[----:B------:R-:W-:Y:S01]  /*b320*/  FFMA.FTZ R8, R10, R16, -R3 ;  /* 0x000000100a087223 */ /* 0x000fe20000010803 */
[----:B------:R-:W-:Y:S01]  /*b330*/  F2FP.BF16.PACK_AB R6, R6, R13 ;  /* 0x0000000d0606723e */ /* 0x000fe200000010ff */
[----:B------:R-:W-:-:S02]  /*b340*/  FFMA.FTZ R10, R10, R17, R2 ;  /* 0x000000110a0a7223 */ /* 0x000fc40000010002 */
[----:B------:R-:W-:Y:S02]  /*b350*/  FMUL.FTZ R2, R0, R9 ;  /* 0x0000000900027220 */ /* 0x000fe40000410000 */
[C---:B------:R-:W-:Y:S02]  /*b360*/  FMUL.FTZ R5, R4.reuse, R15 ;  /* 0x0000000f04057220 */ /* 0x040fe40000410000 */
[-C--:B------:R-:W-:Y:S02]  /*b370*/  FMUL.FTZ R3, R4, R14.reuse ;  /* 0x0000000e04037220 */ /* 0x080fe40000410000 */
        /* <DEDUP_REMOVED lines=8> */
[----:B------:R1:W-:Y:S01]  /*b400*/  STS.128 [R219+0x7100], R4 ;  /* 0x00710004db007388 */ /* 0x0003e20000000c00 */
[----:B------:R-:W-:Y:S05]  /*b410*/  BRA `(.L_x_778) ;  /* 0x0000253000007947 */ /* 0x000fea0003800000 */
.L_x_757:
[----:B------:R-:W-:Y:S01]  /*b420*/  ISETP.NE.AND P0, PT, R142, 0x1, PT ;  /* 0x000000018e00780c */ /* 0x000fe20003f05270 */
[----:B------:R-:W-:Y:S01]  /*b430*/  IMAD.MOV.U32 R5, RZ, RZ, R6 ;  /* 0x000000ffff057224 */ /* 0x000fe200078e0006 */
[----:B------:R-:W-:Y:S01]  /*b440*/  CS2R R18, SRZ ;  /* 0x0000000000127805 */ /* 0x000fe2000001ff00 */
[----:B------:R-:W-:-:S10]  /*b450*/  CS2R R16, SRZ ;  /* 0x0000000000107805 */ /* 0x000fd4000001ff00 */
[----:B------:R-:W-:-:S05]  /*b460*/  @P0 IMAD.HI.U32 R3, R0, c[0x0][0x2c8], RZ ;  /* 0x0000b20000030a27 */ /* 0x000fca00078e00ff */
[----:B------:R-:W-:-:S04]  /*b470*/  @P0 SHF.R.U32.HI R0, RZ, c[0x0][0x2cc], R3 ;  /* 0x0000b300ff000a19 */ /* 0x000fc80000011603 */
[----:B------:R-:W-:Y:S01]  /*b480*/  SHF.R.S32.HI R7, RZ, 0x1f, R0 ;  /* 0x0000001fff077819 */ /* 0x000fe20000011400 */
[----:B------:R-:W-:-:S04]  /*b490*/  IMAD.WIDE.U32 R4, R0, c[0x0][0x280], R4 ;  /* 0x0000a00000047a25 */ /* 0x000fc800078e0004 */
[C---:B------:R-:W-:Y:S01]  /*b4a0*/  IMAD R3, R7.reuse, c[0x0][0x280], RZ ;  /* 0x0000a00007037a24 */ /* 0x040fe200078e02ff */
[----:B------:R-:W-:Y:S01]  /*b4b0*/  LEA R20, P0, R4, c[0x0][0x270], 0x1 ;  /* 0x00009c0004147a11 */ /* 0x000fe200078008ff */
[----:B------:R-:W-:Y:S02]  /*b4c0*/  IMAD R7, R7, c[0x0][0x290], RZ ;  /* 0x0000a40007077a24 */ /* 0x000fe400078e02ff */
[----:B------:R-:W-:-:S04]  /*b4d0*/  IMAD R3, R0, c[0x0][0x284], R3 ;  /* 0x0000a10000037a24 */ /* 0x000fc800078e0203 */
[----:B------:R-:W-:Y:S02]  /*b4e0*/  IMAD.IADD R5, R5, 0x1, R3 ;  /* 0x0000000105057824 */ /* 0x000fe400078e0203 */
[----:B------:R-:W-:Y:S02]  /*b4f0*/  IMAD.MOV.U32 R3, RZ, RZ, R8 ;  /* 0x000000ffff037224 */ /* 0x000fe400078e0008 */
[----:B------:R-:W1:Y:S01]  /*b500*/  SHFL.IDX PT, R8, R20, RZ, 0x181f ;  /* 0x00181fff14087589 */ /* 0x000e6200000e0000 */
[----:B------:R-:W-:Y:S01]  /*b510*/  LEA.HI.X R10, R4, c[0x0][0x274], R5, 0x1, P0 ;  /* 0x00009d00040a7a11 */ /* 0x000fe200000f0c05 */
[----:B------:R-:W-:Y:S01]  /*b520*/  IMAD.WIDE.U32 R2, R0, c[0x0][0x290], R2 ;  /* 0x0000a40000027a25 */ /* 0x000fe200078e0002 */
[----:B------:R-:W-:-:S03]  /*b530*/  ISETP.GE.OR P0, PT, R72, c[0x0][0x27c], P3 ;  /* 0x00009f0048007a0c */ /* 0x000fc60001f06670 */
[----:B------:R-:W-:Y:S01]  /*b540*/  IMAD R0, R0, c[0x0][0x294], R7 ;  /* 0x0000a50000007a24 */ /* 0x000fe200078e0207 */
[----:B------:R-:W2:Y:S01]  /*b550*/  SHFL.IDX PT, R9, R10, RZ, 0x181f ;  /* 0x00181fff0a097589 */ /* 0x000ea200000e0000 */
[----:B------:R-:W-:-:S03]  /*b560*/  LEA R7, P1, R2, c[0x0][0x288], 0x1 ;  /* 0x0000a20002077a11 */ /* 0x000fc600078208ff */
[----:B------:R-:W-:Y:S02]  /*b570*/  IADD3 R0, R3, R0, RZ ;  /* 0x0000000003007210 */ /* 0x000fe40007ffe0ff */
[----:B------:R-:W3:Y:S02]  /*b580*/  SHFL.IDX PT, R5, R7, RZ, 0x181f ;  /* 0x00181fff07057589 */ /* 0x000ee400000e0000 */
[----:B------:R-:W-:Y:S01]  /*b590*/  LEA.HI.X R6, R2, c[0x0][0x28c], R0, 0x1, P1 ;  /* 0x0000a30002067a11 */ /* 0x000fe200008f0c00 */
[C---:B------:R-:W-:Y:S01]  /*b5a0*/  @!P0 IMAD.SHL.U32 R0, R72.reuse, 0x2, RZ ;  /* 0x0000000248008824 */ /* 0x040fe200078e00ff */
[----:B------:R-:W-:-:S03]  /*b5b0*/  @!P0 SHF.L.U64.HI R4, R72, 0x1, R73 ;  /* 0x0000000148048819 */ /* 0x000fc60000010249 */
[----:B------:R-:W4:Y:S01]  /*b5c0*/  SHFL.IDX PT, R11, R6, RZ, 0x181f ;  /* 0x00181fff060b7589 */ /* 0x000f2200000e0000 */
[----:B-1----:R-:W-:-:S05]  /*b5d0*/  @!P0 IADD3 R2, P1, R8, R0, RZ ;  /* 0x0000000008028210 */ /* 0x002fca0007f3e0ff */
[----:B--2---:R-:W-:-:S05]  /*b5e0*/  @!P0 IMAD.X R3, R9, 0x1, R4, P1 ;  /* 0x0000000109038824 */ /* 0x004fca00008e0604 */
[----:B------:R3:W2:Y:S01]  /*b5f0*/  @!P0 LD.E.128 R16, [R2.64] ;  /* 0x0000000802108980 */ /* 0x0006a2000c101d00 */
[----:B------:R-:W-:Y:S01]  /*b600*/  CS2R R14, SRZ ;  /* 0x00000000000e7805 */ /* 0x000fe2000001ff00 */
[----:B------:R-:W-:Y:S01]  /*b610*/  CS2R R12, SRZ ;  /* 0x00000000000c7805 */ /* 0x000fe2000001ff00 */
[----:B---3--:R-:W-:-:S05]  /*b620*/  @!P0 IADD3 R2, P1, R5, R0, RZ ;  /* 0x0000000005028210 */ /* 0x008fca0007f3e0ff */
[----:B----4-:R-:W-:-:S05]  /*b630*/  @!P0 IMAD.X R3, R11, 0x1, R4, P1 ;  /* 0x000000010b038824 */ /* 0x010fca00008e0604 */
[----:B------:R1:W3:Y:S01]  /*b640*/  @!P0 LD.E.128 R12, [R2.64] ;  /* 0x00000008020c8980 */ /* 0x0002e2000c101d00 */
[----:B------:R-:W-:Y:S01]  /*b650*/  BSSY B0, `(.L_x_781) ;  /* 0x0000024000007945 */ /* 0x000fe20003800000 */
[----:B------:R-:W-:Y:S01]  /*b660*/  ISETP.GE.AND P2, PT, R72, c[0x0][0x27c], PT ;  /* 0x00009f0048007a0c */ /* 0x000fe20003f46270 */
[----:B------:R-:W-:Y:S01]  /*b670*/  CS2R R34, SRZ ;  /* 0x0000000000227805 */ /* 0x000fe2000001ff00 */
[----:B------:R4:W1:Y:S01]  /*b680*/  SHFL.IDX PT, R4, R20, 0x1, 0x181f ;  /* 0x00381f0014047f89 */ /* 0x00086200000e0000 */
[----:B------:R-:W-:Y:S01]  /*b690*/  CS2R R32, SRZ ;  /* 0x0000000000207805 */ /* 0x000fe2000001ff00 */
[----:B------:R-:W-:Y:S01]  /*b6a0*/  CS2R R30, SRZ ;  /* 0x00000000001e7805 */ /* 0x000fe2000001ff00 */
[----:B------:R-:W-:Y:S01]  /*b6b0*/  CS2R R28, SRZ ;  /* 0x00000000001c7805 */ /* 0x000fe2000001ff00 */
[----:B------:R4:W1:Y:S04]  /*b6c0*/  SHFL.IDX PT, R5, R7, 0x1, 0x181f ;  /* 0x00381f0007057f89 */ /* 0x00086800000e0000 */
[----:B------:R4:W1:Y:S04]  /*b6d0*/  SHFL.IDX PT, R9, R10, 0x1, 0x181f ;  /* 0x00381f000a097f89 */ /* 0x00086800000e0000 */
[----:B------:R4:W1:Y:S01]  /*b6e0*/  SHFL.IDX PT, R8, R6, 0x1, 0x181f ;  /* 0x00381f0006087f89 */ /* 0x00086200000e0000 */
[----:B--2---:R-:W-:Y:S01]  /*b6f0*/  MOV R0, R18 ;  /* 0x0000001200007202 */ /* 0x004fe20000000f00 */
[----:B-1----:R-:W-:Y:S01]  /*b700*/  IMAD.MOV.U32 R3, RZ, RZ, R16 ;  /* 0x000000ffff037224 */ /* 0x002fe200078e0010 */
[----:B------:R-:W-:-:S02]  /*b710*/  MOV R2, R17 ;  /* 0x0000001100027202 */ /* 0x000fc40000000f00 */
[----:B------:R-:W-:Y:S01]  /*b720*/  PRMT R23, R23, 0x5410, R0 ;  /* 0x0000541017177816 */ /* 0x000fe20000000000 */
[----:B------:R-:W-:Y:S01]  /*b730*/  IMAD.MOV.U32 R0, RZ, RZ, R19 ;  /* 0x000000ffff007224 */ /* 0x000fe200078e0013 */
[----:B------:R-:W-:-:S04]  /*b740*/  PRMT R22, R2, 0x5410, R3 ;  /* 0x0000541002167816 */ /* 0x000fc80000000003 */
[----:B------:R-:W-:Y:S01]  /*b750*/  PRMT R23, R0, 0x7610, R23 ;  /* 0x0000761000177816 */ /* 0x000fe20000000017 */
[----:B---3--:R-:W-:Y:S01]  /*b760*/  IMAD.MOV.U32 R0, RZ, RZ, R14 ;  /* 0x000000ffff007224 */ /* 0x008fe200078e000e */
[----:B------:R-:W-:Y:S01]  /*b770*/  MOV R2, R12 ;  /* 0x0000000c00027202 */ /* 0x000fe20000000f00 */
[----:B------:R-:W-:-:S05]  /*b780*/  IMAD.MOV.U32 R3, RZ, RZ, R15 ;  /* 0x000000ffff037224 */ /* 0x000fca00078e000f */
[----:B------:R-:W-:Y:S01]  /*b790*/  PRMT R24, R3, 0x5410, R0 ;  /* 0x0000541003187816 */ /* 0x000fe20000000000 */
[----:B------:R-:W-:-:S05]  /*b7a0*/  IMAD.MOV.U32 R0, RZ, RZ, R13 ;  /* 0x000000ffff007224 */ /* 0x000fca00078e000d */
[----:B------:R-:W-:Y:S01]  /*b7b0*/  PRMT R21, R0, 0x5410, R2 ;  /* 0x0000541000157816 */ /* 0x000fe20000000002 */
[----:B------:R-:W-:Y:S05]  /*b7c0*/  @P4 BRA `(.L_x_782) ;  /* 0x000000c000004947 */ /* 0x000fea0003800000 */
[----:B----4-:R-:W-:Y:S01]  /*b7d0*/  CS2R R32, SRZ ;  /* 0x0000000000207805 */ /* 0x010fe2000001ff00 */
[----:B------:R-:W-:Y:S01]  /*b7e0*/  CS2R R30, SRZ ;  /* 0x00000000001e7805 */ /* 0x000fe2000001ff00 */
[----:B------:R-:W-:Y:S01]  /*b7f0*/  CS2R R28, SRZ ;  /* 0x00000000001c7805 */ /* 0x000fe2000001ff00 */
[----:B------:R-:W-:Y:S05]  /*b800*/  @P2 BRA `(.L_x_782) ;  /* 0x0000008000002947 */ /* 0x000fea0003800000 */
[C---:B------:R-:W-:Y:S01]  /*b810*/  IMAD.SHL.U32 R2, R72.reuse, 0x2, RZ ;  /* 0x0000000248027824 */ /* 0x040fe200078e00ff */
[----:B------:R-:W-:-:S04]  /*b820*/  SHF.L.U64.HI R0, R72, 0x1, R73 ;  /* 0x0000000148007819 */ /* 0x000fc80000010249 */
[-C--:B------:R-:W-:Y:S02]  /*b830*/  IADD3 R4, P1, R4, R2.reuse, RZ ;  /* 0x0000000204047210 */ /* 0x080fe40007f3e0ff */
[----:B------:R-:W-:-:S03]  /*b840*/  IADD3 R2, P0, R5, R2, RZ ;  /* 0x0000000205027210 */ /* 0x000fc60007f1e0ff */
[--C-:B------:R-:W-:Y:S02]  /*b850*/  IMAD.X R5, R9, 0x1, R0.reuse, P1 ;  /* 0x0000000109057824 */ /* 0x100fe400008e0600 */
[----:B------:R-:W-:-:S03]  /*b860*/  IMAD.X R3, R8, 0x1, R0, P0 ;  /* 0x0000000108037824 */ /* 0x000fc600000e0600 */
[----:B------:R1:W5:Y:S04]  /*b870*/  LD.E.128 R32, [R4.64] ;  /* 0x0000000804207980 */ /* 0x000368000c101d00 */
[----:B------:R1:W5:Y:S02]  /*b880*/  LD.E.128 R28, [R2.64] ;  /* 0x00000008021c7980 */ /* 0x000364000c101d00 */
.L_x_782:
[----:B----4-:R-:W-:Y:S05]  /*b890*/  BSYNC B0 ;  /* 0x0000000000007941 */ /* 0x010fea0003800000 */
.L_x_781:
[----:B-1----:R-:W1:Y:S01]  /*b8a0*/  SHFL.IDX PT, R3, R20, 0x2, 0x181f ;  /* 0x00581f0014037f89 */ /* 0x002e6200000e0000 */
[C---:B------:R-:W-:Y:S01]  /*b8b0*/  ISETP.GE.OR P0, PT, R72.reuse, c[0x0][0x27c], P5 ;  /* 0x00009f0048007a0c */ /* 0x040fe20002f06670 */
[----:B------:R-:W-:Y:S01]  /*b8c0*/  CS2R R46, SRZ ;  /* 0x00000000002e7805 */ /* 0x000fe2000001ff00 */
[----:B------:R-:W-:Y:S01]  /*b8d0*/  CS2R R44, SRZ ;  /* 0x00000000002c7805 */ /* 0x000fe2000001ff00 */
[----:B------:R-:W2:Y:S04]  /*b8e0*/  SHFL.IDX PT, R5, R10, 0x2, 0x181f ;  /* 0x00581f000a057f89 */ /* 0x000ea800000e0000 */
[----:B------:R-:W3:Y:S04]  /*b8f0*/  SHFL.IDX PT, R8, R7, 0x2, 0x181f ;  /* 0x00581f0007087f89 */ /* 0x000ee800000e0000 */
[----:B------:R-:W4:Y:S02]  /*b900*/  SHFL.IDX PT, R9, R6, 0x2, 0x181f ;  /* 0x00581f0006097f89 */ /* 0x000f2400000e0000 */
[C---:B------:R-:W-:Y:S01]  /*b910*/  @!P0 IMAD.SHL.U32 R2, R72.reuse, 0x2, RZ ;  /* 0x0000000248028824 */ /* 0x040fe200078e00ff */
[----:B------:R-:W-:-:S04]  /*b920*/  @!P0 SHF.L.U64.HI R0, R72, 0x1, R73 ;  /* 0x0000000148008819 */ /* 0x000fc80000010249 */
[----:B-1----:R-:W-:-:S05]  /*b930*/  @!P0 IADD3 R4, P1, R3, R2, RZ ;  /* 0x0000000203048210 */ /* 0x002fca0007f3e0ff */
[----:B--2---:R-:W-:Y:S01]  /*b940*/  @!P0 IMAD.X R5, R5, 0x1, R0, P1 ;  /* 0x0000000105058824 */ /* 0x004fe200008e0600 */
[----:B---3--:R-:W-:Y:S01]  /*b950*/  @!P0 IADD3 R2, P1, R8, R2, RZ ;  /* 0x0000000208028210 */ /* 0x008fe20007f3e0ff */
[----:B------:R-:W-:-:S03]  /*b960*/  CS2R R42, SRZ ;  /* 0x00000000002a7805 */ /* 0x000fc6000001ff00 */
[----:B------:R1:W2:Y:S01]  /*b970*/  @!P0 LD.E.128 R44, [R4.64] ;  /* 0x00000008042c8980 */ /* 0x0002a2000c101d00 */
[----:B------:R-:W-:Y:S01]  /*b980*/  CS2R R40, SRZ ;  /* 0x0000000000287805 */ /* 0x000fe2000001ff00 */
[----:B----4-:R-:W-:-:S05]  /*b990*/  @!P0 IMAD.X R3, R9, 0x1, R0, P1 ;  /* 0x0000000109038824 */ /* 0x010fca00008e0600 */
[----:B------:R3:W4:Y:S01]  /*b9a0*/  @!P0 LD.E.128 R40, [R2.64] ;  /* 0x0000000802288980 */ /* 0x000722000c101d00 */
[----:B-----5:R-:W-:Y:S01]  /*b9b0*/  IMAD.MOV.U32 R0, RZ, RZ, R33 ;  /* 0x000000ffff007224 */ /* 0x020fe200078e0021 */
[----:B------:R-:W-:Y:S01]  /*b9c0*/  BSSY B0, `(.L_x_783) ;  /* 0x000002d000007945 */ /* 0x000fe20003800000 */
[----:B------:R-:W-:Y:S01]  /*b9d0*/  CS2R R58, SRZ ;  /* 0x00000000003a7805 */ /* 0x000fe2000001ff00 */
[----:B------:R-:W2:Y:S01]  /*b9e0*/  SHFL.IDX PT, R10, R10, 0x3, 0x181f ;  /* 0x00781f000a0a7f89 */ /* 0x000ea200000e0000 */
[----:B------:R-:W-:Y:S01]  /*b9f0*/  CS2R R56, SRZ ;  /* 0x0000000000387805 */ /* 0x000fe2000001ff00 */
[----:B------:R-:W-:Y:S01]  /*ba00*/  CS2R R54, SRZ ;  /* 0x0000000000367805 */ /* 0x000fe2000001ff00 */
[----:B------:R-:W-:Y:S01]  /*ba10*/  CS2R R52, SRZ ;  /* 0x0000000000347805 */ /* 0x000fe2000001ff00 */
[----:B------:R-:W2:Y:S04]  /*ba20*/  SHFL.IDX PT, R7, R7, 0x3, 0x181f ;  /* 0x00781f0007077f89 */ /* 0x000ea800000e0000 */
[----:B------:R-:W2:Y:S01]  /*ba30*/  SHFL.IDX PT, R6, R6, 0x3, 0x181f ;  /* 0x00781f0006067f89 */ /* 0x000ea200000e0000 */
[----:B-1----:R-:W-:-:S03]  /*ba40*/  MOV R4, R34 ;  /* 0x0000002200047202 */ /* 0x002fc60000000f00 */
[----:B------:R1:W1:Y:S01]  /*ba50*/  SHFL.IDX PT, R5, R20, 0x3, 0x181f ;  /* 0x00781f0014057f89 */ /* 0x00026200000e0000 */
[----:B---3--:R-:W-:Y:S02]  /*ba60*/  IMAD.MOV.U32 R3, RZ, RZ, R35 ;  /* 0x000000ffff037224 */ /* 0x008fe400078e0023 */
[----:B------:R-:W-:-:S03]  /*ba70*/  IMAD.MOV.U32 R2, RZ, RZ, R32 ;  /* 0x000000ffff027224 */ /* 0x000fc600078e0020 */
[----:B------:R-:W-:Y:S01]  /*ba80*/  PRMT R65, R3, 0x5410, R4 ;  /* 0x0000541003417816 */ /* 0x000fe20000000004 */
[----:B------:R-:W-:Y:S01]  /*ba90*/  IMAD.MOV.U32 R3, RZ, RZ, R31 ;  /* 0x000000ffff037224 */ /* 0x000fe200078e001f */
[----:B------:R-:W-:Y:S01]  /*baa0*/  PRMT R62, R0, 0x5410, R2 ;  /* 0x00005410003e7816 */ /* 0x000fe20000000002 */
[----:B------:R-:W-:Y:S01]  /*bab0*/  IMAD.MOV.U32 R2, RZ, RZ, R28 ;  /* 0x000000ffff027224 */ /* 0x000fe200078e001c */
[----:B------:R-:W-:Y:S01]  /*bac0*/  MOV R4, R30 ;  /* 0x0000001e00047202 */ /* 0x000fe20000000f00 */
[----:B------:R-:W-:-:S03]  /*bad0*/  IMAD.MOV.U32 R0, RZ, RZ, R29 ;  /* 0x000000ffff007224 */ /* 0x000fc600078e001d */
[----:B------:R-:W-:Y:S02]  /*bae0*/  PRMT R64, R3, 0x5410, R4 ;  /* 0x0000541003407816 */ /* 0x000fe40000000004 */
[----:B------:R-:W-:Y:S01]  /*baf0*/  PRMT R61, R0, 0x5410, R2 ;  /* 0x00005410003d7816 */ /* 0x000fe20000000002 */
[----:B--2---:R-:W-:Y:S01]  /*bb00*/  IMAD.MOV.U32 R3, RZ, RZ, R47 ;  /* 0x000000ffff037224 */ /* 0x004fe200078e002f */
[----:B------:R-:W-:Y:S01]  /*bb10*/  MOV R4, R46 ;  /* 0x0000002e00047202 */ /* 0x000fe20000000f00 */
[----:B------:R-:W-:Y:S01]  /*bb20*/  IMAD.MOV.U32 R2, RZ, RZ, R44 ;  /* 0x000000ffff027224 */ /* 0x000fe200078e002c */
[----:B------:R-:W-:Y:S02]  /*bb30*/  MOV R0, R45 ;  /* 0x0000002d00007202 */ /* 0x000fe40000000f00 */
[----:B------:R-:W-:Y:S02]  /*bb40*/  PRMT R70, R3, 0x5410, R4 ;  /* 0x0000541003467816 */ /* 0x000fe40000000004 */
[----:B------:R-:W-:Y:S01]  /*bb50*/  PRMT R68, R0, 0x5410, R2 ;  /* 0x0000541000447816 */ /* 0x000fe20000000002 */
[----:B----4-:R-:W-:Y:S01]  /*bb60*/  IMAD.MOV.U32 R4, RZ, RZ, R42 ;  /* 0x000000ffff047224 */ /* 0x010fe200078e002a */
[----:B------:R-:W-:Y:S01]  /*bb70*/  MOV R2, R40 ;  /* 0x0000002800027202 */ /* 0x000fe20000000f00 */
[----:B------:R-:W-:-:S02]  /*bb80*/  IMAD.MOV.U32 R3, RZ, RZ, R43 ;  /* 0x000000ffff037224 */ /* 0x000fc400078e002b */
[----:B------:R-:W-:-:S03]  /*bb90*/  IMAD.MOV.U32 R0, RZ, RZ, R41 ;  /* 0x000000ffff007224 */ /* 0x000fc600078e0029 */
[----:B------:R-:W-:Y:S02]  /*bba0*/  PRMT R69, R3, 0x5410, R4 ;  /* 0x0000541003457816 */ /* 0x000fe40000000004 */
[----:B------:R-:W-:Y:S01]  /*bbb0*/  PRMT R67, R0, 0x5410, R2 ;  /* 0x0000541000437816 */ /* 0x000fe20000000002 */
[----:B------:R-:W-:Y:S05]  /*bbc0*/  @P6 BRA `(.L_x_784) ;  /* 0x000000c000006947 */ /* 0x000fea0003800000 */
[----:B-1----:R-:W-:Y:S01]  /*bbd0*/  CS2R R56, SRZ ;  /* 0x0000000000387805 */ /* 0x002fe2000001ff00 */
        /* <DEDUP_REMOVED lines=11> */
.L_x_784:
[----:B-1----:R-:W-:Y:S05]  /*bc90*/  BSYNC B0 ;  /* 0x0000000000007941 */ /* 0x002fea0003800000 */
.L_x_783:
[----:B------:R-:W-:Y:S01]  /*bca0*/  IMAD.IADD R4, R48, 0x1, -R146 ;  /* 0x0000000130047824 */ /* 0x000fe200078e0a92 */
[----:B------:R-:W-:-:S04]  /*bcb0*/  DEPBAR.LE SB0, 0x1 ;  /* 0x000080400000791a */ /* 0x000fc80000000000 */
[----:B------:R-:W-:Y:S01]  /*bcc0*/  IMNMX R51, R4, 0x80, PT ;  /* 0x0000008004337817 */ /* 0x000fe20003800200 */
[----:B-----5:R-:W-:Y:S01]  /*bcd0*/  IMAD.MOV.U32 R0, RZ, RZ, R58 ;  /* 0x000000ffff007224 */ /* 0x020fe200078e003a */
[----:B------:R-:W-:Y:S01]  /*bce0*/  BSSY B0, `(.L_x_785) ;  /* 0x0000077000007945 */ /* 0x000fe20003800000 */
[----:B------:R-:W-:Y:S01]  /*bcf0*/  IMAD.MOV.U32 R3, RZ, RZ, R59 ;  /* 0x000000ffff037224 */ /* 0x000fe200078e003b */
[----:B------:R-:W-:Y:S01]  /*bd00*/  BAR.SYNC.DEFER_BLOCKING 0x0 ;  /* 0x0000000000007b1d */ /* 0x000fe20000010000 */
[----:B------:R-:W-:Y:S01]  /*bd10*/  ISETP.GE.OR P0, PT, R83, R51, P2 ;  /* 0x000000335300720c */ /* 0x000fe20001706670 */
        /* <DEDUP_REMOVED lines=12> */
[----:B------:R-:W-:Y:S01]  /*bde0*/  IMAD.MOV.U32 R0, RZ, RZ, c[0x0][0x27c] ;  /* 0x00009f00ff007624 */ /* 0x000fe200078e00ff */
[----:B------:R-:W1:Y:S01]  /*bdf0*/  LDS.128 R8, [R219+0x100] ;  /* 0x00010000db087984 */ /* 0x000e620000000c00 */
[----:B------:R-:W-:Y:S02]  /*be00*/  SHF.R.U64 R12, R12, 0x10, R13 ;  /* 0x000000100c0c7819 */ /* 0x000fe4000000120d */
[--C-:B------:R-:W-:Y:S02]  /*be10*/  SHF.R.U64 R20, R16, 0x10, R17.reuse ;  /* 0x0000001010147819 */ /* 0x100fe40000001211 */
[----:B------:R-:W-:Y:S02]  /*be20*/  LEA.HI R0, R0, R135, RZ, 0x1d ;  /* 0x0000008700007211 */ /* 0x000fe400078fe8ff */
[----:B------:R-:W-:-:S02]  /*be30*/  SHF.R.U32.HI R16, RZ, 0x10, R17 ;  /* 0x00000010ff107819 */ /* 0x000fc40000011611 */
[----:B------:R-:W-:Y:S01]  /*be40*/  SHF.R.S32.HI R3, RZ, 0x1f, R0 ;  /* 0x0000001fff037819 */ /* 0x000fe20000011400 */
[----:B------:R-:W-:Y:S01]  /*be50*/  IMAD.SHL.U32 R2, R0, 0x8, RZ ;  /* 0x0000000800027824 */ /* 0x000fe200078e00ff */
[--C-:B------:R-:W-:Y:S02]  /*be60*/  SHF.R.U64 R17, R18, 0x10, R19.reuse ;  /* 0x0000001012117819 */ /* 0x100fe40000001213 */
[----:B------:R-:W-:Y:S02]  /*be70*/  LEA.HI R0, R3, R0, RZ, 0x3 ;  /* 0x0000000003007211 */ /* 0x000fe400078f18ff */
[----:B------:R-:W-:Y:S02]  /*be80*/  LOP3.LUT R2, R144, 0x38, R2, 0xf8, !PT ;  /* 0x0000003890027812 */ /* 0x000fe400078ef802 */
[----:B------:R-:W-:Y:S01]  /*be90*/  SHF.R.U32.HI R3, RZ, 0x10, R19 ;  /* 0x00000010ff037819 */ /* 0x000fe20000011613 */
[----:B------:R-:W-:Y:S01]  /*bea0*/  IMAD.SHL.U32 R0, R0, 0x400, RZ ;  /* 0x0000040000007824 */ /* 0x000fe200078e00ff */
[----:B------:R-:W-:-:S02]  /*beb0*/  LOP3.LUT R2, R2, R178, RZ, 0x3c, !PT ;  /* 0x000000b202027212 */ /* 0x000fc400078e3cff */
[----:B------:R-:W-:Y:S02]  /*bec0*/  PRMT R19, R22, 0x5432, R20 ;  /* 0x0000543216137816 */ /* 0x000fe40000000014 */
[----:B------:R-:W-:Y:S02]  /*bed0*/  LOP3.LUT R0, R0, 0x7fffe000, RZ, 0xc0, !PT ;  /* 0x7fffe00000007812 */ /* 0x000fe400078ec0ff */
[----:B------:R-:W-:Y:S01]  /*bee0*/  PRMT R26, R23, 0x5432, R17 ;  /* 0x00005432171a7816 */ /* 0x000fe20000000011 */
[----:B------:R-:W-:Y:S01]  /*bef0*/  IMAD.U32 R27, R19, 0x10000, RZ ;  /* 0x00010000131b7824 */ /* 0x000fe200078e00ff */
[----:B------:R-:W-:Y:S02]  /*bf00*/  IADD3 R0, R2, R0, R154 ;  /* 0x0000000002007210 */ /* 0x000fe40007ffe09a */
[----:B------:R-:W-:Y:S02]  /*bf10*/  SHF.R.U32.HI R2, RZ, 0x10, R15 ;  /* 0x00000010ff027819 */ /* 0x000fe4000001160f */
[----:B------:R-:W-:Y:S01]  /*bf20*/  PRMT R23, R23, 0x5410, R3 ;  /* 0x0000541017177816 */ /* 0x000fe20000000003 */
[----:B------:R-:W-:Y:S01]  /*bf30*/  IMAD.SHL.U32 R36, R0, 0x2, RZ ;  /* 0x0000000200247824 */ /* 0x000fe200078e00ff */
[----:B------:R-:W-:-:S02]  /*bf40*/  SHF.R.U32.HI R0, RZ, 0x10, R13 ;  /* 0x00000010ff007819 */ /* 0x000fc4000001160d */
[----:B------:R-:W-:Y:S02]  /*bf50*/  SHF.R.U64 R13, R14, 0x10, R15 ;  /* 0x000000100e0d7819 */ /* 0x000fe4000000120f */
[----:B------:R-:W2:Y:S01]  /*bf60*/  LDS.128 R4, [R36+0x100] ;  /* 0x0001000024047984 */ /* 0x000ea20000000c00 */
[C---:B------:R-:W-:Y:S02]  /*bf70*/  PRMT R14, R21.reuse, 0x5432, R12 ;  /* 0x00005432150e7816 */ /* 0x040fe4000000000c */
[----:B------:R-:W-:Y:S01]  /*bf80*/  PRMT R15, R21, 0x5410, R0 ;  /* 0x00005410150f7816 */ /* 0x000fe20000000000 */
[C---:B-1----:R-:W-:Y:S01]  /*bf90*/  IMAD.U32 R12, R8.reuse, 0x10000, RZ ;  /* 0x00010000080c7824 */ /* 0x042fe200078e00ff */
[----:B------:R-:W-:Y:S01]  /*bfa0*/  LOP3.LUT R17, R8, 0xffff0000, RZ, 0xc0, !PT ;  /* 0xffff000008117812 */ /* 0x000fe200078ec0ff */
[----:B------:R-:W-:Y:S01]  /*bfb0*/  IMAD.U32 R38, R14, 0x10000, RZ ;  /* 0x000100000e267824 */ /* 0x000fe200078e00ff */
[----:B------:R-:W-:Y:S01]  /*bfc0*/  PRMT R18, R22, 0x5410, R16 ;  /* 0x0000541016127816 */ /* 0x000fe20000000010 */
[----:B------:R-:W-:Y:S01]  /*bfd0*/  IMAD.U32 R20, R10, 0x10000, RZ ;  /* 0x000100000a147824 */ /* 0x000fe200078e00ff */
[C---:B------:R-:W-:Y:S01]  /*bfe0*/  PRMT R21, R24.reuse, 0x5410, R2 ;  /* 0x0000541018157816 */ /* 0x040fe20000000002 */
[----:B------:R-:W-:Y:S01]  /*bff0*/  IMAD.U32 R49, R15, 0x10000, RZ ;  /* 0x000100000f317824 */ /* 0x000fe200078e00ff */
[----:B------:R-:W-:-:S02]  /*c000*/  PRMT R22, R24, 0x5432, R13 ;  /* 0x0000543218167816 */ /* 0x000fc4000000000d */
[----:B------:R-:W-:Y:S01]  /*c010*/  SHF.L.U32 R13, R9, 0x10, RZ ;  /* 0x00000010090d7819 */ /* 0x000fe200000006ff */
[----:B------:R-:W-:Y:S01]  /*c020*/  IMAD.U32 R48, R21, 0x10000, RZ ;  /* 0x0001000015307824 */ /* 0x000fe200078e00ff */
[----:B------:R-:W-:Y:S01]  /*c030*/  LOP3.LUT R16, R9, 0xffff0000, RZ, 0xc0, !PT ;  /* 0xffff000009107812 */ /* 0x000fe200078ec0ff */
[C---:B------:R-:W-:Y:S01]  /*c040*/  IMAD.U32 R9, R11.reuse, 0x10000, RZ ;  /* 0x000100000b097824 */ /* 0x040fe200078e00ff */
[----:B------:R-:W-:Y:S02]  /*c050*/  LOP3.LUT R25, R10, 0xffff0000, RZ, 0xc0, !PT ;  /* 0xffff00000a197812 */ /* 0x000fe400078ec0ff */
[----:B------:R-:W-:Y:S02]  /*c060*/  LOP3.LUT R24, R11, 0xffff0000, RZ, 0xc0, !PT ;  /* 0xffff00000b187812 */ /* 0x000fe400078ec0ff */
[----:B------:R-:W-:Y:S01]  /*c070*/  LOP3.LUT R50, R14, 0xffff0000, RZ, 0xc0, !PT ;  /* 0xffff00000e327812 */ /* 0x000fe200078ec0ff */
[C---:B--2---:R-:W-:Y:S01]  /*c080*/  IMAD.U32 R3, R4.reuse, 0x10000, RZ ;  /* 0x0001000004037824 */ /* 0x044fe200078e00ff */
[----:B------:R-:W-:Y:S01]  /*c090*/  LOP3.LUT R8, R4, 0xffff0000, RZ, 0xc0, !PT ;  /* 0xffff000004087812 */ /* 0x000fe200078ec0ff */
[----:B------:R-:W-:Y:S01]  /*c0a0*/  IMAD.U32 R0, R7, 0x10000, RZ ;  /* 0x0001000007007824 */ /* 0x000fe200078e00ff */
[----:B------:R-:W-:-:S02]  /*c0b0*/  SHF.L.U32 R2, R5, 0x10, RZ ;  /* 0x0000001005027819 */ /* 0x000fc400000006ff */
[----:B------:R-:W-:Y:S01]  /*c0c0*/  LOP3.LUT R4, R5, 0xffff0000, RZ, 0xc0, !PT ;  /* 0xffff000005047812 */ /* 0x000fe200078ec0ff */
[CC--:B------:R-:W-:Y:S01]  /*c0d0*/  FMUL.FTZ R5, R3.reuse, R38.reuse ;  /* 0x0000002603057220 */ /* 0x0c0fe20000410000 */
[C---:B------:R-:W-:Y:S01]  /*c0e0*/  SHF.L.U32 R10, R6.reuse, 0x10, RZ ;  /* 0x00000010060a7819 */ /* 0x040fe200000006ff */
[-C--:B------:R-:W-:Y:S01]  /*c0f0*/  FMUL.FTZ R3, R3, R27.reuse ;  /* 0x0000001b03037220 */ /* 0x080fe20000410000 */
[----:B------:R-:W-:Y:S01]  /*c100*/  LOP3.LUT R11, R6, 0xffff0000, RZ, 0xc0, !PT ;  /* 0xffff0000060b7812 */ /* 0x000fe200078ec0ff */
[----:B------:R-:W-:Y:S01]  /*c110*/  FFMA.FTZ R39, R12, R27, -R5 ;  /* 0x0000001b0c277223 */ /* 0x000fe20000010805 */
[----:B------:R-:W-:Y:S01]  /*c120*/  LOP3.LUT R6, R7, 0xffff0000, RZ, 0xc0, !PT ;  /* 0xffff000007067812 */ /* 0x000fe200078ec0ff */
[----:B------:R-:W-:Y:S02]  /*c130*/  IMAD.U32 R7, R18, 0x10000, RZ ;  /* 0x0001000012077824 */ /* 0x000fe400078e00ff */
[----:B------:R-:W-:Y:S01]  /*c140*/  FFMA.FTZ R38, R12, R38, R3 ;  /* 0x000000260c267223 */ /* 0x000fe20000010003 */
[----:B------:R-:W-:Y:S01]  /*c150*/  SHF.L.U32 R12, R23, 0x10, RZ ;  /* 0x00000010170c7819 */ /* 0x000fe200000006ff */
[----:B------:R-:W-:-:S02]  /*c160*/  FMUL.FTZ R5, R2, R49 ;  /* 0x0000003102057220 */ /* 0x000fc40000410000 */
[-C--:B------:R-:W-:Y:S02]  /*c170*/  FMUL.FTZ R3, R2, R7.reuse ;  /* 0x0000000702037220 */ /* 0x080fe40000410000 */
[C---:B------:R-:W-:Y:S02]  /*c180*/  FMUL.FTZ R2, R0.reuse, R48 ;  /* 0x0000003000027220 */ /* 0x040fe40000410000 */
[-C--:B------:R-:W-:Y:S02]  /*c190*/  FMUL.FTZ R0, R0, R12.reuse ;  /* 0x0000000c00007220 */ /* 0x080fe40000410000 */
[----:B------:R-:W-:Y:S01]  /*c1a0*/  FFMA.FTZ R27, R9, R12, -R2 ;  /* 0x0000000c091b7223 */ /* 0x000fe20000010802 */
[----:B------:R-:W-:Y:S01]  /*c1b0*/  LOP3.LUT R2, R19, 0xffff0000, RZ, 0xc0, !PT ;  /* 0xffff000013027812 */ /* 0x000fe200078ec0ff */
[----:B------:R-:W-:Y:S01]  /*c1c0*/  FFMA.FTZ R37, R13, R7, -R5 ;  /* 0x000000070d257223 */ /* 0x000fe20000010805 */
[----:B------:R-:W-:Y:S01]  /*c1d0*/  LOP3.LUT R5, R15, 0xffff0000, RZ, 0xc0, !PT ;  /* 0xffff00000f057812 */ /* 0x000fe200078ec0ff */
[----:B------:R-:W-:Y:S01]  /*c1e0*/  FFMA.FTZ R14, R13, R49, R3 ;  /* 0x000000310d0e7223 */ /* 0x000fe20000010003 */
[----:B------:R-:W-:Y:S01]  /*c1f0*/  LOP3.LUT R15, R23, 0xffff0000, RZ, 0xc0, !PT ;  /* 0xffff0000170f7812 */ /* 0x000fe200078ec0ff */
[----:B------:R-:W-:Y:S01]  /*c200*/  FFMA.FTZ R13, R9, R48, R0 ;  /* 0x00000030090d7223 */ /* 0x000fe20000010000 */
[----:B------:R-:W-:Y:S01]  /*c210*/  LOP3.LUT R9, R18, 0xffff0000, RZ, 0xc0, !PT ;  /* 0xffff000012097812 */ /* 0x000fe200078ec0ff */
[----:B------:R-:W-:Y:S01]  /*c220*/  FMUL.FTZ R0, R8, R50 ;  /* 0x0000003208007220 */ /* 0x000fe20000410000 */
[----:B------:R-:W-:Y:S01]  /*c230*/  LOP3.LUT R18, R22, 0xffff0000, RZ, 0xc0, !PT ;  /* 0xffff000016127812 */ /* 0x000fe200078ec0ff */
[----:B------:R-:W-:-:S02]  /*c240*/  FMUL.FTZ R3, R8, R2 ;  /* 0x0000000208037220 */ /* 0x000fc40000410000 */
[C---:B------:R-:W-:Y:S02]  /*c250*/  FFMA.FTZ R8, R17.reuse, R2, -R0 ;  /* 0x0000000211087223 */ /* 0x040fe40000010800 */
[C---:B------:R-:W-:Y:S02]  /*c260*/  FMUL.FTZ R2, R4.reuse, R5 ;  /* 0x0000000504027220 */ /* 0x040fe40000410000 */
[----:B------:R-:W-:Y:S01]  /*c270*/  FMUL.FTZ R0, R4, R9 ;  /* 0x0000000904007220 */ /* 0x000fe20000410000 */
[----:B------:R-:W-:Y:S01]  /*c280*/  F2FP.BF16.PACK_AB R8, R8, R39 ;  /* 0x000000270808723e */ /* 0x000fe200000010ff */
[----:B------:R-:W-:Y:S02]  /*c290*/  IMAD.U32 R19, R22, 0x10000, RZ ;  /* 0x0001000016137824 */ /* 0x000fe400078e00ff */
[----:B------:R-:W-:Y:S02]  /*c2a0*/  IMAD.U32 R7, R26, 0x10000, RZ ;  /* 0x000100001a077824 */ /* 0x000fe400078e00ff */
[----:B------:R-:W-:Y:S01]  /*c2b0*/  FFMA.FTZ R12, R17, R50, R3 ;  /* 0x00000032110c7223 */ /* 0x000fe20000010003 */
[----:B------:R-:W-:Y:S01]  /*c2c0*/  LOP3.LUT R17, R21, 0xffff0000, RZ, 0xc0, !PT ;  /* 0xffff000015117812 */ /* 0x000fe200078ec0ff */
[----:B------:R-:W-:-:S02]  /*c2d0*/  FFMA.FTZ R9, R16, R9, -R2 ;  /* 0x0000000910097223 */ /* 0x000fc40000010802 */
[----:B------:R-:W-:Y:S01]  /*c2e0*/  FFMA.FTZ R5, R16, R5, R0 ;  /* 0x0000000510057223 */ /* 0x000fe20000010000 */
[----:B------:R-:W-:Y:S01]  /*c2f0*/  LOP3.LUT R16, R26, 0xffff0000, RZ, 0xc0, !PT ;  /* 0xffff00001a107812 */ /* 0x000fe200078ec0ff */
[C---:B------:R-:W-:Y:S01]  /*c300*/  FMUL.FTZ R3, R10.reuse, R19 ;  /* 0x000000130a037220 */ /* 0x040fe20000410000 */
[----:B------:R-:W-:Y:S01]  /*c310*/  F2FP.BF16.PACK_AB R9, R9, R37 ;  /* 0x000000250909723e */ /* 0x000fe200000010ff */
[-C--:B------:R-:W-:Y:S01]  /*c320*/  FMUL.FTZ R0, R10, R7.reuse ;  /* 0x000000070a007220 */ /* 0x080fe20000410000 */
[----:B------:R-:W-:Y:S01]  /*c330*/  F2FP.BF16.PACK_AB R5, R5, R14 ;  /* 0x0000000e0505723e */ /* 0x000fe200000010ff */
[C---:B------:R-:W-:Y:S02]  /*c340*/  FFMA.FTZ R10, R20.reuse, R7, -R3 ;  /* 0x00000007140a7223 */ /* 0x040fe40000010803 */
[----:B------:R-:W-:Y:S02]  /*c350*/  FMUL.FTZ R4, R11, R18 ;  /* 0x000000120b047220 */ /* 0x000fe40000410000 */
[----:B------:R-:W-:-:S02]  /*c360*/  FFMA.FTZ R7, R20, R19, R0 ;  /* 0x0000001314077223 */ /* 0x000fc40000010000 */
[-C--:B------:R-:W-:Y:S02]  /*c370*/  FMUL.FTZ R3, R11, R16.reuse ;  /* 0x000000100b037220 */ /* 0x080fe40000410000 */
[C---:B------:R-:W-:Y:S02]  /*c380*/  FMUL.FTZ R2, R6.reuse, R17 ;  /* 0x0000001106027220 */ /* 0x040fe40000410000 */
[-C--:B------:R-:W-:Y:S02]  /*c390*/  FMUL.FTZ R0, R6, R15.reuse ;  /* 0x0000000f06007220 */ /* 0x080fe40000410000 */
[C---:B------:R-:W-:Y:S01]  /*c3a0*/  FFMA.FTZ R6, R25.reuse, R16, -R4 ;  /* 0x0000001019067223 */ /* 0x040fe20000010804 */
[----:B------:R-:W-:Y:S01]  /*c3b0*/  F2FP.BF16.PACK_AB R4, R12, R38 ;  /* 0x000000260c04723e */ /* 0x000fe200000010ff */
[----:B------:R-:W-:Y:S02]  /*c3c0*/  FFMA.FTZ R3, R25, R18, R3 ;  /* 0x0000001219037223 */ /* 0x000fe40000010003 */
[----:B------:R-:W-:Y:S01]  /*c3d0*/  FFMA.FTZ R2, R24, R15, -R2 ;  /* 0x0000000f18027223 */ /* 0x000fe20000010802 */
[----:B------:R-:W-:Y:S01]  /*c3e0*/  F2FP.BF16.PACK_AB R10, R6, R10 ;  /* 0x0000000a060a723e */ /* 0x000fe200000010ff */
[----:B------:R-:W-:Y:S01]  /*c3f0*/  FFMA.FTZ R0, R24, R17, R0 ;  /* 0x0000001118007223 */ /* 0x000fe20000010000 */
[----:B------:R-:W-:-:S02]  /*c400*/  F2FP.BF16.PACK_AB R6, R3, R7 ;  /* 0x000000070306723e */ /* 0x000fc400000010ff */
[----:B------:R-:W-:Y:S02]  /*c410*/  F2FP.BF16.PACK_AB R11, R2, R27 ;  /* 0x0000001b020b723e */ /* 0x000fe400000010ff */
[----:B------:R-:W-:-:S03]  /*c420*/  F2FP.BF16.PACK_AB R7, R0, R13 ;  /* 0x0000000d0007723e */ /* 0x000fc600000010ff */
[----:B------:R1:W-:Y:S04]  /*c430*/  STS.128 [R219+0x100], R8 ;  /* 0x00010008db007388 */ /* 0x0003e80000000c00 */
[----:B------:R1:W-:Y:S02]  /*c440*/  STS.128 [R36+0x100], R4 ;  /* 0x0001000424007388 */ /* 0x0003e40000000c00 */
.L_x_786:
[----:B------:R-:W-:Y:S05]  /*c450*/  BSYNC B0 ;  /* 0x0000000000007941 */ /* 0x000fea0003800000 */
.L_x_785:
[----:B------:R-:W-:Y:S01]  /*c460*/  ISETP.GE.OR P0, PT, R133, R51, P2 ;  /* 0x000000338500720c */ /* 0x000fe20001706670 */
[----:B------:R-:W-:-:S12]  /*c470*/  BSSY B0, `(.L_x_787) ;  /* 0x000006c000007945 */ /* 0x000fd80003800000 */
[----:B------:R-:W-:Y:S05]  /*c480*/  @P0 BRA `(.L_x_788) ;  /* 0x000006a000000947 */ /* 0x000fea0003800000 */
[----:B------:R-:W-:Y:S01]  /*c490*/  IMAD.MOV.U32 R3, RZ, RZ, c[0x0][0x27c] ;  /* 0x00009f00ff037624 */ /* 0x000fe200078e00ff */
[----:B------:R-:W-:Y:S02]  /*c4a0*/  LOP3.LUT R0, R145, 0x38, R72, 0xf8, !PT ;  /* 0x0000003891007812 */ /* 0x000fe400078ef848 */
[----:B------:R-:W-:Y:S02]  /*c4b0*/  SHF.R.U32.HI R12, RZ, 0x10, R35 ;  /* 0x00000010ff0c7819 */ /* 0x000fe40000011623 */
[----:B------:R-:W-:Y:S02]  /*c4c0*/  LEA.HI R3, R3, R135, RZ, 0x1d ;  /* 0x0000008703037211 */ /* 0x000fe400078fe8ff */
[----:B------:R-:W-:Y:S02]  /*c4d0*/  LOP3.LUT R0, R155, R0, R181, 0xf6, !PT ;  /* 0x000000009b007212 */ /* 0x000fe400078ef6b5 */
[----:B-1----:R-:W-:Y:S01]  /*c4e0*/  SHF.R.S32.HI R4, RZ, 0x1f, R3 ;  /* 0x0000001fff047819 */ /* 0x002fe20000011403 */
[----:B------:R-:W-:Y:S01]  /*c4f0*/  IMAD.SHL.U32 R2, R3, 0x8, RZ ;  /* 0x0000000803027824 */ /* 0x000fe200078e00ff */
[----:B------:R-:W-:-:S02]  /*c500*/  LEA R37, R0, 0x100, 0x1 ;  /* 0x0000010000257811 */ /* 0x000fc400078e08ff */
[----:B------:R-:W-:Y:S02]  /*c510*/  LEA.HI R3, R4, R3, RZ, 0x3 ;  /* 0x0000000304037211 */ /* 0x000fe400078f18ff */
[----:B------:R-:W-:Y:S01]  /*c520*/  LOP3.LUT R2, R145, 0x38, R2, 0xf8, !PT ;  /* 0x0000003891027812 */ /* 0x000fe200078ef802 */
[----:B------:R-:W1:Y:S01]  /*c530*/  LDS.128 R8, [R37] ;  /* 0x0000000025087984 */ /* 0x000e620000000c00 */
[----:B------:R-:W-:Y:S01]  /*c540*/  SHF.R.U64 R14, R28, 0x10, R29 ;  /* 0x000000101c0e7819 */ /* 0x000fe2000000121d */
[----:B------:R-:W-:Y:S01]  /*c550*/  IMAD.SHL.U32 R3, R3, 0x400, RZ ;  /* 0x0000040003037824 */ /* 0x000fe200078e00ff */
[----:B------:R-:W-:Y:S02]  /*c560*/  LOP3.LUT R2, R2, R181, RZ, 0x3c, !PT ;  /* 0x000000b502027212 */ /* 0x000fe400078e3cff */
[----:B------:R-:W-:Y:S02]  /*c570*/  SHF.R.U64 R16, R30, 0x10, R31 ;  /* 0x000000101e107819 */ /* 0x000fe4000000121f */
[----:B------:R-:W-:-:S02]  /*c580*/  LOP3.LUT R0, R3, 0x7fffe000, RZ, 0xc0, !PT ;  /* 0x7fffe00003007812 */ /* 0x000fc400078ec0ff */
[----:B------:R-:W-:Y:S02]  /*c590*/  PRMT R24, R65, 0x5410, R12 ;  /* 0x0000541041187816 */ /* 0x000fe4000000000c */
[----:B------:R-:W-:Y:S02]  /*c5a0*/  IADD3 R0, R2, R0, R155 ;  /* 0x0000000002007210 */ /* 0x000fe40007ffe09b */
[----:B------:R-:W-:Y:S02]  /*c5b0*/  PRMT R12, R61, 0x5432, R14 ;  /* 0x000054323d0c7816 */ /* 0x000fe4000000000e */
[----:B------:R-:W-:Y:S01]  /*c5c0*/  SHF.R.U32.HI R18, RZ, 0x10, R31 ;  /* 0x00000010ff127819 */ /* 0x000fe2000001161f */
[----:B------:R-:W-:Y:S01]  /*c5d0*/  IMAD.SHL.U32 R36, R0, 0x2, RZ ;  /* 0x0000000200247824 */ /* 0x000fe200078e00ff */
[----:B------:R-:W-:Y:S02]  /*c5e0*/  SHF.R.U64 R0, R32, 0x10, R33 ;  /* 0x0000001020007819 */ /* 0x000fe40000001221 */
[----:B------:R-:W-:-:S02]  /*c5f0*/  SHF.R.U32.HI R15, RZ, 0x10, R29 ;  /* 0x00000010ff0f7819 */ /* 0x000fc4000001161d */
[----:B------:R-:W2:Y:S01]  /*c600*/  LDS.128 R4, [R36+0x100] ;  /* 0x0001000024047984 */ /* 0x000ea20000000c00 */
[----:B------:R-:W-:Y:S02]  /*c610*/  PRMT R13, R62, 0x5432, R0 ;  /* 0x000054323e0d7816 */ /* 0x000fe40000000000 */
[----:B------:R-:W-:Y:S02]  /*c620*/  SHF.R.U32.HI R2, RZ, 0x10, R33 ;  /* 0x00000010ff027819 */ /* 0x000fe40000011621 */
[----:B------:R-:W-:Y:S01]  /*c630*/  SHF.R.U64 R3, R34, 0x10, R35 ;  /* 0x0000001022037819 */ /* 0x000fe20000001223 */
[----:B------:R-:W-:Y:S01]  /*c640*/  IMAD.U32 R28, R13, 0x10000, RZ ;  /* 0x000100000d1c7824 */ /* 0x000fe200078e00ff */
[----:B------:R-:W-:Y:S02]  /*c650*/  PRMT R23, R64, 0x5432, R16 ;  /* 0x0000543240177816 */ /* 0x000fe40000000010 */
[----:B------:R-:W-:Y:S02]  /*c660*/  SHF.L.U32 R29, R12, 0x10, RZ ;  /* 0x000000100c1d7819 */ /* 0x000fe400000006ff */
[----:B------:R-:W-:-:S02]  /*c670*/  PRMT R22, R64, 0x5410, R18 ;  /* 0x0000541040167816 */ /* 0x000fc40000000012 */
[----:B------:R-:W-:Y:S02]  /*c680*/  PRMT R17, R61, 0x5410, R15 ;  /* 0x000054103d117816 */ /* 0x000fe4000000000f */
[----:B------:R-:W-:Y:S02]  /*c690*/  PRMT R20, R62, 0x5410, R2 ;  /* 0x000054103e147816 */ /* 0x000fe40000000002 */
[----:B------:R-:W-:Y:S01]  /*c6a0*/  PRMT R27, R65, 0x5432, R3 ;  /* 0x00005432411b7816 */ /* 0x000fe20000000003 */
[C---:B-1----:R-:W-:Y:S01]  /*c6b0*/  IMAD.U32 R14, R8.reuse, 0x10000, RZ ;  /* 0x00010000080e7824 */ /* 0x042fe200078e00ff */
[----:B------:R-:W-:Y:S01]  /*c6c0*/  LOP3.LUT R16, R8, 0xffff0000, RZ, 0xc0, !PT ;  /* 0xffff000008107812 */ /* 0x000fe200078ec0ff */
[C---:B------:R-:W-:Y:S01]  /*c6d0*/  IMAD.U32 R18, R11.reuse, 0x10000, RZ ;  /* 0x000100000b127824 */ /* 0x040fe200078e00ff */
[C---:B------:R-:W-:Y:S01]  /*c6e0*/  LOP3.LUT R26, R10.reuse, 0xffff0000, RZ, 0xc0, !PT ;  /* 0xffff00000a1a7812 */ /* 0x040fe200078ec0ff */
[----:B------:R-:W-:Y:S01]  /*c6f0*/  IMAD.U32 R21, R10, 0x10000, RZ ;  /* 0x000100000a157824 */ /* 0x000fe200078e00ff */
[----:B------:R-:W-:Y:S01]  /*c700*/  LOP3.LUT R25, R11, 0xffff0000, RZ, 0xc0, !PT ;  /* 0xffff00000b197812 */ /* 0x000fe200078ec0ff */
[C---:B------:R-:W-:Y:S01]  /*c710*/  IMAD.U32 R15, R9.reuse, 0x10000, RZ ;  /* 0x00010000090f7824 */ /* 0x040fe200078e00ff */
[----:B------:R-:W-:-:S02]  /*c720*/  LOP3.LUT R19, R9, 0xffff0000, RZ, 0xc0, !PT ;  /* 0xffff000009137812 */ /* 0x000fc400078ec0ff */
[----:B------:R-:W-:Y:S01]  /*c730*/  LOP3.LUT R31, R12, 0xffff0000, RZ, 0xc0, !PT ;  /* 0xffff00000c1f7812 */ /* 0x000fe200078ec0ff */
[----:B------:R-:W-:Y:S01]  /*c740*/  IMAD.U32 R12, R17, 0x10000, RZ ;  /* 0x00010000110c7824 */ /* 0x000fe200078e00ff */
[----:B------:R-:W-:Y:S01]  /*c750*/  SHF.L.U32 R32, R22, 0x10, RZ ;  /* 0x0000001016207819 */ /* 0x000fe200000006ff */
[----:B--2---:R-:W-:Y:S01]  /*c760*/  IMAD.U32 R8, R4, 0x10000, RZ ;  /* 0x0001000004087824 */ /* 0x004fe200078e00ff */
[C---:B------:R-:W-:Y:S01]  /*c770*/  LOP3.LUT R11, R6.reuse, 0xffff0000, RZ, 0xc0, !PT ;  /* 0xffff0000060b7812 */ /* 0x040fe200078ec0ff */
[----:B------:R-:W-:Y:S01]  /*c780*/  IMAD.U32 R10, R6, 0x10000, RZ ;  /* 0x00010000060a7824 */ /* 0x000fe200078e00ff */
[----:B------:R-:W-:Y:S01]  /*c790*/  LOP3.LUT R3, R4, 0xffff0000, RZ, 0xc0, !PT ;  /* 0xffff000004037812 */ /* 0x000fe200078ec0ff */
[C---:B------:R-:W-:Y:S01]  /*c7a0*/  IMAD.U32 R2, R5.reuse, 0x10000, RZ ;  /* 0x0001000005027824 */ /* 0x040fe200078e00ff */
[----:B------:R-:W-:Y:S01]  /*c7b0*/  LOP3.LUT R9, R5, 0xffff0000, RZ, 0xc0, !PT ;  /* 0xffff000005097812 */ /* 0x000fe200078ec0ff */
[C---:B------:R-:W-:Y:S01]  /*c7c0*/  IMAD.U32 R0, R7.reuse, 0x10000, RZ ;  /* 0x0001000007007824 */ /* 0x040fe200078e00ff */
[----:B------:R-:W-:Y:S01]  /*c7d0*/  LOP3.LUT R6, R7, 0xffff0000, RZ, 0xc0, !PT ;  /* 0xffff000007067812 */ /* 0x000fe200078ec0ff */
[C---:B------:R-:W-:Y:S01]  /*c7e0*/  FMUL.FTZ R5, R8.reuse, R29 ;  /* 0x0000001d08057220 */ /* 0x040fe20000410000 */
[----:B------:R-:W-:Y:S01]  /*c7f0*/  LOP3.LUT R7, R13, 0xffff0000, RZ, 0xc0, !PT ;  /* 0xffff00000d077812 */ /* 0x000fe200078ec0ff */
[----:B------:R-:W-:-:S02]  /*c800*/  FMUL.FTZ R4, R8, R28 ;  /* 0x0000001c08047220 */ /* 0x000fc40000410000 */
[----:B------:R-:W-:Y:S02]  /*c810*/  IMAD.U32 R8, R20, 0x10000, RZ ;  /* 0x0001000014087824 */ /* 0x000fe400078e00ff */
[C---:B------:R-:W-:Y:S02]  /*c820*/  FFMA.FTZ R30, R14.reuse, R28, -R5 ;  /* 0x0000001c0e1e7223 */ /* 0x040fe40000010805 */
[----:B------:R-:W-:Y:S02]  /*c830*/  FFMA.FTZ R29, R14, R29, R4 ;  /* 0x0000001d0e1d7223 */ /* 0x000fe40000010004 */
[C---:B------:R-:W-:Y:S02]  /*c840*/  FMUL.FTZ R5, R3.reuse, R31 ;  /* 0x0000001f03057220 */ /* 0x040fe40000410000 */
[----:B------:R-:W-:Y:S02]  /*c850*/  FMUL.FTZ R4, R3, R7 ;  /* 0x0000000703047220 */ /* 0x000fe40000410000 */
[----:B------:R-:W-:-:S02]  /*c860*/  FMUL.FTZ R3, R2, R12 ;  /* 0x0000000c02037220 */ /* 0x000fc40000410000 */
[-C--:B------:R-:W-:Y:S02]  /*c870*/  FMUL.FTZ R2, R2, R8.reuse ;  /* 0x0000000802027220 */ /* 0x080fe40000410000 */
[----:B------:R-:W-:Y:S01]  /*c880*/  FFMA.FTZ R14, R15, R8, -R3 ;  /* 0x000000080f0e7223 */ /* 0x000fe20000010803 */
[----:B------:R-:W-:Y:S01]  /*c890*/  LOP3.LUT R8, R20, 0xffff0000, RZ, 0xc0, !PT ;  /* 0xffff000014087812 */ /* 0x000fe200078ec0ff */
[----:B------:R-:W-:Y:S01]  /*c8a0*/  FFMA.FTZ R28, R16, R7, -R5 ;  /* 0x00000007101c7223 */ /* 0x000fe20000010805 */
[----:B------:R-:W-:Y:S01]  /*c8b0*/  LOP3.LUT R5, R17, 0xffff0000, RZ, 0xc0, !PT ;  /* 0xffff000011057812 */ /* 0x000fe200078ec0ff */
[----:B------:R-:W-:Y:S01]  /*c8c0*/  FFMA.FTZ R15, R15, R12, R2 ;  /* 0x0000000c0f0f7223 */ /* 0x000fe20000010002 */
[----:B------:R-:W-:Y:S01]  /*c8d0*/  LOP3.LUT R17, R27, 0xffff0000, RZ, 0xc0, !PT ;  /* 0xffff00001b117812 */ /* 0x000fe200078ec0ff */
[----:B------:R-:W-:Y:S02]  /*c8e0*/  IMAD.U32 R3, R24, 0x10000, RZ ;  /* 0x0001000018037824 */ /* 0x000fe400078e00ff */
[----:B------:R-:W-:-:S02]  /*c8f0*/  FMUL.FTZ R2, R0, R32 ;  /* 0x0000002000027220 */ /* 0x000fc40000410000 */
[----:B------:R-:W-:Y:S02]  /*c900*/  FFMA.FTZ R16, R16, R31, R4 ;  /* 0x0000001f10107223 */ /* 0x000fe40000010004 */
[-C--:B------:R-:W-:Y:S02]  /*c910*/  FMUL.FTZ R0, R0, R3.reuse ;  /* 0x0000000300007220 */ /* 0x080fe40000410000 */
[----:B------:R-:W-:Y:S02]  /*c920*/  FFMA.FTZ R13, R18, R3, -R2 ;  /* 0x00000003120d7223 */ /* 0x000fe40000010802 */
[C---:B------:R-:W-:Y:S02]  /*c930*/  FMUL.FTZ R4, R9.reuse, R5 ;  /* 0x0000000509047220 */ /* 0x040fe40000410000 */
[----:B------:R-:W-:Y:S02]  /*c940*/  FMUL.FTZ R3, R9, R8 ;  /* 0x0000000809037220 */ /* 0x000fe40000410000 */
[----:B------:R-:W-:-:S02]  /*c950*/  IMAD.U32 R20, R23, 0x10000, RZ ;  /* 0x0001000017147824 */ /* 0x000fc400078e00ff */
[----:B------:R-:W-:Y:S02]  /*c960*/  IMAD.U32 R7, R27, 0x10000, RZ ;  /* 0x000100001b077824 */ /* 0x000fe400078e00ff */
[C---:B------:R-:W-:Y:S01]  /*c970*/  FFMA.FTZ R9, R19.reuse, R8, -R4 ;  /* 0x0000000813097223 */ /* 0x040fe20000010804 */
[----:B------:R-:W-:Y:S01]  /*c980*/  LOP3.LUT R8, R24, 0xffff0000, RZ, 0xc0, !PT ;  /* 0xffff000018087812 */ /* 0x000fe200078ec0ff */
[----:B------:R-:W-:Y:S01]  /*c990*/  FFMA.FTZ R5, R19, R5, R3 ;  /* 0x0000000513057223 */ /* 0x000fe20000010003 */
[----:B------:R-:W-:Y:S01]  /*c9a0*/  LOP3.LUT R19, R23, 0xffff0000, RZ, 0xc0, !PT ;  /* 0xffff000017137812 */ /* 0x000fe200078ec0ff */
[----:B------:R-:W-:Y:S01]  /*c9b0*/  FFMA.FTZ R12, R18, R32, R0 ;  /* 0x00000020120c7223 */ /* 0x000fe20000010000 */
[----:B------:R-:W-:Y:S01]  /*c9c0*/  LOP3.LUT R18, R22, 0xffff0000, RZ, 0xc0, !PT ;  /* 0xffff000016127812 */ /* 0x000fe200078ec0ff */
[C---:B------:R-:W-:Y:S01]  /*c9d0*/  FMUL.FTZ R2, R10.reuse, R20 ;  /* 0x000000140a027220 */ /* 0x040fe20000410000 */
[----:B------:R-:W-:Y:S01]  /*c9e0*/  F2FP.BF16.PACK_AB R9, R9, R14 ;  /* 0x0000000e0909723e */ /* 0x000fe200000010ff */
[----:B------:R-:W-:Y:S01]  /*c9f0*/  FMUL.FTZ R0, R10, R7 ;  /* 0x000000070a007220 */ /* 0x000fe20000410000 */
[----:B------:R-:W-:Y:S01]  /*ca00*/  F2FP.BF16.PACK_AB R5, R5, R15 ;  /* 0x0000000f0505723e */ /* 0x000fe200000010ff */
[----:B------:R-:W-:-:S02]  /*ca10*/  FFMA.FTZ R10, R21, R7, -R2 ;  /* 0x00000007150a7223 */ /* 0x000fc40000010802 */
[----:B------:R-:W-:Y:S02]  /*ca20*/  FMUL.FTZ R4, R11, R19 ;  /* 0x000000130b047220 */ /* 0x000fe40000410000 */
[----:B------:R-:W-:Y:S02]  /*ca30*/  FFMA.FTZ R7, R21, R20, R0 ;  /* 0x0000001415077223 */ /* 0x000fe40000010000 */
[-C--:B------:R-:W-:Y:S02]  /*ca40*/  FMUL.FTZ R3, R11, R17.reuse ;  /* 0x000000110b037220 */ /* 0x080fe40000410000 */
[C---:B------:R-:W-:Y:S02]  /*ca50*/  FMUL.FTZ R2, R6.reuse, R18 ;  /* 0x0000001206027220 */ /* 0x040fe40000410000 */
[----:B------:R-:W-:Y:S02]  /*ca60*/  FMUL.FTZ R0, R6, R8 ;  /* 0x0000000806007220 */ /* 0x000fe40000410000 */
[----:B------:R-:W-:Y:S01]  /*ca70*/  FFMA.FTZ R6, R26, R17, -R4 ;  /* 0x000000111a067223 */ /* 0x000fe20000010804 */
[----:B------:R-:W-:Y:S01]  /*ca80*/  F2FP.BF16.PACK_AB R4, R16, R29 ;  /* 0x0000001d1004723e */ /* 0x000fe200000010ff */
[----:B------:R-:W-:-:S02]  /*ca90*/  FFMA.FTZ R3, R26, R19, R3 ;  /* 0x000000131a037223 */ /* 0x000fc40000010003 */
[C---:B------:R-:W-:Y:S01]  /*caa0*/  FFMA.FTZ R2, R25.reuse, R8, -R2 ;  /* 0x0000000819027223 */ /* 0x040fe20000010802 */
[----:B------:R-:W-:Y:S01]  /*cab0*/  F2FP.BF16.PACK_AB R10, R6, R10 ;  /* 0x0000000a060a723e */ /* 0x000fe200000010ff */
[----:B------:R-:W-:Y:S01]  /*cac0*/  FFMA.FTZ R0, R25, R18, R0 ;  /* 0x0000001219007223 */ /* 0x000fe20000010000 */
[----:B------:R-:W-:Y:S02]  /*cad0*/  F2FP.BF16.PACK_AB R8, R28, R30 ;  /* 0x0000001e1c08723e */ /* 0x000fe400000010ff */
[----:B------:R-:W-:Y:S02]  /*cae0*/  F2FP.BF16.PACK_AB R6, R3, R7 ;  /* 0x000000070306723e */ /* 0x000fe400000010ff */
[----:B------:R-:W-:Y:S02]  /*caf0*/  F2FP.BF16.PACK_AB R11, R2, R13 ;  /* 0x0000000d020b723e */ /* 0x000fe400000010ff */
[----:B------:R-:W-:-:S03]  /*cb00*/  F2FP.BF16.PACK_AB R7, R0, R12 ;  /* 0x0000000c0007723e */ /* 0x000fc600000010ff */
[----:B------:R1:W-:Y:S04]  /*cb10*/  STS.128 [R37], R8 ;  /* 0x0000000825007388 */ /* 0x0003e80000000c00 */
[----:B------:R1:W-:Y:S02]  /*cb20*/  STS.128 [R36+0x100], R4 ;  /* 0x0001000424007388 */ /* 0x0003e40000000c00 */
.L_x_788:
[----:B------:R-:W-:Y:S05]  /*cb30*/  BSYNC B0 ;  /* 0x0000000000007941 */ /* 0x000fea0003800000 */
.L_x_787:
        /* <DEDUP_REMOVED lines=31> */
[C---:B------:R-:W-:Y:S02]  /*cd30*/  PRMT R23, R69.reuse, 0x5432, R16 ;  /* 0x0000543245177816 */ /* 0x040fe40000000010 */
        /* <DEDUP_REMOVED lines=77> */
.L_x_790:
[----:B------:R-:W-:Y:S05]  /*d210*/  BSYNC B0 ;  /* 0x0000000000007941 */ /* 0x000fea0003800000 */
.L_x_789:
[----:B------:R-:W-:-:S13]  /*d220*/  ISETP.GE.OR P0, PT, R66, R51, P2 ;  /* 0x000000334200720c */ /* 0x000fda0001706670 */
[----:B------:R-:W-:Y:S05]  /*d230*/  @P0 BRA `(.L_x_778) ;  /* 0x0000071000000947 */ /* 0x000fea0003800000 */
[----:B------:R-:W-:Y:S01]  /*d240*/  SHF.R.S32.HI R2, RZ, 0x1f, R66 ;  /* 0x0000001fff027819 */ /* 0x000fe20000011442 */
[----:B-1----:R-:W-:Y:S01]  /*d250*/  IMAD.MOV.U32 R6, RZ, RZ, c[0x0][0x27c] ;  /* 0x00009f00ff067624 */ /* 0x002fe200078e00ff */
[----:B------:R-:W-:Y:S01]  /*d260*/  SHF.R.U32.HI R12, RZ, 0x10, R59 ;  /* 0x00000010ff0c7819 */ /* 0x000fe2000001163b */
[----:B------:R-:W-:Y:S01]  /*d270*/  IMAD.SHL.U32 R0, R66, 0x40, RZ ;  /* 0x0000004042007824 */ /* 0x000fe200078e00ff */
[----:B------:R-:W-:Y:S02]  /*d280*/  LEA.HI R2, R2, R66, RZ, 0x3 ;  /* 0x0000004202027211 */ /* 0x000fe400078f18ff */
[----:B------:R-:W-:Y:S02]  /*d290*/  LEA.HI R6, R6, R135, RZ, 0x1d ;  /* 0x0000008706067211 */ /* 0x000fe400078fe8ff */
[----:B------:R-:W-:Y:S01]  /*d2a0*/  LOP3.LUT R0, R0, 0x1c0, RZ, 0xc0, !PT ;  /* 0x000001c000007812 */ /* 0x000fe200078ec0ff */
[----:B------:R-:W-:Y:S01]  /*d2b0*/  IMAD.SHL.U32 R2, R2, 0x40, RZ ;  /* 0x0000004002027824 */ /* 0x000fe200078e00ff */
[----:B------:R-:W-:Y:S01]  /*d2c0*/  SHF.R.S32.HI R7, RZ, 0x1f, R6 ;  /* 0x0000001fff077819 */ /* 0x000fe20000011406 */
[----:B------:R-:W-:Y:S01]  /*d2d0*/  IMAD.SHL.U32 R4, R6, 0x8, RZ ;  /* 0x0000000806047824 */ /* 0x000fe200078e00ff */
[----:B------:R-:W-:-:S02]  /*d2e0*/  SHF.R.U32.HI R3, RZ, 0x3, R0 ;  /* 0x00000003ff037819 */ /* 0x000fc40000011600 */
[----:B------:R-:W-:Y:S02]  /*d2f0*/  LOP3.LUT R5, R0, 0x38, R72, 0xf8, !PT ;  /* 0x0000003800057812 */ /* 0x000fe400078ef848 */
[----:B------:R-:W-:Y:S02]  /*d300*/  LOP3.LUT R2, R2, 0xfffffe00, RZ, 0xc0, !PT ;  /* 0xfffffe0002027812 */ /* 0x000fe400078ec0ff */
[----:B------:R-:W-:Y:S02]  /*d310*/  LEA.HI R6, R7, R6, RZ, 0x3 ;  /* 0x0000000607067211 */ /* 0x000fe400078f18ff */
[----:B------:R-:W-:Y:S02]  /*d320*/  LOP3.LUT R0, R0, 0x38, R4, 0xf8, !PT ;  /* 0x0000003800007812 */ /* 0x000fe400078ef804 */
[----:B------:R-:W-:Y:S01]  /*d330*/  LOP3.LUT R4, R2, R5, R3, 0xf6, !PT ;  /* 0x0000000502047212 */ /* 0x000fe200078ef603 */
[----:B------:R-:W-:Y:S01]  /*d340*/  IMAD.SHL.U32 R5, R6, 0x400, RZ ;  /* 0x0000040006057824 */ /* 0x000fe200078e00ff */
[----:B------:R-:W-:-:S02]  /*d350*/  LOP3.LUT R3, R0, R3, RZ, 0x3c, !PT ;  /* 0x0000000300037212 */ /* 0x000fc400078e3cff */
[----:B------:R-:W-:Y:S02]  /*d360*/  LEA R30, R4, 0x100, 0x1 ;  /* 0x00000100041e7811 */ /* 0x000fe400078e08ff */
[----:B------:R-:W-:Y:S02]  /*d370*/  LOP3.LUT R0, R5, 0x7fffe000, RZ, 0xc0, !PT ;  /* 0x7fffe00005007812 */ /* 0x000fe400078ec0ff */
[----:B------:R-:W-:Y:S01]  /*d380*/  SHF.R.U64 R14, R52, 0x10, R53 ;  /* 0x00000010340e7819 */ /* 0x000fe20000001235 */
[----:B------:R-:W1:Y:S01]  /*d390*/  LDS.128 R8, [R30] ;  /* 0x000000001e087984 */ /* 0x000e620000000c00 */
[----:B------:R-:W-:Y:S02]  /*d3a0*/  IADD3 R0, R3, R0, R2 ;  /* 0x0000000003007210 */ /* 0x000fe40007ffe002 */
[----:B------:R-:W-:Y:S02]  /*d3b0*/  SHF.R.U64 R16, R54, 0x10, R55 ;  /* 0x0000001036107819 */ /* 0x000fe40000001237 */
[----:B------:R-:W-:Y:S01]  /*d3c0*/  PRMT R24, R76, 0x5410, R12 ;  /* 0x000054104c187816 */ /* 0x000fe2000000000c */
[----:B------:R-:W-:Y:S01]  /*d3d0*/  IMAD.SHL.U32 R28, R0, 0x2, RZ ;  /* 0x00000002001c7824 */ /* 0x000fe200078e00ff */
[----:B------:R-:W-:-:S02]  /*d3e0*/  SHF.R.U64 R0, R56, 0x10, R57 ;  /* 0x0000001038007819 */ /* 0x000fc40000001239 */
[----:B------:R-:W-:Y:S02]  /*d3f0*/  PRMT R12, R71, 0x5432, R14 ;  /* 0x00005432470c7816 */ /* 0x000fe4000000000e */
[----:B------:R-:W2:Y:S01]  /*d400*/  LDS.128 R4, [R28+0x100] ;  /* 0x000100001c047984 */ /* 0x000ea20000000c00 */
[----:B------:R-:W-:Y:S02]  /*d410*/  PRMT R13, R74, 0x5432, R0 ;  /* 0x000054324a0d7816 */ /* 0x000fe40000000000 */
[----:B------:R-:W-:Y:S01]  /*d420*/  SHF.R.U32.HI R18, RZ, 0x10, R55 ;  /* 0x00000010ff127819 */ /* 0x000fe20000011637 */
[----:B------:R-:W-:Y:S01]  /*d430*/  IMAD.U32 R31, R12, 0x10000, RZ ;  /* 0x000100000c1f7824 */ /* 0x000fe200078e00ff */
[----:B------:R-:W-:Y:S01]  /*d440*/  SHF.R.U32.HI R15, RZ, 0x10, R53 ;  /* 0x00000010ff0f7819 */ /* 0x000fe20000011635 */
[----:B------:R-:W-:Y:S01]  /*d450*/  IMAD.U32 R29, R13, 0x10000, RZ ;  /* 0x000100000d1d7824 */ /* 0x000fe200078e00ff */
[----:B------:R-:W-:Y:S02]  /*d460*/  SHF.R.U32.HI R2, RZ, 0x10, R57 ;  /* 0x00000010ff027819 */ /* 0x000fe40000011639 */
[----:B------:R-:W-:-:S02]  /*d470*/  SHF.R.U64 R3, R58, 0x10, R59 ;  /* 0x000000103a037819 */ /* 0x000fc4000000123b */
[C---:B------:R-:W-:Y:S02]  /*d480*/  PRMT R23, R75.reuse, 0x5432, R16 ;  /* 0x000054324b177816 */ /* 0x040fe40000000010 */
[----:B------:R-:W-:Y:S02]  /*d490*/  PRMT R22, R75, 0x5410, R18 ;  /* 0x000054104b167816 */ /* 0x000fe40000000012 */
[----:B------:R-:W-:Y:S02]  /*d4a0*/  PRMT R17, R71, 0x5410, R15 ;  /* 0x0000541047117816 */ /* 0x000fe4000000000f */
[----:B------:R-:W-:Y:S01]  /*d4b0*/  PRMT R20, R74, 0x5410, R2 ;  /* 0x000054104a147816 */ /* 0x000fe20000000002 */
[----:B------:R-:W-:Y:S01]  /*d4c0*/  IMAD.U32 R34, R22, 0x10000, RZ ;  /* 0x0001000016227824 */ /* 0x000fe200078e00ff */
[----:B------:R-:W-:Y:S02]  /*d4d0*/  PRMT R27, R76, 0x5432, R3 ;  /* 0x000054324c1b7816 */ /* 0x000fe40000000003 */
[----:B------:R-:W-:Y:S01]  /*d4e0*/  LOP3.LUT R33, R12, 0xffff0000, RZ, 0xc0, !PT ;  /* 0xffff00000c217812 */ /* 0x000fe200078ec0ff */
[----:B------:R-:W-:-:S02]  /*d4f0*/  IMAD.U32 R12, R17, 0x10000, RZ ;  /* 0x00010000110c7824 */ /* 0x000fc400078e00ff */
[C---:B-1----:R-:W-:Y:S01]  /*d500*/  IMAD.U32 R14, R8.reuse, 0x10000, RZ ;  /* 0x00010000080e7824 */ /* 0x042fe200078e00ff */
[----:B------:R-:W-:Y:S01]  /*d510*/  LOP3.LUT R16, R8, 0xffff0000, RZ, 0xc0, !PT ;  /* 0xffff000008107812 */ /* 0x000fe200078ec0ff */
[C---:B------:R-:W-:Y:S01]  /*d520*/  IMAD.U32 R18, R11.reuse, 0x10000, RZ ;  /* 0x000100000b127824 */ /* 0x040fe200078e00ff */
[C---:B------:R-:W-:Y:S01]  /*d530*/  LOP3.LUT R26, R10.reuse, 0xffff0000, RZ, 0xc0, !PT ;  /* 0xffff00000a1a7812 */ /* 0x040fe200078ec0ff */
[----:B------:R-:W-:Y:S01]  /*d540*/  IMAD.U32 R21, R10, 0x10000, RZ ;  /* 0x000100000a157824 */ /* 0x000fe200078e00ff */
[----:B------:R-:W-:Y:S01]  /*d550*/  LOP3.LUT R25, R11, 0xffff0000, RZ, 0xc0, !PT ;  /* 0xffff00000b197812 */ /* 0x000fe200078ec0ff */
[C---:B------:R-:W-:Y:S01]  /*d560*/  IMAD.U32 R15, R9.reuse, 0x10000, RZ ;  /* 0x00010000090f7824 */ /* 0x040fe200078e00ff */
[----:B------:R-:W-:Y:S01]  /*d570*/  LOP3.LUT R19, R9, 0xffff0000, RZ, 0xc0, !PT ;  /* 0xffff000009137812 */ /* 0x000fe200078ec0ff */
        /* <DEDUP_REMOVED lines=61> */
.L_x_778:
[----:B------:R-:W-:Y:S05]  /*d950*/  BSYNC B2 ;  /* 0x0000000000027941 */ /* 0x000fea0003800000 */
.L_x_756:
[----:B-1--4-:R-:W2:Y:S01]  /*d960*/  LDL.LU R10, [R1+0x18] ;  /* 0x00001800010a7983 */ /* 0x012ea20000300800 */
[----:B------:R-:W-:Y:S01]  /*d970*/  LEA.HI R0, R185, R184, RZ, 0x4 ;  /* 0x000000b8b9007211 */ /* 0x000fe200078f20ff */
[----:B------:R-:W-:Y:S01]  /*d980*/  IMAD.WIDE.U32 R6, R136, c[0x0][0x208], RZ ;  /* 0x0000820088067a25 */ /* 0x000fe200078e00ff */
[----:B------:R-:W-:Y:S01]  /*d990*/  MOV R3, 0x40 ;  /* 0x0000004000037802 */ /* 0x000fe20000000f00 */
[----:B------:R-:W-:Y:S01]  /*d9a0*/  BAR.SYNC.DEFER_BLOCKING 0x0 ;  /* 0x0000000000007b1d */ /* 0x000fe20000010000 */
[----:B------:R-:W-:Y:S02]  /*d9b0*/  LOP3.LUT R0, R0, 0xfffffff0, RZ, 0xc0, !PT ;  /* 0xfffffff000007812 */ /* 0x000fe400078ec0ff */
[----:B------:R-:W-:-:S02]  /*d9c0*/  MOV R8, R228 ;  /* 0x000000e400087202 */ /* 0x000fc40000000f00 */
[----:B------:R-:W-:Y:S01]  /*d9d0*/  IADD3 R0, -R0, R184, RZ ;  /* 0x000000b800007210 */ /* 0x000fe20007ffe1ff */
[----:B------:R-:W-:Y:S01]  /*d9e0*/  ULDC.64 UR4, c[0x0][0x208] ;  /* 0x0000820000047ab9 */ /* 0x000fe20000000a00 */
[----:B------:R-:W-:Y:S01]  /*d9f0*/  MOV R9, R234 ;  /* 0x000000ea00097202 */ /* 0x000fe20000000f00 */
[----:B------:R-:W-:Y:S01]  /*da00*/  USHF.L.U32 UR7, UR4, 0x6, URZ ;  /* 0x0000000604077899 */ /* 0x000fe2000800063f */
[----:B------:R-:W-:Y:S01]  /*da10*/  SHF.R.S32.HI R2, RZ, 0x1f, R0 ;  /* 0x0000001fff027819 */ /* 0x000fe20000011400 */
[----:B------:R-:W-:Y:S01]  /*da20*/  UMOV UR6, 0x6 ;  /* 0x0000000600067882 */ /* 0x000fe20000000000 */
[----:B------:R-:W-:Y:S01]  /*da30*/  IADD3 R206, R201, 0x20, RZ ;  /* 0x00000020c9ce7810 */ /* 0x000fe20007ffe0ff */
[----:B------:R-:W-:Y:S01]  /*da40*/  USHF.L.U64.HI UR5, UR4, UR6, UR5 ;  /* 0x0000000604057299 */ /* 0x000fe20008010205 */
[----:B------:R-:W-:Y:S01]  /*da50*/  LEA.HI R2, R2, R0, RZ, 0x3 ;  /* 0x0000000002027211 */ /* 0x000fe200078f18ff */
[----:B------:R-:W-:Y:S03]  /*da60*/  BSSY B0, `(.L_x_791) ;  /* 0x000015a000007945 */ /* 0x000fe60003800000 */
[----:B------:R-:W-:-:S04]  /*da70*/  LOP3.LUT R2, R2, 0xfffffff8, RZ, 0xc0, !PT ;  /* 0xfffffff802027812 */ /* 0x000fc800078ec0ff */
[----:B------:R-:W-:Y:S02]  /*da80*/  IADD3 R0, R0, -R2, RZ ;  /* 0x8000000200007210 */ /* 0x000fe40007ffe0ff */
[----:B------:R-:W-:Y:S01]  /*da90*/  MOV R2, 0x20 ;  /* 0x0000002000027802 */ /* 0x000fe20000000f00 */
[----:B------:R-:W-:Y:S01]  /*daa0*/  LDSM.16.M88.4 R124, [R218] ;  /* 0x00000000da7c783b */ /* 0x000fe20000000200 */
[C---:B------:R-:W-:Y:S02]  /*dab0*/  LOP3.LUT P0, RZ, R0.reuse, 0x2, RZ, 0xc0, !PT ;  /* 0x0000000200ff7812 */ /* 0x040fe4000780c0ff */
[----:B------:R-:W-:Y:S01]  /*dac0*/  LOP3.LUT P1, RZ, R0, 0x4, RZ, 0xc0, !PT ;  /* 0x0000000400ff7812 */ /* 0x000fe2000782c0ff */
[----:B------:R-:W-:Y:S01]  /*dad0*/  IMAD R0, R77, c[0x0][0x208], RZ ;  /* 0x000082004d007a24 */ /* 0x000fe200078e02ff */
[----:B------:R-:W-:Y:S01]  /*dae0*/  SEL R2, R2, 0xffffffe0, !P0 ;  /* 0xffffffe002027807 */ /* 0x000fe20004000000 */
[----:B------:R-:W-:Y:S01]  /*daf0*/  LDSM.16.M88.4 R180, [R218+0x4000] ;  /* 0x00400000dab4783b */ /* 0x000fe20000000200 */
[----:B------:R-:W-:Y:S01]  /*db00*/  SEL R3, R3, 0xffffffc0, !P1 ;  /* 0xffffffc003037807 */ /* 0x000fe20004800000 */
[----:B------:R-:W-:Y:S01]  /*db10*/  IMAD R4, R136, c[0x0][0x20c], R0 ;  /* 0x0000830088047a24 */ /* 0x000fe200078e0200 */
[----:B------:R-:W-:-:S02]  /*db20*/  IADD3 R0, R218, R2, RZ ;  /* 0x00000002da007210 */ /* 0x000fc40007ffe0ff */
[-C--:B------:R-:W-:Y:S02]  /*db30*/  IADD3 R2, R218, R3.reuse, RZ ;  /* 0x00000003da027210 */ /* 0x080fe40007ffe0ff */
[----:B------:R-:W-:Y:S01]  /*db40*/  IADD3 R3, R0, R3, RZ ;  /* 0x0000000300037210 */ /* 0x000fe20007ffe0ff */
[----:B------:R-:W-:Y:S01]  /*db50*/  LDSM.16.M88.4 R128, [R0] ;  /* 0x000000000080783b */ /* 0x000fe20000000200 */
[----:B------:R-:W-:Y:S02]  /*db60*/  IADD3 R4, R7, R4, RZ ;  /* 0x0000000407047210 */ /* 0x000fe40007ffe0ff */
[----:B------:R-:W-:Y:S01]  /*db70*/  R2P PR, R135, 0x6 ;  /* 0x0000000687007804 */ /* 0x000fe20000000000 */
[----:B------:R1:W-:Y:S01]  /*db80*/  LDSM.16.M88.4 R184, [R0+0x4000] ;  /* 0x0040000000b8783b */ /* 0x0003e20000000200 */
[----:B------:R-:W-:Y:S02]  /*db90*/  ISETP.GE.AND P4, PT, R72, c[0x0][0x1d4], PT ;  /* 0x0000750048007a0c */ /* 0x000fe40003f86270 */
[----:B------:R-:W-:Y:S01]  /*dba0*/  ISETP.GE.AND P5, PT, R86, c[0x0][0x1d4], PT ;  /* 0x0000750056007a0c */ /* 0x000fe20003fa6270 */
[----:B------:R-:W-:Y:S04]  /*dbb0*/  LDSM.16.M88.4 R156, [R2] ;  /* 0x00000000029c783b */ /* 0x000fe80000000200 */
[----:B------:R-:W-:Y:S04]  /*dbc0*/  LDSM.16.M88.4 R188, [R2+0x4000] ;  /* 0x0040000002bc783b */ /* 0x000fe80000000200 */
[----:B------:R-:W-:Y:S01]  /*dbd0*/  LDSM.16.M88.4 R176, [R3] ;  /* 0x0000000003b0783b */ /* 0x000fe20000000200 */
[----:B------:R-:W-:-:S02]  /*dbe0*/  @P1 IADD3 R206, R201, -0x20, RZ ;  /* 0xffffffe0c9ce1810 */ /* 0x000fc40007ffe0ff */
[----:B------:R-:W-:Y:S01]  /*dbf0*/  ISETP.LT.OR P1, PT, R63, 0x1, P4 ;  /* 0x000000013f00780c */ /* 0x000fe20002721670 */
[----:B------:R3:W-:Y:S01]  /*dc00*/  LDSM.16.M88.4 R196, [R3+0x4000] ;  /* 0x0040000003c4783b */ /* 0x0007e20000000200 */
[C---:B------:R-:W-:Y:S02]  /*dc10*/  IADD3 R207, R206.reuse, 0x3000, RZ ;  /* 0x00003000cecf7810 */ /* 0x040fe40007ffe0ff */
[C---:B------:R-:W-:Y:S01]  /*dc20*/  IADD3 R217, R206.reuse, 0x5800, RZ ;  /* 0x00005800ced97810 */ /* 0x040fe20007ffe0ff */
[----:B------:R-:W-:Y:S01]  /*dc30*/  BAR.SYNC.DEFER_BLOCKING 0x0 ;  /* 0x0000000000007b1d */ /* 0x000fe20000010000 */
[----:B------:R-:W-:Y:S01]  /*dc40*/  IADD3 R216, R206, 0x5000, RZ ;  /* 0x00005000ced87810 */ /* 0x000fe20007ffe0ff */
[----:B-1----:R-:W-:Y:S01]  /*dc50*/  IMAD R0, R4, 0x60, RZ ;  /* 0x0000006004007824 */ /* 0x002fe200078e02ff */
[C---:B------:R-:W-:Y:S02]  /*dc60*/  IADD3 R215, R206.reuse, 0x4800, RZ ;  /* 0x00004800ced77810 */ /* 0x040fe40007ffe0ff */
[----:B------:R-:W-:-:S02]  /*dc70*/  IADD3 R214, R206, 0x4000, RZ ;  /* 0x00004000ced67810 */ /* 0x000fc40007ffe0ff */
[C---:B------:R-:W-:Y:S02]  /*dc80*/  IADD3 R213, R206.reuse, 0x3800, RZ ;  /* 0x00003800ced57810 */ /* 0x040fe40007ffe0ff */
[C---:B------:R-:W-:Y:S02]  /*dc90*/  IADD3 R212, R206.reuse, 0x2800, RZ ;  /* 0x00002800ced47810 */ /* 0x040fe40007ffe0ff */
[C---:B------:R-:W-:Y:S02]  /*dca0*/  IADD3 R211, R206.reuse, 0x2000, RZ ;  /* 0x00002000ced37810 */ /* 0x040fe40007ffe0ff */
[C---:B------:R-:W-:Y:S02]  /*dcb0*/  IADD3 R210, R206.reuse, 0x1800, RZ ;  /* 0x00001800ced27810 */ /* 0x040fe40007ffe0ff */
[C---:B------:R-:W-:Y:S02]  /*dcc0*/  IADD3 R209, R206.reuse, 0x1000, RZ ;  /* 0x00001000ced17810 */ /* 0x040fe40007ffe0ff */
[----:B------:R-:W-:Y:S01]  /*dcd0*/  IADD3 R208, R206, 0x800, RZ ;  /* 0x00000800ced07810 */ /* 0x000fe20007ffe0ff */
[----:B---3--:R-:W-:Y:S01]  /*dce0*/  IMAD.WIDE.U32 R2, R6, 0x60, R8 ;  /* 0x0000006006027825 */ /* 0x008fe200078e0008 */
[----:B------:R-:W-:-:S04]  /*dcf0*/  DEPBAR.LE SB0, 0x0 ;  /* 0x000080000000791a */ /* 0x000fc80000000000 */
[----:B------:R-:W-:Y:S01]  /*dd00*/  BAR.SYNC.DEFER_BLOCKING 0x0 ;  /* 0x0000000000007b1d */ /* 0x000fe20000010000 */
[----:B------:R-:W-:Y:S02]  /*dd10*/  LEA R4, P0, R2, c[0x0][0x1f8], 0x1 ;  /* 0x00007e0002047a11 */ /* 0x000fe400078008ff */
[----:B------:R-:W-:-:S04]  /*dd20*/  IADD3 R0, R3, R0, RZ ;  /* 0x0000000003007210 */ /* 0x000fc80007ffe0ff */
[----:B------:R-:W-:Y:S02]  /*dd30*/  LEA.HI.X R5, R2, c[0x0][0x1fc], R0, 0x1, P0 ;  /* 0x00007f0002057a11 */ /* 0x000fe400000f0c00 */
[----:B------:R-:W-:Y:S02]  /*dd40*/  IADD3 R2, P3, R4, UR7, RZ ;  /* 0x0000000704027c10 */ /* 0x000fe4000ff7e0ff */
[----:B------:R-:W-:Y:S02]  /*dd50*/  SEL R0, R78, 0xffffffc0, !P2 ;  /* 0xffffffc04e007807 */ /* 0x000fe40005000000 */
[----:B------:R-:W-:Y:S02]  /*dd60*/  IADD3 R6, P0, R2, UR7, RZ ;  /* 0x0000000702067c10 */ /* 0x000fe4000ff1e0ff */
[----:B------:R-:W-:Y:S02]  /*dd70*/  IADD3.X R3, R5, UR5, RZ, P3, !PT ;  /* 0x0000000505037c10 */ /* 0x000fe40009ffe4ff */
[----:B------:R-:W-:-:S02]  /*dd80*/  ISETP.LT.OR P3, PT, R63, 0x21, P4 ;  /* 0x000000213f00780c */ /* 0x000fc40002761670 */
[----:B------:R-:W-:Y:S02]  /*dd90*/  IADD3.X R7, R3, UR5, RZ, P0, !PT ;  /* 0x0000000503077c10 */ /* 0x000fe400087fe4ff */
[C---:B------:R-:W-:Y:S02]  /*dda0*/  ISETP.LT.OR P0, PT, R63.reuse, 0x1, P5 ;  /* 0x000000013f00780c */ /* 0x040fe40002f01670 */
[----:B------:R-:W-:Y:S01]  /*ddb0*/  ISETP.LT.OR P2, PT, R63, 0x21, P5 ;  /* 0x000000213f00780c */ /* 0x000fe20002f41670 */
[----:B------:R-:W1:Y:S01]  /*ddc0*/  LDSM.16.M88.4 R16, [R201] ;  /* 0x00000000c910783b */ /* 0x000e620000000200 */
[-C--:B------:R-:W-:Y:S02]  /*ddd0*/  IADD3 R200, R201, R0.reuse, RZ ;  /* 0x00000000c9c87210 */ /* 0x080fe40007ffe0ff */
[----:B------:R-:W-:Y:S01]  /*dde0*/  IADD3 R75, R207, R0, RZ ;  /* 0x00000000cf4b7210 */ /* 0x000fe20007ffe0ff */
[----:B------:R-:W-:Y:S04]  /*ddf0*/  LDSM.16.M88.4 R32, [R206] ;  /* 0x00000000ce20783b */ /* 0x000fe80000000200 */
[----:B------:R-:W-:Y:S04]  /*de00*/  LDSM.16.M88.4 R28, [R201+0x1800] ;  /* 0x00180000c91c783b */ /* 0x000fe80000000200 */
[----:B------:R-:W3:Y:S04]  /*de10*/  LDSM.16.M88.4 R12, [R201+0x800] ;  /* 0x00080000c90c783b */ /* 0x000ee80000000200 */
[----:B------:R-:W4:Y:S04]  /*de20*/  LDSM.16.M88.4 R20, [R201+0x1000] ;  /* 0x00100000c914783b */ /* 0x000f280000000200 */
[----:B------:R-:W-:Y:S04]  /*de30*/  LDSM.16.M88.4 R76, [R201+0x2000] ;  /* 0x00200000c94c783b */ /* 0x000fe80000000200 */
[----:B------:R-:W-:Y:S04]  /*de40*/  LDSM.16.M88.4 R92, [R201+0x2800] ;  /* 0x00280000c95c783b */ /* 0x000fe80000000200 */
[----:B------:R-:W4:Y:S04]  /*de50*/  LDSM.16.M88.4 R56, [R206+0x800] ;  /* 0x00080000ce38783b */ /* 0x000f280000000200 */
[----:B------:R-:W4:Y:S04]  /*de60*/  LDSM.16.M88.4 R68, [R206+0x1000] ;  /* 0x00100000ce44783b */ /* 0x000f280000000200 */
[----:B------:R-:W2:Y:S04]  /*de70*/  LDSM.16.M88.4 R64, [R206+0x1800] ;  /* 0x00180000ce40783b */ /* 0x000ea80000000200 */
[----:B------:R-:W-:Y:S01]  /*de80*/  LDSM.16.M88.4 R96, [R206+0x2000] ;  /* 0x00200000ce60783b */ /* 0x000fe20000000200 */
[----:B-1----:R-:W-:Y:S03]  /*de90*/  HMMA.16816.F32.BF16 R40, R124, R18, RZ ;  /* 0x000000127c28723c */ /* 0x002fe600000418ff */
[----:B------:R-:W-:Y:S04]  /*dea0*/  LDSM.16.M88.4 R100, [R206+0x2800] ;  /* 0x00280000ce64783b */ /* 0x000fe80000000200 */
[----:B------:R-:W-:Y:S01]  /*deb0*/  @!PT LDS RZ, [RZ] ;  /* 0x00000000fffff984 */ /* 0x000fe20000000800 */
[----:B------:R-:W-:Y:S01]  /*dec0*/  @!PT LDS RZ, [RZ] ;  /* 0x00000000fffff984 */ /* 0x000fe20000000800 */
[----:B------:R-:W-:Y:S01]  /*ded0*/  @!PT LDS RZ, [RZ] ;  /* 0x00000000fffff984 */ /* 0x000fe20000000800 */
[----:B------:R1:W-:Y:S01]  /*dee0*/  LDGSTS.E.BYPASS.LTC128B.128 [R219+0x100], [R4.64], !P1 ;  /* 0x0010000004db7fae */ /* 0x0003e2000c901d48 */
[----:B------:R-:W-:-:S03]  /*def0*/  ISETP.LT.OR P1, PT, R63, 0x41, P4 ;  /* 0x000000413f00780c */ /* 0x000fc60002721670 */
[----:B------:R1:W-:Y:S01]  /*df00*/  LDGSTS.E.BYPASS.LTC128B.128 [R219+0x3100], [R4.64+0x80], !P0 ;  /* 0x0310008004db7fae */ /* 0x0003e2000c101d48 */
[----:B------:R-:W-:Y:S01]  /*df10*/  ISETP.LT.OR P0, PT, R63, 0x41, P5 ;  /* 0x000000413f00780c */ /* 0x000fe20002f01670 */
[C---:B---3--:R-:W-:Y:S02]  /*df20*/  HMMA.16816.F32.BF16 R36, R124.reuse, R14, RZ ;  /* 0x0000000e7c24723c */ /* 0x048fe400000418ff */
[----:B------:R3:W-:Y:S04]  /*df30*/  LDGSTS.E.BYPASS.LTC128B.128 [R219+0x1100], [R2.64], !P3 ;  /* 0x0110000002db7fae */ /* 0x0007e8000d901d48 */
[----:B------:R3:W-:Y:S02]  /*df40*/  LDGSTS.E.BYPASS.LTC128B.128 [R219+0x4100], [R2.64+0x80], !P2 ;  /* 0x0410008002db7fae */ /* 0x0007e4000d101d48 */
[C---:B------:R-:W-:Y:S02]  /*df50*/  HMMA.16816.F32.BF16 R24, R124.reuse, R12, RZ ;  /* 0x0000000c7c18723c */ /* 0x040fe400000418ff */
[----:B------:R1:W-:Y:S04]  /*df60*/  LDGSTS.E.BYPASS.LTC128B.128 [R219+0x2100], [R6.64], !P1 ;  /* 0x0210000006db7fae */ /* 0x0003e8000c901d48 */
[----:B------:R1:W-:Y:S01]  /*df70*/  LDGSTS.E.BYPASS.LTC128B.128 [R219+0x5100], [R6.64+0x80], !P0 ;  /* 0x0510008006db7fae */ /* 0x0003e2000c101d48 */
[----:B------:R-:W-:Y:S01]  /*df80*/  ISETP.GT.AND P0, PT, R136, R226, PT ;  /* 0x000000e28800720c */ /* 0x000fe20003f04270 */
[----:B----4-:R-:W-:Y:S02]  /*df90*/  HMMA.16816.F32.BF16 R12, R124, R22, RZ ;  /* 0x000000167c0c723c */ /* 0x010fe400000418ff */
[----:B------:R-:W4:Y:S04]  /*dfa0*/  LDSM.16.M88.4 R48, [R200] ;  /* 0x00000000c830783b */ /* 0x000f280000000200 */
[----:B------:R-:W2:Y:S02]  /*dfb0*/  LDSM.16.M88.4 R52, [R75+-0x3000] ;  /* 0xffd000004b34783b */ /* 0x000ea40000000200 */
[C---:B------:R-:W-:Y:S02]  /*dfc0*/  HMMA.16816.F32.BF16 R84, R128.reuse, R58, R36 ;  /* 0x0000003a8054723c */ /* 0x040fe40000041824 */
[----:B------:R-:W2:Y:S04]  /*dfd0*/  LDSM.16.M88.4 R80, [R200+0x800] ;  /* 0x00080000c850783b */ /* 0x000ea80000000200 */
[----:B------:R-:W2:Y:S02]  /*dfe0*/  LDSM.16.M88.4 R36, [R201+0x3000] ;  /* 0x00300000c924783b */ /* 0x000ea40000000200 */
[C---:B------:R-:W-:Y:S02]  /*dff0*/  HMMA.16816.F32.BF16 R24, R128.reuse, R56, R24 ;  /* 0x000000388018723c */ /* 0x040fe40000041818 */
[----:B------:R-:W2:Y:S04]  /*e000*/  LDSM.16.M88.4 R56, [R75+-0x2800] ;  /* 0xffd800004b38783b */ /* 0x000ea80000000200 */
[----:B------:R-:W-:Y:S02]  /*e010*/  LDSM.16.M88.4 R112, [R201+0x3800] ;  /* 0x00380000c970783b */ /* 0x000fe40000000200 */
[----:B------:R-:W-:Y:S02]  /*e020*/  HMMA.16816.F32.BF16 R120, R128, R70, R12 ;  /* 0x000000468078723c */ /* 0x000fe4000004180c */
[----:B------:R-:W-:Y:S04]  /*e030*/  LDSM.16.M88.4 R116, [R200+0x3000] ;  /* 0x00300000c874783b */ /* 0x000fe80000000200 */
[----:B------:R-:W-:Y:S02]  /*e040*/  LDSM.16.M88.4 R108, [R206+0x3800] ;  /* 0x00380000ce6c783b */ /* 0x000fe40000000200 */
[----:B-1----:R-:W-:Y:S02]  /*e050*/  HMMA.16816.F32.BF16 R4, R124, R30, RZ ;  /* 0x0000001e7c04723c */ /* 0x002fe400000418ff */
[----:B------:R-:W0:Y:S01]  /*e060*/  LDGDEPBAR ;  /* 0x00000000000079af */ /* 0x000e220000000000 */
[----:B--2---:R-:W-:-:S04]  /*e070*/  LOP3.LUT R10, R10, 0xfffdffff, RZ, 0xc0, !PT ;  /* 0xfffdffff0a0a7812 */ /* 0x004fc800078ec0ff */
[----:B------:R-:W-:-:S05]  /*e080*/  @P5 LOP3.LUT R10, R10, 0x20000, RZ, 0xfc, !PT ;  /* 0x000200000a0a5812 */ /* 0x000fca00078efcff */
[----:B------:R1:W-:Y:S02]  /*e090*/  STL [R1+0x18], R10 ;  /* 0x0000180a01007387 */ /* 0x0003e40000100800 */
[C---:B-1----:R-:W-:Y:S08]  /*e0a0*/  HMMA.16816.F32.BF16 R8, R124.reuse, R16, RZ ;  /* 0x000000107c08723c */ /* 0x042ff000000418ff */
[----:B------:R-:W-:Y:S08]  /*e0b0*/  HMMA.16816.F32.BF16 R16, R124, R20, RZ ;  /* 0x000000147c10723c */ /* 0x000ff000000418ff */
[C---:B------:R-:W-:Y:S01]  /*e0c0*/  HMMA.16816.F32.BF16 R20, R128.reuse, R34, R40 ;  /* 0x000000228014723c */ /* 0x040fe20000041828 */
[----:B------:R-:W-:Y:S07]  /*e0d0*/  LDSM.16.M88.4 R40, [R200+0x1800] ;  /* 0x00180000c828783b */ /* 0x000fee0000000200 */
[----:B------:R-:W-:Y:S01]  /*e0e0*/  HMMA.16816.F32.BF16 R44, R128, R32, R8 ;  /* 0x00000020802c723c */ /* 0x000fe20000041808 */
[----:B------:R-:W-:Y:S07]  /*e0f0*/  LDSM.16.M88.4 R32, [R200+0x2000] ;  /* 0x00200000c820783b */ /* 0x000fee0000000200 */
[----:B------:R-:W-:Y:S08]  /*e100*/  HMMA.16816.F32.BF16 R8, R124, R28, RZ ;  /* 0x0000001c7c08723c */ /* 0x000ff000000418ff */
[----:B------:R-:W-:Y:S01]  /*e110*/  HMMA.16816.F32.BF16 R88, R128, R68, R16 ;  /* 0x000000448058723c */ /* 0x000fe20000041810 */
[----:B------:R-:W-:Y:S07]  /*e120*/  LDSM.16.M88.4 R68, [R75+-0x2000] ;  /* 0xffe000004b44783b */ /* 0x000fee0000000200 */
[----:B------:R-:W-:Y:S08]  /*e130*/  HMMA.16816.F32.BF16 R28, R124, R76, RZ ;  /* 0x0000004c7c1c723c */ /* 0x000ff000000418ff */
[----:B-----5:R-:W-:Y:S08]  /*e140*/  HMMA.16816.F32.BF16 R132, R128, R64, R8 ;  /* 0x000000408084723c */ /* 0x020ff00000041808 */
[----:B----4-:R-:W-:Y:S08]  /*e150*/  HMMA.16816.F32.BF16 R8, R156, R48, R44 ;  /* 0x000000309c08723c */ /* 0x010ff0000004182c */
[----:B------:R-:W-:Y:S08]  /*e160*/  HMMA.16816.F32.BF16 R64, R128, R66, R4 ;  /* 0x000000428040723c */ /* 0x000ff00000041804 */
[----:B------:R-:W-:Y:S01]  /*e170*/  HMMA.16816.F32.BF16 R4, R156, R50, R20 ;  /* 0x000000329c04723c */ /* 0x000fe20000041814 */
[----:B------:R-:W-:Y:S07]  /*e180*/  LDSM.16.M88.4 R48, [R200+0x1000] ;  /* 0x00100000c830783b */ /* 0x000fee0000000200 */
[----:B------:R-:W-:Y:S08]  /*e190*/  HMMA.16816.F32.BF16 R12, R176, R52, R8 ;  /* 0x00000034b00c723c */ /* 0x000ff00000041808 */
[C---:B------:R-:W-:Y:S01]  /*e1a0*/  HMMA.16816.F32.BF16 R16, R124.reuse, R78, RZ ;  /* 0x0000004e7c10723c */ /* 0x040fe200000418ff */
[----:B------:R-:W1:Y:S07]  /*e1b0*/  LDSM.16.M88.4 R76, [R206+0x3000] ;  /* 0x00300000ce4c783b */ /* 0x000e6e0000000200 */
[----:B------:R-:W-:Y:S08]  /*e1c0*/  HMMA.16816.F32.BF16 R8, R124, R92, RZ ;  /* 0x0000005c7c08723c */ /* 0x000ff000000418ff */
[----:B------:R-:W-:Y:S08]  /*e1d0*/  HMMA.16816.F32.BF16 R44, R156, R80, R24 ;  /* 0x000000509c2c723c */ /* 0x000ff00000041818 */
[----:B------:R-:W-:Y:S08]  /*e1e0*/  HMMA.16816.F32.BF16 R24, R176, R54, R4 ;  /* 0x00000036b018723c */ /* 0x000ff00000041804 */
[----:B------:R-:W-:Y:S01]  /*e1f0*/  HMMA.16816.F32.BF16 R4, R124, R94, RZ ;  /* 0x0000005e7c04723c */ /* 0x000fe200000418ff */
[----:B------:R-:W2:Y:S07]  /*e200*/  LDSM.16.M88.4 R92, [R200+0x2800] ;  /* 0x00280000c85c783b */ /* 0x000eae0000000200 */
[----:B------:R-:W-:Y:S08]  /*e210*/  HMMA.16816.F32.BF16 R20, R180, R36, R12 ;  /* 0x00000024b414723c */ /* 0x000ff0000004180c */
[----:B------:R-:W-:Y:S08]  /*e220*/  HMMA.16816.F32.BF16 R12, R128, R100, R8 ;  /* 0x00000064800c723c */ /* 0x000ff00000041808 */
[----:B------:R-:W-:Y:S01]  /*e230*/  HMMA.16816.F32.BF16 R8, R156, R82, R84 ;  /* 0x000000529c08723c */ /* 0x000fe20000041854 */
[----:B------:R-:W4:Y:S04]  /*e240*/  LDSM.16.M88.4 R80, [R75+-0x1800] ;  /* 0xffe800004b50783b */ /* 0x000f280000000200 */
[----:B------:R-:W-:Y:S03]  /*e250*/  LDSM.16.M88.4 R84, [R75+-0x1000] ;  /* 0xfff000004b54783b */ /* 0x000fe60000000200 */
[C---:B------:R-:W-:Y:S08]  /*e260*/  HMMA.16816.F32.BF16 R104, R128.reuse, R96, R28 ;  /* 0x000000608068723c */ /* 0x040ff0000004181c */
[C---:B------:R-:W-:Y:S08]  /*e270*/  HMMA.16816.F32.BF16 R28, R128.reuse, R98, R16 ;  /* 0x00000062801c723c */ /* 0x040ff00000041810 */
[----:B------:R-:W-:Y:S01]  /*e280*/  HMMA.16816.F32.BF16 R96, R128, R102, R4 ;  /* 0x000000668060723c */ /* 0x000fe20000041804 */
[----:B------:R-:W-:Y:S07]  /*e290*/  LDSM.16.M88.4 R100, [R75+-0x800] ;  /* 0xfff800004b64783b */ /* 0x000fee0000000200 */
[----:B------:R-:W-:Y:S08]  /*e2a0*/  HMMA.16816.F32.BF16 R4, R176, R56, R44 ;  /* 0x00000038b004723c */ /* 0x000ff0000004182c */
[----:B-1----:R-:W-:Y:S08]  /*e2b0*/  HMMA.16816.F32.BF16 R20, R184, R76, R20 ;  /* 0x0000004cb814723c */ /* 0x002ff00000041814 */
[----:B------:R-:W-:Y:S08]  /*e2c0*/  HMMA.16816.F32.BF16 R16, R180, R38, R24 ;  /* 0x00000026b410723c */ /* 0x000ff00000041818 */
[----:B------:R-:W-:Y:S01]  /*e2d0*/  HMMA.16816.F32.BF16 R36, R156, R50, R120 ;  /* 0x000000329c24723c */ /* 0x000fe20000041878 */
[----:B------:R-:W1:Y:S07]  /*e2e0*/  LDSM.16.M88.4 R120, [R75] ;  /* 0x000000004b78783b */ /* 0x000e6e0000000200 */
        /* <DEDUP_REMOVED lines=13> */
[----:B------:R-:W1:Y:S07]  /*e3c0*/  LDSM.16.M88.4 R92, [R200+0x3800] ;  /* 0x00380000c85c783b */ /* 0x000e6e0000000200 */
[----:B------:R-:W-:Y:S08]  /*e3d0*/  HMMA.16816.F32.BF16 R20, R180, R114, R24 ;  /* 0x00000072b414723c */ /* 0x000ff00000041818 */
[----:B------:R-:W-:Y:S08]  /*e3e0*/  HMMA.16816.F32.BF16 R16, R176, R68, R88 ;  /* 0x00000044b010723c */ /* 0x000ff00000041858 */
[----:B------:R-:W-:Y:S08]  /*e3f0*/  HMMA.16816.F32.BF16 R12, R184, R108, R12 ;  /* 0x0000006cb80c723c */ /* 0x000ff0000004180c */
[C---:B----4-:R-:W-:Y:S08]  /*e400*/  HMMA.16816.F32.BF16 R48, R176.reuse, R80, R48 ;  /* 0x00000050b030723c */ /* 0x050ff00000041830 */
[----:B------:R-:W-:Y:S08]  /*e410*/  HMMA.16816.F32.BF16 R64, R176, R82, R64 ;  /* 0x00000052b040723c */ /* 0x000ff00000041840 */
[----:B-1----:R-:W-:Y:S08]  /*e420*/  HMMA.16816.F32.BF16 R24, R196, R120, R4 ;  /* 0x00000078c418723c */ /* 0x002ff00000041804 */
[----:B------:R-:W-:Y:S01]  /*e430*/  HMMA.16816.F32.BF16 R80, R176, R100, R40 ;  /* 0x00000064b050723c */ /* 0x000fe20000041828 */
[----:B------:R-:W1:Y:S07]  /*e440*/  LDSM.16.M88.4 R40, [R206+0x4000] ;  /* 0x00400000ce28783b */ /* 0x000e6e0000000200 */
[----:B------:R-:W-:Y:S08]  /*e450*/  HMMA.16816.F32.BF16 R4, R188, R118, R8 ;  /* 0x00000076bc04723c */ /* 0x000ff00000041808 */
[----:B------:R-:W-:Y:S01]  /*e460*/  HMMA.16816.F32.BF16 R36, R176, R70, R36 ;  /* 0x00000046b024723c */ /* 0x000fe20000041824 */
[----:B------:R-:W-:-:S04]  /*e470*/  FMUL.FTZ R0, R24, c[0x0][0x320] ;  /* 0x0000c80018007a20 */ /* 0x000fc80000410000 */
[----:B------:R4:W1:Y:S03]  /*e480*/  MUFU.TANH R98, R0 ;  /* 0x0000000000627308 */ /* 0x0008660000002400 */
[----:B------:R-:W-:Y:S01]  /*e490*/  HMMA.16816.F32.BF16 R68, R176, R84, R52 ;  /* 0x00000054b044723c */ /* 0x000fe20000041834 */
[----:B------:R-:W1:Y:S07]  /*e4a0*/  LDSM.16.M88.4 R52, [R75+0x800] ;  /* 0x000800004b34783b */ /* 0x000e6e0000000200 */
[----:B------:R-:W-:Y:S01]  /*e4b0*/  HMMA.16816.F32.BF16 R20, R184, R110, R20 ;  /* 0x0000006eb814723c */ /* 0x000fe20000041814 */
[----:B----4-:R-:W-:-:S07]  /*e4c0*/  FMUL.FTZ R0, R25, c[0x0][0x320] ;  /* 0x0000c80019007a20 */ /* 0x010fce0000410000 */
[----:B--2---:R-:W-:Y:S01]  /*e4d0*/  HMMA.16816.F32.BF16 R8, R180, R32, R16 ;  /* 0x00000020b408723c */ /* 0x004fe20000041810 */
[----:B------:R2:W4:Y:S07]  /*e4e0*/  MUFU.TANH R96, R0 ;  /* 0x0000000000607308 */ /* 0x00052e0000002400 */
[----:B------:R-:W-:Y:S08]  /*e4f0*/  HMMA.16816.F32.BF16 R16, R188, R92, R12 ;  /* 0x0000005cbc10723c */ /* 0x000ff0000004180c */
[----:B------:R-:W-:Y:S01]  /*e500*/  HMMA.16816.F32.BF16 R100, R176, R102, R28 ;  /* 0x00000066b064723c */ /* 0x000fe2000004181c */
[----:B------:R-:W3:Y:S01]  /*e510*/  LDSM.16.M88.4 R28, [R200+0x4000] ;  /* 0x00400000c81c783b */ /* 0x000ee20000000200 */
[----:B--2---:R-:W-:-:S04]  /*e520*/  FMUL.FTZ R0, R26, c[0x0][0x320] ;  /* 0x0000c8001a007a20 */ /* 0x004fc80000410000 */
[----:B------:R2:W1:Y:S02]  /*e530*/  MUFU.TANH R99, R0 ;  /* 0x0000000000637308 */ /* 0x0004640000002400 */
[----:B------:R-:W-:Y:S08]  /*e540*/  HMMA.16816.F32.BF16 R12, R196, R122, R4 ;  /* 0x0000007ac40c723c */ /* 0x000ff00000041804 */
[----:B------:R-:W-:Y:S01]  /*e550*/  HMMA.16816.F32.BF16 R32, R180, R34, R36 ;  /* 0x00000022b420723c */ /* 0x000fe20000041824 */
[----:B------:R-:W3:Y:S01]  /*e560*/  LDSM.16.M88.4 R36, [R206+0x4800] ;  /* 0x00480000ce24783b */ /* 0x000ee20000000200 */
[----:B--2---:R-:W-:-:S06]  /*e570*/  FMUL.FTZ R0, R27, c[0x0][0x320] ;  /* 0x0000c8001b007a20 */ /* 0x004fcc0000410000 */
[----:B------:R-:W-:Y:S01]  /*e580*/  HMMA.16816.F32.BF16 R4, R188, R94, R20 ;  /* 0x0000005ebc04723c */ /* 0x000fe20000041814 */
[----:B------:R2:W2:Y:S07]  /*e590*/  MUFU.TANH R97, R0 ;  /* 0x0000000000617308 */ /* 0x0004ae0000002400 */
[----:B-1----:R-:W-:Y:S08]  /*e5a0*/  HMMA.16816.F32.BF16 R8, R184, R40, R8 ;  /* 0x00000028b808723c */ /* 0x002ff00000041808 */
[----:B------:R-:W-:Y:S01]  /*e5b0*/  HMMA.16816.F32.BF16 R24, R196, R52, R16 ;  /* 0x00000034c418723c */ /* 0x000fe20000041810 */
[----:B--2---:R-:W-:-:S04]  /*e5c0*/  FMUL.FTZ R0, R12, c[0x0][0x320] ;  /* 0x0000c8000c007a20 */ /* 0x004fc80000410000 */
[----:B------:R1:W2:Y:S03]  /*e5d0*/  MUFU.TANH R92, R0 ;  /* 0x00000000005c7308 */ /* 0x0002a60000002400 */
[----:B------:R-:W-:Y:S01]  /*e5e0*/  HMMA.16816.F32.BF16 R84, R176, R86, R44 ;  /* 0x00000056b054723c */ /* 0x000fe2000004182c */
[----:B------:R-:W-:Y:S07]  /*e5f0*/  LDSM.16.M88.4 R44, [R75+0x1000] ;  /* 0x001000004b2c783b */ /* 0x000fee0000000200 */
[----:B------:R-:W-:Y:S01]  /*e600*/  HMMA.16816.F32.BF16 R56, R180, R76, R48 ;  /* 0x0000004cb438723c */ /* 0x000fe20000041830 */
[----:B------:R-:W2:Y:S01]  /*e610*/  LDSM.16.M88.4 R48, [R201+0x5000] ;  /* 0x00500000c930783b */ /* 0x000ea20000000200 */
        /* <DEDUP_REMOVED lines=8> */
[C---:B---3--:R-:W-:Y:S08]  /*e6a0*/  HMMA.16816.F32.BF16 R16, R188.reuse, R28, R8 ;  /* 0x0000001cbc10723c */ /* 0x048ff00000041808 */
[----:B------:R-:W-:Y:S01]  /*e6b0*/  HMMA.16816.F32.BF16 R8, R188, R30, R20 ;  /* 0x0000001ebc08723c */ /* 0x000fe20000041814 */
[----:B------:R-:W-:Y:S01]  /*e6c0*/  LDSM.16.M88.4 R28, [R206+0x5000] ;  /* 0x00500000ce1c783b */ /* 0x000fe20000000200 */
[----:B-1----:R-:W-:-:S06]  /*e6d0*/  FMUL.FTZ R0, R15, c[0x0][0x320] ;  /* 0x0000c8000f007a20 */ /* 0x002fcc0000410000 */
[C---:B------:R-:W-:Y:S01]  /*e6e0*/  HMMA.16816.F32.BF16 R12, R184.reuse, R36, R56 ;  /* 0x00000024b80c723c */ /* 0x040fe20000041838 */
[----:B------:R-:W1:Y:S01]  /*e6f0*/  LDSM.16.M88.4 R56, [R201+0x5800] ;  /* 0x00580000c938783b */ /* 0x000e620000000200 */
[----:B------:R3:W1:Y:S06]  /*e700*/  MUFU.TANH R93, R0 ;  /* 0x00000000005d7308 */ /* 0x00066c0000002400 */
[----:B------:R-:W-:Y:S01]  /*e710*/  HMMA.16816.F32.BF16 R20, R184, R38, R64 ;  /* 0x00000026b814723c */ /* 0x000fe20000041840 */
[----:B------:R-:W4:Y:S07]  /*e720*/  LDSM.16.M88.4 R36, [R75+0x1800] ;  /* 0x001800004b24783b */ /* 0x000f2e0000000200 */
[----:B--2---:R-:W-:Y:S01]  /*e730*/  HMMA.16816.F32.BF16 R68, R180, R48, R68 ;  /* 0x00000030b444723c */ /* 0x004fe20000041844 */
[----:B---3--:R-:W-:-:S04]  /*e740*/  FMUL.FTZ R0, R24, c[0x0][0x320] ;  /* 0x0000c80018007a20 */ /* 0x008fc80000410000 */
[----:B------:R2:W3:Y:S03]  /*e750*/  MUFU.TANH R88, R0 ;  /* 0x0000000000587308 */ /* 0x0004e60000002400 */
[----:B------:R-:W-:Y:S01]  /*e760*/  HMMA.16816.F32.BF16 R32, R180, R50, R84 ;  /* 0x00000032b420723c */ /* 0x000fe20000041854 */
[----:B------:R-:W-:Y:S01]  /*e770*/  LDSM.16.M88.4 R48, [R206+0x5800] ;  /* 0x00580000ce30783b */ /* 0x000fe20000000200 */
[----:B--2---:R-:W-:-:S06]  /*e780*/  FMUL.FTZ R0, R25, c[0x0][0x320] ;  /* 0x0000c80019007a20 */ /* 0x004fcc0000410000 */
[----:B-1----:R-:W-:Y:S01]  /*e790*/  HMMA.16816.F32.BF16 R52, R180, R56, R80 ;  /* 0x00000038b434723c */ /* 0x002fe20000041850 */
[----:B------:R1:W2:Y:S02]  /*e7a0*/  MUFU.TANH R79, R0 ;  /* 0x00000000004f7308 */ /* 0x0002a40000002400 */
        /* <DEDUP_REMOVED lines=19> */
[----:B----4-:R-:W-:Y:S01]  /*e8e0*/  HMMA.16816.F32.BF16 R20, R196, R36, R16 ;  /* 0x00000024c414723c */ /* 0x010fe20000041810 */
[----:B--2---:R-:W-:-:S04]  /*e8f0*/  FMUL.FTZ R0, R24, c[0x0][0x320] ;  /* 0x0000c80018007a20 */ /* 0x004fc80000410000 */
[----:B------:R2:W4:Y:S11]  /*e900*/  MUFU.TANH R66, R0 ;  /* 0x0000000000427308 */ /* 0x0005360000002400 */
        /* <DEDUP_REMOVED lines=88> */
[----:B------:R-:W-:-:S04]  /*ee90*/  USHF.L.U64.HI UR5, UR4, UR6, UR5 ;  /* 0x0000000604057299 */ /* 0x000fc80008010205 */
[----:B------:R-:W-:Y:S02]  /*eea0*/  IMAD R4, R2, c[0x0][0x1e0], RZ ;  /* 0x0000780002047a24 */ /* 0x000fe400078e02ff */
[----:B------:R-:W-:-:S04]  /*eeb0*/  IMAD.WIDE.U32 R2, R0, c[0x0][0x1e0], RZ ;  /* 0x0000780000027a25 */ /* 0x000fc800078e00ff */
[----:B------:R-:W-:Y:S02]  /*eec0*/  IMAD R0, R0, c[0x0][0x1e4], R4 ;  /* 0x0000790000007a24 */ /* 0x000fe400078e0204 */
[----:B------:R-:W-:-:S04]  /*eed0*/  IMAD.WIDE.U32 R6, R2, 0x60, R138 ;  /* 0x0000006002067825 */ /* 0x000fc800078e008a */
[----:B------:R-:W-:Y:S01]  /*eee0*/  IMAD.IADD R0, R3, 0x1, R0 ;  /* 0x0000000103007824 */ /* 0x000fe200078e0200 */
[----:B------:R-:W-:-:S03]  /*eef0*/  LEA R4, P0, R6, c[0x0][0x1c8], 0x1 ;  /* 0x0000720006047a11 */ /* 0x000fc600078008ff */
[----:B------:R-:W-:Y:S01]  /*ef00*/  IMAD R0, R0, 0x60, RZ ;  /* 0x0000006000007824 */ /* 0x000fe200078e02ff */
[----:B------:R-:W-:-:S03]  /*ef10*/  IADD3 R2, P2, R4, UR7, RZ ;  /* 0x0000000704027c10 */ /* 0x000fc6000ff5e0ff */
[----:B------:R-:W-:-:S05]  /*ef20*/  IMAD.IADD R0, R7, 0x1, R0 ;  /* 0x0000000107007824 */ /* 0x000fca00078e0200 */
        /* <DEDUP_REMOVED lines=13> */
.L_x_792:
[----:B--234-:R-:W-:Y:S05]  /*f000*/  BSYNC B0 ;  /* 0x0000000000007941 */ /* 0x01cfea0003800000 */
.L_x_791:
[----:B-1----:R-:W2:Y:S04]  /*f010*/  LDL R0, [R1+0x1c] ;  /* 0x00001c0001007983 */ /* 0x002ea80000100800 */
[----:B------:R-:W3:Y:S01]  /*f020*/  LDL R8, [R1+0x4] ;  /* 0x0000040001087983 */ /* 0x000ee20000100800 */
[----:B------:R-:W-:Y:S01]  /*f030*/  ISETP.NE.AND P0, PT, R142, 0x1, PT ;  /* 0x000000018e00780c */ /* 0x000fe20003f05270 */
[----:B------:R-:W-:-:S02]  /*f040*/  ULDC UR4, c[0x0][0x324] ;  /* 0x0000c90000047ab9 */ /* 0x000fc40000000800 */
[----:B------:R-:W-:Y:S01]  /*f050*/  ULOP3.LUT UR4, URZ, UR4, URZ, 0x33, !UPT ;  /* 0x000000043f047292 */ /* 0x000fe2000f8e333f */
[----:B------:R-:W0:Y:S01]  /*f060*/  LDGDEPBAR ;  /* 0x00000000000079af */ /* 0x000e220000000000 */
[----:B--2---:R-:W-:-:S08]  /*f070*/  IMAD.IADD R0, R0, 0x1, R146 ;  /* 0x0000000100007824 */ /* 0x004fd000078e0292 */
[----:B------:R-:W-:-:S04]  /*f080*/  @P0 IMAD.HI.U32 R2, R0, c[0x0][0x2c8], RZ ;  /* 0x0000b20000020a27 */ /* 0x000fc800078e00ff */
[----:B------:R-:W-:Y:S01]  /*f090*/  IMAD.MOV.U32 R4, RZ, RZ, R0 ;  /* 0x000000ffff047224 */ /* 0x000fe200078e0000 */
[----:B------:R-:W-:Y:S01]  /*f0a0*/  @P0 SHF.R.U32.HI R4, RZ, c[0x0][0x2cc], R2 ;  /* 0x0000b300ff040a19 */ /* 0x000fe20000011602 */
[----:B------:R-:W-:Y:S01]  /*f0b0*/  IMAD.IADD R0, R140, 0x1, R60 ;  /* 0x000000018c007824 */ /* 0x000fe200078e023c */
[----:B------:R-:W-:-:S03]  /*f0c0*/  ISETP.GE.AND P0, PT, R141, 0x1, PT ;  /* 0x000000018d00780c */ /* 0x000fc60003f06270 */
[----:B------:R-:W1:Y:S01]  /*f0d0*/  SHFL.IDX PT, R3, R4, RZ, 0x1c1f ;  /* 0x001c1fff04037589 */ /* 0x000e6200000e0000 */
[C---:B---3--:R-:W-:Y:S02]  /*f0e0*/  IADD3 R2, -R8.reuse, 0x1, R0 ;  /* 0x0000000108027810 */ /* 0x048fe40007ffe100 */
[----:B------:R-:W-:Y:S01]  /*f0f0*/  IADD3 R7, -R8, R0, RZ ;  /* 0x0000000008077210 */ /* 0x000fe20007ffe1ff */
[----:B------:R-:W-:Y:S02]  /*f100*/  IMAD.IADD R8, R60, 0x1, -R8 ;  /* 0x000000013c087824 */ /* 0x000fe400078e0a08 */
[----:B------:R-:W-:-:S05]  /*f110*/  IMAD.IADD R2, R2, 0x1, -R137 ;  /* 0x0000000102027824 */ /* 0x000fca00078e0a89 */
[C---:B------:R-:W-:Y:S02]  /*f120*/  IADD3 R5, R2.reuse, c[0x0][0x328], RZ ;  /* 0x0000ca0002057a10 */ /* 0x040fe40007ffe0ff */
[----:B------:R-:W-:-:S03]  /*f130*/  IADD3 R6, R2, UR4, RZ ;  /* 0x0000000402067c10 */ /* 0x000fc6000fffe0ff */
[----:B-1----:R-:W-:Y:S01]  /*f140*/  IMAD.IADD R2, R5, 0x1, R3 ;  /* 0x0000000105027824 */ /* 0x002fe200078e0203 */
[----:B------:R-:W-:-:S04]  /*f150*/  IADD3 R0, R6, R3, RZ ;  /* 0x0000000306007210 */ /* 0x000fc80007ffe0ff */
[----:B------:R-:W-:Y:S01]  /*f160*/  IMNMX R2, R7, R2, PT ;  /* 0x0000000207027217 */ /* 0x000fe20003800200 */
[----:B------:R-:W-:Y:S05]  /*f170*/  @!P0 BRA `(.L_x_793) ;  /* 0x0000014000008947 */ /* 0x000fea0003800000 */
[----:B------:R-:W-:Y:S01]  /*f180*/  IADD3 R3, -R137, R140, R3 ;  /* 0x0000008c89037210 */ /* 0x000fe20007ffe103 */
[----:B------:R-:W-:Y:S03]  /*f190*/  BSSY B0, `(.L_x_794) ;  /* 0x000000e000007945 */ /* 0x000fe60003800000 */
        /* <DEDUP_REMOVED lines=9> */
.L_x_795:
[----:B------:R-:W-:-:S04]  /*f230*/  MOV R9, c[0x0][0x32c] ;  /* 0x0000cb0000097a02 */ /* 0x000fc80000000f00 */
[----:B------:R-:W-:-:S13]  /*f240*/  ISETP.NE.AND P0, PT, R9, 0x1, PT ;  /* 0x000000010900780c */ /* 0x000fda0003f05270 */
[----:B------:R-:W-:-:S05]  /*f250*/  @P0 IMAD.HI.U32 R9, R3, c[0x0][0x330], RZ ;  /* 0x0000cc0003090a27 */ /* 0x000fca00078e00ff */
[----:B------:R-:W-:Y:S02]  /*f260*/  @P0 SHF.R.U32.HI R3, RZ, c[0x0][0x334], R9 ;  /* 0x0000cd00ff030a19 */ /* 0x000fe40000011609 */
.L_x_796:
[----:B------:R-:W-:Y:S05]  /*f270*/  BSYNC B0 ;  /* 0x0000000000007941 */ /* 0x000fea0003800000 */
.L_x_794:
[----:B------:R-:W-:-:S05]  /*f280*/  IMAD R3, R3, c[0x0][0x32c], R8 ;  /* 0x0000cb0003037a24 */ /* 0x000fca00078e0208 */
[----:B------:R-:W-:Y:S02]  /*f290*/  IADD3 R9, R3, c[0x0][0x32c], RZ ;  /* 0x0000cb0003097a10 */ /* 0x000fe40007ffe0ff */
[----:B------:R-:W-:Y:S02]  /*f2a0*/  IMNMX R0, R0, R3, !PT ;  /* 0x0000000300007217 */ /* 0x000fe40007800200 */
[----:B------:R-:W-:Y:S02]  /*f2b0*/  IMNMX R2, R2, R9, PT ;  /* 0x0000000902027217 */ /* 0x000fe40003800200 */
.L_x_793:
[C---:B------:R-:W-:Y:S01]  /*f2c0*/  ISETP.GE.AND P0, PT, R60.reuse, 0x9, PT ;  /* 0x000000093c00780c */ /* 0x040fe20003f06270 */
[----:B------:R-:W1:Y:S01]  /*f2d0*/  SHFL.IDX PT, R3, R4, 0x1, 0x1c1f ;  /* 0x003c1f0004037f89 */ /* 0x000e6200000e0000 */
        /* <DEDUP_REMOVED lines=67> */
[----:B------:R-:W-:Y:S02]  /*f710*/  ISETP.GE.AND P5, PT, R60, 0x41, PT ;  /* 0x000000413c00780c */ /* 0x000fe40003fa6270 */
[----:B------:R-:W-:-:S02]  /*f720*/  FSEL R161, R49, -INF , !P0 ;  /* 0xff80000031a17808 */ /* 0x000fc40004000000 */
[----:B------:R-:W-:Y:S02]  /*f730*/  ISETP.GT.AND P0, PT, R0, 0x39, !P6 ;  /* 0x000000390000780c */ /* 0x000fe40007704270 */
[----:B------:R-:W-:Y:S02]  /*f740*/  ISETP.GE.AND P4, PT, R60, 0x42, PT ;  /* 0x000000423c00780c */ /* 0x000fe40003f86270 */
        /* <DEDUP_REMOVED lines=13> */
[----:B------:R-:W-:-:S04]  /*f820*/  ISETP.GT.AND P0, PT, R0, 0x48, !P3 ;  /* 0x000000480000780c */ /* 0x000fc80005f04270 */
[----:B------:R-:W-:-:S04]  /*f830*/  ISETP.LT.OR P0, PT, R2, 0x49, P0 ;  /* 0x000000490200780c */ /* 0x000fc80000701670 */
[----:B------:R-:W-:Y:S02]  /*f840*/  FSEL R169, R36, -INF , !P0 ;  /* 0xff80000024a97808 */ /* 0x000fe40004000000 */
[----:B------:R-:W-:-:S04]  /*f850*/  ISETP.GT.AND P0, PT, R0, 0x49, !P2 ;  /* 0x000000490000780c */ /* 0x000fc80005704270 */
[----:B------:R-:W-:-:S04]  /*f860*/  ISETP.LT.OR P0, PT, R2, 0x4a, P0 ;  /* 0x0000004a0200780c */ /* 0x000fc80000701670 */
        /* <DEDUP_REMOVED lines=16> */
[----:B------:R-:W-:-:S04]  /*f970*/  ISETP.GT.AND P0, PT, R0, RZ, !P1 ;  /* 0x000000ff0000720c */ /* 0x000fc80004f04270 */
[----:B------:R-:W-:-:S04]  /*f980*/  ISETP.LT.OR P0, PT, R2, 0x1, P0 ;  /* 0x000000010200780c */ /* 0x000fc80000701670 */
[----:B------:R-:W-:Y:S02]  /*f990*/  FSEL R27, R98, -INF , !P0 ;  /* 0xff800000621b7808 */ /* 0x000fe40004000000 */
[----:B------:R-:W-:-:S04]  /*f9a0*/  ISETP.GE.AND P0, PT, R60, 0x5a, PT ;  /* 0x0000005a3c00780c */ /* 0x000fc80003f06270 */
[----:B------:R-:W-:Y:S02]  /*f9b0*/  P2R R9, PR, RZ, 0x1 ;  /* 0x00000001ff097803 */ /* 0x000fe40000000000 */
[----:B------:R-:W-:Y:S01]  /*f9c0*/  ISETP.GT.AND P0, PT, R0, 0x59, !P0 ;  /* 0x000000590000780c */ /* 0x000fe20004704270 */
[----:B-1----:R-:W-:-:S03]  /*f9d0*/  IMAD.IADD R0, R6, 0x1, R3 ;  /* 0x0000000106007824 */ /* 0x002fc600078e0203 */
[----:B------:R-:W-:Y:S01]  /*f9e0*/  ISETP.LT.OR P0, PT, R2, 0x5a, P0 ;  /* 0x0000005a0200780c */ /* 0x000fe20000701670 */
[----:B------:R-:W-:-:S03]  /*f9f0*/  IMAD.IADD R2, R5, 0x1, R3 ;  /* 0x0000000105027824 */ /* 0x000fc600078e0203 */
[----:B------:R-:W-:Y:S02]  /*fa00*/  FSEL R220, R31, -INF , !P0 ;  /* 0xff8000001fdc7808 */ /* 0x000fe40004000000 */
[----:B------:R-:W-:Y:S02]  /*fa10*/  ISETP.GE.AND P0, PT, R141, 0x1, PT ;  /* 0x000000018d00780c */ /* 0x000fe40003f06270 */
[----:B------:R-:W-:-:S11]  /*fa20*/  IMNMX R2, R7, R2, PT ;  /* 0x0000000207027217 */ /* 0x000fd60003800200 */
        /* <DEDUP_REMOVED lines=12> */
.L_x_799:
[----:B------:R-:W-:-:S04]  /*faf0*/  MOV R4, c[0x0][0x32c] ;  /* 0x0000cb0000047a02 */ /* 0x000fc80000000f00 */
[----:B------:R-:W-:-:S13]  /*fb00*/  ISETP.NE.AND P0, PT, R4, 0x1, PT ;  /* 0x000000010400780c */ /* 0x000fda0003f05270 */
[----:B------:R-:W-:-:S05]  /*fb10*/  @P0 IMAD.HI.U32 R4, R3, c[0x0][0x330], RZ ;  /* 0x0000cc0003040a27 */ /* 0x000fca00078e00ff */
[----:B------:R-:W-:Y:S02]  /*fb20*/  @P0 SHF.R.U32.HI R3, RZ, c[0x0][0x334], R4 ;  /* 0x0000cd00ff030a19 */ /* 0x000fe40000011604 */
.L_x_800:
[----:B------:R-:W-:Y:S05]  /*fb30*/  BSYNC B0 ;  /* 0x0000000000007941 */ /* 0x000fea0003800000 */
.L_x_798:
[----:B------:R-:W-:-:S05]  /*fb40*/  IMAD R3, R3, c[0x0][0x32c], R8 ;  /* 0x0000cb0003037a24 */ /* 0x000fca00078e0208 */
[----:B------:R-:W-:Y:S02]  /*fb50*/  IADD3 R4, R3, c[0x0][0x32c], RZ ;  /* 0x0000cb0003047a10 */ /* 0x000fe40007ffe0ff */
[----:B------:R-:W-:Y:S02]  /*fb60*/  IMNMX R0, R0, R3, !PT ;  /* 0x0000000300007217 */ /* 0x000fe40007800200 */
[----:B------:R-:W-:Y:S02]  /*fb70*/  IMNMX R2, R2, R4, PT ;  /* 0x0000000402027217 */ /* 0x000fe40003800200 */
.L_x_797:
        /* <DEDUP_REMOVED lines=43> */
[----:B------:R-:W-:Y:S01]  /*fe30*/  FMNMX.FTZ R3, R171, R3, !PT ;  /* 0x00000003ab037209 */ /* 0x000fe20007810000 */
[----:B------:R-:W-:Y:S01]  /*fe40*/  LDSM.16.MT88.4 R20, [R204] ;  /* 0x00000000cc14783b */ /* 0x000fe20000004200 */
        /* <DEDUP_REMOVED lines=9> */
[----:B------:R-:W-:-:S03]  /*fee0*/  ISETP.LT.OR P0, PT, R2, 0x21, P0 ;  /* 0x000000210200780c */ /* 0x000fc60000701670 */
[----:B------:R-:W1:Y:S01]  /*fef0*/  SHFL.BFLY PT, R5, R3, 0x2, 0x1f ;  /* 0x0c401f0003057f89 */ /* 0x000e6200000e0000 */
        /* <DEDUP_REMOVED lines=26> */
[----:B------:R-:W-:Y:S02]  /*100a0*/  ISETP.GT.AND P0, PT, R0, 0x39, !P6 ;  /* 0x000000390000780c */ /* 0x000fe40007704270 */
[----:B------:R-:W-:Y:S02]  /*100b0*/  ISETP.NE.AND P6, PT, R9, RZ, PT ;  /* 0x000000ff0900720c */ /* 0x000fe40003fc5270 */
        /* <DEDUP_REMOVED lines=8> */
[----:B------:R-:W-:Y:S01]  /*10140*/  ISETP.LT.OR P0, PT, R2, 0x42, P0 ;  /* 0x000000420200780c */ /* 0x000fe20000701670 */
[----:B------:R-:W-:Y:S03]  /*10150*/  LDSM.16.MT88.4 R8, [R203] ;  /* 0x00000000cb08783b */ /* 0x000fe60000004200 */
[----:B------:R-:W-:-:S02]  /*10160*/  FSEL R164, R43, -INF , !P0 ;  /* 0xff8000002ba47808 */ /* 0x000fc40004000000 */
[----:B------:R-:W-:Y:S02]  /*10170*/  ISETP.GT.AND P0, PT, R0, 0x48, !P3 ;  /* 0x000000480000780c */ /* 0x000fe40005f04270 */
[----:B------:R-:W-:Y:S02]  /*10180*/  ISETP.NE.AND P3, PT, R12, RZ, PT ;  /* 0x000000ff0c00720c */ /* 0x000fe40003f65270 */
[----:B------:R-:W-:Y:S01]  /*10190*/  ISETP.LT.OR P0, PT, R2, 0x49, P0 ;  /* 0x000000490200780c */ /* 0x000fe20000701670 */
[----:B------:R-:W-:Y:S03]  /*101a0*/  LDSM.16.MT88.4 R12, [R205] ;  /* 0x00000000cd0c783b */ /* 0x000fe60000004200 */
[----:B------:R-:W-:Y:S02]  /*101b0*/  FSEL R166, R40, -INF , !P0 ;  /* 0xff80000028a67808 */ /* 0x000fe40004000000 */
[C---:B------:R-:W-:Y:S01]  /*101c0*/  ISETP.GT.AND P0, PT, R0.reuse, 0x49, !P2 ;  /* 0x000000490000780c */ /* 0x040fe20005704270 */
[----:B------:R-:W-:Y:S01]  /*101d0*/  LDSM.16.MT88.4 R40, [R203+0x3000] ;  /* 0x00300000cb28783b */ /* 0x000fe20000004200 */
[----:B------:R-:W-:-:S02]  /*101e0*/  ISETP.GT.AND P2, PT, R0, 0x51, !P4 ;  /* 0x000000510000780c */ /* 0x000fc40006744270 */
[C---:B------:R-:W-:Y:S02]  /*101f0*/  ISETP.LT.OR P0, PT, R2.reuse, 0x4a, P0 ;  /* 0x0000004a0200780c */ /* 0x040fe40000701670 */
[----:B------:R-:W-:Y:S02]  /*10200*/  ISETP.LT.OR P2, PT, R2, 0x52, P2 ;  /* 0x000000520200780c */ /* 0x000fe40001741670 */
[----:B------:R-:W-:Y:S02]  /*10210*/  FSEL R168, R39, -INF , !P0 ;  /* 0xff80000027a87808 */ /* 0x000fe40004000000 */
[C---:B------:R-:W-:Y:S02]  /*10220*/  ISETP.GT.AND P0, PT, R0.reuse, RZ, !P1 ;  /* 0x000000ff0000720c */ /* 0x040fe40004f04270 */
[----:B------:R-:W-:Y:S02]  /*10230*/  ISETP.GT.AND P1, PT, R0, 0x58, !P5 ;  /* 0x000000580000780c */ /* 0x000fe40006f24270 */
[----:B------:R-:W-:-:S02]  /*10240*/  ISETP.LT.OR P0, PT, R2, 0x1, P0 ;  /* 0x000000010200780c */ /* 0x000fc40000701670 */
[----:B------:R-:W-:Y:S02]  /*10250*/  ISETP.LT.OR P1, PT, R2, 0x59, P1 ;  /* 0x000000590200780c */ /* 0x000fe40000f21670 */
[----:B------:R-:W-:Y:S02]  /*10260*/  FSEL R6, R99, -INF , !P0 ;  /* 0xff80000063067808 */ /* 0x000fe40004000000 */
[----:B------:R-:W-:Y:S02]  /*10270*/  ISETP.GT.AND P0, PT, R0, 0x50, !P3 ;  /* 0x000000500000780c */ /* 0x000fe40005f04270 */
[----:B------:R-:W-:Y:S02]  /*10280*/  FMNMX.FTZ R4, R6, R7, !PT ;  /* 0x0000000706047209 */ /* 0x000fe40007810000 */
[----:B------:R-:W-:Y:S02]  /*10290*/  ISETP.LT.OR P0, PT, R2, 0x51, P0 ;  /* 0x000000510200780c */ /* 0x000fe40000701670 */
[----:B------:R-:W-:-:S02]  /*102a0*/  FMNMX.FTZ R4, R25, R4, !PT ;  /* 0x0000000419047209 */ /* 0x000fc40007810000 */
[----:B------:R-:W-:Y:S02]  /*102b0*/  FSEL R172, R50, -INF , !P0 ;  /* 0xff80000032ac7808 */ /* 0x000fe40004000000 */
[----:B------:R-:W-:Y:S02]  /*102c0*/  FMNMX.FTZ R4, R24, R4, !PT ;  /* 0x0000000418047209 */ /* 0x000fe40007810000 */
[----:B------:R-:W-:Y:S02]  /*102d0*/  ISETP.GT.AND P0, PT, R0, 0x59, !P6 ;  /* 0x000000590000780c */ /* 0x000fe40007704270 */
[----:B------:R-:W-:Y:S02]  /*102e0*/  FMNMX.FTZ R4, R36, R4, !PT ;  /* 0x0000000424047209 */ /* 0x000fe40007810000 */
[----:B------:R-:W-:Y:S02]  /*102f0*/  FSEL R173, R48, -INF , !P2 ;  /* 0xff80000030ad7808 */ /* 0x000fe40005000000 */
[----:B------:R-:W-:-:S02]  /*10300*/  FMNMX.FTZ R4, R31, R4, !PT ;  /* 0x000000041f047209 */ /* 0x000fc40007810000 */
[----:B------:R-:W-:Y:S02]  /*10310*/  ISETP.LT.OR P0, PT, R2, 0x5a, P0 ;  /* 0x0000005a0200780c */ /* 0x000fe40000701670 */
[----:B------:R-:W-:Y:S02]  /*10320*/  FMNMX.FTZ R4, R60, R4, !PT ;  /* 0x000000043c047209 */ /* 0x000fe40007810000 */
[----:B------:R-:W-:Y:S02]  /*10330*/  FSEL R175, R46, -INF , !P1 ;  /* 0xff8000002eaf7808 */ /* 0x000fe40004800000 */
        /* <DEDUP_REMOVED lines=27> */
[----:B------:R-:W-:-:S04]  /*104f0*/  FFMA.FTZ R0, R27, c[0x0][0x2d0], -R2 ;  /* 0x0000b4001b007a23 */ /* 0x000fc80000010802 */
[----:B------:R2:W-:Y:S01]  /*10500*/  MUFU.EX2 R251, R0 ;  /* 0x0000000000fb7308 */ /* 0x0005e20000000800 */
[----:B-1----:R-:W-:Y:S01]  /*10510*/  FMNMX.FTZ R3, R3, R4, !PT ;  /* 0x0000000403037209 */ /* 0x002fe20007810000 */
[--C-:B------:R-:W-:Y:S02]  /*10520*/  FFMA.FTZ R4, R30, c[0x0][0x2d0], -R2.reuse ;  /* 0x0000b4001e047a23 */ /* 0x100fe40000010802 */
[----:B--2---:R-:W-:Y:S01]  /*10530*/  FFMA.FTZ R0, R28, c[0x0][0x2d0], -R2 ;  /* 0x0000b4001c007a23 */ /* 0x004fe20000010802 */
[----:B------:R-:W-:-:S03]  /*10540*/  FSETP.NEU.FTZ.AND P0, PT, R3, -INF , PT ;  /* 0xff8000000300780b */ /* 0x000fc60003f1d000 */
[----:B------:R-:W-:Y:S08]  /*10550*/  MUFU.EX2 R252, R4 ;  /* 0x0000000400fc7308 */ /* 0x000ff00000000800 */
[----:B------:R1:W-:Y:S02]  /*10560*/  MUFU.EX2 R250, R0 ;  /* 0x0000000000fa7308 */ /* 0x0003e40000000800 */
[----:B-1----:R-:W-:-:S06]  /*10570*/  FFMA.FTZ R0, R29, c[0x0][0x2d0], -R2 ;  /* 0x0000b4001d007a23 */ /* 0x002fcc0000010802 */
[----:B------:R1:W2:Y:S02]  /*10580*/  MUFU.EX2 R33, R0 ;  /* 0x0000000000217308 */ /* 0x0002a40000000800 */
[----:B-1----:R-:W-:-:S05]  /*10590*/  FMUL.FTZ R0, R3, c[0x0][0x2d0] ;  /* 0x0000b40003007a20 */ /* 0x002fca0000410000 */
[----:B------:R-:W-:-:S05]  /*105a0*/  FSEL R0, R0, RZ, P0 ;  /* 0x000000ff00007208 */ /* 0x000fca0000000000 */
[----:B------:R-:W-:Y:S01]  /*105b0*/  FFMA.FTZ R4, R6, c[0x0][0x2d0], -R0 ;  /* 0x0000b40006047a23 */ /* 0x000fe20000010800 */
[----:B--2---:R-:W-:-:S03]  /*105c0*/  F2FP.BF16.PACK_AB R6, R252, R33 ;  /* 0x00000021fc06723e */ /* 0x004fc600000010ff */
[----:B------:R1:W-:Y:S02]  /*105d0*/  MUFU.EX2 R192, R4 ;  /* 0x0000000400c07308 */ /* 0x0003e40000000800 */
[----:B-1----:R-:W-:-:S06]  /*105e0*/  FFMA.FTZ R4, R7, c[0x0][0x2d0], -R0 ;  /* 0x0000b40007047a23 */ /* 0x002fcc0000010800 */
[----:B------:R1:W2:Y:S02]  /*105f0*/  MUFU.EX2 R243, R4 ;  /* 0x0000000400f37308 */ /* 0x0002a40000000800 */
[----:B-1----:R-:W-:Y:S01]  /*10600*/  FFMA.FTZ R4, R25, c[0x0][0x2d0], -R0 ;  /* 0x0000b40019047a23 */ /* 0x002fe20000010800 */
[----:B--2---:R-:W-:-:S05]  /*10610*/  F2FP.BF16.PACK_AB R5, R243, R192 ;  /* 0x000000c0f305723e */ /* 0x004fca00000010ff */
[----:B------:R1:W-:Y:S02]  /*10620*/  MUFU.EX2 R249, R4 ;  /* 0x0000000400f97308 */ /* 0x0003e40000000800 */
[----:B-1----:R-:W-:Y:S02]  /*10630*/  FFMA.FTZ R4, R24, c[0x0][0x2d0], -R0 ;  /* 0x0000b40018047a23 */ /* 0x002fe40000010800 */
[----:B------:R-:W1:Y:S04]  /*10640*/  LDSM.16.MT88.4 R24, [R202+0x3000] ;  /* 0x00300000ca18783b */ /* 0x000e680000004200 */
[----:B------:R2:W3:Y:S02]  /*10650*/  MUFU.EX2 R248, R4 ;  /* 0x0000000400f87308 */ /* 0x0004e40000000800 */
[----:B--2---:R-:W-:-:S02]  /*10660*/  F2FP.BF16.PACK_AB R4, R250, R251 ;  /* 0x000000fbfa04723e */ /* 0x004fc400000010ff */
[----:B---3--:R-:W-:-:S07]  /*10670*/  F2FP.BF16.PACK_AB R7, R248, R249 ;  /* 0x000000f9f807723e */ /* 0x008fce00000010ff */
[C---:B------:R-:W-:Y:S07]  /*10680*/  HMMA.16816.F32.BF16 R64, R4.reuse, R8, RZ ;  /* 0x000000080440723c */ /* 0x040fee00000418ff */
[--C-:B------:R-:W-:Y:S01]  /*10690*/  FFMA.FTZ R8, R32, c[0x0][0x2d0], -R2.reuse ;  /* 0x0000b40020087a23 */ /* 0x100fe20000010802 */
[C---:B------:R-:W-:Y:S01]  /*106a0*/  HMMA.16816.F32.BF16 R48, R4.reuse, R12, RZ ;  /* 0x0000000c0430723c */ /* 0x040fe200000418ff */
[----:B------:R-:W-:Y:S02]  /*106b0*/  IMAD.MOV.U32 R9, RZ, RZ, R33 ;  /* 0x000000ffff097224 */ /* 0x000fe400078e0021 */
[----:B------:R2:W-:Y:S05]  /*106c0*/  MUFU.EX2 R247, R8 ;  /* 0x0000000800f77308 */ /* 0x0005ea0000000800 */
[C---:B------:R-:W-:Y:S01]  /*106d0*/  HMMA.16816.F32.BF16 R44, R4.reuse, R14, RZ ;  /* 0x0000000e042c723c */ /* 0x040fe200000418ff */
[----:B------:R-:W-:Y:S07]  /*106e0*/  LDSM.16.MT88.4 R12, [R204+0x3000] ;  /* 0x00300000cc0c783b */ /* 0x000fee0000004200 */
[----:B------:R-:W-:Y:S01]  /*106f0*/  HMMA.16816.F32.BF16 R84, R4, R16, RZ ;  /* 0x000000100454723c */ /* 0x000fe200000418ff */
[----:B--2---:R-:W-:-:S02]  /*10700*/  FFMA.FTZ R8, R35, c[0x0][0x2d0], -R2 ;  /* 0x0000b40023087a23 */ /* 0x004fc40000010802 */
[----:B------:R-:W2:Y:S02]  /*10710*/  LDSM.16.MT88.4 R32, [R205+0x3000] ;  /* 0x00300000cd20783b */ /* 0x000ea40000004200 */
[----:B------:R3:W4:Y:S03]  /*10720*/  MUFU.EX2 R245, R8 ;  /* 0x0000000800f57308 */ /* 0x0007260000000800 */
[C---:B------:R-:W-:Y:S01]  /*10730*/  HMMA.16816.F32.BF16 R80, R4.reuse, R18, RZ ;  /* 0x000000120450723c */ /* 0x040fe200000418ff */
[----:B------:R-:W5:Y:S07]  /*10740*/  LDSM.16.MT88.4 R16, [R205+0x800] ;  /* 0x00080000cd10783b */ /* 0x000f6e0000004200 */
[----:B------:R-:W-:Y:S01]  /*10750*/  HMMA.16816.F32.BF16 R56, R4, R10, RZ ;  /* 0x0000000a0438723c */ /* 0x000fe200000418ff */
[----:B---3--:R-:W-:-:S07]  /*10760*/  FFMA.FTZ R8, R37, c[0x0][0x2d0], -R2 ;  /* 0x0000b40025087a23 */ /* 0x008fce0000010802 */
[----:B------:R-:W-:Y:S01]  /*10770*/  HMMA.16816.F32.BF16 R52, R4, R20, RZ ;  /* 0x000000140434723c */ /* 0x000fe200000418ff */
[----:B------:R-:W-:Y:S01]  /*10780*/  IMAD.MOV.U32 R10, RZ, RZ, R137 ;  /* 0x000000ffff0a7224 */ /* 0x000fe200078e0089 */
[----:B------:R3:W-:Y:S01]  /*10790*/  MUFU.EX2 R246, R8 ;  /* 0x0000000800f67308 */ /* 0x0007e20000000800 */
[----:B------:R-:W-:-:S05]  /*107a0*/  IMAD.MOV.U32 R11, RZ, RZ, R140 ;  /* 0x000000ffff0b7224 */ /* 0x000fca00078e008c */
[C---:B------:R-:W-:Y:S01]  /*107b0*/  HMMA.16816.F32.BF16 R76, R4.reuse, R22, RZ ;  /* 0x00000016044c723c */ /* 0x040fe200000418ff */
[----:B------:R-:W-:Y:S07]  /*107c0*/  LDSM.16.MT88.4 R20, [R204+0x800] ;  /* 0x00080000cc14783b */ /* 0x000fee0000004200 */
[----:B-1----:R-:W-:Y:S01]  /*107d0*/  HMMA.16816.F32.BF16 R88, R4, R24, RZ ;  /* 0x000000180458723c */ /* 0x002fe200000418ff */
[----:B---3--:R-:W-:-:S04]  /*107e0*/  FFMA.FTZ R8, R38, c[0x0][0x2d0], -R2 ;  /* 0x0000b40026087a23 */ /* 0x008fc80000010802 */
[----:B------:R1:W3:Y:S03]  /*107f0*/  MUFU.EX2 R244, R8 ;  /* 0x0000000800f47308 */ /* 0x0002e60000000800 */
[C---:B------:R-:W-:Y:S01]  /*10800*/  HMMA.16816.F32.BF16 R92, R4.reuse, R26, RZ ;  /* 0x0000001a045c723c */ /* 0x040fe200000418ff */
[----:B------:R-:W-:Y:S07]  /*10810*/  LDSM.16.MT88.4 R24, [R202+0x3800] ;  /* 0x00380000ca18783b */ /* 0x000fee0000004200 */
[----:B------:R-:W-:Y:S01]  /*10820*/  HMMA.16816.F32.BF16 R100, R4, R40, RZ ;  /* 0x000000280464723c */ /* 0x000fe200000418ff */
[----:B-1----:R-:W-:-:S07]  /*10830*/  FFMA.FTZ R8, R36, c[0x0][0x2d0], -R0 ;  /* 0x0000b40024087a23 */ /* 0x002fce0000010800 */
[C---:B------:R-:W-:Y:S01]  /*10840*/  HMMA.16816.F32.BF16 R112, R4.reuse, R42, RZ ;  /* 0x0000002a0470723c */ /* 0x040fe200000418ff */
[----:B------:R-:W1:Y:S01]  /*10850*/  LDSM.16.MT88.4 R36, [R202+0x800] ;  /* 0x00080000ca24783b */ /* 0x000e620000004200 */
[----:B------:R3:W-:Y:S03]  /*10860*/  MUFU.EX2 R242, R8 ;  /* 0x0000000800f27308 */ /* 0x0007e60000000800 */
[----:B------:R-:W-:Y:S03]  /*10870*/  LDSM.16.MT88.4 R40, [R203+0x3800] ;  /* 0x00380000cb28783b */ /* 0x000fe60000004200 */
[C---:B--2---:R-:W-:Y:S08]  /*10880*/  HMMA.16816.F32.BF16 R96, R4.reuse, R32, RZ ;  /* 0x000000200460723c */ /* 0x044ff000000418ff */
[----:B------:R-:W-:Y:S01]  /*10890*/  HMMA.16816.F32.BF16 R108, R4, R34, RZ ;  /* 0x00000022046c723c */ /* 0x000fe200000418ff */
[----:B------:R-:W-:Y:S01]  /*108a0*/  LDSM.16.MT88.4 R32, [R203+0x1000] ;  /* 0x00100000cb20783b */ /* 0x000fe20000004200 */
[----:B---3--:R-:W-:-:S03]  /*108b0*/  FFMA.FTZ R8, R31, c[0x0][0x2d0], -R0 ;  /* 0x0000b4001f087a23 */ /* 0x008fc60000010800 */
[----:B------:R-:W2:Y:S01]  /*108c0*/  LDSM.16.MT88.4 R28, [R203+0x800] ;  /* 0x00080000cb1c783b */ /* 0x000ea20000004200 */
[----:B------:R3:W1:Y:S02]  /*108d0*/  MUFU.EX2 R240, R8 ;  /* 0x0000000800f07308 */ /* 0x0006640000000800 */
[C---:B------:R-:W-:Y:S08]  /*108e0*/  HMMA.16816.F32.BF16 R136, R4.reuse, R12, RZ ;  /* 0x0000000c0488723c */ /* 0x040ff000000418ff */
[----:B------:R-:W-:Y:S01]  /*108f0*/  HMMA.16816.F32.BF16 R104, R4, R14, RZ ;  /* 0x0000000e0468723c */ /* 0x000fe200000418ff */
[----:B------:R-:W-:Y:S01]  /*10900*/  LDSM.16.MT88.4 R12, [R204+0x3800] ;  /* 0x00380000cc0c783b */ /* 0x000fe20000004200 */
[----:B---3--:R-:W-:-:S05]  /*10910*/  FFMA.FTZ R8, R60, c[0x0][0x2d0], -R0 ;  /* 0x0000b4003c087a23 */ /* 0x008fca0000010800 */
[----:B----4-:R-:W-:Y:S02]  /*10920*/  F2FP.BF16.PACK_AB R4, R245, R247 ;  /* 0x000000f7f504723e */ /* 0x010fe400000010ff */
[----:B------:R-:W-:Y:S01]  /*10930*/  F2FP.BF16.PACK_AB R6, R244, R246 ;  /* 0x000000f6f406723e */ /* 0x000fe200000010ff */
[----:B------:R3:W-:Y:S01]  /*10940*/  MUFU.EX2 R241, R8 ;  /* 0x0000000800f17308 */ /* 0x0007e20000000800 */
[----:B-1----:R-:W-:Y:S01]  /*10950*/  F2FP.BF16.PACK_AB R5, R240, R242 ;  /* 0x000000f2f005723e */ /* 0x002fe200000010ff */
[----:B---3--:R-:W-:-:S06]  /*10960*/  FFMA.FTZ R8, R61, c[0x0][0x2d0], -R0 ;  /* 0x0000b4003d087a23 */ /* 0x008fcc0000010800 */
[----:B------:R1:W3:Y:S02]  /*10970*/  MUFU.EX2 R239, R8 ;  /* 0x0000000800ef7308 */ /* 0x0002e40000000800 */
[----:B-1----:R-:W-:Y:S01]  /*10980*/  FFMA.FTZ R8, R71, c[0x0][0x2d0], -R2 ;  /* 0x0000b40047087a23 */ /* 0x002fe20000010802 */
[----:B---3--:R-:W-:Y:S01]  /*10990*/  F2FP.BF16.PACK_AB R7, R239, R241 ;  /* 0x000000f1ef07723e */ /* 0x008fe200000010ff */
[----:B------:R-:W-:-:S04]  /*109a0*/  IMAD.MOV.U32 R71, RZ, RZ, R146 ;  /* 0x000000ffff477224 */ /* 0x000fc800078e0092 */
[----:B------:R1:W-:Y:S02]  /*109b0*/  MUFU.EX2 R238, R8 ;  /* 0x0000000800ee7308 */ /* 0x0003e40000000800 */
[C---:B-----5:R-:W-:Y:S08]  /*109c0*/  HMMA.16816.F32.BF16 R60, R4.reuse, R16, R48 ;  /* 0x00000010043c723c */ /* 0x060ff00000041830 */
        /* <DEDUP_REMOVED lines=11> */
[----:B------:R-:W3:Y:S07]  /*10a80*/  LDSM.16.MT88.4 R20, [R202+0x4000] ;  /* 0x00400000ca14783b */ /* 0x000eee0000004200 */
[----:B------:R-:W-:Y:S01]  /*10a90*/  HMMA.16816.F32.BF16 R120, R4, R26, R92 ;  /* 0x0000001a0478723c */ /* 0x000fe2000004185c */
[----:B-1----:R-:W-:-:S04]  /*10aa0*/  FFMA.FTZ R8, R117, c[0x0][0x2d0], -R2 ;  /* 0x0000b40075087a23 */ /* 0x002fc80000010802 */
[----:B------:R1:W1:Y:S03]  /*10ab0*/  MUFU.EX2 R233, R8 ;  /* 0x0000000800e97308 */ /* 0x0002660000000800 */
[C---:B------:R-:W-:Y:S01]  /*10ac0*/  HMMA.16816.F32.BF16 R116, R4.reuse, R24, R88 ;  /* 0x000000180474723c */ /* 0x040fe20000041858 */
[----:B------:R-:W4:Y:S07]  /*10ad0*/  LDSM.16.MT88.4 R24, [R205+0x1000] ;  /* 0x00100000cd18783b */ /* 0x000f2e0000004200 */
[----:B--2---:R-:W-:Y:S01]  /*10ae0*/  HMMA.16816.F32.BF16 R84, R4, R28, R64 ;  /* 0x0000001c0454723c */ /* 0x004fe20000041840 */
[----:B-1----:R-:W-:-:S07]  /*10af0*/  FFMA.FTZ R8, R70, c[0x0][0x2d0], -R0 ;  /* 0x0000b40046087a23 */ /* 0x002fce0000010800 */
[C---:B------:R-:W-:Y:S01]  /*10b00*/  HMMA.16816.F32.BF16 R80, R4.reuse, R30, R56 ;  /* 0x0000001e0450723c */ /* 0x040fe20000041838 */
[----:B------:R-:W-:Y:S01]  /*10b10*/  LDSM.16.MT88.4 R28, [R204+0x1000] ;  /* 0x00100000cc1c783b */ /* 0x000fe20000004200 */
[----:B------:R1:W-:Y:S06]  /*10b20*/  MUFU.EX2 R232, R8 ;  /* 0x0000000800e87308 */ /* 0x0003ec0000000800 */
[C---:B------:R-:W-:Y:S08]  /*10b30*/  HMMA.16816.F32.BF16 R144, R4.reuse, R40, R100 ;  /* 0x000000280490723c */ /* 0x040ff00000041864 */
[----:B---3--:R-:W-:Y:S01]  /*10b40*/  HMMA.16816.F32.BF16 R96, R4, R16, R96 ;  /* 0x000000100460723c */ /* 0x008fe20000041860 */
[----:B-1----:R-:W-:-:S04]  /*10b50*/  FFMA.FTZ R8, R69, c[0x0][0x2d0], -R0 ;  /* 0x0000b40045087a23 */ /* 0x002fc80000010800 */
[----:B------:R1:W2:Y:S03]  /*10b60*/  MUFU.EX2 R227, R8 ;  /* 0x0000000800e37308 */ /* 0x0002a60000000800 */
[C---:B------:R-:W-:Y:S01]  /*10b70*/  HMMA.16816.F32.BF16 R76, R4.reuse, R18, R108 ;  /* 0x00000012044c723c */ /* 0x040fe2000004186c */
[----:B------:R-:W-:Y:S07]  /*10b80*/  LDSM.16.MT88.4 R16, [R205+0x4000] ;  /* 0x00400000cd10783b */ /* 0x000fee0000004200 */
[----:B------:R-:W-:Y:S01]  /*10b90*/  HMMA.16816.F32.BF16 R64, R4, R12, R136 ;  /* 0x0000000c0440723c */ /* 0x000fe20000041888 */
[----:B-1----:R-:W-:-:S07]  /*10ba0*/  FFMA.FTZ R8, R132, c[0x0][0x2d0], -R0 ;  /* 0x0000b40084087a23 */ /* 0x002fce0000010800 */
[----:B------:R-:W-:Y:S01]  /*10bb0*/  HMMA.16816.F32.BF16 R56, R4, R14, R104 ;  /* 0x0000000e0438723c */ /* 0x000fe20000041868 */
[----:B------:R-:W-:Y:S01]  /*10bc0*/  LDSM.16.MT88.4 R12, [R204+0x4000] ;  /* 0x00400000cc0c783b */ /* 0x000fe20000004200 */
[----:B------:R1:W-:Y:S02]  /*10bd0*/  MUFU.EX2 R225, R8 ;  /* 0x0000000800e17308 */ /* 0x0003e40000000800 */
[----:B-1----:R-:W-:-:S04]  /*10be0*/  FFMA.FTZ R8, R133, c[0x0][0x2d0], -R0 ;  /* 0x0000b40085087a23 */ /* 0x002fc80000010800 */
[----:B------:R-:W-:Y:S02]  /*10bf0*/  HMMA.16816.F32.BF16 R132, R4, R42, R112 ;  /* 0x0000002a0484723c */ /* 0x000fe40000041870 */
[----:B------:R-:W1:Y:S05]  /*10c00*/  MUFU.EX2 R224, R8 ;  /* 0x0000000800e07308 */ /* 0x000e6a0000000800 */
[----:B----4-:R-:W-:Y:S02]  /*10c10*/  F2FP.BF16.PACK_AB R4, R237, R238 ;  /* 0x000000eeed04723e */ /* 0x010fe400000010ff */
[----:B------:R-:W-:Y:S02]  /*10c20*/  F2FP.BF16.PACK_AB R6, R233, R236 ;  /* 0x000000ece906723e */ /* 0x000fe400000010ff */
[----:B--2---:R-:W-:-:S02]  /*10c30*/  F2FP.BF16.PACK_AB R5, R227, R232 ;  /* 0x000000e8e305723e */ /* 0x004fc400000010ff */
[----:B-1----:R-:W-:Y:S01]  /*10c40*/  F2FP.BF16.PACK_AB R7, R224, R225 ;  /* 0x000000e1e007723e */ /* 0x002fe200000010ff */
[----:B------:R-:W-:-:S04]  /*10c50*/  FFMA.FTZ R8, R155, c[0x0][0x2d0], -R2 ;  /* 0x0000b4009b087a23 */ /* 0x000fc80000010802 */
[----:B------:R1:W-:Y:S02]  /*10c60*/  MUFU.EX2 R222, R8 ;  /* 0x0000000800de7308 */ /* 0x0003e40000000800 */
[C---:B-----5:R-:W-:Y:S08]  /*10c70*/  HMMA.16816.F32.BF16 R92, R4.reuse, R36, R148 ;  /* 0x00000024045c723c */ /* 0x060ff00000041894 */
[----:B------:R-:W-:Y:S01]  /*10c80*/  HMMA.16816.F32.BF16 R104, R4, R38, R140 ;  /* 0x000000260468723c */ /* 0x000fe2000004188c */
[----:B------:R-:W2:Y:S01]  /*10c90*/  LDSM.16.MT88.4 R36, [R203+0x4000] ;  /* 0x00400000cb24783b */ /* 0x000ea20000004200 */
[----:B-1----:R-:W-:-:S06]  /*10ca0*/  FFMA.FTZ R8, R162, c[0x0][0x2d0], -R2 ;  /* 0x0000b400a2087a23 */ /* 0x002fcc0000010802 */
[C---:B------:R-:W-:Y:S01]  /*10cb0*/  HMMA.16816.F32.BF16 R112, R4.reuse, R20, R116 ;  /* 0x000000140470723c */ /* 0x040fe20000041874 */
[----:B------:R1:W3:Y:S07]  /*10cc0*/  MUFU.EX2 R221, R8 ;  /* 0x0000000800dd7308 */ /* 0x0002ee0000000800 */
[C---:B------:R-:W-:Y:S01]  /*10cd0*/  HMMA.16816.F32.BF16 R120, R4.reuse, R22, R120 ;  /* 0x000000160478723c */ /* 0x040fe20000041878 */
[----:B------:R-:W4:Y:S07]  /*10ce0*/  LDSM.16.MT88.4 R20, [R205+0x1800] ;  /* 0x00180000cd14783b */ /* 0x000f2e0000004200 */
[----:B------:R-:W-:Y:S01]  /*10cf0*/  HMMA.16816.F32.BF16 R88, R4, R24, R60 ;  /* 0x000000180458723c */ /* 0x000fe2000004183c */
[----:B-1----:R-:W-:-:S04]  /*10d00*/  FFMA.FTZ R8, R161, c[0x0][0x2d0], -R2 ;  /* 0x0000b400a1087a23 */ /* 0x002fc80000010802 */
[----:B------:R1:W-:Y:S03]  /*10d10*/  MUFU.EX2 R162, R8 ;  /* 0x0000000800a27308 */ /* 0x0003e60000000800 */
[C---:B------:R-:W-:Y:S01]  /*10d20*/  HMMA.16816.F32.BF16 R40, R4.reuse, R26, R44 ;  /* 0x0000001a0428723c */ /* 0x040fe2000004182c */
[----:B------:R-:W5:Y:S07]  /*10d30*/  LDSM.16.MT88.4 R24, [R204+0x1800] ;  /* 0x00180000cc18783b */ /* 0x000f6e0000004200 */
[----:B------:R-:W-:Y:S01]  /*10d40*/  HMMA.16816.F32.BF16 R108, R4, R32, R84 ;  /* 0x00000020046c723c */ /* 0x000fe20000041854 */
[----:B-1----:R-:W-:-:S07]  /*10d50*/  FFMA.FTZ R8, R163, c[0x0][0x2d0], -R2 ;  /* 0x0000b400a3087a23 */ /* 0x002fce0000010802 */
[C---:B--2---:R-:W-:Y:S01]  /*10d60*/  HMMA.16816.F32.BF16 R136, R4.reuse, R36, R144 ;  /* 0x000000240488723c */ /* 0x044fe20000041890 */
[----:B------:R-:W-:Y:S01]  /*10d70*/  IMAD.MOV.U32 R163, RZ, RZ, R11 ;  /* 0x000000ffffa37224 */ /* 0x000fe200078e000b */
[----:B------:R1:W2:Y:S06]  /*10d80*/  MUFU.EX2 R161, R8 ;  /* 0x0000000800a17308 */ /* 0x0002ac0000000800 */
[C---:B------:R-:W-:Y:S08]  /*10d90*/  HMMA.16816.F32.BF16 R84, R4.reuse, R28, R52 ;  /* 0x0000001c0454723c */ /* 0x040ff00000041834 */
[----:B------:R-:W-:Y:S01]  /*10da0*/  HMMA.16816.F32.BF16 R44, R4, R30, R48 ;  /* 0x0000001e042c723c */ /* 0x000fe20000041830 */
[----:B------:R-:W2:Y:S01]  /*10db0*/  LDSM.16.MT88.4 R28, [R203+0x1800] ;  /* 0x00180000cb1c783b */ /* 0x000ea20000004200 */
[----:B-1----:R-:W-:-:S04]  /*10dc0*/  FFMA.FTZ R8, R153, c[0x0][0x2d0], -R0 ;  /* 0x0000b40099087a23 */ /* 0x002fc80000010800 */
[----:B------:R1:W-:Y:S02]  /*10dd0*/  MUFU.EX2 R155, R8 ;  /* 0x00000008009b7308 */ /* 0x0003e40000000800 */
[C---:B------:R-:W-:Y:S01]  /*10de0*/  HMMA.16816.F32.BF16 R140, R4.reuse, R38, R132 ;  /* 0x00000026048c723c */ /* 0x040fe20000041884 */
[----:B------:R-:W-:Y:S07]  /*10df0*/  LDSM.16.MT88.4 R36, [R203+0x4800] ;  /* 0x00480000cb24783b */ /* 0x000fee0000004200 */
[----:B------:R-:W-:Y:S01]  /*10e00*/  HMMA.16816.F32.BF16 R132, R4, R16, R96 ;  /* 0x000000100484723c */ /* 0x000fe20000041860 */
[----:B-1----:R-:W-:-:S07]  /*10e10*/  FFMA.FTZ R8, R152, c[0x0][0x2d0], -R0 ;  /* 0x0000b40098087a23 */ /* 0x002fce0000010800 */
[C---:B------:R-:W-:Y:S01]  /*10e20*/  HMMA.16816.F32.BF16 R100, R4.reuse, R34, R80 ;  /* 0x000000220464723c */ /* 0x040fe20000041850 */
[----:B------:R-:W-:Y:S01]  /*10e30*/  LDSM.16.MT88.4 R32, [R202+0x1800] ;  /* 0x00180000ca20783b */ /* 0x000fe20000004200 */
[----:B------:R1:W1:Y:S06]  /*10e40*/  MUFU.EX2 R153, R8 ;  /* 0x0000000800997308 */ /* 0x00026c0000000800 */
[C---:B------:R-:W-:Y:S01]  /*10e50*/  HMMA.16816.F32.BF16 R116, R4.reuse, R18, R76 ;  /* 0x000000120474723c */ /* 0x040fe2000004184c */
[----:B------:R-:W-:Y:S07]  /*10e60*/  LDSM.16.MT88.4 R16, [R203+0x2000] ;  /* 0x00200000cb10783b */ /* 0x000fee0000004200 */
[----:B------:R-:W-:Y:S01]  /*10e70*/  HMMA.16816.F32.BF16 R96, R4, R12, R64 ;  /* 0x0000000c0460723c */ /* 0x000fe20000041840 */
[----:B-1----:R-:W-:-:S02]  /*10e80*/  FFMA.FTZ R8, R154, c[0x0][0x2d0], -R0 ;  /* 0x0000b4009a087a23 */ /* 0x002fc40000010800 */
[----:B------:R-:W-:Y:S02]  /*10e90*/  IMAD.MOV.U32 R154, RZ, RZ, R10 ;  /* 0x000000ffff9a7224 */ /* 0x000fe400078e000a */
[----:B------:R1:W-:Y:S03]  /*10ea0*/  MUFU.EX2 R145, R8 ;  /* 0x0000000800917308 */ /* 0x0003e60000000800 */
[----:B------:R-:W-:Y:S01]  /*10eb0*/  HMMA.16816.F32.BF16 R60, R4, R14, R56 ;  /* 0x0000000e043c723c */ /* 0x000fe20000041838 */
[----:B------:R-:W-:Y:S06]  /*10ec0*/  LDSM.16.MT88.4 R12, [R202+0x4800] ;  /* 0x00480000ca0c783b */ /* 0x000fec0000004200 */
[----:B---3--:R-:W-:-:S02]  /*10ed0*/  F2FP.BF16.PACK_AB R4, R221, R222 ;  /* 0x000000dedd04723e */ /* 0x008fc400000010ff */
[----:B--2---:R-:W-:Y:S02]  /*10ee0*/  F2FP.BF16.PACK_AB R6, R161, R162 ;  /* 0x000000a2a106723e */ /* 0x004fe400000010ff */
[----:B------:R-:W-:Y:S01]  /*10ef0*/  F2FP.BF16.PACK_AB R5, R153, R155 ;  /* 0x0000009b9905723e */ /* 0x000fe200000010ff */
[----:B-1----:R-:W-:Y:S02]  /*10f00*/  FFMA.FTZ R8, R160, c[0x0][0x2d0], -R0 ;  /* 0x0000b400a0087a23 */ /* 0x002fe40000010800 */
[----:B------:R-:W-:Y:S02]  /*10f10*/  IMAD.MOV.U32 R160, RZ, RZ, R71 ;  /* 0x000000ffffa07224 */ /* 0x000fe400078e0047 */
[----:B------:R1:W2:Y:S02]  /*10f20*/  MUFU.EX2 R144, R8 ;  /* 0x0000000800907308 */ /* 0x0002a40000000800 */
[----:B-1----:R-:W-:Y:S01]  /*10f30*/  FFMA.FTZ R8, R167, c[0x0][0x2d0], -R2 ;  /* 0x0000b400a7087a23 */ /* 0x002fe20000010802 */
[----:B--2---:R-:W-:Y:S01]  /*10f40*/  F2FP.BF16.PACK_AB R7, R144, R145 ;  /* 0x000000919007723e */ /* 0x004fe200000010ff */
[----:B------:R-:W-:-:S04]  /*10f50*/  IMAD.MOV.U32 R167, RZ, RZ, R9 ;  /* 0x000000ffffa77224 */ /* 0x000fc800078e0009 */
[----:B------:R1:W-:Y:S02]  /*10f60*/  MUFU.EX2 R152, R8 ;  /* 0x0000000800987308 */ /* 0x0003e40000000800 */
[C---:B----4-:R-:W-:Y:S08]  /*10f70*/  HMMA.16816.F32.BF16 R52, R4.reuse, R20, R88 ;  /* 0x000000140434723c */ /* 0x050ff00000041858 */
[----:B------:R-:W-:Y:S01]  /*10f80*/  HMMA.16816.F32.BF16 R40, R4, R22, R40 ;  /* 0x000000160428723c */ /* 0x000fe20000041828 */
[----:B------:R-:W2:Y:S01]  /*10f90*/  LDSM.16.MT88.4 R20, [R204+0x4800] ;  /* 0x00480000cc14783b */ /* 0x000ea20000004200 */
[----:B-1----:R-:W-:-:S02]  /*10fa0*/  FFMA.FTZ R8, R170, c[0x0][0x2d0], -R2 ;  /* 0x0000b400aa087a23 */ /* 0x002fc40000010802 */
[----:B------:R-:W-:Y:S02]  /*10fb0*/  IMAD.MOV.U32 R170, RZ, RZ, R251 ;  /* 0x000000ffffaa7224 */ /* 0x000fe400078e00fb */
[----:B------:R1:W3:Y:S02]  /*10fc0*/  MUFU.EX2 R151, R8 ;  /* 0x0000000800977308 */ /* 0x0002e40000000800 */
[C---:B-----5:R-:W-:Y:S08]  /*10fd0*/  HMMA.16816.F32.BF16 R48, R4.reuse, R24, R84 ;  /* 0x000000180430723c */ /* 0x060ff00000041854 */
[----:B------:R-:W-:Y:S01]  /*10fe0*/  HMMA.16816.F32.BF16 R44, R4, R26, R44 ;  /* 0x0000001a042c723c */ /* 0x000fe2000004182c */
[----:B------:R-:W4:Y:S01]  /*10ff0*/  LDSM.16.MT88.4 R24, [R205+0x4800] ;  /* 0x00480000cd18783b */ /* 0x000f220000004200 */
[----:B-1----:R-:W-:-:S06]  /*11000*/  FFMA.FTZ R8, R169, c[0x0][0x2d0], -R2 ;  /* 0x0000b400a9087a23 */ /* 0x002fcc0000010802 */
[C---:B------:R-:W-:Y:S01]  /*11010*/  HMMA.16816.F32.BF16 R64, R4.reuse, R28, R108 ;  /* 0x0000001c0440723c */ /* 0x040fe2000004186c */
[----:B------:R1:W-:Y:S07]  /*11020*/  MUFU.EX2 R150, R8 ;  /* 0x0000000800967308 */ /* 0x0003ee0000000800 */
[C---:B------:R-:W-:Y:S01]  /*11030*/  HMMA.16816.F32.BF16 R56, R4.reuse, R30, R100 ;  /* 0x0000001e0438723c */ /* 0x040fe20000041864 */
[----:B------:R-:W-:Y:S07]  /*11040*/  LDSM.16.MT88.4 R28, [R202+0x2000] ;  /* 0x00200000ca1c783b */ /* 0x000fee0000004200 */
[----:B--2---:R-:W-:Y:S01]  /*11050*/  HMMA.16816.F32.BF16 R100, R4, R20, R96 ;  /* 0x000000140464723c */ /* 0x004fe20000041860 */
[----:B------:R-:W-:Y:S01]  /*11060*/  LDSM.16.MT88.4 R96, [R205+0x2800] ;  /* 0x00280000cd60783b */ /* 0x000fe20000004200 */
[----:B-1----:R-:W-:-:S04]  /*11070*/  FFMA.FTZ R8, R171, c[0x0][0x2d0], -R2 ;  /* 0x0000b400ab087a23 */ /* 0x002fc80000010802 */
[----:B------:R1:W2:Y:S02]  /*11080*/  MUFU.EX2 R149, R8 ;  /* 0x0000000800957308 */ /* 0x0002a40000000800 */
[C---:B------:R-:W-:Y:S01]  /*11090*/  HMMA.16816.F32.BF16 R60, R4.reuse, R22, R60 ;  /* 0x00000016043c723c */ /* 0x040fe2000004183c */
[----:B------:R-:W5:Y:S07]  /*110a0*/  LDSM.16.MT88.4 R20, [R202+0x5000] ;  /* 0x00500000ca14783b */ /* 0x000f6e0000004200 */
[----:B------:R-:W-:Y:S01]  /*110b0*/  HMMA.16816.F32.BF16 R80, R4, R32, R92 ;  /* 0x000000200450723c */ /* 0x000fe2000004185c */
[----:B-1----:R-:W-:-:S07]  /*110c0*/  FFMA.FTZ R8, R165, c[0x0][0x2d0], -R0 ;  /* 0x0000b400a5087a23 */ /* 0x002fce0000010800 */
[C---:B------:R-:W-:Y:S01]  /*110d0*/  HMMA.16816.F32.BF16 R76, R4.reuse, R34, R104 ;  /* 0x00000022044c723c */ /* 0x040fe20000041868 */
[----:B------:R-:W-:Y:S01]  /*110e0*/  LDSM.16.MT88.4 R32, [R204+0x2000] ;  /* 0x00200000cc20783b */ /* 0x000fe20000004200 */
[----:B------:R1:W-:Y:S06]  /*110f0*/  MUFU.EX2 R74, R8 ;  /* 0x00000008004a7308 */ /* 0x0003ec0000000800 */
[C---:B------:R-:W-:Y:S08]  /*11100*/  HMMA.16816.F32.BF16 R88, R4.reuse, R12, R112 ;  /* 0x0000000c0458723c */ /* 0x040ff00000041870 */
[----:B------:R-:W-:Y:S01]  /*11110*/  HMMA.16816.F32.BF16 R92, R4, R14, R120 ;  /* 0x0000000e045c723c */ /* 0x000fe20000041878 */
[----:B------:R-:W2:Y:S01]  /*11120*/  LDSM.16.MT88.4 R12, [R205+0x2000] ;  /* 0x00200000cd0c783b */ /* 0x000ea20000004200 */
[----:B-1----:R-:W-:-:S03]  /*11130*/  FFMA.FTZ R8, R164, c[0x0][0x2d0], -R0 ;  /* 0x0000b400a4087a23 */ /* 0x002fc60000010800 */
[----:B------:R-:W-:Y:S01]  /*11140*/  LDSM.16.MT88.4 R120, [R203+0x5800] ;  /* 0x00580000cb78783b */ /* 0x000fe20000004200 */
[----:B------:R1:W1:Y:S02]  /*11150*/  MUFU.EX2 R71, R8 ;  /* 0x0000000800477308 */ /* 0x0002640000000800 */
[C---:B------:R-:W-:Y:S08]  /*11160*/  HMMA.16816.F32.BF16 R104, R4.reuse, R36, R136 ;  /* 0x000000240468723c */ /* 0x040ff00000041888 */
[----:B------:R-:W-:Y:S01]  /*11170*/  HMMA.16816.F32.BF16 R140, R4, R38, R140 ;  /* 0x00000026048c723c */ /* 0x000fe2000004188c */
[----:B-1----:R-:W-:-:S07]  /*11180*/  FFMA.FTZ R8, R166, c[0x0][0x2d0], -R0 ;  /* 0x0000b400a6087a23 */ /* 0x002fce0000010800 */
[C---:B----4-:R-:W-:Y:S01]  /*11190*/  HMMA.16816.F32.BF16 R132, R4.reuse, R24, R132 ;  /* 0x000000180484723c */ /* 0x050fe20000041884 */
[----:B------:R1:W-:Y:S07]  /*111a0*/  MUFU.EX2 R70, R8 ;  /* 0x0000000800467308 */ /* 0x0003ee0000000800 */
[----:B------:R-:W-:Y:S07]  /*111b0*/  HMMA.16816.F32.BF16 R112, R4, R26, R116 ;  /* 0x0000001a0470723c */ /* 0x000fee0000041874 */
[----:B---3--:R-:W-:-:S02]  /*111c0*/  F2FP.BF16.PACK_AB R4, R151, R152 ;  /* 0x000000989704723e */ /* 0x008fc400000010ff */
[----:B--2---:R-:W-:Y:S01]  /*111d0*/  F2FP.BF16.PACK_AB R6, R149, R150 ;  /* 0x000000969506723e */ /* 0x004fe200000010ff */
[----:B-1----:R-:W-:Y:S01]  /*111e0*/  FFMA.FTZ R8, R168, c[0x0][0x2d0], -R0 ;  /* 0x0000b400a8087a23 */ /* 0x002fe20000010800 */
[----:B------:R-:W-:-:S03]  /*111f0*/  F2FP.BF16.PACK_AB R5, R71, R74 ;  /* 0x0000004a4705723e */ /* 0x000fc600000010ff */
        /* <DEDUP_REMOVED lines=8> */
[C---:B-----5:R-:W-:Y:S01]  /*11280*/  HMMA.16816.F32.BF16 R108, R4.reuse, R20, R88 ;  /* 0x00000014046c723c */ /* 0x060fe20000041858 */
[----:B------:R-:W-:Y:S01]  /*11290*/  LDSM.16.MT88.4 R88, [R203+0x2800] ;  /* 0x00280000cb58783b */ /* 0x000fe20000004200 */
[----:B------:R1:W3:Y:S06]  /*112a0*/  MUFU.EX2 R147, R8 ;  /* 0x0000000800937308 */ /* 0x0002ec0000000800 */
[C---:B------:R-:W-:Y:S08]  /*112b0*/  HMMA.16816.F32.BF16 R52, R4.reuse, R12, R52 ;  /* 0x0000000c0434723c */ /* 0x040ff00000041834 */
[C---:B------:R-:W-:Y:S01]  /*112c0*/  HMMA.16816.F32.BF16 R40, R4.reuse, R14, R40 ;  /* 0x0000000e0428723c */ /* 0x040fe20000041828 */
[----:B------:R-:W4:Y:S01]  /*112d0*/  LDSM.16.MT88.4 R12, [R205+0x5000] ;  /* 0x00500000cd0c783b */ /* 0x000f220000004200 */
[--C-:B-1----:R-:W-:Y:S01]  /*112e0*/  FFMA.FTZ R8, R194, c[0x0][0x2d0], -R2.reuse ;  /* 0x0000b400c2087a23 */ /* 0x102fe20000010802 */
[----:B---3--:R-:W-:Y:S01]  /*112f0*/  F2FP.BF16.PACK_AB R64, R147, R148 ;  /* 0x000000949340723e */ /* 0x008fe200000010ff */
[----:B------:R-:W-:Y:S01]  /*11300*/  FFMA.FTZ R2, R220, c[0x0][0x2d0], -R2 ;  /* 0x0000b400dc027a23 */ /* 0x000fe20000010802 */
[----:B------:R-:W-:Y:S01]  /*11310*/  IADD3 R220, R223, -0x2, RZ ;  /* 0xfffffffedfdc7810 */ /* 0x000fe20007ffe0ff */
[----:B------:R1:W-:Y:S02]  /*11320*/  MUFU.EX2 R146, R8 ;  /* 0x0000000800927308 */ /* 0x0003e40000000800 */
[C---:B------:R-:W-:Y:S01]  /*11330*/  HMMA.16816.F32.BF16 R36, R4.reuse, R28, R80 ;  /* 0x0000001c0424723c */ /* 0x040fe20000041850 */
[----:B------:R-:W-:Y:S05]  /*11340*/  LDSM.16.MT88.4 R80, [R202+0x2800] ;  /* 0x00280000ca50783b */ /* 0x000fea0000004200 */
[----:B------:R3:W5:Y:S02]  /*11350*/  MUFU.EX2 R251, R2 ;  /* 0x0000000200fb7308 */ /* 0x0007640000000800 */
[C---:B------:R-:W-:Y:S01]  /*11360*/  HMMA.16816.F32.BF16 R48, R4.reuse, R32, R48 ;  /* 0x000000200430723c */ /* 0x040fe20000041830 */
[----:B-1----:R-:W1:Y:S07]  /*11370*/  LDSM.16.MT88.4 R8, [R204+0x5000] ;  /* 0x00500000cc08783b */ /* 0x002e6e0000004200 */
[----:B--2---:R-:W-:Y:S01]  /*11380*/  HMMA.16816.F32.BF16 R116, R4, R16, R104 ;  /* 0x000000100474723c */ /* 0x004fe20000041868 */
[----:B------:R-:W-:Y:S01]  /*11390*/  LDSM.16.MT88.4 R104, [R204+0x2800] ;  /* 0x00280000cc68783b */ /* 0x000fe20000004200 */
[----:B---3--:R-:W-:Y:S01]  /*113a0*/  FFMA.FTZ R2, R172, c[0x0][0x2d0], -R0 ;  /* 0x0000b400ac027a23 */ /* 0x008fe20000010800 */
[----:B-----5:R-:W-:-:S05]  /*113b0*/  F2FP.BF16.PACK_AB R66, R251, R146 ;  /* 0x00000092fb42723e */ /* 0x020fca00000010ff */
[C---:B------:R-:W-:Y:S01]  /*113c0*/  HMMA.16816.F32.BF16 R44, R4.reuse, R34, R44 ;  /* 0x00000022042c723c */ /* 0x040fe2000004182c */
[----:B------:R2:W-:Y:S07]  /*113d0*/  MUFU.EX2 R20, R2 ;  /* 0x0000000200147308 */ /* 0x0005ee0000000800 */
[C---:B------:R-:W-:Y:S08]  /*113e0*/  HMMA.16816.F32.BF16 R28, R4.reuse, R30, R76 ;  /* 0x0000001e041c723c */ /* 0x040ff0000004184c */
[----:B----4-:R-:W-:Y:S01]  /*113f0*/  HMMA.16816.F32.BF16 R132, R4, R12, R132 ;  /* 0x0000000c0484723c */ /* 0x010fe20000041884 */
[----:B--2---:R-:W-:-:S04]  /*11400*/  FFMA.FTZ R2, R173, c[0x0][0x2d0], -R0 ;  /* 0x0000b400ad027a23 */ /* 0x004fc80000010800 */
[----:B------:R2:W3:Y:S03]  /*11410*/  MUFU.EX2 R21, R2 ;  /* 0x0000000200157308 */ /* 0x0004e60000000800 */
[C---:B------:R-:W-:Y:S08]  /*11420*/  HMMA.16816.F32.BF16 R24, R4.reuse, R22, R92 ;  /* 0x000000160418723c */ /* 0x040ff0000004185c */
[----:B-1----:R-:W-:Y:S01]  /*11430*/  HMMA.16816.F32.BF16 R136, R4, R8, R100 ;  /* 0x000000080488723c */ /* 0x002fe20000041864 */
[--C-:B--2---:R-:W-:Y:S01]  /*11440*/  FFMA.FTZ R2, R175, c[0x0][0x2d0], -R0.reuse ;  /* 0x0000b400af027a23 */ /* 0x104fe20000010800 */
[----:B---3--:R-:W-:Y:S01]  /*11450*/  F2FP.BF16.PACK_AB R65, R21, R20 ;  /* 0x000000141541723e */ /* 0x008fe200000010ff */
[----:B------:R-:W-:-:S05]  /*11460*/  FFMA.FTZ R0, R174, c[0x0][0x2d0], -R0 ;  /* 0x0000b400ae007a23 */ /* 0x000fca0000010800 */
[C---:B------:R-:W-:Y:S01]  /*11470*/  HMMA.16816.F32.BF16 R32, R4.reuse, R18, R140 ;  /* 0x000000120420723c */ /* 0x040fe2000004188c */
[----:B------:R1:W-:Y:S07]  /*11480*/  MUFU.EX2 R17, R2 ;  /* 0x0000000200117308 */ /* 0x0003ee0000000800 */
[C---:B------:R-:W-:Y:S01]  /*11490*/  HMMA.16816.F32.BF16 R12, R4.reuse, R14, R112 ;  /* 0x0000000e040c723c */ /* 0x040fe20000041870 */
[----:B------:R2:W3:Y:S01]  /*114a0*/  MUFU.EX2 R16, R0 ;  /* 0x0000000000107308 */ /* 0x0004e20000000800 */
[----:B------:R-:W-:Y:S06]  /*114b0*/  LDSM.16.MT88.4 R112, [R202+0x5800] ;  /* 0x00580000ca70783b */ /* 0x000fec0000004200 */
[----:B------:R-:W-:Y:S01]  /*114c0*/  HMMA.16816.F32.BF16 R8, R4, R10, R60 ;  /* 0x0000000a0408723c */ /* 0x000fe2000004183c */
[----:B-1----:R-:W-:Y:S01]  /*114d0*/  FADD.FTZ R2, R170, R250 ;  /* 0x000000faaa027221 */ /* 0x002fe20000010000 */
[----:B------:R-:W1:Y:S03]  /*114e0*/  LDSM.16.MT88.4 R4, [R204+0x5800] ;  /* 0x00580000cc04783b */ /* 0x000e660000004200 */
[----:B------:R-:W-:-:S02]  /*114f0*/  FADD.FTZ R2, R167, R2 ;  /* 0x00000002a7027221 */ /* 0x000fc40000010000 */
[----:B------:R-:W-:Y:S02]  /*11500*/  IMAD.MOV.U32 R167, RZ, RZ, c[0x0][0x2c4] ;  /* 0x0000b100ffa77624 */ /* 0x000fe400078e00ff */
[----:B--2---:R-:W-:Y:S01]  /*11510*/  FADD.FTZ R0, R192, R243 ;  /* 0x000000f3c0007221 */ /* 0x004fe20000010000 */
[----:B---3--:R-:W-:Y:S01]  /*11520*/  F2FP.BF16.PACK_AB R67, R16, R17 ;  /* 0x000000111043723e */ /* 0x008fe200000010ff */
[----:B------:R-:W-:Y:S01]  /*11530*/  FADD.FTZ R2, R252, R2 ;  /* 0x00000002fc027221 */ /* 0x000fe20000010000 */
[----:B------:R-:W-:Y:S01]  /*11540*/  ISETP.NE.AND P6, PT, R167, 0x1, PT ;  /* 0x00000001a700780c */ /* 0x000fe20003fc5270 */
        /* <DEDUP_REMOVED lines=44> */
[----:B--2---:R-:W-:Y:S01]  /*11810*/  HMMA.16816.F32.BF16 R52, R64, R56, R132 ;  /* 0x000000384034723c */ /* 0x004fe20000041884 */
[----:B------:R-:W-:-:S04]  /*11820*/  @P6 IMAD.HI.U32 R5, R160, c[0x0][0x2c8], RZ ;  /* 0x0000b200a0056a27 */ /* 0x000fc800078e00ff */
[----:B------:R-:W-:Y:S02]  /*11830*/  FADD.FTZ R2, R20, R0 ;  /* 0x0000000014027221 */ /* 0x000fe40000010000 */
[----:B------:R-:W-:Y:S01]  /*11840*/  IMAD.MOV.U32 R0, RZ, RZ, R160 ;  /* 0x000000ffff007224 */ /* 0x000fe200078e00a0 */
[----:B------:R-:W-:Y:S01]  /*11850*/  HMMA.16816.F32.BF16 R80, R64, R82, R28 ;  /* 0x000000524050723c */ /* 0x000fe2000004181c */
[----:B------:R-:W-:-:S07]  /*11860*/  @P6 SHF.R.U32.HI R0, RZ, c[0x0][0x2cc], R5 ;  /* 0x0000b300ff006a19 */ /* 0x000fce0000011605 */
        /* <DEDUP_REMOVED lines=8> */
[----:B------:R-:W-:Y:S02]  /*118f0*/  IMAD.IADD R2, R163, 0x1, -R154 ;  /* 0x00000001a3027824 */ /* 0x000fe400078e0a9a */
[----:B------:R-:W-:Y:S02]  /*11900*/  IMAD.MOV.U32 R163, RZ, RZ, c[0x0][0x32c] ;  /* 0x0000cb00ffa37624 */ /* 0x000fe400078e00ff */
[----:B------:R-:W-:Y:S02]  /*11910*/  FADD.FTZ R4, R17, R4 ;  /* 0x0000000411047221 */ /* 0x000fe40000010000 */
[----:B------:R-:W-:Y:S01]  /*11920*/  IMAD.IADD R0, R2, 0x1, R0 ;  /* 0x0000000102007824 */ /* 0x000fe200078e0200 */
[----:B------:R-:W-:Y:S01]  /*11930*/  ISETP.GE.AND P6, PT, R163, 0x1, PT ;  /* 0x00000001a300780c */ /* 0x000fe20003fc6270 */
[----:B------:R-:W-:-:S02]  /*11940*/  FADD.FTZ R5, R146, R6 ;  /* 0x0000000692057221 */ /* 0x000fc40000010000 */
[----:B------:R-:W-:Y:S01]  /*11950*/  FADD.FTZ R252, R16, R4 ;  /* 0x0000000410fc7221 */ /* 0x000fe20000010000 */
[----:B------:R-:W-:Y:S01]  /*11960*/  IADD3 R4, R0, c[0x0][0x328], RZ ;  /* 0x0000ca0000047a10 */ /* 0x000fe20007ffe0ff */
[----:B------:R-:W-:-:S08]  /*11970*/  FADD.FTZ R251, R251, R5 ;  /* 0x00000005fbfb7221 */ /* 0x000fd00000010000 */
        /* <DEDUP_REMOVED lines=12> */
.L_x_803:
[----:B------:R-:W-:-:S13]  /*11a40*/  ISETP.NE.AND P0, PT, R5, 0x1, PT ;  /* 0x000000010500780c */ /* 0x000fda0003f05270 */
[----:B------:R-:W-:-:S05]  /*11a50*/  @P0 IMAD.HI.U32 R0, R2, c[0x0][0x330], RZ ;  /* 0x0000cc0002000a27 */ /* 0x000fca00078e00ff */
[----:B------:R-:W-:Y:S02]  /*11a60*/  @P0 SHF.R.U32.HI R2, RZ, c[0x0][0x334], R0 ;  /* 0x0000cd00ff020a19 */ /* 0x000fe40000011600 */
.L_x_804:
[----:B------:R-:W-:Y:S05]  /*11a70*/  BSYNC B0 ;  /* 0x0000000000007941 */ /* 0x000fea0003800000 */
.L_x_802:
[----:B------:R-:W-:-:S05]  /*11a80*/  IMAD R2, R2, R5, c[0x0][0x32c] ;  /* 0x0000cb0002027624 */ /* 0x000fca00078e0205 */
[----:B------:R-:W-:-:S05]  /*11a90*/  IMNMX R4, R4, R2, PT ;  /* 0x0000000204047217 */ /* 0x000fca0003800200 */
.L_x_801:
[----:B------:R-:W-:-:S05]  /*11aa0*/  IMAD.HI R0, R4, 0x2aaaaaab, RZ ;  /* 0x2aaaaaab04007827 */ /* 0x000fca00078e02ff */
        /* <DEDUP_REMOVED lines=8> */
.L_x_814:
[----:B------:R-:W2:Y:S01]  /*11b30*/  LDL R0, [R1+0x18] ;  /* 0x0000180001007983 */ /* 0x000ea20000100800 */
[----:B------:R-:W-:Y:S04]  /*11b40*/  DEPBAR.LE SB0, 0x0 ;  /* 0x000080000000791a */ /* 0x000fe80000000000 */
[----:B------:R-:W-:Y:S01]  /*11b50*/  WARPSYNC 0xffffffff ;  /* 0xffffffff00007948 */ /* 0x000fe20003800000 */
[----:B------:R-:W-:Y:S01]  /*11b60*/  BAR.SYNC.DEFER_BLOCKING 0x0 ;  /* 0x0000000000007b1d */ /* 0x000fe20000010000 */
[----:B------:R-:W-:Y:S01]  /*11b70*/  ISETP.GT.AND P0, PT, R226, R221, PT ;  /* 0x000000dde200720c */ /* 0x000fe20003f04270 */
[----:B------:R-:W-:Y:S05]  /*11b80*/  IMAD.MOV.U32 R220, RZ, RZ, c[0x0][0x2c4] ;  /* 0x0000b100ffdc7624 */ /* 0x000fea00078e00ff */
[----:B------:R-:W-:Y:S07]  /*11b90*/  ISETP.NE.AND P6, PT, R220, 0x1, PT ;  /* 0x00000001dc00780c */ /* 0x000fee0003fc5270 */
[----:B------:R-:W-:Y:S01]  /*11ba0*/  @!P0 IMAD.WIDE.U32 R38, R221, c[0x0][0x208], RZ ;  /* 0x00008200dd268a25 */ /* 0x000fe200078e00ff */
[----:B------:R-:W-:Y:S02]  /*11bb0*/  @!P0 MOV R2, c[0x0][0x208] ;  /* 0x0000820000028a02 */ /* 0x000fe40000000f00 */
[----:B------:R-:W-:Y:S01]  /*11bc0*/  @!P0 MOV R3, 0x5 ;  /* 0x0000000500038802 */ /* 0x000fe20000000f00 */
[----:B------:R-:W-:Y:S01]  /*11bd0*/  @!P0 IMAD.MOV.U32 R37, RZ, RZ, R234 ;  /* 0x000000ffff258224 */ /* 0x000fe200078e00ea */
[----:B------:R-:W-:Y:S02]  /*11be0*/  @!P0 MOV R36, R228 ;  /* 0x000000e400248202 */ /* 0x000fe40000000f00 */
[C---:B------:R-:W-:Y:S02]  /*11bf0*/  @!P0 SHF.L.U64.HI R3, R2.reuse, R3, c[0x0][0x20c] ;  /* 0x0000830002038619 */ /* 0x040fe40000010203 */
[----:B------:R-:W-:Y:S01]  /*11c00*/  @!P0 SHF.L.U32 R2, R2, 0x5, RZ ;  /* 0x0000000502028819 */ /* 0x000fe200000006ff */
[----:B------:R-:W1:Y:S01]  /*11c10*/  LDSM.16.M88.4 R8, [R201] ;  /* 0x00000000c908783b */ /* 0x000e620000000200 */
[----:B------:R-:W-:Y:S01]  /*11c20*/  @!P0 IMAD.WIDE.U32 R36, R38, 0x60, R36 ;  /* 0x0000006026248825 */ /* 0x000fe200078e0024 */
[----:B------:R-:W-:Y:S01]  /*11c30*/  ULDC UR4, c[0x0][0x324] ;  /* 0x0000c90000047ab9 */ /* 0x000fe20000000800 */
[----:B------:R-:W-:Y:S01]  /*11c40*/  @!P0 IADD3 R44, P1, R2, R2, RZ ;  /* 0x00000002022c8210 */ /* 0x000fe20007f3e0ff */
[----:B------:R-:W-:Y:S01]  /*11c50*/  ULOP3.LUT UR4, URZ, UR4, URZ, 0x33, !UPT ;  /* 0x000000043f047292 */ /* 0x000fe2000f8e333f */
[----:B------:R-:W-:Y:S02]  /*11c60*/  @!P0 IMAD.WIDE.U32 R28, R38, 0x60, R2 ;  /* 0x00000060261c8825 */ /* 0x000fe400078e0002 */
[----:B------:R-:W-:Y:S01]  /*11c70*/  @!P0 IADD3.X R45, R3, R3, RZ, P1, !PT ;  /* 0x00000003032d8210 */ /* 0x000fe20000ffe4ff */
[----:B------:R-:W3:Y:S02]  /*11c80*/  LDSM.16.M88.4 R16, [R201+0x800] ;  /* 0x00080000c910783b */ /* 0x000ee40000000200 */
[-C--:B------:R-:W-:Y:S02]  /*11c90*/  @!P0 IADD3 R47, P2, P1, R228, R28.reuse, R2 ;  /* 0x0000001ce42f8210 */ /* 0x080fe4000795e002 */
[----:B------:R-:W-:Y:S01]  /*11ca0*/  @!P0 LEA R2, P4, R36, c[0x0][0x1f8], 0x1 ;  /* 0x00007e0024028a11 */ /* 0x000fe200078808ff */
[----:B------:R-:W-:Y:S01]  /*11cb0*/  @!P0 IMAD.WIDE.U32 R44, R38, 0x60, R44 ;  /* 0x00000060262c8825 */ /* 0x000fe200078e002c */
[----:B------:R-:W-:Y:S02]  /*11cc0*/  @!P0 IADD3 R46, P3, R228, R28, RZ ;  /* 0x0000001ce42e8210 */ /* 0x000fe40007f7e0ff */
[----:B------:R-:W4:Y:S08]  /*11cd0*/  LDSM.16.M88.4 R24, [R201+0x1000] ;  /* 0x00100000c918783b */ /* 0x000f300000000200 */
[----:B------:R-:W5:Y:S04]  /*11ce0*/  LDL R223, [R1+0x14] ;  /* 0x0000140001df7983 */ /* 0x000f680000100800 */
[----:B------:R-:W2:Y:S08]  /*11cf0*/  LDSM.16.M88.4 R32, [R201+0x1800] ;  /* 0x00180000c920783b */ /* 0x000eb00000000200 */
[----:B------:R-:W5:Y:S01]  /*11d00*/  LDL R222, [R1+0x1c] ;  /* 0x00001c0001de7983 */ /* 0x000f620000100800 */
[C---:B-1----:R-:W-:Y:S03]  /*11d10*/  HMMA.16816.F32.BF16 R4, R124.reuse, R8, RZ ;  /* 0x000000087c04723c */ /* 0x042fe600000418ff */
[----:B------:R-:W1:Y:S05]  /*11d20*/  LDSM.16.M88.4 R40, [R201+0x2000] ;  /* 0x00200000c928783b */ /* 0x000e6a0000000200 */
[C---:B------:R-:W-:Y:S03]  /*11d30*/  HMMA.16816.F32.BF16 R8, R124.reuse, R10, RZ ;  /* 0x0000000a7c08723c */ /* 0x040fe600000418ff */
[----:B------:R-:W1:Y:S05]  /*11d40*/  LDSM.16.M88.4 R48, [R201+0x2800] ;  /* 0x00280000c930783b */ /* 0x000e6a0000000200 */
[C---:B---3--:R-:W-:Y:S03]  /*11d50*/  HMMA.16816.F32.BF16 R12, R124.reuse, R16, RZ ;  /* 0x000000107c0c723c */ /* 0x048fe600000418ff */
[----:B------:R-:W3:Y:S05]  /*11d60*/  LDSM.16.M88.4 R132, [R206] ;  /* 0x00000000ce84783b */ /* 0x000eea0000000200 */
[C---:B------:R-:W-:Y:S03]  /*11d70*/  HMMA.16816.F32.BF16 R16, R124.reuse, R18, RZ ;  /* 0x000000127c10723c */ /* 0x040fe600000418ff */
[----:B------:R-:W1:Y:S05]  /*11d80*/  LDSM.16.M88.4 R136, [R208] ;  /* 0x00000000d088783b */ /* 0x000e6a0000000200 */
[C---:B----4-:R-:W-:Y:S03]  /*11d90*/  HMMA.16816.F32.BF16 R20, R124.reuse, R24, RZ ;  /* 0x000000187c14723c */ /* 0x050fe600000418ff */
[----:B------:R-:W4:Y:S05]  /*11da0*/  LDSM.16.M88.4 R140, [R209] ;  /* 0x00000000d18c783b */ /* 0x000f2a0000000200 */
[C---:B------:R-:W-:Y:S03]  /*11db0*/  HMMA.16816.F32.BF16 R24, R124.reuse, R26, RZ ;  /* 0x0000001a7c18723c */ /* 0x040fe600000418ff */
[----:B------:R-:W1:Y:S08]  /*11dc0*/  LDSM.16.M88.4 R144, [R210] ;  /* 0x00000000d290783b */ /* 0x000e700000000200 */
[----:B------:R-:W1:Y:S08]  /*11dd0*/  LDSM.16.M88.4 R148, [R211] ;  /* 0x00000000d394783b */ /* 0x000e700000000200 */
[----:B------:R-:W1:Y:S01]  /*11de0*/  LDSM.16.M88.4 R152, [R212] ;  /* 0x00000000d498783b */ /* 0x000e620000000200 */
[----:B--2---:R-:W-:Y:S02]  /*11df0*/  LOP3.LUT P5, RZ, R0, 0x20000, RZ, 0xc0, !PT ;  /* 0x0002000000ff7812 */ /* 0x004fe400078ac0ff */
[----:B------:R-:W-:Y:S05]  /*11e00*/  @!P0 SHF.R.S32.HI R0, RZ, 0x1f, R221 ;  /* 0x0000001fff008819 */ /* 0x000fea00000114dd */
[----:B------:R-:W-:Y:S04]  /*11e10*/  @!P0 IMAD R0, R0, c[0x0][0x208], RZ ;  /* 0x0000820000008a24 */ /* 0x000fe800078e02ff */
[----:B------:R-:W-:Y:S05]  /*11e20*/  @!P0 IMAD R0, R221, c[0x0][0x20c], R0 ;  /* 0x00008300dd008a24 */ /* 0x000fea00078e0200 */
[----:B------:R-:W-:Y:S05]  /*11e30*/  @!P0 IADD3 R0, R39, R0, RZ ;  /* 0x0000000027008210 */ /* 0x000fea0007ffe0ff */
[----:B------:R-:W-:Y:S05]  /*11e40*/  @!P0 IMAD R0, R0, 0x60, RZ ;  /* 0x0000006000008824 */ /* 0x000fea00078e02ff */
[----:B------:R-:W-:Y:S02]  /*11e50*/  @!P0 IADD3 R39, R0, R29, RZ ;  /* 0x0000001d00278210 */ /* 0x000fe40007ffe0ff */
[C---:B------:R-:W-:Y:S02]  /*11e60*/  HMMA.16816.F32.BF16 R28, R124.reuse, R32, RZ ;  /* 0x000000207c1c723c */ /* 0x040fe400000418ff */
[----:B------:R-:W-:Y:S02]  /*11e70*/  @!P0 IADD3.X R68, R234, R39, R3, P2, P1 ;  /* 0x00000027ea448210 */ /* 0x000fe400017e2403 */
[----:B------:R-:W-:Y:S02]  /*11e80*/  @!P0 LEA R160, P2, R46, c[0x0][0x1f8], 0x1 ;  /* 0x00007e002ea08a11 */ /* 0x000fe400078408ff */
[----:B------:R-:W-:Y:S02]  /*11e90*/  @!P0 IADD3 R3, R37, R0, RZ ;  /* 0x0000000025038210 */ /* 0x000fe40007ffe0ff */
[C---:B------:R-:W-:Y:S01]  /*11ea0*/  HMMA.16816.F32.BF16 R32, R124.reuse, R34, RZ ;  /* 0x000000227c20723c */ /* 0x040fe200000418ff */
[----:B------:R-:W-:Y:S03]  /*11eb0*/  @!P0 IADD3.X R39, R39, R234, RZ, P3, !PT ;  /* 0x000000ea27278210 */ /* 0x000fe60001ffe4ff */
[----:B------:R-:W-:Y:S02]  /*11ec0*/  @!P0 LEA.HI.X R3, R36, c[0x0][0x1fc], R3, 0x1, P4 ;  /* 0x00007f0024038a11 */ /* 0x000fe400020f0c03 */
[----:B------:R-:W-:Y:S02]  /*11ed0*/  @!P0 LEA.HI.X R161, R46, c[0x0][0x1fc], R39, 0x1, P2 ;  /* 0x00007f002ea18a11 */ /* 0x000fe400010f0c27 */
[C---:B-1----:R-:W-:Y:S01]  /*11ee0*/  HMMA.16816.F32.BF16 R36, R124.reuse, R40, RZ ;  /* 0x000000287c24723c */ /* 0x042fe200000418ff */
[----:B------:R-:W-:Y:S03]  /*11ef0*/  @!P0 IADD3 R44, P1, R228, R44, RZ ;  /* 0x0000002ce42c8210 */ /* 0x000fe60007f3e0ff */
[C---:B------:R-:W-:Y:S02]  /*11f00*/  @!P0 LEA R164, P3, R47.reuse, c[0x0][0x1f8], 0x1 ;  /* 0x00007e002fa48a11 */ /* 0x040fe400078608ff */
[----:B------:R-:W-:Y:S02]  /*11f10*/  @!P0 LEA R162, P2, R44, c[0x0][0x1f8], 0x1 ;  /* 0x00007e002ca28a11 */ /* 0x000fe400078408ff */
[C---:B------:R-:W-:Y:S01]  /*11f20*/  HMMA.16816.F32.BF16 R40, R124.reuse, R42, RZ ;  /* 0x0000002a7c28723c */ /* 0x040fe200000418ff */
[----:B------:R-:W-:Y:S02]  /*11f30*/  @!P0 IADD3.X R0, R234, R0, R45, P1, !PT ;  /* 0x00000000ea008210 */ /* 0x000fe40000ffe42d */
[----:B------:R-:W-:Y:S02]  /*11f40*/  @!P0 ISETP.GE.AND P1, PT, R72, c[0x0][0x1d4], PT ;  /* 0x0000750048008a0c */ /* 0x000fe40003f26270 */
[----:B------:R-:W-:Y:S02]  /*11f50*/  @!P0 LEA.HI.X R165, R47, c[0x0][0x1fc], R68, 0x1, P3 ;  /* 0x00007f002fa58a11 */ /* 0x000fe400018f0c44 */
[----:B------:R-:W-:Y:S02]  /*11f60*/  @!P0 LEA.HI.X R163, R44, c[0x0][0x1fc], R0, 0x1, P2 ;  /* 0x00007f002ca38a11 */ /* 0x000fe400010f0c00 */
[C---:B------:R-:W-:Y:S07]  /*11f70*/  HMMA.16816.F32.BF16 R44, R124.reuse, R48, RZ ;  /* 0x000000307c2c723c */ /* 0x040fee00000418ff */
[----:B------:R-:W-:Y:S01]  /*11f80*/  @!PT LDS RZ, [RZ] ;  /* 0x00000000fffff984 */ /* 0x000fe20000000800 */
[----:B------:R-:W-:Y:S01]  /*11f90*/  @!PT LDS RZ, [RZ] ;  /* 0x00000000fffff984 */ /* 0x000fe20000000800 */
[----:B------:R-:W-:Y:S01]  /*11fa0*/  @!PT LDS RZ, [RZ] ;  /* 0x00000000fffff984 */ /* 0x000fe20000000800 */
[----:B------:R1:W-:Y:S01]  /*11fb0*/  @!P0 LDGSTS.E.BYPASS.LTC128B.128 [R219+0x100], [R2.64], !P1 ;  /* 0x0010000002db8fae */ /* 0x0003e2000c901d48 */
[----:B------:R-:W-:Y:S07]  /*11fc0*/  HMMA.16816.F32.BF16 R48, R124, R50, RZ ;  /* 0x000000327c30723c */ /* 0x000fee00000418ff */
[----:B------:R1:W-:Y:S01]  /*11fd0*/  @!P0 LDGSTS.E.BYPASS.LTC128B.128 [R219+0x3100], [R2.64+0x80], !P5 ;  /* 0x0310008002db8fae */ /* 0x0003e2000e901d48 */
[C---:B---3--:R-:W-:Y:S07]  /*11fe0*/  HMMA.16816.F32.BF16 R4, R128.reuse, R132, R4 ;  /* 0x000000848004723c */ /* 0x048fee0000041804 */
[----:B------:R2:W-:Y:S01]  /*11ff0*/  @!P0 LDGSTS.E.BYPASS.LTC128B.128 [R219+0x1100], [R160.64], !P1 ;  /* 0x01100000a0db8fae */ /* 0x0005e2000c901d48 */
[C---:B------:R-:W-:Y:S07]  /*12000*/  HMMA.16816.F32.BF16 R8, R128.reuse, R134, R8 ;  /* 0x000000868008723c */ /* 0x040fee0000041808 */
[----:B------:R2:W-:Y:S01]  /*12010*/  @!P0 LDGSTS.E.BYPASS.LTC128B.128 [R219+0x4100], [R160.64+0x80], !P5 ;  /* 0x04100080a0db8fae */ /* 0x0005e2000e901d48 */
[C---:B------:R-:W-:Y:S07]  /*12020*/  HMMA.16816.F32.BF16 R12, R128.reuse, R136, R12 ;  /* 0x00000088800c723c */ /* 0x040fee000004180c */
[----:B------:R3:W-:Y:S01]  /*12030*/  @!P0 LDGSTS.E.BYPASS.LTC128B.128 [R219+0x2100], [R164.64], !P1 ;  /* 0x02100000a4db8fae */ /* 0x0007e2000c901d48 */
[C---:B------:R-:W-:Y:S07]  /*12040*/  HMMA.16816.F32.BF16 R16, R128.reuse, R138, R16 ;  /* 0x0000008a8010723c */ /* 0x040fee0000041810 */
[----:B------:R2:W-:Y:S01]  /*12050*/  @!P0 LDGSTS.E.BYPASS.LTC128B.128 [R219+0x5100], [R162.64+0x80], !P5 ;  /* 0x05100080a2db8fae */ /* 0x0005e2000e901d48 */
[C---:B----4-:R-:W-:Y:S03]  /*12060*/  HMMA.16816.F32.BF16 R20, R128.reuse, R140, R20 ;  /* 0x0000008c8014723c */ /* 0x050fe60000041814 */
[----:B------:R-:W-:Y:S04]  /*12070*/  ISETP.GT.AND P0, PT, R221, R226, PT ;  /* 0x000000e2dd00720c */ /* 0x000fe80003f04270 */
[----:B------:R-:W-:Y:S01]  /*12080*/  LDSM.16.M88.4 R132, [R200+0x1000] ;  /* 0x00100000c884783b */ /* 0x000fe20000000200 */
[C---:B------:R-:W-:Y:S07]  /*12090*/  HMMA.16816.F32.BF16 R24, R128.reuse, R142, R24 ;  /* 0x0000008e8018723c */ /* 0x040fee0000041818 */
[----:B------:R-:W0:Y:S01]  /*120a0*/  LDGDEPBAR ;  /* 0x00000000000079af */ /* 0x000e220000000000 */
[C---:B------:R-:W-:Y:S01]  /*120b0*/  HMMA.16816.F32.BF16 R28, R128.reuse, R144, R28 ;  /* 0x00000090801c723c */ /* 0x040fe2000004181c */
[----:B-1----:R-:W-:Y:S06]  /*120c0*/  @P0 MOV R3, c[0x0][0x1e0] ;  /* 0x0000780000030a02 */ /* 0x002fec0000000f00 */
[----:B---3--:R-:W-:Y:S01]  /*120d0*/  LDSM.16.M88.4 R164, [R200+0x800] ;  /* 0x00080000c8a4783b */ /* 0x008fe20000000200 */
[C---:B------:R-:W-:Y:S07]  /*120e0*/  HMMA.16816.F32.BF16 R32, R128.reuse, R146, R32 ;  /* 0x000000928020723c */ /* 0x040fee0000041820 */
[----:B--2---:R-:W1:Y:S01]  /*120f0*/  LDSM.16.M88.4 R160, [R200] ;  /* 0x00000000c8a0783b */ /* 0x004e620000000200 */
[C---:B------:R-:W-:Y:S07]  /*12100*/  HMMA.16816.F32.BF16 R36, R128.reuse, R148, R36 ;  /* 0x000000948024723c */ /* 0x040fee0000041824 */
[----:B------:R-:W2:Y:S01]  /*12110*/  LDSM.16.M88.4 R136, [R200+0x1800] ;  /* 0x00180000c888783b */ /* 0x000ea20000000200 */
[C---:B------:R-:W-:Y:S07]  /*12120*/  HMMA.16816.F32.BF16 R40, R128.reuse, R150, R40 ;  /* 0x000000968028723c */ /* 0x040fee0000041828 */
[----:B------:R-:W3:Y:S01]  /*12130*/  LDSM.16.M88.4 R168, [R200+0x2000] ;  /* 0x00200000c8a8783b */ /* 0x000ee20000000200 */
[C---:B------:R-:W-:Y:S07]  /*12140*/  HMMA.16816.F32.BF16 R44, R128.reuse, R152, R44 ;  /* 0x00000098802c723c */ /* 0x040fee000004182c */
[----:B------:R-:W4:Y:S01]  /*12150*/  LDSM.16.M88.4 R172, [R200+0x2800] ;  /* 0x00280000c8ac783b */ /* 0x000f220000000200 */
[----:B------:R-:W-:Y:S07]  /*12160*/  HMMA.16816.F32.BF16 R48, R128, R154, R48 ;  /* 0x0000009a8030723c */ /* 0x000fee0000041830 */
[----:B------:R-:W2:Y:S01]  /*12170*/  LDSM.16.M88.4 R140, [R75+-0x3000] ;  /* 0xffd000004b8c783b */ /* 0x000ea20000000200 */
[C---:B-1----:R-:W-:Y:S07]  /*12180*/  HMMA.16816.F32.BF16 R4, R156.reuse, R160, R4 ;  /* 0x000000a09c04723c */ /* 0x042fee0000041804 */
[----:B------:R-:W1:Y:S01]  /*12190*/  LDSM.16.M88.4 R144, [R75+-0x2800] ;  /* 0xffd800004b90783b */ /* 0x000e620000000200 */
[C---:B------:R-:W-:Y:S07]  /*121a0*/  HMMA.16816.F32.BF16 R8, R156.reuse, R162, R8 ;  /* 0x000000a29c08723c */ /* 0x040fee0000041808 */
[----:B------:R-:W1:Y:S01]  /*121b0*/  LDSM.16.M88.4 R148, [R75+-0x2000] ;  /* 0xffe000004b94783b */ /* 0x000e620000000200 */
[C---:B------:R-:W-:Y:S07]  /*121c0*/  HMMA.16816.F32.BF16 R12, R156.reuse, R164, R12 ;  /* 0x000000a49c0c723c */ /* 0x040fee000004180c */
[----:B------:R-:W1:Y:S01]  /*121d0*/  LDSM.16.M88.4 R152, [R75+-0x1800] ;  /* 0xffe800004b98783b */ /* 0x000e620000000200 */
[C---:B------:R-:W-:Y:S07]  /*121e0*/  HMMA.16816.F32.BF16 R16, R156.reuse, R166, R16 ;  /* 0x000000a69c10723c */ /* 0x040fee0000041810 */
[----:B------:R-:W1:Y:S01]  /*121f0*/  LDSM.16.M88.4 R160, [R75+-0x1000] ;  /* 0xfff000004ba0783b */ /* 0x000e620000000200 */
[C---:B------:R-:W-:Y:S07]  /*12200*/  HMMA.16816.F32.BF16 R20, R156.reuse, R132, R20 ;  /* 0x000000849c14723c */ /* 0x040fee0000041814 */
[----:B------:R-:W-:Y:S01]  /*12210*/  LDSM.16.M88.4 R164, [R201+0x3800] ;  /* 0x00380000c9a4783b */ /* 0x000fe20000000200 */
[C---:B------:R-:W-:Y:S07]  /*12220*/  HMMA.16816.F32.BF16 R24, R156.reuse, R134, R24 ;  /* 0x000000869c18723c */ /* 0x040fee0000041818 */
[----:B------:R-:W1:Y:S01]  /*12230*/  LDSM.16.M88.4 R132, [R75+-0x800] ;  /* 0xfff800004b84783b */ /* 0x000e620000000200 */
        /* <DEDUP_REMOVED lines=8> */
[----:B------:R-:W-:Y:S01]  /*122c0*/  HMMA.16816.F32.BF16 R48, R156, R174, R48 ;  /* 0x000000ae9c30723c */ /* 0x000fe20000041830 */
[----:B------:R-:W4:Y:S07]  /*122d0*/  LDSM.16.M88.4 R172, [R201+0x4800] ;  /* 0x00480000c9ac783b */ /* 0x000f2e0000000200 */
[C---:B------:R-:W-:Y:S08]  /*122e0*/  HMMA.16816.F32.BF16 R4, R176.reuse, R140, R4 ;  /* 0x0000008cb004723c */ /* 0x040ff00000041804 */
[C---:B------:R-:W-:Y:S01]  /*122f0*/  HMMA.16816.F32.BF16 R8, R176.reuse, R142, R8 ;  /* 0x0000008eb008723c */ /* 0x040fe20000041808 */
[----:B------:R-:W2:Y:S07]  /*12300*/  LDSM.16.M88.4 R140, [R201+0x5000] ;  /* 0x00500000c98c783b */ /* 0x000eae0000000200 */
[C---:B-1----:R-:W-:Y:S08]  /*12310*/  HMMA.16816.F32.BF16 R12, R176.reuse, R144, R12 ;  /* 0x00000090b00c723c */ /* 0x042ff0000004180c */
[C---:B------:R-:W-:Y:S01]  /*12320*/  HMMA.16816.F32.BF16 R16, R176.reuse, R146, R16 ;  /* 0x00000092b010723c */ /* 0x040fe20000041810 */
[----:B------:R-:W1:Y:S07]  /*12330*/  LDSM.16.M88.4 R144, [R201+0x5800] ;  /* 0x00580000c990783b */ /* 0x000e6e0000000200 */
[C---:B------:R-:W-:Y:S08]  /*12340*/  HMMA.16816.F32.BF16 R20, R176.reuse, R148, R20 ;  /* 0x00000094b014723c */ /* 0x040ff00000041814 */
        /* <DEDUP_REMOVED lines=8> */
[C---:B------:R-:W-:Y:S08]  /*123d0*/  HMMA.16816.F32.BF16 R44, R176.reuse, R132, R44 ;  /* 0x00000084b02c723c */ /* 0x040ff0000004182c */
[----:B------:R-:W-:Y:S01]  /*123e0*/  HMMA.16816.F32.BF16 R48, R176, R134, R48 ;  /* 0x00000086b030723c */ /* 0x000fe20000041830 */
[----:B------:R-:W1:Y:S07]  /*123f0*/  LDSM.16.M88.4 R132, [R214] ;  /* 0x00000000d684783b */ /* 0x000e6e0000000200 */
[C---:B--2---:R-:W-:Y:S08]  /*12400*/  HMMA.16816.F32.BF16 R4, R180.reuse, R136, R4 ;  /* 0x00000088b404723c */ /* 0x044ff00000041804 */
[C---:B------:R-:W-:Y:S01]  /*12410*/  HMMA.16816.F32.BF16 R8, R180.reuse, R138, R8 ;  /* 0x0000008ab408723c */ /* 0x040fe20000041808 */
[----:B------:R-:W2:Y:S07]  /*12420*/  LDSM.16.M88.4 R136, [R215] ;  /* 0x00000000d788783b */ /* 0x000eae0000000200 */
[C---:B------:R-:W-:Y:S08]  /*12430*/  HMMA.16816.F32.BF16 R12, R180.reuse, R164, R12 ;  /* 0x000000a4b40c723c */ /* 0x040ff0000004180c */
[C---:B------:R-:W-:Y:S01]  /*12440*/  HMMA.16816.F32.BF16 R16, R180.reuse, R166, R16 ;  /* 0x000000a6b410723c */ /* 0x040fe20000041810 */
[----:B------:R-:W1:Y:S07]  /*12450*/  LDSM.16.M88.4 R164, [R217] ;  /* 0x00000000d9a4783b */ /* 0x000e6e0000000200 */
[C---:B---3--:R-:W-:Y:S08]  /*12460*/  HMMA.16816.F32.BF16 R20, R180.reuse, R168, R20 ;  /* 0x000000a8b414723c */ /* 0x048ff00000041814 */
[C---:B------:R-:W-:Y:S01]  /*12470*/  HMMA.16816.F32.BF16 R24, R180.reuse, R170, R24 ;  /* 0x000000aab418723c */ /* 0x040fe20000041818 */
[----:B------:R-:W3:Y:S07]  /*12480*/  LDSM.16.M88.4 R168, [R200+0x3000] ;  /* 0x00300000c8a8783b */ /* 0x000eee0000000200 */
[C---:B----4-:R-:W-:Y:S08]  /*12490*/  HMMA.16816.F32.BF16 R28, R180.reuse, R172, R28 ;  /* 0x000000acb41c723c */ /* 0x050ff0000004181c */
[C---:B------:R-:W-:Y:S01]  /*124a0*/  HMMA.16816.F32.BF16 R32, R180.reuse, R174, R32 ;  /* 0x000000aeb420723c */ /* 0x040fe20000041820 */
[----:B------:R-:W-:Y:S07]  /*124b0*/  LDSM.16.M88.4 R172, [R200+0x5000] ;  /* 0x00500000c8ac783b */ /* 0x000fee0000000200 */
[C---:B------:R-:W-:Y:S08]  /*124c0*/  HMMA.16816.F32.BF16 R36, R180.reuse, R140, R36 ;  /* 0x0000008cb424723c */ /* 0x040ff00000041824 */
[C---:B------:R-:W-:Y:S01]  /*124d0*/  HMMA.16816.F32.BF16 R40, R180.reuse, R142, R40 ;  /* 0x0000008eb428723c */ /* 0x040fe20000041828 */
[----:B------:R-:W4:Y:S07]  /*124e0*/  LDSM.16.M88.4 R140, [R200+0x3800] ;  /* 0x00380000c88c783b */ /* 0x000f2e0000000200 */
        /* <DEDUP_REMOVED lines=8> */
[----:B------:R-:W1:Y:S07]  /*12570*/  LDSM.16.M88.4 R152, [R75] ;  /* 0x000000004b98783b */ /* 0x000e6e0000000200 */
[C---:B------:R-:W-:Y:S08]  /*12580*/  HMMA.16816.F32.BF16 R20, R184.reuse, R132, R20 ;  /* 0x00000084b814723c */ /* 0x040ff00000041814 */
        /* <DEDUP_REMOVED lines=8> */
[C---:B---3--:R-:W-:Y:S08]  /*12610*/  HMMA.16816.F32.BF16 R4, R188.reuse, R168, R4 ;  /* 0x000000a8bc04723c */ /* 0x048ff00000041804 */
[C---:B------:R-:W-:Y:S08]  /*12620*/  HMMA.16816.F32.BF16 R8, R188.reuse, R170, R8 ;  /* 0x000000aabc08723c */ /* 0x040ff00000041808 */
[C---:B----4-:R-:W-:Y:S08]  /*12630*/  HMMA.16816.F32.BF16 R12, R188.reuse, R140, R12 ;  /* 0x0000008cbc0c723c */ /* 0x050ff0000004180c */
[C---:B------:R-:W-:Y:S08]  /*12640*/  HMMA.16816.F32.BF16 R16, R188.reuse, R142, R16 ;  /* 0x0000008ebc10723c */ /* 0x040ff00000041810 */
[C---:B-1----:R-:W-:Y:S08]  /*12650*/  HMMA.16816.F32.BF16 R20, R188.reuse, R144, R20 ;  /* 0x00000090bc14723c */ /* 0x042ff00000041814 */
        /* <DEDUP_REMOVED lines=9> */
[C---:B------:R-:W-:Y:S08]  /*126f0*/  HMMA.16816.F32.BF16 R12, R196.reuse, R132, R12 ;  /* 0x00000084c40c723c */ /* 0x040ff0000004180c */
        /* <DEDUP_REMOVED lines=36> */
[----:B------:R-:W-:Y:S04]  /*12940*/  BAR.SYNC.DEFER_BLOCKING 0x0 ;  /* 0x0000000000007b1d */ /* 0x000fe80000010000 */
[----:B------:R-:W-:Y:S01]  /*12950*/  @P0 MOV R5, 0x5 ;  /* 0x0000000500050802 */ /* 0x000fe20000000f00 */
[C---:B------:R-:W-:Y:S08]  /*12960*/  HMMA.16816.F32.BF16 R40, R196.reuse, R6, R40 ;  /* 0x00000006c428723c */ /* 0x040ff00000041828 */
[----:B------:R-:W-:Y:S04]  /*12970*/  FMUL.FTZ R2, R35, c[0x0][0x320] ;  /* 0x0000c80023027a20 */ /* 0x000fe80000410000 */
[----:B------:R3:W3:Y:S01]  /*12980*/  MUFU.TANH R132, R2 ;  /* 0x0000000200847308 */ /* 0x0006e20000002400 */
[----:B--2---:R-:W-:Y:S09]  /*12990*/  FMUL.FTZ R0, R14, c[0x0][0x320] ;  /* 0x0000c8000e007a20 */ /* 0x004ff20000410000 */
[----:B------:R2:W2:Y:S02]  /*129a0*/  MUFU.TANH R153, R0 ;  /* 0x0000000000997308 */ /* 0x0004a40000002400 */
[----:B------:R-:W-:Y:S01]  /*129b0*/  FMUL.FTZ R4, R40, c[0x0][0x320] ;  /* 0x0000c80028047a20 */ /* 0x000fe20000410000 */
[C---:B-1----:R-:W-:Y:S08]  /*129c0*/  HMMA.16816.F32.BF16 R44, R196.reuse, R8, R44 ;  /* 0x00000008c42c723c */ /* 0x042ff0000004182c */
[----:B------:R-:W-:Y:S04]  /*129d0*/  HMMA.16816.F32.BF16 R48, R196, R10, R48 ;  /* 0x0000000ac430723c */ /* 0x000fe80000041830 */
[----:B---3--:R-:W-:Y:S02]  /*129e0*/  FMUL.FTZ R2, R43, c[0x0][0x320] ;  /* 0x0000c8002b027a20 */ /* 0x008fe40000410000 */
[----:B--2---:R-:W-:Y:S10]  /*129f0*/  FMUL.FTZ R0, R15, c[0x0][0x320] ;  /* 0x0000c8000f007a20 */ /* 0x004ff40000410000 */
[----:B------:R-:W-:Y:S01]  /*12a00*/  FMUL.FTZ R6, R44, c[0x0][0x320] ;  /* 0x0000c8002c067a20 */ /* 0x000fe20000410000 */
[----:B------:R1:W2:Y:S01]  /*12a10*/  MUFU.TANH R152, R0 ;  /* 0x0000000000987308 */ /* 0x0002a20000002400 */
[----:B------:R-:W3:Y:S01]  /*12a20*/  LDL R44, [R1+0x4] ;  /* 0x00000400012c7983 */ /* 0x000ee20000100800 */
[----:B------:R-:W-:Y:S03]  /*12a30*/  FMUL.FTZ R7, R45, c[0x0][0x320] ;  /* 0x0000c8002d077a20 */ /* 0x000fe60000410000 */
[----:B------:R-:W2:Y:S02]  /*12a40*/  LDL R45, [R1+0x8] ;  /* 0x00000800012d7983 */ /* 0x000ea40000100800 */
[----:B------:R-:W-:Y:S02]  /*12a50*/  FMUL.FTZ R13, R48, c[0x0][0x320] ;  /* 0x0000c800300d7a20 */ /* 0x000fe40000410000 */
[----:B-1----:R-:W-:Y:S02]  /*12a60*/  FMUL.FTZ R0, R16, c[0x0][0x320] ;  /* 0x0000c80010007a20 */ /* 0x002fe40000410000 */
[----:B------:R-:W1:Y:S10]  /*12a70*/  MUFU.TANH R16, R13 ;  /* 0x0000000d00107308 */ /* 0x000e740000002400 */
        /* <DEDUP_REMOVED lines=26> */
[----:B------:R1:W1:Y:S10]  /*12c20*/  MUFU.TANH R31, R7 ;  /* 0x00000007001f7308 */ /* 0x0002740000002400 */
[----:B------:R2:W2:Y:S01]  /*12c30*/  MUFU.TANH R134, R0 ;  /* 0x0000000000867308 */ /* 0x0004a20000002400 */
[----:B-1----:R-:W-:Y:S01]  /*12c40*/  @P0 MOV R7, R235 ;  /* 0x000000eb00070202 */ /* 0x002fe20000000f00 */
[----:B--2---:R-:W-:Y:S08]  /*12c50*/  FMUL.FTZ R0, R32, c[0x0][0x320] ;  /* 0x0000c80020007a20 */ /* 0x004ff00000410000 */
[----:B------:R-:W1:Y:S10]  /*12c60*/  MUFU.TANH R32, R6 ;  /* 0x0000000600207308 */ /* 0x000e740000002400 */
[----:B------:R2:W1:Y:S02]  /*12c70*/  MUFU.TANH R18, R0 ;  /* 0x0000000000127308 */ /* 0x0004640000002400 */
[----:B--2---:R-:W-:Y:S08]  /*12c80*/  FMUL.FTZ R0, R33, c[0x0][0x320] ;  /* 0x0000c80021007a20 */ /* 0x004ff00000410000 */
[----:B------:R2:W1:Y:S02]  /*12c90*/  MUFU.TANH R17, R0 ;  /* 0x0000000000117308 */ /* 0x0004640000002400 */
[----:B--2---:R-:W-:Y:S08]  /*12ca0*/  FMUL.FTZ R0, R34, c[0x0][0x320] ;  /* 0x0000c80022007a20 */ /* 0x004ff00000410000 */
[----:B------:R-:W2:Y:S10]  /*12cb0*/  MUFU.TANH R34, R4 ;  /* 0x0000000400227308 */ /* 0x000eb40000002400 */
[----:B------:R1:W1:Y:S02]  /*12cc0*/  MUFU.TANH R133, R0 ;  /* 0x0000000000857308 */ /* 0x0002640000002400 */
[----:B-1----:R-:W-:Y:S08]  /*12cd0*/  FMUL.FTZ R0, R36, c[0x0][0x320] ;  /* 0x0000c80024007a20 */ /* 0x002ff00000410000 */
[----:B------:R1:W1:Y:S02]  /*12ce0*/  MUFU.TANH R68, R0 ;  /* 0x0000000000447308 */ /* 0x0002640000002400 */
[----:B-1----:R-:W-:Y:S08]  /*12cf0*/  FMUL.FTZ R0, R37, c[0x0][0x320] ;  /* 0x0000c80025007a20 */ /* 0x002ff00000410000 */
[----:B------:R1:W1:Y:S02]  /*12d00*/  MUFU.TANH R36, R0 ;  /* 0x0000000000247308 */ /* 0x0002640000002400 */
[----:B-1----:R-:W-:Y:S08]  /*12d10*/  FMUL.FTZ R0, R38, c[0x0][0x320] ;  /* 0x0000c80026007a20 */ /* 0x002ff00000410000 */
        /* <DEDUP_REMOVED lines=9> */
[----:B------:R-:W-:Y:S05]  /*12db0*/  @P0 SHF.R.S32.HI R2, RZ, 0x1f, R0 ;  /* 0x0000001fff020819 */ /* 0x000fea0000011400 */
[----:B------:R-:W-:Y:S01]  /*12dc0*/  @P0 IMAD R4, R2, c[0x0][0x1e0], RZ ;  /* 0x0000780002040a24 */ /* 0x000fe200078e02ff */
[C---:B------:R-:W-:Y:S02]  /*12dd0*/  @P0 SHF.L.U32 R2, R3.reuse, 0x5, RZ ;  /* 0x0000000503020819 */ /* 0x040fe400000006ff */
[----:B------:R-:W-:Y:S01]  /*12de0*/  @P0 SHF.L.U64.HI R3, R3, R5, c[0x0][0x1e4] ;  /* 0x0000790003030619 */ /* 0x000fe20000010205 */
[----:B------:R-:W-:Y:S01]  /*12df0*/  @P0 IMAD R6, R0, c[0x0][0x1e4], R4 ;  /* 0x0000790000060a24 */ /* 0x000fe200078e0204 */
[----:B------:R-:W-:Y:S01]  /*12e00*/  @P0 IADD3 R8, P1, R2, R2, RZ ;  /* 0x0000000202080210 */ /* 0x000fe20007f3e0ff */
[----:B------:R-:W-:Y:S04]  /*12e10*/  @P0 IMAD.WIDE.U32 R4, R0, c[0x0][0x1e0], RZ ;  /* 0x0000780000040a25 */ /* 0x000fe800078e00ff */
[----:B------:R-:W-:Y:S01]  /*12e20*/  @P0 IMAD.X R9, R3, 0x1, R3, P1 ;  /* 0x0000000103090824 */ /* 0x000fe200008e0603 */
[----:B------:R-:W-:Y:S01]  /*12e30*/  @P0 IADD3 R0, R5, R6, RZ ;  /* 0x0000000605000210 */ /* 0x000fe20007ffe0ff */
[----:B------:R-:W-:Y:S01]  /*12e40*/  FMUL.FTZ R5, R46, c[0x0][0x320] ;  /* 0x0000c8002e057a20 */ /* 0x000fe20000410000 */
[----:B------:R-:W-:Y:S01]  /*12e50*/  @P0 MOV R6, R230 ;  /* 0x000000e600060202 */ /* 0x000fe20000000f00 */
[----:B------:R-:W2:Y:S01]  /*12e60*/  LDL R46, [R1+0xc] ;  /* 0x00000c00012e7983 */ /* 0x000ea20000100800 */
[C---:B------:R-:W-:Y:S01]  /*12e70*/  @P0 IMAD.WIDE.U32 R10, R4.reuse, 0x60, R8 ;  /* 0x00000060040a0825 */ /* 0x040fe200078e0008 */
[----:B------:R1:W1:Y:S03]  /*12e80*/  MUFU.TANH R43, R5 ;  /* 0x00000005002b7308 */ /* 0x0002660000002400 */
[----:B------:R-:W-:Y:S04]  /*12e90*/  @P0 IMAD.WIDE.U32 R6, R4, 0x60, R6 ;  /* 0x0000006004060825 */ /* 0x000fe800078e0006 */
[----:B------:R-:W-:Y:S01]  /*12ea0*/  @P0 IMAD R0, R0, 0x60, RZ ;  /* 0x0000006000000824 */ /* 0x000fe200078e02ff */
[----:B------:R-:W-:Y:S04]  /*12eb0*/  @P0 LEA R8, P2, R6, c[0x0][0x1c8], 0x1 ;  /* 0x0000720006080a11 */ /* 0x000fe800078408ff */
[----:B------:R-:W-:Y:S02]  /*12ec0*/  @P0 IADD3 R9, R7, R0, RZ ;  /* 0x0000000007090210 */ /* 0x000fe40007ffe0ff */
[----:B------:R-:W-:Y:S01]  /*12ed0*/  @P0 IADD3 R7, P1, R230, R10, RZ ;  /* 0x0000000ae6070210 */ /* 0x000fe20007f3e0ff */
[----:B------:R-:W-:Y:S01]  /*12ee0*/  FMUL.FTZ R10, R47, c[0x0][0x320] ;  /* 0x0000c8002f0a7a20 */ /* 0x000fe20000410000 */
[----:B------:R-:W-:Y:S02]  /*12ef0*/  @P0 LEA.HI.X R9, R6, c[0x0][0x1cc], R9, 0x1, P2 ;  /* 0x0000730006090a11 */ /* 0x000fe400010f0c09 */
[C---:B------:R-:W-:Y:S01]  /*12f00*/  @P0 IADD3.X R12, R235.reuse, R0, R11, P1, !PT ;  /* 0x00000000eb0c0210 */ /* 0x040fe20000ffe40b */
[----:B------:R3:W2:Y:S01]  /*12f10*/  MUFU.TANH R42, R10 ;  /* 0x0000000a002a7308 */ /* 0x0006a20000002400 */
[----:B------:R-:W-:Y:S01]  /*12f20*/  MOV R47, c[0x0][0x32c] ;  /* 0x0000cb00002f7a02 */ /* 0x000fe20000000f00 */
[--C-:B-1----:R-:W-:Y:S05]  /*12f30*/  @P0 IMAD.WIDE.U32 R4, R4, 0x60, R2.reuse ;  /* 0x0000006004040825 */ /* 0x102fea00078e0002 */
[-C--:B------:R-:W-:Y:S02]  /*12f40*/  @P0 IADD3 R6, P1, R230, R4.reuse, RZ ;  /* 0x00000004e6060210 */ /* 0x080fe40007f3e0ff */
[----:B------:R-:W-:Y:S02]  /*12f50*/  @P0 IADD3 R0, R0, R5, RZ ;  /* 0x0000000500000210 */ /* 0x000fe40007ffe0ff */
[----:B------:R-:W-:Y:S02]  /*12f60*/  @P0 IADD3 R4, P3, P2, R230, R4, R2 ;  /* 0x00000004e6040210 */ /* 0x000fe40007a7e002 */
[----:B-----5:R-:W-:Y:S02]  /*12f70*/  IADD3 R5, R222, R223, RZ ;  /* 0x000000dfde057210 */ /* 0x020fe40007ffe0ff */
[----:B------:R-:W-:Y:S02]  /*12f80*/  @P0 IADD3.X R11, R235, R0, R3, P3, P2 ;  /* 0x00000000eb0b0210 */ /* 0x000fe40001fe4403 */
[----:B---3--:R-:W-:Y:S01]  /*12f90*/  @P0 IADD3.X R10, R0, R235, RZ, P1, !PT ;  /* 0x000000eb000a0210 */ /* 0x008fe20000ffe4ff */
[----:B------:R-:W-:Y:S01]  /*12fa0*/  @P6 IMAD.HI.U32 R0, R5, c[0x0][0x2c8], RZ ;  /* 0x0000b20005006a27 */ /* 0x000fe200078e00ff */
[C---:B------:R-:W-:Y:S04]  /*12fb0*/  @P0 LEA R2, P1, R6.reuse, c[0x0][0x1c8], 0x1 ;  /* 0x0000720006020a11 */ /* 0x040fe800078208ff */
[----:B------:R-:W-:Y:S02]  /*12fc0*/  @P0 LEA.HI.X R3, R6, c[0x0][0x1cc], R10, 0x1, P1 ;  /* 0x0000730006030a11 */ /* 0x000fe400008f0c0a */
[----:B------:R-:W-:Y:S02]  /*12fd0*/  @P0 ISETP.GE.AND P1, PT, R72, c[0x0][0x1d4], PT ;  /* 0x0000750048000a0c */ /* 0x000fe40003f26270 */
[C---:B------:R-:W-:Y:S02]  /*12fe0*/  @P0 LEA R10, P3, R4.reuse, c[0x0][0x1c8], 0x1 ;  /* 0x00007200040a0a11 */ /* 0x040fe400078608ff */
[C---:B------:R-:W-:Y:S02]  /*12ff0*/  @P0 LEA R6, P2, R7.reuse, c[0x0][0x1c8], 0x1 ;  /* 0x0000720007060a11 */ /* 0x040fe400078408ff */
[----:B------:R-:W-:Y:S02]  /*13000*/  @P0 LEA.HI.X R11, R4, c[0x0][0x1cc], R11, 0x1, P3 ;  /* 0x00007300040b0a11 */ /* 0x000fe400018f0c0b */
[----:B------:R-:W-:Y:S02]  /*13010*/  @P0 LEA.HI.X R7, R7, c[0x0][0x1cc], R12, 0x1, P2 ;  /* 0x0000730007070a11 */ /* 0x000fe400010f0c0c */
[----:B------:R-:W-:Y:S01]  /*13020*/  @P6 SHF.R.U32.HI R5, RZ, c[0x0][0x2cc], R0 ;  /* 0x0000b300ff056a19 */ /* 0x000fe20000011600 */
[----:B------:R-:W-:Y:S02]  /*13030*/  FMUL.FTZ R0, R49, c[0x0][0x320] ;  /* 0x0000c80031007a20 */ /* 0x000fe40000410000 */
[----:B------:R-:W-:Y:S01]  /*13040*/  @!PT LDS RZ, [RZ] ;  /* 0x00000000fffff984 */ /* 0x000fe20000000800 */
[----:B------:R-:W-:Y:S01]  /*13050*/  @!PT LDS RZ, [RZ] ;  /* 0x00000000fffff984 */ /* 0x000fe20000000800 */
[----:B------:R-:W-:Y:S01]  /*13060*/  @!PT LDS RZ, [RZ] ;  /* 0x00000000fffff984 */ /* 0x000fe20000000800 */
[----:B------:R1:W-:Y:S02]  /*13070*/  @P0 LDGSTS.E.BYPASS.LTC128B.128 [R219+0x8100], [R8.64], !P1 ;  /* 0x0810000008db0fae */ /* 0x0003e4000c901d48 */
[----:B------:R3:W1:Y:S06]  /*13080*/  MUFU.TANH R30, R0 ;  /* 0x00000000001e7308 */ /* 0x00066c0000002400 */
[----:B------:R1:W-:Y:S08]  /*13090*/  @P0 LDGSTS.E.BYPASS.LTC128B.128 [R219+0xb100], [R8.64+0x80], !P5 ;  /* 0x0b10008008db0fae */ /* 0x0003f0000e901d48 */
[----:B------:R5:W-:Y:S08]  /*130a0*/  @P0 LDGSTS.E.BYPASS.LTC128B.128 [R219+0x9100], [R2.64], !P1 ;  /* 0x0910000002db0fae */ /* 0x000bf0000c901d48 */
[----:B------:R5:W-:Y:S01]  /*130b0*/  @P0 LDGSTS.E.BYPASS.LTC128B.128 [R219+0xc100], [R2.64+0x80], !P5 ;  /* 0x0c10008002db0fae */ /* 0x000be2000e901d48 */
[----:B---3--:R-:W-:Y:S04]  /*130c0*/  FMUL.FTZ R0, R50, c[0x0][0x320] ;  /* 0x0000c80032007a20 */ /* 0x008fe80000410000 */
[----:B------:R3:W1:Y:S03]  /*130d0*/  MUFU.TANH R37, R0 ;  /* 0x0000000000257308 */ /* 0x0006660000002400 */
[----:B------:R1:W-:Y:S08]  /*130e0*/  @P0 LDGSTS.E.BYPASS.LTC128B.128 [R219+0xa100], [R10.64], !P1 ;  /* 0x0a1000000adb0fae */ /* 0x0003f0000c901d48 */
[----:B------:R1:W-:Y:S01]  /*130f0*/  @P0 LDGSTS.E.BYPASS.LTC128B.128 [R219+0xd100], [R6.64+0x80], !P5 ;  /* 0x0d10008006db0fae */ /* 0x0003e2000e901d48 */
[----:B------:R-:W-:Y:S07]  /*13100*/  ISETP.GE.AND P5, PT, R47, 0x1, PT ;  /* 0x000000012f00780c */ /* 0x000fee0003fa6270 */
[----:B------:R-:W1:Y:S01]  /*13110*/  SHFL.IDX PT, R4, R5, RZ, 0x1c1f ;  /* 0x001c1fff05047589 */ /* 0x000e6200000e0000 */
[----:B-----5:R-:W-:Y:S02]  /*13120*/  FMUL.FTZ R2, R51, c[0x0][0x320] ;  /* 0x0000c80033027a20 */ /* 0x020fe40000410000 */
[----:B---3--:R-:W-:Y:S02]  /*13130*/  IMAD R0, R221, -0x60, RZ ;  /* 0xffffffa0dd007824 */ /* 0x008fe400078e02ff */
[----:B------:R3:W1:Y:S03]  /*13140*/  MUFU.TANH R35, R2 ;  /* 0x0000000200237308 */ /* 0x0006660000002400 */
[----:B------:R-:W0:Y:S01]  /*13150*/  LDGDEPBAR ;  /* 0x00000000000079af */ /* 0x000e220000000000 */
[----:B---3--:R-:W-:Y:S04]  /*13160*/  IADD3 R2, -R44, 0x1, R0 ;  /* 0x000000012c027810 */ /* 0x008fe80007ffe100 */
[----:B--2---:R-:W-:Y:S04]  /*13170*/  IADD3 R2, -R45, R2, R46 ;  /* 0x000000022d027210 */ /* 0x004fe80007ffe12e */
[C---:B-1----:R-:W-:Y:S02]  /*13180*/  IADD3 R7, R2.reuse, c[0x0][0x328], RZ ;  /* 0x0000ca0002077a10 */ /* 0x042fe40007ffe0ff */
[----:B------:R-:W-:Y:S02]  /*13190*/  IADD3 R6, R2, UR4, RZ ;  /* 0x0000000402067c10 */ /* 0x000fe4000fffe0ff */
[----:B------:R-:W-:Y:S02]  /*131a0*/  IADD3 R3, R7, R4, RZ ;  /* 0x0000000407037210 */ /* 0x000fe40007ffe0ff */
        /* <DEDUP_REMOVED lines=15> */
.L_x_808:
[----:B------:R-:W-:Y:S04]  /*132a0*/  MOV R8, c[0x0][0x32c] ;  /* 0x0000cb0000087a02 */ /* 0x000fe80000000f00 */
[----:B------:R-:W-:Y:S11]  /*132b0*/  ISETP.NE.AND P0, PT, R8, 0x1, PT ;  /* 0x000000010800780c */ /* 0x000ff60003f05270 */
[----:B------:R-:W-:Y:S02]  /*132c0*/  @!UPT UIADD3 URZ, URZ, URZ, URZ ;  /* 0x0000003f3f3ff290 */ /* 0x000fe4000fffe03f */
[----:B------:R-:W-:Y:S05]  /*132d0*/  @P0 IMAD.HI.U32 R8, R4, c[0x0][0x330], RZ ;  /* 0x0000cc0004080a27 */ /* 0x000fea00078e00ff */
[----:B------:R-:W-:Y:S02]  /*132e0*/  @P0 SHF.R.U32.HI R4, RZ, c[0x0][0x334], R8 ;  /* 0x0000cd00ff040a19 */ /* 0x000fe40000011608 */
.L_x_809:
[----:B------:R-:W-:Y:S05]  /*132f0*/  BSYNC B0 ;  /* 0x0000000000007941 */ /* 0x000fea0003800000 */
.L_x_807:
[----:B------:R-:W-:Y:S04]  /*13300*/  IMAD.IADD R8, R0, 0x1, -R44 ;  /* 0x0000000100087824 */ /* 0x000fe800078e0a2c */
[----:B------:R-:W-:Y:S05]  /*13310*/  IMAD R4, R4, c[0x0][0x32c], R8 ;  /* 0x0000cb0004047a24 */ /* 0x000fea00078e0208 */
[----:B------:R-:W-:Y:S02]  /*13320*/  IADD3 R8, R4, c[0x0][0x32c], RZ ;  /* 0x0000cb0004087a10 */ /* 0x000fe40007ffe0ff */
[----:B------:R-:W-:Y:S02]  /*13330*/  IMNMX R2, R2, R4, !PT ;  /* 0x0000000402027217 */ /* 0x000fe40007800200 */
[----:B------:R-:W-:Y:S02]  /*13340*/  IMNMX R3, R3, R8, PT ;  /* 0x0000000803037217 */ /* 0x000fe40003800200 */
.L_x_806:
        /* <DEDUP_REMOVED lines=82> */
[C---:B------:R-:W-:Y:S02]  /*13870*/  ISETP.GE.AND P6, PT, R0.reuse, 0x42, PT ;  /* 0x000000420000780c */ /* 0x040fe40003fc6270 */
        /* <DEDUP_REMOVED lines=18> */
[----:B------:R-:W-:Y:S04]  /*139a0*/  ISETP.GT.AND P0, PT, R2, 0x50, !P3 ;  /* 0x000000500200780c */ /* 0x000fe80005f04270 */
[C---:B------:R-:W-:Y:S04]  /*139b0*/  ISETP.LT.OR P0, PT, R3.reuse, 0x51, P0 ;  /* 0x000000510300780c */ /* 0x040fe80000701670 */
[----:B------:R-:W-:Y:S02]  /*139c0*/  FSEL R171, R32, -INF , !P0 ;  /* 0xff80000020ab7808 */ /* 0x000fe40004000000 */
[C---:B------:R-:W-:Y:S04]  /*139d0*/  ISETP.GT.AND P0, PT, R2.reuse, 0x51, !P2 ;  /* 0x000000510200780c */ /* 0x040fe80005704270 */
[----:B------:R-:W-:Y:S04]  /*139e0*/  ISETP.LT.OR P0, PT, R3, 0x52, P0 ;  /* 0x000000520300780c */ /* 0x000fe80000701670 */
[----:B------:R-:W-:Y:S02]  /*139f0*/  FSEL R172, R31, -INF , !P0 ;  /* 0xff8000001fac7808 */ /* 0x000fe40004000000 */
[----:B------:R-:W-:Y:S04]  /*13a00*/  ISETP.GT.AND P0, PT, R2, 0x58, !P1 ;  /* 0x000000580200780c */ /* 0x000fe80004f04270 */
[C---:B------:R-:W-:Y:S04]  /*13a10*/  ISETP.LT.OR P0, PT, R3.reuse, 0x59, P0 ;  /* 0x000000590300780c */ /* 0x040fe80000701670 */
[----:B------:R-:W-:Y:S02]  /*13a20*/  FSEL R173, R16, -INF , !P0 ;  /* 0xff80000010ad7808 */ /* 0x000fe40004000000 */
[----:B------:R-:W-:Y:S04]  /*13a30*/  ISETP.GE.AND P0, PT, R0, 0x5a, PT ;  /* 0x0000005a0000780c */ /* 0x000fe80003f06270 */
[----:B------:R-:W-:Y:S02]  /*13a40*/  P2R R16, PR, RZ, 0x1 ;  /* 0x00000001ff107803 */ /* 0x000fe40000000000 */
[----:B------:R-:W-:Y:S01]  /*13a50*/  ISETP.GT.AND P0, PT, R2, 0x59, !P0 ;  /* 0x000000590200780c */ /* 0x000fe20004704270 */
[--C-:B-1----:R-:W-:Y:S03]  /*13a60*/  IMAD.IADD R2, R6, 0x1, R4.reuse ;  /* 0x0000000106027824 */ /* 0x102fe600078e0204 */
[----:B------:R-:W-:Y:S01]  /*13a70*/  ISETP.LT.OR P0, PT, R3, 0x5a, P0 ;  /* 0x0000005a0300780c */ /* 0x000fe20000701670 */
[----:B------:R-:W-:Y:S03]  /*13a80*/  IMAD.IADD R3, R7, 0x1, R4 ;  /* 0x0000000107037824 */ /* 0x000fe600078e0204 */
[----:B------:R-:W-:Y:S02]  /*13a90*/  FSEL R174, R30, -INF , !P0 ;  /* 0xff8000001eae7808 */ /* 0x000fe40004000000 */
[----:B------:R-:W-:Y:S11]  /*13aa0*/  ISETP.GE.AND P0, PT, R47, 0x1, PT ;  /* 0x000000012f00780c */ /* 0x000ff60003f06270 */
[----:B------:R-:W-:Y:S02]  /*13ab0*/  @!UPT UIADD3 URZ, URZ, URZ, URZ ;  /* 0x0000003f3f3ff290 */ /* 0x000fe4000fffe03f */
        /* <DEDUP_REMOVED lines=14> */
.L_x_812:
[----:B------:R-:W-:Y:S04]  /*13ba0*/  MOV R5, c[0x0][0x32c] ;  /* 0x0000cb0000057a02 */ /* 0x000fe80000000f00 */
[----:B------:R-:W-:Y:S11]  /*13bb0*/  ISETP.NE.AND P0, PT, R5, 0x1, PT ;  /* 0x000000010500780c */ /* 0x000ff60003f05270 */
[----:B------:R-:W-:Y:S02]  /*13bc0*/  @!UPT UIADD3 URZ, URZ, URZ, URZ ;  /* 0x0000003f3f3ff290 */ /* 0x000fe4000fffe03f */
[----:B------:R-:W-:Y:S05]  /*13bd0*/  @P0 IMAD.HI.U32 R5, R4, c[0x0][0x330], RZ ;  /* 0x0000cc0004050a27 */ /* 0x000fea00078e00ff */
[----:B------:R-:W-:Y:S02]  /*13be0*/  @P0 SHF.R.U32.HI R4, RZ, c[0x0][0x334], R5 ;  /* 0x0000cd00ff040a19 */ /* 0x000fe40000011605 */
.L_x_813:
[----:B------:R-:W-:Y:S05]  /*13bf0*/  BSYNC B0 ;  /* 0x0000000000007941 */ /* 0x000fea0003800000 */
.L_x_811:
[----:B------:R-:W-:Y:S04]  /*13c00*/  IMAD.IADD R0, R0, 0x1, -R44 ;  /* 0x0000000100007824 */ /* 0x000fe800078e0a2c */
[----:B------:R-:W-:Y:S05]  /*13c10*/  IMAD R0, R4, c[0x0][0x32c], R0 ;  /* 0x0000cb0004007a24 */ /* 0x000fea00078e0200 */
[----:B------:R-:W-:Y:S02]  /*13c20*/  IADD3 R4, R0, c[0x0][0x32c], RZ ;  /* 0x0000cb0000047a10 */ /* 0x000fe40007ffe0ff */
[----:B------:R-:W-:Y:S02]  /*13c30*/  IMNMX R2, R2, R0, !PT ;  /* 0x0000000002027217 */ /* 0x000fe40007800200 */
[----:B------:R-:W-:Y:S02]  /*13c40*/  IMNMX R3, R3, R4, PT ;  /* 0x0000000403037217 */ /* 0x000fe40003800200 */
.L_x_810:
        /* <DEDUP_REMOVED lines=84> */
[----:B------:R-:W-:Y:S01]  /*14190*/  ISETP.GT.AND P2, PT, R2, 0x51, !P2 ;  /* 0x000000510200780c */ /* 0x000fe20005744270 */
[----:B------:R-:W1:Y:S01]  /*141a0*/  SHFL.BFLY PT, R13, R0, 0x2, 0x1f ;  /* 0x0c401f00000d7f89 */ /* 0x000e6200000e0000 */
[----:B------:R-:W-:Y:S02]  /*141b0*/  FSEL R144, R144, -INF , !P0 ;  /* 0xff80000090907808 */ /* 0x000fe40004000000 */
[----:B------:R-:W-:Y:S02]  /*141c0*/  ISETP.NE.AND P0, PT, R21, RZ, PT ;  /* 0x000000ff1500720c */ /* 0x000fe40003f05270 */
[----:B------:R-:W-:Y:S02]  /*141d0*/  FMNMX.FTZ R12, R144, R12, !PT ;  /* 0x0000000c900c7209 */ /* 0x000fe40007810000 */
[C---:B------:R-:W-:Y:S02]  /*141e0*/  ISETP.GT.AND P0, PT, R2.reuse, 0x30, !P0 ;  /* 0x000000300200780c */ /* 0x040fe40004704270 */
[----:B------:R-:W-:Y:S02]  /*141f0*/  ISETP.GT.AND P1, PT, R2, 0x58, !P1 ;  /* 0x000000580200780c */ /* 0x000fe40004f24270 */
[C---:B------:R-:W-:Y:S02]  /*14200*/  ISETP.LT.OR P0, PT, R3.reuse, 0x31, P0 ;  /* 0x000000310300780c */ /* 0x040fe40000701670 */
[----:B------:R-:W-:Y:S02]  /*14210*/  ISETP.LT.OR P2, PT, R3, 0x52, P2 ;  /* 0x000000520300780c */ /* 0x000fe40001741670 */
[----:B------:R-:W-:Y:S02]  /*14220*/  FSEL R148, R135, -INF , !P0 ;  /* 0xff80000087947808 */ /* 0x000fe40004000000 */
[----:B------:R-:W-:Y:S02]  /*14230*/  ISETP.NE.AND P0, PT, R20, RZ, PT ;  /* 0x000000ff1400720c */ /* 0x000fe40003f05270 */
[----:B------:R-:W-:Y:S01]  /*14240*/  FMNMX.FTZ R12, R148, R12, !PT ;  /* 0x0000000c940c7209 */ /* 0x000fe20007810000 */
[----:B------:R-:W-:Y:S01]  /*14250*/  LDSM.16.MT88.4 R20, [R203] ;  /* 0x00000000cb14783b */ /* 0x000fe20000004200 */
[----:B------:R-:W-:Y:S02]  /*14260*/  ISETP.GT.AND P0, PT, R2, 0x31, !P0 ;  /* 0x000000310200780c */ /* 0x000fe40004704270 */
        /* <DEDUP_REMOVED lines=8> */
[----:B------:R-:W-:Y:S04]  /*142f0*/  ISETP.LT.OR P0, PT, R3, 0x39, P0 ;  /* 0x000000390300780c */ /* 0x000fe80000701670 */
[----:B------:R-:W-:Y:S02]  /*14300*/  FSEL R150, R133, -INF , !P0 ;  /* 0xff80000085967808 */ /* 0x000fe40004000000 */
[----:B------:R-:W-:Y:S02]  /*14310*/  ISETP.NE.AND P0, PT, R18, RZ, PT ;  /* 0x000000ff1200720c */ /* 0x000fe40003f05270 */
[----:B------:R-:W-:Y:S02]  /*14320*/  FMNMX.FTZ R12, R150, R12, !PT ;  /* 0x0000000c960c7209 */ /* 0x000fe40007810000 */
[----:B------:R-:W-:Y:S04]  /*14330*/  ISETP.GT.AND P0, PT, R2, 0x39, !P0 ;  /* 0x000000390200780c */ /* 0x000fe80004704270 */
[----:B------:R-:W-:Y:S04]  /*14340*/  ISETP.LT.OR P0, PT, R3, 0x3a, P0 ;  /* 0x0000003a0300780c */ /* 0x000fe80000701670 */
[----:B------:R-:W-:Y:S02]  /*14350*/  FSEL R151, R132, -INF , !P0 ;  /* 0xff80000084977808 */ /* 0x000fe40004000000 */
[----:B------:R-:W-:Y:S02]  /*14360*/  ISETP.NE.AND P0, PT, R17, RZ, PT ;  /* 0x000000ff1100720c */ /* 0x000fe40003f05270 */
[----:B------:R-:W-:Y:S02]  /*14370*/  FMNMX.FTZ R12, R151, R12, !PT ;  /* 0x0000000c970c7209 */ /* 0x000fe40007810000 */
[----:B------:R-:W-:Y:S04]  /*14380*/  ISETP.GT.AND P0, PT, R2, 0x40, !P0 ;  /* 0x000000400200780c */ /* 0x000fe80004704270 */
[C---:B------:R-:W-:Y:S04]  /*14390*/  ISETP.LT.OR P0, PT, R3.reuse, 0x41, P0 ;  /* 0x000000410300780c */ /* 0x040fe80000701670 */
[----:B------:R-:W-:Y:S02]  /*143a0*/  FSEL R152, R74, -INF , !P0 ;  /* 0xff8000004a987808 */ /* 0x000fe40004000000 */
[----:B------:R-:W-:Y:S02]  /*143b0*/  ISETP.GT.AND P0, PT, R2, 0x41, !P6 ;  /* 0x000000410200780c */ /* 0x000fe40007704270 */
[----:B------:R-:W-:Y:S02]  /*143c0*/  FMNMX.FTZ R12, R152, R12, !PT ;  /* 0x0000000c980c7209 */ /* 0x000fe40007810000 */
[----:B------:R-:W-:Y:S02]  /*143d0*/  ISETP.LT.OR P0, PT, R3, 0x42, P0 ;  /* 0x000000420300780c */ /* 0x000fe40000701670 */
[----:B------:R-:W-:Y:S02]  /*143e0*/  ISETP.NE.AND P6, PT, R16, RZ, PT ;  /* 0x000000ff1000720c */ /* 0x000fe40003fc5270 */
[----:B------:R-:W-:Y:S02]  /*143f0*/  FSEL R153, R71, -INF , !P0 ;  /* 0xff80000047997808 */ /* 0x000fe40004000000 */
[C---:B------:R-:W-:Y:S02]  /*14400*/  ISETP.GT.AND P0, PT, R2.reuse, 0x48, !P5 ;  /* 0x000000480200780c */ /* 0x040fe40006f04270 */
[----:B------:R-:W-:Y:S02]  /*14410*/  FMNMX.FTZ R12, R153, R12, !PT ;  /* 0x0000000c990c7209 */ /* 0x000fe40007810000 */
[----:B------:R-:W-:Y:S04]  /*14420*/  ISETP.LT.OR P0, PT, R3, 0x49, P0 ;  /* 0x000000490300780c */ /* 0x000fe80000701670 */
[----:B------:R-:W-:Y:S02]  /*14430*/  FSEL R160, R39, -INF , !P0 ;  /* 0xff80000027a07808 */ /* 0x000fe40004000000 */
[----:B------:R-:W-:Y:S02]  /*14440*/  ISETP.GT.AND P0, PT, R2, 0x49, !P4 ;  /* 0x000000490200780c */ /* 0x000fe40006704270 */
[----:B------:R-:W-:Y:S02]  /*14450*/  FMNMX.FTZ R12, R160, R12, !PT ;  /* 0x0000000ca00c7209 */ /* 0x000fe40007810000 */
[----:B------:R-:W-:Y:S04]  /*14460*/  ISETP.LT.OR P0, PT, R3, 0x4a, P0 ;  /* 0x0000004a0300780c */ /* 0x000fe80000701670 */
[----:B------:R-:W-:Y:S02]  /*14470*/  FSEL R161, R38, -INF , !P0 ;  /* 0xff80000026a17808 */ /* 0x000fe40004000000 */
[C---:B------:R-:W-:Y:S01]  /*14480*/  ISETP.GT.AND P0, PT, R2.reuse, 0x50, !P3 ;  /* 0x000000500200780c */ /* 0x040fe20005f04270 */
[----:B------:R-:W-:Y:S01]  /*14490*/  LDSM.16.MT88.4 R36, [R204] ;  /* 0x00000000cc24783b */ /* 0x000fe20000004200 */
[----:B------:R-:W-:Y:S02]  /*144a0*/  FMNMX.FTZ R12, R161, R12, !PT ;  /* 0x0000000ca10c7209 */ /* 0x000fe40007810000 */
[----:B------:R-:W-:Y:S04]  /*144b0*/  ISETP.LT.OR P0, PT, R3, 0x51, P0 ;  /* 0x000000510300780c */ /* 0x000fe80000701670 */
[----:B------:R-:W-:Y:S02]  /*144c0*/  FSEL R164, R43, -INF , !P0 ;  /* 0xff8000002ba47808 */ /* 0x000fe40004000000 */
[----:B------:R-:W-:Y:S02]  /*144d0*/  ISETP.GT.AND P0, PT, R2, 0x59, !P6 ;  /* 0x000000590200780c */ /* 0x000fe40007704270 */
[----:B------:R-:W-:Y:S02]  /*144e0*/  FMNMX.FTZ R2, R164, R12, !PT ;  /* 0x0000000ca4027209 */ /* 0x000fe40007810000 */
[----:B------:R-:W-:Y:S04]  /*144f0*/  ISETP.LT.OR P0, PT, R3, 0x5a, P0 ;  /* 0x0000005a0300780c */ /* 0x000fe80000701670 */
[----:B------:R-:W-:Y:S02]  /*14500*/  FSEL R71, R35, -INF , !P0 ;  /* 0xff80000023477808 */ /* 0x000fe40004000000 */
[----:B-1----:R-:W-:Y:S02]  /*14510*/  FMNMX.FTZ R3, R0, R13, !PT ;  /* 0x0000000d00037209 */ /* 0x002fe40007810000 */
[----:B------:R-:W-:Y:S03]  /*14520*/  FMNMX.FTZ R0, R165, R2, !PT ;  /* 0x00000002a5007209 */ /* 0x000fe60007810000 */
[----:B------:R-:W1:Y:S01]  /*14530*/  SHFL.BFLY PT, R12, R3, 0x1, 0x1f ;  /* 0x0c201f00030c7f89 */ /* 0x000e6200000e0000 */
[----:B------:R-:W-:Y:S04]  /*14540*/  FMNMX.FTZ R0, R170, R0, !PT ;  /* 0x00000000aa007209 */ /* 0x000fe80007810000 */
[----:B------:R-:W-:Y:S05]  /*14550*/  FMNMX.FTZ R0, R71, R0, !PT ;  /* 0x0000000047007209 */ /* 0x000fea0007810000 */
[----:B------:R-:W2:Y:S01]  /*14560*/  SHFL.BFLY PT, R2, R0, 0x2, 0x1f ;  /* 0x0c401f0000027f89 */ /* 0x000ea200000e0000 */
[----:B-1----:R-:W-:Y:S07]  /*14570*/  FMNMX.FTZ R68, R3, R12, !PT ;  /* 0x0000000c03447209 */ /* 0x002fee0007810000 */
[----:B------:R-:W-:Y:S01]  /*14580*/  LDSM.16.MT88.4 R12, [R202] ;  /* 0x00000000ca0c783b */ /* 0x000fe20000004200 */
[C---:B------:R-:W-:Y:S01]  /*14590*/  FSETP.NEU.FTZ.AND P0, PT, R68.reuse, -INF , PT ;  /* 0xff8000004400780b */ /* 0x040fe20003f1d000 */
[----:B------:R-:W-:Y:S05]  /*145a0*/  FMUL.FTZ R3, R68, c[0x0][0x2d0] ;  /* 0x0000b40044037a20 */ /* 0x000fea0000410000 */
[----:B------:R-:W-:Y:S02]  /*145b0*/  FSEL R74, R3, RZ, P0 ;  /* 0x000000ff034a7208 */ /* 0x000fe40000000000 */
[----:B--2---:R-:W-:Y:S03]  /*145c0*/  FMNMX.FTZ R2, R0, R2, !PT ;  /* 0x0000000200027209 */ /* 0x004fe60007810000 */
[--C-:B------:R-:W-:Y:S02]  /*145d0*/  FFMA.FTZ R0, R8, c[0x0][0x2d0], -R74.reuse ;  /* 0x0000b40008007a23 */ /* 0x100fe4000001084a */
[----:B------:R-:W1:Y:S01]  /*145e0*/  SHFL.BFLY PT, R3, R2, 0x1, 0x1f ;  /* 0x0c201f0002037f89 */ /* 0x000e6200000e0000 */
[--C-:B------:R-:W-:Y:S01]  /*145f0*/  FFMA.FTZ R11, R11, c[0x0][0x2d0], -R74.reuse ;  /* 0x0000b4000b0b7a23 */ /* 0x100fe2000001084a */
[----:B------:R2:W-:Y:S10]  /*14600*/  MUFU.EX2 R242, R0 ;  /* 0x0000000000f27308 */ /* 0x0005f40000000800 */
[----:B------:R-:W-:Y:S01]  /*14610*/  MUFU.EX2 R243, R11 ;  /* 0x0000000b00f37308 */ /* 0x000fe20000000800 */
[----:B-1----:R-:W-:Y:S01]  /*14620*/  FMNMX.FTZ R3, R2, R3, !PT ;  /* 0x0000000302037209 */ /* 0x002fe20007810000 */
[--C-:B--2---:R-:W-:Y:S04]  /*14630*/  FFMA.FTZ R0, R10, c[0x0][0x2d0], -R74.reuse ;  /* 0x0000b4000a007a23 */ /* 0x104fe8000001084a */
[----:B------:R-:W-:Y:S04]  /*14640*/  FMUL.FTZ R8, R3, c[0x0][0x2d0] ;  /* 0x0000b40003087a20 */ /* 0x000fe80000410000 */
[----:B------:R1:W2:Y:S02]  /*14650*/  MUFU.EX2 R245, R0 ;  /* 0x0000000000f57308 */ /* 0x0002a40000000800 */
[----:B-1----:R-:W-:Y:S01]  /*14660*/  FFMA.FTZ R0, R9, c[0x0][0x2d0], -R74 ;  /* 0x0000b40009007a23 */ /* 0x002fe2000001084a */
[----:B--2---:R-:W-:Y:S07]  /*14670*/  F2FP.BF16.PACK_AB R132, R245, R242 ;  /* 0x000000f2f584723e */ /* 0x004fee00000010ff */
        /* <DEDUP_REMOVED lines=18> */
[C---:B---3--:R-:W-:Y:S02]  /*147a0*/  FMUL.FTZ R4, R2.reuse, R76 ;  /* 0x0000004c02047220 */ /* 0x048fe40000410000 */
        /* <DEDUP_REMOVED lines=31> */
[C---:B------:R-:W-:Y:S03]  /*149a0*/  HMMA.16816.F32.BF16 R4, R132.reuse, R12, R4 ;  /* 0x0000000c8404723c */ /* 0x040fe60000041804 */
[----:B------:R-:W3:Y:S02]  /*149b0*/  LDSM.16.MT88.4 R80, [R205+0x3000] ;  /* 0x00300000cd50783b */ /* 0x000ee40000004200 */
        /* <DEDUP_REMOVED lines=10> */
[----:B------:R-:W4:Y:S01]  /*14a60*/  LDSM.16.MT88.4 R84, [R204+0x3000] ;  /* 0x00300000cc54783b */ /* 0x000f220000004200 */
        /* <DEDUP_REMOVED lines=28> */
[C---:B------:R-:W-:Y:S02]  /*14c30*/  FMUL.FTZ R62, R0.reuse, R62 ;  /* 0x0000003e003e7220 */ /* 0x040fe40000410000 */
        /* <DEDUP_REMOVED lines=14> */
[----:B------:R2:W2:Y:S01]  /*14d20*/  MUFU.EX2 R236, R40 ;  /* 0x0000002800ec7308 */ /* 0x0004a20000000800 */
[--C-:B-1----:R-:W-:Y:S02]  /*14d30*/  FFMA.FTZ R70, R143, c[0x0][0x2d0], -R74.reuse ;  /* 0x0000b4008f467a23 */ /* 0x102fe4000001084a */
[C---:B-----5:R-:W-:Y:S02]  /*14d40*/  FMUL.FTZ R36, R2.reuse, R108 ;  /* 0x0000006c02247220 */ /* 0x060fe40000410000 */
[----:B------:R-:W-:Y:S05]  /*14d50*/  LDSM.16.MT88.4 R108, [R204+0x2800] ;  /* 0x00280000cc6c783b */ /* 0x000fea0000004200 */
[C---:B------:R-:W-:Y:S03]  /*14d60*/  HMMA.16816.F32.BF16 R36, R132.reuse, R44, R36 ;  /* 0x0000002c8424723c */ /* 0x040fe60000041824 */
[----:B--2---:R-:W-:Y:S02]  /*14d70*/  FMUL.FTZ R40, R2, R112 ;  /* 0x0000007002287220 */ /* 0x004fe40000410000 */
        /* <DEDUP_REMOVED lines=17> */
[----:B-----5:R-:W-:Y:S02]  /*14e90*/  FMUL.FTZ R48, R2, R120 ;  /* 0x0000007802307220 */ /* 0x020fe40000410000 */
[----:B------:R-:W-:Y:S05]  /*14ea0*/  LDSM.16.MT88.4 R120, [R203+0x5800] ;  /* 0x00580000cb78783b */ /* 0x000fea0000004200 */
[C---:B------:R-:W-:Y:S07]  /*14eb0*/  HMMA.16816.F32.BF16 R48, R132.reuse, R78, R48 ;  /* 0x0000004e8430723c */ /* 0x040fee0000041830 */
[----:B---3--:R-:W-:Y:S01]  /*14ec0*/  F2FP.BF16.PACK_AB R78, R232, R233 ;  /* 0x000000e9e84e723e */ /* 0x008fe200000010ff */
[C---:B------:R-:W-:Y:S04]  /*14ed0*/  HMMA.16816.F32.BF16 R52, R132.reuse, R80, R52 ;  /* 0x000000508434723c */ /* 0x040fe80000041834 */
[--C-:B-1----:R-:W-:Y:S01]  /*14ee0*/  FFMA.FTZ R70, R146, c[0x0][0x2d0], -R74.reuse ;  /* 0x0000b40092467a23 */ /* 0x102fe2000001084a */
[----:B------:R-:W-:Y:S03]  /*14ef0*/  F2FP.BF16.PACK_AB R79, R223, R224 ;  /* 0x000000e0df4f723e */ /* 0x000fe600000010ff */
[C---:B------:R-:W-:Y:S01]  /*14f00*/  HMMA.16816.F32.BF16 R56, R132.reuse, R82, R56 ;  /* 0x000000528438723c */ /* 0x040fe20000041838 */
[----:B------:R1:W-:Y:S01]  /*14f10*/  MUFU.EX2 R118, R70 ;  /* 0x0000004600767308 */ /* 0x0003e20000000800 */
[----:B------:R-:W3:Y:S06]  /*14f20*/  LDSM.16.MT88.4 R80, [R203+0x800] ;  /* 0x00080000cb50783b */ /* 0x000eec0000004200 */
[C---:B----4-:R-:W-:Y:S08]  /*14f30*/  HMMA.16816.F32.BF16 R60, R132.reuse, R84, R60 ;  /* 0x00000054843c723c */ /* 0x050ff0000004183c */
        /* <DEDUP_REMOVED lines=204> */
[----:B------:R-:W-:Y:S01]  /*15c00*/  FADD.FTZ R2, R194, R2 ;  /* 0x00000002c2027221 */ /* 0x000fe20000010000 */
[----:B------:R-:W-:Y:S01]  /*15c10*/  IADD3 R220, R221, -0x1, RZ ;  /* 0xffffffffdddc7810 */ /* 0x000fe20007ffe0ff */
        /* <DEDUP_REMOVED lines=29> */
[----:B------:R-:W-:Y:S02]  /*15df0*/  IMAD.MOV.U32 R221, RZ, RZ, R220 ;  /* 0x000000ffffdd7224 */ /* 0x000fe400078e00dc */
[----:B------:R-:W-:Y:S02]  /*15e00*/  IMAD.MOV.U32 R69, RZ, RZ, R68 ;  /* 0x000000ffff457224 */ /* 0x000fe400078e0044 */
[----:B------:R-:W-:Y:S01]  /*15e10*/  IMAD.MOV.U32 R70, RZ, RZ, R3 ;  /* 0x000000ffff467224 */ /* 0x000fe200078e0003 */
[----:B------:R-:W-:-:S05]  /*15e20*/  @P0 BRA `(.L_x_814) ;  /* 0xffffbd0000000947 */ /* 0x000fca000383ffff */
.L_x_805:
[----:B------:R-:W2:Y:S04]  /*15e30*/  LDL R5, [R1+0x8] ;  /* 0x0000080001057983 */ /* 0x000ea80000100800 */
[----:B------:R-:W3:Y:S04]  /*15e40*/  LDL R0, [R1+0x14] ;  /* 0x0000140001007983 */ /* 0x000ee80000100800 */
[----:B------:R-:W4:Y:S01]  /*15e50*/  LDL R2, [R1+0xc] ;  /* 0x00000c0001027983 */ /* 0x000f220000100800 */
[----:B------:R-:W-:-:S05]  /*15e60*/  IMAD.MOV.U32 R4, RZ, RZ, c[0x0][0x2c4] ;  /* 0x0000b100ff047624 */ /* 0x000fca00078e00ff */
[----:B------:R-:W-:Y:S01]  /*15e70*/  ISETP.NE.AND P1, PT, R4, 0x1, PT ;  /* 0x000000010400780c */ /* 0x000fe20003f25270 */
[----:B--2---:R-:W-:Y:S02]  /*15e80*/  IMAD.MOV.U32 R6, RZ, RZ, R5 ;  /* 0x000000ffff067224 */ /* 0x004fe400078e0005 */
[----:B------:R-:W-:Y:S01]  /*15e90*/  IMAD.MOV.U32 R5, RZ, RZ, c[0x0][0x32c] ;  /* 0x0000cb00ff057624 */ /* 0x000fe200078e00ff */
[----:B---3--:R-:W-:-:S04]  /*15ea0*/  IADD3 R0, R0, 0x7f, RZ ;  /* 0x0000007f00007810 */ /* 0x008fc80007ffe0ff */
[----:B------:R-:W-:-:S05]  /*15eb0*/  ISETP.GE.AND P0, PT, R5, 0x1, PT ;  /* 0x000000010500780c */ /* 0x000fca0003f06270 */
        /* <DEDUP_REMOVED lines=16> */
.L_x_817:
[----:B------:R-:W-:-:S04]  /*15fc0*/  MOV R4, c[0x0][0x32c] ;  /* 0x0000cb0000047a02 */ /* 0x000fc80000000f00 */
[----:B------:R-:W-:-:S13]  /*15fd0*/  ISETP.NE.AND P0, PT, R4, 0x1, PT ;  /* 0x000000010400780c */ /* 0x000fda0003f05270 */
[----:B------:R-:W-:-:S05]  /*15fe0*/  @P0 IMAD.HI.U32 R4, R0, c[0x0][0x330], RZ ;  /* 0x0000cc0000040a27 */ /* 0x000fca00078e00ff */
[----:B------:R-:W-:Y:S02]  /*15ff0*/  @P0 SHF.R.U32.HI R0, RZ, c[0x0][0x334], R4 ;  /* 0x0000cd00ff000a19 */ /* 0x000fe40000011604 */
.L_x_818:
[----:B------:R-:W-:Y:S05]  /*16000*/  BSYNC B0 ;  /* 0x0000000000007941 */ /* 0x000fea0003800000 */
.L_x_816:
[----:B------:R-:W-:-:S05]  /*16010*/  IMAD R0, R0, c[0x0][0x32c], RZ ;  /* 0x0000cb0000007a24 */ /* 0x000fca00078e02ff */
[----:B------:R-:W-:-:S04]  /*16020*/  IMNMX R2, R2, R0, !PT ;  /* 0x0000000002027217 */ /* 0x000fc80007800200 */
.L_x_815:
        /* <DEDUP_REMOVED lines=11> */
.L_x_820:
[----:B------:R-:W2:Y:S01]  /*160e0*/  LDL R0, [R1+0x18] ;  /* 0x0000180001007983 */ /* 0x000ea20000100800 */
[----:B------:R-:W-:Y:S04]  /*160f0*/  DEPBAR.LE SB0, 0x0 ;  /* 0x000080000000791a */ /* 0x000fe80000000000 */
[----:B------:R-:W-:Y:S01]  /*16100*/  WARPSYNC 0xffffffff ;  /* 0xffffffff00007948 */ /* 0x000fe20003800000 */
[----:B------:R-:W-:Y:S01]  /*16110*/  BAR.SYNC.DEFER_BLOCKING 0x0 ;  /* 0x0000000000007b1d */ /* 0x000fe20000010000 */
[----:B------:R-:W-:Y:S02]  /*16120*/  ISETP.GT.AND P0, PT, R226, R221, PT ;  /* 0x000000dde200720c */ /* 0x000fe40003f04270 */
[C---:B------:R-:W-:Y:S11]  /*16130*/  IADD3 R220, R221.reuse, -0x1, RZ ;  /* 0xffffffffdddc7810 */ /* 0x040ff60007ffe0ff */
[----:B------:R-:W-:Y:S01]  /*16140*/  @!P0 IMAD.WIDE.U32 R38, R221, c[0x0][0x208], RZ ;  /* 0x00008200dd268a25 */ /* 0x000fe200078e00ff */
[----:B------:R-:W-:Y:S02]  /*16150*/  @!P0 MOV R2, c[0x0][0x208] ;  /* 0x0000820000028a02 */ /* 0x000fe40000000f00 */
[----:B------:R-:W-:Y:S02]  /*16160*/  @!P0 MOV R3, 0x5 ;  /* 0x0000000500038802 */ /* 0x000fe40000000f00 */
[----:B------:R-:W-:Y:S02]  /*16170*/  @!P0 MOV R36, R228 ;  /* 0x000000e400248202 */ /* 0x000fe40000000f00 */
[C---:B------:R-:W-:Y:S02]  /*16180*/  @!P0 SHF.L.U64.HI R3, R2.reuse, R3, c[0x0][0x20c] ;  /* 0x0000830002038619 */ /* 0x040fe40000010203 */
[----:B------:R-:W-:Y:S01]  /*16190*/  @!P0 SHF.L.U32 R2, R2, 0x5, RZ ;  /* 0x0000000502028819 */ /* 0x000fe200000006ff */
[----:B------:R-:W3:Y:S01]  /*161a0*/  LDSM.16.M88.4 R8, [R201] ;  /* 0x00000000c908783b */ /* 0x000ee20000000200 */
[----:B------:R-:W-:Y:S02]  /*161b0*/  @!P0 MOV R37, R234 ;  /* 0x000000ea00258202 */ /* 0x000fe40000000f00 */
[----:B------:R-:W-:Y:S01]  /*161c0*/  @!P0 IADD3 R44, P1, R2, R2, RZ ;  /* 0x00000002022c8210 */ /* 0x000fe20007f3e0ff */
[----:B------:R-:W-:Y:S03]  /*161d0*/  @!P0 IMAD.WIDE.U32 R28, R38, 0x60, R2 ;  /* 0x00000060261c8825 */ /* 0x000fe600078e0002 */
[----:B------:R-:W-:Y:S01]  /*161e0*/  @!P0 IADD3.X R45, R3, R3, RZ, P1, !PT ;  /* 0x00000003032d8210 */ /* 0x000fe20000ffe4ff */
[----:B------:R-:W4:Y:S01]  /*161f0*/  LDSM.16.M88.4 R16, [R201+0x800] ;  /* 0x00080000c910783b */ /* 0x000f220000000200 */
[-C--:B------:R-:W-:Y:S01]  /*16200*/  @!P0 IADD3 R47, P2, P1, R228, R28.reuse, R2 ;  /* 0x0000001ce42f8210 */ /* 0x080fe2000795e002 */
[----:B------:R-:W-:Y:S01]  /*16210*/  @!P0 IMAD.WIDE.U32 R36, R38, 0x60, R36 ;  /* 0x0000006026248825 */ /* 0x000fe200078e0024 */
[----:B------:R-:W-:Y:S03]  /*16220*/  @!P0 IADD3 R46, P3, R228, R28, RZ ;  /* 0x0000001ce42e8210 */ /* 0x000fe60007f7e0ff */
[----:B------:R-:W-:Y:S01]  /*16230*/  @!P0 IMAD.WIDE.U32 R44, R38, 0x60, R44 ;  /* 0x00000060262c8825 */ /* 0x000fe200078e002c */
[----:B------:R-:W-:Y:S01]  /*16240*/  @!P0 LEA R2, P4, R36, c[0x0][0x1f8], 0x1 ;  /* 0x00007e0024028a11 */ /* 0x000fe200078808ff */
[----:B------:R-:W5:Y:S08]  /*16250*/  LDSM.16.M88.4 R24, [R201+0x1000] ;  /* 0x00100000c918783b */ /* 0x000f700000000200 */
[----:B------:R-:W1:Y:S08]  /*16260*/  LDSM.16.M88.4 R32, [R201+0x1800] ;  /* 0x00180000c920783b */ /* 0x000e700000000200 */
[----:B------:R-:W1:Y:S02]  /*16270*/  LDSM.16.M88.4 R40, [R201+0x2000] ;  /* 0x00200000c928783b */ /* 0x000e640000000200 */
[C---:B-1-3--:R-:W-:Y:S06]  /*16280*/  HMMA.16816.F32.BF16 R4, R124.reuse, R8, RZ ;  /* 0x000000087c04723c */ /* 0x04afec00000418ff */
[----:B------:R-:W1:Y:S02]  /*16290*/  LDSM.16.M88.4 R48, [R201+0x2800] ;  /* 0x00280000c930783b */ /* 0x000e640000000200 */
[C---:B------:R-:W-:Y:S06]  /*162a0*/  HMMA.16816.F32.BF16 R8, R124.reuse, R10, RZ ;  /* 0x0000000a7c08723c */ /* 0x040fec00000418ff */
[----:B------:R-:W3:Y:S02]  /*162b0*/  LDSM.16.M88.4 R132, [R206] ;  /* 0x00000000ce84783b */ /* 0x000ee40000000200 */
[C---:B----4-:R-:W-:Y:S06]  /*162c0*/  HMMA.16816.F32.BF16 R12, R124.reuse, R16, RZ ;  /* 0x000000107c0c723c */ /* 0x050fec00000418ff */
[----:B------:R-:W4:Y:S02]  /*162d0*/  LDSM.16.M88.4 R136, [R208] ;  /* 0x00000000d088783b */ /* 0x000f240000000200 */
[C---:B------:R-:W-:Y:S06]  /*162e0*/  HMMA.16816.F32.BF16 R16, R124.reuse, R18, RZ ;  /* 0x000000127c10723c */ /* 0x040fec00000418ff */
[----:B------:R-:W1:Y:S02]  /*162f0*/  LDSM.16.M88.4 R140, [R209] ;  /* 0x00000000d18c783b */ /* 0x000e640000000200 */
[C---:B-----5:R-:W-:Y:S06]  /*16300*/  HMMA.16816.F32.BF16 R20, R124.reuse, R24, RZ ;  /* 0x000000187c14723c */ /* 0x060fec00000418ff */
[----:B------:R-:W5:Y:S02]  /*16310*/  LDSM.16.M88.4 R144, [R210] ;  /* 0x00000000d290783b */ /* 0x000f640000000200 */
[C---:B------:R-:W-:Y:S06]  /*16320*/  HMMA.16816.F32.BF16 R24, R124.reuse, R26, RZ ;  /* 0x0000001a7c18723c */ /* 0x040fec00000418ff */
        /* <DEDUP_REMOVED lines=17> */
[C---:B------:R-:W-:Y:S01]  /*16440*/  HMMA.16816.F32.BF16 R36, R124.reuse, R40, RZ ;  /* 0x000000287c24723c */ /* 0x040fe200000418ff */
        /* <DEDUP_REMOVED lines=8> */
[C---:B-1----:R-:W-:Y:S07]  /*164d0*/  HMMA.16816.F32.BF16 R44, R124.reuse, R48, RZ ;  /* 0x000000307c2c723c */ /* 0x042fee00000418ff */
        /* <DEDUP_REMOVED lines=10> */
[C---:B----4-:R-:W-:Y:S07]  /*16580*/  HMMA.16816.F32.BF16 R12, R128.reuse, R136, R12 ;  /* 0x00000088800c723c */ /* 0x050fee000004180c */
[----:B------:R3:W-:Y:S01]  /*16590*/  @!P0 LDGSTS.E.BYPASS.LTC128B.128 [R219+0x2100], [R164.64], !P1 ;  /* 0x02100000a4db8fae */ /* 0x0007e2000c901d48 */
[C---:B------:R-:W-:Y:S07]  /*165a0*/  HMMA.16816.F32.BF16 R16, R128.reuse, R138, R16 ;  /* 0x0000008a8010723c */ /* 0x040fee0000041810 */
[----:B------:R2:W-:Y:S01]  /*165b0*/  @!P0 LDGSTS.E.BYPASS.LTC128B.128 [R219+0x5100], [R162.64+0x80], !P5 ;  /* 0x05100080a2db8fae */ /* 0x0005e2000e901d48 */
[C---:B------:R-:W-:Y:S03]  /*165c0*/  HMMA.16816.F32.BF16 R20, R128.reuse, R140, R20 ;  /* 0x0000008c8014723c */ /* 0x040fe60000041814 */
[----:B------:R-:W-:Y:S04]  /*165d0*/  ISETP.GT.AND P0, PT, R221, R226, PT ;  /* 0x000000e2dd00720c */ /* 0x000fe80003f04270 */
[----:B------:R-:W-:Y:S01]  /*165e0*/  LDSM.16.M88.4 R132, [R200+0x1000] ;  /* 0x00100000c884783b */ /* 0x000fe20000000200 */
[C---:B------:R-:W-:Y:S07]  /*165f0*/  HMMA.16816.F32.BF16 R24, R128.reuse, R142, R24 ;  /* 0x0000008e8018723c */ /* 0x040fee0000041818 */
[----:B------:R-:W0:Y:S01]  /*16600*/  LDGDEPBAR ;  /* 0x00000000000079af */ /* 0x000e220000000000 */
[C---:B-----5:R-:W-:Y:S07]  /*16610*/  HMMA.16816.F32.BF16 R28, R128.reuse, R144, R28 ;  /* 0x00000090801c723c */ /* 0x060fee000004181c */
[----:B---3--:R-:W-:Y:S01]  /*16620*/  LDSM.16.M88.4 R164, [R200+0x800] ;  /* 0x00080000c8a4783b */ /* 0x008fe20000000200 */
[C---:B------:R-:W-:Y:S07]  /*16630*/  HMMA.16816.F32.BF16 R32, R128.reuse, R146, R32 ;  /* 0x000000928020723c */ /* 0x040fee0000041820 */
[----:B--2---:R-:W2:Y:S01]  /*16640*/  LDSM.16.M88.4 R160, [R200] ;  /* 0x00000000c8a0783b */ /* 0x004ea20000000200 */
[C---:B------:R-:W-:Y:S07]  /*16650*/  HMMA.16816.F32.BF16 R36, R128.reuse, R148, R36 ;  /* 0x000000948024723c */ /* 0x040fee0000041824 */
[----:B------:R-:W3:Y:S01]  /*16660*/  LDSM.16.M88.4 R136, [R200+0x1800] ;  /* 0x00180000c888783b */ /* 0x000ee20000000200 */
[C---:B------:R-:W-:Y:S07]  /*16670*/  HMMA.16816.F32.BF16 R40, R128.reuse, R150, R40 ;  /* 0x000000968028723c */ /* 0x040fee0000041828 */
[----:B------:R-:W4:Y:S01]  /*16680*/  LDSM.16.M88.4 R168, [R200+0x2000] ;  /* 0x00200000c8a8783b */ /* 0x000f220000000200 */
[C---:B------:R-:W-:Y:S07]  /*16690*/  HMMA.16816.F32.BF16 R44, R128.reuse, R152, R44 ;  /* 0x00000098802c723c */ /* 0x040fee000004182c */
[----:B------:R-:W5:Y:S01]  /*166a0*/  LDSM.16.M88.4 R172, [R200+0x2800] ;  /* 0x00280000c8ac783b */ /* 0x000f620000000200 */
[----:B------:R-:W-:Y:S07]  /*166b0*/  HMMA.16816.F32.BF16 R48, R128, R154, R48 ;  /* 0x0000009a8030723c */ /* 0x000fee0000041830 */
[----:B------:R-:W1:Y:S01]  /*166c0*/  LDSM.16.M88.4 R140, [R75+-0x3000] ;  /* 0xffd000004b8c783b */ /* 0x000e620000000200 */
[C---:B--2---:R-:W-:Y:S07]  /*166d0*/  HMMA.16816.F32.BF16 R4, R156.reuse, R160, R4 ;  /* 0x000000a09c04723c */ /* 0x044fee0000041804 */
[----:B------:R-:W2:Y:S01]  /*166e0*/  LDSM.16.M88.4 R144, [R75+-0x2800] ;  /* 0xffd800004b90783b */ /* 0x000ea20000000200 */
        /* <DEDUP_REMOVED lines=10> */
[C---:B---3--:R-:W-:Y:S07]  /*16790*/  HMMA.16816.F32.BF16 R28, R156.reuse, R136, R28 ;  /* 0x000000889c1c723c */ /* 0x048fee000004181c */
[----:B------:R-:W-:Y:S01]  /*167a0*/  LDSM.16.M88.4 R192, [R200+0x5800] ;  /* 0x00580000c8c0783b */ /* 0x000fe20000000200 */
[C---:B------:R-:W-:Y:S07]  /*167b0*/  HMMA.16816.F32.BF16 R32, R156.reuse, R138, R32 ;  /* 0x0000008a9c20723c */ /* 0x040fee0000041820 */
[----:B------:R-:W3:Y:S01]  /*167c0*/  LDSM.16.M88.4 R136, [R201+0x3000] ;  /* 0x00300000c988783b */ /* 0x000ee20000000200 */
[C---:B----4-:R-:W-:Y:S08]  /*167d0*/  HMMA.16816.F32.BF16 R36, R156.reuse, R168, R36 ;  /* 0x000000a89c24723c */ /* 0x050ff00000041824 */
[C---:B------:R-:W-:Y:S01]  /*167e0*/  HMMA.16816.F32.BF16 R40, R156.reuse, R170, R40 ;  /* 0x000000aa9c28723c */ /* 0x040fe20000041828 */
[----:B------:R-:W4:Y:S07]  /*167f0*/  LDSM.16.M88.4 R168, [R201+0x4000] ;  /* 0x00400000c9a8783b */ /* 0x000f2e0000000200 */
[C---:B-----5:R-:W-:Y:S08]  /*16800*/  HMMA.16816.F32.BF16 R44, R156.reuse, R172, R44 ;  /* 0x000000ac9c2c723c */ /* 0x060ff0000004182c */
[----:B------:R-:W-:Y:S01]  /*16810*/  HMMA.16816.F32.BF16 R48, R156, R174, R48 ;  /* 0x000000ae9c30723c */ /* 0x000fe20000041830 */
        /* <DEDUP_REMOVED lines=19> */
[C---:B---3--:R-:W-:Y:S08]  /*16950*/  HMMA.16816.F32.BF16 R4, R180.reuse, R136, R4 ;  /* 0x00000088b404723c */ /* 0x048ff00000041804 */
[C---:B------:R-:W-:Y:S01]  /*16960*/  HMMA.16816.F32.BF16 R8, R180.reuse, R138, R8 ;  /* 0x0000008ab408723c */ /* 0x040fe20000041808 */
[----:B------:R-:W3:Y:S07]  /*16970*/  LDSM.16.M88.4 R136, [R215] ;  /* 0x00000000d788783b */ /* 0x000eee0000000200 */
[C---:B------:R-:W-:Y:S08]  /*16980*/  HMMA.16816.F32.BF16 R12, R180.reuse, R164, R12 ;  /* 0x000000a4b40c723c */ /* 0x040ff0000004180c */
[C---:B------:R-:W-:Y:S01]  /*16990*/  HMMA.16816.F32.BF16 R16, R180.reuse, R166, R16 ;  /* 0x000000a6b410723c */ /* 0x040fe20000041810 */
[----:B------:R-:W2:Y:S07]  /*169a0*/  LDSM.16.M88.4 R164, [R217] ;  /* 0x00000000d9a4783b */ /* 0x000eae0000000200 */
[C---:B----4-:R-:W-:Y:S08]  /*169b0*/  HMMA.16816.F32.BF16 R20, R180.reuse, R168, R20 ;  /* 0x000000a8b414723c */ /* 0x050ff00000041814 */
[C---:B------:R-:W-:Y:S01]  /*169c0*/  HMMA.16816.F32.BF16 R24, R180.reuse, R170, R24 ;  /* 0x000000aab418723c */ /* 0x040fe20000041818 */
[----:B------:R-:W4:Y:S07]  /*169d0*/  LDSM.16.M88.4 R168, [R200+0x3000] ;  /* 0x00300000c8a8783b */ /* 0x000f2e0000000200 */
        /* <DEDUP_REMOVED lines=11> */
[----:B------:R-:W5:Y:S07]  /*16a90*/  LDSM.16.M88.4 R148, [R200+0x4800] ;  /* 0x00480000c894783b */ /* 0x000f6e0000000200 */
[C---:B------:R-:W-:Y:S08]  /*16aa0*/  HMMA.16816.F32.BF16 R12, R184.reuse, R152, R12 ;  /* 0x00000098b80c723c */ /* 0x040ff0000004180c */
[C---:B------:R-:W-:Y:S01]  /*16ab0*/  HMMA.16816.F32.BF16 R16, R184.reuse, R154, R16 ;  /* 0x0000009ab810723c */ /* 0x040fe20000041810 */
[----:B------:R-:W1:Y:S07]  /*16ac0*/  LDSM.16.M88.4 R152, [R75] ;  /* 0x000000004b98783b */ /* 0x000e6e0000000200 */
[C---:B------:R-:W-:Y:S08]  /*16ad0*/  HMMA.16816.F32.BF16 R20, R184.reuse, R132, R20 ;  /* 0x00000084b814723c */ /* 0x040ff00000041814 */
[C---:B------:R-:W-:Y:S01]  /*16ae0*/  HMMA.16816.F32.BF16 R24, R184.reuse, R134, R24 ;  /* 0x00000086b818723c */ /* 0x040fe20000041818 */
[----:B------:R-:W1:Y:S07]  /*16af0*/  LDSM.16.M88.4 R132, [R75+0x800] ;  /* 0x000800004b84783b */ /* 0x000e6e0000000200 */
[C---:B---3--:R-:W-:Y:S08]  /*16b00*/  HMMA.16816.F32.BF16 R28, R184.reuse, R136, R28 ;  /* 0x00000088b81c723c */ /* 0x048ff0000004181c */
        /* <DEDUP_REMOVED lines=8> */
[C---:B------:R-:W-:Y:S08]  /*16b90*/  HMMA.16816.F32.BF16 R16, R188.reuse, R142, R16 ;  /* 0x0000008ebc10723c */ /* 0x040ff00000041810 */
[C---:B--2---:R-:W-:Y:S08]  /*16ba0*/  HMMA.16816.F32.BF16 R20, R188.reuse, R144, R20 ;  /* 0x00000090bc14723c */ /* 0x044ff00000041814 */
[C---:B------:R-:W-:Y:S08]  /*16bb0*/  HMMA.16816.F32.BF16 R24, R188.reuse, R146, R24 ;  /* 0x00000092bc18723c */ /* 0x040ff00000041818 */
[C---:B-----5:R-:W-:Y:S08]  /*16bc0*/  HMMA.16816.F32.BF16 R28, R188.reuse, R148, R28 ;  /* 0x00000094bc1c723c */ /* 0x060ff0000004181c */
        /* <DEDUP_REMOVED lines=21> */
[----:B------:R3:W4:Y:S02]  /*16d20*/  MUFU.TANH R142, R0 ;  /* 0x00000000008e7308 */ /* 0x0007240000002400 */
[----:B---3--:R-:W-:Y:S08]  /*16d30*/  FMUL.FTZ R0, R8, c[0x0][0x320] ;  /* 0x0000c80008007a20 */ /* 0x008ff00000410000 */
[----:B------:R3:W-:Y:S01]  /*16d40*/  MUFU.TANH R138, R0 ;  /* 0x00000000008a7308 */ /* 0x0007e20000002400 */
[C---:B-1----:R-:W-:Y:S08]  /*16d50*/  HMMA.16816.F32.BF16 R20, R196.reuse, R4, R20 ;  /* 0x00000004c414723c */ /* 0x042ff00000041814 */
[C---:B------:R-:W-:Y:S01]  /*16d60*/  HMMA.16816.F32.BF16 R24, R196.reuse, R6, R24 ;  /* 0x00000006c418723c */ /* 0x040fe20000041818 */
[----:B------:R-:W-:Y:S03]  /*16d70*/  LDSM.16.M88.4 R4, [R75+0x2000] ;  /* 0x002000004b04783b */ /* 0x000fe60000000200 */
[----:B---3--:R-:W-:Y:S04]  /*16d80*/  FMUL.FTZ R0, R9, c[0x0][0x320] ;  /* 0x0000c80009007a20 */ /* 0x008fe80000410000 */
[----:B------:R1:W-:Y:S11]  /*16d90*/  MUFU.TANH R133, R0 ;  /* 0x0000000000857308 */ /* 0x0003f60000002400 */
[----:B------:R-:W-:Y:S05]  /*16da0*/  @!UPT UIADD3 URZ, URZ, URZ, URZ ;  /* 0x0000003f3f3ff290 */ /* 0x000fea000fffe03f */
[----:B------:R-:W-:Y:S04]  /*16db0*/  FMUL.FTZ R3, R27, c[0x0][0x320] ;  /* 0x0000c8001b037a20 */ /* 0x000fe80000410000 */
[----:B------:R-:W-:Y:S01]  /*16dc0*/  MUFU.TANH R167, R3 ;  /* 0x0000000300a77308 */ /* 0x000fe20000002400 */
[----:B-1----:R-:W-:Y:S02]  /*16dd0*/  FMUL.FTZ R0, R10, c[0x0][0x320] ;  /* 0x0000c8000a007a20 */ /* 0x002fe40000410000 */
[----:B------:R-:W1:Y:S07]  /*16de0*/  LDSM.16.M88.4 R8, [R75+0x1800] ;  /* 0x001800004b08783b */ /* 0x000e6e0000000200 */
[----:B------:R3:W5:Y:S02]  /*16df0*/  MUFU.TANH R139, R0 ;  /* 0x00000000008b7308 */ /* 0x0007640000002400 */
[----:B---3--:R-:W-:Y:S08]  /*16e00*/  FMUL.FTZ R0, R12, c[0x0][0x320] ;  /* 0x0000c8000c007a20 */ /* 0x008ff00000410000 */
[----:B------:R3:W-:Y:S01]  /*16e10*/  MUFU.TANH R134, R0 ;  /* 0x0000000000867308 */ /* 0x0007e20000002400 */
[C---:B-1----:R-:W-:Y:S08]  /*16e20*/  HMMA.16816.F32.BF16 R28, R196.reuse, R8, R28 ;  /* 0x00000008c41c723c */ /* 0x042ff0000004181c */
[C---:B------:R-:W-:Y:S01]  /*16e30*/  HMMA.16816.F32.BF16 R32, R196.reuse, R10, R32 ;  /* 0x0000000ac420723c */ /* 0x040fe20000041820 */
[----:B------:R-:W1:Y:S01]  /*16e40*/  LDSM.16.M88.4 R8, [R75+0x2800] ;  /* 0x002800004b08783b */ /* 0x000e620000000200 */
[----:B------:R-:W-:Y:S04]  /*16e50*/  DEPBAR.LE SB0, 0x0 ;  /* 0x000080000000791a */ /* 0x000fe80000000000 */
[----:B---3--:R-:W-:Y:S02]  /*16e60*/  FMUL.FTZ R0, R13, c[0x0][0x320] ;  /* 0x0000c8000d007a20 */ /* 0x008fe40000410000 */
[C---:B------:R-:W-:Y:S02]  /*16e70*/  HMMA.16816.F32.BF16 R36, R196.reuse, R4, R36 ;  /* 0x00000004c424723c */ /* 0x040fe40000041824 */
[----:B------:R3:W-:Y:S01]  /*16e80*/  MUFU.TANH R135, R0 ;  /* 0x0000000000877308 */ /* 0x0007e20000002400 */
[----:B------:R-:W-:Y:S05]  /*16e90*/  BAR.SYNC.DEFER_BLOCKING 0x0 ;  /* 0x0000000000007b1d */ /* 0x000fea0000010000 */
[C---:B------:R-:W-:Y:S07]  /*16ea0*/  HMMA.16816.F32.BF16 R40, R196.reuse, R6, R40 ;  /* 0x00000006c428723c */ /* 0x040fee0000041828 */
[----:B------:R-:W-:Y:S01]  /*16eb0*/  @P0 MOV R7, 0x5 ;  /* 0x0000000500070802 */ /* 0x000fe20000000f00 */
[----:B------:R-:W-:Y:S01]  /*16ec0*/  FMUL.FTZ R2, R32, c[0x0][0x320] ;  /* 0x0000c80020027a20 */ /* 0x000fe20000410000 */
[----:B------:R-:W-:Y:S03]  /*16ed0*/  @P0 SHF.R.S32.HI R6, RZ, 0x1f, R220 ;  /* 0x0000001fff060819 */ /* 0x000fe600000114dc */
[----:B------:R2:W-:Y:S02]  /*16ee0*/  MUFU.TANH R224, R2 ;  /* 0x0000000200e07308 */ /* 0x0005e40000002400 */
[----:B------:R-:W-:Y:S02]  /*16ef0*/  @P0 IMAD R6, R6, c[0x0][0x1e0], RZ ;  /* 0x0000780006060a24 */ /* 0x000fe400078e02ff */
[----:B---3--:R-:W-:Y:S02]  /*16f00*/  FMUL.FTZ R0, R14, c[0x0][0x320] ;  /* 0x0000c8000e007a20 */ /* 0x008fe40000410000 */
[C---:B------:R-:W-:Y:S04]  /*16f10*/  @P0 IMAD R6, R220.reuse, c[0x0][0x1e4], R6 ;  /* 0x00007900dc060a24 */ /* 0x040fe800078e0206 */
[----:B------:R3:W3:Y:S01]  /*16f20*/  MUFU.TANH R145, R0 ;  /* 0x0000000000917308 */ /* 0x0006e20000002400 */
[C---:B-1----:R-:W-:Y:S07]  /*16f30*/  HMMA.16816.F32.BF16 R44, R196.reuse, R8, R44 ;  /* 0x00000008c42c723c */ /* 0x042fee000004182c */
[----:B------:R-:W-:Y:S01]  /*16f40*/  @P0 MOV R8, R230 ;  /* 0x000000e600080202 */ /* 0x000fe20000000f00 */
[----:B------:R-:W-:Y:S04]  /*16f50*/  HMMA.16816.F32.BF16 R48, R196, R10, R48 ;  /* 0x0000000ac430723c */ /* 0x000fe80000041830 */
[----:B--2---:R-:W-:Y:S01]  /*16f60*/  FMUL.FTZ R2, R43, c[0x0][0x320] ;  /* 0x0000c8002b027a20 */ /* 0x004fe20000410000 */
[----:B------:R-:W-:Y:S02]  /*16f70*/  @P0 MOV R9, R235 ;  /* 0x000000eb00090202 */ /* 0x000fe40000000f00 */
[----:B------:R-:W-:Y:S01]  /*16f80*/  @P0 IMAD.WIDE.U32 R10, R220, c[0x0][0x1e0], RZ ;  /* 0x00007800dc0a0a25 */ /* 0x000fe200078e00ff */
[----:B------:R1:W-:Y:S04]  /*16f90*/  MUFU.TANH R244, R2 ;  /* 0x0000000200f47308 */ /* 0x0003e80000002400 */
[----:B------:R-:W-:Y:S01]  /*16fa0*/  @P0 IADD3 R11, R11, R6, RZ ;  /* 0x000000060b0b0210 */ /* 0x000fe20007ffe0ff */
[----:B---3--:R-:W-:Y:S02]  /*16fb0*/  FMUL.FTZ R0, R15, c[0x0][0x320] ;  /* 0x0000c8000f007a20 */ /* 0x008fe40000410000 */
[----:B------:R-:W-:Y:S03]  /*16fc0*/  @P0 IMAD.WIDE.U32 R8, R10, 0x60, R8 ;  /* 0x000000600a080825 */ /* 0x000fe600078e0008 */
[----:B------:R2:W3:Y:S01]  /*16fd0*/  MUFU.TANH R147, R0 ;  /* 0x0000000000937308 */ /* 0x0004e20000002400 */
[----:B------:R-:W-:Y:S02]  /*16fe0*/  FMUL.FTZ R3, R44, c[0x0][0x320] ;  /* 0x0000c8002c037a20 */ /* 0x000fe40000410000 */
[----:B------:R-:W-:Y:S05]  /*16ff0*/  @P0 IMAD R12, R11, 0x60, RZ ;  /* 0x000000600b0c0824 */ /* 0x000fea00078e02ff */
[----:B------:R-:W-:Y:S02]  /*17000*/  @P0 IADD3 R11, R9, R12, RZ ;  /* 0x0000000c090b0210 */ /* 0x000fe40007ffe0ff */
[----:B------:R3:W-:Y:S01]  /*17010*/  MUFU.TANH R248, R3 ;  /* 0x0000000300f87308 */ /* 0x0007e20000002400 */
[----:B-1----:R-:W-:Y:S04]  /*17020*/  FMNMX.FTZ R2, R141, R70, !PT ;  /* 0x000000468d027209 */ /* 0x002fe80007810000 */
[----:B----4-:R-:W-:Y:S04]  /*17030*/  FMNMX.FTZ R2, R142, R2, !PT ;  /* 0x000000028e027209 */ /* 0x010fe80007810000 */
[----:B-----5:R-:W-:Y:S01]  /*17040*/  FMNMX.FTZ R2, R139, R2, !PT ;  /* 0x000000028b027209 */ /* 0x020fe20007810000 */
[----:B--2---:R-:W-:Y:S03]  /*17050*/  FMUL.FTZ R0, R16, c[0x0][0x320] ;  /* 0x0000c80010007a20 */ /* 0x004fe60000410000 */
[----:B------:R-:W-:Y:S01]  /*17060*/  FMNMX.FTZ R2, R140, R2, !PT ;  /* 0x000000028c027209 */ /* 0x000fe20007810000 */
[----:B------:R1:W-:Y:S03]  /*17070*/  MUFU.TANH R143, R0 ;  /* 0x00000000008f7308 */ /* 0x0003e60000002400 */
[----:B------:R-:W-:Y:S01]  /*17080*/  FMNMX.FTZ R2, R145, R2, !PT ;  /* 0x0000000291027209 */ /* 0x000fe20007810000 */
[----:B---3--:R-:W-:Y:S03]  /*17090*/  FMUL.FTZ R3, R45, c[0x0][0x320] ;  /* 0x0000c8002d037a20 */ /* 0x008fe60000410000 */
[----:B------:R-:W-:Y:S03]  /*170a0*/  FMNMX.FTZ R2, R147, R2, !PT ;  /* 0x0000000293027209 */ /* 0x000fe60007810000 */
[----:B------:R2:W-:Y:S01]  /*170b0*/  MUFU.TANH R247, R3 ;  /* 0x0000000300f77308 */ /* 0x0005e20000002400 */
[----:B-1----:R-:W-:Y:S09]  /*170c0*/  FMUL.FTZ R0, R17, c[0x0][0x320] ;  /* 0x0000c80011007a20 */ /* 0x002ff20000410000 */
[----:B------:R1:W-:Y:S01]  /*170d0*/  MUFU.TANH R144, R0 ;  /* 0x0000000000907308 */ /* 0x0003e20000002400 */
[----:B--2---:R-:W-:Y:S09]  /*170e0*/  FMUL.FTZ R3, R46, c[0x0][0x320] ;  /* 0x0000c8002e037a20 */ /* 0x004ff20000410000 */
[----:B------:R2:W-:Y:S01]  /*170f0*/  MUFU.TANH R249, R3 ;  /* 0x0000000300f97308 */ /* 0x0005e20000002400 */
[----:B-1----:R-:W-:Y:S09]  /*17100*/  FMUL.FTZ R0, R18, c[0x0][0x320] ;  /* 0x0000c80012007a20 */ /* 0x002ff20000410000 */
[----:B------:R1:W3:Y:S01]  /*17110*/  MUFU.TANH R146, R0 ;  /* 0x0000000000927308 */ /* 0x0002e20000002400 */
[----:B--2---:R-:W-:Y:S09]  /*17120*/  FMUL.FTZ R3, R47, c[0x0][0x320] ;  /* 0x0000c8002f037a20 */ /* 0x004ff20000410000 */
[----:B------:R2:W-:Y:S01]  /*17130*/  MUFU.TANH R250, R3 ;  /* 0x0000000300fa7308 */ /* 0x0005e20000002400 */
[----:B-1----:R-:W-:Y:S01]  /*17140*/  FMUL.FTZ R0, R20, c[0x0][0x320] ;  /* 0x0000c80014007a20 */ /* 0x002fe20000410000 */
[----:B---3--:R-:W-:Y:S08]  /*17150*/  FMNMX.FTZ R2, R146, R2, !PT ;  /* 0x0000000292027209 */ /* 0x008ff00007810000 */
[----:B------:R1:W-:Y:S01]  /*17160*/  MUFU.TANH R149, R0 ;  /* 0x0000000000957308 */ /* 0x0003e20000002400 */
[----:B------:R-:W-:Y:S01]  /*17170*/  FMNMX.FTZ R2, R148, R2, !PT ;  /* 0x0000000294027209 */ /* 0x000fe20007810000 */
[----:B--2---:R-:W-:Y:S08]  /*17180*/  FMUL.FTZ R3, R48, c[0x0][0x320] ;  /* 0x0000c80030037a20 */ /* 0x004ff00000410000 */
        /* <DEDUP_REMOVED lines=8> */
[----:B------:R-:W-:Y:S01]  /*17210*/  MUFU.TANH R71, R3 ;  /* 0x0000000300477308 */ /* 0x000fe20000002400 */
[----:B-1----:R-:W-:Y:S01]  /*17220*/  FMUL.FTZ R0, R23, c[0x0][0x320] ;  /* 0x0000c80017007a20 */ /* 0x002fe20000410000 */
[----:B---3--:R-:W-:Y:S08]  /*17230*/  FMNMX.FTZ R2, R165, R2, !PT ;  /* 0x00000002a5027209 */ /* 0x008ff00007810000 */
[----:B------:R1:W2:Y:S02]  /*17240*/  MUFU.TANH R166, R0 ;  /* 0x0000000000a67308 */ /* 0x0002a40000002400 */
[----:B-1----:R-:W-:Y:S01]  /*17250*/  FMUL.FTZ R0, R24, c[0x0][0x320] ;  /* 0x0000c80018007a20 */ /* 0x002fe20000410000 */
[----:B--2---:R-:W-:Y:S07]  /*17260*/  FMNMX.FTZ R2, R166, R2, !PT ;  /* 0x00000002a6027209 */ /* 0x004fee0007810000 */
[----:B------:R1:W-:Y:S02]  /*17270*/  MUFU.TANH R155, R0 ;  /* 0x00000000009b7308 */ /* 0x0003e40000002400 */
[----:B-1----:R-:W-:Y:S08]  /*17280*/  FMUL.FTZ R0, R25, c[0x0][0x320] ;  /* 0x0000c80019007a20 */ /* 0x002ff00000410000 */
[----:B------:R1:W-:Y:S02]  /*17290*/  MUFU.TANH R154, R0 ;  /* 0x00000000009a7308 */ /* 0x0003e40000002400 */
[----:B-1----:R-:W-:Y:S08]  /*172a0*/  FMUL.FTZ R0, R26, c[0x0][0x320] ;  /* 0x0000c8001a007a20 */ /* 0x002ff00000410000 */
[----:B------:R1:W2:Y:S02]  /*172b0*/  MUFU.TANH R160, R0 ;  /* 0x0000000000a07308 */ /* 0x0002a40000002400 */
[----:B-1----:R-:W-:Y:S01]  /*172c0*/  FMUL.FTZ R0, R28, c[0x0][0x320] ;  /* 0x0000c8001c007a20 */ /* 0x002fe20000410000 */
[----:B--2---:R-:W-:Y:S07]  /*172d0*/  FMNMX.FTZ R2, R160, R2, !PT ;  /* 0x00000002a0027209 */ /* 0x004fee0007810000 */
[----:B------:R1:W-:Y:S01]  /*172e0*/  MUFU.TANH R168, R0 ;  /* 0x0000000000a87308 */ /* 0x0003e20000002400 */
[----:B------:R-:W-:Y:S01]  /*172f0*/  FMNMX.FTZ R2, R167, R2, !PT ;  /* 0x00000002a7027209 */ /* 0x000fe20007810000 */
[----:B-1----:R-:W-:Y:S08]  /*17300*/  FMUL.FTZ R0, R29, c[0x0][0x320] ;  /* 0x0000c8001d007a20 */ /* 0x002ff00000410000 */
[----:B------:R1:W-:Y:S02]  /*17310*/  MUFU.TANH R223, R0 ;  /* 0x0000000000df7308 */ /* 0x0003e40000002400 */
[----:B-1----:R-:W-:Y:S08]  /*17320*/  FMUL.FTZ R0, R30, c[0x0][0x320] ;  /* 0x0000c8001e007a20 */ /* 0x002ff00000410000 */
[----:B------:R1:W2:Y:S02]  /*17330*/  MUFU.TANH R227, R0 ;  /* 0x0000000000e37308 */ /* 0x0002a40000002400 */
[----:B-1----:R-:W-:Y:S01]  /*17340*/  FMUL.FTZ R0, R31, c[0x0][0x320] ;  /* 0x0000c8001f007a20 */ /* 0x002fe20000410000 */
[----:B--2---:R-:W-:Y:S07]  /*17350*/  FMNMX.FTZ R2, R227, R2, !PT ;  /* 0x00000002e3027209 */ /* 0x004fee0007810000 */
[----:B------:R1:W2:Y:S02]  /*17360*/  MUFU.TANH R233, R0 ;  /* 0x0000000000e97308 */ /* 0x0002a40000002400 */
[----:B-1----:R-:W-:Y:S01]  /*17370*/  FMUL.FTZ R0, R33, c[0x0][0x320] ;  /* 0x0000c80021007a20 */ /* 0x002fe20000410000 */
[----:B--2---:R-:W-:Y:S07]  /*17380*/  FMNMX.FTZ R2, R233, R2, !PT ;  /* 0x00000002e9027209 */ /* 0x004fee0007810000 */
        /* <DEDUP_REMOVED lines=18> */
[----:B------:R1:W2:Y:S02]  /*174b0*/  MUFU.TANH R238, R0 ;  /* 0x0000000000ee7308 */ /* 0x0002a40000002400 */
[----:B-1----:R-:W-:Y:S08]  /*174c0*/  FMUL.FTZ R0, R41, c[0x0][0x320] ;  /* 0x0000c80029007a20 */ /* 0x002ff00000410000 */
[----:B------:R1:W3:Y:S02]  /*174d0*/  MUFU.TANH R240, R0 ;  /* 0x0000000000f07308 */ /* 0x0002e40000002400 */
[----:B-1----:R-:W-:Y:S08]  /*174e0*/  FMUL.FTZ R0, R42, c[0x0][0x320] ;  /* 0x0000c8002a007a20 */ /* 0x002ff00000410000 */
[----:B------:R1:W4:Y:S02]  /*174f0*/  MUFU.TANH R241, R0 ;  /* 0x0000000000f17308 */ /* 0x0003240000002400 */
[----:B-1----:R-:W-:Y:S04]  /*17500*/  FMNMX.FTZ R0, R136, R69, !PT ;  /* 0x0000004588007209 */ /* 0x002fe80007810000 */
[----:B------:R-:W-:Y:S04]  /*17510*/  FMNMX.FTZ R0, R137, R0, !PT ;  /* 0x0000000089007209 */ /* 0x000fe80007810000 */
        /* <DEDUP_REMOVED lines=15> */
[----:B------:R-:W-:Y:S01]  /*17610*/  FMNMX.FTZ R2, R239, R0, !PT ;  /* 0x00000000ef027209 */ /* 0x000fe20007810000 */
[----:B------:R-:W-:Y:S03]  /*17620*/  FMUL.FTZ R0, R51, c[0x0][0x320] ;  /* 0x0000c80033007a20 */ /* 0x000fe60000410000 */
[----:B--2---:R-:W-:Y:S01]  /*17630*/  FMNMX.FTZ R2, R238, R2, !PT ;  /* 0x00000002ee027209 */ /* 0x004fe20007810000 */
[----:B------:R3:W1:Y:S03]  /*17640*/  MUFU.TANH R74, R0 ;  /* 0x00000000004a7308 */ /* 0x0006660000002400 */
[----:B---3--:R-:W-:Y:S02]  /*17650*/  FMNMX.FTZ R0, R240, R2, !PT ;  /* 0x00000002f0007209 */ /* 0x008fe40007810000 */
[----:B----4-:R-:W-:Y:S02]  /*17660*/  FMNMX.FTZ R2, R241, R3, !PT ;  /* 0x00000003f1027209 */ /* 0x010fe40007810000 */
[----:B------:R-:W-:Y:S02]  /*17670*/  FMNMX.FTZ R0, R248, R0, !PT ;  /* 0x00000000f8007209 */ /* 0x000fe40007810000 */
[----:B------:R-:W-:Y:S02]  /*17680*/  FMNMX.FTZ R2, R244, R2, !PT ;  /* 0x00000002f4027209 */ /* 0x000fe40007810000 */
[----:B------:R-:W-:Y:S02]  /*17690*/  FMNMX.FTZ R0, R247, R0, !PT ;  /* 0x00000000f7007209 */ /* 0x000fe40007810000 */
[----:B------:R-:W-:Y:S02]  /*176a0*/  FMNMX.FTZ R2, R249, R2, !PT ;  /* 0x00000002f9027209 */ /* 0x000fe40007810000 */
[----:B------:R-:W-:Y:S02]  /*176b0*/  FMNMX.FTZ R3, R246, R0, !PT ;  /* 0x00000000f6037209 */ /* 0x000fe40007810000 */
[----:B------:R-:W-:Y:S02]  /*176c0*/  FMNMX.FTZ R0, R250, R2, !PT ;  /* 0x00000002fa007209 */ /* 0x000fe40007810000 */
[----:B------:R-:W-:Y:S02]  /*176d0*/  FMNMX.FTZ R3, R245, R3, !PT ;  /* 0x00000003f5037209 */ /* 0x000fe40007810000 */
[----:B------:R-:W-:Y:S03]  /*176e0*/  FMNMX.FTZ R0, R71, R0, !PT ;  /* 0x0000000047007209 */ /* 0x000fe60007810000 */
[----:B------:R-:W2:Y:S01]  /*176f0*/  SHFL.BFLY PT, R4, R3, 0x2, 0x1f ;  /* 0x0c401f0003047f89 */ /* 0x000ea200000e0000 */
[----:B-1----:R-:W-:Y:S07]  /*17700*/  FMNMX.FTZ R0, R74, R0, !PT ;  /* 0x000000004a007209 */ /* 0x002fee0007810000 */
[----:B------:R-:W1:Y:S01]  /*17710*/  SHFL.BFLY PT, R2, R0, 0x2, 0x1f ;  /* 0x0c401f0000027f89 */ /* 0x000e6200000e0000 */
[----:B--2---:R-:W-:Y:S07]  /*17720*/  FMNMX.FTZ R4, R3, R4, !PT ;  /* 0x0000000403047209 */ /* 0x004fee0007810000 */
[----:B------:R-:W2:Y:S01]  /*17730*/  SHFL.BFLY PT, R5, R4, 0x1, 0x1f ;  /* 0x0c201f0004057f89 */ /* 0x000ea200000e0000 */
[----:B-1----:R-:W-:Y:S07]  /*17740*/  FMNMX.FTZ R0, R0, R2, !PT ;  /* 0x0000000200007209 */ /* 0x002fee0007810000 */
[----:B------:R-:W1:Y:S01]  /*17750*/  SHFL.BFLY PT, R3, R0, 0x1, 0x1f ;  /* 0x0c201f0000037f89 */ /* 0x000e6200000e0000 */
[----:B--2---:R-:W-:Y:S02]  /*17760*/  FMNMX.FTZ R68, R4, R5, !PT ;  /* 0x0000000504447209 */ /* 0x004fe40007810000 */
[----:B------:R-:W-:Y:S03]  /*17770*/  @P0 MOV R5, c[0x0][0x1e0] ;  /* 0x0000780000050a02 */ /* 0x000fe60000000f00 */
[C---:B------:R-:W-:Y:S02]  /*17780*/  FMUL.FTZ R132, R68.reuse, c[0x0][0x2d0] ;  /* 0x0000b40044847a20 */ /* 0x040fe40000410000 */
[----:B------:R-:W-:Y:S01]  /*17790*/  FADD.FTZ R2, -R68, R69 ;  /* 0x0000004544027221 */ /* 0x000fe20000010100 */
[----:B-1----:R-:W-:Y:S01]  /*177a0*/  FMNMX.FTZ R3, R0, R3, !PT ;  /* 0x0000000300037209 */ /* 0x002fe20007810000 */
[--C-:B------:R-:W-:Y:S02]  /*177b0*/  FFMA.FTZ R4, R136, c[0x0][0x2d0], -R132.reuse ;  /* 0x0000b40088047a23 */ /* 0x100fe40000010884 */
[--C-:B------:R-:W-:Y:S02]  /*177c0*/  FFMA.FTZ R16, R138, c[0x0][0x2d0], -R132.reuse ;  /* 0x0000b4008a107a23 */ /* 0x100fe40000010884 */
[----:B------:R1:W-:Y:S01]  /*177d0*/  MUFU.EX2 R222, R4 ;  /* 0x0000000400de7308 */ /* 0x0003e20000000800 */
[----:B------:R-:W-:Y:S02]  /*177e0*/  FMUL.FTZ R69, R3, c[0x0][0x2d0] ;  /* 0x0000b40003457a20 */ /* 0x000fe40000410000 */
[----:B------:R-:W-:Y:S02]  /*177f0*/  FMUL.FTZ R0, R2, c[0x0][0x2d0] ;  /* 0x0000b40002007a20 */ /* 0x000fe40000410000 */
[--C-:B------:R-:W-:Y:S02]  /*17800*/  FFMA.FTZ R32, R134, c[0x0][0x2d0], -R132.reuse ;  /* 0x0000b40086207a23 */ /* 0x100fe40000010884 */
[--C-:B------:R-:W-:Y:S02]  /*17810*/  FFMA.FTZ R40, R143, c[0x0][0x2d0], -R132.reuse ;  /* 0x0000b4008f287a23 */ /* 0x100fe40000010884 */
[--C-:B------:R-:W-:Y:S01]  /*17820*/  FFMA.FTZ R48, R145, c[0x0][0x2d0], -R69.reuse ;  /* 0x0000b40091307a23 */ /* 0x100fe20000010845 */
[----:B------:R-:W-:Y:S01]  /*17830*/  MUFU.EX2 R194, R16 ;  /* 0x0000001000c27308 */ /* 0x000fe20000000800 */
[----:B------:R-:W-:Y:S09]  /*17840*/  FFMA.FTZ R71, R71, c[0x0][0x2d0], -R69 ;  /* 0x0000b40047477a23 */ /* 0x000ff20000010845 */
[----:B------:R2:W3:Y:S01]  /*17850*/  MUFU.EX2 R2, R0 ;  /* 0x0000000000027308 */ /* 0x0004e20000000800 */
[C---:B-1----:R-:W-:Y:S02]  /*17860*/  @P0 SHF.L.U32 R4, R5.reuse, 0x5, RZ ;  /* 0x0000000505040819 */ /* 0x042fe400000006ff */
[----:B------:R-:W-:Y:S01]  /*17870*/  @P0 SHF.L.U64.HI R5, R5, R7, c[0x0][0x1e4] ;  /* 0x0000790005050619 */ /* 0x000fe20000010207 */
[----:B------:R-:W-:Y:S01]  /*17880*/  FFMA.FTZ R7, R137, c[0x0][0x2d0], -R132 ;  /* 0x0000b40089077a23 */ /* 0x000fe20000010884 */
[----:B------:R-:W-:Y:S05]  /*17890*/  @P0 IADD3 R14, P1, R4, R4, RZ ;  /* 0x00000004040e0210 */ /* 0x000fea0007f3e0ff */
[----:B------:R1:W-:Y:S01]  /*178a0*/  MUFU.EX2 R192, R32 ;  /* 0x0000002000c07308 */ /* 0x0003e20000000800 */
[----:B------:R-:W-:Y:S05]  /*178b0*/  @P0 IADD3.X R15, R5, R5, RZ, P1, !PT ;  /* 0x00000005050f0210 */ /* 0x000fea0000ffe4ff */
[----:B------:R-:W-:Y:S04]  /*178c0*/  @P0 IMAD.WIDE.U32 R14, R10, 0x60, R14 ;  /* 0x000000600a0e0825 */ /* 0x000fe800078e000e */
[----:B------:R4:W-:Y:S01]  /*178d0*/  MUFU.EX2 R195, R7 ;  /* 0x0000000700c37308 */ /* 0x0009e20000000800 */
[----:B--2---:R-:W-:Y:S02]  /*178e0*/  FADD.FTZ R0, -R3, R70 ;  /* 0x0000004603007221 */ /* 0x004fe40000010100 */
[----:B---3--:R-:W-:Y:S02]  /*178f0*/  FMUL.FTZ R17, R2, R89 ;  /* 0x0000005902117220 */ /* 0x008fe40000410000 */
[----:B------:R-:W-:Y:S02]  /*17900*/  FMUL.FTZ R0, R0, c[0x0][0x2d0] ;  /* 0x0000b40000007a20 */ /* 0x000fe40000410000 */
[C---:B------:R-:W-:Y:S03]  /*17910*/  FMUL.FTZ R24, R2.reuse, R96 ;  /* 0x0000006002187220 */ /* 0x040fe60000410000 */
[----:B------:R2:W-:Y:S01]  /*17920*/  MUFU.EX2 R174, R40 ;  /* 0x0000002800ae7308 */ /* 0x0005e20000000800 */
[C---:B------:R-:W-:Y:S02]  /*17930*/  FMUL.FTZ R25, R2.reuse, R97 ;  /* 0x0000006102197220 */ /* 0x040fe40000410000 */
[----:B------:R-:W-:Y:S02]  /*17940*/  FFMA.FTZ R70, R147, c[0x0][0x2d0], -R69 ;  /* 0x0000b40093467a23 */ /* 0x000fe40000010845 */
[C---:B-1----:R-:W-:Y:S02]  /*17950*/  FMUL.FTZ R32, R2.reuse, R104 ;  /* 0x0000006802207220 */ /* 0x042fe40000410000 */
[C---:B------:R-:W-:Y:S02]  /*17960*/  FMUL.FTZ R33, R2.reuse, R105 ;  /* 0x0000006902217220 */ /* 0x040fe40000410000 */
[C---:B------:R-:W-:Y:S01]  /*17970*/  FMUL.FTZ R41, R2.reuse, R113 ;  /* 0x0000007102297220 */ /* 0x040fe20000410000 */
[----:B------:R-:W1:Y:S01]  /*17980*/  MUFU.EX2 R0, R0 ;  /* 0x0000000000007308 */ /* 0x000e620000000800 */
[----:B------:R-:W-:Y:S02]  /*17990*/  FMUL.FTZ R49, R2, R121 ;  /* 0x0000007902317220 */ /* 0x000fe40000410000 */
[----:B----4-:R-:W-:Y:S01]  /*179a0*/  @P0 IMAD.WIDE.U32 R6, R10, 0x60, R4 ;  /* 0x000000600a060825 */ /* 0x010fe200078e0004 */
[----:B------:R-:W-:Y:S03]  /*179b0*/  @P0 LEA R10, P3, R8, c[0x0][0x1c8], 0x1 ;  /* 0x00007200080a0a11 */ /* 0x000fe600078608ff */
[----:B------:R-:W-:Y:S01]  /*179c0*/  FMUL.FTZ R52, R2, R52 ;  /* 0x0000003402347220 */ /* 0x000fe20000410000 */
[----:B------:R-:W-:Y:S01]  /*179d0*/  @P0 IADD3 R13, P2, P1, R230, R6, R4 ;  /* 0x00000006e60d0210 */ /* 0x000fe2000795e004 */
[----:B------:R-:W-:Y:S01]  /*179e0*/  FMUL.FTZ R53, R2, R53 ;  /* 0x0000003502357220 */ /* 0x000fe20000410000 */
[----:B------:R-:W-:Y:S01]  /*179f0*/  @P0 IADD3 R9, R12, R7, RZ ;  /* 0x000000070c090210 */ /* 0x000fe20007ffe0ff */
[----:B------:R3:W-:Y:S01]  /*17a00*/  MUFU.EX2 R151, R70 ;  /* 0x0000004600977308 */ /* 0x0007e20000000800 */
[----:B------:R-:W-:Y:S01]  /*17a10*/  @P0 LEA.HI.X R11, R8, c[0x0][0x1cc], R11, 0x1, P3 ;  /* 0x00007300080b0a11 */ /* 0x000fe200018f0c0b */
[----:B------:R-:W-:Y:S01]  /*17a20*/  FFMA.FTZ R8, R133, c[0x0][0x2d0], -R132 ;  /* 0x0000b40085087a23 */ /* 0x000fe20000010884 */
[C---:B------:R-:W-:Y:S01]  /*17a30*/  @P0 IADD3.X R16, R235.reuse, R9, R5, P2, P1 ;  /* 0x00000009eb100210 */ /* 0x040fe200017e2405 */
[----:B--2---:R-:W-:Y:S01]  /*17a40*/  FMUL.FTZ R40, R2, R112 ;  /* 0x0000007002287220 */ /* 0x004fe20000410000 */
[----:B------:R-:W-:Y:S01]  /*17a50*/  @P0 IADD3 R7, P1, R230, R14, RZ ;  /* 0x0000000ee6070210 */ /* 0x000fe20007f3e0ff */
[----:B------:R-:W-:Y:S01]  /*17a60*/  FMUL.FTZ R56, R2, R56 ;  /* 0x0000003802387220 */ /* 0x000fe20000410000 */
[----:B------:R-:W-:Y:S01]  /*17a70*/  @P0 IADD3 R6, P3, R230, R6, RZ ;  /* 0x00000006e6060210 */ /* 0x000fe20007f7e0ff */
[----:B------:R-:W-:Y:S01]  /*17a80*/  FMUL.FTZ R57, R2, R57 ;  /* 0x0000003902397220 */ /* 0x000fe20000410000 */
[----:B------:R-:W-:Y:S01]  /*17a90*/  @P0 IADD3.X R14, R235, R12, R15, P1, !PT ;  /* 0x0000000ceb0e0210 */ /* 0x000fe20000ffe40f */
[----:B------:R-:W-:Y:S01]  /*17aa0*/  FFMA.FTZ R12, R141, c[0x0][0x2d0], -R69 ;  /* 0x0000b4008d0c7a23 */ /* 0x000fe20000010845 */
[----:B------:R-:W-:Y:S01]  /*17ab0*/  @P0 ISETP.GE.AND P1, PT, R72, c[0x0][0x1d4], PT ;  /* 0x0000750048000a0c */ /* 0x000fe20003f26270 */
[----:B------:R2:W-:Y:S01]  /*17ac0*/  MUFU.EX2 R193, R8 ;  /* 0x0000000800c17308 */ /* 0x0005e20000000800 */
[----:B------:R-:W-:Y:S01]  /*17ad0*/  @P0 LEA R4, P2, R6, c[0x0][0x1c8], 0x1 ;  /* 0x0000720006040a11 */ /* 0x000fe200078408ff */
[C---:B-1----:R-:W-:Y:S01]  /*17ae0*/  FMUL.FTZ R18, R0.reuse, R90 ;  /* 0x0000005a00127220 */ /* 0x042fe20000410000 */
[----:B------:R-:W-:Y:S01]  /*17af0*/  @P0 IADD3.X R5, R9, R235, RZ, P3, !PT ;  /* 0x000000eb09050210 */ /* 0x000fe20001ffe4ff */
[C---:B------:R-:W-:Y:S02]  /*17b00*/  FMUL.FTZ R19, R0.reuse, R91 ;  /* 0x0000005b00137220 */ /* 0x040fe40000410000 */
[----:B------:R-:W-:Y:S01]  /*17b10*/  FMUL.FTZ R26, R0, R98 ;  /* 0x00000062001a7220 */ /* 0x000fe20000410000 */
[----:B------:R-:W-:Y:S01]  /*17b20*/  @P0 LEA.HI.X R5, R6, c[0x0][0x1cc], R5, 0x1, P2 ;  /* 0x0000730006050a11 */ /* 0x000fe200010f0c05 */
[C---:B------:R-:W-:Y:S01]  /*17b30*/  FMUL.FTZ R27, R0.reuse, R99 ;  /* 0x00000063001b7220 */ /* 0x040fe20000410000 */
[C---:B------:R-:W-:Y:S01]  /*17b40*/  @P0 LEA R6, P2, R7.reuse, c[0x0][0x1c8], 0x1 ;  /* 0x0000720007060a11 */ /* 0x040fe200078408ff */
[----:B------:R1:W-:Y:S01]  /*17b50*/  MUFU.EX2 R163, R12 ;  /* 0x0000000c00a37308 */ /* 0x0003e20000000800 */
[C---:B------:R-:W-:Y:S01]  /*17b60*/  FMUL.FTZ R34, R0.reuse, R106 ;  /* 0x0000006a00227220 */ /* 0x040fe20000410000 */
[----:B------:R4:W-:Y:S01]  /*17b70*/  @P0 LDGSTS.E.BYPASS.LTC128B.128 [R219+0x8100], [R10.64], !P1 ;  /* 0x081000000adb0fae */ /* 0x0009e2000c901d48 */
[----:B------:R-:W-:Y:S01]  /*17b80*/  @P0 LEA.HI.X R7, R7, c[0x0][0x1cc], R14, 0x1, P2 ;  /* 0x0000730007070a11 */ /* 0x000fe200010f0c0e */
[----:B------:R-:W-:Y:S02]  /*17b90*/  FMUL.FTZ R35, R0, R107 ;  /* 0x0000006b00237220 */ /* 0x000fe40000410000 */
[--C-:B---3--:R-:W-:Y:S02]  /*17ba0*/  FFMA.FTZ R70, R146, c[0x0][0x2d0], -R69.reuse ;  /* 0x0000b40092467a23 */ /* 0x108fe40000010845 */
[C---:B------:R-:W-:Y:S02]  /*17bb0*/  FMUL.FTZ R42, R0.reuse, R114 ;  /* 0x00000072002a7220 */ /* 0x040fe40000410000 */
[----:B------:R4:W-:Y:S01]  /*17bc0*/  @P0 LDGSTS.E.BYPASS.LTC128B.128 [R219+0xb100], [R10.64+0x80], !P5 ;  /* 0x0b1000800adb0fae */ /* 0x0009e2000e901d48 */
[----:B------:R3:W-:Y:S01]  /*17bd0*/  MUFU.EX2 R150, R70 ;  /* 0x0000004600967308 */ /* 0x0007e20000000800 */
[C---:B------:R-:W-:Y:S01]  /*17be0*/  FMUL.FTZ R43, R0.reuse, R115 ;  /* 0x00000073002b7220 */ /* 0x040fe20000410000 */
[C---:B--2---:R-:W-:Y:S01]  /*17bf0*/  @P0 LEA R8, P3, R13.reuse, c[0x0][0x1c8], 0x1 ;  /* 0x000072000d080a11 */ /* 0x044fe200078608ff */
[C---:B------:R-:W-:Y:S02]  /*17c00*/  FMUL.FTZ R50, R0.reuse, R122 ;  /* 0x0000007a00327220 */ /* 0x040fe40000410000 */
[----:B------:R-:W-:Y:S02]  /*17c10*/  FMUL.FTZ R51, R0, R123 ;  /* 0x0000007b00337220 */ /* 0x000fe40000410000 */
[----:B------:R2:W-:Y:S01]  /*17c20*/  @P0 LDGSTS.E.BYPASS.LTC128B.128 [R219+0x9100], [R4.64], !P1 ;  /* 0x0910000004db0fae */ /* 0x0005e2000c901d48 */
[----:B------:R-:W-:Y:S01]  /*17c30*/  @P0 LEA.HI.X R9, R13, c[0x0][0x1cc], R16, 0x1, P3 ;  /* 0x000073000d090a11 */ /* 0x000fe200018f0c10 */
[----:B------:R-:W-:Y:S01]  /*17c40*/  FMUL.FTZ R16, R2, R88 ;  /* 0x0000005802107220 */ /* 0x000fe20000410000 */
[----:B------:R5:W-:Y:S01]  /*17c50*/  MUFU.EX2 R152, R48 ;  /* 0x0000003000987308 */ /* 0x000be20000000800 */
[----:B------:R-:W-:Y:S02]  /*17c60*/  FMUL.FTZ R54, R0, R54 ;  /* 0x0000003600367220 */ /* 0x000fe40000410000 */
[--C-:B-1----:R-:W-:Y:S02]  /*17c70*/  FFMA.FTZ R12, R142, c[0x0][0x2d0], -R69.reuse ;  /* 0x0000b4008e0c7a23 */ /* 0x102fe40000010845 */
[----:B------:R2:W-:Y:S01]  /*17c80*/  @P0 LDGSTS.E.BYPASS.LTC128B.128 [R219+0xc100], [R4.64+0x80], !P5 ;  /* 0x0c10008004db0fae */ /* 0x0005e2000e901d48 */
[C---:B------:R-:W-:Y:S02]  /*17c90*/  FMUL.FTZ R55, R0.reuse, R55 ;  /* 0x0000003700377220 */ /* 0x040fe40000410000 */
[C---:B------:R-:W-:Y:S02]  /*17ca0*/  FMUL.FTZ R58, R0.reuse, R58 ;  /* 0x0000003a003a7220 */ /* 0x040fe40000410000 */
[----:B------:R-:W1:Y:S01]  /*17cb0*/  MUFU.EX2 R164, R12 ;  /* 0x0000000c00a47308 */ /* 0x000e620000000800 */
[----:B------:R-:W-:Y:S02]  /*17cc0*/  FMUL.FTZ R59, R0, R59 ;  /* 0x0000003b003b7220 */ /* 0x000fe40000410000 */
[----:B------:R1:W-:Y:S01]  /*17cd0*/  @P0 LDGSTS.E.BYPASS.LTC128B.128 [R219+0xa100], [R8.64], !P1 ;  /* 0x0a10000008db0fae */ /* 0x0003e2000c901d48 */
[--C-:B---3--:R-:W-:Y:S02]  /*17ce0*/  FFMA.FTZ R70, R148, c[0x0][0x2d0], -R69.reuse ;  /* 0x0000b40094467a23 */ /* 0x108fe40000010845 */
[C---:B----4-:R-:W-:Y:S02]  /*17cf0*/  FMUL.FTZ R10, R0.reuse, R82 ;  /* 0x00000052000a7220 */ /* 0x050fe40000410000 */
[----:B------:R-:W-:Y:S02]  /*17d00*/  FMUL.FTZ R11, R0, R83 ;  /* 0x00000053000b7220 */ /* 0x000fe40000410000 */
[C---:B------:R-:W-:Y:S01]  /*17d10*/  FMUL.FTZ R60, R2.reuse, R60 ;  /* 0x0000003c023c7220 */ /* 0x040fe20000410000 */
[----:B------:R3:W-:Y:S01]  /*17d20*/  @P0 LDGSTS.E.BYPASS.LTC128B.128 [R219+0xd100], [R6.64+0x80], !P5 ;  /* 0x0d10008006db0fae */ /* 0x0007e2000e901d48 */
[C---:B------:R-:W-:Y:S01]  /*17d30*/  FMUL.FTZ R61, R2.reuse, R61 ;  /* 0x0000003d023d7220 */ /* 0x040fe20000410000 */
[----:B------:R-:W-:Y:S01]  /*17d40*/  MUFU.EX2 R71, R71 ;  /* 0x0000004700477308 */ /* 0x000fe20000000800 */
[----:B-----5:R-:W-:Y:S02]  /*17d50*/  FMUL.FTZ R48, R2, R120 ;  /* 0x0000007802307220 */ /* 0x020fe40000410000 */
[C---:B------:R-:W-:Y:S02]  /*17d60*/  FMUL.FTZ R62, R0.reuse, R62 ;  /* 0x0000003e003e7220 */ /* 0x040fe40000410000 */
[----:B------:R-:W-:Y:S01]  /*17d70*/  FMUL.FTZ R63, R0, R63 ;  /* 0x0000003f003f7220 */ /* 0x000fe20000410000 */
[----:B------:R-:W-:Y:S01]  /*17d80*/  LDSM.16.MT88.4 R20, [R203] ;  /* 0x00000000cb14783b */ /* 0x000fe20000004200 */
[C---:B------:R-:W-:Y:S02]  /*17d90*/  FMUL.FTZ R64, R2.reuse, R64 ;  /* 0x0000004002407220 */ /* 0x040fe40000410000 */
[--C-:B--2---:R-:W-:Y:S02]  /*17da0*/  FFMA.FTZ R4, R139, c[0x0][0x2d0], -R69.reuse ;  /* 0x0000b4008b047a23 */ /* 0x104fe40000010845 */
[----:B------:R-:W-:Y:S01]  /*17db0*/  FMUL.FTZ R5, R2, R77 ;  /* 0x0000004d02057220 */ /* 0x000fe20000410000 */
[----:B-1----:R-:W-:Y:S01]  /*17dc0*/  F2FP.BF16.PACK_AB R77, R164, R163 ;  /* 0x000000a3a44d723e */ /* 0x002fe200000010ff */
[----:B------:R1:W-:Y:S01]  /*17dd0*/  MUFU.EX2 R161, R4 ;  /* 0x0000000400a17308 */ /* 0x0003e20000000800 */
[----:B------:R-:W2:Y:S01]  /*17de0*/  LDSM.16.MT88.4 R12, [R202] ;  /* 0x00000000ca0c783b */ /* 0x000ea20000004200 */
[C---:B------:R-:W-:Y:S02]  /*17df0*/  FMUL.FTZ R65, R2.reuse, R65 ;  /* 0x0000004102417220 */ /* 0x040fe40000410000 */
[C---:B------:R-:W-:Y:S02]  /*17e00*/  FMUL.FTZ R8, R2.reuse, R80 ;  /* 0x0000005002087220 */ /* 0x040fe40000410000 */
[----:B------:R-:W-:Y:S02]  /*17e10*/  FMUL.FTZ R9, R2, R81 ;  /* 0x0000005102097220 */ /* 0x000fe40000410000 */
[C---:B------:R-:W-:Y:S01]  /*17e20*/  FMUL.FTZ R66, R0.reuse, R66 ;  /* 0x0000004200427220 */ /* 0x040fe20000410000 */
[----:B------:R-:W4:Y:S01]  /*17e30*/  LDSM.16.MT88.4 R28, [R205] ;  /* 0x00000000cd1c783b */ /* 0x000f220000004200 */
[C---:B------:R-:W-:Y:S02]  /*17e40*/  FMUL.FTZ R67, R0.reuse, R67 ;  /* 0x0000004300437220 */ /* 0x040fe40000410000 */
[C---:B---3--:R-:W-:Y:S01]  /*17e50*/  FMUL.FTZ R6, R0.reuse, R78 ;  /* 0x0000004e00067220 */ /* 0x048fe20000410000 */
[----:B------:R-:W-:Y:S01]  /*17e60*/  F2FP.BF16.PACK_AB R78, R193, R194 ;  /* 0x000000c2c14e723e */ /* 0x000fe200000010ff */
[----:B------:R-:W-:Y:S03]  /*17e70*/  FMUL.FTZ R7, R0, R79 ;  /* 0x0000004f00077220 */ /* 0x000fe60000410000 */
[----:B------:R-:W3:Y:S01]  /*17e80*/  LDSM.16.MT88.4 R36, [R204] ;  /* 0x00000000cc24783b */ /* 0x000ee20000004200 */
[----:B-1----:R-:W-:Y:S07]  /*17e90*/  FFMA.FTZ R4, R140, c[0x0][0x2d0], -R69 ;  /* 0x0000b4008c047a23 */ /* 0x002fee0000010845 */
[----:B------:R-:W1:Y:S01]  /*17ea0*/  LDSM.16.MT88.4 R44, [R202+0x3000] ;  /* 0x00300000ca2c783b */ /* 0x000e620000004200 */
[----:B------:R-:W5:Y:S07]  /*17eb0*/  MUFU.EX2 R162, R4 ;  /* 0x0000000400a27308 */ /* 0x000f6e0000000800 */
[----:B------:R-:W1:Y:S08]  /*17ec0*/  LDSM.16.MT88.4 R80, [R203+0x3000] ;  /* 0x00300000cb50783b */ /* 0x000e700000004200 */
[----:B------:R-:W-:Y:S08]  /*17ed0*/  LDSM.16.MT88.4 R88, [R204+0x3000] ;  /* 0x00300000cc58783b */ /* 0x000ff00000004200 */
[----:B------:R-:W-:Y:S01]  /*17ee0*/  LDSM.16.MT88.4 R96, [R204+0x800] ;  /* 0x00080000cc60783b */ /* 0x000fe20000004200 */
[----:B-----5:R-:W-:Y:S01]  /*17ef0*/  F2FP.BF16.PACK_AB R79, R162, R161 ;  /* 0x000000a1a24f723e */ /* 0x020fe200000010ff */
[C---:B------:R-:W-:Y:S01]  /*17f00*/  FMUL.FTZ R4, R2.reuse, R76 ;  /* 0x0000004c02047220 */ /* 0x040fe20000410000 */
[----:B------:R-:W-:Y:S05]  /*17f10*/  F2FP.BF16.PACK_AB R76, R195, R222 ;  /* 0x000000dec34c723e */ /* 0x000fea00000010ff */
[----:B------:R-:W-:Y:S02]  /*17f20*/  LDSM.16.MT88.4 R104, [R204+0x4000] ;  /* 0x00400000cc68783b */ /* 0x000fe40000004200 */
[C---:B--2---:R-:W-:Y:S06]  /*17f30*/  HMMA.16816.F32.BF16 R4, R76.reuse, R12, R4 ;  /* 0x0000000c4c04723c */ /* 0x044fec0000041804 */
[----:B------:R-:W-:Y:S01]  /*17f40*/  LDSM.16.MT88.4 R112, [R202+0x5800] ;  /* 0x00580000ca70783b */ /* 0x000fe20000004200 */
[C---:B------:R-:W-:Y:S01]  /*17f50*/  FMUL.FTZ R12, R2.reuse, R84 ;  /* 0x00000054020c7220 */ /* 0x040fe20000410000 */
[C---:B------:R-:W-:Y:S04]  /*17f60*/  HMMA.16816.F32.BF16 R8, R76.reuse, R14, R8 ;  /* 0x0000000e4c08723c */ /* 0x040fe80000041808 */
[----:B------:R-:W-:Y:S02]  /*17f70*/  FMUL.FTZ R13, R2, R85 ;  /* 0x00000055020d7220 */ /* 0x000fe40000410000 */
[----:B------:R-:W-:Y:S01]  /*17f80*/  LDSM.16.MT88.4 R120, [R203+0x5800] ;  /* 0x00580000cb78783b */ /* 0x000fe20000004200 */
[C---:B------:R-:W-:Y:S02]  /*17f90*/  FMUL.FTZ R14, R0.reuse, R86 ;  /* 0x00000056000e7220 */ /* 0x040fe40000410000 */
[----:B------:R-:W-:Y:S05]  /*17fa0*/  FMUL.FTZ R15, R0, R87 ;  /* 0x00000057000f7220 */ /* 0x000fea0000410000 */
[----:B------:R-:W2:Y:S02]  /*17fb0*/  LDSM.16.MT88.4 R84, [R205+0x3000] ;  /* 0x00300000cd54783b */ /* 0x000ea40000004200 */
[C---:B------:R-:W-:Y:S06]  /*17fc0*/  HMMA.16816.F32.BF16 R12, R76.reuse, R20, R12 ;  /* 0x000000144c0c723c */ /* 0x040fec000004180c */
[----:B------:R-:W0:Y:S01]  /*17fd0*/  LDGDEPBAR ;  /* 0x00000000000079af */ /* 0x000e220000000000 */
[C---:B------:R-:W-:Y:S01]  /*17fe0*/  FMUL.FTZ R20, R2.reuse, R92 ;  /* 0x0000005c02147220 */ /* 0x040fe20000410000 */
[C---:B------:R-:W-:Y:S04]  /*17ff0*/  HMMA.16816.F32.BF16 R16, R76.reuse, R22, R16 ;  /* 0x000000164c10723c */ /* 0x040fe80000041810 */
[----:B------:R-:W-:Y:S03]  /*18000*/  FMUL.FTZ R21, R2, R93 ;  /* 0x0000005d02157220 */ /* 0x000fe60000410000 */
[C---:B------:R-:W-:Y:S02]  /*18010*/  FMUL.FTZ R22, R0.reuse, R94 ;  /* 0x0000005e00167220 */ /* 0x040fe40000410000 */
[----:B------:R-:W-:Y:S02]  /*18020*/  FMUL.FTZ R23, R0, R95 ;  /* 0x0000005f00177220 */ /* 0x000fe40000410000 */
[----:B------:R-:W-:Y:S05]  /*18030*/  LDSM.16.MT88.4 R92, [R205+0x800] ;  /* 0x00080000cd5c783b */ /* 0x000fea0000004200 */
[C---:B----4-:R-:W-:Y:S07]  /*18040*/  HMMA.16816.F32.BF16 R20, R76.reuse, R28, R20 ;  /* 0x0000001c4c14723c */ /* 0x050fee0000041814 */
[C---:B------:R-:W-:Y:S01]  /*18050*/  FMUL.FTZ R28, R2.reuse, R100 ;  /* 0x00000064021c7220 */ /* 0x040fe20000410000 */
[C---:B------:R-:W-:Y:S04]  /*18060*/  HMMA.16816.F32.BF16 R24, R76.reuse, R30, R24 ;  /* 0x0000001e4c18723c */ /* 0x040fe80000041818 */
[----:B------:R-:W-:Y:S03]  /*18070*/  FMUL.FTZ R29, R2, R101 ;  /* 0x00000065021d7220 */ /* 0x000fe60000410000 */
[C---:B------:R-:W-:Y:S02]  /*18080*/  FMUL.FTZ R30, R0.reuse, R102 ;  /* 0x00000066001e7220 */ /* 0x040fe40000410000 */
[----:B------:R-:W-:Y:S02]  /*18090*/  FMUL.FTZ R31, R0, R103 ;  /* 0x00000067001f7220 */ /* 0x000fe40000410000 */
[----:B------:R-:W-:Y:S05]  /*180a0*/  LDSM.16.MT88.4 R100, [R205+0x4000] ;  /* 0x00400000cd64783b */ /* 0x000fea0000004200 */
[C---:B---3--:R-:W-:Y:S07]  /*180b0*/  HMMA.16816.F32.BF16 R28, R76.reuse, R36, R28 ;  /* 0x000000244c1c723c */ /* 0x048fee000004181c */
[--C-:B------:R-:W-:Y:S01]  /*180c0*/  FFMA.FTZ R36, R135, c[0x0][0x2d0], -R132.reuse ;  /* 0x0000b40087247a23 */ /* 0x100fe20000010884 */
[C---:B------:R-:W-:Y:S03]  /*180d0*/  HMMA.16816.F32.BF16 R32, R76.reuse, R38, R32 ;  /* 0x000000264c20723c */ /* 0x040fe60000041820 */
[----:B------:R3:W-:Y:S01]  /*180e0*/  MUFU.EX2 R175, R36 ;  /* 0x0000002400af7308 */ /* 0x0007e20000000800 */
[----:B------:R-:W-:Y:S03]  /*180f0*/  FMUL.FTZ R37, R2, R109 ;  /* 0x0000006d02257220 */ /* 0x000fe60000410000 */
[C---:B------:R-:W-:Y:S02]  /*18100*/  FMUL.FTZ R38, R0.reuse, R110 ;  /* 0x0000006e00267220 */ /* 0x040fe40000410000 */
[----:B------:R-:W-:Y:S03]  /*18110*/  FMUL.FTZ R39, R0, R111 ;  /* 0x0000006f00277220 */ /* 0x000fe60000410000 */
[C---:B---3--:R-:W-:Y:S02]  /*18120*/  FMUL.FTZ R36, R2.reuse, R108 ;  /* 0x0000006c02247220 */ /* 0x048fe40000410000 */
[----:B------:R-:W-:Y:S05]  /*18130*/  LDSM.16.MT88.4 R108, [R203+0x1800] ;  /* 0x00180000cb6c783b */ /* 0x000fea0000004200 */
[C---:B-1----:R-:W-:Y:S07]  /*18140*/  HMMA.16816.F32.BF16 R36, R76.reuse, R44, R36 ;  /* 0x0000002c4c24723c */ /* 0x042fee0000041824 */
[----:B------:R-:W-:Y:S01]  /*18150*/  FMUL.FTZ R45, R2, R117 ;  /* 0x00000075022d7220 */ /* 0x000fe20000410000 */
[C---:B------:R-:W-:Y:S04]  /*18160*/  HMMA.16816.F32.BF16 R40, R76.reuse, R46, R40 ;  /* 0x0000002e4c28723c */ /* 0x040fe80000041828 */
[----:B------:R-:W-:Y:S03]  /*18170*/  FFMA.FTZ R44, R144, c[0x0][0x2d0], -R132 ;  /* 0x0000b400902c7a23 */ /* 0x000fe60000010884 */
[C---:B------:R-:W-:Y:S01]  /*18180*/  FMUL.FTZ R47, R0.reuse, R119 ;  /* 0x00000077002f7220 */ /* 0x040fe20000410000 */
[----:B------:R1:W-:Y:S01]  /*18190*/  MUFU.EX2 R173, R44 ;  /* 0x0000002c00ad7308 */ /* 0x0003e20000000800 */
[C---:B------:R-:W-:Y:S03]  /*181a0*/  FMUL.FTZ R46, R0.reuse, R118 ;  /* 0x00000076002e7220 */ /* 0x040fe60000410000 */
[----:B------:R-:W-:Y:S04]  /*181b0*/  FFMA.FTZ R0, R0, R252, R163 ;  /* 0x000000fc00007223 */ /* 0x000fe800000100a3 */
[----:B------:R-:W-:Y:S02]  /*181c0*/  FADD.FTZ R0, R164, R0 ;  /* 0x00000000a4007221 */ /* 0x000fe40000010000 */
[----:B------:R3:W4:Y:S02]  /*181d0*/  MUFU.EX2 R119, R70 ;  /* 0x0000004600777308 */ /* 0x0007240000000800 */
[----:B------:R-:W-:Y:S04]  /*181e0*/  FADD.FTZ R0, R161, R0 ;  /* 0x00000000a1007221 */ /* 0x000fe80000010000 */
[----:B------:R-:W-:Y:S04]  /*181f0*/  FADD.FTZ R0, R162, R0 ;  /* 0x00000000a2007221 */ /* 0x000fe80000010000 */
[----:B------:R-:W-:Y:S02]  /*18200*/  FADD.FTZ R0, R152, R0 ;  /* 0x0000000098007221 */ /* 0x000fe40000010000 */
[C---:B-1----:R-:W-:Y:S02]  /*18210*/  FMUL.FTZ R44, R2.reuse, R116 ;  /* 0x00000074022c7220 */ /* 0x042fe40000410000 */
[----:B------:R-:W-:Y:S02]  /*18220*/  FFMA.FTZ R2, R2, R251, R222 ;  /* 0x000000fb02027223 */ /* 0x000fe400000100de */
[----:B------:R-:W-:Y:S02]  /*18230*/  FADD.FTZ R0, R151, R0 ;  /* 0x0000000097007221 */ /* 0x000fe40000010000 */
[----:B------:R-:W-:Y:S01]  /*18240*/  FADD.FTZ R2, R195, R2 ;  /* 0x00000002c3027221 */ /* 0x000fe20000010000 */
[C---:B------:R-:W-:Y:S03]  /*18250*/  HMMA.16816.F32.BF16 R44, R76.reuse, R80, R44 ;  /* 0x000000504c2c723c */ /* 0x040fe6000004182c */
[----:B---3--:R-:W-:Y:S02]  /*18260*/  FFMA.FTZ R70, R149, c[0x0][0x2d0], -R132 ;  /* 0x0000b40095467a23 */ /* 0x008fe40000010884 */
[----:B------:R-:W-:Y:S02]  /*18270*/  FADD.FTZ R2, R194, R2 ;  /* 0x00000002c2027221 */ /* 0x000fe40000010000 */
[----:B------:R1:W3:Y:S01]  /*18280*/  MUFU.EX2 R171, R70 ;  /* 0x0000004600ab7308 */ /* 0x0002e20000000800 */
[C---:B------:R-:W-:Y:S01]  /*18290*/  HMMA.16816.F32.BF16 R48, R76.reuse, R82, R48 ;  /* 0x000000524c30723c */ /* 0x040fe20000041830 */
[----:B------:R-:W5:Y:S03]  /*182a0*/  LDSM.16.MT88.4 R80, [R202+0x800] ;  /* 0x00080000ca50783b */ /* 0x000f660000004200 */
[----:B------:R-:W-:Y:S02]  /*182b0*/  FADD.FTZ R2, R193, R2 ;  /* 0x00000002c1027221 */ /* 0x000fe40000010000 */
[----:B------:R-:W-:Y:S02]  /*182c0*/  FADD.FTZ R0, R150, R0 ;  /* 0x0000000096007221 */ /* 0x000fe40000010000 */
[C---:B--2---:R-:W-:Y:S04]  /*182d0*/  HMMA.16816.F32.BF16 R52, R76.reuse, R84, R52 ;  /* 0x000000544c34723c */ /* 0x044fe80000041834 */
[----:B------:R-:W-:Y:S02]  /*182e0*/  FADD.FTZ R2, R192, R2 ;  /* 0x00000002c0027221 */ /* 0x000fe40000010000 */
[----:B----4-:R-:W-:Y:S02]  /*182f0*/  FADD.FTZ R0, R119, R0 ;  /* 0x0000000077007221 */ /* 0x010fe40000010000 */
[C---:B------:R-:W-:Y:S01]  /*18300*/  HMMA.16816.F32.BF16 R56, R76.reuse, R86, R56 ;  /* 0x000000564c38723c */ /* 0x040fe20000041838 */
[----:B------:R-:W2:Y:S03]  /*18310*/  LDSM.16.MT88.4 R84, [R203+0x800] ;  /* 0x00080000cb54783b */ /* 0x000ea60000004200 */
[----:B------:R-:W-:Y:S02]  /*18320*/  FADD.FTZ R2, R175, R2 ;  /* 0x00000002af027221 */ /* 0x000fe40000010000 */
[----:B-1----:R-:W-:Y:S02]  /*18330*/  FFMA.FTZ R70, R153, c[0x0][0x2d0], -R132 ;  /* 0x0000b40099467a23 */ /* 0x002fe40000010884 */
[C---:B------:R-:W-:Y:S02]  /*18340*/  HMMA.16816.F32.BF16 R60, R76.reuse, R88, R60 ;  /* 0x000000584c3c723c */ /* 0x040fe4000004183c */
[----:B------:R1:W4:Y:S02]  /*18350*/  MUFU.EX2 R172, R70 ;  /* 0x0000004600ac7308 */ /* 0x0003240000000800 */
[----:B------:R-:W-:Y:S04]  /*18360*/  FADD.FTZ R2, R174, R2 ;  /* 0x00000002ae027221 */ /* 0x000fe80000010000 */
[----:B------:R-:W-:Y:S01]  /*18370*/  HMMA.16816.F32.BF16 R64, R76, R90, R64 ;  /* 0x0000005a4c40723c */ /* 0x000fe20000041840 */
[----:B------:R-:W2:Y:S03]  /*18380*/  LDSM.16.MT88.4 R88, [R202+0x3800] ;  /* 0x00380000ca58783b */ /* 0x000ea60000004200 */
[----:B------:R-:W-:Y:S03]  /*18390*/  FADD.FTZ R2, R173, R2 ;  /* 0x00000002ad027221 */ /* 0x000fe60000010000 */
[----:B------:R-:W-:Y:S01]  /*183a0*/  F2FP.BF16.PACK_AB R76, R175, R192 ;  /* 0x000000c0af4c723e */ /* 0x000fe200000010ff */
[----:B---3--:R-:W-:Y:S01]  /*183b0*/  FADD.FTZ R2, R171, R2 ;  /* 0x00000002ab027221 */ /* 0x008fe20000010000 */
[----:B------:R-:W-:Y:S03]  /*183c0*/  F2FP.BF16.PACK_AB R78, R173, R174 ;  /* 0x000000aead4e723e */ /* 0x000fe600000010ff */
[----:B------:R-:W-:Y:S02]  /*183d0*/  F2FP.BF16.PACK_AB R77, R151, R152 ;  /* 0x00000098974d723e */ /* 0x000fe400000010ff */
[----:B------:R-:W-:Y:S01]  /*183e0*/  F2FP.BF16.PACK_AB R79, R119, R150 ;  /* 0x00000096774f723e */ /* 0x000fe200000010ff */
[----:B-1----:R-:W-:Y:S06]  /*183f0*/  FFMA.FTZ R70, R155, c[0x0][0x2d0], -R132 ;  /* 0x0000b4009b467a23 */ /* 0x002fec0000010884 */
[C---:B-----5:R-:W-:Y:S01]  /*18400*/  HMMA.16816.F32.BF16 R4, R76.reuse, R80, R4 ;  /* 0x000000504c04723c */ /* 0x060fe20000041804 */
[----:B------:R1:W3:Y:S02]  /*18410*/  MUFU.EX2 R170, R70 ;  /* 0x0000004600aa7308 */ /* 0x0002e40000000800 */
[----:B----4-:R-:W-:Y:S05]  /*18420*/  FADD.FTZ R2, R172, R2 ;  /* 0x00000002ac027221 */ /* 0x010fea0000010000 */
[C---:B------:R-:W-:Y:S01]  /*18430*/  HMMA.16816.F32.BF16 R8, R76.reuse, R82, R8 ;  /* 0x000000524c08723c */ /* 0x040fe20000041808 */
[----:B------:R-:W4:Y:S07]  /*18440*/  LDSM.16.MT88.4 R80, [R203+0x3800] ;  /* 0x00380000cb50783b */ /* 0x000f2e0000004200 */
[C---:B--2---:R-:W-:Y:S08]  /*18450*/  HMMA.16816.F32.BF16 R12, R76.reuse, R84, R12 ;  /* 0x000000544c0c723c */ /* 0x044ff0000004180c */
[C---:B------:R-:W-:Y:S01]  /*18460*/  HMMA.16816.F32.BF16 R16, R76.reuse, R86, R16 ;  /* 0x000000564c10723c */ /* 0x040fe20000041810 */
[----:B------:R-:W2:Y:S03]  /*18470*/  LDSM.16.MT88.4 R84, [R205+0x3800] ;  /* 0x00380000cd54783b */ /* 0x000ea60000004200 */
[----:B-1----:R-:W-:Y:S02]  /*18480*/  FFMA.FTZ R70, R154, c[0x0][0x2d0], -R132 ;  /* 0x0000b4009a467a23 */ /* 0x002fe40000010884 */
[----:B---3--:R-:W-:Y:S02]  /*18490*/  FADD.FTZ R2, R170, R2 ;  /* 0x00000002aa027221 */ /* 0x008fe40000010000 */
[C---:B------:R-:W-:Y:S01]  /*184a0*/  HMMA.16816.F32.BF16 R20, R76.reuse, R92, R20 ;  /* 0x0000005c4c14723c */ /* 0x040fe20000041814 */
[----:B------:R1:W3:Y:S07]  /*184b0*/  MUFU.EX2 R169, R70 ;  /* 0x0000004600a97308 */ /* 0x0002ee0000000800 */
[C---:B------:R-:W-:Y:S01]  /*184c0*/  HMMA.16816.F32.BF16 R24, R76.reuse, R94, R24 ;  /* 0x0000005e4c18723c */ /* 0x040fe20000041818 */
[----:B------:R-:W5:Y:S07]  /*184d0*/  LDSM.16.MT88.4 R92, [R204+0x3800] ;  /* 0x00380000cc5c783b */ /* 0x000f6e0000004200 */
[C---:B------:R-:W-:Y:S08]  /*184e0*/  HMMA.16816.F32.BF16 R28, R76.reuse, R96, R28 ;  /* 0x000000604c1c723c */ /* 0x040ff0000004181c */
[C---:B------:R-:W-:Y:S01]  /*184f0*/  HMMA.16816.F32.BF16 R32, R76.reuse, R98, R32 ;  /* 0x000000624c20723c */ /* 0x040fe20000041820 */
[----:B------:R-:W-:Y:S03]  /*18500*/  LDSM.16.MT88.4 R96, [R203+0x4000] ;  /* 0x00400000cb60783b */ /* 0x000fe60000004200 */
[--C-:B-1----:R-:W-:Y:S02]  /*18510*/  FFMA.FTZ R70, R165, c[0x0][0x2d0], -R69.reuse ;  /* 0x0000b400a5467a23 */ /* 0x102fe40000010845 */
[----:B---3--:R-:W-:Y:S02]  /*18520*/  FADD.FTZ R2, R169, R2 ;  /* 0x00000002a9027221 */ /* 0x008fe40000010000 */
[C---:B------:R-:W-:Y:S01]  /*18530*/  HMMA.16816.F32.BF16 R36, R76.reuse, R88, R36 ;  /* 0x000000584c24723c */ /* 0x040fe20000041824 */
[----:B------:R1:W3:Y:S07]  /*18540*/  MUFU.EX2 R117, R70 ;  /* 0x0000004600757308 */ /* 0x0002ee0000000800 */
[C---:B------:R-:W-:Y:S01]  /*18550*/  HMMA.16816.F32.BF16 R40, R76.reuse, R90, R40 ;  /* 0x0000005a4c28723c */ /* 0x040fe20000041828 */
[----:B------:R-:W-:Y:S07]  /*18560*/  LDSM.16.MT88.4 R88, [R205+0x1000] ;  /* 0x00100000cd58783b */ /* 0x000fee0000004200 */
[C---:B----4-:R-:W-:Y:S08]  /*18570*/  HMMA.16816.F32.BF16 R44, R76.reuse, R80, R44 ;  /* 0x000000504c2c723c */ /* 0x050ff0000004182c */
        /* <DEDUP_REMOVED lines=9> */
[----:B------:R-:W-:Y:S01]  /*18610*/  HMMA.16816.F32.BF16 R64, R76, R94, R64 ;  /* 0x0000005e4c40723c */ /* 0x000fe20000041840 */
[----:B------:R-:W5:Y:S03]  /*18620*/  LDSM.16.MT88.4 R92, [R204+0x1000] ;  /* 0x00100000cc5c783b */ /* 0x000f660000004200 */
[--C-:B-1----:R-:W-:Y:S02]  /*18630*/  FFMA.FTZ R70, R160, c[0x0][0x2d0], -R69.reuse ;  /* 0x0000b400a0467a23 */ /* 0x102fe40000010845 */
[----:B--2---:R-:W-:Y:S01]  /*18640*/  FADD.FTZ R0, R118, R0 ;  /* 0x0000000076007221 */ /* 0x004fe20000010000 */
[----:B------:R-:W-:Y:S01]  /*18650*/  F2FP.BF16.PACK_AB R76, R172, R171 ;  /* 0x000000abac4c723e */ /* 0x000fe200000010ff */
[----:B------:R1:W2:Y:S01]  /*18660*/  MUFU.EX2 R116, R70 ;  /* 0x0000004600747308 */ /* 0x0002a20000000800 */
[----:B------:R-:W-:Y:S03]  /*18670*/  F2FP.BF16.PACK_AB R78, R169, R170 ;  /* 0x000000aaa94e723e */ /* 0x000fe600000010ff */
[----:B------:R-:W-:Y:S01]  /*18680*/  F2FP.BF16.PACK_AB R77, R118, R117 ;  /* 0x00000075764d723e */ /* 0x000fe200000010ff */
[--C-:B-1----:R-:W-:Y:S02]  /*18690*/  FFMA.FTZ R70, R167, c[0x0][0x2d0], -R69.reuse ;  /* 0x0000b400a7467a23 */ /* 0x102fe40000010845 */
[----:B--2---:R-:W-:Y:S03]  /*186a0*/  FADD.FTZ R0, R116, R0 ;  /* 0x0000000074007221 */ /* 0x004fe60000010000 */
[----:B------:R1:W2:Y:S02]  /*186b0*/  MUFU.EX2 R149, R70 ;  /* 0x0000004600957308 */ /* 0x0002a40000000800 */
[----:B-1----:R-:W-:Y:S01]  /*186c0*/  FFMA.FTZ R70, R168, c[0x0][0x2d0], -R132 ;  /* 0x0000b400a8467a23 */ /* 0x002fe20000010884 */
[C---:B--2---:R-:W-:Y:S01]  /*186d0*/  F2FP.BF16.PACK_AB R79, R149.reuse, R116 ;  /* 0x00000074954f723e */ /* 0x044fe200000010ff */
[----:B------:R-:W-:Y:S06]  /*186e0*/  FADD.FTZ R0, R149, R0 ;  /* 0x0000000095007221 */ /* 0x000fec0000010000 */
[----:B------:R1:W2:Y:S01]  /*186f0*/  MUFU.EX2 R168, R70 ;  /* 0x0000004600a87308 */ /* 0x0002a20000000800 */
[C---:B----4-:R-:W-:Y:S08]  /*18700*/  HMMA.16816.F32.BF16 R4, R76.reuse, R80, R4 ;  /* 0x000000504c04723c */ /* 0x050ff00000041804 */
[C---:B------:R-:W-:Y:S01]  /*18710*/  HMMA.16816.F32.BF16 R8, R76.reuse, R82, R8 ;  /* 0x000000524c08723c */ /* 0x040fe20000041808 */
[----:B------:R-:W4:Y:S07]  /*18720*/  LDSM.16.MT88.4 R80, [R202+0x4000] ;  /* 0x00400000ca50783b */ /* 0x000f2e0000004200 */
[C---:B---3--:R-:W-:Y:S04]  /*18730*/  HMMA.16816.F32.BF16 R12, R76.reuse, R84, R12 ;  /* 0x000000544c0c723c */ /* 0x048fe8000004180c */
[----:B-1----:R-:W-:Y:S02]  /*18740*/  FFMA.FTZ R70, R223, c[0x0][0x2d0], -R132 ;  /* 0x0000b400df467a23 */ /* 0x002fe40000010884 */
[----:B------:R-:W3:Y:S01]  /*18750*/  LDL R223, [R1+0x10] ;  /* 0x0000100001df7983 */ /* 0x000ee20000100800 */
[----:B--2---:R-:W-:Y:S01]  /*18760*/  FADD.FTZ R2, R168, R2 ;  /* 0x00000002a8027221 */ /* 0x004fe20000010000 */
[C---:B------:R-:W-:Y:S01]  /*18770*/  HMMA.16816.F32.BF16 R16, R76.reuse, R86, R16 ;  /* 0x000000564c10723c */ /* 0x040fe20000041810 */
[----:B------:R1:W2:Y:S01]  /*18780*/  MUFU.EX2 R166, R70 ;  /* 0x0000004600a67308 */ /* 0x0002a20000000800 */
[----:B------:R-:W4:Y:S06]  /*18790*/  LDSM.16.MT88.4 R84, [R202+0x1800] ;  /* 0x00180000ca54783b */ /* 0x000f2c0000004200 */
[C---:B------:R-:W-:Y:S08]  /*187a0*/  HMMA.16816.F32.BF16 R20, R76.reuse, R88, R20 ;  /* 0x000000584c14723c */ /* 0x040ff00000041814 */
[C---:B------:R-:W-:Y:S01]  /*187b0*/  HMMA.16816.F32.BF16 R24, R76.reuse, R90, R24 ;  /* 0x0000005a4c18723c */ /* 0x040fe20000041818 */
[----:B------:R-:W4:Y:S07]  /*187c0*/  LDSM.16.MT88.4 R88, [R205+0x1800] ;  /* 0x00180000cd58783b */ /* 0x000f2e0000004200 */
[C---:B-----5:R-:W-:Y:S04]  /*187d0*/  HMMA.16816.F32.BF16 R28, R76.reuse, R92, R28 ;  /* 0x0000005c4c1c723c */ /* 0x060fe8000004181c */
[----:B-1----:R-:W-:Y:S02]  /*187e0*/  FFMA.FTZ R70, R224, c[0x0][0x2d0], -R132 ;  /* 0x0000b400e0467a23 */ /* 0x002fe40000010884 */
[C---:B--2---:R-:W-:Y:S02]  /*187f0*/  FADD.FTZ R2, R166.reuse, R2 ;  /* 0x00000002a6027221 */ /* 0x044fe40000010000 */
[C---:B------:R-:W-:Y:S01]  /*18800*/  HMMA.16816.F32.BF16 R32, R76.reuse, R94, R32 ;  /* 0x0000005e4c20723c */ /* 0x040fe20000041820 */
[----:B------:R1:W2:Y:S01]  /*18810*/  MUFU.EX2 R167, R70 ;  /* 0x0000004600a77308 */ /* 0x0002a20000000800 */
[----:B------:R-:W-:Y:S06]  /*18820*/  LDSM.16.MT88.4 R92, [R203+0x4800] ;  /* 0x00480000cb5c783b */ /* 0x000fec0000004200 */
[C---:B----4-:R-:W-:Y:S08]  /*18830*/  HMMA.16816.F32.BF16 R36, R76.reuse, R80, R36 ;  /* 0x000000504c24723c */ /* 0x050ff00000041824 */
[C---:B------:R-:W-:Y:S01]  /*18840*/  HMMA.16816.F32.BF16 R40, R76.reuse, R82, R40 ;  /* 0x000000524c28723c */ /* 0x040fe20000041828 */
[----:B------:R-:W4:Y:S07]  /*18850*/  LDSM.16.MT88.4 R80, [R204+0x1800] ;  /* 0x00180000cc50783b */ /* 0x000f2e0000004200 */
        /* <DEDUP_REMOVED lines=9> */
[C---:B------:R-:W-:Y:S04]  /*188f0*/  HMMA.16816.F32.BF16 R60, R76.reuse, R104, R60 ;  /* 0x000000684c3c723c */ /* 0x040fe8000004183c */
[--C-:B-1----:R-:W-:Y:S02]  /*18900*/  FFMA.FTZ R70, R227, c[0x0][0x2d0], -R69.reuse ;  /* 0x0000b400e3467a23 */ /* 0x102fe40000010845 */
[C---:B--2---:R-:W-:Y:S02]  /*18910*/  FADD.FTZ R2, R165.reuse, R2 ;  /* 0x00000002a5027221 */ /* 0x044fe40000010000 */
        /* <DEDUP_REMOVED lines=12> */
[--C-:B-1----:R-:W-:Y:S02]  /*189e0*/  FFMA.FTZ R70, R236, c[0x0][0x2d0], -R69.reuse ;  /* 0x0000b400ec467a23 */ /* 0x102fe40000010845 */
[----:B--2---:R-:W-:Y:S06]  /*189f0*/  FADD.FTZ R0, R142, R0 ;  /* 0x000000008e007221 */ /* 0x004fec0000010000 */
[----:B------:R1:W2:Y:S02]  /*18a00*/  MUFU.EX2 R141, R70 ;  /* 0x00000046008d7308 */ /* 0x0002a40000000800 */
[----:B-1----:R-:W-:Y:S01]  /*18a10*/  FFMA.FTZ R70, R237, c[0x0][0x2d0], -R132 ;  /* 0x0000b400ed467a23 */ /* 0x002fe20000010884 */
[C---:B--2---:R-:W-:Y:S01]  /*18a20*/  F2FP.BF16.PACK_AB R79, R141.reuse, R142 ;  /* 0x0000008e8d4f723e */ /* 0x044fe200000010ff */
[----:B------:R-:W-:Y:S06]  /*18a30*/  FADD.FTZ R0, R141, R0 ;  /* 0x000000008d007221 */ /* 0x000fec0000010000 */
[----:B------:R1:W2:Y:S01]  /*18a40*/  MUFU.EX2 R160, R70 ;  /* 0x0000004600a07308 */ /* 0x0002a20000000800 */
[C---:B------:R-:W-:Y:S08]  /*18a50*/  HMMA.16816.F32.BF16 R4, R76.reuse, R84, R4 ;  /* 0x000000544c04723c */ /* 0x040ff00000041804 */
[C---:B------:R-:W-:Y:S01]  /*18a60*/  HMMA.16816.F32.BF16 R8, R76.reuse, R86, R8 ;  /* 0x000000564c08723c */ /* 0x040fe20000041808 */
[----:B------:R-:W5:Y:S07]  /*18a70*/  LDSM.16.MT88.4 R84, [R202+0x4800] ;  /* 0x00480000ca54783b */ /* 0x000f6e0000004200 */
        /* <DEDUP_REMOVED lines=8> */
[----:B------:R-:W3:Y:S07]  /*18b00*/  LDSM.16.MT88.4 R88, [R205+0x4800] ;  /* 0x00480000cd58783b */ /* 0x000eee0000004200 */
[C---:B----4-:R-:W-:Y:S04]  /*18b10*/  HMMA.16816.F32.BF16 R28, R76.reuse, R80, R28 ;  /* 0x000000504c1c723c */ /* 0x050fe8000004181c */
[----:B-1----:R-:W-:Y:S02]  /*18b20*/  FFMA.FTZ R70, R238, c[0x0][0x2d0], -R132 ;  /* 0x0000b400ee467a23 */ /* 0x002fe40000010884 */
[----:B--2---:R-:W-:Y:S02]  /*18b30*/  FADD.FTZ R2, R155, R2 ;  /* 0x000000029b027221 */ /* 0x004fe40000010000 */
[C---:B------:R-:W-:Y:S01]  /*18b40*/  HMMA.16816.F32.BF16 R32, R76.reuse, R82, R32 ;  /* 0x000000524c20723c */ /* 0x040fe20000041820 */
[----:B------:R1:W2:Y:S01]  /*18b50*/  MUFU.EX2 R154, R70 ;  /* 0x00000046009a7308 */ /* 0x0002a20000000800 */
[----:B------:R-:W4:Y:S06]  /*18b60*/  LDSM.16.MT88.4 R80, [R204+0x4800] ;  /* 0x00480000cc50783b */ /* 0x000f2c0000004200 */
[C---:B-----5:R-:W-:Y:S08]  /*18b70*/  HMMA.16816.F32.BF16 R36, R76.reuse, R84, R36 ;  /* 0x000000544c24723c */ /* 0x060ff00000041824 */
[C---:B------:R-:W-:Y:S01]  /*18b80*/  HMMA.16816.F32.BF16 R40, R76.reuse, R86, R40 ;  /* 0x000000564c28723c */ /* 0x040fe20000041828 */
[----:B------:R-:W5:Y:S07]  /*18b90*/  LDSM.16.MT88.4 R84, [R202+0x2000] ;  /* 0x00200000ca54783b */ /* 0x000f6e0000004200 */
[C---:B------:R-:W-:Y:S04]  /*18ba0*/  HMMA.16816.F32.BF16 R44, R76.reuse, R92, R44 ;  /* 0x0000005c4c2c723c */ /* 0x040fe8000004182c */
[----:B-1----:R-:W-:Y:S01]  /*18bb0*/  FFMA.FTZ R70, R240, c[0x0][0x2d0], -R132 ;  /* 0x0000b400f0467a23 */ /* 0x002fe20000010884 */
[----:B---3--:R-:W-:Y:S01]  /*18bc0*/  ISETP.GT.AND P0, PT, R221, R223, PT ;  /* 0x000000dfdd00720c */ /* 0x008fe20003f04270 */
[----:B--2---:R-:W-:Y:S01]  /*18bd0*/  FADD.FTZ R2, R154, R2 ;  /* 0x000000029a027221 */ /* 0x004fe20000010000 */
[----:B------:R-:W-:Y:S01]  /*18be0*/  MOV R221, R220 ;  /* 0x000000dc00dd7202 */ /* 0x000fe20000000f00 */
[C---:B------:R-:W-:Y:S01]  /*18bf0*/  HMMA.16816.F32.BF16 R48, R76.reuse, R94, R48 ;  /* 0x0000005e4c30723c */ /* 0x040fe20000041830 */
[----:B------:R1:W2:Y:S01]  /*18c00*/  MUFU.EX2 R153, R70 ;  /* 0x0000004600997308 */ /* 0x0002a20000000800 */
[----:B------:R-:W3:Y:S06]  /*18c10*/  LDSM.16.MT88.4 R92, [R203+0x2000] ;  /* 0x00200000cb5c783b */ /* 0x000eec0000004200 */
[C---:B------:R-:W-:Y:S08]  /*18c20*/  HMMA.16816.F32.BF16 R52, R76.reuse, R88, R52 ;  /* 0x000000584c34723c */ /* 0x040ff00000041834 */
[C---:B------:R-:W-:Y:S01]  /*18c30*/  HMMA.16816.F32.BF16 R56, R76.reuse, R90, R56 ;  /* 0x0000005a4c38723c */ /* 0x040fe20000041838 */
[----:B------:R-:W3:Y:S07]  /*18c40*/  LDSM.16.MT88.4 R88, [R205+0x2000] ;  /* 0x00200000cd58783b */ /* 0x000eee0000004200 */
[C---:B----4-:R-:W-:Y:S04]  /*18c50*/  HMMA.16816.F32.BF16 R60, R76.reuse, R80, R60 ;  /* 0x000000504c3c723c */ /* 0x050fe8000004183c */
[--C-:B-1----:R-:W-:Y:S02]  /*18c60*/  FFMA.FTZ R70, R242, c[0x0][0x2d0], -R69.reuse ;  /* 0x0000b400f2467a23 */ /* 0x102fe40000010845 */
[----:B--2---:R-:W-:Y:S02]  /*18c70*/  FADD.FTZ R2, R153, R2 ;  /* 0x0000000299027221 */ /* 0x004fe40000010000 */
[----:B------:R-:W-:Y:S01]  /*18c80*/  HMMA.16816.F32.BF16 R64, R76, R82, R64 ;  /* 0x000000524c40723c */ /* 0x000fe20000041840 */
[----:B------:R1:W2:Y:S01]  /*18c90*/  MUFU.EX2 R140, R70 ;  /* 0x00000046008c7308 */ /* 0x0002a20000000800 */
[----:B------:R-:W4:Y:S05]  /*18ca0*/  LDSM.16.MT88.4 R80, [R204+0x2000] ;  /* 0x00200000cc50783b */ /* 0x000f2a0000004200 */
        /* <DEDUP_REMOVED lines=15> */
[----:B------:R1:W-:Y:S01]  /*18da0*/  MUFU.EX2 R148, R70 ;  /* 0x0000004600947308 */ /* 0x0003e20000000800 */
[C---:B-----5:R-:W-:Y:S08]  /*18db0*/  HMMA.16816.F32.BF16 R4, R76.reuse, R84, R4 ;  /* 0x000000544c04723c */ /* 0x060ff00000041804 */
        /* <DEDUP_REMOVED lines=16> */
[C---:B------:R-:W-:Y:S08]  /*18ec0*/  HMMA.16816.F32.BF16 R40, R76.reuse, R86, R40 ;  /* 0x000000564c28723c */ /* 0x040ff00000041828 */
[C---:B-----5:R-:W-:Y:S04]  /*18ed0*/  HMMA.16816.F32.BF16 R44, R76.reuse, R92, R44 ;  /* 0x0000005c4c2c723c */ /* 0x060fe8000004182c */
[----:B-1----:R-:W-:Y:S01]  /*18ee0*/  FFMA.FTZ R70, R245, c[0x0][0x2d0], -R132 ;  /* 0x0000b400f5467a23 */ /* 0x002fe20000010884 */
[----:B---3--:R-:W-:Y:S03]  /*18ef0*/  F2FP.BF16.PACK_AB R132, R147, R148 ;  /* 0x000000949384723e */ /* 0x008fe600000010ff */
[C---:B------:R-:W-:Y:S01]  /*18f00*/  HMMA.16816.F32.BF16 R48, R76.reuse, R94, R48 ;  /* 0x0000005e4c30723c */ /* 0x040fe20000041830 */
[----:B------:R1:W2:Y:S07]  /*18f10*/  MUFU.EX2 R145, R70 ;  /* 0x0000004600917308 */ /* 0x0002ae0000000800 */
[C---:B------:R-:W-:Y:S08]  /*18f20*/  HMMA.16816.F32.BF16 R52, R76.reuse, R88, R52 ;  /* 0x000000584c34723c */ /* 0x040ff00000041834 */
[C---:B------:R-:W-:Y:S08]  /*18f30*/  HMMA.16816.F32.BF16 R56, R76.reuse, R90, R56 ;  /* 0x0000005a4c38723c */ /* 0x040ff00000041838 */
[C---:B------:R-:W-:Y:S04]  /*18f40*/  HMMA.16816.F32.BF16 R60, R76.reuse, R96, R60 ;  /* 0x000000604c3c723c */ /* 0x040fe8000004183c */
[--C-:B-1----:R-:W-:Y:S01]  /*18f50*/  FFMA.FTZ R70, R249, c[0x0][0x2d0], -R69.reuse ;  /* 0x0000b400f9467a23 */ /* 0x102fe20000010845 */
[----:B--2---:R-:W-:Y:S03]  /*18f60*/  F2FP.BF16.PACK_AB R134, R145, R146 ;  /* 0x000000929186723e */ /* 0x004fe600000010ff */
[----:B------:R-:W-:Y:S01]  /*18f70*/  HMMA.16816.F32.BF16 R64, R76, R98, R64 ;  /* 0x000000624c40723c */ /* 0x000fe20000041840 */
[----:B------:R1:W-:Y:S03]  /*18f80*/  MUFU.EX2 R136, R70 ;  /* 0x0000004600887308 */ /* 0x0003e60000000800 */
[--C-:B-1----:R-:W-:Y:S02]  /*18f90*/  FFMA.FTZ R70, R250, c[0x0][0x2d0], -R69.reuse ;  /* 0x0000b400fa467a23 */ /* 0x102fe40000010845 */
[----:B------:R-:W-:Y:S05]  /*18fa0*/  FFMA.FTZ R69, R74, c[0x0][0x2d0], -R69 ;  /* 0x0000b4004a457a23 */ /* 0x000fea0000010845 */
[----:B------:R-:W1:Y:S10]  /*18fb0*/  MUFU.EX2 R70, R70 ;  /* 0x0000004600467308 */ /* 0x000e740000000800 */
[----:B------:R-:W2:Y:S01]  /*18fc0*/  MUFU.EX2 R69, R69 ;  /* 0x0000004500457308 */ /* 0x000ea20000000800 */
[----:B-1----:R-:W-:Y:S02]  /*18fd0*/  F2FP.BF16.PACK_AB R133, R70, R136 ;  /* 0x000000884685723e */ /* 0x002fe400000010ff */
[----:B--2---:R-:W-:Y:S07]  /*18fe0*/  F2FP.BF16.PACK_AB R135, R69, R71 ;  /* 0x000000474587723e */ /* 0x004fee00000010ff */
[C---:B----4-:R-:W-:Y:S01]  /*18ff0*/  HMMA.16816.F32.BF16 R76, R132.reuse, R80, R4 ;  /* 0x00000050844c723c */ /* 0x050fe20000041804 */
[----:B------:R-:W1:Y:S07]  /*19000*/  LDSM.16.MT88.4 R4, [R205+0x5800] ;  /* 0x00580000cd04783b */ /* 0x000e6e0000004200 */
[C---:B------:R-:W-:Y:S01]  /*19010*/  HMMA.16816.F32.BF16 R80, R132.reuse, R82, R8 ;  /* 0x000000528450723c */ /* 0x040fe20000041808 */
[----:B------:R-:W2:Y:S07]  /*19020*/  LDSM.16.MT88.4 R8, [R204+0x5800] ;  /* 0x00580000cc08783b */ /* 0x000eae0000004200 */
        /* <DEDUP_REMOVED lines=17> */
[----:B------:R-:W-:Y:S01]  /*19140*/  MOV R70, R3 ;  /* 0x0000000300467202 */ /* 0x000fe20000000f00 */
[----:B------:R-:W-:Y:S02]  /*19150*/  FADD.FTZ R2, R146, R0 ;  /* 0x0000000092027221 */ /* 0x000fe40000010000 */
[----:B------:R-:W-:Y:S04]  /*19160*/  HMMA.16816.F32.BF16 R64, R132, R10, R64 ;  /* 0x0000000a8440723c */ /* 0x000fe80000041840 */
[----:B------:R-:W-:Y:S02]  /*19170*/  FADD.FTZ R0, R71, R4 ;  /* 0x0000000447007221 */ /* 0x000fe40000010000 */
[----:B------:R-:W-:Y:S02]  /*19180*/  FADD.FTZ R251, R145, R2 ;  /* 0x0000000291fb7221 */ /* 0x000fe40000010000 */
[----:B------:R-:W-:Y:S01]  /*19190*/  FADD.FTZ R252, R69, R0 ;  /* 0x0000000045fc7221 */ /* 0x000fe20000010000 */
[----:B------:R-:W-:Y:S01]  /*191a0*/  MOV R69, R68 ;  /* 0x0000004400457202 */ /* 0x000fe20000000f00 */
[----:B------:R-:W-:-:S05]  /*191b0*/  @P0 BRA `(.L_x_820) ;  /* 0xffffcf2000000947 */ /* 0x000fca000383ffff */
.L_x_819:
[----:B------:R-:W-:-:S13]  /*191c0*/  ISETP.GE.AND P0, PT, R220, R226, PT ;  /* 0x000000e2dc00720c */ /* 0x000fda0003f06270 */
[----:B------:R-:W-:Y:S05]  /*191d0*/  @!P0 BRA `(.L_x_821) ;  /* 0x0000432000008947 */ /* 0x000fea0003800000 */
[----:B------:R-:W-:Y:S02]  /*191e0*/  MOV R70, R3 ;  /* 0x0000000300467202 */ /* 0x000fe40000000f00 */
[----:B------:R-:W-:Y:S02]  /*191f0*/  MOV R69, R68 ;  /* 0x0000004400457202 */ /* 0x000fe40000000f00 */
.L_x_830:
[----:B------:R-:W2:Y:S01]  /*19200*/  LDL R0, [R1+0x18] ;  /* 0x0000180001007983 */ /* 0x000ea20000100800 */
[----:B------:R-:W-:Y:S04]  /*19210*/  DEPBAR.LE SB0, 0x0 ;  /* 0x000080000000791a */ /* 0x000fe80000000000 */
[----:B------:R-:W3:Y:S01]  /*19220*/  LDL R68, [R1] ;  /* 0x0000000001447983 */ /* 0x000ee20000100800 */
[----:B------:R-:W-:Y:S01]  /*19230*/  WARPSYNC 0xffffffff ;  /* 0xffffffff00007948 */ /* 0x000fe20003800000 */
[----:B------:R-:W-:Y:S01]  /*19240*/  MOV R3, c[0x0][0x208] ;  /* 0x0000820000037a02 */ /* 0x000fe20000000f00 */
[----:B------:R-:W-:Y:S01]  /*19250*/  IMAD.WIDE.U32 R36, R220, c[0x0][0x208], RZ ;  /* 0x00008200dc247a25 */ /* 0x000fe200078e00ff */
[----:B------:R-:W-:Y:S01]  /*19260*/  BAR.SYNC.DEFER_BLOCKING 0x0 ;  /* 0x0000000000007b1d */ /* 0x000fe20000010000 */
[----:B------:R-:W-:Y:S02]  /*19270*/  MOV R221, 0x5 ;  /* 0x0000000500dd7802 */ /* 0x000fe40000000f00 */
[C---:B------:R-:W-:Y:S01]  /*19280*/  SHF.L.U32 R2, R3.reuse, 0x5, RZ ;  /* 0x0000000503027819 */ /* 0x040fe200000006ff */
[----:B------:R-:W-:Y:S01]  /*19290*/  IMAD.MOV.U32 R222, RZ, RZ, c[0x0][0x2c4] ;  /* 0x0000b100ffde7624 */ /* 0x000fe200078e00ff */
[----:B------:R-:W-:Y:S02]  /*192a0*/  SHF.L.U64.HI R3, R3, R221, c[0x0][0x20c] ;  /* 0x0000830003037619 */ /* 0x000fe400000102dd */
[----:B------:R-:W-:Y:S02]  /*192b0*/  IADD3 R30, P0, R2, R2, RZ ;  /* 0x00000002021e7210 */ /* 0x000fe40007f1e0ff */
[----:B------:R-:W-:Y:S01]  /*192c0*/  MOV R28, R228 ;  /* 0x000000e4001c7202 */ /* 0x000fe20000000f00 */
[----:B------:R-:W-:Y:S01]  /*192d0*/  IMAD.WIDE.U32 R46, R36, 0x60, R2 ;  /* 0x00000060242e7825 */ /* 0x000fe200078e0002 */
[----:B------:R-:W-:Y:S02]  /*192e0*/  IADD3.X R31, R3, R3, RZ, P0, !PT ;  /* 0x00000003031f7210 */ /* 0x000fe400007fe4ff */
[----:B------:R-:W-:Y:S02]  /*192f0*/  MOV R29, R234 ;  /* 0x000000ea001d7202 */ /* 0x000fe40000000f00 */
[----:B------:R-:W-:Y:S01]  /*19300*/  ISETP.GE.AND P4, PT, R72, c[0x0][0x1d4], PT ;  /* 0x0000750048007a0c */ /* 0x000fe20003f86270 */
[----:B------:R-:W-:Y:S01]  /*19310*/  IMAD.WIDE.U32 R136, R36, 0x60, R30 ;  /* 0x0000006024887825 */ /* 0x000fe200078e001e */
[----:B------:R-:W-:Y:S03]  /*19320*/  ISETP.NE.AND P6, PT, R222, 0x1, PT ;  /* 0x00000001de00780c */ /* 0x000fe60003fc5270 */
[----:B------:R-:W-:Y:S01]  /*19330*/  IMAD.WIDE.U32 R28, R36, 0x60, R28 ;  /* 0x00000060241c7825 */ /* 0x000fe200078e001c */
[C---:B------:R-:W-:Y:S02]  /*19340*/  IADD3 R38, P0, R228.reuse, R136, RZ ;  /* 0x00000088e4267210 */ /* 0x040fe40007f1e0ff */
[----:B------:R-:W-:Y:S01]  /*19350*/  IADD3 R36, P3, R228, R46, RZ ;  /* 0x0000002ee4247210 */ /* 0x000fe20007f7e0ff */
[----:B------:R-:W4:Y:S01]  /*19360*/  LDSM.16.M88.4 R8, [R201] ;  /* 0x00000000c908783b */ /* 0x000f220000000200 */
[----:B------:R-:W-:Y:S01]  /*19370*/  LEA R44, P1, R28, c[0x0][0x1f8], 0x1 ;  /* 0x00007e001c2c7a11 */ /* 0x000fe200078208ff */
[----:B------:R-:W-:Y:S02]  /*19380*/  ULDC UR4, c[0x0][0x324] ;  /* 0x0000c90000047ab9 */ /* 0x000fe40000000800 */
[----:B------:R-:W-:Y:S04]  /*19390*/  ULOP3.LUT UR4, URZ, UR4, URZ, 0x33, !UPT ;  /* 0x000000043f047292 */ /* 0x000fe8000f8e333f */
[----:B------:R-:W5:Y:S08]  /*193a0*/  LDSM.16.M88.4 R16, [R201+0x800] ;  /* 0x00080000c910783b */ /* 0x000f700000000200 */
[----:B------:R-:W1:Y:S08]  /*193b0*/  LDSM.16.M88.4 R24, [R201+0x1000] ;  /* 0x00100000c918783b */ /* 0x000e700000000200 */
[----:B------:R-:W3:Y:S04]  /*193c0*/  LDL R224, [R1+0x14] ;  /* 0x0000140001e07983 */ /* 0x000ee80000100800 */
[----:B------:R-:W1:Y:S08]  /*193d0*/  LDSM.16.M88.4 R32, [R201+0x1800] ;  /* 0x00180000c920783b */ /* 0x000e700000000200 */
[----:B------:R-:W3:Y:S01]  /*193e0*/  LDL R223, [R1+0x1c] ;  /* 0x00001c0001df7983 */ /* 0x000ee20000100800 */
[C---:B-1--4-:R-:W-:Y:S03]  /*193f0*/  HMMA.16816.F32.BF16 R4, R124.reuse, R8, RZ ;  /* 0x000000087c04723c */ /* 0x052fe600000418ff */
[----:B------:R-:W1:Y:S05]  /*19400*/  LDSM.16.M88.4 R40, [R201+0x2000] ;  /* 0x00200000c928783b */ /* 0x000e6a0000000200 */
[C---:B------:R-:W-:Y:S03]  /*19410*/  HMMA.16816.F32.BF16 R8, R124.reuse, R10, RZ ;  /* 0x0000000a7c08723c */ /* 0x040fe600000418ff */
[----:B------:R-:W4:Y:S05]  /*19420*/  LDSM.16.M88.4 R48, [R201+0x2800] ;  /* 0x00280000c930783b */ /* 0x000f2a0000000200 */
[C---:B-----5:R-:W-:Y:S03]  /*19430*/  HMMA.16816.F32.BF16 R12, R124.reuse, R16, RZ ;  /* 0x000000107c0c723c */ /* 0x060fe600000418ff */
[----:B------:R-:W5:Y:S05]  /*19440*/  LDSM.16.M88.4 R132, [R206] ;  /* 0x00000000ce84783b */ /* 0x000f6a0000000200 */
[C---:B------:R-:W-:Y:S03]  /*19450*/  HMMA.16816.F32.BF16 R16, R124.reuse, R18, RZ ;  /* 0x000000127c10723c */ /* 0x040fe600000418ff */
[----:B------:R-:W-:Y:S05]  /*19460*/  LDSM.16.M88.4 R140, [R209] ;  /* 0x00000000d18c783b */ /* 0x000fea0000000200 */
[C---:B------:R-:W-:Y:S03]  /*19470*/  HMMA.16816.F32.BF16 R20, R124.reuse, R24, RZ ;  /* 0x000000187c14723c */ /* 0x040fe600000418ff */
[----:B------:R-:W-:Y:S05]  /*19480*/  LDSM.16.M88.4 R144, [R210] ;  /* 0x00000000d290783b */ /* 0x000fea0000000200 */
[C---:B------:R-:W-:Y:S03]  /*19490*/  HMMA.16816.F32.BF16 R24, R124.reuse, R26, RZ ;  /* 0x0000001a7c18723c */ /* 0x040fe600000418ff */
[----:B------:R-:W-:Y:S08]  /*194a0*/  LDSM.16.M88.4 R148, [R211] ;  /* 0x00000000d394783b */ /* 0x000ff00000000200 */
[----:B------:R-:W-:Y:S01]  /*194b0*/  LDSM.16.M88.4 R152, [R212] ;  /* 0x00000000d498783b */ /* 0x000fe20000000200 */
[----:B--2---:R-:W-:Y:S02]  /*194c0*/  LOP3.LUT P5, RZ, R0, 0x20000, RZ, 0xc0, !PT ;  /* 0x0002000000ff7812 */ /* 0x004fe400078ac0ff */
[----:B------:R-:W-:Y:S05]  /*194d0*/  SHF.R.S32.HI R0, RZ, 0x1f, R220 ;  /* 0x0000001fff007819 */ /* 0x000fea00000114dc */
[----:B------:R-:W-:Y:S04]  /*194e0*/  IMAD R0, R0, c[0x0][0x208], RZ ;  /* 0x0000820000007a24 */ /* 0x000fe800078e02ff */
[----:B------:R-:W-:Y:S05]  /*194f0*/  IMAD R0, R220, c[0x0][0x20c], R0 ;  /* 0x00008300dc007a24 */ /* 0x000fea00078e0200 */
[----:B------:R-:W-:Y:S05]  /*19500*/  IADD3 R0, R37, R0, RZ ;  /* 0x0000000025007210 */ /* 0x000fea0007ffe0ff */
[----:B------:R-:W-:Y:S05]  /*19510*/  IMAD R39, R0, 0x60, RZ ;  /* 0x0000006000277824 */ /* 0x000fea00078e02ff */
[----:B------:R-:W-:Y:S04]  /*19520*/  IADD3 R0, R29, R39, RZ ;  /* 0x000000271d007210 */ /* 0x000fe80007ffe0ff */
[----:B------:R-:W-:Y:S02]  /*19530*/  LEA.HI.X R45, R28, c[0x0][0x1fc], R0, 0x1, P1 ;  /* 0x00007f001c2d7a11 */ /* 0x000fe400008f0c00 */
[C---:B------:R-:W-:Y:S01]  /*19540*/  HMMA.16816.F32.BF16 R28, R124.reuse, R32, RZ ;  /* 0x000000207c1c723c */ /* 0x040fe200000418ff */
[----:B------:R-:W-:Y:S02]  /*19550*/  IADD3 R0, R39, R47, RZ ;  /* 0x0000002f27007210 */ /* 0x000fe40007ffe0ff */
[----:B------:R-:W-:Y:S02]  /*19560*/  IADD3.X R47, R234, R39, R137, P0, !PT ;  /* 0x00000027ea2f7210 */ /* 0x000fe400007fe489 */
[----:B------:R-:W2:Y:S01]  /*19570*/  LDSM.16.M88.4 R136, [R208] ;  /* 0x00000000d088783b */ /* 0x000ea20000000200 */
[----:B------:R-:W-:Y:S02]  /*19580*/  IADD3 R37, P2, P1, R228, R46, R2 ;  /* 0x0000002ee4257210 */ /* 0x000fe4000795e002 */
[C---:B------:R-:W-:Y:S01]  /*19590*/  HMMA.16816.F32.BF16 R32, R124.reuse, R34, RZ ;  /* 0x000000227c20723c */ /* 0x040fe200000418ff */
[----:B------:R-:W-:Y:S03]  /*195a0*/  LEA R46, P0, R38, c[0x0][0x1f8], 0x1 ;  /* 0x00007e00262e7a11 */ /* 0x000fe600078008ff */
[----:B------:R-:W-:Y:S01]  /*195b0*/  IADD3.X R39, R234, R0, R3, P2, P1 ;  /* 0x00000000ea277210 */ /* 0x000fe200017e2403 */
[----:B------:R-:W-:Y:S01]  /*195c0*/  @!PT LDS RZ, [RZ] ;  /* 0x00000000fffff984 */ /* 0x000fe20000000800 */
[----:B------:R-:W-:Y:S01]  /*195d0*/  @!PT LDS RZ, [RZ] ;  /* 0x00000000fffff984 */ /* 0x000fe20000000800 */
[----:B------:R-:W-:Y:S01]  /*195e0*/  @!PT LDS RZ, [RZ] ;  /* 0x00000000fffff984 */ /* 0x000fe20000000800 */
[----:B---3--:R4:W-:Y:S01]  /*195f0*/  LDGSTS.E.BYPASS.LTC128B.128 [R68+0x100], [R44.64], !P4 ;  /* 0x001000002c447fae */ /* 0x0089e2000e101d48 */
[----:B------:R-:W-:Y:S02]  /*19600*/  LEA R2, P2, R36, c[0x0][0x1f8], 0x1 ;  /* 0x00007e0024027a11 */ /* 0x000fe400078408ff */
[----:B------:R-:W-:Y:S04]  /*19610*/  IADD3.X R0, R0, R234, RZ, P3, !PT ;  /* 0x000000ea00007210 */ /* 0x000fe80001ffe4ff */
[----:B------:R-:W-:Y:S01]  /*19620*/  LEA.HI.X R3, R36, c[0x0][0x1fc], R0, 0x1, P2 ;  /* 0x00007f0024037a11 */ /* 0x000fe200010f0c00 */
[----:B------:R4:W-:Y:S01]  /*19630*/  LDGSTS.E.BYPASS.LTC128B.128 [R68+0x3100], [R44.64+0x80], !P5 ;  /* 0x031000802c447fae */ /* 0x0009e2000e901d48 */
[C---:B------:R-:W-:Y:S02]  /*19640*/  LEA R160, P1, R37.reuse, c[0x0][0x1f8], 0x1 ;  /* 0x00007e0025a07a11 */ /* 0x040fe400078208ff */
[----:B------:R-:W-:Y:S02]  /*19650*/  LEA.HI.X R47, R38, c[0x0][0x1fc], R47, 0x1, P0 ;  /* 0x00007f00262f7a11 */ /* 0x000fe400000f0c2f */
[----:B------:R-:W-:Y:S02]  /*19660*/  LEA.HI.X R161, R37, c[0x0][0x1fc], R39, 0x1, P1 ;  /* 0x00007f0025a17a11 */ /* 0x000fe400008f0c27 */
[C---:B-1----:R-:W-:Y:S01]  /*19670*/  HMMA.16816.F32.BF16 R36, R124.reuse, R40, RZ ;  /* 0x000000287c24723c */ /* 0x042fe200000418ff */
[----:B------:R1:W-:Y:S01]  /*19680*/  LDGSTS.E.BYPASS.LTC128B.128 [R68+0x1100], [R2.64], !P4 ;  /* 0x0110000002447fae */ /* 0x0003e2000e101d48 */
[----:B------:R-:W-:Y:S06]  /*19690*/  ISETP.GT.AND P0, PT, R220, R226, PT ;  /* 0x000000e2dc00720c */ /* 0x000fec0003f04270 */
[C---:B------:R-:W-:Y:S01]  /*196a0*/  HMMA.16816.F32.BF16 R40, R124.reuse, R42, RZ ;  /* 0x0000002a7c28723c */ /* 0x040fe200000418ff */
[----:B------:R1:W-:Y:S08]  /*196b0*/  LDGSTS.E.BYPASS.LTC128B.128 [R68+0x4100], [R2.64+0x80], !P5 ;  /* 0x0410008002447fae */ /* 0x0003f0000e901d48 */
[----:B------:R3:W-:Y:S08]  /*196c0*/  LDGSTS.E.BYPASS.LTC128B.128 [R68+0x2100], [R160.64], !P4 ;  /* 0x02100000a0447fae */ /* 0x0007f0000e101d48 */
[----:B------:R4:W-:Y:S08]  /*196d0*/  LDGSTS.E.BYPASS.LTC128B.128 [R68+0x5100], [R46.64+0x80], !P5 ;  /* 0x051000802e447fae */ /* 0x0009f0000e901d48 */
[----:B------:R-:W-:Y:S08]  /*196e0*/  LDSM.16.M88.4 R164, [R200+0x800] ;  /* 0x00080000c8a4783b */ /* 0x000ff00000000200 */
[----:B------:R-:W0:Y:S08]  /*196f0*/  LDGDEPBAR ;  /* 0x00000000000079af */ /* 0x000e300000000000 */
[----:B---3--:R-:W3:Y:S01]  /*19700*/  LDSM.16.M88.4 R160, [R200] ;  /* 0x00000000c8a0783b */ /* 0x008ee20000000200 */
[C---:B----4-:R-:W-:Y:S07]  /*19710*/  HMMA.16816.F32.BF16 R44, R124.reuse, R48, RZ ;  /* 0x000000307c2c723c */ /* 0x050fee00000418ff */
[----:B------:R-:W-:Y:S01]  /*19720*/  LDSM.16.M88.4 R168, [R200+0x2000] ;  /* 0x00200000c8a8783b */ /* 0x000fe20000000200 */
[----:B------:R-:W-:Y:S07]  /*19730*/  HMMA.16816.F32.BF16 R48, R124, R50, RZ ;  /* 0x000000327c30723c */ /* 0x000fee00000418ff */
[----:B------:R-:W-:Y:S01]  /*19740*/  LDSM.16.M88.4 R172, [R200+0x2800] ;  /* 0x00280000c8ac783b */ /* 0x000fe20000000200 */
[C---:B-----5:R-:W-:Y:S07]  /*19750*/  HMMA.16816.F32.BF16 R4, R128.reuse, R132, R4 ;  /* 0x000000848004723c */ /* 0x060fee0000041804 */
[----:B------:R-:W-:Y:S01]  /*19760*/  LDSM.16.M88.4 R192, [R200+0x5800] ;  /* 0x00580000c8c0783b */ /* 0x000fe20000000200 */
[C---:B------:R-:W-:Y:S07]  /*19770*/  HMMA.16816.F32.BF16 R8, R128.reuse, R134, R8 ;  /* 0x000000868008723c */ /* 0x040fee0000041808 */
[----:B------:R-:W4:Y:S01]  /*19780*/  LDSM.16.M88.4 R132, [R200+0x1000] ;  /* 0x00100000c884783b */ /* 0x000f220000000200 */
[C---:B--2---:R-:W-:Y:S08]  /*19790*/  HMMA.16816.F32.BF16 R12, R128.reuse, R136, R12 ;  /* 0x00000088800c723c */ /* 0x044ff0000004180c */
[C---:B------:R-:W-:Y:S01]  /*197a0*/  HMMA.16816.F32.BF16 R16, R128.reuse, R138, R16 ;  /* 0x0000008a8010723c */ /* 0x040fe20000041810 */
[----:B------:R-:W2:Y:S07]  /*197b0*/  LDSM.16.M88.4 R136, [R200+0x1800] ;  /* 0x00180000c888783b */ /* 0x000eae0000000200 */
[C---:B------:R-:W-:Y:S08]  /*197c0*/  HMMA.16816.F32.BF16 R20, R128.reuse, R140, R20 ;  /* 0x0000008c8014723c */ /* 0x040ff00000041814 */
[C---:B------:R-:W-:Y:S01]  /*197d0*/  HMMA.16816.F32.BF16 R24, R128.reuse, R142, R24 ;  /* 0x0000008e8018723c */ /* 0x040fe20000041818 */
[----:B------:R-:W5:Y:S07]  /*197e0*/  LDSM.16.M88.4 R140, [R75+-0x3000] ;  /* 0xffd000004b8c783b */ /* 0x000f6e0000000200 */
[C---:B------:R-:W-:Y:S08]  /*197f0*/  HMMA.16816.F32.BF16 R28, R128.reuse, R144, R28 ;  /* 0x00000090801c723c */ /* 0x040ff0000004181c */
[C---:B------:R-:W-:Y:S01]  /*19800*/  HMMA.16816.F32.BF16 R32, R128.reuse, R146, R32 ;  /* 0x000000928020723c */ /* 0x040fe20000041820 */
[----:B------:R-:W1:Y:S07]  /*19810*/  LDSM.16.M88.4 R144, [R75+-0x2800] ;  /* 0xffd800004b90783b */ /* 0x000e6e0000000200 */
[C---:B------:R-:W-:Y:S08]  /*19820*/  HMMA.16816.F32.BF16 R36, R128.reuse, R148, R36 ;  /* 0x000000948024723c */ /* 0x040ff00000041824 */
[C---:B------:R-:W-:Y:S01]  /*19830*/  HMMA.16816.F32.BF16 R40, R128.reuse, R150, R40 ;  /* 0x000000968028723c */ /* 0x040fe20000041828 */
[----:B------:R-:W1:Y:S07]  /*19840*/  LDSM.16.M88.4 R148, [R75+-0x2000] ;  /* 0xffe000004b94783b */ /* 0x000e6e0000000200 */
[C---:B------:R-:W-:Y:S08]  /*19850*/  HMMA.16816.F32.BF16 R44, R128.reuse, R152, R44 ;  /* 0x00000098802c723c */ /* 0x040ff0000004182c */
[----:B------:R-:W-:Y:S01]  /*19860*/  HMMA.16816.F32.BF16 R48, R128, R154, R48 ;  /* 0x0000009a8030723c */ /* 0x000fe20000041830 */
[----:B------:R-:W1:Y:S07]  /*19870*/  LDSM.16.M88.4 R152, [R75+-0x1800] ;  /* 0xffe800004b98783b */ /* 0x000e6e0000000200 */
[C---:B---3--:R-:W-:Y:S08]  /*19880*/  HMMA.16816.F32.BF16 R4, R156.reuse, R160, R4 ;  /* 0x000000a09c04723c */ /* 0x048ff00000041804 */
[C---:B------:R-:W-:Y:S01]  /*19890*/  HMMA.16816.F32.BF16 R8, R156.reuse, R162, R8 ;  /* 0x000000a29c08723c */ /* 0x040fe20000041808 */
[----:B------:R-:W3:Y:S07]  /*198a0*/  LDSM.16.M88.4 R160, [R75+-0x1000] ;  /* 0xfff000004ba0783b */ /* 0x000eee0000000200 */
[C---:B------:R-:W-:Y:S08]  /*198b0*/  HMMA.16816.F32.BF16 R12, R156.reuse, R164, R12 ;  /* 0x000000a49c0c723c */ /* 0x040ff0000004180c */
[C---:B------:R-:W-:Y:S01]  /*198c0*/  HMMA.16816.F32.BF16 R16, R156.reuse, R166, R16 ;  /* 0x000000a69c10723c */ /* 0x040fe20000041810 */
[----:B------:R-:W-:Y:S07]  /*198d0*/  LDSM.16.M88.4 R164, [R201+0x3800] ;  /* 0x00380000c9a4783b */ /* 0x000fee0000000200 */
[C---:B----4-:R-:W-:Y:S08]  /*198e0*/  HMMA.16816.F32.BF16 R20, R156.reuse, R132, R20 ;  /* 0x000000849c14723c */ /* 0x050ff00000041814 */
[C---:B------:R-:W-:Y:S01]  /*198f0*/  HMMA.16816.F32.BF16 R24, R156.reuse, R134, R24 ;  /* 0x000000869c18723c */ /* 0x040fe20000041818 */
[----:B------:R-:W4:Y:S07]  /*19900*/  LDSM.16.M88.4 R132, [R75+-0x800] ;  /* 0xfff800004b84783b */ /* 0x000f2e0000000200 */
[C---:B--2---:R-:W-:Y:S08]  /*19910*/  HMMA.16816.F32.BF16 R28, R156.reuse, R136, R28 ;  /* 0x000000889c1c723c */ /* 0x044ff0000004181c */
[C---:B------:R-:W-:Y:S01]  /*19920*/  HMMA.16816.F32.BF16 R32, R156.reuse, R138, R32 ;  /* 0x0000008a9c20723c */ /* 0x040fe20000041820 */
[----:B------:R-:W2:Y:S07]  /*19930*/  LDSM.16.M88.4 R136, [R201+0x3000] ;  /* 0x00300000c988783b */ /* 0x000eae0000000200 */
[C---:B------:R-:W-:Y:S08]  /*19940*/  HMMA.16816.F32.BF16 R36, R156.reuse, R168, R36 ;  /* 0x000000a89c24723c */ /* 0x040ff00000041824 */
[C---:B------:R-:W-:Y:S01]  /*19950*/  HMMA.16816.F32.BF16 R40, R156.reuse, R170, R40 ;  /* 0x000000aa9c28723c */ /* 0x040fe20000041828 */
[----:B------:R-:W2:Y:S07]  /*19960*/  LDSM.16.M88.4 R168, [R201+0x4000] ;  /* 0x00400000c9a8783b */ /* 0x000eae0000000200 */
[C---:B------:R-:W-:Y:S08]  /*19970*/  HMMA.16816.F32.BF16 R44, R156.reuse, R172, R44 ;  /* 0x000000ac9c2c723c */ /* 0x040ff0000004182c */
[----:B------:R-:W-:Y:S01]  /*19980*/  HMMA.16816.F32.BF16 R48, R156, R174, R48 ;  /* 0x000000ae9c30723c */ /* 0x000fe20000041830 */
[----:B------:R-:W2:Y:S07]  /*19990*/  LDSM.16.M88.4 R172, [R201+0x4800] ;  /* 0x00480000c9ac783b */ /* 0x000eae0000000200 */
[C---:B-----5:R-:W-:Y:S08]  /*199a0*/  HMMA.16816.F32.BF16 R4, R176.reuse, R140, R4 ;  /* 0x0000008cb004723c */ /* 0x060ff00000041804 */
[C---:B------:R-:W-:Y:S01]  /*199b0*/  HMMA.16816.F32.BF16 R8, R176.reuse, R142, R8 ;  /* 0x0000008eb008723c */ /* 0x040fe20000041808 */
[----:B------:R-:W5:Y:S07]  /*199c0*/  LDSM.16.M88.4 R140, [R201+0x5000] ;  /* 0x00500000c98c783b */ /* 0x000f6e0000000200 */
        /* <DEDUP_REMOVED lines=9> */
[C---:B---3--:R-:W-:Y:S08]  /*19a60*/  HMMA.16816.F32.BF16 R36, R176.reuse, R160, R36 ;  /* 0x000000a0b024723c */ /* 0x048ff00000041824 */
[C---:B------:R-:W-:Y:S01]  /*19a70*/  HMMA.16816.F32.BF16 R40, R176.reuse, R162, R40 ;  /* 0x000000a2b028723c */ /* 0x040fe20000041828 */
[----:B------:R-:W-:Y:S07]  /*19a80*/  LDSM.16.M88.4 R160, [R216] ;  /* 0x00000000d8a0783b */ /* 0x000fee0000000200 */
[C---:B----4-:R-:W-:Y:S08]  /*19a90*/  HMMA.16816.F32.BF16 R44, R176.reuse, R132, R44 ;  /* 0x00000084b02c723c */ /* 0x050ff0000004182c */
[----:B------:R-:W-:Y:S01]  /*19aa0*/  HMMA.16816.F32.BF16 R48, R176, R134, R48 ;  /* 0x00000086b030723c */ /* 0x000fe20000041830 */
        /* <DEDUP_REMOVED lines=9> */
[----:B------:R-:W2:Y:S07]  /*19b40*/  LDSM.16.M88.4 R168, [R200+0x3000] ;  /* 0x00300000c8a8783b */ /* 0x000eae0000000200 */
[C---:B------:R-:W-:Y:S08]  /*19b50*/  HMMA.16816.F32.BF16 R28, R180.reuse, R172, R28 ;  /* 0x000000acb41c723c */ /* 0x040ff0000004181c */
[C---:B------:R-:W-:Y:S01]  /*19b60*/  HMMA.16816.F32.BF16 R32, R180.reuse, R174, R32 ;  /* 0x000000aeb420723c */ /* 0x040fe20000041820 */
[----:B------:R-:W-:Y:S07]  /*19b70*/  LDSM.16.M88.4 R172, [R200+0x5000] ;  /* 0x00500000c8ac783b */ /* 0x000fee0000000200 */
[C---:B-----5:R-:W-:Y:S08]  /*19b80*/  HMMA.16816.F32.BF16 R36, R180.reuse, R140, R36 ;  /* 0x0000008cb424723c */ /* 0x060ff00000041824 */
[C---:B------:R-:W-:Y:S01]  /*19b90*/  HMMA.16816.F32.BF16 R40, R180.reuse, R142, R40 ;  /* 0x0000008eb428723c */ /* 0x040fe20000041828 */
[----:B------:R-:W5:Y:S07]  /*19ba0*/  LDSM.16.M88.4 R140, [R200+0x3800] ;  /* 0x00380000c88c783b */ /* 0x000f6e0000000200 */
        /* <DEDUP_REMOVED lines=9> */
[C---:B---3--:R-:W-:Y:S08]  /*19c40*/  HMMA.16816.F32.BF16 R20, R184.reuse, R132, R20 ;  /* 0x00000084b814723c */ /* 0x048ff00000041814 */
[C---:B------:R-:W-:Y:S01]  /*19c50*/  HMMA.16816.F32.BF16 R24, R184.reuse, R134, R24 ;  /* 0x00000086b818723c */ /* 0x040fe20000041818 */
[----:B------:R-:W3:Y:S07]  /*19c60*/  LDSM.16.M88.4 R132, [R75+0x800] ;  /* 0x000800004b84783b */ /* 0x000eee0000000200 */
[C---:B--2---:R-:W-:Y:S08]  /*19c70*/  HMMA.16816.F32.BF16 R28, R184.reuse, R136, R28 ;  /* 0x00000088b81c723c */ /* 0x044ff0000004181c */
[C---:B------:R-:W-:Y:S08]  /*19c80*/  HMMA.16816.F32.BF16 R32, R184.reuse, R138, R32 ;  /* 0x0000008ab820723c */ /* 0x040ff00000041820 */
[C---:B------:R-:W-:Y:S08]  /*19c90*/  HMMA.16816.F32.BF16 R36, R184.reuse, R160, R36 ;  /* 0x000000a0b824723c */ /* 0x040ff00000041824 */
[C---:B------:R-:W-:Y:S08]  /*19ca0*/  HMMA.16816.F32.BF16 R40, R184.reuse, R162, R40 ;  /* 0x000000a2b828723c */ /* 0x040ff00000041828 */
[C---:B----4-:R-:W-:Y:S08]  /*19cb0*/  HMMA.16816.F32.BF16 R44, R184.reuse, R164, R44 ;  /* 0x000000a4b82c723c */ /* 0x050ff0000004182c */
[----:B------:R-:W-:Y:S08]  /*19cc0*/  HMMA.16816.F32.BF16 R48, R184, R166, R48 ;  /* 0x000000a6b830723c */ /* 0x000ff00000041830 */
[C---:B------:R-:W-:Y:S08]  /*19cd0*/  HMMA.16816.F32.BF16 R4, R188.reuse, R168, R4 ;  /* 0x000000a8bc04723c */ /* 0x040ff00000041804 */
[C---:B------:R-:W-:Y:S08]  /*19ce0*/  HMMA.16816.F32.BF16 R8, R188.reuse, R170, R8 ;  /* 0x000000aabc08723c */ /* 0x040ff00000041808 */
[C---:B-----5:R-:W-:Y:S08]  /*19cf0*/  HMMA.16816.F32.BF16 R12, R188.reuse, R140, R12 ;  /* 0x0000008cbc0c723c */ /* 0x060ff0000004180c */
        /* <DEDUP_REMOVED lines=31> */
[----:B-----5:R-:W-:Y:S04]  /*19ef0*/  FMUL.FTZ R0, R9, c[0x0][0x320] ;  /* 0x0000c80009007a20 */ /* 0x020fe80000410000 */
[----:B------:R1:W1:Y:S11]  /*19f00*/  MUFU.TANH R144, R0 ;  /* 0x0000000000907308 */ /* 0x0002760000002400 */
[----:B------:R-:W-:Y:S05]  /*19f10*/  @!UPT UIADD3 URZ, URZ, URZ, URZ ;  /* 0x0000003f3f3ff290 */ /* 0x000fea000fffe03f */
[----:B------:R-:W-:Y:S04]  /*19f20*/  FMUL.FTZ R2, R27, c[0x0][0x320] ;  /* 0x0000c8001b027a20 */ /* 0x000fe80000410000 */
[----:B------:R-:W2:Y:S01]  /*19f30*/  MUFU.TANH R142, R2 ;  /* 0x00000002008e7308 */ /* 0x000ea20000002400 */
[----:B-1----:R-:W-:Y:S02]  /*19f40*/  FMUL.FTZ R0, R10, c[0x0][0x320] ;  /* 0x0000c8000a007a20 */ /* 0x002fe40000410000 */
[----:B------:R-:W1:Y:S07]  /*19f50*/  LDSM.16.M88.4 R8, [R75+0x1800] ;  /* 0x001800004b08783b */ /* 0x000e6e0000000200 */
[----:B------:R5:W1:Y:S02]  /*19f60*/  MUFU.TANH R161, R0 ;  /* 0x0000000000a17308 */ /* 0x000a640000002400 */
[----:B-----5:R-:W-:Y:S08]  /*19f70*/  FMUL.FTZ R0, R12, c[0x0][0x320] ;  /* 0x0000c8000c007a20 */ /* 0x020ff00000410000 */
[----:B------:R5:W2:Y:S01]  /*19f80*/  MUFU.TANH R141, R0 ;  /* 0x00000000008d7308 */ /* 0x000aa20000002400 */
[C---:B-1----:R-:W-:Y:S08]  /*19f90*/  HMMA.16816.F32.BF16 R28, R196.reuse, R8, R28 ;  /* 0x00000008c41c723c */ /* 0x042ff0000004181c */
[C---:B------:R-:W-:Y:S01]  /*19fa0*/  HMMA.16816.F32.BF16 R32, R196.reuse, R10, R32 ;  /* 0x0000000ac420723c */ /* 0x040fe20000041820 */
[----:B------:R-:W1:Y:S01]  /*19fb0*/  LDSM.16.M88.4 R8, [R75+0x2800] ;  /* 0x002800004b08783b */ /* 0x000e620000000200 */
[----:B------:R-:W-:Y:S04]  /*19fc0*/  DEPBAR.LE SB0, 0x0 ;  /* 0x000080000000791a */ /* 0x000fe80000000000 */
[----:B-----5:R-:W-:Y:S02]  /*19fd0*/  FMUL.FTZ R0, R13, c[0x0][0x320] ;  /* 0x0000c8000d007a20 */ /* 0x020fe40000410000 */
[C---:B------:R-:W-:Y:S02]  /*19fe0*/  HMMA.16816.F32.BF16 R36, R196.reuse, R4, R36 ;  /* 0x00000004c424723c */ /* 0x040fe40000041824 */
[----:B------:R5:W1:Y:S01]  /*19ff0*/  MUFU.TANH R140, R0 ;  /* 0x00000000008c7308 */ /* 0x000a620000002400 */
[----:B------:R-:W-:Y:S04]  /*1a000*/  BAR.SYNC.DEFER_BLOCKING 0x0 ;  /* 0x0000000000007b1d */ /* 0x000fe80000010000 */
[----:B------:R-:W-:Y:S01]  /*1a010*/  @P0 MOV R5, c[0x0][0x1e0] ;  /* 0x0000780000050a02 */ /* 0x000fe20000000f00 */
[C---:B------:R-:W-:Y:S07]  /*1a020*/  HMMA.16816.F32.BF16 R40, R196.reuse, R6, R40 ;  /* 0x00000006c428723c */ /* 0x040fee0000041828 */
[----:B------:R-:W-:Y:S01]  /*1a030*/  @P0 MOV R7, R235 ;  /* 0x000000eb00070202 */ /* 0x000fe20000000f00 */
[----:B------:R-:W-:Y:S04]  /*1a040*/  FMUL.FTZ R2, R35, c[0x0][0x320] ;  /* 0x0000c80023027a20 */ /* 0x000fe80000410000 */
[----:B------:R-:W2:Y:S01]  /*1a050*/  MUFU.TANH R132, R2 ;  /* 0x0000000200847308 */ /* 0x000ea20000002400 */
[----:B-----5:R-:W-:Y:S09]  /*1a060*/  FMUL.FTZ R0, R14, c[0x0][0x320] ;  /* 0x0000c8000e007a20 */ /* 0x020ff20000410000 */
[----:B------:R5:W2:Y:S01]  /*1a070*/  MUFU.TANH R153, R0 ;  /* 0x0000000000997308 */ /* 0x000aa20000002400 */
[C---:B-1----:R-:W-:Y:S08]  /*1a080*/  HMMA.16816.F32.BF16 R44, R196.reuse, R8, R44 ;  /* 0x00000008c42c723c */ /* 0x042ff0000004182c */
[----:B------:R-:W-:Y:S04]  /*1a090*/  HMMA.16816.F32.BF16 R48, R196, R10, R48 ;  /* 0x0000000ac430723c */ /* 0x000fe80000041830 */
[----:B-----5:R-:W-:Y:S11]  /*1a0a0*/  FMUL.FTZ R0, R15, c[0x0][0x320] ;  /* 0x0000c8000f007a20 */ /* 0x020ff60000410000 */
[----:B------:R-:W-:Y:S01]  /*1a0b0*/  @!UPT UIADD3 URZ, URZ, URZ, URZ ;  /* 0x0000003f3f3ff290 */ /* 0x000fe2000fffe03f */
[----:B------:R-:W-:Y:S01]  /*1a0c0*/  FMUL.FTZ R3, R44, c[0x0][0x320] ;  /* 0x0000c8002c037a20 */ /* 0x000fe20000410000 */
[----:B------:R1:W1:Y:S01]  /*1a0d0*/  MUFU.TANH R152, R0 ;  /* 0x0000000000987308 */ /* 0x0002620000002400 */
[----:B------:R-:W5:Y:S01]  /*1a0e0*/  LDL R44, [R1+0x4] ;  /* 0x00000400012c7983 */ /* 0x000f620000100800 */
[----:B------:R-:W-:Y:S03]  /*1a0f0*/  FMUL.FTZ R6, R45, c[0x0][0x320] ;  /* 0x0000c8002d067a20 */ /* 0x000fe60000410000 */
[----:B------:R-:W2:Y:S01]  /*1a100*/  LDL R45, [R1+0x8] ;  /* 0x00000800012d7983 */ /* 0x000ea20000100800 */
[----:B-1----:R-:W-:Y:S04]  /*1a110*/  FMUL.FTZ R0, R16, c[0x0][0x320] ;  /* 0x0000c80010007a20 */ /* 0x002fe80000410000 */
        /* <DEDUP_REMOVED lines=30> */
[----:B------:R1:W2:Y:S10]  /*1a300*/  MUFU.TANH R32, R3 ;  /* 0x0000000300207308 */ /* 0x0002b40000002400 */
[----:B------:R2:W2:Y:S01]  /*1a310*/  MUFU.TANH R18, R0 ;  /* 0x0000000000127308 */ /* 0x0004a20000002400 */
[----:B-1----:R-:W-:Y:S01]  /*1a320*/  @P0 SHF.L.U64.HI R3, R5, R221, c[0x0][0x1e4] ;  /* 0x0000790005030619 */ /* 0x002fe200000102dd */
[----:B--2---:R-:W-:Y:S08]  /*1a330*/  FMUL.FTZ R0, R33, c[0x0][0x320] ;  /* 0x0000c80021007a20 */ /* 0x004ff00000410000 */
[----:B------:R1:W2:Y:S02]  /*1a340*/  MUFU.TANH R17, R0 ;  /* 0x0000000000117308 */ /* 0x0002a40000002400 */
        /* <DEDUP_REMOVED lines=20> */
[----:B------:R-:W-:Y:S02]  /*1a490*/  @P0 IMAD R4, R2, c[0x0][0x1e0], RZ ;  /* 0x0000780002040a24 */ /* 0x000fe400078e02ff */
[----:B------:R-:W-:Y:S02]  /*1a4a0*/  @P0 IMAD.SHL.U32 R2, R5, 0x20, RZ ;  /* 0x0000002005020824 */ /* 0x000fe400078e00ff */
[C---:B------:R-:W-:Y:S02]  /*1a4b0*/  @P0 IMAD R8, R0.reuse, c[0x0][0x1e4], R4 ;  /* 0x0000790000080a24 */ /* 0x040fe400078e0204 */
[----:B------:R-:W-:Y:S01]  /*1a4c0*/  @P0 IMAD.WIDE.U32 R4, R0, c[0x0][0x1e0], RZ ;  /* 0x0000780000040a25 */ /* 0x000fe200078e00ff */
[----:B------:R-:W-:Y:S04]  /*1a4d0*/  @P0 IADD3 R10, P1, R2, R2, RZ ;  /* 0x00000002020a0210 */ /* 0x000fe80007f3e0ff */
[----:B------:R-:W-:Y:S01]  /*1a4e0*/  @P0 IADD3 R0, R5, R8, RZ ;  /* 0x0000000805000210 */ /* 0x000fe20007ffe0ff */
[----:B------:R-:W-:Y:S01]  /*1a4f0*/  FMUL.FTZ R5, R46, c[0x0][0x320] ;  /* 0x0000c8002e057a20 */ /* 0x000fe20000410000 */
[----:B------:R-:W-:Y:S01]  /*1a500*/  @P0 IADD3.X R11, R3, R3, RZ, P1, !PT ;  /* 0x00000003030b0210 */ /* 0x000fe20000ffe4ff */
[----:B------:R-:W2:Y:S01]  /*1a510*/  LDL R46, [R1+0xc] ;  /* 0x00000c00012e7983 */ /* 0x000ea20000100800 */
[C---:B------:R-:W-:Y:S01]  /*1a520*/  @P0 IMAD.WIDE.U32 R8, R4.reuse, 0x60, R2 ;  /* 0x0000006004080825 */ /* 0x040fe200078e0002 */
[----:B------:R-:W1:Y:S03]  /*1a530*/  MUFU.TANH R43, R5 ;  /* 0x00000005002b7308 */ /* 0x000e660000002400 */
[----:B------:R-:W-:Y:S01]  /*1a540*/  @P0 IMAD.WIDE.U32 R6, R4, 0x60, R6 ;  /* 0x0000006004060825 */ /* 0x000fe200078e0006 */
[----:B------:R-:W-:Y:S03]  /*1a550*/  @P0 IADD3 R13, P2, P1, R230, R8, R2 ;  /* 0x00000008e60d0210 */ /* 0x000fe6000795e002 */
[----:B------:R-:W-:Y:S01]  /*1a560*/  FMUL.FTZ R2, R47, c[0x0][0x320] ;  /* 0x0000c8002f027a20 */ /* 0x000fe20000410000 */
[----:B------:R-:W-:Y:S01]  /*1a570*/  MOV R47, c[0x0][0x32c] ;  /* 0x0000cb00002f7a02 */ /* 0x000fe20000000f00 */
[----:B------:R-:W-:Y:S02]  /*1a580*/  @P0 IMAD R0, R0, 0x60, RZ ;  /* 0x0000006000000824 */ /* 0x000fe400078e02ff */
[----:B------:R1:W1:Y:S01]  /*1a590*/  MUFU.TANH R42, R2 ;  /* 0x00000002002a7308 */ /* 0x0002620000002400 */
[----:B------:R-:W-:Y:S01]  /*1a5a0*/  @P0 IMAD.WIDE.U32 R10, R4, 0x60, R10 ;  /* 0x00000060040a0825 */ /* 0x000fe200078e000a */
[----:B------:R-:W-:Y:S02]  /*1a5b0*/  @P0 LEA R4, P3, R6, c[0x0][0x1c8], 0x1 ;  /* 0x0000720006040a11 */ /* 0x000fe400078608ff */
[----:B------:R-:W-:Y:S04]  /*1a5c0*/  @P0 IADD3 R12, R0, R9, RZ ;  /* 0x00000009000c0210 */ /* 0x000fe80007ffe0ff */
[C---:B------:R-:W-:Y:S02]  /*1a5d0*/  @P0 IADD3.X R15, R235.reuse, R12, R3, P2, P1 ;  /* 0x0000000ceb0f0210 */ /* 0x040fe400017e2403 */
[C---:B------:R-:W-:Y:S02]  /*1a5e0*/  @P0 IADD3 R9, P1, R230.reuse, R10, RZ ;  /* 0x0000000ae6090210 */ /* 0x040fe40007f3e0ff */
[----:B------:R-:W-:Y:S02]  /*1a5f0*/  @P0 IADD3 R3, P2, R230, R8, RZ ;  /* 0x00000008e6030210 */ /* 0x000fe40007f5e0ff */
[-C--:B------:R-:W-:Y:S02]  /*1a600*/  @P0 IADD3.X R14, R235, R0.reuse, R11, P1, !PT ;  /* 0x00000000eb0e0210 */ /* 0x080fe40000ffe40b */
[----:B-1----:R-:W-:Y:S02]  /*1a610*/  @P0 IADD3 R2, R7, R0, RZ ;  /* 0x0000000007020210 */ /* 0x002fe40007ffe0ff */
[----:B------:R-:W-:Y:S02]  /*1a620*/  @P0 IADD3.X R7, R12, R235, RZ, P2, !PT ;  /* 0x000000eb0c070210 */ /* 0x000fe400017fe4ff */
[----:B------:R-:W-:Y:S01]  /*1a630*/  @P0 LEA.HI.X R5, R6, c[0x0][0x1cc], R2, 0x1, P3 ;  /* 0x0000730006050a11 */ /* 0x000fe200018f0c02 */
[----:B------:R-:W-:Y:S01]  /*1a640*/  FMUL.FTZ R6, R48, c[0x0][0x320] ;  /* 0x0000c80030067a20 */ /* 0x000fe20000410000 */
[----:B------:R-:W-:Y:S02]  /*1a650*/  @P0 LEA R2, P1, R3, c[0x0][0x1c8], 0x1 ;  /* 0x0000720003020a11 */ /* 0x000fe400078208ff */
[----:B------:R-:W-:Y:S01]  /*1a660*/  @P0 LEA R10, P2, R13, c[0x0][0x1c8], 0x1 ;  /* 0x000072000d0a0a11 */ /* 0x000fe200078408ff */
[----:B------:R-:W-:Y:S01]  /*1a670*/  @!PT LDS RZ, [RZ] ;  /* 0x00000000fffff984 */ /* 0x000fe20000000800 */
[----:B------:R-:W-:Y:S01]  /*1a680*/  @!PT LDS RZ, [RZ] ;  /* 0x00000000fffff984 */ /* 0x000fe20000000800 */
[----:B------:R-:W-:Y:S01]  /*1a690*/  @!PT LDS RZ, [RZ] ;  /* 0x00000000fffff984 */ /* 0x000fe20000000800 */
[----:B------:R1:W-:Y:S01]  /*1a6a0*/  @P0 LDGSTS.E.BYPASS.LTC128B.128 [R219+0x8100], [R4.64], !P4 ;  /* 0x0810000004db0fae */ /* 0x0003e2000e101d48 */
[----:B------:R3:W1:Y:S01]  /*1a6b0*/  MUFU.TANH R16, R6 ;  /* 0x0000000600107308 */ /* 0x0006620000002400 */
[----:B------:R-:W-:Y:S02]  /*1a6c0*/  @P0 LEA.HI.X R3, R3, c[0x0][0x1cc], R7, 0x1, P1 ;  /* 0x0000730003030a11 */ /* 0x000fe400008f0c07 */
[----:B------:R-:W-:Y:S02]  /*1a6d0*/  @P0 LEA R8, P1, R9, c[0x0][0x1c8], 0x1 ;  /* 0x0000720009080a11 */ /* 0x000fe400078208ff */
[----:B------:R-:W-:Y:S02]  /*1a6e0*/  IADD3 R0, R223, R224, RZ ;  /* 0x000000e0df007210 */ /* 0x000fe40007ffe0ff */
[----:B------:R1:W-:Y:S01]  /*1a6f0*/  @P0 LDGSTS.E.BYPASS.LTC128B.128 [R219+0xb100], [R4.64+0x80], !P5 ;  /* 0x0b10008004db0fae */ /* 0x0003e2000e901d48 */
[----:B------:R-:W-:Y:S02]  /*1a700*/  @P0 LEA.HI.X R9, R9, c[0x0][0x1cc], R14, 0x1, P1 ;  /* 0x0000730009090a11 */ /* 0x000fe400008f0c0e */
[----:B------:R-:W-:Y:S05]  /*1a710*/  @P6 IMAD.HI.U32 R11, R0, c[0x0][0x2c8], RZ ;  /* 0x0000b200000b6a27 */ /* 0x000fea00078e00ff */
[----:B------:R1:W-:Y:S08]  /*1a720*/  @P0 LDGSTS.E.BYPASS.LTC128B.128 [R219+0x9100], [R2.64], !P4 ;  /* 0x0910000002db0fae */ /* 0x0003f0000e101d48 */
[----:B------:R4:W-:Y:S01]  /*1a730*/  @P0 LDGSTS.E.BYPASS.LTC128B.128 [R219+0xc100], [R2.64+0x80], !P5 ;  /* 0x0c10008002db0fae */ /* 0x0009e2000e901d48 */
[----:B---3--:R-:W-:Y:S01]  /*1a740*/  MOV R6, R0 ;  /* 0x0000000000067202 */ /* 0x008fe20000000f00 */
[----:B------:R-:W-:Y:S01]  /*1a750*/  FMUL.FTZ R0, R49, c[0x0][0x320] ;  /* 0x0000c80031007a20 */ /* 0x000fe20000410000 */
[----:B------:R-:W-:Y:S02]  /*1a760*/  @P6 SHF.R.U32.HI R6, RZ, c[0x0][0x2cc], R11 ;  /* 0x0000b300ff066a19 */ /* 0x000fe4000001160b */
[----:B------:R-:W-:Y:S01]  /*1a770*/  @P0 LEA.HI.X R11, R13, c[0x0][0x1cc], R15, 0x1, P2 ;  /* 0x000073000d0b0a11 */ /* 0x000fe200010f0c0f */
[----:B------:R3:W2:Y:S04]  /*1a780*/  MUFU.TANH R30, R0 ;  /* 0x00000000001e7308 */ /* 0x0006a80000002400 */
[----:B------:R2:W-:Y:S08]  /*1a790*/  @P0 LDGSTS.E.BYPASS.LTC128B.128 [R219+0xa100], [R10.64], !P4 ;  /* 0x0a1000000adb0fae */ /* 0x0005f0000e101d48 */
[----:B------:R2:W-:Y:S01]  /*1a7a0*/  @P0 LDGSTS.E.BYPASS.LTC128B.128 [R219+0xd100], [R8.64+0x80], !P5 ;  /* 0x0d10008008db0fae */ /* 0x0005e2000e901d48 */
[----:B------:R-:W-:Y:S07]  /*1a7b0*/  ISETP.GE.AND P5, PT, R47, 0x1, PT ;  /* 0x000000012f00780c */ /* 0x000fee0003fa6270 */
[----:B-1----:R-:W1:Y:S01]  /*1a7c0*/  SHFL.IDX PT, R4, R6, RZ, 0x1c1f ;  /* 0x001c1fff06047589 */ /* 0x002e6200000e0000 */
[----:B----4-:R-:W-:Y:S02]  /*1a7d0*/  FMUL.FTZ R2, R51, c[0x0][0x320] ;  /* 0x0000c80033027a20 */ /* 0x010fe40000410000 */
[----:B---3--:R-:W-:Y:S02]  /*1a7e0*/  FMUL.FTZ R0, R50, c[0x0][0x320] ;  /* 0x0000c80032007a20 */ /* 0x008fe40000410000 */
[----:B------:R-:W3:Y:S03]  /*1a7f0*/  MUFU.TANH R35, R2 ;  /* 0x0000000200237308 */ /* 0x000ee60000002400 */
[----:B------:R-:W0:Y:S07]  /*1a800*/  LDGDEPBAR ;  /* 0x00000000000079af */ /* 0x000e2e0000000000 */
[----:B------:R4:W1:Y:S02]  /*1a810*/  MUFU.TANH R38, R0 ;  /* 0x0000000000267308 */ /* 0x0008640000002400 */
[----:B----4-:R-:W-:Y:S05]  /*1a820*/  IMAD R0, R220, -0x60, RZ ;  /* 0xffffffa0dc007824 */ /* 0x010fea00078e02ff */
[----:B-----5:R-:W-:Y:S04]  /*1a830*/  IADD3 R2, -R44, 0x1, R0 ;  /* 0x000000012c027810 */ /* 0x020fe80007ffe100 */
[----:B--2---:R-:W-:Y:S04]  /*1a840*/  IADD3 R2, -R45, R2, R46 ;  /* 0x000000022d027210 */ /* 0x004fe80007ffe12e */
[C---:B------:R-:W-:Y:S02]  /*1a850*/  IADD3 R7, R2.reuse, c[0x0][0x328], RZ ;  /* 0x0000ca0002077a10 */ /* 0x040fe40007ffe0ff */
[----:B------:R-:W-:Y:S02]  /*1a860*/  IADD3 R5, R2, UR4, RZ ;  /* 0x0000000402057c10 */ /* 0x000fe4000fffe0ff */
[----:B-1----:R-:W-:Y:S02]  /*1a870*/  IADD3 R3, R7, R4, RZ ;  /* 0x0000000407037210 */ /* 0x002fe40007ffe0ff */
[----:B------:R-:W-:Y:S01]  /*1a880*/  IADD3 R2, R4, R5, RZ ;  /* 0x0000000504027210 */ /* 0x000fe20007ffe0ff */
[----:B------:R-:W-:-:S05]  /*1a890*/  @!P5 BRA `(.L_x_822) ;  /* 0x000001800000d947 */ /* 0x000fca0003800000 */
[----:B---3--:R-:W-:Y:S01]  /*1a8a0*/  IADD3 R4, -R45, R46, R4 ;  /* 0x0000002e2d047210 */ /* 0x008fe20007ffe104 */
        /* <DEDUP_REMOVED lines=12> */
.L_x_824:
[----:B------:R-:W-:Y:S04]  /*1a970*/  MOV R8, c[0x0][0x32c] ;  /* 0x0000cb0000087a02 */ /* 0x000fe80000000f00 */
[----:B------:R-:W-:Y:S11]  /*1a980*/  ISETP.NE.AND P0, PT, R8, 0x1, PT ;  /* 0x000000010800780c */ /* 0x000ff60003f05270 */
[----:B------:R-:W-:Y:S02]  /*1a990*/  @!UPT UIADD3 URZ, URZ, URZ, URZ ;  /* 0x0000003f3f3ff290 */ /* 0x000fe4000fffe03f */
[----:B------:R-:W-:Y:S05]  /*1a9a0*/  @P0 IMAD.HI.U32 R8, R4, c[0x0][0x330], RZ ;  /* 0x0000cc0004080a27 */ /* 0x000fea00078e00ff */
[----:B------:R-:W-:Y:S02]  /*1a9b0*/  @P0 SHF.R.U32.HI R4, RZ, c[0x0][0x334], R8 ;  /* 0x0000cd00ff040a19 */ /* 0x000fe40000011608 */
.L_x_825:
[----:B------:R-:W-:Y:S05]  /*1a9c0*/  BSYNC B0 ;  /* 0x0000000000007941 */ /* 0x000fea0003800000 */
.L_x_823:
[----:B------:R-:W-:Y:S04]  /*1a9d0*/  IMAD.IADD R8, R0, 0x1, -R44 ;  /* 0x0000000100087824 */ /* 0x000fe800078e0a2c */
[----:B------:R-:W-:Y:S05]  /*1a9e0*/  IMAD R4, R4, c[0x0][0x32c], R8 ;  /* 0x0000cb0004047a24 */ /* 0x000fea00078e0208 */
[----:B------:R-:W-:Y:S02]  /*1a9f0*/  IADD3 R8, R4, c[0x0][0x32c], RZ ;  /* 0x0000cb0004087a10 */ /* 0x000fe40007ffe0ff */
[----:B------:R-:W-:Y:S02]  /*1aa00*/  IMNMX R2, R2, R4, !PT ;  /* 0x0000000402027217 */ /* 0x000fe40007800200 */
[----:B------:R-:W-:Y:S02]  /*1aa10*/  IMNMX R3, R3, R8, PT ;  /* 0x0000000803037217 */ /* 0x000fe40003800200 */
.L_x_822:
[C---:B---3--:R-:W-:Y:S01]  /*1aa20*/  ISETP.GE.AND P0, PT, R0.reuse, 0x2, PT ;  /* 0x000000020000780c */ /* 0x048fe20003f06270 */
        /* <DEDUP_REMOVED lines=107> */
[----:B------:R-:W-:Y:S04]  /*1b0e0*/  ISETP.LT.OR P0, PT, R3, 0x59, P0 ;  /* 0x000000590300780c */ /* 0x000fe80000701670 */
        /* <DEDUP_REMOVED lines=24> */
.L_x_828:
[----:B------:R-:W-:Y:S04]  /*1b270*/  MOV R5, c[0x0][0x32c] ;  /* 0x0000cb0000057a02 */ /* 0x000fe80000000f00 */
[----:B------:R-:W-:Y:S11]  /*1b280*/  ISETP.NE.AND P0, PT, R5, 0x1, PT ;  /* 0x000000010500780c */ /* 0x000ff60003f05270 */
[----:B------:R-:W-:Y:S02]  /*1b290*/  @!UPT UIADD3 URZ, URZ, URZ, URZ ;  /* 0x0000003f3f3ff290 */ /* 0x000fe4000fffe03f */
[----:B------:R-:W-:Y:S05]  /*1b2a0*/  @P0 IMAD.HI.U32 R5, R4, c[0x0][0x330], RZ ;  /* 0x0000cc0004050a27 */ /* 0x000fea00078e00ff */
[----:B------:R-:W-:Y:S02]  /*1b2b0*/  @P0 SHF.R.U32.HI R4, RZ, c[0x0][0x334], R5 ;  /* 0x0000cd00ff040a19 */ /* 0x000fe40000011605 */
.L_x_829:
[----:B------:R-:W-:Y:S05]  /*1b2c0*/  BSYNC B0 ;  /* 0x0000000000007941 */ /* 0x000fea0003800000 */
.L_x_827:
[----:B------:R-:W-:Y:S04]  /*1b2d0*/  IMAD.IADD R0, R0, 0x1, -R44 ;  /* 0x0000000100007824 */ /* 0x000fe800078e0a2c */
[----:B------:R-:W-:Y:S05]  /*1b2e0*/  IMAD R0, R4, c[0x0][0x32c], R0 ;  /* 0x0000cb0004007a24 */ /* 0x000fea00078e0200 */
[----:B------:R-:W-:Y:S02]  /*1b2f0*/  IADD3 R4, R0, c[0x0][0x32c], RZ ;  /* 0x0000cb0000047a10 */ /* 0x000fe40007ffe0ff */
[----:B------:R-:W-:Y:S02]  /*1b300*/  IMNMX R2, R2, R0, !PT ;  /* 0x0000000002027217 */ /* 0x000fe40007800200 */
[----:B------:R-:W-:Y:S02]  /*1b310*/  IMNMX R3, R3, R4, PT ;  /* 0x0000000403037217 */ /* 0x000fe40003800200 */
.L_x_826:
        /* <DEDUP_REMOVED lines=534> */
[----:B------:R-:W-:Y:S01]  /*1d480*/  FADD.FTZ R2, R70, R0 ;  /* 0x0000000046027221 */ /* 0x000fe20000010000 */
[----:B------:R-:W-:Y:S01]  /*1d490*/  IADD3 R0, R220, -0x1, RZ ;  /* 0xffffffffdc007810 */ /* 0x000fe20007ffe0ff */
[----:B------:R-:W-:Y:S02]  /*1d4a0*/  FADD.FTZ R251, R141, R4 ;  /* 0x000000048dfb7221 */ /* 0x000fe40000010000 */
[----:B------:R-:W-:Y:S02]  /*1d4b0*/  FADD.FTZ R252, R69, R2 ;  /* 0x0000000245fc7221 */ /* 0x000fe40000010000 */
[----:B------:R-:W-:Y:S02]  /*1d4c0*/  IMAD.MOV.U32 R220, RZ, RZ, R0 ;  /* 0x000000ffffdc7224 */ /* 0x000fe400078e0000 */
[----:B------:R-:W-:Y:S02]  /*1d4d0*/  IMAD.MOV.U32 R69, RZ, RZ, R68 ;  /* 0x000000ffff457224 */ /* 0x000fe400078e0044 */
[----:B------:R-:W-:Y:S01]  /*1d4e0*/  IMAD.MOV.U32 R70, RZ, RZ, R3 ;  /* 0x000000ffff467224 */ /* 0x000fe200078e0003 */
[----:B------:R-:W-:-:S05]  /*1d4f0*/  @P0 BRA `(.L_x_830) ;  /* 0xffffbd0000000947 */ /* 0x000fca000383ffff */
.L_x_821:
[----:B------:R-:W-:Y:S02]  /*1d500*/  MOV R9, 0x1f ;  /* 0x0000001f00097802 */ /* 0x000fe40000000f00 */
[----:B------:R-:W-:Y:S01]  /*1d510*/  MOV R8, 0xffffffff ;  /* 0xffffffff00087802 */ /* 0x000fe20000000f00 */
[----:B------:R-:W-:Y:S05]  /*1d520*/  BRA.DIV ~URZ, `(.L_x_831) ;  /* 0x000047327f007947 */ /* 0x000fea000b800000 */
[----:B------:R2:W3:Y:S02]  /*1d530*/  SHFL.BFLY PT, R0, R251, 0x2, 0x1f ;  /* 0x0c401f00fb007f89 */ /* 0x0004e400000e0000 */
.L_x_898:
[----:B---3--:R-:W-:Y:S01]  /*1d540*/  FADD.FTZ R0, R0, R251 ;  /* 0x000000fb00007221 */ /* 0x008fe20000010000 */
[----:B------:R-:W-:Y:S05]  /*1d550*/  BRA.DIV ~URZ, `(.L_x_832) ;  /* 0x000047627f007947 */ /* 0x000fea000b800000 */
[----:B------:R-:W3:Y:S04]  /*1d560*/  SHFL.BFLY PT, R2, R252, 0x2, 0x1f ;  /* 0x0c401f00fc027f89 */ /* 0x000ee800000e0000 */
[----:B------:R-:W4:Y:S01]  /*1d570*/  SHFL.BFLY PT, R5, R0, 0x1, 0x1f ;  /* 0x0c201f0000057f89 */ /* 0x000f2200000e0000 */
[----:B-1-3--:R-:W-:-:S02]  /*1d580*/  FADD.FTZ R4, R2, R252 ;  /* 0x000000fc02047221 */ /* 0x00afc40000010000 */
[----:B----4-:R-:W-:-:S03]  /*1d590*/  FADD.FTZ R0, R0, R5 ;  /* 0x0000000500007221 */ /* 0x010fc60000010000 */
[----:B------:R1:W3:Y:S04]  /*1d5a0*/  SHFL.BFLY PT, R6, R4, 0x1, 0x1f ;  /* 0x0c201f0004067f89 */ /* 0x0002e800000e0000 */
.L_x_899:
[----:B------:R-:W-:Y:S01]  /*1d5b0*/  FSETP.NE.FTZ.AND P1, PT, R0, RZ, PT ;  /* 0x000000ff0000720b */ /* 0x000fe20003f35000 */
[----:B-1-3--:R-:W-:Y:S01]  /*1d5c0*/  FADD.FTZ R4, R6, R4 ;  /* 0x0000000406047221 */ /* 0x00afe20000010000 */
[----:B------:R-:W-:Y:S02]  /*1d5d0*/  MOV R2, RZ ;  /* 0x000000ff00027202 */ /* 0x000fe40000000f00 */
[----:B------:R-:W-:Y:S02]  /*1d5e0*/  MOV R27, 0xff800000 ;  /* 0xff800000001b7802 */ /* 0x000fe40000000f00 */
[----:B------:R-:W-:Y:S02]  /*1d5f0*/  FSETP.NE.FTZ.AND P0, PT, R4, RZ, PT ;  /* 0x000000ff0400720b */ /* 0x000fe40003f15000 */
[----:B------:R-:W-:-:S05]  /*1d600*/  MOV R22, 0xff800000 ;  /* 0xff80000000167802 */ /* 0x000fca0000000f00 */
[----:B------:R-:W1:Y:S01]  /*1d610*/  @P1 MUFU.LG2 R5, R0 ;  /* 0x0000000000051308 */ /* 0x000e620000000c00 */
[----:B------:R-:W-:-:S07]  /*1d620*/  @P1 MOV R7, 0x3f317218 ;  /* 0x3f31721800071802 */ /* 0x000fce0000000f00 */
[----:B------:R-:W3:Y:S01]  /*1d630*/  @P1 MUFU.RCP R2, R0 ;  /* 0x0000000000021308 */ /* 0x000ee20000001000 */
[----:B-1----:R-:W-:Y:S02]  /*1d640*/  @P1 FMUL.FTZ R6, R5, 0.69314718246459960938 ;  /* 0x3f31721805061820 */ /* 0x002fe40000410000 */
[----:B------:R-:W-:-:S04]  /*1d650*/  @P1 FMUL.FTZ R5, R7, c[0x0][0x2d0] ;  /* 0x0000b40007051a20 */ /* 0x000fc80000410000 */
[----:B------:R-:W-:Y:S01]  /*1d660*/  @P1 FFMA.FTZ R27, R5, R68, R6 ;  /* 0x00000044051b1223 */ /* 0x000fe20000010006 */
[----:B------:R-:W-:Y:S01]  /*1d670*/  MOV R5, 0x1 ;  /* 0x0000000100057802 */ /* 0x000fe20000000f00 */
[C---:B---3--:R-:W-:Y:S01]  /*1d680*/  FMUL.FTZ R74, R2.reuse, R88 ;  /* 0x00000058024a7220 */ /* 0x048fe20000410000 */
[----:B------:R-:W-:Y:S01]  /*1d690*/  MOV R0, RZ ;  /* 0x000000ff00007202 */ /* 0x000fe20000000f00 */
[C---:B------:R-:W-:Y:S02]  /*1d6a0*/  FMUL.FTZ R75, R2.reuse, R89 ;  /* 0x00000059024b7220 */ /* 0x040fe40000410000 */
        /* <DEDUP_REMOVED lines=32> */
[C---:B-1----:R-:W-:Y:S02]  /*1d8b0*/  FMUL.FTZ R116, R0.reuse, R78 ;  /* 0x0000004e00747220 */ /* 0x042fe40000410000 */
[C---:B------:R-:W-:Y:S02]  /*1d8c0*/  FMUL.FTZ R117, R0.reuse, R79 ;  /* 0x0000004f00757220 */ /* 0x040fe40000410000 */
[----:B------:R-:W-:-:S02]  /*1d8d0*/  FMUL.FTZ R128, R0, R90 ;  /* 0x0000005a00807220 */ /* 0x000fc40000410000 */
[C---:B------:R-:W-:Y:S02]  /*1d8e0*/  FMUL.FTZ R129, R0.reuse, R91 ;  /* 0x0000005b00817220 */ /* 0x040fe40000410000 */
[C---:B------:R-:W-:Y:S02]  /*1d8f0*/  FMUL.FTZ R126, R0.reuse, R94 ;  /* 0x0000005e007e7220 */ /* 0x040fe40000410000 */
[C---:B------:R-:W-:Y:S02]  /*1d900*/  FMUL.FTZ R127, R0.reuse, R95 ;  /* 0x0000005f007f7220 */ /* 0x040fe40000410000 */
[C---:B------:R-:W-:Y:S02]  /*1d910*/  FMUL.FTZ R120, R0.reuse, R98 ;  /* 0x0000006200787220 */ /* 0x040fe40000410000 */
[----:B------:R-:W-:Y:S01]  /*1d920*/  FMUL.FTZ R121, R0, R99 ;  /* 0x0000006300797220 */ /* 0x000fe20000410000 */
[----:B---3--:R-:W-:Y:S01]  /*1d930*/  @P0 MOV R4, 0x3f317218 ;  /* 0x3f31721800040802 */ /* 0x008fe20000000f00 */
[----:B----4-:R-:W-:-:S02]  /*1d940*/  @P0 FMUL.FTZ R2, R2, 0.69314718246459960938 ;  /* 0x3f31721802020820 */ /* 0x010fc40000410000 */
[----:B------:R-:W-:Y:S02]  /*1d950*/  FMUL.FTZ R94, R0, R102 ;  /* 0x00000066005e7220 */ /* 0x000fe40000410000 */
[----:B------:R-:W-:Y:S02]  /*1d960*/  @P0 FMUL.FTZ R4, R4, c[0x0][0x2d0] ;  /* 0x0000b40004040a20 */ /* 0x000fe40000410000 */
[C---:B------:R-:W-:Y:S02]  /*1d970*/  FMUL.FTZ R95, R0.reuse, R103 ;  /* 0x00000067005f7220 */ /* 0x040fe40000410000 */
[C---:B------:R-:W-:Y:S02]  /*1d980*/  FMUL.FTZ R78, R0.reuse, R106 ;  /* 0x0000006a004e7220 */ /* 0x040fe40000410000 */
[C---:B------:R-:W-:Y:S02]  /*1d990*/  FMUL.FTZ R79, R0.reuse, R107 ;  /* 0x0000006b004f7220 */ /* 0x040fe40000410000 */
[----:B------:R-:W-:-:S02]  /*1d9a0*/  FMUL.FTZ R90, R0, R54 ;  /* 0x00000036005a7220 */ /* 0x000fc40000410000 */
[----:B------:R-:W-:Y:S02]  /*1d9b0*/  FMUL.FTZ R91, R0, R55 ;  /* 0x00000037005b7220 */ /* 0x000fe40000410000 */
[--C-:B------:R-:W-:Y:S01]  /*1d9c0*/  @P0 FFMA.FTZ R22, R4, R3, R2.reuse ;  /* 0x0000000304160223 */ /* 0x100fe20000010002 */
[----:B------:R-:W-:Y:S01]  /*1d9d0*/  PRMT R2, R5, 0x7610, R2 ;  /* 0x0000761005027816 */ /* 0x000fe20000000002 */
        /* <DEDUP_REMOVED lines=17> */
[----:B------:R-:W-:Y:S02]  /*1daf0*/  FMUL.FTZ R47, R0, R67 ;  /* 0x00000043002f7220 */ /* 0x000fe40000410000 */
.L_x_754:
[----:B------:R1:W5:Y:S01]  /*1db00*/  LDL R6, [R1+0x20] ;  /* 0x0000200001067983 */ /* 0x0003620000100800 */
[----:B------:R-:W-:Y:S03]  /*1db10*/  BSSY B0, `(.L_x_833) ;  /* 0x0000012000007945 */ /* 0x000fe60003800000 */
[----:B------:R-:W3:Y:S02]  /*1db20*/  S2R R63, SR_TID.X ;  /* 0x00000000003f7919 */ /* 0x000ee40000002100 */
[----:B---3--:R-:W-:-:S13]  /*1db30*/  LOP3.LUT P0, RZ, R63, 0xff, RZ, 0xc0, !PT ;  /* 0x000000ff3fff7812 */ /* 0x008fda000780c0ff */
[----:B------:R-:W-:Y:S05]  /*1db40*/  @P0 BRA `(.L_x_834) ;  /* 0x000000e000000947 */ /* 0x000fea0003800000 */
[----:B-1----:R-:W1:Y:S01]  /*1db50*/  S2R R4, SR_LANEID ;  /* 0x0000000000047919 */ /* 0x002e620000000000 */
[----:B------:R-:W-:Y:S01]  /*1db60*/  VOTEU.ANY UR4, UPT, PT ;  /* 0x0000000000047886 */ /* 0x000fe200038e0100 */
[----:B------:R-:W-:Y:S01]  /*1db70*/  IMAD.MOV.U32 R5, RZ, RZ, c[0x0][0x564] ;  /* 0x00015900ff057624 */ /* 0x000fe200078e00ff */
[----:B------:R-:W1:Y:S08]  /*1db80*/  FLO.U32 R3, UR4 ;  /* 0x0000000400037d00 */ /* 0x000e7000080e0000 */
[----:B------:R-:W3:Y:S01]  /*1db90*/  POPC R0, UR4 ;  /* 0x0000000400007d09 */ /* 0x000ee20008000000 */
[----:B-1----:R-:W-:Y:S01]  /*1dba0*/  ISETP.EQ.U32.AND P0, PT, R3, R4, PT ;  /* 0x000000040300720c */ /* 0x002fe20003f02070 */
[----:B------:R-:W-:-:S12]  /*1dbb0*/  IMAD.MOV.U32 R4, RZ, RZ, c[0x0][0x560] ;  /* 0x00015800ff047624 */ /* 0x000fd800078e00ff */
[----:B---3--:R1:W3:Y:S04]  /*1dbc0*/  @P0 ATOMG.E.ADD.STRONG.GPU PT, R0, [R4.64], R0 ;  /* 0x00000000040009a8 */ /* 0x0082e800081ee1c8 */
[----:B-1----:R-:W1:Y:S04]  /*1dbd0*/  S2R R4, SR_LTMASK ;  /* 0x0000000000047919 */ /* 0x002e680000003900 */
[----:B---3--:R1:W3:Y:S02]  /*1dbe0*/  SHFL.IDX PT, R3, R0, R3, 0x1f ;  /* 0x00001f0300037589 */ /* 0x0082e400000e0000 */
[----:B-1----:R-:W-:-:S06]  /*1dbf0*/  LOP3.LUT R0, R4, UR4, RZ, 0xc0, !PT ;  /* 0x0000000404007c12 */ /* 0x002fcc000f8ec0ff */
[----:B------:R-:W3:Y:S02]  /*1dc00*/  POPC R0, R0 ;  /* 0x0000000000007309 */ /* 0x000ee40000000000 */
[----:B---3-5:R-:W-:-:S05]  /*1dc10*/  IADD3 R6, R3, c[0x0][0xc], R0 ;  /* 0x0000030003067a10 */ /* 0x028fca0007ffe000 */
[----:B------:R1:W-:Y:S02]  /*1dc20*/  STL [R1+0x20], R6 ;  /* 0x0000200601007387 */ /* 0x0003e40000100800 */
.L_x_834:
[----:B-1----:R-:W-:Y:S05]  /*1dc30*/  BSYNC B0 ;  /* 0x0000000000007941 */ /* 0x002fea0003800000 */
.L_x_833:
[----:B------:R-:W-:Y:S01]  /*1dc40*/  PRMT R0, R2, 0x9910, RZ ;  /* 0x0000991002007816 */ /* 0x000fe200000000ff */
[----:B------:R-:W-:Y:S01]  /*1dc50*/  BSSY B1, `(.L_x_835) ;  /* 0x00002b4000017945 */ /* 0x000fe20003800000 */
[----:B------:R-:W-:Y:S01]  /*1dc60*/  SHF.R.S32.HI R4, RZ, 0x1f, R63 ;  /* 0x0000001fff047819 */ /* 0x000fe2000001143f */
[----:B-----5:R-:W-:Y:S01]  /*1dc70*/  IMAD.MOV.U32 R62, RZ, RZ, R6 ;  /* 0x000000ffff3e7224 */ /* 0x020fe200078e0006 */
[----:B------:R-:W-:Y:S02]  /*1dc80*/  ISETP.NE.AND P0, PT, R0, RZ, PT ;  /* 0x000000ff0000720c */ /* 0x000fe40003f05270 */
[----:B------:R-:W-:Y:S02]  /*1dc90*/  LEA.HI R2, R4, R63, RZ, 0x3 ;  /* 0x0000003f04027211 */ /* 0x000fe400078f18ff */
[----:B------:R-:W-:Y:S02]  /*1dca0*/  IADD3 R14, R72, 0x40, RZ ;  /* 0x00000040480e7810 */ /* 0x000fe40007ffe0ff */
[----:B------:R-:W-:-:S02]  /*1dcb0*/  LOP3.LUT R0, R2, 0xfffffff8, RZ, 0xc0, !PT ;  /* 0xfffffff802007812 */ /* 0x000fc400078ec0ff */
[----:B------:R-:W-:Y:S02]  /*1dcc0*/  SHF.R.S32.HI R48, RZ, 0x1f, R72 ;  /* 0x0000001fff307819 */ /* 0x000fe40000011448 */
[----:B------:R-:W-:Y:S01]  /*1dcd0*/  SHF.R.S32.HI R49, RZ, 0x1f, R14 ;  /* 0x0000001fff317819 */ /* 0x000fe2000001140e */
[----:B------:R-:W-:Y:S01]  /*1dce0*/  IMAD.IADD R23, R63, 0x1, -R0 ;  /* 0x000000013f177824 */ /* 0x000fe200078e0a00 */
[----:B------:R-:W-:Y:S01]  /*1dcf0*/  SHF.R.S32.HI R50, RZ, 0x3, R2 ;  /* 0x00000003ff327819 */ /* 0x000fe20000011402 */
[----:B------:R-:W-:Y:S05]  /*1dd00*/  @!P0 BRA `(.L_x_836) ;  /* 0x00001f6000008947 */ /* 0x000fea0003800000 */
[----:B------:R-:W3:Y:S04]  /*1dd10*/  LDL R13, [R1+0x38] ;  /* 0x00003800010d7983 */ /* 0x000ee80000100800 */
[----:B------:R-:W4:Y:S04]  /*1dd20*/  LDL R10, [R1+0x40] ;  /* 0x00004000010a7983 */ /* 0x000f280000100800 */
[----:B--2---:R-:W2:Y:S04]  /*1dd30*/  LDL R12, [R1+0x3c] ;  /* 0x00003c00010c7983 */ /* 0x004ea80000100800 */
[----:B------:R-:W2:Y:S04]  /*1dd40*/  LDL R9, [R1+0x50] ;  /* 0x0000500001097983 */ /* 0x000ea80000100800 */
[----:B------:R-:W2:Y:S04]  /*1dd50*/  LDL R8, [R1+0x48] ;  /* 0x0000480001087983 */ /* 0x000ea80000100800 */
[----:B------:R-:W2:Y:S04]  /*1dd60*/  LDL R7, [R1+0x4c] ;  /* 0x00004c0001077983 */ /* 0x000ea80000100800 */
[----:B------:R-:W2:Y:S04]  /*1dd70*/  LDL R11, [R1+0x44] ;  /* 0x00004400010b7983 */ /* 0x000ea80000100800 */
[----:B------:R-:W2:Y:S01]  /*1dd80*/  LDL R6, [R1+0x2c] ;  /* 0x00002c0001067983 */ /* 0x000ea20000100800 */
[CC--:B------:R-:W-:Y:S01]  /*1dd90*/  LEA.HI R3, R4.reuse, R63.reuse, RZ, 0x2 ;  /* 0x0000003f04037211 */ /* 0x0c0fe200078f10ff */
[----:B------:R-:W-:Y:S01]  /*1dda0*/  WARPSYNC 0xffffffff ;  /* 0xffffffff00007948 */ /* 0x000fe20003800000 */
[----:B------:R-:W-:-:S02]  /*1ddb0*/  LEA.HI R25, R4, R63, RZ, 0x5 ;  /* 0x0000003f04197211 */ /* 0x000fc400078f28ff */
[--C-:B------:R-:W-:Y:S02]  /*1ddc0*/  SHF.R.S32.HI R2, RZ, 0x2, R3.reuse ;  /* 0x00000002ff027819 */ /* 0x100fe40000011403 */
[----:B------:R-:W-:Y:S02]  /*1ddd0*/  SHF.R.S32.HI R0, RZ, 0x1f, R3 ;  /* 0x0000001fff007819 */ /* 0x000fe40000011403 */
[----:B------:R-:W-:Y:S02]  /*1dde0*/  SHF.R.S32.HI R24, RZ, 0x5, R25 ;  /* 0x00000005ff187819 */ /* 0x000fe40000011419 */
[----:B------:R-:W-:Y:S02]  /*1ddf0*/  LEA.HI R0, R0, R2, RZ, 0x3 ;  /* 0x0000000200007211 */ /* 0x000fe400078f18ff */
[----:B------:R-:W-:Y:S02]  /*1de00*/  F2FP.BF16.PACK_AB R4, R121, R120 ;  /* 0x000000787904723e */ /* 0x000fe400000010ff */
        /* <DEDUP_REMOVED lines=19> */
[----:B------:R-:W-:-:S02]  /*1df40*/  ISETP.NE.U32.AND P0, PT, RZ, c[0x0][0x508], PT ;  /* 0x00014200ff007a0c */ /* 0x000fc40003f05070 */
[----:B------:R-:W-:Y:S02]  /*1df50*/  ISETP.NE.U32.AND P2, PT, RZ, c[0x0][0x500], PT ;  /* 0x00014000ff007a0c */ /* 0x000fe40003f45070 */
[----:B------:R-:W-:Y:S02]  /*1df60*/  ISETP.NE.AND.EX P1, PT, RZ, c[0x0][0x50c], PT, P0 ;  /* 0x00014300ff007a0c */ /* 0x000fe40003f25300 */
[----:B------:R-:W-:Y:S01]  /*1df70*/  ISETP.NE.AND.EX P2, PT, RZ, c[0x0][0x504], PT, P2 ;  /* 0x00014100ff007a0c */ /* 0x000fe20003f45320 */
[----:B------:R-:W-:Y:S01]  /*1df80*/  IMAD.MOV.U32 R15, RZ, RZ, c[0x0][0x388] ;  /* 0x0000e200ff0f7624 */ /* 0x000fe200078e00ff */
[----:B---3--:R1:W-:Y:S04]  /*1df90*/  STS [R13], R3 ;  /* 0x000000030d007388 */ /* 0x0083e80000000800 */
[----:B------:R3:W-:Y:S04]  /*1dfa0*/  STS [R13+0x400], R0 ;  /* 0x000400000d007388 */ /* 0x0007e80000000800 */
[----:B----4-:R4:W-:Y:S01]  /*1dfb0*/  STS [R10+0x80], R2 ;  /* 0x000080020a007388 */ /* 0x0109e20000000800 */
[----:B-1----:R-:W-:-:S02]  /*1dfc0*/  F2FP.BF16.PACK_AB R3, R61, R60 ;  /* 0x0000003c3d03723e */ /* 0x002fc400000010ff */
[----:B---3--:R-:W-:-:S03]  /*1dfd0*/  F2FP.BF16.PACK_AB R0, R75, R74 ;  /* 0x0000004a4b00723e */ /* 0x008fc600000010ff */
[----:B------:R1:W-:Y:S01]  /*1dfe0*/  STS [R10+0x480], R3 ;  /* 0x000480030a007388 */ /* 0x0003e20000000800 */
[----:B----4-:R-:W-:-:S03]  /*1dff0*/  F2FP.BF16.PACK_AB R2, R129, R128 ;  /* 0x000000808102723e */ /* 0x010fc600000010ff */
[----:B--2---:R2:W-:Y:S04]  /*1e000*/  STS [R12], R0 ;  /* 0x000000000c007388 */ /* 0x0045e80000000800 */
[----:B------:R3:W-:Y:S01]  /*1e010*/  STS [R12+0x400], R2 ;  /* 0x000400020c007388 */ /* 0x0007e20000000800 */
[----:B-1----:R-:W-:Y:S02]  /*1e020*/  F2FP.BF16.PACK_AB R3, R77, R76 ;  /* 0x0000004c4d03723e */ /* 0x002fe400000010ff */
[----:B--2---:R-:W-:-:S03]  /*1e030*/  F2FP.BF16.PACK_AB R0, R127, R126 ;  /* 0x0000007e7f00723e */ /* 0x004fc600000010ff */
[----:B------:R1:W-:Y:S01]  /*1e040*/  STS [R9+0x80], R3 ;  /* 0x0000800309007388 */ /* 0x0003e20000000800 */
[----:B---3--:R-:W-:-:S03]  /*1e050*/  F2FP.BF16.PACK_AB R2, R81, R80 ;  /* 0x000000505102723e */ /* 0x008fc600000010ff */
[----:B------:R2:W-:Y:S04]  /*1e060*/  STS [R9+0x480], R0 ;  /* 0x0004800009007388 */ /* 0x0005e80000000800 */
[----:B------:R3:W-:Y:S04]  /*1e070*/  STS [R8], R2 ;  /* 0x0000000208007388 */ /* 0x0007e80000000800 */
[----:B------:R4:W-:Y:S01]  /*1e080*/  STS [R8+0x400], R4 ;  /* 0x0004000408007388 */ /* 0x0009e20000000800 */
[----:B-1----:R-:W-:Y:S02]  /*1e090*/  F2FP.BF16.PACK_AB R3, R95, R94 ;  /* 0x0000005e5f03723e */ /* 0x002fe400000010ff */
[----:B--2---:R-:W-:-:S02]  /*1e0a0*/  F2FP.BF16.PACK_AB R0, R85, R84 ;  /* 0x000000545500723e */ /* 0x004fc400000010ff */
[----:B---3--:R-:W-:-:S03]  /*1e0b0*/  F2FP.BF16.PACK_AB R2, R79, R78 ;  /* 0x0000004e4f02723e */ /* 0x008fc600000010ff */
[----:B------:R1:W-:Y:S01]  /*1e0c0*/  STS [R7+0x80], R0 ;  /* 0x0000800007007388 */ /* 0x0003e20000000800 */
[----:B----4-:R-:W-:-:S03]  /*1e0d0*/  F2FP.BF16.PACK_AB R4, R89, R88 ;  /* 0x000000585904723e */ /* 0x010fc600000010ff */
[----:B------:R2:W-:Y:S04]  /*1e0e0*/  STS [R7+0x480], R3 ;  /* 0x0004800307007388 */ /* 0x0005e80000000800 */
[----:B------:R3:W-:Y:S04]  /*1e0f0*/  STS [R11], R4 ;  /* 0x000000040b007388 */ /* 0x0007e80000000800 */
[----:B------:R4:W-:Y:S01]  /*1e100*/  STS [R11+0x400], R2 ;  /* 0x000400020b007388 */ /* 0x0009e20000000800 */
[----:B-1----:R-:W-:Y:S02]  /*1e110*/  F2FP.BF16.PACK_AB R0, R105, R104 ;  /* 0x000000686900723e */ /* 0x002fe400000010ff */
[----:B--2---:R-:W-:-:S03]  /*1e120*/  F2FP.BF16.PACK_AB R3, R93, R92 ;  /* 0x0000005c5d03723e */ /* 0x004fc600000010ff */
[----:B------:R1:W-:Y:S01]  /*1e130*/  STS [R5+0x4080], R0 ;  /* 0x0040800005007388 */ /* 0x0003e20000000800 */
[----:B---3--:R-:W-:Y:S02]  /*1e140*/  F2FP.BF16.PACK_AB R4, R53, R52 ;  /* 0x000000343504723e */ /* 0x008fe400000010ff */
[----:B----4-:R-:W-:-:S03]  /*1e150*/  F2FP.BF16.PACK_AB R2, R107, R106 ;  /* 0x0000006a6b02723e */ /* 0x010fc600000010ff */
[----:B------:R2:W-:Y:S04]  /*1e160*/  STS [R5+0x4480], R4 ;  /* 0x0044800405007388 */ /* 0x0005e80000000800 */
[----:B------:R3:W-:Y:S04]  /*1e170*/  STS [R13+0x4000], R3 ;  /* 0x004000030d007388 */ /* 0x0007e80000000800 */
[----:B------:R4:W-:Y:S01]  /*1e180*/  STS [R13+0x4400], R2 ;  /* 0x004400020d007388 */ /* 0x0009e20000000800 */
[----:B-1----:R-:W-:-:S05]  /*1e190*/  F2FP.BF16.PACK_AB R0, R97, R96 ;  /* 0x000000606100723e */ /* 0x002fca00000010ff */
[----:B------:R1:W-:Y:S01]  /*1e1a0*/  STS [R10+0x4080], R0 ;  /* 0x004080000a007388 */ /* 0x0003e20000000800 */
[----:B--2---:R-:W-:Y:S02]  /*1e1b0*/  F2FP.BF16.PACK_AB R4, R103, R102 ;  /* 0x000000666704723e */ /* 0x004fe400000010ff */
[----:B------:R-:W-:Y:S02]  /*1e1c0*/  F2FP.BF16.PACK_AB R5, R101, R100 ;  /* 0x000000646505723e */ /* 0x000fe400000010ff */
[----:B---3--:R-:W-:Y:S01]  /*1e1d0*/  F2FP.BF16.PACK_AB R3, R99, R98 ;  /* 0x000000626303723e */ /* 0x008fe200000010ff */
[----:B------:R2:W-:Y:S01]  /*1e1e0*/  STS [R10+0x4480], R4 ;  /* 0x004480040a007388 */ /* 0x0005e20000000800 */
[----:B----4-:R-:W-:-:S03]  /*1e1f0*/  F2FP.BF16.PACK_AB R2, R113, R112 ;  /* 0x000000707102723e */ /* 0x010fc600000010ff */
[----:B------:R-:W-:Y:S04]  /*1e200*/  STS [R12+0x4000], R5 ;  /* 0x004000050c007388 */ /* 0x000fe80000000800 */
[----:B------:R3:W-:Y:S04]  /*1e210*/  STS [R12+0x4400], R3 ;  /* 0x004400030c007388 */ /* 0x0007e80000000800 */
[----:B------:R4:W-:Y:S01]  /*1e220*/  STS [R9+0x4080], R2 ;  /* 0x0040800209007388 */ /* 0x0009e20000000800 */
[----:B-1----:R-:W-:-:S05]  /*1e230*/  F2FP.BF16.PACK_AB R0, R91, R90 ;  /* 0x0000005a5b00723e */ /* 0x002fca00000010ff */
[----:B------:R1:W-:Y:S01]  /*1e240*/  STS [R9+0x4480], R0 ;  /* 0x0044800009007388 */ /* 0x0003e20000000800 */
[----:B--2---:R-:W-:-:S03]  /*1e250*/  F2FP.BF16.PACK_AB R4, R109, R108 ;  /* 0x0000006c6d04723e */ /* 0x004fc600000010ff */
[----:B------:R-:W2:Y:S04]  /*1e260*/  LDL.LU R10, [R1+0x28] ;  /* 0x00002800010a7983 */ /* 0x000ea80000300800 */
[----:B------:R1:W-:Y:S01]  /*1e270*/  STS [R8+0x4000], R4 ;  /* 0x0040000408007388 */ /* 0x0003e20000000800 */
[----:B---3--:R-:W-:Y:S02]  /*1e280*/  F2FP.BF16.PACK_AB R3, R59, R58 ;  /* 0x0000003a3b03723e */ /* 0x008fe400000010ff */
[----:B----4-:R-:W-:-:S03]  /*1e290*/  F2FP.BF16.PACK_AB R2, R57, R56 ;  /* 0x000000383902723e */ /* 0x010fc600000010ff */
[----:B------:R-:W-:Y:S04]  /*1e2a0*/  STS [R8+0x4400], R3 ;  /* 0x0044000308007388 */ /* 0x000fe80000000800 */
[----:B------:R3:W-:Y:S01]  /*1e2b0*/  STS [R7+0x4080], R2 ;  /* 0x0040800207007388 */ /* 0x0007e20000000800 */
[----:B-1----:R-:W-:-:S05]  /*1e2c0*/  F2FP.BF16.PACK_AB R0, R55, R54 ;  /* 0x000000363700723e */ /* 0x002fca00000010ff */
[----:B------:R1:W-:Y:S01]  /*1e2d0*/  STS [R7+0x4480], R0 ;  /* 0x0044800007007388 */ /* 0x0003e20000000800 */
[----:B------:R-:W-:-:S05]  /*1e2e0*/  F2FP.BF16.PACK_AB R4, R45, R44 ;  /* 0x0000002c2d04723e */ /* 0x000fca00000010ff */
[----:B------:R4:W-:Y:S01]  /*1e2f0*/  STS [R11+0x4000], R4 ;  /* 0x004000040b007388 */ /* 0x0009e20000000800 */
[----:B---3--:R-:W-:-:S04]  /*1e300*/  IMAD.MOV.U32 R2, RZ, RZ, 0x4 ;  /* 0x00000004ff027424 */ /* 0x008fc800078e00ff */
[----:B------:R-:W-:-:S04]  /*1e310*/  @P1 IMAD.WIDE R8, R6, R2, c[0x0][0x508] ;  /* 0x0001420006081625 */ /* 0x000fc800078e0202 */
[----:B------:R-:W-:Y:S01]  /*1e320*/  IMAD.WIDE R2, R6, R2, c[0x0][0x500] ;  /* 0x0001400006027625 */ /* 0x000fe200078e0202 */
[----:B-1----:R-:W-:-:S03]  /*1e330*/  F2FP.BF16.PACK_AB R0, R47, R46 ;  /* 0x0000002e2f00723e */ /* 0x002fc600000010ff */
[----:B------:R-:W-:Y:S02]  /*1e340*/  IMAD.MOV.U32 R7, RZ, RZ, RZ ;  /* 0x000000ffff077224 */ /* 0x000fe400078e00ff */
[----:B------:R1:W-:Y:S04]  /*1e350*/  STS [R11+0x4400], R0 ;  /* 0x004400000b007388 */ /* 0x0003e80000000800 */
[----:B------:R-:W-:Y:S06]  /*1e360*/  BAR.SYNC.DEFER_BLOCKING 0x1, 0x100 ;  /* 0x0044000000007b1d */ /* 0x000fec0000010000 */
[----:B------:R1:W5:Y:S04]  /*1e370*/  @P1 LDG.E R15, [R8.64] ;  /* 0x00000008080f1981 */ /* 0x000368000c1e1900 */
[----:B------:R1:W5:Y:S01]  /*1e380*/  @P2 LDG.E R7, [R2.64] ;  /* 0x0000000802072981 */ /* 0x000362000c1e1900 */
[----:B--2---:R-:W-:-:S04]  /*1e390*/  ISETP.NE.AND P0, PT, R10, RZ, PT ;  /* 0x000000ff0a00720c */ /* 0x004fc80003f05270 */
[----:B----4-:R-:W-:Y:S01]  /*1e3a0*/  SEL R4, R10, c[0x0][0x3d4], P0 ;  /* 0x0000f5000a047a07 */ /* 0x010fe20000000000 */
[----:B------:R-:W-:Y:S05]  /*1e3b0*/  @P1 BRA `(.L_x_837) ;  /* 0x0000004000001947 */ /* 0x000fea0003800000 */
[----:B-1----:R-:W-:Y:S05]  /*1e3c0*/  @!P2 BRA `(.L_x_837) ;  /* 0x000000300000a947 */ /* 0x002fea0003800000 */
[----:B------:R1:W2:Y:S04]  /*1e3d0*/  LDG.E R0, [R2.64] ;  /* 0x0000000802007981 */ /* 0x0002a8000c1e1900 */
[----:B-1----:R-:W2:Y:S02]  /*1e3e0*/  LDG.E R2, [R2.64+0x4] ;  /* 0x0000040802027981 */ /* 0x002ea4000c1e1900 */
[----:B--2--5:R-:W-:Y:S02]  /*1e3f0*/  IADD3 R15, -R0, R2, RZ ;  /* 0x00000002000f7210 */ /* 0x024fe40007ffe1ff */
.L_x_837:
[----:B-1----:R-:W2:Y:S04]  /*1e400*/  LDL R2, [R1+0x1c] ;  /* 0x00001c0001027983 */ /* 0x002ea80000100800 */
[----:B------:R-:W2:Y:S04]  /*1e410*/  LDL R66, [R1+0x14] ;  /* 0x0000140001427983 */ /* 0x000ea80000100800 */
[----:B------:R-:W3:Y:S04]  /*1e420*/  LDL R26, [R1+0x30] ;  /* 0x00003000011a7983 */ /* 0x000ee80000100800 */
[----:B------:R-:W4:Y:S01]  /*1e430*/  LDL R11, [R1+0x34] ;  /* 0x00003400010b7983 */ /* 0x000f220000100800 */
[----:B------:R-:W-:Y:S01]  /*1e440*/  IMAD.MOV.U32 R9, RZ, RZ, 0x368 ;  /* 0x00000368ff097424 */ /* 0x000fe200078e00ff */
[----:B------:R-:W-:-:S04]  /*1e450*/  ISETP.GT.AND P2, PT, R4, 0x1, PT ;  /* 0x000000010400780c */ /* 0x000fc80003f44270 */
[----:B------:R-:W-:-:S04]  /*1e460*/  SEL R9, R9, 0x328, P2 ;  /* 0x0000032809097807 */ /* 0x000fc80001000000 */
[----:B------:R-:W1:Y:S08]  /*1e470*/  LDC.64 R4, c[0x0][R9+0x170] ;  /* 0x00005c0009047b82 */ /* 0x000e700000000a00 */
[----:B------:R-:W3:Y:S08]  /*1e480*/  LDC.64 R16, c[0x0][R9+0x168] ;  /* 0x00005a0009107b82 */ /* 0x000ef00000000a00 */
[----:B------:R1:W1:Y:S01]  /*1e490*/  LDC.64 R18, c[0x0][R9+0x178] ;  /* 0x00005e0009127b82 */ /* 0x0002620000000a00 */
[----:B------:R-:W-:-:S07]  /*1e4a0*/  ISETP.NE.U32.AND P0, PT, RZ, c[0x0][0x500], PT ;  /* 0x00014000ff007a0c */ /* 0x000fce0003f05070 */
[----:B------:R1:W1:Y:S01]  /*1e4b0*/  LDC.64 R20, c[0x0][R9+0x160] ;  /* 0x0000580009147b82 */ /* 0x0002620000000a00 */
[----:B------:R-:W-:Y:S01]  /*1e4c0*/  IMAD.MOV.U32 R0, RZ, RZ, c[0x0][0x4e8] ;  /* 0x00013a00ff007624 */ /* 0x000fe200078e00ff */
[----:B------:R-:W-:-:S04]  /*1e4d0*/  ISETP.NE.AND.EX P0, PT, RZ, c[0x0][0x504], PT, P0 ;  /* 0x00014100ff007a0c */ /* 0x000fc80003f05300 */
[----:B------:R-:W-:Y:S02]  /*1e4e0*/  ISETP.NE.AND P3, PT, R0, 0x1, PT ;  /* 0x000000010000780c */ /* 0x000fe40003f65270 */
[----:B------:R-:W-:Y:S02]  /*1e4f0*/  SHF.R.S32.HI R0, RZ, 0x1f, R6 ;  /* 0x0000001fff007819 */ /* 0x000fe40000011406 */
[----:B------:R-:W-:Y:S01]  /*1e500*/  SEL R8, R6, RZ, !P0 ;  /* 0x000000ff06087207 */ /* 0x000fe20004000000 */
[----:B--2---:R-:W-:Y:S01]  /*1e510*/  IMAD.IADD R12, R2, 0x1, R66 ;  /* 0x00000001020c7824 */ /* 0x004fe200078e0242 */
[----:B------:R-:W-:-:S03]  /*1e520*/  SEL R2, R0, RZ, !P0 ;  /* 0x000000ff00027207 */ /* 0x000fc60004000000 */
[----:B-1----:R-:W-:-:S04]  /*1e530*/  IMAD R0, R5, R8, RZ ;  /* 0x0000000805007224 */ /* 0x002fc800078e02ff */
[----:B------:R-:W-:Y:S02]  /*1e540*/  IMAD R10, R4, R2, R0 ;  /* 0x00000002040a7224 */ /* 0x000fe400078e0200 */
[----:B------:R-:W-:-:S04]  /*1e550*/  @P3 IMAD.HI.U32 R0, R12, c[0x0][0x4ec], RZ ;  /* 0x00013b000c003a27 */ /* 0x000fc800078e00ff */
[----:B------:R-:W-:-:S04]  /*1e560*/  IMAD.WIDE.U32 R2, R4, R8, RZ ;  /* 0x0000000804027225 */ /* 0x000fc800078e00ff */
[----:B------:R-:W-:Y:S01]  /*1e570*/  IMAD.MOV.U32 R6, RZ, RZ, R12 ;  /* 0x000000ffff067224 */ /* 0x000fe200078e000c */
[----:B------:R-:W-:Y:S01]  /*1e580*/  @P3 SHF.R.U32.HI R6, RZ, c[0x0][0x4f0], R0 ;  /* 0x00013c00ff063a19 */ /* 0x000fe20000011600 */
[----:B---3--:R-:W-:Y:S01]  /*1e590*/  IMAD.WIDE.U32 R4, R16, R26, RZ ;  /* 0x0000001a10047225 */ /* 0x008fe200078e00ff */
[----:B----4-:R-:W-:-:S03]  /*1e5a0*/  SEL R0, R11, RZ, P2 ;  /* 0x000000ff0b007207 */ /* 0x010fc60001000000 */
[----:B------:R-:W-:Y:S01]  /*1e5b0*/  IMAD R9, R17, R26, RZ ;  /* 0x0000001a11097224 */ /* 0x000fe200078e02ff */
[--C-:B-----5:R-:W-:Y:S01]  /*1e5c0*/  IADD3 R13, P1, P0, R2, R4, R7.reuse ;  /* 0x00000004020d7210 */ /* 0x120fe2000783e007 */
[----:B------:R-:W-:Y:S01]  /*1e5d0*/  IMAD.IADD R10, R3, 0x1, R10 ;  /* 0x00000001030a7824 */ /* 0x000fe200078e020a */
[----:B------:R-:W-:Y:S01]  /*1e5e0*/  SHF.R.S32.HI R11, RZ, 0x1f, R7 ;  /* 0x0000001fff0b7819 */ /* 0x000fe20000011407 */
[----:B------:R-:W-:Y:S02]  /*1e5f0*/  IMAD.IADD R4, R5, 0x1, R9 ;  /* 0x0000000105047824 */ /* 0x000fe400078e0209 */
        /* <DEDUP_REMOVED lines=10> */
[----:B------:R-:W-:Y:S02]  /*1e6a0*/  SHF.R.S32.HI R5, RZ, 0x1f, R0 ;  /* 0x0000001fff057819 */ /* 0x000fe40000011400 */
[----:B------:R-:W-:Y:S01]  /*1e6b0*/  LOP3.LUT R6, R25, 0xffffffe0, RZ, 0xc0, !PT ;  /* 0xffffffe019067812 */ /* 0x000fe200078ec0ff */
[----:B------:R-:W-:-:S04]  /*1e6c0*/  IMAD.WIDE.U32 R2, R20, R0, R2 ;  /* 0x0000000014027225 */ /* 0x000fc800078e0002 */
[----:B------:R-:W-:Y:S02]  /*1e6d0*/  IMAD.MOV.U32 R0, RZ, RZ, c[0x0][0x4a8] ;  /* 0x00012a00ff007624 */ /* 0x000fe400078e00ff */
[----:B------:R-:W-:Y:S01]  /*1e6e0*/  IMAD R5, R20, R5, R4 ;  /* 0x0000000514057224 */ /* 0x000fe200078e0204 */
[----:B------:R-:W-:Y:S01]  /*1e6f0*/  SHF.R.S32.HI R4, RZ, 0x1f, R25 ;  /* 0x0000001fff047819 */ /* 0x000fe20000011419 */
[----:B------:R-:W-:Y:S01]  /*1e700*/  IMAD.IADD R6, R63, 0x1, -R6 ;  /* 0x000000013f067824 */ /* 0x000fe200078e0a06 */
[----:B------:R-:W-:Y:S01]  /*1e710*/  SEL R0, R0, c[0x0][0x450], P2 ;  /* 0x0001140000007a07 */ /* 0x000fe20001000000 */
[----:B------:R-:W-:Y:S01]  /*1e720*/  IMAD.MOV.U32 R9, RZ, RZ, c[0x0][0x4ac] ;  /* 0x00012b00ff097624 */ /* 0x000fe200078e00ff */
[----:B------:R-:W-:Y:S01]  /*1e730*/  LEA.HI R4, R4, R24, RZ, 0x3 ;  /* 0x0000001804047211 */ /* 0x000fe200078f18ff */
[----:B------:R-:W-:Y:S01]  /*1e740*/  IMAD.IADD R3, R3, 0x1, R5 ;  /* 0x0000000103037824 */ /* 0x000fe200078e0205 */
[----:B------:R-:W-:Y:S02]  /*1e750*/  SHF.R.S32.HI R10, RZ, 0x1f, R6 ;  /* 0x0000001fff0a7819 */ /* 0x000fe40000011406 */
[----:B------:R-:W-:-:S02]  /*1e760*/  SEL R9, R9, c[0x0][0x454], P2 ;  /* 0x0001150009097a07 */ /* 0x000fc40001000000 */
[----:B------:R-:W-:Y:S02]  /*1e770*/  LEA R0, P0, R2, R0, 0x2 ;  /* 0x0000000002007211 */ /* 0x000fe400078010ff */
[----:B------:R-:W-:Y:S02]  /*1e780*/  LOP3.LUT R5, R4, 0xffffff8, RZ, 0xc0, !PT ;  /* 0x0ffffff804057812 */ /* 0x000fe400078ec0ff */
[----:B------:R-:W-:Y:S02]  /*1e790*/  LEA.HI R4, R10, R6, RZ, 0x2 ;  /* 0x000000060a047211 */ /* 0x000fe400078f10ff */
[----:B------:R-:W-:Y:S01]  /*1e7a0*/  LEA.HI.X R3, R2, R9, R3, 0x2, P0 ;  /* 0x0000000902037211 */ /* 0x000fe200000f1403 */
[----:B------:R-:W-:Y:S01]  /*1e7b0*/  IMAD.IADD R10, R24, 0x1, -R5 ;  /* 0x00000001180a7824 */ /* 0x000fe200078e0a05 */
[----:B------:R-:W-:Y:S01]  /*1e7c0*/  SHF.R.S32.HI R9, RZ, 0x2, R4 ;  /* 0x00000002ff097819 */ /* 0x000fe20000011404 */
[----:B------:R-:W-:Y:S04]  /*1e7d0*/  SHFL.IDX PT, R2, R0, 0x1, 0x1c1f ;  /* 0x003c1f0000027f89 */ /* 0x000fe800000e0000 */
[----:B------:R1:W-:Y:S04]  /*1e7e0*/  SHFL.IDX PT, R4, R0, RZ, 0x1c1f ;  /* 0x001c1fff00047589 */ /* 0x0003e800000e0000 */
[----:B------:R-:W2:Y:S01]  /*1e7f0*/  SHFL.IDX PT, R5, R3, RZ, 0x1c1f ;  /* 0x001c1fff03057589 */ /* 0x000ea200000e0000 */
[----:B------:R-:W-:-:S03]  /*1e800*/  LOP3.LUT P0, RZ, R6, 0x3, RZ, 0xc0, !PT ;  /* 0x0000000306ff7812 */ /* 0x000fc6000780c0ff */
[----:B------:R-:W3:Y:S01]  /*1e810*/  SHFL.IDX PT, R3, R3, 0x1, 0x1c1f ;  /* 0x003c1f0003037f89 */ /* 0x000ee200000e0000 */
[----:B-1----:R-:W-:Y:S02]  /*1e820*/  IMAD R0, R10, 0x10, R9 ;  /* 0x000000100a007824 */ /* 0x002fe400078e0209 */
[----:B------:R-:W-:Y:S02]  /*1e830*/  IMAD R10, R15, c[0x0][0x4e8], RZ ;  /* 0x00013a000f0a7a24 */ /* 0x000fe400078e02ff */
[----:B------:R-:W-:-:S05]  /*1e840*/  IMAD.IADD R0, R0, 0x1, R66 ;  /* 0x0000000100007824 */ /* 0x000fca00078e0242 */
[C---:B------:R-:W-:Y:S02]  /*1e850*/  IADD3 R6, R0.reuse, 0x8, RZ ;  /* 0x0000000800067810 */ /* 0x040fe40007ffe0ff */
[-C--:B------:R-:W-:Y:S02]  /*1e860*/  ISETP.GE.OR P1, PT, R0, R10.reuse, P0 ;  /* 0x0000000a0000720c */ /* 0x080fe40000726670 */
[----:B------:R-:W-:-:S11]  /*1e870*/  ISETP.GE.OR P0, PT, R6, R10, P0 ;  /* 0x0000000a0600720c */ /* 0x000fd60000706670 */
[----:B--2---:R1:W-:Y:S01]  /*1e880*/  @!P1 ST.E [R4.64], R27 ;  /* 0x0000001b04009985 */ /* 0x0043e2000c101908 */
        /* <DEDUP_REMOVED lines=10> */
[----:B------:R-:W-:Y:S01]  /*1e930*/  IADD3 R4, R66, R4, RZ ;  /* 0x0000000442047210 */ /* 0x000fe20007ffe0ff */
[----:B------:R-:W-:-:S02]  /*1e940*/  IMAD R7, R7, c[0x0][0x3a4], R0 ;  /* 0x0000e90007077a24 */ /* 0x000fc400078e0200 */
[----:B------:R1:W3:Y:S01]  /*1e950*/  LDS.128 R28, [R219+0x1080] ;  /* 0x00108000db1c7984 */ /* 0x0002e20000000c00 */
[----:B------:R-:W-:Y:S01]  /*1e960*/  IMAD R5, R5, c[0x0][0x3f0], RZ ;  /* 0x0000fc0005057a24 */ /* 0x000fe200078e02ff */
[----:B------:R-:W-:Y:S01]  /*1e970*/  MOV R0, R4 ;  /* 0x0000000400007202 */ /* 0x000fe20000000f00 */
[----:B------:R-:W-:Y:S01]  /*1e980*/  @P3 IMAD.HI.U32 R6, R4, c[0x0][0x4ec], RZ ;  /* 0x00013b0004063a27 */ /* 0x000fe200078e00ff */
[----:B------:R-:W-:Y:S01]  /*1e990*/  IADD3 R3, R3, R7, RZ ;  /* 0x0000000703037210 */ /* 0x000fe20007ffe0ff */
[----:B------:R1:W4:Y:S02]  /*1e9a0*/  LDS.128 R36, [R219+0x2080] ;  /* 0x00208000db247984 */ /* 0x0003240000000c00 */
[----:B------:R-:W-:Y:S01]  /*1e9b0*/  IMAD R7, R8, c[0x0][0x3f4], R5 ;  /* 0x0000fd0008077a24 */ /* 0x000fe200078e0205 */
[----:B------:R-:W-:Y:S01]  /*1e9c0*/  @P3 SHF.R.U32.HI R0, RZ, c[0x0][0x4f0], R6 ;  /* 0x00013c00ff003a19 */ /* 0x000fe20000011606 */
[C---:B------:R-:W-:Y:S01]  /*1e9d0*/  IMAD.WIDE.U32 R2, R26.reuse, c[0x0][0x3e8], R2 ;  /* 0x0000fa001a027a25 */ /* 0x040fe200078e0002 */
[----:B------:R1:W1:Y:S02]  /*1e9e0*/  LDS.128 R44, [R219+0x3080] ;  /* 0x00308000db2c7984 */ /* 0x0002640000000c00 */
[----:B------:R-:W-:Y:S01]  /*1e9f0*/  SHF.R.S32.HI R6, RZ, 0x1f, R0 ;  /* 0x0000001fff067819 */ /* 0x000fe20000011400 */
[----:B------:R-:W-:Y:S01]  /*1ea00*/  IMAD R3, R26, c[0x0][0x3ec], R3 ;  /* 0x0000fb001a037a24 */ /* 0x000fe200078e0203 */
[----:B------:R1:W1:Y:S01]  /*1ea10*/  LDS.128 R16, [R219+0x4080] ;  /* 0x00408000db107984 */ /* 0x0002620000000c00 */
[----:B------:R-:W-:-:S02]  /*1ea20*/  IADD3 R5, -R0, RZ, RZ ;  /* 0x000000ff00057210 */ /* 0x000fc40007ffe1ff */
[----:B------:R-:W-:Y:S01]  /*1ea30*/  IMAD.WIDE.U32 R2, R8, c[0x0][0x3f0], R2 ;  /* 0x0000fc0008027a25 */ /* 0x000fe200078e0002 */
[----:B------:R1:W1:Y:S03]  /*1ea40*/  LDS.128 R24, [R219+0x5080] ;  /* 0x00508000db187984 */ /* 0x0002660000000c00 */
[----:B------:R-:W-:Y:S01]  /*1ea50*/  IMAD R6, R6, c[0x0][0x3e0], RZ ;  /* 0x0000f80006067a24 */ /* 0x000fe200078e02ff */
[----:B------:R1:W1:Y:S01]  /*1ea60*/  LDS.128 R32, [R219+0x6080] ;  /* 0x00608000db207984 */ /* 0x0002620000000c00 */
[----:B------:R-:W-:Y:S01]  /*1ea70*/  IADD3 R3, R3, R7, RZ ;  /* 0x0000000703037210 */ /* 0x000fe20007ffe0ff */
[----:B------:R-:W-:Y:S01]  /*1ea80*/  IMAD R4, R5, c[0x0][0x4e8], R4 ;  /* 0x00013a0005047a24 */ /* 0x000fe200078e0204 */
[----:B------:R-:W-:Y:S01]  /*1ea90*/  IADD3 R7, R50, R66, RZ ;  /* 0x0000004232077210 */ /* 0x000fe20007ffe0ff */
[----:B------:R1:W1:Y:S01]  /*1eaa0*/  LDS.128 R40, [R219+0x7080] ;  /* 0x00708000db287984 */ /* 0x0002620000000c00 */
[----:B------:R-:W-:-:S02]  /*1eab0*/  IMAD R5, R0, c[0x0][0x3e4], R6 ;  /* 0x0000f90000057a24 */ /* 0x000fc400078e0206 */
        /* <DEDUP_REMOVED lines=11> */
.L_x_900:
[----:B------:R-:W-:Y:S05]  /*1eb70*/  BRA.DIV ~URZ, `(.L_x_840) ;  /* 0x000032b27f007947 */ /* 0x000fea000b800000 */
[----:B------:R4:W2:Y:S02]  /*1eb80*/  SHFL.IDX PT, R2, R8, RZ, 0x181f ;  /* 0x00181fff08027589 */ /* 0x0008a400000e0000 */
.L_x_901:
[----:B------:R-:W-:Y:S01]  /*1eb90*/  ISETP.GE.AND P0, PT, R7, R10, PT ;  /* 0x0000000a0700720c */ /* 0x000fe20003f06270 */
[----:B------:R-:W-:-:S12]  /*1eba0*/  BSSY B0, `(.L_x_841) ;  /* 0x000000a000007945 */ /* 0x000fd80003800000 */
[----:B------:R-:W-:Y:S05]  /*1ebb0*/  @P0 BRA `(.L_x_842) ;  /* 0x0000008000000947 */ /* 0x000fea0003800000 */
[----:B------:R-:W-:Y:S02]  /*1ebc0*/  ISETP.GE.AND P1, PT, R72, c[0x0][0x3c8], PT ;  /* 0x0000f20048007a0c */ /* 0x000fe40003f26270 */
[----:B------:R-:W-:-:S11]  /*1ebd0*/  ISETP.GE.AND P0, PT, R14, c[0x0][0x3c8], PT ;  /* 0x0000f2000e007a0c */ /* 0x000fd60003f06270 */
[-C--:B--2---:R-:W-:Y:S02]  /*1ebe0*/  @!P1 LEA R4, P3, R72, R2.reuse, 0x1 ;  /* 0x0000000248049211 */ /* 0x084fe400078608ff */
[----:B------:R-:W-:Y:S02]  /*1ebf0*/  @!P0 LEA R2, P2, R14, R2, 0x1 ;  /* 0x000000020e028211 */ /* 0x000fe400078408ff */
[-C--:B---3--:R-:W-:Y:S02]  /*1ec00*/  @!P1 LEA.HI.X R5, R72, R9.reuse, R48, 0x1, P3 ;  /* 0x0000000948059211 */ /* 0x088fe400018f0c30 */
[----:B------:R-:W-:-:S03]  /*1ec10*/  @!P0 LEA.HI.X R3, R14, R9, R49, 0x1, P2 ;  /* 0x000000090e038211 */ /* 0x000fc600010f0c31 */
[----:B------:R2:W-:Y:S04]  /*1ec20*/  @!P1 ST.E.128 [R4.64], R20 ;  /* 0x0000001404009985 */ /* 0x0005e8000c101d08 */
[----:B-1----:R2:W-:Y:S02]  /*1ec30*/  @!P0 ST.E.128 [R2.64], R16 ;  /* 0x0000001002008985 */ /* 0x0025e4000c101d08 */
.L_x_842:
[----:B------:R-:W-:Y:S05]  /*1ec40*/  BSYNC B0 ;  /* 0x0000000000007941 */ /* 0x000fea0003800000 */
.L_x_841:
[----:B------:R-:W-:Y:S05]  /*1ec50*/  BRA.DIV ~URZ, `(.L_x_843) ;  /* 0x000032427f007947 */ /* 0x000fea000b800000 */
[----:B---3--:R3:W4:Y:S04]  /*1ec60*/  SHFL.IDX PT, R9, R6, 0x1, 0x181f ;  /* 0x00381f0006097f89 */ /* 0x00872800000e0000 */
[----:B--2---:R3:W2:Y:S02]  /*1ec70*/  SHFL.IDX PT, R2, R8, 0x1, 0x181f ;  /* 0x00381f0008027f89 */ /* 0x0046a400000e0000 */
.L_x_902:
[----:B------:R-:W-:Y:S01]  /*1ec80*/  IADD3 R0, R7, 0x20, RZ ;  /* 0x0000002007007810 */ /* 0x000fe20007ffe0ff */
[----:B------:R-:W-:Y:S03]  /*1ec90*/  BSSY B0, `(.L_x_844) ;  /* 0x000000b000007945 */ /* 0x000fe60003800000 */
[----:B------:R-:W-:-:S13]  /*1eca0*/  ISETP.GE.AND P0, PT, R0, R10, PT ;  /* 0x0000000a0000720c */ /* 0x000fda0003f06270 */
[----:B------:R-:W-:Y:S05]  /*1ecb0*/  @P0 BRA `(.L_x_845) ;  /* 0x0000008000000947 */ /* 0x000fea0003800000 */
[----:B------:R-:W-:Y:S02]  /*1ecc0*/  ISETP.GE.AND P1, PT, R72, c[0x0][0x3c8], PT ;  /* 0x0000f20048007a0c */ /* 0x000fe40003f26270 */
[----:B------:R-:W-:-:S11]  /*1ecd0*/  ISETP.GE.AND P0, PT, R14, c[0x0][0x3c8], PT ;  /* 0x0000f2000e007a0c */ /* 0x000fd60003f06270 */
[-C--:B--2---:R-:W-:Y:S02]  /*1ece0*/  @!P1 LEA R4, P3, R72, R2.reuse, 0x1 ;  /* 0x0000000248049211 */ /* 0x084fe400078608ff */
[----:B------:R-:W-:Y:S02]  /*1ecf0*/  @!P0 LEA R2, P2, R14, R2, 0x1 ;  /* 0x000000020e028211 */ /* 0x000fe400078408ff */
[-C--:B----4-:R-:W-:Y:S02]  /*1ed00*/  @!P1 LEA.HI.X R5, R72, R9.reuse, R48, 0x1, P3 ;  /* 0x0000000948059211 */ /* 0x090fe400018f0c30 */
[----:B------:R-:W-:-:S03]  /*1ed10*/  @!P0 LEA.HI.X R3, R14, R9, R49, 0x1, P2 ;  /* 0x000000090e038211 */ /* 0x000fc600010f0c31 */
[----:B------:R2:W-:Y:S04]  /*1ed20*/  @!P1 ST.E.128 [R4.64], R28 ;  /* 0x0000001c04009985 */ /* 0x0005e8000c101d08 */
[----:B-1----:R2:W-:Y:S02]  /*1ed30*/  @!P0 ST.E.128 [R2.64], R24 ;  /* 0x0000001802008985 */ /* 0x0025e4000c101d08 */
.L_x_845:
[----:B------:R-:W-:Y:S05]  /*1ed40*/  BSYNC B0 ;  /* 0x0000000000007941 */ /* 0x000fea0003800000 */
.L_x_844:
[----:B------:R-:W-:Y:S05]  /*1ed50*/  BRA.DIV ~URZ, `(.L_x_846) ;  /* 0x000032127f007947 */ /* 0x000fea000b800000 */
[----:B----4-:R4:W3:Y:S02]  /*1ed60*/  SHFL.IDX PT, R9, R6, 0x2, 0x181f ;  /* 0x00581f0006097f89 */ /* 0x0108e400000e0000 */
.L_x_903:
[----:B------:R-:W-:Y:S05]  /*1ed70*/  BRA.DIV ~URZ, `(.L_x_847) ;  /* 0x000032627f007947 */ /* 0x000fea000b800000 */
[----:B--2---:R2:W4:Y:S02]  /*1ed80*/  SHFL.IDX PT, R2, R8, 0x2, 0x181f ;  /* 0x00581f0008027f89 */ /* 0x00452400000e0000 */
.L_x_904:
[----:B------:R-:W-:Y:S01]  /*1ed90*/  IADD3 R0, R7, 0x40, RZ ;  /* 0x0000004007007810 */ /* 0x000fe20007ffe0ff */
[----:B------:R-:W-:Y:S03]  /*1eda0*/  BSSY B0, `(.L_x_848) ;  /* 0x000000b000007945 */ /* 0x000fe60003800000 */
[----:B------:R-:W-:-:S13]  /*1edb0*/  ISETP.GE.AND P0, PT, R0, R10, PT ;  /* 0x0000000a0000720c */ /* 0x000fda0003f06270 */
[----:B------:R-:W-:Y:S05]  /*1edc0*/  @P0 BRA `(.L_x_849) ;  /* 0x0000008000000947 */ /* 0x000fea0003800000 */
[----:B------:R-:W-:Y:S02]  /*1edd0*/  ISETP.GE.AND P1, PT, R72, c[0x0][0x3c8], PT ;  /* 0x0000f20048007a0c */ /* 0x000fe40003f26270 */
[----:B------:R-:W-:-:S11]  /*1ede0*/  ISETP.GE.AND P0, PT, R14, c[0x0][0x3c8], PT ;  /* 0x0000f2000e007a0c */ /* 0x000fd60003f06270 */
[-C--:B----4-:R-:W-:Y:S02]  /*1edf0*/  @!P1 LEA R4, P3, R72, R2.reuse, 0x1 ;  /* 0x0000000248049211 */ /* 0x090fe400078608ff */
[----:B------:R-:W-:Y:S02]  /*1ee00*/  @!P0 LEA R2, P2, R14, R2, 0x1 ;  /* 0x000000020e028211 */ /* 0x000fe400078408ff */
[-C--:B---3--:R-:W-:Y:S02]  /*1ee10*/  @!P1 LEA.HI.X R5, R72, R9.reuse, R48, 0x1, P3 ;  /* 0x0000000948059211 */ /* 0x088fe400018f0c30 */
[----:B------:R-:W-:-:S03]  /*1ee20*/  @!P0 LEA.HI.X R3, R14, R9, R49, 0x1, P2 ;  /* 0x000000090e038211 */ /* 0x000fc600010f0c31 */
[----:B------:R3:W-:Y:S04]  /*1ee30*/  @!P1 ST.E.128 [R4.64], R36 ;  /* 0x0000002404009985 */ /* 0x0007e8000c101d08 */
[----:B-1----:R3:W-:Y:S02]  /*1ee40*/  @!P0 ST.E.128 [R2.64], R32 ;  /* 0x0000002002008985 */ /* 0x0027e4000c101d08 */
.L_x_849:
[----:B------:R-:W-:Y:S05]  /*1ee50*/  BSYNC B0 ;  /* 0x0000000000007941 */ /* 0x000fea0003800000 */
.L_x_848:
[----:B------:R-:W-:Y:S05]  /*1ee60*/  BRA.DIV ~URZ, `(.L_x_850) ;  /* 0x000031e27f007947 */ /* 0x000fea000b800000 */
[----:B---34-:R-:W3:Y:S04]  /*1ee70*/  SHFL.IDX PT, R6, R6, 0x3, 0x181f ;  /* 0x00781f0006067f89 */ /* 0x018ee800000e0000 */
[----:B------:R4:W2:Y:S02]  /*1ee80*/  SHFL.IDX PT, R0, R8, 0x3, 0x181f ;  /* 0x00781f0008007f89 */ /* 0x0008a400000e0000 */
.L_x_905:
[----:B------:R-:W-:-:S04]  /*1ee90*/  IADD3 R2, R7, 0x60, RZ ;  /* 0x0000006007027810 */ /* 0x000fc80007ffe0ff */
[----:B------:R-:W-:-:S13]  /*1eea0*/  ISETP.GE.AND P0, PT, R2, R10, PT ;  /* 0x0000000a0200720c */ /* 0x000fda0003f06270 */
[----:B------:R-:W-:Y:S05]  /*1eeb0*/  @P0 BRA `(.L_x_851) ;  /* 0x000018d000000947 */ /* 0x000fea0003800000 */
[----:B------:R-:W-:-:S13]  /*1eec0*/  ISETP.GE.AND P0, PT, R72, c[0x0][0x3c8], PT ;  /* 0x0000f20048007a0c */ /* 0x000fda0003f06270 */
[----:B--2---:R-:W-:-:S04]  /*1eed0*/  @!P0 LEA R2, P1, R72, R0, 0x1 ;  /* 0x0000000048028211 */ /* 0x004fc800078208ff */
[----:B---3--:R-:W-:-:S05]  /*1eee0*/  @!P0 LEA.HI.X R3, R72, R6, R48, 0x1, P1 ;  /* 0x0000000648038211 */ /* 0x008fca00008f0c30 */
[----:B-1----:R1:W-:Y:S01]  /*1eef0*/  @!P0 ST.E.128 [R2.64], R44 ;  /* 0x0000002c02008985 */ /* 0x0023e2000c101d08 */
[----:B------:R-:W-:-:S13]  /*1ef00*/  ISETP.GE.AND P0, PT, R14, c[0x0][0x3c8], PT ;  /* 0x0000f2000e007a0c */ /* 0x000fda0003f06270 */
[----:B------:R-:W-:Y:S05]  /*1ef10*/  @P0 BRA `(.L_x_851) ;  /* 0x0000187000000947 */ /* 0x000fea0003800000 */
[----:B-1----:R-:W-:-:S04]  /*1ef20*/  LEA R2, P0, R14, R0, 0x1 ;  /* 0x000000000e027211 */ /* 0x002fc800078008ff */
[----:B------:R-:W-:-:S05]  /*1ef30*/  LEA.HI.X R3, R14, R6, R49, 0x1, P0 ;  /* 0x000000060e037211 */ /* 0x000fca00000f0c31 */
[----:B------:R1:W-:Y:S01]  /*1ef40*/  ST.E.128 [R2.64], R40 ;  /* 0x0000002802007985 */ /* 0x0003e2000c101d08 */
[----:B------:R-:W-:Y:S05]  /*1ef50*/  BRA `(.L_x_851) ;  /* 0x0000183000007947 */ /* 0x000fea0003800000 */
.L_x_838:
[----:B-1----:R-:W2:Y:S04]  /*1ef60*/  LDL.LU R4, [R1+0x30] ;  /* 0x0000300001047983 */ /* 0x002ea80000300800 */
[----:B------:R-:W3:Y:S01]  /*1ef70*/  LDL.LU R6, [R1+0x34] ;  /* 0x0000340001067983 */ /* 0x000ee20000300800 */
[----:B------:R-:W-:Y:S02]  /*1ef80*/  IMAD R0, R11, c[0x0][0x408], RZ ;  /* 0x000102000b007a24 */ /* 0x000fe400078e02ff */
[----:B------:R-:W-:-:S04]  /*1ef90*/  IMAD.WIDE.U32 R2, R7, c[0x0][0x408], RZ ;  /* 0x0001020007027a25 */ /* 0x000fc800078e00ff */
[----:B------:R-:W-:Y:S01]  /*1efa0*/  IMAD R7, R7, c[0x0][0x40c], R0 ;  /* 0x0001030007077a24 */ /* 0x000fe200078e0200 */
[----:B------:R-:W-:Y:S01]  /*1efb0*/  SHF.R.S32.HI R0, RZ, 0x1f, R8 ;  /* 0x0000001fff007819 */ /* 0x000fe20000011408 */
[----:B------:R-:W-:-:S03]  /*1efc0*/  @P3 IMAD.HI.U32 R5, R12, c[0x0][0x4ec], RZ ;  /* 0x00013b000c053a27 */ /* 0x000fc600078e00ff */
[----:B------:R-:W-:Y:S01]  /*1efd0*/  IADD3 R3, R3, R7, RZ ;  /* 0x0000000703037210 */ /* 0x000fe20007ffe0ff */
[----:B------:R-:W-:-:S04]  /*1efe0*/  IMAD R0, R0, c[0x0][0x440], RZ ;  /* 0x0001100000007a24 */ /* 0x000fc800078e02ff */
        /* <DEDUP_REMOVED lines=25> */
.L_x_906:
[----:B------:R-:W-:Y:S05]  /*1f180*/  BRA.DIV ~URZ, `(.L_x_853) ;  /* 0x00002ff27f007947 */ /* 0x000fea000b800000 */
[----:B------:R3:W4:Y:S02]  /*1f190*/  SHFL.IDX PT, R0, R28, RZ, 0x1c1f ;  /* 0x001c1fff1c007589 */ /* 0x00072400000e0000 */
.L_x_907:
        /* <DEDUP_REMOVED lines=47> */
[-C--:B--2---:R-:W-:Y:S02]  /*1f490*/  @!P3 LEA R6, P5, R13, R0.reuse, 0x2 ;  /* 0x000000000d06b211 */ /* 0x084fe400078a10ff */
[----:B----4-:R-:W-:Y:S02]  /*1f4a0*/  @!P4 LEA R2, P0, R15, R0, 0x2 ;  /* 0x000000000f02c211 */ /* 0x010fe400078010ff */
        /* <DEDUP_REMOVED lines=49> */
.L_x_855:
[----:B------:R-:W-:Y:S05]  /*1f7c0*/  BSYNC B0 ;  /* 0x0000000000007941 */ /* 0x000fea0003800000 */
.L_x_854:
[----:B------:R-:W-:Y:S05]  /*1f7d0*/  BRA.DIV ~URZ, `(.L_x_856) ;  /* 0x00002a027f007947 */ /* 0x000fea000b800000 */
[----:B--2---:R2:W1:Y:S04]  /*1f7e0*/  SHFL.IDX PT, R4, R14, 0x1, 0x1c1f ;  /* 0x003c1f000e047f89 */ /* 0x00446800000e0000 */
[----:B----4-:R2:W4:Y:S02]  /*1f7f0*/  SHFL.IDX PT, R0, R28, 0x1, 0x1c1f ;  /* 0x003c1f001c007f89 */ /* 0x01052400000e0000 */
.L_x_908:
[----:B------:R-:W-:-:S13]  /*1f800*/  ISETP.NE.AND P0, PT, R51, RZ, PT ;  /* 0x000000ff3300720c */ /* 0x000fda0003f05270 */
        /* <DEDUP_REMOVED lines=11> */
[----:B------:R-:W-:-:S02]  /*1f8c0*/  ISETP.GE.AND P3, PT, R18, c[0x0][0x3c8], PT ;  /* 0x0000f20012007a0c */ /* 0x000fc40003f66270 */
[----:B-----5:R-:W-:-:S13]  /*1f8d0*/  ISETP.GE.AND P2, PT, R5, c[0x0][0x3c8], PT ;  /* 0x0000f20005007a0c */ /* 0x020fda0003f46270 */
[----:B------:R-:W-:Y:S02]  /*1f8e0*/  @!P2 IMAD.MOV.U32 R8, RZ, RZ, R0 ;  /* 0x000000ffff08a224 */ /* 0x000fe400078e0000 */
[----:B------:R-:W-:-:S04]  /*1f8f0*/  @!P2 IMAD.MOV.U32 R9, RZ, RZ, R4 ;  /* 0x000000ffff09a224 */ /* 0x000fc800078e0004 */
[----:B------:R-:W-:-:S05]  /*1f900*/  @!P2 IMAD.WIDE R8, R5, 0x4, R8 ;  /* 0x000000040508a825 */ /* 0x000fca00078e0208 */
[----:B------:R1:W-:Y:S01]  /*1f910*/  @!P2 ST.E.64 [R8.64], R116 ;  /* 0x000000740800a985 */ /* 0x0003e2000c101b08 */
[----:B------:R-:W-:-:S03]  /*1f920*/  ISETP.GE.AND P2, PT, R19, c[0x0][0x3c8], PT ;  /* 0x0000f20013007a0c */ /* 0x000fc60003f46270 */
[----:B------:R4:W-:Y:S01]  /*1f930*/  @!P1 ST.E.64 [R6.64], R64 ;  /* 0x0000004006009985 */ /* 0x0009e2000c101b08 */
[----:B------:R-:W-:-:S03]  /*1f940*/  @!P6 LEA R12, P1, R16, R0, 0x2 ;  /* 0x00000000100ce211 */ /* 0x000fc600078210ff */
[----:B------:R5:W-:Y:S01]  /*1f950*/  @!P0 ST.E.64 [R2.64], R60 ;  /* 0x0000003c02008985 */ /* 0x000be2000c101b08 */
[C---:B--2---:R-:W-:Y:S02]  /*1f960*/  @!P5 LEA R14, P0, R15.reuse, R0, 0x2 ;  /* 0x000000000f0ed211 */ /* 0x044fe400078010ff */
[-C--:B------:R-:W-:Y:S02]  /*1f970*/  @!P6 LEA.HI.X R13, R16, R4.reuse, R33, 0x2, P1 ;  /* 0x00000004100de211 */ /* 0x080fe400008f1421 */
[----:B------:R-:W-:Y:S02]  /*1f980*/  @!P5 LEA.HI.X R15, R15, R4, R31, 0x2, P0 ;  /* 0x000000040f0fd211 */ /* 0x000fe400000f141f */
        /* <DEDUP_REMOVED lines=46> */
.L_x_836:
[----:B------:R-:W3:Y:S04]  /*1fc70*/  LDL.LU R0, [R1+0x28] ;  /* 0x0000280001007983 */ /* 0x000ee80000300800 */
[----:B------:R-:W4:Y:S01]  /*1fc80*/  LDL R6, [R1+0x2c] ;  /* 0x00002c0001067983 */ /* 0x000f220000100800 */
[----:B------:R-:W-:Y:S01]  /*1fc90*/  ISETP.NE.U32.AND P0, PT, RZ, c[0x0][0x508], PT ;  /* 0x00014200ff007a0c */ /* 0x000fe20003f05070 */
[----:B------:R-:W-:Y:S01]  /*1fca0*/  IMAD.MOV.U32 R4, RZ, RZ, 0x4 ;  /* 0x00000004ff047424 */ /* 0x000fe200078e00ff */
        /* <DEDUP_REMOVED lines=14> */
[----:B-1-3--:R-:W4:Y:S02]  /*1fd90*/  LDG.E R2, [R2.64+0x4] ;  /* 0x0000040802027981 */ /* 0x00af24000c1e1900 */
[----:B----45:R-:W-:Y:S02]  /*1fda0*/  IADD3 R20, -R0, R2, RZ ;  /* 0x0000000200147210 */ /* 0x030fe40007ffe1ff */
.L_x_857:
[----:B------:R-:W-:Y:S01]  /*1fdb0*/  ISETP.GT.AND P0, PT, R63, 0x7f, PT ;  /* 0x0000007f3f00780c */ /* 0x000fe20003f04270 */
[----:B------:R-:W-:Y:S01]  /*1fdc0*/  BSSY B0, `(.L_x_858) ;  /* 0x0000038000007945 */ /* 0x000fe20003800000 */
[----:B------:R-:W-:Y:S02]  /*1fdd0*/  SHF.R.S32.HI R0, RZ, 0x1f, R6 ;  /* 0x0000001fff007819 */ /* 0x000fe40000011406 */
[----:B-----5:R-:W-:-:S02]  /*1fde0*/  SHF.R.S32.HI R18, RZ, 0x1f, R7 ;  /* 0x0000001fff127819 */ /* 0x020fc40000011407 */
[----:B------:R-:W-:Y:S02]  /*1fdf0*/  SEL R16, R6, RZ, !P2 ;  /* 0x000000ff06107207 */ /* 0x000fe40005000000 */
[----:B------:R-:W-:-:S05]  /*1fe00*/  SEL R21, R0, RZ, !P2 ;  /* 0x000000ff00157207 */ /* 0x000fca0005000000 */
[----:B------:R-:W-:Y:S05]  /*1fe10*/  @P0 BRA `(.L_x_859) ;  /* 0x0000032000000947 */ /* 0x000fea0003800000 */
[----:B-1----:R-:W3:Y:S01]  /*1fe20*/  LDL R2, [R1+0x14] ;  /* 0x0000140001027983 */ /* 0x002ee20000100800 */
[----:B------:R-:W-:Y:S01]  /*1fe30*/  IMAD R0, R20, c[0x0][0x4e8], RZ ;  /* 0x00013a0014007a24 */ /* 0x000fe200078e02ff */
[----:B---3--:R-:W-:-:S04]  /*1fe40*/  IADD3 R15, R2, R63, RZ ;  /* 0x0000003f020f7210 */ /* 0x008fc80007ffe0ff */
[----:B------:R-:W-:-:S13]  /*1fe50*/  ISETP.GE.AND P0, PT, R15, R0, PT ;  /* 0x000000000f00720c */ /* 0x000fda0003f06270 */
[----:B------:R-:W-:Y:S05]  /*1fe60*/  @P0 BRA `(.L_x_859) ;  /* 0x000002d000000947 */ /* 0x000fea0003800000 */
[----:B------:R-:W3:Y:S04]  /*1fe70*/  LDL R2, [R1+0x30] ;  /* 0x0000300001027983 */ /* 0x000ee80000100800 */
[----:B------:R-:W4:Y:S01]  /*1fe80*/  LDL.LU R22, [R1+0x34] ;  /* 0x0000340001167983 */ /* 0x000f220000300800 */
[----:B------:R-:W-:Y:S01]  /*1fe90*/  IMAD.MOV.U32 R0, RZ, RZ, 0x368 ;  /* 0x00000368ff007424 */ /* 0x000fe200078e00ff */
[----:B------:R-:W-:Y:S02]  /*1fea0*/  ISETP.GT.AND P2, PT, R19, 0x1, PT ;  /* 0x000000011300780c */ /* 0x000fe40003f44270 */
[----:B------:R-:W-:Y:S02]  /*1feb0*/  MOV R6, R15 ;  /* 0x0000000f00067202 */ /* 0x000fe40000000f00 */
[----:B------:R-:W-:-:S04]  /*1fec0*/  SEL R0, R0, 0x328, P2 ;  /* 0x0000032800007807 */ /* 0x000fc80001000000 */
[----:B------:R1:W5:Y:S08]  /*1fed0*/  LDC.64 R8, c[0x0][R0+0x170] ;  /* 0x00005c0000087b82 */ /* 0x0003700000000a00 */
[----:B------:R1:W3:Y:S08]  /*1fee0*/  LDC.64 R4, c[0x0][R0+0x168] ;  /* 0x00005a0000047b82 */ /* 0x0002f00000000a00 */
[----:B------:R1:W2:Y:S08]  /*1fef0*/  LDC.64 R12, c[0x0][R0+0x178] ;  /* 0x00005e00000c7b82 */ /* 0x0002b00000000a00 */
[----:B------:R1:W2:Y:S02]  /*1ff00*/  LDC.64 R10, c[0x0][R0+0x160] ;  /* 0x00005800000a7b82 */ /* 0x0002a40000000a00 */
[----:B-1----:R-:W-:-:S05]  /*1ff10*/  IMAD.MOV.U32 R0, RZ, RZ, c[0x0][0x4e8] ;  /* 0x00013a00ff007624 */ /* 0x002fca00078e00ff */
[----:B------:R-:W-:Y:S01]  /*1ff20*/  ISETP.NE.AND P0, PT, R0, 0x1, PT ;  /* 0x000000010000780c */ /* 0x000fe20003f05270 */
[----:B-----5:R-:W-:-:S12]  /*1ff30*/  IMAD R0, R9, R16, RZ ;  /* 0x0000001009007224 */ /* 0x020fd800078e02ff */
[----:B------:R-:W-:-:S05]  /*1ff40*/  @P0 IMAD.HI.U32 R17, R15, c[0x0][0x4ec], RZ ;  /* 0x00013b000f110a27 */ /* 0x000fca00078e00ff */
[----:B------:R-:W-:Y:S01]  /*1ff50*/  @P0 SHF.R.U32.HI R6, RZ, c[0x0][0x4f0], R17 ;  /* 0x00013c00ff060a19 */ /* 0x000fe20000011611 */
[-C--:B---3--:R-:W-:Y:S02]  /*1ff60*/  IMAD R9, R5, R2.reuse, RZ ;  /* 0x0000000205097224 */ /* 0x088fe400078e02ff */
[----:B------:R-:W-:-:S04]  /*1ff70*/  IMAD.WIDE.U32 R4, R4, R2, RZ ;  /* 0x0000000204047225 */ /* 0x000fc800078e00ff */
[----:B------:R-:W-:-:S04]  /*1ff80*/  IMAD.WIDE.U32 R2, R8, R16, RZ ;  /* 0x0000001008027225 */ /* 0x000fc800078e00ff */
[----:B------:R-:W-:Y:S01]  /*1ff90*/  IMAD R8, R8, R21, R0 ;  /* 0x0000001508087224 */ /* 0x000fe200078e0200 */
[----:B----4-:R-:W-:Y:S01]  /*1ffa0*/  SEL R0, R22, RZ, P2 ;  /* 0x000000ff16007207 */ /* 0x010fe20001000000 */
[----:B------:R-:W-:Y:S01]  /*1ffb0*/  IMAD.IADD R9, R5, 0x1, R9 ;  /* 0x0000000105097824 */ /* 0x000fe200078e0209 */
[----:B------:R-:W-:Y:S01]  /*1ffc0*/  IADD3 R17, P1, P0, R2, R4, R7 ;  /* 0x0000000402117210 */ /* 0x000fe2000783e007 */
[----:B------:R-:W-:Y:S01]  /*1ffd0*/  IMAD.MOV R4, RZ, RZ, -R6 ;  /* 0x000000ffff047224 */ /* 0x000fe200078e0a06 */
[----:B------:R-:W-:Y:S01]  /*1ffe0*/  IADD3 R5, R3, R8, RZ ;  /* 0x0000000803057210 */ /* 0x000fe20007ffe0ff */
[----:B--2---:R-:W-:-:S03]  /*1fff0*/  IMAD.WIDE.U32 R2, R12, R0, RZ ;  /* 0x000000000c027225 */ /* 0x004fc600078e00ff */
        /* <DEDUP_REMOVED lines=20> */
.L_x_859:
[----:B------:R-:W-:Y:S05]  /*20140*/  BSYNC B0 ;  /* 0x0000000000007941 */ /* 0x000fea0003800000 */
.L_x_858:
[----:B------:R-:W-:-:S13]  /*20150*/  ISETP.GT.AND P0, PT, R19, 0x1, PT ;  /* 0x000000011300780c */ /* 0x000fda0003f04270 */
[----:B------:R-:W-:Y:S05]  /*20160*/  @P0 BRA `(.L_x_851) ;  /* 0x0000062000000947 */ /* 0x000fea0003800000 */
[----:B------:R-:W3:Y:S04]  /*20170*/  LDL.LU R9, [R1+0x30] ;  /* 0x0000300001097983 */ /* 0x000ee80000300800 */
[----:B------:R-:W4:Y:S01]  /*20180*/  LDL.LU R8, [R1+0x14] ;  /* 0x0000140001087983 */ /* 0x000f220000300800 */
[----:B-1----:R-:W-:Y:S01]  /*20190*/  MOV R2, c[0x0][0x4e8] ;  /* 0x00013a0000027a02 */ /* 0x002fe20000000f00 */
[----:B------:R-:W-:Y:S01]  /*201a0*/  IMAD R0, R18, c[0x0][0x3a0], RZ ;  /* 0x0000e80012007a24 */ /* 0x000fe200078e02ff */
[----:B------:R-:W-:Y:S01]  /*201b0*/  LEA R4, R23, R50, 0x5 ;  /* 0x0000003217047211 */ /* 0x000fe200078e28ff */
[----:B------:R-:W-:Y:S01]  /*201c0*/  IMAD R5, R21, c[0x0][0x3f0], RZ ;  /* 0x0000fc0015057a24 */ /* 0x000fe200078e02ff */
[----:B------:R-:W-:Y:S01]  /*201d0*/  ISETP.NE.AND P0, PT, R2, 0x1, PT ;  /* 0x000000010200780c */ /* 0x000fe20003f05270 */
[----:B------:R-:W-:-:S02]  /*201e0*/  IMAD R0, R7, c[0x0][0x3a4], R0 ;  /* 0x0000e90007007a24 */ /* 0x000fc400078e0200 */
[----:B------:R-:W-:-:S04]  /*201f0*/  IMAD.WIDE.U32 R2, R7, c[0x0][0x3a0], RZ ;  /* 0x0000e80007027a25 */ /* 0x000fc800078e00ff */
[----:B------:R-:W-:Y:S01]  /*20200*/  IMAD R7, R16, c[0x0][0x3f4], R5 ;  /* 0x0000fd0010077a24 */ /* 0x000fe200078e0205 */
[----:B------:R-:W-:-:S05]  /*20210*/  IADD3 R3, R3, R0, RZ ;  /* 0x0000000003037210 */ /* 0x000fca0007ffe0ff */
[----:B---3--:R-:W-:Y:S01]  /*20220*/  IMAD.WIDE.U32 R2, R9, c[0x0][0x3e8], R2 ;  /* 0x0000fa0009027a25 */ /* 0x008fe200078e0002 */
[----:B----4-:R-:W-:-:S03]  /*20230*/  IADD3 R4, R8, R4, RZ ;  /* 0x0000000408047210 */ /* 0x010fc60007ffe0ff */
[----:B------:R-:W-:Y:S01]  /*20240*/  IMAD R3, R9, c[0x0][0x3ec], R3 ;  /* 0x0000fb0009037a24 */ /* 0x000fe200078e0203 */
[----:B------:R-:W-:Y:S02]  /*20250*/  IADD3 R8, R50, R8, RZ ;  /* 0x0000000832087210 */ /* 0x000fe40007ffe0ff */
[----:B------:R-:W-:Y:S01]  /*20260*/  MOV R0, R4 ;  /* 0x0000000400007202 */ /* 0x000fe20000000f00 */
[----:B------:R-:W-:-:S04]  /*20270*/  @P0 IMAD.HI.U32 R6, R4, c[0x0][0x4ec], RZ ;  /* 0x00013b0004060a27 */ /* 0x000fc800078e00ff */
[----:B------:R-:W-:Y:S01]  /*20280*/  IMAD.WIDE.U32 R2, R16, c[0x0][0x3f0], R2 ;  /* 0x0000fc0010027a25 */ /* 0x000fe200078e0002 */
[----:B------:R-:W-:-:S04]  /*20290*/  @P0 SHF.R.U32.HI R0, RZ, c[0x0][0x4f0], R6 ;  /* 0x00013c00ff000a19 */ /* 0x000fc80000011606 */
        /* <DEDUP_REMOVED lines=17> */
.L_x_909:
[----:B------:R-:W-:Y:S05]  /*203b0*/  BRA.DIV ~URZ, `(.L_x_861) ;  /* 0x00001f527f007947 */ /* 0x000fea000b800000 */
[----:B------:R4:W1:Y:S02]  /*203c0*/  SHFL.IDX PT, R2, R9, RZ, 0x181f ;  /* 0x00181fff09027589 */ /* 0x00086400000e0000 */
.L_x_910:
[----:B------:R-:W-:Y:S01]  /*203d0*/  IMAD R7, R20, c[0x0][0x4e8], RZ ;  /* 0x00013a0014077a24 */ /* 0x000fe200078e02ff */
[----:B------:R-:W-:Y:S04]  /*203e0*/  BSSY B0, `(.L_x_862) ;  /* 0x000000b000007945 */ /* 0x000fe80003800000 */
[----:B------:R-:W-:-:S13]  /*203f0*/  ISETP.GE.AND P0, PT, R8, R7, PT ;  /* 0x000000070800720c */ /* 0x000fda0003f06270 */
[----:B------:R-:W-:Y:S05]  /*20400*/  @P0 BRA `(.L_x_863) ;  /* 0x0000008000000947 */ /* 0x000fea0003800000 */
[----:B------:R-:W-:Y:S02]  /*20410*/  ISETP.GE.AND P1, PT, R72, c[0x0][0x3c8], PT ;  /* 0x0000f20048007a0c */ /* 0x000fe40003f26270 */
[----:B------:R-:W-:-:S11]  /*20420*/  ISETP.GE.AND P0, PT, R14, c[0x0][0x3c8], PT ;  /* 0x0000f2000e007a0c */ /* 0x000fd60003f06270 */
[-C--:B-1----:R-:W-:Y:S02]  /*20430*/  @!P1 LEA R4, P3, R72, R2.reuse, 0x1 ;  /* 0x0000000248049211 */ /* 0x082fe400078608ff */
[----:B------:R-:W-:Y:S02]  /*20440*/  @!P0 LEA R2, P2, R14, R2, 0x1 ;  /* 0x000000020e028211 */ /* 0x000fe400078408ff */
[-C--:B---3--:R-:W-:Y:S02]  /*20450*/  @!P1 LEA.HI.X R5, R72, R10.reuse, R48, 0x1, P3 ;  /* 0x0000000a48059211 */ /* 0x088fe400018f0c30 */
[----:B------:R-:W-:-:S03]  /*20460*/  @!P0 LEA.HI.X R3, R14, R10, R49, 0x1, P2 ;  /* 0x0000000a0e038211 */ /* 0x000fc600010f0c31 */
[----:B------:R1:W-:Y:S04]  /*20470*/  @!P1 ST.E.128 [R4.64], RZ ;  /* 0x000000ff04009985 */ /* 0x0003e8000c101d08 */
[----:B------:R1:W-:Y:S02]  /*20480*/  @!P0 ST.E.128 [R2.64], RZ ;  /* 0x000000ff02008985 */ /* 0x0003e4000c101d08 */
.L_x_863:
[----:B------:R-:W-:Y:S05]  /*20490*/  BSYNC B0 ;  /* 0x0000000000007941 */ /* 0x000fea0003800000 */
.L_x_862:
[----:B------:R-:W-:Y:S05]  /*204a0*/  BRA.DIV ~URZ, `(.L_x_864) ;  /* 0x00001ed27f007947 */ /* 0x000fea000b800000 */
[----:B---3--:R3:W2:Y:S04]  /*204b0*/  SHFL.IDX PT, R10, R6, 0x1, 0x181f ;  /* 0x00381f00060a7f89 */ /* 0x0086a800000e0000 */
[----:B-1----:R3:W1:Y:S02]  /*204c0*/  SHFL.IDX PT, R2, R9, 0x1, 0x181f ;  /* 0x00381f0009027f89 */ /* 0x00266400000e0000 */
.L_x_911:
[----:B------:R-:W-:Y:S01]  /*204d0*/  IADD3 R0, R8, 0x20, RZ ;  /* 0x0000002008007810 */ /* 0x000fe20007ffe0ff */
[----:B------:R-:W-:Y:S03]  /*204e0*/  BSSY B0, `(.L_x_865) ;  /* 0x000000b000007945 */ /* 0x000fe60003800000 */
[----:B------:R-:W-:-:S13]  /*204f0*/  ISETP.GE.AND P0, PT, R0, R7, PT ;  /* 0x000000070000720c */ /* 0x000fda0003f06270 */
[----:B------:R-:W-:Y:S05]  /*20500*/  @P0 BRA `(.L_x_866) ;  /* 0x0000008000000947 */ /* 0x000fea0003800000 */
[----:B------:R-:W-:Y:S02]  /*20510*/  ISETP.GE.AND P1, PT, R72, c[0x0][0x3c8], PT ;  /* 0x0000f20048007a0c */ /* 0x000fe40003f26270 */
[----:B------:R-:W-:-:S11]  /*20520*/  ISETP.GE.AND P0, PT, R14, c[0x0][0x3c8], PT ;  /* 0x0000f2000e007a0c */ /* 0x000fd60003f06270 */
[-C--:B-1----:R-:W-:Y:S02]  /*20530*/  @!P1 LEA R4, P3, R72, R2.reuse, 0x1 ;  /* 0x0000000248049211 */ /* 0x082fe400078608ff */
[----:B------:R-:W-:Y:S02]  /*20540*/  @!P0 LEA R2, P2, R14, R2, 0x1 ;  /* 0x000000020e028211 */ /* 0x000fe400078408ff */
[-C--:B--2---:R-:W-:Y:S02]  /*20550*/  @!P1 LEA.HI.X R5, R72, R10.reuse, R48, 0x1, P3 ;  /* 0x0000000a48059211 */ /* 0x084fe400018f0c30 */
[----:B------:R-:W-:-:S03]  /*20560*/  @!P0 LEA.HI.X R3, R14, R10, R49, 0x1, P2 ;  /* 0x0000000a0e038211 */ /* 0x000fc600010f0c31 */
[----:B------:R1:W-:Y:S04]  /*20570*/  @!P1 ST.E.128 [R4.64], RZ ;  /* 0x000000ff04009985 */ /* 0x0003e8000c101d08 */
[----:B------:R1:W-:Y:S02]  /*20580*/  @!P0 ST.E.128 [R2.64], RZ ;  /* 0x000000ff02008985 */ /* 0x0003e4000c101d08 */
.L_x_866:
[----:B------:R-:W-:Y:S05]  /*20590*/  BSYNC B0 ;  /* 0x0000000000007941 */ /* 0x000fea0003800000 */
.L_x_865:
[----:B------:R-:W-:Y:S05]  /*205a0*/  BRA.DIV ~URZ, `(.L_x_867) ;  /* 0x00001ea27f007947 */ /* 0x000fea000b800000 */
[----:B--2---:R2:W3:Y:S02]  /*205b0*/  SHFL.IDX PT, R10, R6, 0x2, 0x181f ;  /* 0x00581f00060a7f89 */ /* 0x0044e400000e0000 */
.L_x_912:
[----:B------:R-:W-:Y:S05]  /*205c0*/  BRA.DIV ~URZ, `(.L_x_868) ;  /* 0x00001ef27f007947 */ /* 0x000fea000b800000 */
[----:B-1----:R1:W2:Y:S02]  /*205d0*/  SHFL.IDX PT, R2, R9, 0x2, 0x181f ;  /* 0x00581f0009027f89 */ /* 0x0022a400000e0000 */
.L_x_913:
        /* <DEDUP_REMOVED lines=8> */
[-C--:B---3--:R-:W-:Y:S02]  /*20660*/  @!P1 LEA.HI.X R5, R72, R10.reuse, R48, 0x1, P3 ;  /* 0x0000000a48059211 */ /* 0x088fe400018f0c30 */
[----:B------:R-:W-:-:S03]  /*20670*/  @!P0 LEA.HI.X R3, R14, R10, R49, 0x1, P2 ;  /* 0x0000000a0e038211 */ /* 0x000fc600010f0c31 */
[----:B------:R2:W-:Y:S04]  /*20680*/  @!P1 ST.E.128 [R4.64], RZ ;  /* 0x000000ff04009985 */ /* 0x0005e8000c101d08 */
[----:B------:R2:W-:Y:S02]  /*20690*/  @!P0 ST.E.128 [R2.64], RZ ;  /* 0x000000ff02008985 */ /* 0x0005e4000c101d08 */
.L_x_870:
[----:B------:R-:W-:Y:S05]  /*206a0*/  BSYNC B0 ;  /* 0x0000000000007941 */ /* 0x000fea0003800000 */
.L_x_869:
[----:B------:R-:W-:Y:S05]  /*206b0*/  BRA.DIV ~URZ, `(.L_x_871) ;  /* 0x00001e727f007947 */ /* 0x000fea000b800000 */
[----:B--23--:R-:W2:Y:S04]  /*206c0*/  SHFL.IDX PT, R6, R6, 0x3, 0x181f ;  /* 0x00781f0006067f89 */ /* 0x00cea800000e0000 */
[----:B------:R3:W1:Y:S02]  /*206d0*/  SHFL.IDX PT, R2, R9, 0x3, 0x181f ;  /* 0x00781f0009027f89 */ /* 0x00066400000e0000 */
.L_x_914:
[----:B------:R-:W-:-:S04]  /*206e0*/  IADD3 R0, R8, 0x60, RZ ;  /* 0x0000006008007810 */ /* 0x000fc80007ffe0ff */
        /* <DEDUP_REMOVED lines=10> */
.L_x_851:
[----:B------:R-:W-:Y:S05]  /*20790*/  BSYNC B1 ;  /* 0x0000000000017941 */ /* 0x000fea0003800000 */
.L_x_835:
[----:B-12-4-:R-:W2:Y:S02]  /*207a0*/  LDL R0, [R1+0x54] ;  /* 0x0000540001007983 */ /* 0x016ea40000100800 */
[----:B--2---:R-:W-:-:S13]  /*207b0*/  ISETP.NE.AND P0, PT, R0, RZ, PT ;  /* 0x000000ff0000720c */ /* 0x004fda0003f05270 */
[----:B------:R-:W-:Y:S01]  /*207c0*/  @P0 WARPSYNC 0xffffffff ;  /* 0xffffffff00000948 */ /* 0x000fe20003800000 */
[----:B------:R-:W-:Y:S06]  /*207d0*/  @P0 BAR.SYNC.DEFER_BLOCKING 0x5, 0x100 ;  /* 0x0144000000000b1d */ /* 0x000fec0000010000 */
[----:B---3--:R-:W1:Y:S04]  /*207e0*/  @P0 LDS.128 R4, [0xe100] ;  /* 0x00e10000ff040984 */ /* 0x008e680000000c00 */
[----:B-1----:R1:W-:Y:S04]  /*207f0*/  @P0 STL.64 [R1+0x20], R4 ;  /* 0x0000200401000387 */ /* 0x0023e80000100a00 */
[----:B------:R1:W-:Y:S04]  /*20800*/  @P0 STL.64 [R1+0x28], R6 ;  /* 0x0000280601000387 */ /* 0x0003e80000100a00 */
[----:B------:R-:W-:Y:S06]  /*20810*/  @P0 BAR.ARV 0x4, 0x100 ;  /* 0x0104000000000b1d */ /* 0x000fec0000002000 */
[----:B------:R-:W-:Y:S05]  /*20820*/  @P0 BRA `(.L_x_872) ;  /* 0x0000104000000947 */ /* 0x000fea0003800000 */
[----:B------:R-:W-:Y:S01]  /*20830*/  LOP3.LUT R14, R63, 0x1f, RZ, 0xc0, !PT ;  /* 0x0000001f3f0e7812 */ /* 0x000fe200078ec0ff */
[----:B-1----:R-:W-:-:S03]  /*20840*/  IMAD.MOV.U32 R7, RZ, RZ, RZ ;  /* 0x000000ffff077224 */ /* 0x002fc600078e00ff */
[----:B------:R-:W-:Y:S01]  /*20850*/  ISETP.NE.AND P6, PT, R14, 0x1f, PT ;  /* 0x0000001f0e00780c */ /* 0x000fe20003fc5270 */
[----:B------:R-:W-:Y:S10]  /*20860*/  BRA.DIV ~URZ, `(.L_x_873) ;  /* 0x00001d927f007947 */ /* 0x000ff4000b800000 */
[----:B------:R1:W2:Y:S02]  /*20870*/  SHFL.IDX PT, R9, R62, RZ, 0x1f ;  /* 0x00001fff3e097589 */ /* 0x0002a400000e0000 */
.L_x_915:
[----:B------:R-:W-:Y:S05]  /*20880*/  BRA.DIV ~URZ, `(.L_x_874) ;  /* 0x00001de27f007947 */ /* 0x000fea000b800000 */
[----:B------:R3:W4:Y:S02]  /*20890*/  SHFL.IDX PT, R8, R62, 0x1, 0x1f ;  /* 0x00201f003e087f89 */ /* 0x00072400000e0000 */
.L_x_916:
        /* <DEDUP_REMOVED lines=19> */
.L_x_917:
        /* <DEDUP_REMOVED lines=16> */
.L_x_918:
[----:B---3--:R-:W-:Y:S01]  /*20ad0*/  IMAD R0, R0, c[0x0][0x538], RZ ;  /* 0x00014e0000007a24 */ /* 0x008fe200078e02ff */
[----:B------:R-:W-:Y:S04]  /*20ae0*/  BSSY B1, `(.L_x_877) ;  /* 0x00000cf000017945 */ /* 0x000fe80003800000 */
[----:B----4-:R-:W-:-:S04]  /*20af0*/  IADD3 R8, R0, R8, RZ ;  /* 0x0000000800087210 */ /* 0x010fc80007ffe0ff */
[----:B--2---:R-:W-:-:S13]  /*20b00*/  ISETP.GT.AND P0, PT, R8, R9, PT ;  /* 0x000000090800720c */ /* 0x004fda0003f04270 */
[----:B------:R-:W-:Y:S05]  /*20b10*/  @P0 BRA `(.L_x_878) ;  /* 0x0000025000000947 */ /* 0x000fea0003800000 */
.L_x_882:
        /* <DEDUP_REMOVED lines=17> */
.L_x_919:
        /* <DEDUP_REMOVED lines=16> */
.L_x_920:
[----:B--2---:R-:W-:-:S05]  /*20d30*/  IMAD R0, R0, c[0x0][0x538], RZ ;  /* 0x00014e0000007a24 */ /* 0x004fca00078e02ff */
[----:B------:R-:W-:-:S04]  /*20d40*/  IADD3 R8, R0, R8, RZ ;  /* 0x0000000800087210 */ /* 0x000fc80007ffe0ff */
[----:B------:R-:W-:-:S13]  /*20d50*/  ISETP.GT.AND P0, PT, R8, R9, PT ;  /* 0x000000090800720c */ /* 0x000fda0003f04270 */
[----:B-1----:R-:W-:Y:S05]  /*20d60*/  @!P0 BRA `(.L_x_882) ;  /* 0xfffffdb000008947 */ /* 0x002fea000383ffff */
.L_x_878:
[----:B------:R-:W-:-:S05]  /*20d70*/  IADD3 R11, -R0, R8, RZ ;  /* 0x00000008000b7210 */ /* 0x000fca0007ffe1ff */
[----:B------:R-:W-:-:S05]  /*20d80*/  IMAD R0, R4, c[0x0][0x538], R11 ;  /* 0x00014e0004007a24 */ /* 0x000fca00078e020b */
[----:B------:R-:W-:Y:S01]  /*20d90*/  ISETP.GT.AND P0, PT, R0, R9, PT ;  /* 0x000000090000720c */ /* 0x000fe20003f04270 */
[----:B------:R-:W-:-:S12]  /*20da0*/  BRA.DIV ~URZ, `(.L_x_883) ;  /* 0x00001d027f007947 */ /* 0x000fd8000b800000 */
[----:B------:R-:W-:-:S03]  /*20db0*/  VOTE.ANY R10, PT, !P0 ;  /* 0x00000000000a7806 */ /* 0x000fc600040e0100 */
.L_x_921:
[----:B------:R-:W2:Y:S01]  /*20dc0*/  LDL.LU R0, [R1+0x2c] ;  /* 0x00002c0001007983 */ /* 0x000ea20000300800 */
[----:B------:R-:W2:Y:S02]  /*20dd0*/  POPC R8, R10 ;  /* 0x0000000a00087309 */ /* 0x000ea40000000000 */
[----:B--2---:R-:W-:-:S05]  /*20de0*/  IADD3 R0, R8, R0, RZ ;  /* 0x0000000008007210 */ /* 0x004fca0007ffe0ff */
[----:B------:R2:W-:Y:S01]  /*20df0*/  STL [R1+0x2c], R0 ;  /* 0x00002c0001007387 */ /* 0x0005e20000100800 */
[----:B------:R-:W-:Y:S05]  /*20e00*/  BRA.DIV ~URZ, `(.L_x_884) ;  /* 0x00001cf27f007947 */ /* 0x000fea000b800000 */
[----:B------:R3:W4:Y:S04]  /*20e10*/  SHFL.IDX PT, R12, R6, R8, 0x1f ;  /* 0x00001f08060c7589 */ /* 0x00072800000e0000 */
[----:B------:R3:W1:Y:S02]  /*20e20*/  SHFL.IDX PT, R7, R7, R8, 0x1f ;  /* 0x00001f0807077589 */ /* 0x00066400000e0000 */
.L_x_922:
[----:B------:R-:W-:Y:S01]  /*20e30*/  ISETP.NE.AND P0, PT, R10, RZ, PT ;  /* 0x000000ff0a00720c */ /* 0x000fe20003f05270 */
[----:B------:R-:W-:-:S12]  /*20e40*/  BSSY B0, `(.L_x_885) ;  /* 0x0000005000007945 */ /* 0x000fd80003800000 */
[----:B------:R-:W-:Y:S05]  /*20e50*/  @!P0 BRA `(.L_x_886) ;  /* 0x0000003000008947 */ /* 0x000fea0003800000 */
[----:B------:R-:W-:Y:S01]  /*20e60*/  IADD3 R3, R8, -0x1, RZ ;  /* 0xffffffff08037810 */ /* 0x000fe20007ffe0ff */
[----:B------:R-:W-:Y:S05]  /*20e70*/  BRA.DIV ~URZ, `(.L_x_887) ;  /* 0x00001d527f007947 */ /* 0x000fea000b800000 */
[----:B------:R2:W3:Y:S02]  /*20e80*/  SHFL.IDX PT, R13, R4, R3, 0x1f ;  /* 0x00001f03040d7589 */ /* 0x0004e400000e0000 */
.L_x_886:
[----:B------:R-:W-:Y:S05]  /*20e90*/  BSYNC B0 ;  /* 0x0000000000007941 */ /* 0x000fea0003800000 */
.L_x_885:
[----:B--23--:R-:W-:Y:S01]  /*20ea0*/  IMAD R0, R13, c[0x0][0x538], R11 ;  /* 0x00014e000d007a24 */ /* 0x00cfe200078e020b */
[----:B-1----:R-:W-:Y:S01]  /*20eb0*/  ISETP.NE.AND P0, PT, R7, 0x1, PT ;  /* 0x000000010700780c */ /* 0x002fe20003f05270 */
[----:B------:R-:W-:Y:S03]  /*20ec0*/  BSSY B0, `(.L_x_888) ;  /* 0x0000087000007945 */ /* 0x000fe60003800000 */
[----:B------:R1:W-:Y:S01]  /*20ed0*/  STL [R1+0x20], R0 ;  /* 0x0000200001007387 */ /* 0x0003e20000100800 */
[----:B------:R-:W-:-:S08]  /*20ee0*/  IADD3 R9, -R0, R9, RZ ;  /* 0x0000000900097210 */ /* 0x000fd00007ffe1ff */
[----:B------:R-:W-:Y:S05]  /*20ef0*/  @!P0 BRA `(.L_x_889) ;  /* 0x000003f000008947 */ /* 0x000fea0003800000 */
[-C--:B-1--4-:R-:W-:Y:S02]  /*20f00*/  IABS R0, R12.reuse ;  /* 0x0000000c00007213 */ /* 0x092fe40000000000 */
        /* <DEDUP_REMOVED lines=15> */
[----:B------:R-:W-:-:S04]  /*21000*/  IMAD.MOV R0, RZ, RZ, -R8 ;  /* 0x000000ffff007224 */ /* 0x000fc800078e0a08 */
[----:B------:R-:W-:Y:S02]  /*21010*/  IMAD.MOV.U32 R3, RZ, RZ, R0 ;  /* 0x000000ffff037224 */ /* 0x000fe400078e0000 */
        /* <DEDUP_REMOVED lines=13> */
[----:B-1----:R-:W-:-:S04]  /*210f0*/  IADD3 R2, RZ, -R3, RZ ;  /* 0x80000003ff027210 */ /* 0x002fc80007ffe0ff */
[----:B------:R-:W-:Y:S01]  /*21100*/  @!P1 IMAD.MOV R0, RZ, RZ, -R0 ;  /* 0x000000ffff009224 */ /* 0x000fe200078e0a00 */
[----:B------:R-:W-:Y:S01]  /*21110*/  @!P0 LOP3.LUT R0, RZ, R12, RZ, 0x33, !PT ;  /* 0x0000000cff008212 */ /* 0x000fe200078e33ff */
[----:B------:R-:W-:Y:S01]  /*21120*/  IMAD.MOV.U32 R4, RZ, RZ, R2 ;  /* 0x000000ffff047224 */ /* 0x000fe200078e0002 */
[----:B------:R-:W-:Y:S02]  /*21130*/  IABS R2, R7 ;  /* 0x0000000700027213 */ /* 0x000fe40000000000 */
[----:B------:R-:W-:Y:S01]  /*21140*/  IABS R8, R0 ;  /* 0x0000000000087213 */ /* 0x000fe20000000000 */
[----:B------:R-:W-:Y:S02]  /*21150*/  IMAD R4, R4, R5, RZ ;  /* 0x0000000504047224 */ /* 0x000fe400078e02ff */
[----:B------:R-:W-:Y:S01]  /*21160*/  IMAD.MOV R6, RZ, RZ, -R2 ;  /* 0x000000ffff067224 */ /* 0x000fe200078e0a02 */
[----:B------:R-:W-:-:S05]  /*21170*/  MOV R2, RZ ;  /* 0x000000ff00027202 */ /* 0x000fca0000000f00 */
        /* <DEDUP_REMOVED lines=16> */
[----:B------:R-:W-:Y:S01]  /*21280*/  IMAD.MOV R3, RZ, RZ, -R2 ;  /* 0x000000ffff037224 */ /* 0x000fe200078e0a02 */
[----:B------:R-:W-:-:S03]  /*21290*/  LEA R2, R7, R2, 0x18 ;  /* 0x0000000207027211 */ /* 0x000fc600078ec0ff */
[----:B------:R-:W-:Y:S02]  /*212a0*/  IMAD R3, R7, R3, R0 ;  /* 0x0000000307037224 */ /* 0x000fe400078e0200 */
[----:B------:R-:W-:Y:S02]  /*212b0*/  IMAD R0, R12, R4, R9 ;  /* 0x000000040c007224 */ /* 0x000fe400078e0209 */
[----:B------:R-:W-:-:S05]  /*212c0*/  IMAD R2, R3, 0x10000, R2 ;  /* 0x0001000003027824 */ /* 0x000fca00078e0202 */
[----:B------:R1:W-:Y:S01]  /*212d0*/  STL [R1+0x28], R2 ;  /* 0x0000280201007387 */ /* 0x0003e20000100800 */
[----:B------:R-:W-:Y:S05]  /*212e0*/  BRA `(.L_x_890) ;  /* 0x0000044000007947 */ /* 0x000fea0003800000 */
.L_x_889:
[----:B------:R-:W2:Y:S01]  /*212f0*/  LDL R3, [R1+0x2c] ;  /* 0x00002c0001037983 */ /* 0x000ea20000100800 */
[----:B------:R-:W-:-:S04]  /*21300*/  IMAD.MOV.U32 R2, RZ, RZ, 0x4 ;  /* 0x00000004ff027424 */ /* 0x000fc800078e00ff */
[----:B--2---:R-:W-:-:S05]  /*21310*/  IMAD.WIDE R2, R3, R2, c[0x0][0x590] ;  /* 0x0001640003027625 */ /* 0x004fca00078e0202 */
[----:B------:R-:W2:Y:S02]  /*21320*/  LDG.E R4, [R2.64] ;  /* 0x0000000802047981 */ /* 0x000ea4000c1e1900 */
[----:B--2-4-:R-:W-:-:S05]  /*21330*/  IMAD R11, R4, R12, RZ ;  /* 0x0000000c040b7224 */ /* 0x014fca00078e02ff */
        /* <DEDUP_REMOVED lines=35> */
[----:B------:R-:W-:Y:S01]  /*21570*/  MOV R7, R0 ;  /* 0x0000000000077202 */ /* 0x000fe20000000f00 */
[----:B------:R-:W-:Y:S02]  /*21580*/  IMAD.MOV.U32 R5, RZ, RZ, R2 ;  /* 0x000000ffff057224 */ /* 0x000fe400078e0002 */
[----:B------:R-:W-:-:S02]  /*21590*/  IMAD.MOV R0, RZ, RZ, -R9 ;  /* 0x000000ffff007224 */ /* 0x000fc400078e0a09 */
[----:B------:R-:W1:Y:S08]  /*215a0*/  I2F.RP R2, R5 ;  /* 0x0000000500027306 */ /* 0x000e700000209400 */
        /* <DEDUP_REMOVED lines=8> */
[----:B------:R-:W-:Y:S01]  /*21630*/  IMAD.HI.U32 R0, R3, R7, RZ ;  /* 0x0000000703007227 */ /* 0x000fe200078e00ff */
[----:B------:R-:W-:-:S03]  /*21640*/  IADD3 R3, R10, 0x1000000, R6 ;  /* 0x010000000a037810 */ /* 0x000fc60007ffe006 */
        /* <DEDUP_REMOVED lines=8> */
[----:B------:R-:W-:-:S06]  /*216d0*/  IMAD.MOV R2, RZ, RZ, -R4 ;  /* 0x000000ffff027224 */ /* 0x000fcc00078e0a04 */
[----:B------:R-:W-:-:S06]  /*216e0*/  @P2 IADD3 R0, R0, 0x1, RZ ;  /* 0x0000000100002810 */ /* 0x000fcc0007ffe0ff */
[----:B------:R-:W-:Y:S01]  /*216f0*/  @!P1 IMAD.MOV R0, RZ, RZ, -R0 ;  /* 0x000000ffff009224 */ /* 0x000fe200078e0a00 */
[----:B------:R-:W-:-:S05]  /*21700*/  @!P0 LOP3.LUT R0, RZ, R4, RZ, 0x33, !PT ;  /* 0x00000004ff008212 */ /* 0x000fca00078e33ff */
[----:B------:R-:W-:-:S05]  /*21710*/  IMAD R2, R0, R2, R3 ;  /* 0x0000000200027224 */ /* 0x000fca00078e0203 */
[----:B------:R1:W-:Y:S02]  /*21720*/  STL [R1+0x28], R2 ;  /* 0x0000280201007387 */ /* 0x0003e40000100800 */
.L_x_890:
[----:B------:R-:W-:Y:S05]  /*21730*/  BSYNC B0 ;  /* 0x0000000000007941 */ /* 0x000fea0003800000 */
.L_x_888:
[----:B------:R-:W-:-:S04]  /*21740*/  LOP3.LUT R0, RZ, R0, RZ, 0x33, !PT ;  /* 0x00000000ff007212 */ /* 0x000fc800078e33ff */
[----:B------:R-:W-:-:S05]  /*21750*/  IADD3 R0, R0, R12, RZ ;  /* 0x0000000c00007210 */ /* 0x000fca0007ffe0ff */
[----:B------:R2:W-:Y:S01]  /*21760*/  STL [R1+0x24], R0 ;  /* 0x0000240001007387 */ /* 0x0005e20000100800 */
[----:B------:R-:W-:Y:S05]  /*21770*/  BRA `(.L_x_891) ;  /* 0x0000005000007947 */ /* 0x000fea0003800000 */
.L_x_879:
[----:B------:R-:W-:Y:S01]  /*21780*/  MOV R0, c[0x0][0x53c] ;  /* 0x00014f0000007a02 */ /* 0x000fe20000000f00 */
[----:B------:R2:W-:Y:S04]  /*21790*/  STL [R1+0x20], R9 ;  /* 0x0000200901007387 */ /* 0x0005e80000100800 */
[----:B------:R2:W-:Y:S04]  /*217a0*/  STL [R1+0x24], RZ ;  /* 0x000024ff01007387 */ /* 0x0005e80000100800 */
[----:B------:R2:W-:Y:S04]  /*217b0*/  STL [R1+0x28], RZ ;  /* 0x000028ff01007387 */ /* 0x0005e80000100800 */
[----:B------:R2:W-:Y:S02]  /*217c0*/  STL [R1+0x2c], R0 ;  /* 0x00002c0001007387 */ /* 0x0005e40000100800 */
.L_x_891:
[----:B------:R-:W-:Y:S05]  /*217d0*/  BSYNC B1 ;  /* 0x0000000000017941 */ /* 0x000fea0003800000 */
.L_x_877:
        /* <DEDUP_REMOVED lines=9> */
.L_x_872:
[----:B--2---:R-:W2:Y:S02]  /*21870*/  LDL R0, [R1+0x2c] ;  /* 0x00002c0001007983 */ /* 0x004ea40000100800 */
[----:B--2---:R-:W-:-:S13]  /*21880*/  ISETP.GE.AND P0, PT, R0, c[0x0][0x53c], PT ;  /* 0x00014f0000007a0c */ /* 0x004fda0003f06270 */
[----:B-1----:R-:W-:Y:S01]  /*21890*/  @P0 CALL.REL.NOINC `(.L_x_892) ;  /* 0x0000001000000944 */ /* 0x002fe20003c00000 */
[----:B------:R-:W-:Y:S05]  /*218a0*/  BRA `(.L_x_893) ;  /* 0xfffdff3000007947 */ /* 0x000fea000383ffff */
.L_x_892:
[----:B------:R-:W-:Y:S05]  /*218b0*/  EXIT ;  /* 0x000000000000794d */ /* 0x000fea0003800000 */
.L_x_683:
[----:B------:R-:W-:Y:S01]  /*218c0*/  IMAD.MOV.U32 R0, RZ, RZ, R5 ;  /* 0x000000ffff007224 */ /* 0x000fe200078e0005 */
[----:B------:R-:W-:Y:S02]  /*218d0*/  MOV R2, 0x1 ;  /* 0x0000000100027802 */ /* 0x000fe40000000f00 */
[----:B------:R-:W-:Y:S02]  /*218e0*/  MOV R3, 0x21900 ;  /* 0x0002190000037802 */ /* 0x000fe40000000f00 */
[----:B------:R-:W-:Y:S05]  /*218f0*/  CALL.REL.NOINC `($__internal_16_$__cuda_sm70_shflsync_up_p) ;  /* 0x000013c000007944 */ /* 0x000fea0003c00000 */
[----:B------:R-:W-:Y:S01]  /*21900*/  MOV R0, R4 ;  /* 0x0000000400007202 */ /* 0x000fe20000000f00 */
[----:B------:R-:W-:Y:S05]  /*21910*/  BRA `(.L_x_894) ;  /* 0xfffdeb4000007947 */ /* 0x000fea000383ffff */
.L_x_684:
[----:B------:R-:W-:Y:S01]  /*21920*/  IMAD.MOV.U32 R0, RZ, RZ, R5 ;  /* 0x000000ffff007224 */ /* 0x000fe200078e0005 */
[----:B------:R-:W-:Y:S02]  /*21930*/  MOV R2, 0x2 ;  /* 0x0000000200027802 */ /* 0x000fe40000000f00 */
[----:B------:R-:W-:Y:S02]  /*21940*/  MOV R3, 0x21960 ;  /* 0x0002196000037802 */ /* 0x000fe40000000f00 */
[----:B------:R-:W-:Y:S05]  /*21950*/  CALL.REL.NOINC `($__internal_16_$__cuda_sm70_shflsync_up_p) ;  /* 0x0000136000007944 */ /* 0x000fea0003c00000 */
[----:B------:R-:W-:Y:S01]  /*21960*/  SEL R0, R4, RZ, P4 ;  /* 0x000000ff04007207 */ /* 0x000fe20002000000 */
[----:B------:R-:W-:Y:S01]  /*21970*/  IMAD.MOV.U32 R2, RZ, RZ, 0x4 ;  /* 0x00000004ff027424 */ /* 0x000fe200078e00ff */
[----:B------:R-:W-:-:S03]  /*21980*/  MOV R3, 0x219b0 ;  /* 0x000219b000037802 */ /* 0x000fc60000000f00 */
[----:B------:R-:W-:Y:S02]  /*21990*/  IMAD.IADD R0, R5, 0x1, R0 ;  /* 0x0000000105007824 */ /* 0x000fe400078e0200 */
        /* <DEDUP_REMOVED lines=14> */
[----:B------:R-:W-:Y:S01]  /*21a80*/  IMAD.IADD R4, R0, 0x1, R4 ;  /* 0x0000000100047824 */ /* 0x000fe200078e0204 */
[----:B------:R-:W-:-:S03]  /*21a90*/  MOV R0, 0x1f ;  /* 0x0000001f00007802 */ /* 0x000fc60000000f00 */
[----:B------:R-:W-:Y:S02]  /*21aa0*/  IMAD.MOV.U32 R5, RZ, RZ, R4 ;  /* 0x000000ffff057224 */ /* 0x000fe400078e0004 */
[----:B------:R-:W-:Y:S05]  /*21ab0*/  CALL.REL.NOINC `($__internal_15_$__cuda_sm70_shflsync_idx_p) ;  /* 0x000011b000007944 */ /* 0x000fea0003c00000 */
[----:B------:R-:W-:Y:S05]  /*21ac0*/  BRA `(.L_x_895) ;  /* 0xfffdea9000007947 */ /* 0x000fea000383ffff */
.L_x_686:
[----:B------:R-:W-:Y:S02]  /*21ad0*/  SEL R0, RZ, 0x1, P0 ;  /* 0x00000001ff007807 */ /* 0x000fe40000000000 */
[----:B------:R-:W-:Y:S02]  /*21ae0*/  MOV R2, 0x21b00 ;  /* 0x00021b0000027802 */ /* 0x000fe40000000f00 */
[----:B------:R-:W-:Y:S05]  /*21af0*/  CALL.REL.NOINC `($__internal_17_$__cuda_sm70_votesync_ballot) ;  /* 0x0000123000007944 */ /* 0x000fea0003c00000 */
[----:B------:R-:W-:Y:S01]  /*21b00*/  MOV R10, R0 ;  /* 0x00000000000a7202 */ /* 0x000fe20000000f00 */
[----:B------:R-:W-:Y:S05]  /*21b10*/  BRA `(.L_x_896) ;  /* 0xfffdead000007947 */ /* 0x000fea000383ffff */
.L_x_687:
[----:B------:R-:W-:Y:S01]  /*21b20*/  IMAD.MOV.U32 R5, RZ, RZ, R9 ;  /* 0x000000ffff057224 */ /* 0x000fe200078e0009 */
[----:B------:R-:W-:Y:S01]  /*21b30*/  MOV R3, R6 ;  /* 0x0000000600037202 */ /* 0x000fe20000000f00 */
[----:B-1----:R-:W-:Y:S01]  /*21b40*/  IMAD.MOV.U32 R0, RZ, RZ, 0x1f ;  /* 0x0000001fff007424 */ /* 0x002fe200078e00ff */
[----:B------:R-:W-:Y:S02]  /*21b50*/  MOV R2, 0x21b70 ;  /* 0x00021b7000027802 */ /* 0x000fe40000000f00 */
[----:B------:R-:W-:Y:S05]  /*21b60*/  CALL.REL.NOINC `($__internal_15_$__cuda_sm70_shflsync_idx_p) ;  /* 0x0000110000007944 */ /* 0x000fea0003c00000 */
[----:B------:R-:W-:Y:S01]  /*21b70*/  IMAD.MOV.U32 R12, RZ, RZ, R0 ;  /* 0x000000ffff0c7224 */ /* 0x000fe200078e0000 */
[----:B------:R-:W-:Y:S01]  /*21b80*/  MOV R5, R8 ;  /* 0x0000000800057202 */ /* 0x000fe20000000f00 */
[----:B------:R-:W-:Y:S01]  /*21b90*/  IMAD.MOV.U32 R7, RZ, RZ, RZ ;  /* 0x000000ffff077224 */ /* 0x000fe200078e00ff */
[----:B------:R-:W-:Y:S01]  /*21ba0*/  MOV R3, R6 ;  /* 0x0000000600037202 */ /* 0x000fe20000000f00 */
[----:B------:R-:W-:Y:S01]  /*21bb0*/  IMAD.MOV.U32 R0, RZ, RZ, 0x1f ;  /* 0x0000001fff007424 */ /* 0x000fe200078e00ff */
[----:B------:R-:W-:-:S02]  /*21bc0*/  MOV R2, 0x21be0 ;  /* 0x00021be000027802 */ /* 0x000fc40000000f00 */
[----:B------:R-:W-:Y:S05]  /*21bd0*/  CALL.REL.NOINC `($__internal_15_$__cuda_sm70_shflsync_idx_p) ;  /* 0x0000109000007944 */ /* 0x000fea0003c00000 */
[----:B------:R-:W-:Y:S01]  /*21be0*/  MOV R9, R0 ;  /* 0x0000000000097202 */ /* 0x000fe20000000f00 */
[----:B------:R-:W-:Y:S05]  /*21bf0*/  BRA `(.L_x_897) ;  /* 0xfffdea6000007947 */ /* 0x000fea000383ffff */
.L_x_690:
[----:B------:R-:W-:Y:S01]  /*21c00*/  IMAD.MOV.U32 R5, RZ, RZ, R4 ;  /* 0x000000ffff057224 */ /* 0x000fe200078e0004 */
[----:B-1----:R-:W-:-:S02]  /*21c10*/  MOV R0, 0x1f ;  /* 0x0000001f00007802 */ /* 0x002fc40000000f00 */
[----:B------:R-:W-:Y:S02]  /*21c20*/  MOV R2, 0x21c40 ;  /* 0x00021c4000027802 */ /* 0x000fe40000000f00 */
[----:B--234-:R-:W-:Y:S05]  /*21c30*/  CALL.REL.NOINC `($__internal_15_$__cuda_sm70_shflsync_idx_p) ;  /* 0x0000103000007944 */ /* 0x01cfea0003c00000 */
[----:B------:R-:W-:Y:S01]  /*21c40*/  MOV R7, R0 ;  /* 0x0000000000077202 */ /* 0x000fe20000000f00 */
[----:B------:R-:W-:Y:S05]  /*21c50*/  BRA `(.L_x_689) ;  /* 0xfffdea6000007947 */ /* 0x000fea000383ffff */
.L_x_831:
[----:B------:R-:W-:Y:S01]  /*21c60*/  IMAD.MOV.U32 R2, RZ, RZ, R251 ;  /* 0x000000ffff027224 */ /* 0x000fe200078e00fb */
[----:B------:R-:W-:Y:S02]  /*21c70*/  MOV R5, 0x2 ;  /* 0x0000000200057802 */ /* 0x000fe40000000f00 */
[----:B------:R-:W-:Y:S02]  /*21c80*/  MOV R6, 0x21ca0 ;  /* 0x00021ca000067802 */ /* 0x000fe40000000f00 */
[----:B-1----:R-:W-:Y:S05]  /*21c90*/  CALL.REL.NOINC `($__internal_14_$__cuda_sm70_shflsync_bfly_p) ;  /* 0x00000f9000007944 */ /* 0x002fea0003c00000 */
[----:B--2---:R-:W-:Y:S01]  /*21ca0*/  MOV R0, R2 ;  /* 0x0000000200007202 */ /* 0x004fe20000000f00 */
[----:B-1----:R-:W-:Y:S05]  /*21cb0*/  BRA `(.L_x_898) ;  /* 0xffffb88000007947 */ /* 0x002fea000383ffff */
.L_x_832:
[----:B------:R-:W-:Y:S01]  /*21cc0*/  IMAD.MOV.U32 R2, RZ, RZ, R0 ;  /* 0x000000ffff027224 */ /* 0x000fe200078e0000 */
[----:B------:R-:W-:Y:S02]  /*21cd0*/  MOV R5, 0x1 ;  /* 0x0000000100057802 */ /* 0x000fe40000000f00 */
[----:B------:R-:W-:Y:S02]  /*21ce0*/  MOV R6, 0x21d00 ;  /* 0x00021d0000067802 */ /* 0x000fe40000000f00 */
[----:B-12---:R-:W-:Y:S05]  /*21cf0*/  CALL.REL.NOINC `($__internal_14_$__cuda_sm70_shflsync_bfly_p) ;  /* 0x00000f3000007944 */ /* 0x006fea0003c00000 */
[----:B--2---:R-:W-:Y:S01]  /*21d00*/  FADD.FTZ R0, R0, R2 ;  /* 0x0000000200007221 */ /* 0x004fe20000010000 */
[----:B------:R-:W-:Y:S02]  /*21d10*/  MOV R2, R252 ;  /* 0x000000fc00027202 */ /* 0x000fe40000000f00 */
[----:B-1----:R-:W-:-:S02]  /*21d20*/  MOV R5, 0x2 ;  /* 0x0000000200057802 */ /* 0x002fc40000000f00 */
[----:B------:R-:W-:Y:S02]  /*21d30*/  MOV R6, 0x21d50 ;  /* 0x00021d5000067802 */ /* 0x000fe40000000f00 */
[----:B------:R-:W-:Y:S05]  /*21d40*/  CALL.REL.NOINC `($__internal_14_$__cuda_sm70_shflsync_bfly_p) ;  /* 0x00000ee000007944 */ /* 0x000fea0003c00000 */
[----:B--2---:R-:W-:Y:S01]  /*21d50*/  FADD.FTZ R4, R252, R2 ;  /* 0x00000002fc047221 */ /* 0x004fe20000010000 */
[----:B-1----:R-:W-:Y:S02]  /*21d60*/  MOV R5, 0x1 ;  /* 0x0000000100057802 */ /* 0x002fe40000000f00 */
[----:B------:R-:W-:Y:S02]  /*21d70*/  MOV R6, 0x21da0 ;  /* 0x00021da000067802 */ /* 0x000fe40000000f00 */
[----:B------:R-:W-:Y:S02]  /*21d80*/  MOV R2, R4 ;  /* 0x0000000400027202 */ /* 0x000fe40000000f00 */
[----:B------:R-:W-:Y:S05]  /*21d90*/  CALL.REL.NOINC `($__internal_14_$__cuda_sm70_shflsync_bfly_p) ;  /* 0x00000e9000007944 */ /* 0x000fea0003c00000 */
[----:B--2---:R-:W-:Y:S01]  /*21da0*/  MOV R6, R2 ;  /* 0x0000000200067202 */ /* 0x004fe20000000f00 */
[----:B-1----:R-:W-:Y:S05]  /*21db0*/  BRA `(.L_x_899) ;  /* 0xffffb7f000007947 */ /* 0x002fea000383ffff */
.L_x_839:
[----:B--234-:R-:W-:Y:S01]  /*21dc0*/  IMAD.MOV.U32 R5, RZ, RZ, R6 ;  /* 0x000000ffff057224 */ /* 0x01cfe200078e0006 */
[----:B------:R-:W-:Y:S01]  /*21dd0*/  MOV R3, RZ ;  /* 0x000000ff00037202 */ /* 0x000fe20000000f00 */
[----:B------:R-:W-:Y:S01]  /*21de0*/  IMAD.MOV.U32 R0, RZ, RZ, 0x181f ;  /* 0x0000181fff007424 */ /* 0x000fe200078e00ff */
[----:B------:R-:W-:Y:S02]  /*21df0*/  MOV R2, 0x21e10 ;  /* 0x00021e1000027802 */ /* 0x000fe40000000f00 */
[----:B-1----:R-:W-:Y:S05]  /*21e00*/  CALL.REL.NOINC `($__internal_15_$__cuda_sm70_shflsync_idx_p) ;  /* 0x00000e6000007944 */ /* 0x002fea0003c00000 */
[----:B------:R-:W-:Y:S01]  /*21e10*/  MOV R9, R0 ;  /* 0x0000000000097202 */ /* 0x000fe20000000f00 */
[----:B------:R-:W-:Y:S05]  /*21e20*/  BRA `(.L_x_900) ;  /* 0xffffcd4000007947 */ /* 0x000fea000383ffff */
.L_x_840:
[----:B------:R-:W-:Y:S01]  /*21e30*/  IMAD.MOV.U32 R5, RZ, RZ, R8 ;  /* 0x000000ffff057224 */ /* 0x000fe200078e0008 */
[----:B------:R-:W-:Y:S01]  /*21e40*/  MOV R3, RZ ;  /* 0x000000ff00037202 */ /* 0x000fe20000000f00 */
[----:B------:R-:W-:Y:S01]  /*21e50*/  IMAD.MOV.U32 R0, RZ, RZ, 0x181f ;  /* 0x0000181fff007424 */ /* 0x000fe200078e00ff */
[----:B------:R-:W-:-:S02]  /*21e60*/  MOV R2, 0x21e80 ;  /* 0x00021e8000027802 */ /* 0x000fc40000000f00 */
[----:B-123--:R-:W-:Y:S05]  /*21e70*/  CALL.REL.NOINC `($__internal_15_$__cuda_sm70_shflsync_idx_p) ;  /* 0x00000df000007944 */ /* 0x00efea0003c00000 */
[----:B------:R-:W-:Y:S01]  /*21e80*/  MOV R2, R0 ;  /* 0x0000000000027202 */ /* 0x000fe20000000f00 */
[----:B------:R-:W-:Y:S05]  /*21e90*/  BRA `(.L_x_901) ;  /* 0xffffccf000007947 */ /* 0x000fea000383ffff */
.L_x_843:
[----:B--2---:R-:W-:Y:S01]  /*21ea0*/  IMAD.MOV.U32 R5, RZ, RZ, R6 ;  /* 0x000000ffff057224 */ /* 0x004fe200078e0006 */
[----:B------:R-:W-:Y:S01]  /*21eb0*/  MOV R3, 0x1 ;  /* 0x0000000100037802 */ /* 0x000fe20000000f00 */
[----:B------:R-:W-:Y:S01]  /*21ec0*/  IMAD.MOV.U32 R0, RZ, RZ, 0x181f ;  /* 0x0000181fff007424 */ /* 0x000fe200078e00ff */
[----:B------:R-:W-:-:S02]  /*21ed0*/  MOV R2, 0x21ef0 ;  /* 0x00021ef000027802 */ /* 0x000fc40000000f00 */
[----:B-1-34-:R-:W-:Y:S05]  /*21ee0*/  CALL.REL.NOINC `($__internal_15_$__cuda_sm70_shflsync_idx_p) ;  /* 0x00000d8000007944 */ /* 0x01afea0003c00000 */
[----:B------:R-:W-:Y:S01]  /*21ef0*/  IMAD.MOV.U32 R9, RZ, RZ, R0 ;  /* 0x000000ffff097224 */ /* 0x000fe200078e0000 */
[----:B------:R-:W-:Y:S01]  /*21f00*/  MOV R3, 0x1 ;  /* 0x0000000100037802 */ /* 0x000fe20000000f00 */
[----:B------:R-:W-:Y:S01]  /*21f10*/  IMAD.MOV.U32 R5, RZ, RZ, R8 ;  /* 0x000000ffff057224 */ /* 0x000fe200078e0008 */
[----:B------:R-:W-:-:S02]  /*21f20*/  MOV R0, 0x181f ;  /* 0x0000181f00007802 */ /* 0x000fc40000000f00 */
[----:B------:R-:W-:Y:S02]  /*21f30*/  MOV R2, 0x21f50 ;  /* 0x00021f5000027802 */ /* 0x000fe40000000f00 */
[----:B------:R-:W-:Y:S05]  /*21f40*/  CALL.REL.NOINC `($__internal_15_$__cuda_sm70_shflsync_idx_p) ;  /* 0x00000d2000007944 */ /* 0x000fea0003c00000 */
[----:B------:R-:W-:Y:S01]  /*21f50*/  MOV R2, R0 ;  /* 0x0000000000027202 */ /* 0x000fe20000000f00 */
[----:B------:R-:W-:Y:S05]  /*21f60*/  BRA `(.L_x_902) ;  /* 0xffffcd1000007947 */ /* 0x000fea000383ffff */
.L_x_846:
[----:B--2---:R-:W-:Y:S01]  /*21f70*/  IMAD.MOV.U32 R5, RZ, RZ, R6 ;  /* 0x000000ffff057224 */ /* 0x004fe200078e0006 */
[----:B------:R-:W-:Y:S01]  /*21f80*/  MOV R3, 0x2 ;  /* 0x0000000200037802 */ /* 0x000fe20000000f00 */
[----:B------:R-:W-:Y:S01]  /*21f90*/  IMAD.MOV.U32 R0, RZ, RZ, 0x181f ;  /* 0x0000181fff007424 */ /* 0x000fe200078e00ff */
[----:B------:R-:W-:Y:S02]  /*21fa0*/  MOV R2, 0x21fc0 ;  /* 0x00021fc000027802 */ /* 0x000fe40000000f00 */
[----:B-1-34-:R-:W-:Y:S05]  /*21fb0*/  CALL.REL.NOINC `($__internal_15_$__cuda_sm70_shflsync_idx_p) ;  /* 0x00000cb000007944 */ /* 0x01afea0003c00000 */
[----:B------:R-:W-:Y:S01]  /*21fc0*/  MOV R9, R0 ;  /* 0x0000000000097202 */ /* 0x000fe20000000f00 */
[----:B------:R-:W-:Y:S05]  /*21fd0*/  BRA `(.L_x_903) ;  /* 0xffffcd9000007947 */ /* 0x000fea000383ffff */
.L_x_847:
[----:B--2---:R-:W-:Y:S01]  /*21fe0*/  IMAD.MOV.U32 R5, RZ, RZ, R8 ;  /* 0x000000ffff057224 */ /* 0x004fe200078e0008 */
[----:B------:R-:W-:Y:S01]  /*21ff0*/  MOV R3, 0x2 ;  /* 0x0000000200037802 */ /* 0x000fe20000000f00 */
[----:B------:R-:W-:Y:S01]  /*22000*/  IMAD.MOV.U32 R0, RZ, RZ, 0x181f ;  /* 0x0000181fff007424 */ /* 0x000fe200078e00ff */
[----:B------:R-:W-:Y:S02]  /*22010*/  MOV R2, 0x22030 ;  /* 0x0002203000027802 */ /* 0x000fe40000000f00 */
[----:B-1-34-:R-:W-:Y:S05]  /*22020*/  CALL.REL.NOINC `($__internal_15_$__cuda_sm70_shflsync_idx_p) ;  /* 0x00000c4000007944 */ /* 0x01afea0003c00000 */
[----:B------:R-:W-:Y:S01]  /*22030*/  MOV R2, R0 ;  /* 0x0000000000027202 */ /* 0x000fe20000000f00 */
[----:B------:R-:W-:Y:S05]  /*22040*/  BRA `(.L_x_904) ;  /* 0xffffcd4000007947 */ /* 0x000fea000383ffff */
.L_x_850:
[----:B---3--:R-:W-:Y:S01]  /*22050*/  IMAD.MOV.U32 R5, RZ, RZ, R6 ;  /* 0x000000ffff057224 */ /* 0x008fe200078e0006 */
[----:B------:R-:W-:Y:S01]  /*22060*/  MOV R3, 0x3 ;  /* 0x0000000300037802 */ /* 0x000fe20000000f00 */
[----:B------:R-:W-:Y:S01]  /*22070*/  IMAD.MOV.U32 R0, RZ, RZ, 0x181f ;  /* 0x0000181fff007424 */ /* 0x000fe200078e00ff */
[----:B----4-:R-:W-:-:S02]  /*22080*/  MOV R2, 0x220a0 ;  /* 0x000220a000027802 */ /* 0x010fc40000000f00 */
[----:B-12---:R-:W-:Y:S05]  /*22090*/  CALL.REL.NOINC `($__internal_15_$__cuda_sm70_shflsync_idx_p) ;  /* 0x00000bd000007944 */ /* 0x006fea0003c00000 */
[----:B------:R-:W-:Y:S01]  /*220a0*/  IMAD.MOV.U32 R6, RZ, RZ, R0 ;  /* 0x000000ffff067224 */ /* 0x000fe200078e0000 */
[----:B------:R-:W-:Y:S01]  /*220b0*/  MOV R3, 0x3 ;  /* 0x0000000300037802 */ /* 0x000fe20000000f00 */
[----:B------:R-:W-:Y:S01]  /*220c0*/  IMAD.MOV.U32 R5, RZ, RZ, R8 ;  /* 0x000000ffff057224 */ /* 0x000fe200078e0008 */
[----:B------:R-:W-:-:S02]  /*220d0*/  MOV R0, 0x181f ;  /* 0x0000181f00007802 */ /* 0x000fc40000000f00 */
[----:B------:R-:W-:Y:S02]  /*220e0*/  MOV R2, 0x22100 ;  /* 0x0002210000027802 */ /* 0x000fe40000000f00 */
[----:B------:R-:W-:Y:S05]  /*220f0*/  CALL.REL.NOINC `($__internal_15_$__cuda_sm70_shflsync_idx_p) ;  /* 0x00000b7000007944 */ /* 0x000fea0003c00000 */
[----:B------:R-:W-:Y:S05]  /*22100*/  BRA `(.L_x_905) ;  /* 0xffffcd8000007947 */ /* 0x000fea000383ffff */
.L_x_852:
[----:B------:R-:W-:Y:S01]  /*22110*/  IMAD.MOV.U32 R5, RZ, RZ, R14 ;  /* 0x000000ffff057224 */ /* 0x000fe200078e000e */
[----:B------:R-:W-:Y:S01]  /*22120*/  MOV R3, RZ ;  /* 0x000000ff00037202 */ /* 0x000fe20000000f00 */
[----:B------:R-:W-:Y:S01]  /*22130*/  IMAD.MOV.U32 R0, RZ, RZ, 0x1c1f ;  /* 0x00001c1fff007424 */ /* 0x000fe200078e00ff */
[----:B------:R-:W-:Y:S02]  /*22140*/  MOV R2, 0x22160 ;  /* 0x0002216000027802 */ /* 0x000fe40000000f00 */
[----:B------:R-:W-:Y:S05]  /*22150*/  CALL.REL.NOINC `($__internal_15_$__cuda_sm70_shflsync_idx_p) ;  /* 0x00000b1000007944 */ /* 0x000fea0003c00000 */
[----:B------:R-:W-:Y:S01]  /*22160*/  MOV R4, R0 ;  /* 0x0000000000047202 */ /* 0x000fe20000000f00 */
[----:B------:R-:W-:Y:S05]  /*22170*/  BRA `(.L_x_906) ;  /* 0xffffd00000007947 */ /* 0x000fea000383ffff */
.L_x_853:
[----:B------:R-:W-:Y:S01]  /*22180*/  IMAD.MOV.U32 R5, RZ, RZ, R28 ;  /* 0x000000ffff057224 */ /* 0x000fe200078e001c */
[----:B------:R-:W-:Y:S01]  /*22190*/  MOV R3, RZ ;  /* 0x000000ff00037202 */ /* 0x000fe20000000f00 */
[----:B------:R-:W-:Y:S01]  /*221a0*/  IMAD.MOV.U32 R0, RZ, RZ, 0x1c1f ;  /* 0x00001c1fff007424 */ /* 0x000fe200078e00ff */
[----:B------:R-:W-:Y:S02]  /*221b0*/  MOV R2, 0x221d0 ;  /* 0x000221d000027802 */ /* 0x000fe40000000f00 */
[----:B-12---:R-:W-:Y:S05]  /*221c0*/  CALL.REL.NOINC `($__internal_15_$__cuda_sm70_shflsync_idx_p) ;  /* 0x00000aa000007944 */ /* 0x006fea0003c00000 */
[----:B------:R-:W-:Y:S05]  /*221d0*/  BRA `(.L_x_907) ;  /* 0xffffcfc000007947 */ /* 0x000fea000383ffff */
.L_x_856:
[----:B------:R-:W-:Y:S01]  /*221e0*/  IMAD.MOV.U32 R5, RZ, RZ, R14 ;  /* 0x000000ffff057224 */ /* 0x000fe200078e000e */
[----:B----4-:R-:W-:Y:S01]  /*221f0*/  MOV R3, 0x1 ;  /* 0x0000000100037802 */ /* 0x010fe20000000f00 */
[----:B------:R-:W-:Y:S01]  /*22200*/  IMAD.MOV.U32 R0, RZ, RZ, 0x1c1f ;  /* 0x00001c1fff007424 */ /* 0x000fe200078e00ff */
[----:B------:R-:W-:-:S02]  /*22210*/  MOV R2, 0x22230 ;  /* 0x0002223000027802 */ /* 0x000fc40000000f00 */
[----:B-123--:R-:W-:Y:S05]  /*22220*/  CALL.REL.NOINC `($__internal_15_$__cuda_sm70_shflsync_idx_p) ;  /* 0x00000a4000007944 */ /* 0x00efea0003c00000 */
[----:B------:R-:W-:Y:S01]  /*22230*/  IMAD.MOV.U32 R4, RZ, RZ, R0 ;  /* 0x000000ffff047224 */ /* 0x000fe200078e0000 */
[----:B------:R-:W-:Y:S01]  /*22240*/  MOV R3, 0x1 ;  /* 0x0000000100037802 */ /* 0x000fe20000000f00 */
[----:B------:R-:W-:Y:S01]  /*22250*/  IMAD.MOV.U32 R5, RZ, RZ, R28 ;  /* 0x000000ffff057224 */ /* 0x000fe200078e001c */
[----:B------:R-:W-:-:S02]  /*22260*/  MOV R0, 0x1c1f ;  /* 0x00001c1f00007802 */ /* 0x000fc40000000f00 */
[----:B------:R-:W-:Y:S02]  /*22270*/  MOV R2, 0x22290 ;  /* 0x0002229000027802 */ /* 0x000fe40000000f00 */
[----:B------:R-:W-:Y:S05]  /*22280*/  CALL.REL.NOINC `($__internal_15_$__cuda_sm70_shflsync_idx_p) ;  /* 0x000009e000007944 */ /* 0x000fea0003c00000 */
[----:B------:R-:W-:Y:S05]  /*22290*/  BRA `(.L_x_908) ;  /* 0xffffd56000007947 */ /* 0x000fea000383ffff */
.L_x_860:
[----:B------:R-:W-:Y:S01]  /*222a0*/  IMAD.MOV.U32 R5, RZ, RZ, R6 ;  /* 0x000000ffff057224 */ /* 0x000fe200078e0006 */
[----:B------:R-:W-:Y:S01]  /*222b0*/  MOV R3, RZ ;  /* 0x000000ff00037202 */ /* 0x000fe20000000f00 */
[----:B------:R-:W-:Y:S01]  /*222c0*/  IMAD.MOV.U32 R0, RZ, RZ, 0x181f ;  /* 0x0000181fff007424 */ /* 0x000fe200078e00ff */
[----:B------:R-:W-:Y:S02]  /*222d0*/  MOV R2, 0x222f0 ;  /* 0x000222f000027802 */ /* 0x000fe40000000f00 */
[----:B--2---:R-:W-:Y:S05]  /*222e0*/  CALL.REL.NOINC `($__internal_15_$__cuda_sm70_shflsync_idx_p) ;  /* 0x0000098000007944 */ /* 0x004fea0003c00000 */
[----:B------:R-:W-:Y:S01]  /*222f0*/  MOV R10, R0 ;  /* 0x00000000000a7202 */ /* 0x000fe20000000f00 */
[----:B------:R-:W-:Y:S05]  /*22300*/  BRA `(.L_x_909) ;  /* 0xffffe0a000007947 */ /* 0x000fea000383ffff */
.L_x_861:
[----:B------:R-:W-:Y:S01]  /*22310*/  IMAD.MOV.U32 R5, RZ, RZ, R9 ;  /* 0x000000ffff057224 */ /* 0x000fe200078e0009 */
[----:B------:R-:W-:Y:S01]  /*22320*/  MOV R3, RZ ;  /* 0x000000ff00037202 */ /* 0x000fe20000000f00 */
[----:B------:R-:W-:Y:S01]  /*22330*/  IMAD.MOV.U32 R0, RZ, RZ, 0x181f ;  /* 0x0000181fff007424 */ /* 0x000fe200078e00ff */
[----:B------:R-:W-:Y:S02]  /*22340*/  MOV R2, 0x22360 ;  /* 0x0002236000027802 */ /* 0x000fe40000000f00 */
[----:B-123--:R-:W-:Y:S05]  /*22350*/  CALL.REL.NOINC `($__internal_15_$__cuda_sm70_shflsync_idx_p) ;  /* 0x0000091000007944 */ /* 0x00efea0003c00000 */
[----:B------:R-:W-:Y:S01]  /*22360*/  MOV R2, R0 ;  /* 0x0000000000027202 */ /* 0x000fe20000000f00 */
[----:B------:R-:W-:Y:S05]  /*22370*/  BRA `(.L_x_910) ;  /* 0xffffe05000007947 */ /* 0x000fea000383ffff */
.L_x_864:
[----:B-1----:R-:W-:Y:S01]  /*22380*/  IMAD.MOV.U32 R5, RZ, RZ, R6 ;  /* 0x000000ffff057224 */ /* 0x002fe200078e0006 */
[----:B------:R-:W-:Y:S01]  /*22390*/  MOV R3, 0x1 ;  /* 0x0000000100037802 */ /* 0x000fe20000000f00 */
[----:B------:R-:W-:Y:S01]  /*223a0*/  IMAD.MOV.U32 R0, RZ, RZ, 0x181f ;  /* 0x0000181fff007424 */ /* 0x000fe200078e00ff */
[----:B------:R-:W-:-:S02]  /*223b0*/  MOV R2, 0x223d0 ;  /* 0x000223d000027802 */ /* 0x000fc40000000f00 */
[----:B--234-:R-:W-:Y:S05]  /*223c0*/  CALL.REL.NOINC `($__internal_15_$__cuda_sm70_shflsync_idx_p) ;  /* 0x000008a000007944 */ /* 0x01cfea0003c00000 */
        /* <DEDUP_REMOVED lines=8> */
.L_x_867:
[----:B-1----:R-:W-:Y:S01]  /*22450*/  IMAD.MOV.U32 R5, RZ, RZ, R6 ;  /* 0x000000ffff057224 */ /* 0x002fe200078e0006 */
[----:B------:R-:W-:Y:S01]  /*22460*/  MOV R3, 0x2 ;  /* 0x0000000200037802 */ /* 0x000fe20000000f00 */
[----:B------:R-:W-:Y:S01]  /*22470*/  IMAD.MOV.U32 R0, RZ, RZ, 0x181f ;  /* 0x0000181fff007424 */ /* 0x000fe200078e00ff */
[----:B------:R-:W-:Y:S02]  /*22480*/  MOV R2, 0x224a0 ;  /* 0x000224a000027802 */ /* 0x000fe40000000f00 */
[----:B--234-:R-:W-:Y:S05]  /*22490*/  CALL.REL.NOINC `($__internal_15_$__cuda_sm70_shflsync_idx_p) ;  /* 0x000007d000007944 */ /* 0x01cfea0003c00000 */
[----:B------:R-:W-:Y:S01]  /*224a0*/  MOV R10, R0 ;  /* 0x00000000000a7202 */ /* 0x000fe20000000f00 */
[----:B------:R-:W-:Y:S05]  /*224b0*/  BRA `(.L_x_912) ;  /* 0xffffe10000007947 */ /* 0x000fea000383ffff */
.L_x_868:
[----:B-1----:R-:W-:Y:S01]  /*224c0*/  IMAD.MOV.U32 R5, RZ, RZ, R9 ;  /* 0x000000ffff057224 */ /* 0x002fe200078e0009 */
[----:B------:R-:W-:Y:S01]  /*224d0*/  MOV R3, 0x2 ;  /* 0x0000000200037802 */ /* 0x000fe20000000f00 */
[----:B------:R-:W-:Y:S01]  /*224e0*/  IMAD.MOV.U32 R0, RZ, RZ, 0x181f ;  /* 0x0000181fff007424 */ /* 0x000fe200078e00ff */
[----:B------:R-:W-:Y:S02]  /*224f0*/  MOV R2, 0x22510 ;  /* 0x0002251000027802 */ /* 0x000fe40000000f00 */
[----:B--234-:R-:W-:Y:S05]  /*22500*/  CALL.REL.NOINC `($__internal_15_$__cuda_sm70_shflsync_idx_p) ;  /* 0x0000076000007944 */ /* 0x01cfea0003c00000 */
[----:B------:R-:W-:Y:S01]  /*22510*/  MOV R2, R0 ;  /* 0x0000000000027202 */ /* 0x000fe20000000f00 */
[----:B------:R-:W-:Y:S05]  /*22520*/  BRA `(.L_x_913) ;  /* 0xffffe0b000007947 */ /* 0x000fea000383ffff */
.L_x_871:
        /* <DEDUP_REMOVED lines=13> */
.L_x_873:
[----:B------:R-:W-:Y:S01]  /*22600*/  IMAD.MOV.U32 R5, RZ, RZ, R62 ;  /* 0x000000ffff057224 */ /* 0x000fe200078e003e */
[----:B------:R-:W-:Y:S01]  /*22610*/  MOV R3, RZ ;  /* 0x000000ff00037202 */ /* 0x000fe20000000f00 */
[----:B------:R-:W-:Y:S01]  /*22620*/  IMAD.MOV.U32 R0, RZ, RZ, 0x1f ;  /* 0x0000001fff007424 */ /* 0x000fe200078e00ff */
[----:B------:R-:W-:Y:S02]  /*22630*/  MOV R2, 0x22650 ;  /* 0x0002265000027802 */ /* 0x000fe40000000f00 */
[----:B------:R-:W-:Y:S05]  /*22640*/  CALL.REL.NOINC `($__internal_15_$__cuda_sm70_shflsync_idx_p) ;  /* 0x0000062000007944 */ /* 0x000fea0003c00000 */
[----:B------:R-:W-:Y:S01]  /*22650*/  MOV R9, R0 ;  /* 0x0000000000097202 */ /* 0x000fe20000000f00 */
[----:B------:R-:W-:Y:S05]  /*22660*/  BRA `(.L_x_915) ;  /* 0xffffe21000007947 */ /* 0x000fea000383ffff */
.L_x_874:
[----:B------:R-:W-:Y:S01]  /*22670*/  IMAD.MOV.U32 R5, RZ, RZ, R62 ;  /* 0x000000ffff057224 */ /* 0x000fe200078e003e */
[----:B------:R-:W-:Y:S01]  /*22680*/  MOV R3, 0x1 ;  /* 0x0000000100037802 */ /* 0x000fe20000000f00 */
[----:B------:R-:W-:Y:S01]  /*22690*/  IMAD.MOV.U32 R0, RZ, RZ, 0x1f ;  /* 0x0000001fff007424 */ /* 0x000fe200078e00ff */
[----:B------:R-:W-:Y:S02]  /*226a0*/  MOV R2, 0x226c0 ;  /* 0x000226c000027802 */ /* 0x000fe40000000f00 */
[----:B-12---:R-:W-:Y:S05]  /*226b0*/  CALL.REL.NOINC `($__internal_15_$__cuda_sm70_shflsync_idx_p) ;  /* 0x000005b000007944 */ /* 0x006fea0003c00000 */
[----:B------:R-:W-:Y:S01]  /*226c0*/  MOV R8, R0 ;  /* 0x0000000000087202 */ /* 0x000fe20000000f00 */
[----:B------:R-:W-:Y:S05]  /*226d0*/  BRA `(.L_x_916) ;  /* 0xffffe1c000007947 */ /* 0x000fea000383ffff */
.L_x_875:
[----:B------:R-:W-:Y:S02]  /*226e0*/  MOV R2, 0x1 ;  /* 0x0000000100027802 */ /* 0x000fe40000000f00 */
[----:B------:R-:W-:-:S02]  /*226f0*/  MOV R3, 0x22710 ;  /* 0x0002271000037802 */ /* 0x000fc40000000f00 */
[----:B-1234-:R-:W-:Y:S05]  /*22700*/  CALL.REL.NOINC `($__internal_16_$__cuda_sm70_shflsync_up_p) ;  /* 0x000005b000007944 */ /* 0x01efea0003c00000 */
[----:B------:R-:W-:Y:S05]  /*22710*/  BRA `(.L_x_917) ;  /* 0xffffe2b000007947 */ /* 0x000fea000383ffff */
.L_x_876:
[----:B------:R-:W-:Y:S02]  /*22720*/  MOV R2, 0x2 ;  /* 0x0000000200027802 */ /* 0x000fe40000000f00 */
[----:B------:R-:W-:-:S02]  /*22730*/  MOV R3, 0x22750 ;  /* 0x0002275000037802 */ /* 0x000fc40000000f00 */
[----:B--2-4-:R-:W-:Y:S05]  /*22740*/  CALL.REL.NOINC `($__internal_16_$__cuda_sm70_shflsync_up_p) ;  /* 0x0000057000007944 */ /* 0x014fea0003c00000 */
[----:B------:R-:W-:Y:S01]  /*22750*/  SEL R3, R4, RZ, P1 ;  /* 0x000000ff04037207 */ /* 0x000fe20000800000 */
[----:B------:R-:W-:-:S04]  /*22760*/  IMAD.MOV.U32 R2, RZ, RZ, 0x4 ;  /* 0x00000004ff027424 */ /* 0x000fc800078e00ff */
[----:B------:R-:W-:Y:S01]  /*22770*/  IMAD.IADD R0, R0, 0x1, R3 ;  /* 0x0000000100007824 */ /* 0x000fe200078e0203 */
        /* <DEDUP_REMOVED lines=20> */
.L_x_880:
[----:B------:R-:W-:Y:S02]  /*228c0*/  MOV R2, 0x1 ;  /* 0x0000000100027802 */ /* 0x000fe40000000f00 */
[----:B------:R-:W-:Y:S02]  /*228d0*/  MOV R3, 0x228f0 ;  /* 0x000228f000037802 */ /* 0x000fe40000000f00 */
[----:B------:R-:W-:Y:S05]  /*228e0*/  CALL.REL.NOINC `($__internal_16_$__cuda_sm70_shflsync_up_p) ;  /* 0x000003d000007944 */ /* 0x000fea0003c00000 */
[----:B------:R-:W-:Y:S01]  /*228f0*/  MOV R2, R4 ;  /* 0x0000000400027202 */ /* 0x000fe20000000f00 */
[----:B------:R-:W-:Y:S05]  /*22900*/  BRA `(.L_x_919) ;  /* 0xffffe32000007947 */ /* 0x000fea000383ffff */
.L_x_881:
        /* <DEDUP_REMOVED lines=26> */
.L_x_883:
[----:B------:R-:W-:Y:S02]  /*22ab0*/  SEL R0, RZ, 0x1, P0 ;  /* 0x00000001ff007807 */ /* 0x000fe40000000000 */
[----:B------:R-:W-:Y:S02]  /*22ac0*/  MOV R2, 0x22ae0 ;  /* 0x00022ae000027802 */ /* 0x000fe40000000f00 */
[----:B-1----:R-:W-:Y:S05]  /*22ad0*/  CALL.REL.NOINC `($__internal_17_$__cuda_sm70_votesync_ballot) ;  /* 0x0000025000007944 */ /* 0x002fea0003c00000 */
[----:B------:R-:W-:Y:S01]  /*22ae0*/  MOV R10, R0 ;  /* 0x00000000000a7202 */ /* 0x000fe20000000f00 */
[----:B------:R-:W-:Y:S05]  /*22af0*/  BRA `(.L_x_921) ;  /* 0xffffe2c000007947 */ /* 0x000fea000383ffff */
.L_x_884:
[----:B------:R-:W-:Y:S01]  /*22b00*/  IMAD.MOV.U32 R5, RZ, RZ, R6 ;  /* 0x000000ffff057224 */ /* 0x000fe200078e0006 */
[----:B------:R-:W-:Y:S01]  /*22b10*/  MOV R3, R8 ;  /* 0x0000000800037202 */ /* 0x000fe20000000f00 */
[----:B--2---:R-:W-:Y:S01]  /*22b20*/  IMAD.MOV.U32 R0, RZ, RZ, 0x1f ;  /* 0x0000001fff007424 */ /* 0x004fe200078e00ff */
[----:B------:R-:W-:Y:S02]  /*22b30*/  MOV R2, 0x22b50 ;  /* 0x00022b5000027802 */ /* 0x000fe40000000f00 */
[----:B-1----:R-:W-:Y:S05]  /*22b40*/  CALL.REL.NOINC `($__internal_15_$__cuda_sm70_shflsync_idx_p) ;  /* 0x0000012000007944 */ /* 0x002fea0003c00000 */
[----:B------:R-:W-:Y:S01]  /*22b50*/  IMAD.MOV.U32 R12, RZ, RZ, R0 ;  /* 0x000000ffff0c7224 */ /* 0x000fe200078e0000 */
[----:B------:R-:W-:Y:S01]  /*22b60*/  MOV R3, R8 ;  /* 0x0000000800037202 */ /* 0x000fe20000000f00 */
[----:B------:R-:W-:Y:S01]  /*22b70*/  IMAD.MOV.U32 R5, RZ, RZ, R7 ;  /* 0x000000ffff057224 */ /* 0x000fe200078e0007 */
[----:B------:R-:W-:Y:S02]  /*22b80*/  MOV R0, 0x1f ;  /* 0x0000001f00007802 */ /* 0x000fe40000000f00 */
[----:B------:R-:W-:-:S02]  /*22b90*/  MOV R2, 0x22bb0 ;  /* 0x00022bb000027802 */ /* 0x000fc40000000f00 */
[----:B------:R-:W-:Y:S05]  /*22ba0*/  CALL.REL.NOINC `($__internal_15_$__cuda_sm70_shflsync_idx_p) ;  /* 0x000000c000007944 */ /* 0x000fea0003c00000 */
[----:B------:R-:W-:Y:S01]  /*22bb0*/  MOV R7, R0 ;  /* 0x0000000000077202 */ /* 0x000fe20000000f00 */
[----:B------:R-:W-:Y:S05]  /*22bc0*/  BRA `(.L_x_922) ;  /* 0xffffe26000007947 */ /* 0x000fea000383ffff */
.L_x_887:
[----:B------:R-:W-:Y:S01]  /*22bd0*/  IMAD.MOV.U32 R5, RZ, RZ, R4 ;  /* 0x000000ffff057224 */ /* 0x000fe200078e0004 */
[----:B--2---:R-:W-:-:S02]  /*22be0*/  MOV R0, 0x1f ;  /* 0x0000001f00007802 */ /* 0x004fc40000000f00 */
[----:B------:R-:W-:Y:S02]  /*22bf0*/  MOV R2, 0x22c10 ;  /* 0x00022c1000027802 */ /* 0x000fe40000000f00 */
[----:B-1-34-:R-:W-:Y:S05]  /*22c00*/  CALL.REL.NOINC `($__internal_15_$__cuda_sm70_shflsync_idx_p) ;  /* 0x0000006000007944 */ /* 0x01afea0003c00000 */
[----:B------:R-:W-:Y:S01]  /*22c10*/  MOV R13, R0 ;  /* 0x00000000000d7202 */ /* 0x000fe20000000f00 */
[----:B------:R-:W-:Y:S05]  /*22c20*/  BRA `(.L_x_886) ;  /* 0xffffe26000007947 */ /* 0x000fea000383ffff */
        .weak           $__internal_14_$__cuda_sm70_shflsync_bfly_p
        .type           $__internal_14_$__cuda_sm70_shflsync_bfly_p,@function
        .size           $__internal_14_$__cuda_sm70_shflsync_bfly_p,($__internal_15_$__cuda_sm70_shflsync_idx_p - $__internal_14_$__cuda_sm70_shflsync_bfly_p)
$__internal_14_$__cuda_sm70_shflsync_bfly_p:
[----:B------:R-:W-:Y:S01]  /*22c30*/  MOV R7, 0x0 ;  /* 0x0000000000077802 */ /* 0x000fe20000000f00 */
[----:B------:R-:W-:Y:S04]  /*22c40*/  WARPSYNC R8 ;  /* 0x0000000800007348 */ /* 0x000fe80003800000 */
[----:B------:R1:W2:Y:S01]  /*22c50*/  SHFL.BFLY PT, R2, R2, R5, R9 ;  /* 0x0c00000502027389 */ /* 0x0002a200000e0009 */
[----:B------:R-:W-:Y:S05]  /*22c60*/  RET.REL.NODEC R6 `(_ZN7cutlass13device_kernelIN5flash19enable_sm80_to_sm89INS1_16FlashAttnFwdSm80INS1_25CollectiveMainloopFwdSm80ILi8ELi1ELb1EN4cute5tupleIJNS5_1CILi128EEENS7_ILi96EEES8_EEELi128ENS_10bfloat16_tEfNS_4arch4Sm80ELb0ELb1ELb1ELb1ELb0ELb1ELb1ELb1EEENS1_21CollectiveEpilogueFwdINS6_IJS8_S8_S9_EEENS6_IJNS7_ILi1EEESH_SH_EEESB_SD_Li256ELb1ELb1ELb1ELb0EEENS1_36VarlenDynamicPersistentTileSchedulerILi128ELi96ELi256ELi256ELb1ELb1ELb0ELb1ELb0ELb1EEEEEEEEEvNT_6ParamsE) ;  /* 0xfffdd39006007950 */ /* 0x000fea0003c3ffff */
        .weak           $__internal_15_$__cuda_sm70_shflsync_idx_p
        .type           $__internal_15_$__cuda_sm70_shflsync_idx_p,@function
        .size           $__internal_15_$__cuda_sm70_shflsync_idx_p,($__internal_16_$__cuda_sm70_shflsync_up_p - $__internal_15_$__cuda_sm70_shflsync_idx_p)
$__internal_15_$__cuda_sm70_shflsync_idx_p:
[----:B------:R-:W-:-:S04]  /*22c70*/  MOV R50, 0xffffffff ;  /* 0xffffffff00327802 */ /* 0x000fc80000000f00 */
[----:B------:R-:W-:Y:S04]  /*22c80*/  WARPSYNC R50 ;  /* 0x0000003200007348 */ /* 0x000fe80003800000 */
[----:B------:R1:W2:Y:S02]  /*22c90*/  SHFL.IDX PT, R0, R5, R3, R0 ;  /* 0x0000000305007389 */ /* 0x0002a400000e0000 */
[----:B-1----:R-:W-:-:S04]  /*22ca0*/  MOV R3, 0x0 ;  /* 0x0000000000037802 */ /* 0x002fc80000000f00 */
[----:B--2---:R-:W-:Y:S05]  /*22cb0*/  RET.REL.NODEC R2 `(_ZN7cutlass13device_kernelIN5flash19enable_sm80_to_sm89INS1_16FlashAttnFwdSm80INS1_25CollectiveMainloopFwdSm80ILi8ELi1ELb1EN4cute5tupleIJNS5_1CILi128EEENS7_ILi96EEES8_EEELi128ENS_10bfloat16_tEfNS_4arch4Sm80ELb0ELb1ELb1ELb1ELb0ELb1ELb1ELb1EEENS1_21CollectiveEpilogueFwdINS6_IJS8_S8_S9_EEENS6_IJNS7_ILi1EEESH_SH_EEESB_SD_Li256ELb1ELb1ELb1ELb0EEENS1_36VarlenDynamicPersistentTileSchedulerILi128ELi96ELi256ELi256ELb1ELb1ELb0ELb1ELb0ELb1EEEEEEEEEvNT_6ParamsE) ;  /* 0xfffdd34002007950 */ /* 0x004fea0003c3ffff */
        .weak           $__internal_16_$__cuda_sm70_shflsync_up_p
        .type           $__internal_16_$__cuda_sm70_shflsync_up_p,@function
        .size           $__internal_16_$__cuda_sm70_shflsync_up_p,($__internal_17_$__cuda_sm70_votesync_ballot - $__internal_16_$__cuda_sm70_shflsync_up_p)
$__internal_16_$__cuda_sm70_shflsync_up_p:
[----:B------:R-:W-:Y:S02]  /*22cc0*/  IMAD.MOV.U32 R4, RZ, RZ, RZ ;  /* 0x000000ffff047224 */ /* 0x000fe400078e00ff */
[----:B------:R-:W-:-:S04]  /*22cd0*/  IMAD.MOV.U32 R10, RZ, RZ, -0x1 ;  /* 0xffffffffff0a7424 */ /* 0x000fc800078e00ff */
[----:B------:R-:W-:Y:S04]  /*22ce0*/  WARPSYNC R10 ;  /* 0x0000000a00007348 */ /* 0x000fe80003800000 */
[----:B------:R1:W2:Y:S02]  /*22cf0*/  SHFL.UP PT, R4, R0, R2, R4 ;  /* 0x0400000200047389 */ /* 0x0002a400000e0004 */
[----:B-1----:R-:W-:Y:S02]  /*22d00*/  MOV R2, R3 ;  /* 0x0000000300027202 */ /* 0x002fe40000000f00 */
[----:B------:R-:W-:-:S04]  /*22d10*/  MOV R3, 0x0 ;  /* 0x0000000000037802 */ /* 0x000fc80000000f00 */
[----:B--2---:R-:W-:Y:S05]  /*22d20*/  RET.REL.NODEC R2 `(_ZN7cutlass13device_kernelIN5flash19enable_sm80_to_sm89INS1_16FlashAttnFwdSm80INS1_25CollectiveMainloopFwdSm80ILi8ELi1ELb1EN4cute5tupleIJNS5_1CILi128EEENS7_ILi96EEES8_EEELi128ENS_10bfloat16_tEfNS_4arch4Sm80ELb0ELb1ELb1ELb1ELb0ELb1ELb1ELb1EEENS1_21CollectiveEpilogueFwdINS6_IJS8_S8_S9_EEENS6_IJNS7_ILi1EEESH_SH_EEESB_SD_Li256ELb1ELb1ELb1ELb0EEENS1_36VarlenDynamicPersistentTileSchedulerILi128ELi96ELi256ELi256ELb1ELb1ELb0ELb1ELb0ELb1EEEEEEEEEvNT_6ParamsE) ;  /* 0xfffdd2d002007950 */ /* 0x004fea0003c3ffff */
        .weak           $__internal_17_$__cuda_sm70_votesync_ballot
        .type           $__internal_17_$__cuda_sm70_votesync_ballot,@function
        .size           $__internal_17_$__cuda_sm70_votesync_ballot,(.L_x_2694 - $__internal_17_$__cuda_sm70_votesync_ballot)
$__internal_17_$__cuda_sm70_votesync_ballot:
[----:B------:R-:W-:Y:S01]  /*22d30*/  ISETP.NE.U32.AND P0, PT, R0, 0x1, PT ;  /* 0x000000010000780c */ /* 0x000fe20003f05070 */
[----:B------:R-:W-:-:S04]  /*22d40*/  IMAD.MOV.U32 R3, RZ, RZ, -0x1 ;  /* 0xffffffffff037424 */ /* 0x000fc800078e00ff */
[----:B------:R-:W-:Y:S08]  /*22d50*/  WARPSYNC R3 ;  /* 0x0000000300007348 */ /* 0x000ff00003800000 */
[----:B------:R-:W-:-:S04]  /*22d60*/  VOTE.ANY R0, PT, !P0 ;  /* 0x0000000000007806 */ /* 0x000fc800040e0100 */
[----:B------:R-:W-:Y:S01]  /*22d70*/  LOP3.LUT R0, R0, R3, RZ, 0xc0, !PT ;  /* 0x0000000300007212 */ /* 0x000fe200078ec0ff */
[----:B------:R-:W-:-:S04]  /*22d80*/  IMAD.MOV.U32 R3, RZ, RZ, 0x0 ;  /* 0x00000000ff037424 */ /* 0x000fc800078e00ff */
[----:B------:R-:W-:Y:S05]  /*22d90*/  RET.REL.NODEC R2 `(_ZN7cutlass13device_kernelIN5flash19enable_sm80_to_sm89INS1_16FlashAttnFwdSm80INS1_25CollectiveMainloopFwdSm80ILi8ELi1ELb1EN4cute5tupleIJNS5_1CILi128EEENS7_ILi96EEES8_EEELi128ENS_10bfloat16_tEfNS_4arch4Sm80ELb0ELb1ELb1ELb1ELb0ELb1ELb1ELb1EEENS1_21CollectiveEpilogueFwdINS6_IJS8_S8_S9_EEENS6_IJNS7_ILi1EEESH_SH_EEESB_SD_Li256ELb1ELb1ELb1ELb0EEENS1_36VarlenDynamicPersistentTileSchedulerILi128ELi96ELi256ELi256ELb1ELb1ELb0ELb1ELb0ELb1EEEEEEEEEvNT_6ParamsE) ;  /* 0xfffdd26002007950 */ /* 0x000fea0003c3ffff */
.L_x_923:
        /* <DEDUP_REMOVED lines=14> */
.L_x_2694:


//--------------------- .text._ZN7cutlass13device_kernelIN5flash19enable_sm80_to_sm89INS1_16FlashAttnFwdSm80INS1_25CollectiveMainloopFwdSm80ILi4ELi1ELb0EN4cute5tupleIJNS5_1CILi128EEENS7_ILi64EEES8_EEELi128ENS_10bfloat16_tEfNS_4arch4Sm80ELb1ELb0ELb1ELb0ELb0ELb0ELb1ELb1EEENS1_21CollectiveEpilogueFwdINS6_IJS8_S8_S9_EEENS6_IJNS7_ILi1EEESH_SH_EEESB_SD_Li128ELb0ELb1ELb1ELb0EEENS1_30DynamicPersistentTileSchedulerILi128ELi128ELb1ELb1ELb0EEEEEEEEEvNT_6ParamsE --------------------------
	.section	.text._ZN7cutlass13device_kernelIN5flash19enable_sm80_to_sm89INS1_16FlashAttnFwdSm80INS1_25CollectiveMainloopFwdSm80ILi4ELi1ELb0EN4cute5tupleIJNS5_1CILi128EEENS7_ILi64EEES8_EEELi128ENS_10bfloat16_tEfNS_4arch4Sm80ELb1ELb0ELb1ELb0ELb0ELb0ELb1ELb1EEENS1_21CollectiveEpilogueFwdINS6_IJS8_S8_S9_EEENS6_IJNS7_ILi1EEESH_SH_EEESB_SD_Li128ELb0ELb1ELb1ELb0EEENS1_30DynamicPersistentTileSchedulerILi128ELi128ELb1ELb1ELb0EEEEEEEEEvNT_6ParamsE,"ax",@progbits
	.sectioninfo	@"SHI_REGISTERS=255"
	.align	128
.text._ZN7cutlass13device_kernelIN5flash19enable_sm80_to_sm89INS1_16FlashAttnFwdSm80INS1_25CollectiveMainloopFwdSm80ILi4ELi1ELb0EN4cute5tupleIJNS5_1CILi128EEENS7_ILi64EEES8_EEELi128ENS_10bfloat16_tEfNS_4arch4Sm80ELb1ELb0ELb1ELb0ELb0ELb0ELb1ELb1EEENS1_21CollectiveEpilogueFwdINS6_IJS8_S8_S9_EEENS6_IJNS7_ILi1EEESH_SH_EEESB_SD_Li128ELb0ELb1ELb1ELb0EEENS1_30DynamicPersistentTileSchedulerILi128ELi128ELb1ELb1ELb0EEEEEEEEEvNT_6ParamsE:
        .type           _ZN7cutlass13device_kernelIN5flash19enable_sm80_to_sm89INS1_16FlashAttnFwdSm80INS1_25CollectiveMainloopFwdSm80ILi4ELi1ELb0EN4cute5tupleIJNS5_1CILi128EEENS7_ILi64EEES8_EEELi128ENS_10bfloat16_tEfNS_4arch4Sm80ELb1ELb0ELb1ELb0ELb0ELb0ELb1ELb1EEENS1_21CollectiveEpilogueFwdINS6_IJS8_S8_S9_EEENS6_IJNS7_ILi1EEESH_SH_EEESB_SD_Li128ELb0ELb1ELb1ELb0EEENS1_30DynamicPersistentTileSchedulerILi128ELi128ELb1ELb1ELb0EEEEEEEEEvNT_6ParamsE,@function
        .size           _ZN7cutlass13device_kernelIN5flash19enable_sm80_to_sm89INS1_16FlashAttnFwdSm80INS1_25CollectiveMainloopFwdSm80ILi4ELi1ELb0EN4cute5tupleIJNS5_1CILi128EEENS7_ILi64EEES8_EEELi128ENS_10bfloat16_tEfNS_4arch4Sm80ELb1ELb0ELb1ELb0ELb0ELb0ELb1ELb1EEENS1_21CollectiveEpilogueFwdINS6_IJS8_S8_S9_EEENS6_IJNS7_ILi1EEESH_SH_EEESB_SD_Li128ELb0ELb1ELb1ELb0EEENS1_30DynamicPersistentTileSchedulerILi128ELi128ELb1ELb1ELb0EEEEEEEEEvNT_6ParamsE,(.L_x_2699 - _ZN7cutlass13device_kernelIN5flash19enable_sm80_to_sm89INS1_16FlashAttnFwdSm80INS1_25CollectiveMainloopFwdSm80ILi4ELi1ELb0EN4cute5tupleIJNS5_1CILi128EEENS7_ILi64EEES8_EEELi128ENS_10bfloat16_tEfNS_4arch4Sm80ELb1ELb0ELb1ELb0ELb0ELb0ELb1ELb1EEENS1_21CollectiveEpilogueFwdINS6_IJS8_S8_S9_EEENS6_IJNS7_ILi1EEESH_SH_EEESB_SD_Li128ELb0ELb1ELb1ELb0EEENS1_30DynamicPersistentTileSchedulerILi128ELi128ELb1ELb1ELb0EEEEEEEEEvNT_6ParamsE)
        .other          _ZN7cutlass13device_kernelIN5flash19enable_sm80_to_sm89INS1_16FlashAttnFwdSm80INS1_25CollectiveMainloopFwdSm80ILi4ELi1ELb0EN4cute5tupleIJNS5_1CILi128EEENS7_ILi64EEES8_EEELi128ENS_10bfloat16_tEfNS_4arch4Sm80ELb1ELb0ELb1ELb0ELb0ELb0ELb1ELb1EEENS1_21CollectiveEpilogueFwdINS6_IJS8_S8_S9_EEENS6_IJNS7_ILi1EEESH_SH_EEESB_SD_Li128ELb0ELb1ELb1ELb0EEENS1_30DynamicPersistentTileSchedulerILi128ELi128ELb1ELb1ELb0EEEEEEEEEvNT_6ParamsE,@"STO_CUDA_ENTRY STV_DEFAULT"
_ZN7cutlass13device_kernelIN5flash19enable_sm80_to_sm89INS1_16FlashAttnFwdSm80INS1_25CollectiveMainloopFwdSm80ILi4ELi1ELb0EN4cute5tupleIJNS5_1CILi128EEENS7_ILi64EEES8_EEELi128ENS_10bfloat16_tEfNS_4arch4Sm80ELb1ELb0ELb1ELb0ELb0ELb0ELb1ELb1EEENS1_21CollectiveEpilogueFwdINS6_IJS8_S8_S9_EEENS6_IJNS7_ILi1EEESH_SH_EEESB_SD_Li128ELb0ELb1ELb1ELb0EEENS1_30DynamicPersistentTileSchedulerILi128ELi128ELb1ELb1ELb0EEEEEEEEEvNT_6ParamsE:
[----:B------:R-:W-:-:S03]  /*0000*/  MOV R1, c[0x0][0x28] ;  /* 0x00000a0000017a02 */ /* 0x000fc60000000f00 */
[----:B------:R-:W1:Y:S01]  /*0010*/  S2R R17, SR_TID.X ;  /* 0x0000000000117919 */ /* 0x000e620000002100 */
[----:B------:R-:W-:-:S03]  /*0020*/  IADD3 R1, R1, -0x98, RZ ;  /* 0xffffff6801017810 */ /* 0x000fc60007ffe0ff */
[----:B------:R-:W2:Y:S01]  /*0030*/  S2R R16, SR_CTAID.X ;  /* 0x0000000000107919 */ /* 0x000ea20000002500 */
[----:B-1----:R-:W-:-:S05]  /*0040*/  SHF.R.U32.HI R0, RZ, 0x5, R17 ;  /* 0x00000005ff007819 */ /* 0x002fca0000011611 */
[----:B------:R-:W1:Y:S04]  /*0050*/  SHFL.IDX PT, R2, R0, RZ, 0x1f ;  /* 0x00001fff00027589 */ /* 0x000e6800000e0000 */
[----:B------:R-:W3:Y:S01]  /*0060*/  SHFL.IDX PT, R0, R0, RZ, 0x1f ;  /* 0x00001fff00007589 */ /* 0x000ee200000e0000 */
[----:B-1----:R-:W-:Y:S01]  /*0070*/  ISETP.GE.AND P0, PT, R2, 0x1, PT ;  /* 0x000000010200780c */ /* 0x002fe20003f06270 */
[----:B---3--:R1:W3:-:S12]  /*0080*/  R2UR UR6, R0 ;  /* 0x00000000000673c2 */ /* 0x0082d800000e0000 */
[----:B------:R-:W-:Y:S06]  /*0090*/  @P0 BAR.ARV 0x4, 0x80 ;  /* 0x0102000000000b1d */ /* 0x000fec0000002000 */
[----:B--2---:R-:W-:-:S13]  /*00a0*/  ISETP.GE.AND P0, PT, R16, c[0x0][0x538], PT ;  /* 0x00014e0010007a0c */ /* 0x004fda0003f06270 */
[----:B------:R-:W-:Y:S05]  /*00b0*/  @P0 EXIT ;  /* 0x000000000000094d */ /* 0x000fea0003800000 */
[----:B-1-3--:R-:W-:Y:S01]  /*00c0*/  SHF.R.S32.HI R15, RZ, 0x1f, R17 ;  /* 0x0000001fff0f7819 */ /* 0x00afe20000011411 */
[----:B------:R-:W-:Y:S01]  /*00d0*/  IMAD.MOV.U32 R228, RZ, RZ, 0x40 ;  /* 0x00000040ffe47424 */ /* 0x000fe200078e00ff */
[----:B------:R-:W-:Y:S02]  /*00e0*/  ULDC.64 UR8, c[0x0][0x118] ;  /* 0x0000460000087ab9 */ /* 0x000fe40000000a00 */
[CC--:B------:R-:W-:Y:S02]  /*00f0*/  LEA.HI R12, R15.reuse, R17.reuse, RZ, 0x3 ;  /* 0x000000110f0c7211 */ /* 0x0c0fe400078f18ff */
[CC--:B------:R-:W-:Y:S02]  /*0100*/  LEA.HI R4, R15.reuse, R17.reuse, RZ, 0x4 ;  /* 0x000000110f047211 */ /* 0x0c0fe400078f20ff */
[----:B------:R-:W-:Y:S02]  /*0110*/  LEA.HI R0, R15, R17, RZ, 0x2 ;  /* 0x000000110f007211 */ /* 0x000fe400078f10ff */
[----:B------:R-:W-:-:S02]  /*0120*/  SHF.R.S32.HI R20, RZ, 0x3, R12 ;  /* 0x00000003ff147819 */ /* 0x000fc4000001140c */
[----:B------:R-:W-:Y:S02]  /*0130*/  LOP3.LUT R2, R4, 0xfffffff0, RZ, 0xc0, !PT ;  /* 0xfffffff004027812 */ /* 0x000fe400078ec0ff */
[----:B------:R-:W-:Y:S01]  /*0140*/  LOP3.LUT R3, R12, 0xfffffff8, RZ, 0xc0, !PT ;  /* 0xfffffff80c037812 */ /* 0x000fe200078ec0ff */
[----:B------:R-:W-:Y:S01]  /*0150*/  IMAD.SHL.U32 R6, R20, 0x40, RZ ;  /* 0x0000004014067824 */ /* 0x000fe200078e00ff */
[----:B------:R-:W-:Y:S01]  /*0160*/  LOP3.LUT R0, R0, 0xfffffffc, RZ, 0xc0, !PT ;  /* 0xfffffffc00007812 */ /* 0x000fe200078ec0ff */
[C---:B------:R-:W-:Y:S01]  /*0170*/  IMAD.IADD R2, R17.reuse, 0x1, -R2 ;  /* 0x0000000111027824 */ /* 0x040fe200078e0a02 */
[----:B------:R-:W-:Y:S01]  /*0180*/  SHF.R.S32.HI R5, RZ, 0x4, R4 ;  /* 0x00000004ff057819 */ /* 0x000fe20000011404 */
[C---:B------:R-:W-:Y:S02]  /*0190*/  IMAD.IADD R9, R17.reuse, 0x1, -R3 ;  /* 0x0000000111097824 */ /* 0x040fe400078e0a03 */
[----:B------:R-:W-:Y:S01]  /*01a0*/  IMAD.IADD R3, R17, 0x1, -R0 ;  /* 0x0000000111037824 */ /* 0x000fe200078e0a00 */
[----:B------:R-:W-:Y:S01]  /*01b0*/  LEA.HI R4, R4, R5, RZ, 0x1 ;  /* 0x0000000504047211 */ /* 0x000fe200078f08ff */
[----:B------:R-:W-:Y:S01]  /*01c0*/  IMAD.SHL.U32 R18, R9, 0x8, RZ ;  /* 0x0000000809127824 */ /* 0x000fe200078e00ff */
[----:B------:R-:W-:-:S02]  /*01d0*/  LOP3.LUT R0, R6, 0x1c0, RZ, 0xc0, !PT ;  /* 0x000001c006007812 */ /* 0x000fc400078ec0ff */
[----:B------:R-:W-:Y:S02]  /*01e0*/  LOP3.LUT R6, R4, 0xfffffffe, RZ, 0xc0, !PT ;  /* 0xfffffffe04067812 */ /* 0x000fe400078ec0ff */
[----:B------:R-:W-:Y:S01]  /*01f0*/  SHF.R.S32.HI R4, RZ, 0x1f, R2 ;  /* 0x0000001fff047819 */ /* 0x000fe20000011402 */
[----:B------:R-:W-:Y:S01]  /*0200*/  STL [R1+0x48], R18 ;  /* 0x0000481201007387 */ /* 0x000fe20000100800 */
[----:B------:R-:W-:Y:S01]  /*0210*/  LEA.HI R8, R3, R3, RZ, 0x1 ;  /* 0x0000000303087211 */ /* 0x000fe200078f08ff */
[----:B------:R-:W-:Y:S01]  /*0220*/  IMAD.IADD R13, R5, 0x1, -R6 ;  /* 0x00000001050d7824 */ /* 0x000fe200078e0a06 */
[----:B------:R-:W-:Y:S02]  /*0230*/  LOP3.LUT R7, R0, 0x38, R18, 0xf8, !PT ;  /* 0x0000003800077812 */ /* 0x000fe400078ef812 */
[----:B------:R-:W-:Y:S02]  /*0240*/  LEA.HI R11, R4, R2, RZ, 0x3 ;  /* 0x00000002040b7211 */ /* 0x000fe400078f18ff */
[----:B------:R-:W-:-:S02]  /*0250*/  SHF.R.U32.HI R0, RZ, 0x3, R0 ;  /* 0x00000003ff007819 */ /* 0x000fc40000011600 */
[----:B------:R-:W-:Y:S02]  /*0260*/  LOP3.LUT R4, R8, 0x1ffffffe, RZ, 0xc0, !PT ;  /* 0x1ffffffe08047812 */ /* 0x000fe400078ec0ff */
[----:B------:R-:W-:Y:S02]  /*0270*/  LOP3.LUT R10, R7, R0, RZ, 0x3c, !PT ;  /* 0x00000000070a7212 */ /* 0x000fe400078e3cff */
[----:B------:R-:W-:Y:S01]  /*0280*/  LOP3.LUT R0, R11, 0xfffffff8, RZ, 0xc0, !PT ;  /* 0xfffffff80b007812 */ /* 0x000fe200078ec0ff */
[----:B------:R-:W-:Y:S01]  /*0290*/  IMAD.IADD R14, R3, 0x1, -R4 ;  /* 0x00000001030e7824 */ /* 0x000fe200078e0a04 */
[-C--:B------:R-:W-:Y:S01]  /*02a0*/  LEA.HI R5, R15, R17.reuse, RZ, 0x5 ;  /* 0x000000110f057211 */ /* 0x080fe200078f28ff */
[----:B------:R-:W-:Y:S01]  /*02b0*/  IMAD.SHL.U32 R3, R9, 0x40, RZ ;  /* 0x0000004009037824 */ /* 0x000fe200078e00ff */
[----:B------:R-:W-:Y:S01]  /*02c0*/  LEA.HI R4, R15, R17, RZ, 0x6 ;  /* 0x000000110f047211 */ /* 0x000fe200078f30ff */
[----:B------:R-:W-:Y:S01]  /*02d0*/  IMAD.IADD R7, R2, 0x1, -R0 ;  /* 0x0000000102077824 */ /* 0x000fe200078e0a00 */
[----:B------:R-:W-:-:S02]  /*02e0*/  SHF.R.S32.HI R231, RZ, 0x5, R5 ;  /* 0x00000005ffe77819 */ /* 0x000fc40000011405 */
[----:B------:R-:W-:Y:S01]  /*02f0*/  LOP3.LUT R0, R3, 0x1c0, RZ, 0xc0, !PT ;  /* 0x000001c003007812 */ /* 0x000fe200078ec0ff */
[----:B------:R-:W-:Y:S01]  /*0300*/  IMAD.SHL.U32 R4, R4, 0x8, RZ ;  /* 0x0000000804047824 */ /* 0x000fe200078e00ff */
[----:B------:R-:W-:Y:S02]  /*0310*/  SHF.R.S32.HI R2, RZ, 0x1f, R5 ;  /* 0x0000001fff027819 */ /* 0x000fe40000011405 */
[----:B------:R-:W-:Y:S02]  /*0320*/  LOP3.LUT R6, R0, 0x8, R12, 0xf8, !PT ;  /* 0x0000000800067812 */ /* 0x000fe400078ef80c */
[----:B------:R-:W-:Y:S02]  /*0330*/  SHF.R.U32.HI R3, RZ, 0x3, R0 ;  /* 0x00000003ff037819 */ /* 0x000fe40000011600 */
[----:B------:R-:W-:Y:S01]  /*0340*/  LEA.HI R0, R2, R231, RZ, 0x2 ;  /* 0x000000e702007211 */ /* 0x000fe200078f10ff */
[----:B------:R-:W-:Y:S01]  /*0350*/  IMAD.SHL.U32 R2, R13, 0x8, RZ ;  /* 0x000000080d027824 */ /* 0x000fe200078e00ff */
[----:B------:R-:W-:-:S02]  /*0360*/  LOP3.LUT R5, R5, 0xffffffe0, RZ, 0xc0, !PT ;  /* 0xffffffe005057812 */ /* 0x000fc400078ec0ff */
[----:B------:R-:W-:Y:S01]  /*0370*/  LOP3.LUT R12, R6, R3, RZ, 0x3c, !PT ;  /* 0x00000003060c7212 */ /* 0x000fe200078e3cff */
[----:B------:R-:W-:Y:S01]  /*0380*/  IMAD.SHL.U32 R3, R7, 0x40, RZ ;  /* 0x0000004007037824 */ /* 0x000fe200078e00ff */
[----:B------:R-:W-:Y:S01]  /*0390*/  LOP3.LUT R0, R0, 0xffffffc, RZ, 0xc0, !PT ;  /* 0x0ffffffc00007812 */ /* 0x000fe200078ec0ff */
[----:B------:R-:W-:Y:S01]  /*03a0*/  IMAD.IADD R17, R17, 0x1, -R5 ;  /* 0x0000000111117824 */ /* 0x000fe200078e0a05 */
[----:B------:R-:W-:Y:S01]  /*03b0*/  LOP3.LUT R10, R10, 0x7ffffe00, R4, 0xf8, !PT ;  /* 0x7ffffe000a0a7812 */ /* 0x000fe200078ef804 */
[----:B------:R-:W-:Y:S01]  /*03c0*/  IMAD.SHL.U32 R4, R8, 0x20, RZ ;  /* 0x0000002008047824 */ /* 0x000fe200078e00ff */
[----:B------:R-:W-:Y:S01]  /*03d0*/  LOP3.LUT P3, RZ, R7, 0x2, RZ, 0xc0, !PT ;  /* 0x0000000207ff7812 */ /* 0x000fe2000786c0ff */
[----:B------:R-:W-:Y:S01]  /*03e0*/  IMAD.IADD R8, R231, 0x1, -R0 ;  /* 0x00000001e7087824 */ /* 0x000fe200078e0a00 */
[----:B------:R-:W-:Y:S01]  /*03f0*/  LOP3.LUT R0, R3, 0x1c0, RZ, 0xc0, !PT ;  /* 0x000001c003007812 */ /* 0x000fe200078ec0ff */
[----:B------:R-:W-:Y:S01]  /*0400*/  IMAD.SHL.U32 R3, R11, 0x40, RZ ;  /* 0x000000400b037824 */ /* 0x000fe200078e00ff */
[----:B------:R-:W-:Y:S01]  /*0410*/  SHF.R.S32.HI R6, RZ, 0x1f, R17 ;  /* 0x0000001fff067819 */ /* 0x000fe20000011411 */
[----:B------:R-:W-:Y:S01]  /*0420*/  IMAD.SHL.U32 R244, R10, 0x2, RZ ;  /* 0x000000020af47824 */ /* 0x000fe200078e00ff */
[----:B------:R-:W-:-:S02]  /*0430*/  LOP3.LUT R2, R0, 0x8, R2, 0xf8, !PT ;  /* 0x0000000800027812 */ /* 0x000fc400078ef802 */
[----:B------:R-:W-:Y:S02]  /*0440*/  SHF.R.U32.HI R0, RZ, 0x3, R0 ;  /* 0x00000003ff007819 */ /* 0x000fe40000011600 */
[----:B------:R-:W-:Y:S02]  /*0450*/  LOP3.LUT R3, R3, 0xfffffe00, RZ, 0xc0, !PT ;  /* 0xfffffe0003037812 */ /* 0x000fe400078ec0ff */
[----:B------:R-:W-:Y:S02]  /*0460*/  LEA.HI R6, R6, R17, RZ, 0x2 ;  /* 0x0000001106067211 */ /* 0x000fe400078f10ff */
[----:B------:R-:W-:Y:S01]  /*0470*/  LOP3.LUT R225, R2, R0, RZ, 0x3c, !PT ;  /* 0x0000000002e17212 */ /* 0x000fe200078e3cff */
[----:B------:R-:W-:Y:S01]  /*0480*/  IMAD R231, R231, 0x400, R3 ;  /* 0x00000400e7e77824 */ /* 0x000fe200078e0203 */
[----:B------:R-:W-:Y:S01]  /*0490*/  SHF.R.S32.HI R5, RZ, 0x2, R6 ;  /* 0x00000002ff057819 */ /* 0x000fe20000011406 */
[----:B------:R-:W-:Y:S01]  /*04a0*/  IMAD R0, R13, 0x200, R12 ;  /* 0x000002000d007824 */ /* 0x000fe200078e020c */
[----:B------:R-:W-:Y:S01]  /*04b0*/  IADD3 R2, R18, 0x40, RZ ;  /* 0x0000004012027810 */ /* 0x000fe20007ffe0ff */
[----:B------:R-:W-:Y:S01]  /*04c0*/  IMAD.IADD R231, R231, 0x1, R225 ;  /* 0x00000001e7e77824 */ /* 0x000fe200078e02e1 */
[----:B------:R-:W-:Y:S01]  /*04d0*/  LOP3.LUT R4, R4, 0xffffffc0, RZ, 0xc0, !PT ;  /* 0xffffffc004047812 */ /* 0x000fe200078ec0ff */
[----:B------:R-:W-:Y:S01]  /*04e0*/  IMAD R15, R8, 0x10, R5 ;  /* 0x00000010080f7824 */ /* 0x000fe200078e0205 */
[----:B------:R-:W-:Y:S01]  /*04f0*/  LOP3.LUT R225, R225, R3, RZ, 0xfc, !PT ;  /* 0x00000003e1e17212 */ /* 0x000fe200078efcff */
[----:B------:R-:W-:Y:S01]  /*0500*/  IMAD.MOV.U32 R5, RZ, RZ, 0x20 ;  /* 0x00000020ff057424 */ /* 0x000fe200078e00ff */
[----:B------:R-:W-:Y:S01]  /*0510*/  LOP3.LUT P0, RZ, R7, 0x4, RZ, 0xc0, !PT ;  /* 0x0000000407ff7812 */ /* 0x000fe2000780c0ff */
[----:B------:R-:W-:Y:S01]  /*0520*/  IMAD R7, R9, 0x10, R20 ;  /* 0x0000001009077824 */ /* 0x000fe200078e0214 */
[----:B------:R-:W-:Y:S01]  /*0530*/  LOP3.LUT R3, R6, 0x7ffffffc, RZ, 0xc0, !PT ;  /* 0x7ffffffc06037812 */ /* 0x000fe200078ec0ff */
[----:B------:R-:W-:Y:S01]  /*0540*/  IMAD R4, R14, 0x8, R4 ;  /* 0x000000080e047824 */ /* 0x000fe200078e0204 */
[----:B------:R-:W-:Y:S01]  /*0550*/  SHF.R.S32.HI R2, RZ, 0x1f, R2 ;  /* 0x0000001fff027819 */ /* 0x000fe20000011402 */
[----:B------:R-:W-:Y:S01]  /*0560*/  STL [R1+0x68], R15 ;  /* 0x0000680f01007387 */ /* 0x000fe20000100800 */
[----:B------:R-:W-:Y:S01]  /*0570*/  LEA R224, R0, 0x4100, 0x1 ;  /* 0x0000410000e07811 */ /* 0x000fe200078e08ff */
[----:B------:R-:W-:Y:S01]  /*0580*/  IMAD.IADD R0, R17, 0x1, -R3 ;  /* 0x0000000111007824 */ /* 0x000fe200078e0a03 */
[----:B------:R-:W-:Y:S01]  /*0590*/  R2P PR, R9, 0x6 ;  /* 0x0000000609007804 */ /* 0x000fe20000000000 */
[----:B------:R-:W-:Y:S01]  /*05a0*/  STL [R1+0x5c], R16 ;  /* 0x00005c1001007387 */ /* 0x000fe20000100800 */
[----:B------:R-:W-:Y:S01]  /*05b0*/  LEA R231, R231, 0x8100, 0x1 ;  /* 0x00008100e7e77811 */ /* 0x000fe200078e08ff */
[----:B------:R-:W-:Y:S01]  /*05c0*/  IMAD.SHL.U32 R0, R0, 0x2, RZ ;  /* 0x0000000200007824 */ /* 0x000fe200078e00ff */
[----:B------:R-:W-:Y:S01]  /*05d0*/  LEA R225, R225, 0x100, 0x1 ;  /* 0x00000100e1e17811 */ /* 0x000fe200078e08ff */
[----:B------:R-:W-:Y:S01]  /*05e0*/  STL [R1+0x6c], R7 ;  /* 0x00006c0701007387 */ /* 0x000fe20000100800 */
[----:B------:R-:W-:-:S02]  /*05f0*/  SEL R227, R228, 0xffffffc0, !P2 ;  /* 0xffffffc0e4e37807 */ /* 0x000fc40005000000 */
[----:B------:R-:W-:Y:S01]  /*0600*/  SEL R228, R228, 0xffffffc0, !P0 ;  /* 0xffffffc0e4e47807 */ /* 0x000fe20004000000 */
[----:B------:R1:W-:Y:S01]  /*0610*/  STL [R1+0x60], R2 ;  /* 0x0000600201007387 */ /* 0x0003e20000100800 */
[C---:B------:R-:W-:Y:S01]  /*0620*/  IADD3 R235, R224.reuse, 0x20, RZ ;  /* 0x00000020e0eb7810 */ /* 0x040fe20007ffe0ff */
[C---:B------:R-:W-:Y:S02]  /*0630*/  IMAD.IADD R230, R224.reuse, 0x1, R227 ;  /* 0x00000001e0e67824 */ /* 0x040fe400078e02e3 */
[----:B------:R-:W-:Y:S01]  /*0640*/  @P1 IADD3 R235, R224, -0x20, RZ ;  /* 0xffffffe0e0eb1810 */ /* 0x000fe20007ffe0ff */
[----:B------:R-:W-:Y:S02]  /*0650*/  IMAD.IADD R232, R231, 0x1, R228 ;  /* 0x00000001e7e87824 */ /* 0x000fe400078e02e4 */
[----:B------:R-:W-:Y:S01]  /*0660*/  IMAD.IADD R229, R228, 0x1, R225 ;  /* 0x00000001e4e57824 */ /* 0x000fe200078e02e1 */
[----:B------:R-:W-:Y:S01]  /*0670*/  IADD3 R243, R235, 0x800, RZ ;  /* 0x00000800ebf37810 */ /* 0x000fe20007ffe0ff */
[----:B------:R-:W-:Y:S01]  /*0680*/  IMAD.IADD R227, R227, 0x1, R235 ;  /* 0x00000001e3e37824 */ /* 0x000fe200078e02eb */
[----:B------:R-:W-:-:S02]  /*0690*/  IADD3 R242, R235, 0x1000, RZ ;  /* 0x00001000ebf27810 */ /* 0x000fc40007ffe0ff */
[C---:B------:R-:W-:Y:S02]  /*06a0*/  IADD3 R241, R235.reuse, 0x1800, RZ ;  /* 0x00001800ebf17810 */ /* 0x040fe40007ffe0ff */
[C---:B------:R-:W-:Y:S02]  /*06b0*/  IADD3 R240, R235.reuse, 0x2000, RZ ;  /* 0x00002000ebf07810 */ /* 0x040fe40007ffe0ff */
[C---:B------:R-:W-:Y:S02]  /*06c0*/  IADD3 R239, R235.reuse, 0x2800, RZ ;  /* 0x00002800ebef7810 */ /* 0x040fe40007ffe0ff */
[C---:B------:R-:W-:Y:S02]  /*06d0*/  IADD3 R238, R235.reuse, 0x3000, RZ ;  /* 0x00003000ebee7810 */ /* 0x040fe40007ffe0ff */
[----:B------:R-:W-:Y:S01]  /*06e0*/  IADD3 R237, R235, 0x3800, RZ ;  /* 0x00003800ebed7810 */ /* 0x000fe20007ffe0ff */
[----:B-1----:R-:W-:-:S05]  /*06f0*/  IMAD.IADD R2, R15, 0x1, R4 ;  /* 0x000000010f027824 */ /* 0x002fca00078e0204 */
[----:B------:R-:W-:Y:S04]  /*0700*/  STL [R1+0x64], R2 ;  /* 0x0000640201007387 */ /* 0x000fe80000100800 */
[----:B------:R1:W-:Y:S02]  /*0710*/  STL [R1+0x40], R0 ;  /* 0x0000400001007387 */ /* 0x0003e40000100800 */
[----:B-1----:R-:W-:-:S05]  /*0720*/  SEL R0, R5, 0xffffffe0, !P3 ;  /* 0xffffffe005007807 */ /* 0x002fca0005800000 */
[----:B------:R-:W-:Y:S02]  /*0730*/  IMAD.IADD R233, R231, 0x1, R0 ;  /* 0x00000001e7e97824 */ /* 0x000fe400078e0200 */
[C---:B------:R-:W-:Y:S02]  /*0740*/  IMAD.IADD R226, R0.reuse, 0x1, R225 ;  /* 0x0000000100e27824 */ /* 0x040fe400078e02e1 */
[----:B------:R-:W-:Y:S02]  /*0750*/  IMAD.IADD R234, R233, 0x1, R228 ;  /* 0x00000001e9ea7824 */ /* 0x000fe400078e02e4 */
[----:B------:R-:W-:Y:S02]  /*0760*/  IMAD.IADD R236, R0, 0x1, R232 ;  /* 0x0000000100ec7824 */ /* 0x000fe400078e02e8 */
[----:B------:R-:W-:Y:S02]  /*0770*/  IMAD.IADD R228, R228, 0x1, R226 ;  /* 0x00000001e4e47824 */ /* 0x000fe400078e02e2 */
.L_x_979:
        /* <DEDUP_REMOVED lines=19> */
.L_x_925:
[----:B------:R-:W-:-:S04]  /*08b0*/  MOV R0, c[0x0][0x554] ;  /* 0x0001550000007a02 */ /* 0x000fc80000000f00 */
[----:B------:R-:W-:Y:S02]  /*08c0*/  ISETP.NE.AND P0, PT, R0, 0x1, PT ;  /* 0x000000010000780c */ /* 0x000fe40003f05270 */
[----:B------:R-:W-:-:S11]  /*08d0*/  MOV R0, R2 ;  /* 0x0000000200007202 */ /* 0x000fd60000000f00 */
[----:B------:R-:W-:-:S05]  /*08e0*/  @P0 IMAD.HI.U32 R4, R2, c[0x0][0x558], RZ ;  /* 0x0001560002040a27 */ /* 0x000fca00078e00ff */
[----:B------:R-:W-:-:S05]  /*08f0*/  @P0 SHF.R.U32.HI R0, RZ, c[0x0][0x55c], R4 ;  /* 0x00015700ff000a19 */ /* 0x000fca0000011604 */
[----:B------:R-:W-:Y:S02]  /*0900*/  IMAD R4, R0, c[0x0][0x554], RZ ;  /* 0x0001550000047a24 */ /* 0x000fe400078e02ff */
.L_x_926:
[----:B------:R-:W-:Y:S05]  /*0910*/  BSYNC B0 ;  /* 0x0000000000007941 */ /* 0x000fea0003800000 */
.L_x_924:
[----:B------:R-:W-:Y:S01]  /*0920*/  IMAD.MOV.U32 R5, RZ, RZ, c[0x0][0x53c] ;  /* 0x00014f00ff057624 */ /* 0x000fe200078e00ff */
[----:B------:R-:W-:Y:S01]  /*0930*/  ULDC UR5, c[0x0][0x1d0] ;  /* 0x0000740000057ab9 */ /* 0x000fe20000000800 */
[----:B------:R-:W-:Y:S01]  /*0940*/  IMAD.MOV.U32 R11, RZ, RZ, R0 ;  /* 0x000000ffff0b7224 */ /* 0x000fe200078e0000 */
[----:B------:R-:W-:Y:S01]  /*0950*/  UIADD3 UR5, UR5, 0x3f, URZ ;  /* 0x0000003f05057890 */ /* 0x000fe2000fffe03f */
[----:B------:R-:W-:Y:S01]  /*0960*/  IMAD.MOV.U32 R7, RZ, RZ, c[0x0][0x548] ;  /* 0x00015200ff077624 */ /* 0x000fe200078e00ff */
[----:B------:R-:W-:Y:S01]  /*0970*/  ISETP.NE.AND P0, PT, R5, 0x1, PT ;  /* 0x000000010500780c */ /* 0x000fe20003f05270 */
[----:B------:R-:W-:Y:S01]  /*0980*/  IMAD.IADD R4, R2, 0x1, -R4 ;  /* 0x0000000102047824 */ /* 0x000fe200078e0a04 */
[----:B------:R-:W-:Y:S01]  /*0990*/  LOP3.LUT R5, RZ, R0, RZ, 0x33, !PT ;  /* 0x00000000ff057212 */ /* 0x000fe200078e33ff */
[----:B------:R-:W-:Y:S01]  /*09a0*/  USHF.R.S32.HI UR4, URZ, 0x1f, UR5 ;  /* 0x0000001f3f047899 */ /* 0x000fe20008011405 */
[----:B------:R-:W-:Y:S01]  /*09b0*/  BSSY B0, `(.L_x_927) ;  /* 0x0000041000007945 */ /* 0x000fe20003800000 */
[----:B------:R-:W-:-:S02]  /*09c0*/  IMAD R3, R3, c[0x0][0x554], R4 ;  /* 0x0001550003037a24 */ /* 0x000fc400078e0204 */
[----:B------:R-:W-:Y:S01]  /*09d0*/  ULEA.HI UR4, UR4, UR5, URZ, 0x6 ;  /* 0x0000000504047291 */ /* 0x000fe2000f8f303f */
[----:B------:R-:W-:Y:S02]  /*09e0*/  IMAD.MOV.U32 R2, RZ, RZ, RZ ;  /* 0x000000ffff027224 */ /* 0x000fe400078e00ff */
[----:B------:R-:W-:Y:S01]  /*09f0*/  IMAD.MOV.U32 R25, RZ, RZ, R3 ;  /* 0x000000ffff197224 */ /* 0x000fe200078e0003 */
[----:B------:R-:W-:Y:S02]  /*0a00*/  USHF.R.S32.HI UR4, URZ, 0x6, UR4 ;  /* 0x000000063f047899 */ /* 0x000fe40008011404 */
[----:B------:R-:W-:Y:S01]  /*0a10*/  @P0 IMAD.HI.U32 R6, R0, c[0x0][0x540], RZ ;  /* 0x0001500000060a27 */ /* 0x000fe200078e00ff */
[----:B------:R-:W-:-:S03]  /*0a20*/  IADD3 R0, R5, c[0x0][0x53c], RZ ;  /* 0x00014f0005007a10 */ /* 0x000fc60007ffe0ff */
[----:B------:R-:W-:Y:S01]  /*0a30*/  IMAD.MOV.U32 R5, RZ, RZ, c[0x0][0x2c4] ;  /* 0x0000b100ff057624 */ /* 0x000fe200078e00ff */
[----:B------:R-:W-:Y:S01]  /*0a40*/  @P0 SHF.R.U32.HI R11, RZ, c[0x0][0x544], R6 ;  /* 0x00015100ff0b0a19 */ /* 0x000fe20000011606 */
[----:B------:R-:W-:Y:S01]  /*0a50*/  IMAD.MOV.U32 R6, RZ, RZ, 0x40 ;  /* 0x00000040ff067424 */ /* 0x000fe200078e00ff */
[----:B------:R-:W-:Y:S02]  /*0a60*/  ISETP.NE.AND P0, PT, R7, 0x1, PT ;  /* 0x000000010700780c */ /* 0x000fe40003f05270 */
[----:B------:R-:W-:Y:S01]  /*0a70*/  ISETP.NE.AND P3, PT, R5, 0x1, PT ;  /* 0x000000010500780c */ /* 0x000fe20003f65270 */
        /* <DEDUP_REMOVED lines=52> */
.L_x_928:
[----:B------:R-:W-:Y:S05]  /*0dc0*/  BSYNC B0 ;  /* 0x0000000000007941 */ /* 0x000fea0003800000 */
.L_x_927:
[----:B------:R-:W-:Y:S01]  /*0dd0*/  LOP3.LUT R0, R11, 0xffff, RZ, 0xc0, !PT ;  /* 0x0000ffff0b007812 */ /* 0x000fe200078ec0ff */
[----:B------:R-:W-:Y:S01]  /*0de0*/  CS2R R18, SRZ ;  /* 0x0000000000127805 */ /* 0x000fe2000001ff00 */
[----:B------:R-:W-:Y:S01]  /*0df0*/  CS2R R20, SRZ ;  /* 0x0000000000147805 */ /* 0x000fe2000001ff00 */
[----:B------:R-:W-:Y:S01]  /*0e00*/  CS2R R126, SRZ ;  /* 0x00000000007e7805 */ /* 0x000fe2000001ff00 */
        /* <DEDUP_REMOVED lines=15> */
[----:B------:R2:W-:Y:S01]  /*0f00*/  STL [R1+0x8], R24 ;  /* 0x0000081801007387 */ /* 0x0005e20000100800 */
        /* <DEDUP_REMOVED lines=55> */
[----:B--2---:R-:W2:Y:S04]  /*1280*/  LDL R4, [R1+0x6c] ;  /* 0x00006c0001047983 */ /* 0x004ea80000100800 */
[----:B------:R-:W3:Y:S04]  /*1290*/  LDL.64 R8, [R1+0x48] ;  /* 0x0000480001087983 */ /* 0x000ee80000100a00 */
[----:B------:R4:W3:Y:S01]  /*12a0*/  LDL.64 R26, [R1+0x48] ;  /* 0x00004800011a7983 */ /* 0x0008e20000100a00 */
[----:B------:R-:W-:-:S04]  /*12b0*/  ISETP.NE.U32.AND P0, PT, RZ, c[0x0][0x340], PT ;  /* 0x0000d000ff007a0c */ /* 0x000fc80003f05070 */
[----:B------:R-:W-:-:S13]  /*12c0*/  ISETP.NE.AND.EX P0, PT, RZ, c[0x0][0x344], PT, P0 ;  /* 0x0000d100ff007a0c */ /* 0x000fda0003f05300 */
[----:B------:R-:W-:-:S05]  /*12d0*/  @P0 MOV R2, 0x4 ;  /* 0x0000000400020802 */ /* 0x000fca0000000f00 */
[----:B------:R-:W-:-:S05]  /*12e0*/  @P0 IMAD.WIDE R2, R25, R2, c[0x0][0x340] ;  /* 0x0000d00019020625 */ /* 0x000fca00078e0202 */
[----:B------:R5:W4:Y:S01]  /*12f0*/  @P0 LDG.E R18, [R2.64] ;  /* 0x0000000802120981 */ /* 0x000b22000c1e1900 */
[----:B------:R-:W-:Y:S02]  /*1300*/  SHF.R.S32.HI R13, RZ, 0x1f, R28 ;  /* 0x0000001fff0d7819 */ /* 0x000fe4000001141c */
[----:B------:R-:W-:Y:S01]  /*1310*/  SHF.R.S32.HI R17, RZ, 0x1f, R25 ;  /* 0x0000001fff117819 */ /* 0x000fe20000011419 */
[----:B------:R-:W1:Y:S01]  /*1320*/  S2R R7, SR_TID.X ;  /* 0x0000000000077919 */ /* 0x000e620000002100 */
[----:B------:R-:W-:-:S03]  /*1330*/  IADD3 R96, R24, -0x1, RZ ;  /* 0xffffffff18607810 */ /* 0x000fc60007ffe0ff */
[----:B------:R-:W-:-:S04]  /*1340*/  IMAD R10, R17, c[0x0][0x1c0], RZ ;  /* 0x00007000110a7a24 */ /* 0x000fc800078e02ff */
[----:B------:R-:W-:Y:S02]  /*1350*/  IMAD R10, R25, c[0x0][0x1c4], R10 ;  /* 0x00007100190a7a24 */ /* 0x000fe400078e020a */
[----:B-----5:R-:W-:Y:S01]  /*1360*/  IMAD R3, R13, c[0x0][0x1b8], RZ ;  /* 0x00006e000d037a24 */ /* 0x020fe200078e02ff */
[----:B-1----:R-:W-:-:S03]  /*1370*/  SHF.R.S32.HI R22, RZ, 0x1f, R7 ;  /* 0x0000001fff167819 */ /* 0x002fc60000011407 */
[----:B------:R-:W-:Y:S01]  /*1380*/  IMAD R3, R28, c[0x0][0x1bc], R3 ;  /* 0x00006f001c037a24 */ /* 0x000fe200078e0203 */
[----:B------:R-:W-:-:S04]  /*1390*/  LEA.HI R22, R22, R7, RZ, 0x3 ;  /* 0x0000000716167211 */ /* 0x000fc800078f18ff */
[----:B------:R-:W-:Y:S02]  /*13a0*/  SHF.R.S32.HI R22, RZ, 0x3, R22 ;  /* 0x00000003ff167819 */ /* 0x000fe40000011416 */
[----:B--2---:R-:W-:Y:S01]  /*13b0*/  IADD3 R0, R4, R23, RZ ;  /* 0x0000001704007210 */ /* 0x004fe20007ffe0ff */
[----:B------:R-:W-:-:S04]  /*13c0*/  IMAD.WIDE.U32 R4, R28, c[0x0][0x1b8], RZ ;  /* 0x00006e001c047a25 */ /* 0x000fc800078e00ff */
[----:B------:R-:W-:Y:S01]  /*13d0*/  @P3 IMAD.HI.U32 R6, R0, c[0x0][0x2c8], RZ ;  /* 0x0000b20000063a27 */ /* 0x000fe200078e00ff */
[----:B------:R-:W-:Y:S02]  /*13e0*/  IADD3 R5, R5, R3, RZ ;  /* 0x0000000305057210 */ /* 0x000fe40007ffe0ff */
[----:B------:R-:W-:Y:S01]  /*13f0*/  SHF.R.S32.HI R3, RZ, 0x1f, R22 ;  /* 0x0000001fff037819 */ /* 0x000fe20000011416 */
[----:B------:R-:W-:Y:S01]  /*1400*/  IMAD.MOV.U32 R2, RZ, RZ, R0 ;  /* 0x000000ffff027224 */ /* 0x000fe200078e0000 */
[----:B---3--:R-:W-:Y:S01]  /*1410*/  MOV R26, R8 ;  /* 0x00000008001a7202 */ /* 0x008fe20000000f00 */
[----:B------:R-:W-:Y:S01]  /*1420*/  IMAD.WIDE.U32 R4, R25, c[0x0][0x1c0], R4 ;  /* 0x0000700019047a25 */ /* 0x000fe200078e0004 */
[----:B------:R-:W-:Y:S02]  /*1430*/  @P3 SHF.R.U32.HI R2, RZ, c[0x0][0x2cc], R6 ;  /* 0x0000b300ff023a19 */ /* 0x000fe40000011606 */
[----:B------:R-:W-:Y:S01]  /*1440*/  SHF.R.S32.HI R27, RZ, 0x1f, R26 ;  /* 0x0000001fff1b7819 */ /* 0x000fe2000001141a */
[C---:B------:R-:W-:Y:S01]  /*1450*/  IMAD R6, R3.reuse, c[0x0][0x1e0], RZ ;  /* 0x0000780003067a24 */ /* 0x040fe200078e02ff */
[----:B------:R-:W-:Y:S01]  /*1460*/  IADD3 R12, -R2, RZ, RZ ;  /* 0x000000ff020c7210 */ /* 0x000fe20007ffe1ff */
[----:B------:R-:W-:Y:S01]  /*1470*/  IMAD R3, R3, c[0x0][0x208], RZ ;  /* 0x0000820003037a24 */ /* 0x000fe200078e02ff */
[----:B------:R-:W-:Y:S01]  /*1480*/  ISETP.GE.AND P6, PT, R26, c[0x0][0x1d4], PT ;  /* 0x000075001a007a0c */ /* 0x000fe20003fc6270 */
[C---:B------:R-:W-:Y:S01]  /*1490*/  IMAD R11, R22.reuse, c[0x0][0x1e4], R6 ;  /* 0x00007900160b7a24 */ /* 0x040fe200078e0206 */
[----:B------:R1:W-:Y:S01]  /*14a0*/  STL [R1+0x4c], R27 ;  /* 0x00004c1b01007387 */ /* 0x0003e20000100800 */
[C---:B------:R-:W-:Y:S01]  /*14b0*/  IMAD R3, R22.reuse, c[0x0][0x20c], R3 ;  /* 0x0000830016037a24 */ /* 0x040fe200078e0203 */
[----:B------:R-:W-:Y:S01]  /*14c0*/  SEL R16, RZ, 0x1, P6 ;  /* 0x00000001ff107807 */ /* 0x000fe20003000000 */
[----:B------:R-:W-:Y:S01]  /*14d0*/  IMAD.WIDE.U32 R6, R22, c[0x0][0x208], R26 ;  /* 0x0000820016067a25 */ /* 0x000fe200078e001a */
[----:B------:R-:W-:-:S03]  /*14e0*/  ISETP.GE.AND P4, PT, R26, c[0x0][0x198], PT ;  /* 0x000066001a007a0c */ /* 0x000fc60003f86270 */
[----:B------:R-:W-:Y:S01]  /*14f0*/  IMAD.WIDE.U32 R8, R22, c[0x0][0x1e0], R26 ;  /* 0x0000780016087a25 */ /* 0x000fe200078e001a */
[----:B------:R-:W-:Y:S02]  /*1500*/  IADD3 R7, R7, R3, RZ ;  /* 0x0000000307077210 */ /* 0x000fe40007ffe0ff */
[----:B------:R-:W-:Y:S01]  /*1510*/  SHF.R.S32.HI R3, RZ, 0x1f, R2 ;  /* 0x0000001fff037819 */ /* 0x000fe20000011402 */
[----:B------:R-:W-:Y:S02]  /*1520*/  IMAD.IADD R9, R9, 0x1, R11 ;  /* 0x0000000109097824 */ /* 0x000fe400078e020b */
[----:B------:R-:W-:Y:S02]  /*1530*/  IMAD.IADD R5, R5, 0x1, R10 ;  /* 0x0000000105057824 */ /* 0x000fe400078e020a */
[----:B------:R-:W-:Y:S01]  /*1540*/  IMAD R12, R12, c[0x0][0x2c4], R0 ;  /* 0x0000b1000c0c7a24 */ /* 0x000fe200078e0200 */
[----:B------:R-:W-:Y:S01]  /*1550*/  IADD3 R0, R26, 0x40, RZ ;  /* 0x000000401a007810 */ /* 0x000fe20007ffe0ff */
[----:B------:R-:W-:-:S02]  /*1560*/  IMAD R10, R13, c[0x0][0x1e8], RZ ;  /* 0x00007a000d0a7a24 */ /* 0x000fc400078e02ff */
[----:B------:R-:W-:Y:S01]  /*1570*/  IMAD R11, R13, c[0x0][0x210], RZ ;  /* 0x000084000d0b7a24 */ /* 0x000fe200078e02ff */
[C---:B------:R-:W-:Y:S01]  /*1580*/  ISETP.GE.AND P5, PT, R0.reuse, c[0x0][0x1d4], PT ;  /* 0x0000750000007a0c */ /* 0x040fe20003fa6270 */
[----:B------:R-:W-:Y:S01]  /*1590*/  IMAD R3, R3, c[0x0][0x1b0], RZ ;  /* 0x00006c0003037a24 */ /* 0x000fe200078e02ff */
[----:B------:R-:W-:Y:S01]  /*15a0*/  ISETP.GE.AND P2, PT, R0, c[0x0][0x198], PT ;  /* 0x0000660000007a0c */ /* 0x000fe20003f46270 */
[C---:B------:R-:W-:Y:S01]  /*15b0*/  IMAD R14, R28.reuse, c[0x0][0x1ec], R10 ;  /* 0x00007b001c0e7a24 */ /* 0x040fe200078e020a */
[----:B------:R-:W-:Y:S01]  /*15c0*/  SEL R13, RZ, 0xffffffff, P5 ;  /* 0xffffffffff0d7807 */ /* 0x000fe20002800000 */
[C---:B------:R-:W-:Y:S02]  /*15d0*/  IMAD R15, R28.reuse, c[0x0][0x214], R11 ;  /* 0x000085001c0f7a24 */ /* 0x040fe400078e020b */
[----:B------:R-:W-:Y:S01]  /*15e0*/  IMAD.WIDE.U32 R10, R28, c[0x0][0x1e8], R8 ;  /* 0x00007a001c0a7a25 */ /* 0x000fe200078e0008 */
[----:B------:R-:W-:-:S03]  /*15f0*/  SHF.L.U32 R13, R13, 0x1, RZ ;  /* 0x000000010d0d7819 */ /* 0x000fc600000006ff */
[C---:B------:R-:W-:Y:S02]  /*1600*/  IMAD R3, R2.reuse, c[0x0][0x1b4], R3 ;  /* 0x00006d0002037a24 */ /* 0x040fe400078e0203 */
[----:B------:R-:W-:Y:S01]  /*1610*/  IMAD.WIDE.U32 R4, R2, c[0x0][0x1b0], R4 ;  /* 0x00006c0002047a25 */ /* 0x000fe200078e0004 */
[----:B------:R-:W-:-:S03]  /*1620*/  SHF.R.S32.HI R2, RZ, 0x1f, R12 ;  /* 0x0000001fff027819 */ /* 0x000fc6000001140c */
[----:B------:R-:W-:Y:S01]  /*1630*/  IMAD.WIDE.U32 R8, R28, c[0x0][0x210], R6 ;  /* 0x000084001c087a25 */ /* 0x000fe200078e0006 */
[----:B------:R-:W-:Y:S02]  /*1640*/  MOV R6, R10 ;  /* 0x0000000a00067202 */ /* 0x000fe40000000f00 */
[----:B------:R-:W-:Y:S01]  /*1650*/  IADD3 R5, R5, R3, RZ ;  /* 0x0000000305057210 */ /* 0x000fe20007ffe0ff */
[----:B------:R-:W-:Y:S01]  /*1660*/  IMAD R10, R2, c[0x0][0x1a8], RZ ;  /* 0x00006a00020a7a24 */ /* 0x000fe200078e02ff */
[----:B------:R-:W-:Y:S01]  /*1670*/  IADD3 R7, R11, R14, RZ ;  /* 0x0000000e0b077210 */ /* 0x000fe20007ffe0ff */
[--C-:B----4-:R-:W-:Y:S01]  /*1680*/  @P0 IMAD.MOV.U32 R2, RZ, RZ, R18.reuse ;  /* 0x000000ffff020224 */ /* 0x110fe200078e0012 */
[----:B------:R-:W-:Y:S01]  /*1690*/  @P0 SHF.R.S32.HI R3, RZ, 0x1f, R18 ;  /* 0x0000001fff030819 */ /* 0x000fe20000011412 */
[C---:B------:R-:W-:Y:S01]  /*16a0*/  IMAD R10, R12.reuse, c[0x0][0x1ac], R10 ;  /* 0x00006b000c0a7a24 */ /* 0x040fe200078e020a */
[----:B------:R-:W-:Y:S01]  /*16b0*/  @!P0 MOV R2, R25 ;  /* 0x0000001900028202 */ /* 0x000fe20000000f00 */
[----:B------:R-:W-:Y:S01]  /*16c0*/  IMAD.WIDE.U32 R4, R12, c[0x0][0x1a8], R4 ;  /* 0x00006a000c047a25 */ /* 0x000fe200078e0004 */
[----:B------:R-:W-:-:S02]  /*16d0*/  @!P0 MOV R3, R17 ;  /* 0x0000001100038202 */ /* 0x000fc40000000f00 */
[----:B------:R-:W-:Y:S01]  /*16e0*/  LOP3.LUT R11, R13, 0x2, R16, 0xe2, !PT ;  /* 0x000000020d0b7812 */ /* 0x000fe200078ee210 */
[----:B------:R-:W-:Y:S01]  /*16f0*/  IMAD.WIDE.U32 R12, R2, c[0x0][0x1f0], R6 ;  /* 0x00007c00020c7a25 */ /* 0x000fe200078e0006 */
[----:B------:R-:W-:-:S03]  /*1700*/  LEA R6, P0, R4, c[0x0][0x160], 0x1 ;  /* 0x0000580004067a11 */ /* 0x000fc600078008ff */
[----:B------:R-:W-:Y:S01]  /*1710*/  IMAD.IADD R9, R9, 0x1, R15 ;  /* 0x0000000109097824 */ /* 0x000fe200078e020f */
[----:B------:R1:W-:Y:S01]  /*1720*/  STL.64 [R1+0x28], R12 ;  /* 0x0000280c01007387 */ /* 0x0003e20000100a00 */
[C---:B------:R-:W-:Y:S02]  /*1730*/  IMAD R7, R3.reuse, c[0x0][0x1f0], RZ ;  /* 0x00007c0003077a24 */ /* 0x040fe400078e02ff */
[----:B------:R-:W-:Y:S02]  /*1740*/  IMAD R3, R3, c[0x0][0x218], RZ ;  /* 0x0000860003037a24 */ /* 0x000fe400078e02ff */
[----:B------:R-:W-:-:S04]  /*1750*/  IMAD.WIDE.U32 R8, R2, c[0x0][0x218], R8 ;  /* 0x0000860002087a25 */ /* 0x000fc800078e0008 */
[C---:B------:R-:W-:Y:S01]  /*1760*/  IMAD R7, R2.reuse, c[0x0][0x1f4], R7 ;  /* 0x00007d0002077a24 */ /* 0x040fe200078e0207 */
[----:B------:R1:W-:Y:S01]  /*1770*/  STL.64 [R1+0x30], R8 ;  /* 0x0000300801007387 */ /* 0x0003e20000100a00 */
[----:B------:R-:W-:Y:S02]  /*1780*/  IMAD R2, R2, c[0x0][0x21c], R3 ;  /* 0x0000870002027a24 */ /* 0x000fe400078e0203 */
[----:B------:R-:W-:Y:S01]  /*1790*/  IMAD.IADD R5, R5, 0x1, R10 ;  /* 0x0000000105057824 */ /* 0x000fe200078e020a */
[----:B------:R-:W-:Y:S02]  /*17a0*/  IADD3 R3, R13, R7, RZ ;  /* 0x000000070d037210 */ /* 0x000fe40007ffe0ff */
[----:B------:R-:W-:Y:S02]  /*17b0*/  IADD3 R2, R9, R2, RZ ;  /* 0x0000000209027210 */ /* 0x000fe40007ffe0ff */
[----:B------:R-:W-:Y:S02]  /*17c0*/  LEA.HI.X R5, R4, c[0x0][0x164], R5, 0x1, P0 ;  /* 0x0000590004057a11 */ /* 0x000fe400000f0c05 */
[----:B------:R-:W-:Y:S01]  /*17d0*/  IADD3 R4, R22, R23, RZ ;  /* 0x0000001716047210 */ /* 0x000fe20007ffe0ff */
[----:B------:R1:W-:Y:S04]  /*17e0*/  STL [R1+0x38], R2 ;  /* 0x0000380201007387 */ /* 0x0003e80000100800 */
[----:B------:R1:W-:Y:S01]  /*17f0*/  STL [R1+0x20], R3 ;  /* 0x0000200301007387 */ /* 0x0003e20000100800 */
[----:B------:R-:W-:Y:S05]  /*1800*/  BRA.DIV ~URZ, `(.L_x_930) ;  /* 0x00011dc27f007947 */ /* 0x000fea000b800000 */
[----:B------:R2:W3:Y:S02]  /*1810*/  SHFL.IDX PT, R7, R5, RZ, 0x181f ;  /* 0x00181fff05077589 */ /* 0x0004e400000e0000 */
.L_x_980:
[----:B------:R-:W-:Y:S05]  /*1820*/  BRA.DIV ~URZ, `(.L_x_931) ;  /* 0x00011e127f007947 */ /* 0x000fea000b800000 */
[----:B-1----:R1:W4:Y:S02]  /*1830*/  SHFL.IDX PT, R3, R6, RZ, 0x181f ;  /* 0x00181fff06037589 */ /* 0x00232400000e0000 */
.L_x_981:
[----:B------:R-:W-:Y:S01]  /*1840*/  MOV R10, c[0x0][0x2c4] ;  /* 0x0000b100000a7a02 */ /* 0x000fe20000000f00 */
[----:B------:R-:W-:Y:S04]  /*1850*/  BSSY B0, `(.L_x_932) ;  /* 0x0000010000007945 */ /* 0x000fe80003800000 */
[----:B------:R-:W-:-:S05]  /*1860*/  IMAD R10, R10, c[0x0][0x168], RZ ;  /* 0x00005a000a0a7a24 */ /* 0x000fca00078e02ff */
[----:B------:R-:W-:-:S13]  /*1870*/  ISETP.GE.AND P0, PT, R4, R10, PT ;  /* 0x0000000a0400720c */ /* 0x000fda0003f06270 */
[----:B------:R-:W-:Y:S05]  /*1880*/  @P0 BRA `(.L_x_933) ;  /* 0x000000c000000947 */ /* 0x000fea0003800000 */
[----:B------:R-:W5:Y:S04]  /*1890*/  LDL.64 R14, [R1+0x48] ;  /* 0x00004800010e7983 */ /* 0x000f680000100a00 */
[----:B--2---:R-:W2:Y:S01]  /*18a0*/  LDL R12, [R1+0x60] ;  /* 0x00006000010c7983 */ /* 0x004ea20000100800 */
[----:B---3--:R-:W-:Y:S01]  /*18b0*/  MOV R9, R7 ;  /* 0x0000000700097202 */ /* 0x008fe20000000f00 */
[----:B----4-:R-:W-:Y:S01]  /*18c0*/  IMAD.MOV.U32 R8, RZ, RZ, R3 ;  /* 0x000000ffff087224 */ /* 0x010fe200078e0003 */
[----:B------:R-:W-:-:S03]  /*18d0*/  LEA R2, P0, R0, R3, 0x1 ;  /* 0x0000000300027211 */ /* 0x000fc600078008ff */
[----:B-----5:R-:W-:Y:S01]  /*18e0*/  IMAD.WIDE R8, R14, 0x2, R8 ;  /* 0x000000020e087825 */ /* 0x020fe200078e0208 */
[----:B--2---:R-:W-:-:S04]  /*18f0*/  LEA.HI.X R3, R0, R7, R12, 0x1, P0 ;  /* 0x0000000700037211 */ /* 0x004fc800000f0c0c */
[----:B------:R-:W-:Y:S01]  /*1900*/  @!PT LDS RZ, [RZ] ;  /* 0x00000000fffff984 */ /* 0x000fe20000000800 */
[----:B------:R-:W-:Y:S01]  /*1910*/  @!PT LDS RZ, [RZ] ;  /* 0x00000000fffff984 */ /* 0x000fe20000000800 */
[----:B------:R-:W-:Y:S01]  /*1920*/  @!PT LDS RZ, [RZ] ;  /* 0x00000000fffff984 */ /* 0x000fe20000000800 */
[----:B------:R2:W-:Y:S04]  /*1930*/  LDGSTS.E.BYPASS.LTC128B.128 [R244+0x8100], [R8.64], !P4 ;  /* 0x0810000008f47fae */ /* 0x0005e8000e101d48 */
[----:B------:R2:W-:Y:S02]  /*1940*/  LDGSTS.E.BYPASS.LTC128B.128 [R244+0xc100], [R2.64], !P2 ;  /* 0x0c10000002f47fae */ /* 0x0005e4000d101d48 */
.L_x_933:
[----:B------:R-:W-:Y:S05]  /*1950*/  BSYNC B0 ;  /* 0x0000000000007941 */ /* 0x000fea0003800000 */
.L_x_932:
[----:B------:R-:W-:Y:S05]  /*1960*/  BRA.DIV ~URZ, `(.L_x_934) ;  /* 0x00011d427f007947 */ /* 0x000fea000b800000 */
[----:B---3--:R3:W1:Y:S04]  /*1970*/  SHFL.IDX PT, R7, R5, 0x1, 0x181f ;  /* 0x00381f0005077f89 */ /* 0x00866800000e0000 */
[----:B--2-4-:R3:W2:Y:S02]  /*1980*/  SHFL.IDX PT, R3, R6, 0x1, 0x181f ;  /* 0x00381f0006037f89 */ /* 0x0146a400000e0000 */
.L_x_982:
[----:B------:R-:W-:Y:S01]  /*1990*/  IADD3 R2, R4, 0x10, RZ ;  /* 0x0000001004027810 */ /* 0x000fe20007ffe0ff */
[----:B------:R-:W-:Y:S03]  /*19a0*/  BSSY B0, `(.L_x_935) ;  /* 0x000000f000007945 */ /* 0x000fe60003800000 */
[----:B------:R-:W-:-:S13]  /*19b0*/  ISETP.GE.AND P0, PT, R2, R10, PT ;  /* 0x0000000a0200720c */ /* 0x000fda0003f06270 */
[----:B------:R-:W-:Y:S05]  /*19c0*/  @P0 BRA `(.L_x_936) ;  /* 0x000000c000000947 */ /* 0x000fea0003800000 */
[----:B------:R-:W4:Y:S04]  /*19d0*/  LDL.64 R14, [R1+0x48] ;  /* 0x00004800010e7983 */ /* 0x000f280000100a00 */
[----:B------:R-:W5:Y:S01]  /*19e0*/  LDL R12, [R1+0x60] ;  /* 0x00006000010c7983 */ /* 0x000f620000100800 */
[----:B-1----:R-:W-:Y:S01]  /*19f0*/  MOV R9, R7 ;  /* 0x0000000700097202 */ /* 0x002fe20000000f00 */
[----:B--2---:R-:W-:Y:S01]  /*1a00*/  IMAD.MOV.U32 R8, RZ, RZ, R3 ;  /* 0x000000ffff087224 */ /* 0x004fe200078e0003 */
[----:B------:R-:W-:-:S03]  /*1a10*/  LEA R2, P0, R0, R3, 0x1 ;  /* 0x0000000300027211 */ /* 0x000fc600078008ff */
[----:B----4-:R-:W-:Y:S01]  /*1a20*/  IMAD.WIDE R8, R14, 0x2, R8 ;  /* 0x000000020e087825 */ /* 0x010fe200078e0208 */
[----:B-----5:R-:W-:-:S04]  /*1a30*/  LEA.HI.X R3, R0, R7, R12, 0x1, P0 ;  /* 0x0000000700037211 */ /* 0x020fc800000f0c0c */
[----:B------:R-:W-:Y:S01]  /*1a40*/  @!PT LDS RZ, [RZ] ;  /* 0x00000000fffff984 */ /* 0x000fe20000000800 */
[----:B------:R-:W-:Y:S01]  /*1a50*/  @!PT LDS RZ, [RZ] ;  /* 0x00000000fffff984 */ /* 0x000fe20000000800 */
[----:B------:R-:W-:Y:S01]  /*1a60*/  @!PT LDS RZ, [RZ] ;  /* 0x00000000fffff984 */ /* 0x000fe20000000800 */
[----:B------:R1:W-:Y:S04]  /*1a70*/  LDGSTS.E.BYPASS.LTC128B.128 [R244+0x8900], [R8.64], !P4 ;  /* 0x0890000008f47fae */ /* 0x0003e8000e101d48 */
[----:B------:R1:W-:Y:S02]  /*1a80*/  LDGSTS.E.BYPASS.LTC128B.128 [R244+0xc900], [R2.64], !P2 ;  /* 0x0c90000002f47fae */ /* 0x0003e4000d101d48 */
.L_x_936:
[----:B------:R-:W-:Y:S05]  /*1a90*/  BSYNC B0 ;  /* 0x0000000000007941 */ /* 0x000fea0003800000 */
.L_x_935:
[----:B------:R-:W-:Y:S05]  /*1aa0*/  BRA.DIV ~URZ, `(.L_x_937) ;  /* 0x00011cd27f007947 */ /* 0x000fea000b800000 */
[----:B-1----:R1:W4:Y:S02]  /*1ab0*/  SHFL.IDX PT, R7, R5, 0x2, 0x181f ;  /* 0x00581f0005077f89 */ /* 0x00232400000e0000 */
.L_x_983:
[----:B------:R-:W-:Y:S05]  /*1ac0*/  BRA.DIV ~URZ, `(.L_x_938) ;  /* 0x00011d227f007947 */ /* 0x000fea000b800000 */
[----:B--2---:R2:W1:Y:S02]  /*1ad0*/  SHFL.IDX PT, R3, R6, 0x2, 0x181f ;  /* 0x00581f0006037f89 */ /* 0x00446400000e0000 */
.L_x_984:
[----:B------:R-:W-:Y:S01]  /*1ae0*/  IADD3 R2, R4, 0x20, RZ ;  /* 0x0000002004027810 */ /* 0x000fe20007ffe0ff */
[----:B------:R-:W-:Y:S03]  /*1af0*/  BSSY B0, `(.L_x_939) ;  /* 0x000000f000007945 */ /* 0x000fe60003800000 */
[----:B------:R-:W-:-:S13]  /*1b00*/  ISETP.GE.AND P0, PT, R2, R10, PT ;  /* 0x0000000a0200720c */ /* 0x000fda0003f06270 */
[----:B------:R-:W-:Y:S05]  /*1b10*/  @P0 BRA `(.L_x_940) ;  /* 0x000000c000000947 */ /* 0x000fea0003800000 */
[----:B------:R-:W5:Y:S04]  /*1b20*/  LDL.64 R14, [R1+0x48] ;  /* 0x00004800010e7983 */ /* 0x000f680000100a00 */
[----:B--2---:R-:W2:Y:S01]  /*1b30*/  LDL R12, [R1+0x60] ;  /* 0x00006000010c7983 */ /* 0x004ea20000100800 */
[----:B----4-:R-:W-:Y:S01]  /*1b40*/  MOV R9, R7 ;  /* 0x0000000700097202 */ /* 0x010fe20000000f00 */
[----:B-1----:R-:W-:Y:S01]  /*1b50*/  IMAD.MOV.U32 R8, RZ, RZ, R3 ;  /* 0x000000ffff087224 */ /* 0x002fe200078e0003 */
        /* <DEDUP_REMOVED lines=8> */
.L_x_940:
[----:B------:R-:W-:Y:S05]  /*1be0*/  BSYNC B0 ;  /* 0x0000000000007941 */ /* 0x000fea0003800000 */
.L_x_939:
[----:B------:R-:W-:Y:S05]  /*1bf0*/  BRA.DIV ~URZ, `(.L_x_941) ;  /* 0x00011c627f007947 */ /* 0x000fea000b800000 */
[----:B----4-:R4:W2:Y:S04]  /*1c00*/  SHFL.IDX PT, R7, R5, 0x3, 0x181f ;  /* 0x00781f0005077f89 */ /* 0x0108a800000e0000 */
[----:B-1----:R4:W1:Y:S02]  /*1c10*/  SHFL.IDX PT, R3, R6, 0x3, 0x181f ;  /* 0x00781f0006037f89 */ /* 0x00286400000e0000 */
.L_x_985:
[----:B------:R-:W-:Y:S01]  /*1c20*/  IADD3 R2, R4, 0x30, RZ ;  /* 0x0000003004027810 */ /* 0x000fe20007ffe0ff */
[----:B------:R-:W-:Y:S03]  /*1c30*/  BSSY B0, `(.L_x_942) ;  /* 0x000000f000007945 */ /* 0x000fe60003800000 */
[----:B------:R-:W-:-:S13]  /*1c40*/  ISETP.GE.AND P0, PT, R2, R10, PT ;  /* 0x0000000a0200720c */ /* 0x000fda0003f06270 */
[----:B------:R-:W-:Y:S05]  /*1c50*/  @P0 BRA `(.L_x_943) ;  /* 0x000000c000000947 */ /* 0x000fea0003800000 */
[----:B------:R-:W5:Y:S04]  /*1c60*/  LDL.64 R14, [R1+0x48] ;  /* 0x00004800010e7983 */ /* 0x000f680000100a00 */
[----:B---3--:R-:W3:Y:S01]  /*1c70*/  LDL R12, [R1+0x60] ;  /* 0x00006000010c7983 */ /* 0x008ee20000100800 */
[----:B--2---:R-:W-:Y:S01]  /*1c80*/  MOV R9, R7 ;  /* 0x0000000700097202 */ /* 0x004fe20000000f00 */
[----:B-1----:R-:W-:Y:S01]  /*1c90*/  IMAD.MOV.U32 R8, RZ, RZ, R3 ;  /* 0x000000ffff087224 */ /* 0x002fe200078e0003 */
[----:B------:R-:W-:-:S03]  /*1ca0*/  LEA R2, P0, R0, R3, 0x1 ;  /* 0x0000000300027211 */ /* 0x000fc600078008ff */
[----:B-----5:R-:W-:Y:S01]  /*1cb0*/  IMAD.WIDE R8, R14, 0x2, R8 ;  /* 0x000000020e087825 */ /* 0x020fe200078e0208 */
[----:B---3--:R-:W-:-:S04]  /*1cc0*/  LEA.HI.X R3, R0, R7, R12, 0x1, P0 ;  /* 0x0000000700037211 */ /* 0x008fc800000f0c0c */
[----:B------:R-:W-:Y:S01]  /*1cd0*/  @!PT LDS RZ, [RZ] ;  /* 0x00000000fffff984 */ /* 0x000fe20000000800 */
[----:B------:R-:W-:Y:S01]  /*1ce0*/  @!PT LDS RZ, [RZ] ;  /* 0x00000000fffff984 */ /* 0x000fe20000000800 */
[----:B------:R-:W-:Y:S01]  /*1cf0*/  @!PT LDS RZ, [RZ] ;  /* 0x00000000fffff984 */ /* 0x000fe20000000800 */
[----:B------:R1:W-:Y:S04]  /*1d00*/  LDGSTS.E.BYPASS.LTC128B.128 [R244+0x9900], [R8.64], !P4 ;  /* 0x0990000008f47fae */ /* 0x0003e8000e101d48 */
[----:B------:R1:W-:Y:S02]  /*1d10*/  LDGSTS.E.BYPASS.LTC128B.128 [R244+0xd900], [R2.64], !P2 ;  /* 0x0d90000002f47fae */ /* 0x0003e4000d101d48 */
.L_x_943:
[----:B------:R-:W-:Y:S05]  /*1d20*/  BSYNC B0 ;  /* 0x0000000000007941 */ /* 0x000fea0003800000 */
.L_x_942:
[----:B------:R-:W-:Y:S05]  /*1d30*/  BRA.DIV ~URZ, `(.L_x_944) ;  /* 0x00011bf27f007947 */ /* 0x000fea000b800000 */
[----:B--2---:R2:W3:Y:S02]  /*1d40*/  SHFL.IDX PT, R7, R5, 0x4, 0x181f ;  /* 0x00981f0005077f89 */ /* 0x0044e400000e0000 */
.L_x_986:
[----:B------:R-:W-:Y:S05]  /*1d50*/  BRA.DIV ~URZ, `(.L_x_945) ;  /* 0x00011c427f007947 */ /* 0x000fea000b800000 */
[----:B-1----:R1:W2:Y:S02]  /*1d60*/  SHFL.IDX PT, R3, R6, 0x4, 0x181f ;  /* 0x00981f0006037f89 */ /* 0x0022a400000e0000 */
.L_x_987:
[----:B------:R-:W-:Y:S01]  /*1d70*/  IADD3 R2, R4, 0x40, RZ ;  /* 0x0000004004027810 */ /* 0x000fe20007ffe0ff */
[----:B------:R-:W-:Y:S03]  /*1d80*/  BSSY B0, `(.L_x_946) ;  /* 0x000000f000007945 */ /* 0x000fe60003800000 */
[----:B------:R-:W-:-:S13]  /*1d90*/  ISETP.GE.AND P0, PT, R2, R10, PT ;  /* 0x0000000a0200720c */ /* 0x000fda0003f06270 */
[----:B------:R-:W-:Y:S05]  /*1da0*/  @P0 BRA `(.L_x_947) ;  /* 0x000000c000000947 */ /* 0x000fea0003800000 */
[----:B------:R-:W5:Y:S04]  /*1db0*/  LDL.64 R14, [R1+0x48] ;  /* 0x00004800010e7983 */ /* 0x000f680000100a00 */
[----:B----4-:R-:W4:Y:S01]  /*1dc0*/  LDL R12, [R1+0x60] ;  /* 0x00006000010c7983 */ /* 0x010f220000100800 */
[----:B---3--:R-:W-:Y:S01]  /*1dd0*/  MOV R9, R7 ;  /* 0x0000000700097202 */ /* 0x008fe20000000f00 */
[----:B--2---:R-:W-:Y:S01]  /*1de0*/  IMAD.MOV.U32 R8, RZ, RZ, R3 ;  /* 0x000000ffff087224 */ /* 0x004fe200078e0003 */
[----:B------:R-:W-:-:S03]  /*1df0*/  LEA R2, P0, R0, R3, 0x1 ;  /* 0x0000000300027211 */ /* 0x000fc600078008ff */
[----:B-----5:R-:W-:Y:S01]  /*1e00*/  IMAD.WIDE R8, R14, 0x2, R8 ;  /* 0x000000020e087825 */ /* 0x020fe200078e0208 */
[----:B----4-:R-:W-:-:S04]  /*1e10*/  LEA.HI.X R3, R0, R7, R12, 0x1, P0 ;  /* 0x0000000700037211 */ /* 0x010fc800000f0c0c */
[----:B------:R-:W-:Y:S01]  /*1e20*/  @!PT LDS RZ, [RZ] ;  /* 0x00000000fffff984 */ /* 0x000fe20000000800 */
[----:B------:R-:W-:Y:S01]  /*1e30*/  @!PT LDS RZ, [RZ] ;  /* 0x00000000fffff984 */ /* 0x000fe20000000800 */
[----:B------:R-:W-:Y:S01]  /*1e40*/  @!PT LDS RZ, [RZ] ;  /* 0x00000000fffff984 */ /* 0x000fe20000000800 */
[----:B------:R2:W-:Y:S04]  /*1e50*/  LDGSTS.E.BYPASS.LTC128B.128 [R244+0xa100], [R8.64], !P4 ;  /* 0x0a10000008f47fae */ /* 0x0005e8000e101d48 */
[----:B------:R2:W-:Y:S02]  /*1e60*/  LDGSTS.E.BYPASS.LTC128B.128 [R244+0xe100], [R2.64], !P2 ;  /* 0x0e10000002f47fae */ /* 0x0005e4000d101d48 */
.L_x_947:
[----:B------:R-:W-:Y:S05]  /*1e70*/  BSYNC B0 ;  /* 0x0000000000007941 */ /* 0x000fea0003800000 */
.L_x_946:
[----:B------:R-:W-:Y:S05]  /*1e80*/  BRA.DIV ~URZ, `(.L_x_948) ;  /* 0x00011b827f007947 */ /* 0x000fea000b800000 */
[----:B---3--:R3:W1:Y:S04]  /*1e90*/  SHFL.IDX PT, R7, R5, 0x5, 0x181f ;  /* 0x00b81f0005077f89 */ /* 0x00866800000e0000 */
[----:B--2---:R3:W2:Y:S02]  /*1ea0*/  SHFL.IDX PT, R3, R6, 0x5, 0x181f ;  /* 0x00b81f0006037f89 */ /* 0x0046a400000e0000 */
.L_x_988:
[----:B------:R-:W-:Y:S01]  /*1eb0*/  IADD3 R2, R4, 0x50, RZ ;  /* 0x0000005004027810 */ /* 0x000fe20007ffe0ff */
[----:B------:R-:W-:Y:S03]  /*1ec0*/  BSSY B0, `(.L_x_949) ;  /* 0x000000f000007945 */ /* 0x000fe60003800000 */
[----:B------:R-:W-:-:S13]  /*1ed0*/  ISETP.GE.AND P0, PT, R2, R10, PT ;  /* 0x0000000a0200720c */ /* 0x000fda0003f06270 */
[----:B------:R-:W-:Y:S05]  /*1ee0*/  @P0 BRA `(.L_x_950) ;  /* 0x000000c000000947 */ /* 0x000fea0003800000 */
[----:B------:R-:W5:Y:S04]  /*1ef0*/  LDL.64 R14, [R1+0x48] ;  /* 0x00004800010e7983 */ /* 0x000f680000100a00 */
[----:B---3--:R-:W3:Y:S01]  /*1f00*/  LDL R12, [R1+0x60] ;  /* 0x00006000010c7983 */ /* 0x008ee20000100800 */
[----:B-1----:R-:W-:Y:S01]  /*1f10*/  MOV R9, R7 ;  /* 0x0000000700097202 */ /* 0x002fe20000000f00 */
[----:B--2---:R-:W-:Y:S01]  /*1f20*/  IMAD.MOV.U32 R8, RZ, RZ, R3 ;  /* 0x000000ffff087224 */ /* 0x004fe200078e0003 */
        /* <DEDUP_REMOVED lines=8> */
.L_x_950:
[----:B------:R-:W-:Y:S05]  /*1fb0*/  BSYNC B0 ;  /* 0x0000000000007941 */ /* 0x000fea0003800000 */
.L_x_949:
[----:B------:R-:W-:Y:S05]  /*1fc0*/  BRA.DIV ~URZ, `(.L_x_951) ;  /* 0x00011b127f007947 */ /* 0x000fea000b800000 */
[----:B-1----:R1:W3:Y:S02]  /*1fd0*/  SHFL.IDX PT, R7, R5, 0x6, 0x181f ;  /* 0x00d81f0005077f89 */ /* 0x0022e400000e0000 */
.L_x_989:
[----:B------:R-:W-:Y:S05]  /*1fe0*/  BRA.DIV ~URZ, `(.L_x_952) ;  /* 0x00011b627f007947 */ /* 0x000fea000b800000 */
[----:B--2---:R2:W1:Y:S02]  /*1ff0*/  SHFL.IDX PT, R3, R6, 0x6, 0x181f ;  /* 0x00d81f0006037f89 */ /* 0x00446400000e0000 */
.L_x_990:
[----:B------:R-:W-:Y:S01]  /*2000*/  IADD3 R2, R4, 0x60, RZ ;  /* 0x0000006004027810 */ /* 0x000fe20007ffe0ff */
[----:B------:R-:W-:Y:S03]  /*2010*/  BSSY B0, `(.L_x_953) ;  /* 0x000000f000007945 */ /* 0x000fe60003800000 */
[----:B------:R-:W-:-:S13]  /*2020*/  ISETP.GE.AND P0, PT, R2, R10, PT ;  /* 0x0000000a0200720c */ /* 0x000fda0003f06270 */
[----:B------:R-:W-:Y:S05]  /*2030*/  @P0 BRA `(.L_x_954) ;  /* 0x000000c000000947 */ /* 0x000fea0003800000 */
[----:B------:R-:W5:Y:S04]  /*2040*/  LDL.64 R14, [R1+0x48] ;  /* 0x00004800010e7983 */ /* 0x000f680000100a00 */
[----:B--2---:R-:W2:Y:S01]  /*2050*/  LDL R12, [R1+0x60] ;  /* 0x00006000010c7983 */ /* 0x004ea20000100800 */
[----:B---3--:R-:W-:Y:S01]  /*2060*/  MOV R9, R7 ;  /* 0x0000000700097202 */ /* 0x008fe20000000f00 */
        /* <DEDUP_REMOVED lines=9> */
.L_x_954:
[----:B------:R-:W-:Y:S05]  /*2100*/  BSYNC B0 ;  /* 0x0000000000007941 */ /* 0x000fea0003800000 */
.L_x_953:
[----:B------:R-:W-:Y:S05]  /*2110*/  BRA.DIV ~URZ, `(.L_x_955) ;  /* 0x00011aa27f007947 */ /* 0x000fea000b800000 */
[----:B-1-34-:R-:W1:Y:S04]  /*2120*/  SHFL.IDX PT, R5, R5, 0x7, 0x181f ;  /* 0x00f81f0005057f89 */ /* 0x01ae6800000e0000 */
[----:B--2---:R-:W2:Y:S02]  /*2130*/  SHFL.IDX PT, R6, R6, 0x7, 0x181f ;  /* 0x00f81f0006067f89 */ /* 0x004ea400000e0000 */
.L_x_991:
[----:B------:R-:W3:Y:S04]  /*2140*/  LDL.64 R154, [R1+0x48] ;  /* 0x00004800019a7983 */ /* 0x000ee80000100a00 */
[----:B------:R-:W4:Y:S01]  /*2150*/  LDL R8, [R1+0x60] ;  /* 0x0000600001087983 */ /* 0x000f220000100800 */
[----:B------:R-:W-:-:S04]  /*2160*/  IADD3 R4, R4, 0x70, RZ ;  /* 0x0000007004047810 */ /* 0x000fc80007ffe0ff */
[----:B------:R-:W-:Y:S01]  /*2170*/  ISETP.GE.AND P1, PT, R4, R10, PT ;  /* 0x0000000a0400720c */ /* 0x000fe20003f26270 */
[----:B-1----:R-:W-:-:S12]  /*2180*/  IMAD.MOV.U32 R7, RZ, RZ, R5 ;  /* 0x000000ffff077224 */ /* 0x002fd800078e0005 */
[----:B--2---:R-:W-:Y:S01]  /*2190*/  @!P1 LEA R2, P0, R0, R6, 0x1 ;  /* 0x0000000600029211 */ /* 0x004fe200078008ff */
[----:B---3--:R-:W-:-:S03]  /*21a0*/  @!P1 IMAD.WIDE R6, R154, 0x2, R6 ;  /* 0x000000029a069825 */ /* 0x008fc600078e0206 */
[----:B----4-:R-:W-:Y:S02]  /*21b0*/  @!P1 LEA.HI.X R3, R0, R5, R8, 0x1, P0 ;  /* 0x0000000500039211 */ /* 0x010fe400000f0c08 */
[----:B------:R-:W-:Y:S01]  /*21c0*/  @!PT LDS RZ, [RZ] ;  /* 0x00000000fffff984 */ /* 0x000fe20000000800 */
[----:B------:R-:W-:Y:S01]  /*21d0*/  @!PT LDS RZ, [RZ] ;  /* 0x00000000fffff984 */ /* 0x000fe20000000800 */
[----:B------:R-:W-:Y:S01]  /*21e0*/  @!PT LDS RZ, [RZ] ;  /* 0x00000000fffff984 */ /* 0x000fe20000000800 */
[----:B------:R1:W-:Y:S04]  /*21f0*/  @!P1 LDGSTS.E.BYPASS.LTC128B.128 [R244+0xb900], [R6.64], !P4 ;  /* 0x0b90000006f49fae */ /* 0x0003e8000e101d48 */
[----:B------:R1:W-:Y:S04]  /*2200*/  @!P1 LDGSTS.E.BYPASS.LTC128B.128 [R244+0xf900], [R2.64], !P2 ;  /* 0x0f90000002f49fae */ /* 0x0003e8000d101d48 */
[----:B------:R-:W0:Y:S01]  /*2210*/  LDGDEPBAR ;  /* 0x00000000000079af */ /* 0x000e220000000000 */
[----:B------:R-:W-:Y:S02]  /*2220*/  WARPSYNC 0xffffffff ;  /* 0xffffffff00007948 */ /* 0x000fe40003800000 */
[----:B------:R-:W2:Y:S04]  /*2230*/  LDL.64 R156, [R1+0x28] ;  /* 0x00002800019c7983 */ /* 0x000ea80000100a00 */
[----:B------:R-:W3:Y:S04]  /*2240*/  LDL R153, [R1+0x20] ;  /* 0x0000200001997983 */ /* 0x000ee80000100800 */
[----:B------:R-:W4:Y:S04]  /*2250*/  LDL.64 R18, [R1+0x30] ;  /* 0x0000300001127983 */ /* 0x000f280000100a00 */
[----:B------:R-:W4:Y:S04]  /*2260*/  LDL R17, [R1+0x38] ;  /* 0x0000380001117983 */ /* 0x000f280000100800 */
[----:B------:R-:W1:Y:S01]  /*2270*/  S2R R8, SR_TID.X ;  /* 0x0000000000087919 */ /* 0x000e620000002100 */
[----:B------:R-:W-:Y:S01]  /*2280*/  SHF.R.S32.HI R10, RZ, 0x1f, R96 ;  /* 0x0000001fff0a7819 */ /* 0x000fe20000011460 */
[----:B------:R-:W-:Y:S01]  /*2290*/  IMAD.WIDE.U32 R4, R96, c[0x0][0x1e0], RZ ;  /* 0x0000780060047a25 */ /* 0x000fe200078e00ff */
[----:B------:R-:W-:Y:S01]  /*22a0*/  MOV R148, c[0x0][0x1e0] ;  /* 0x0000780000947a02 */ /* 0x000fe20000000f00 */
[----:B------:R-:W4:Y:S01]  /*22b0*/  LDL R209, [R1+0x18] ;  /* 0x0000180001d17983 */ /* 0x000f220000100800 */
[----:B------:R-:W-:-:S02]  /*22c0*/  MOV R151, c[0x0][0x1e4] ;  /* 0x0000790000977a02 */ /* 0x000fc40000000f00 */
[----:B------:R-:W-:Y:S01]  /*22d0*/  MOV R23, c[0x0][0x208] ;  /* 0x0000820000177a02 */ /* 0x000fe20000000f00 */
[----:B------:R2:W5:Y:S01]  /*22e0*/  LDL R208, [R1+0x8] ;  /* 0x0000080001d07983 */ /* 0x0005620000100800 */
[----:B-1----:R-:W-:-:S04]  /*22f0*/  SHF.R.S32.HI R16, RZ, 0x1f, R8 ;  /* 0x0000001fff107819 */ /* 0x002fc80000011408 */
[----:B------:R-:W-:-:S04]  /*2300*/  LEA.HI R16, R16, R8, RZ, 0x3 ;  /* 0x0000000810107211 */ /* 0x000fc800078f18ff */
[----:B------:R-:W-:-:S04]  /*2310*/  SHF.R.S32.HI R16, RZ, 0x3, R16 ;  /* 0x00000003ff107819 */ /* 0x000fc80000011410 */
[----:B------:R-:W-:-:S05]  /*2320*/  IADD3 R0, -R16, c[0x0][0x1d0], RZ ;  /* 0x0000740010007a10 */ /* 0x000fca0007ffe1ff */
[----:B------:R-:W-:Y:S02]  /*2330*/  IMAD R0, R96, -0x40, R0 ;  /* 0xffffffc060007824 */ /* 0x000fe400078e0200 */
[----:B------:R-:W-:-:S03]  /*2340*/  IMAD R2, R10, c[0x0][0x1e0], RZ ;  /* 0x000078000a027a24 */ /* 0x000fc600078e02ff */
[----:B------:R-:W-:Y:S01]  /*2350*/  ISETP.GE.AND P1, PT, R0, 0x1, PT ;  /* 0x000000010000780c */ /* 0x000fe20003f26270 */
[----:B------:R-:W-:Y:S01]  /*2360*/  IMAD R3, R96, c[0x0][0x1e4], R2 ;  /* 0x0000790060037a24 */ /* 0x000fe200078e0202 */
[----:B------:R-:W-:-:S04]  /*2370*/  ISETP.GE.AND P4, PT, R0, 0x11, PT ;  /* 0x000000110000780c */ /* 0x000fc80003f86270 */
[----:B------:R-:W-:Y:S01]  /*2380*/  IADD3 R3, R5, R3, RZ ;  /* 0x0000000305037210 */ /* 0x000fe20007ffe0ff */
[----:B------:R-:W-:Y:S06]  /*2390*/  BAR.SYNC.DEFER_BLOCKING 0x0 ;  /* 0x0000000000007b1d */ /* 0x000fec0000010000 */
[----:B------:R-:W-:Y:S02]  /*23a0*/  @P1 ISETP.GE.AND P6, PT, R154, c[0x0][0x1d4], PT ;  /* 0x000075009a001a0c */ /* 0x000fe40003fc6270 */
[----:B------:R-:W-:Y:S01]  /*23b0*/  ISETP.GE.AND P2, PT, R0, 0x21, PT ;  /* 0x000000210000780c */ /* 0x000fe20003f46270 */
[----:B------:R-:W-:Y:S01]  /*23c0*/  IMAD.WIDE.U32 R12, R148, 0x20, RZ ;  /* 0x00000020940c7825 */ /* 0x000fe200078e00ff */
[----:B------:R-:W-:-:S02]  /*23d0*/  MOV R22, 0x5 ;  /* 0x0000000500167802 */ /* 0x000fc40000000f00 */
[----:B------:R-:W-:Y:S02]  /*23e0*/  MOV R152, 0xffffffc0 ;  /* 0xffffffc000987802 */ /* 0x000fe40000000f00 */
[C---:B------:R-:W-:Y:S02]  /*23f0*/  SHF.L.U64.HI R22, R23.reuse, R22, c[0x0][0x20c] ;  /* 0x0000830017167619 */ /* 0x040fe40000010216 */
[----:B------:R-:W-:Y:S01]  /*2400*/  SHF.L.U32 R23, R23, 0x5, RZ ;  /* 0x0000000517177819 */ /* 0x000fe200000006ff */
[----:B------:R-:W-:Y:S01]  /*2410*/  IMAD R145, R96, R152, c[0x0][0x1d0] ;  /* 0x0000740060917624 */ /* 0x000fe200078e0298 */
[----:B--2---:R-:W-:-:S04]  /*2420*/  LEA R2, P0, R4, R156, 0x6 ;  /* 0x0000009c04027211 */ /* 0x004fc800078030ff */
[----:B---3--:R-:W-:Y:S02]  /*2430*/  LEA.HI.X R3, R4, R153, R3, 0x6, P0 ;  /* 0x0000009904037211 */ /* 0x008fe400000f3403 */
[----:B------:R-:W-:-:S04]  /*2440*/  @P1 LEA R4, P0, R2, c[0x0][0x1c8], 0x1 ;  /* 0x0000720002041a11 */ /* 0x000fc800078008ff */
[----:B------:R-:W-:Y:S02]  /*2450*/  @P1 LEA.HI.X R5, R2, c[0x0][0x1cc], R3, 0x1, P0 ;  /* 0x0000730002051a11 */ /* 0x000fe400000f0c03 */
[----:B------:R-:W-:-:S03]  /*2460*/  @P4 LEA R6, P0, R148, R2, 0x4 ;  /* 0x0000000294064211 */ /* 0x000fc600078020ff */
[----:B------:R-:W-:Y:S01]  /*2470*/  @!PT LDS RZ, [RZ] ;  /* 0x00000000fffff984 */ /* 0x000fe20000000800 */
[----:B------:R-:W-:Y:S01]  /*2480*/  @!PT LDS RZ, [RZ] ;  /* 0x00000000fffff984 */ /* 0x000fe20000000800 */
[----:B------:R-:W-:Y:S01]  /*2490*/  @!PT LDS RZ, [RZ] ;  /* 0x00000000fffff984 */ /* 0x000fe20000000800 */
[----:B------:R1:W-:Y:S01]  /*24a0*/  @P1 LDGSTS.E.BYPASS.LTC128B.128 [R244+0x4100], [R4.64], !P6 ;  /* 0x0410000004f41fae */ /* 0x0003e2000f101d48 */
[----:B------:R-:W-:Y:S02]  /*24b0*/  @P4 ISETP.GE.AND P6, PT, R154, c[0x0][0x1d4], PT ;  /* 0x000075009a004a0c */ /* 0x000fe40003fc6270 */
[----:B------:R-:W-:Y:S01]  /*24c0*/  @P4 LEA.HI.X R7, R148, R3, R151, 0x4, P0 ;  /* 0x0000000394074211 */ /* 0x000fe200000f2497 */
[----:B------:R1:W-:Y:S01]  /*24d0*/  @P1 LDGSTS.E.BYPASS.LTC128B.128 [R244+0x6100], [R4.64+0x80], !P5 ;  /* 0x0610008004f41fae */ /* 0x0003e2000e901d48 */
[----:B------:R-:W-:-:S04]  /*24e0*/  @P4 LEA R8, P0, R6, c[0x0][0x1c8], 0x1 ;  /* 0x0000720006084a11 */ /* 0x000fc800078008ff */
[----:B------:R-:W-:Y:S02]  /*24f0*/  @P4 LEA.HI.X R9, R6, c[0x0][0x1cc], R7, 0x1, P0 ;  /* 0x0000730006094a11 */ /* 0x000fe400000f0c07 */
[----:B------:R-:W-:Y:S02]  /*2500*/  ISETP.GE.AND P1, PT, R0, 0x31, PT ;  /* 0x000000310000780c */ /* 0x000fe40003f26270 */
[----:B------:R-:W-:Y:S01]  /*2510*/  @P2 IADD3 R0, P0, R2, R12, RZ ;  /* 0x0000000c02002210 */ /* 0x000fe20007f1e0ff */
[----:B------:R2:W-:Y:S01]  /*2520*/  @P4 LDGSTS.E.BYPASS.LTC128B.128 [R244+0x4900], [R8.64], !P6 ;  /* 0x0490000008f44fae */ /* 0x0005e2000f101d48 */
[----:B------:R-:W-:-:S03]  /*2530*/  @P2 ISETP.GE.AND P6, PT, R154, c[0x0][0x1d4], PT ;  /* 0x000075009a002a0c */ /* 0x000fc60003fc6270 */
[----:B------:R2:W-:Y:S01]  /*2540*/  @P4 LDGSTS.E.BYPASS.LTC128B.128 [R244+0x6900], [R8.64+0x80], !P5 ;  /* 0x0690008008f44fae */ /* 0x0005e2000e901d48 */
[----:B-1----:R-:W-:-:S04]  /*2550*/  SHF.L.U32 R4, R151, 0x5, RZ ;  /* 0x0000000597047819 */ /* 0x002fc800000006ff */
[----:B------:R-:W-:Y:S02]  /*2560*/  @P2 IADD3.X R4, R3, R13, R4, P0, !PT ;  /* 0x0000000d03042210 */ /* 0x000fe400007fe404 */
[----:B------:R-:W-:-:S04]  /*2570*/  @P2 LEA R6, P0, R0, c[0x0][0x1c8], 0x1 ;  /* 0x0000720000062a11 */ /* 0x000fc800078008ff */
[----:B------:R-:W-:Y:S01]  /*2580*/  @P2 LEA.HI.X R7, R0, c[0x0][0x1cc], R4, 0x1, P0 ;  /* 0x0000730000072a11 */ /* 0x000fe200000f0c04 */
[----:B------:R-:W-:Y:S02]  /*2590*/  @P1 IMAD R0, R151, 0x30, RZ ;  /* 0x0000003097001824 */ /* 0x000fe400078e02ff */
[----:B------:R-:W-:Y:S02]  /*25a0*/  @P1 IMAD.WIDE.U32 R2, R148, 0x30, R2 ;  /* 0x0000003094021825 */ /* 0x000fe400078e0002 */
[----:B------:R1:W-:Y:S01]  /*25b0*/  @P2 LDGSTS.E.BYPASS.LTC128B.128 [R244+0x5100], [R6.64], !P6 ;  /* 0x0510000006f42fae */ /* 0x0003e2000f101d48 */
[----:B------:R-:W-:Y:S02]  /*25c0*/  @P1 ISETP.GE.AND P6, PT, R154, c[0x0][0x1d4], PT ;  /* 0x000075009a001a0c */ /* 0x000fe40003fc6270 */
[----:B------:R-:W-:Y:S01]  /*25d0*/  @P1 IADD3 R0, R3, R0, RZ ;  /* 0x0000000003001210 */ /* 0x000fe20007ffe0ff */
[----:B------:R1:W-:Y:S01]  /*25e0*/  @P2 LDGSTS.E.BYPASS.LTC128B.128 [R244+0x7100], [R6.64+0x80], !P5 ;  /* 0x0710008006f42fae */ /* 0x0003e2000e901d48 */
[----:B------:R-:W-:-:S04]  /*25f0*/  @P1 LEA R4, P0, R2, c[0x0][0x1c8], 0x1 ;  /* 0x0000720002041a11 */ /* 0x000fc800078008ff */
[----:B------:R-:W-:-:S05]  /*2600*/  @P1 LEA.HI.X R5, R2, c[0x0][0x1cc], R0, 0x1, P0 ;  /* 0x0000730002051a11 */ /* 0x000fca00000f0c00 */
[----:B------:R1:W-:Y:S04]  /*2610*/  @P1 LDGSTS.E.BYPASS.LTC128B.128 [R244+0x5900], [R4.64], !P6 ;  /* 0x0590000004f41fae */ /* 0x0003e8000f101d48 */
[----:B------:R1:W-:Y:S04]  /*2620*/  @P1 LDGSTS.E.BYPASS.LTC128B.128 [R244+0x7900], [R4.64+0x80], !P5 ;  /* 0x0790008004f41fae */ /* 0x0003e8000e901d48 */
[----:B------:R-:W0:Y:S01]  /*2630*/  LDGDEPBAR ;  /* 0x00000000000079af */ /* 0x000e220000000000 */
[----:B------:R-:W-:-:S04]  /*2640*/  DEPBAR.LE SB0, 0x1 ;  /* 0x000080400000791a */ /* 0x000fc80000000000 */
[----:B------:R-:W-:-:S04]  /*2650*/  DEPBAR.LE SB0, 0x0 ;  /* 0x000080000000791a */ /* 0x000fc80000000000 */
[----:B------:R-:W-:Y:S01]  /*2660*/  BAR.SYNC.DEFER_BLOCKING 0x0 ;  /* 0x0000000000007b1d */ /* 0x000fe20000010000 */
[----:B------:R-:W-:Y:S02]  /*2670*/  IMAD R0, R10, c[0x0][0x208], RZ ;  /* 0x000082000a007a24 */ /* 0x000fe400078e02ff */
[----:B------:R-:W-:-:S04]  /*2680*/  IMAD.WIDE.U32 R2, R96, c[0x0][0x208], RZ ;  /* 0x0000820060027a25 */ /* 0x000fc800078e00ff */
[----:B--2---:R-:W-:Y:S01]  /*2690*/  IMAD R8, R96, c[0x0][0x20c], R0 ;  /* 0x0000830060087a24 */ /* 0x004fe200078e0200 */
[----:B----4-:R-:W-:Y:S01]  /*26a0*/  LEA R0, P0, R2, R18, 0x6 ;  /* 0x0000001202007211 */ /* 0x010fe200078030ff */
[----:B-1----:R-:W-:Y:S04]  /*26b0*/  LDSM.16.M88.4 R4, [R231+0x2000] ;  /* 0x00200000e704783b */ /* 0x002fe80000000200 */
[----:B------:R-:W1:Y:S04]  /*26c0*/  LDSM.16.M88.4 R24, [R224] ;  /* 0x00000000e018783b */ /* 0x000e680000000200 */
[----:B------:R-:W2:Y:S04]  /*26d0*/  LDSM.16.M88.4 R28, [R224+0x800] ;  /* 0x00080000e01c783b */ /* 0x000ea80000000200 */
[----:B------:R-:W3:Y:S04]  /*26e0*/  LDSM.16.M88.4 R32, [R224+0x1000] ;  /* 0x00100000e020783b */ /* 0x000ee80000000200 */
[----:B------:R-:W4:Y:S01]  /*26f0*/  LDSM.16.M88.4 R36, [R224+0x1800] ;  /* 0x00180000e024783b */ /* 0x000f220000000200 */
[----:B------:R-:W-:-:S03]  /*2700*/  IADD3 R3, R3, R8, RZ ;  /* 0x0000000803037210 */ /* 0x000fc60007ffe0ff */
[----:B------:R-:W3:Y:S01]  /*2710*/  LDSM.16.M88.4 R12, [R231] ;  /* 0x00000000e70c783b */ /* 0x000ee20000000200 */
[----:B------:R-:W-:Y:S02]  /*2720*/  LEA.HI.X R3, R2, R17, R3, 0x6, P0 ;  /* 0x0000001102037211 */ /* 0x000fe400000f3403 */
[C---:B------:R-:W-:Y:S01]  /*2730*/  LEA R2, P0, R0.reuse, c[0x0][0x1f8], 0x1 ;  /* 0x00007e0000027a11 */ /* 0x040fe200078008ff */
[----:B------:R-:W-:Y:S01]  /*2740*/  LDSM.16.M88.4 R56, [R235] ;  /* 0x00000000eb38783b */ /* 0x000fe20000000200 */
[----:B------:R-:W-:Y:S02]  /*2750*/  LOP3.LUT R8, R11, 0x1, RZ, 0xc0, !PT ;  /* 0x000000010b087812 */ /* 0x000fe400078ec0ff */
[----:B------:R-:W-:Y:S01]  /*2760*/  LEA.HI.X R3, R0, c[0x0][0x1fc], R3, 0x1, P0 ;  /* 0x00007f0000037a11 */ /* 0x000fe200000f0c03 */
[----:B------:R-:W-:Y:S01]  /*2770*/  LDSM.16.M88.4 R52, [R243] ;  /* 0x00000000f334783b */ /* 0x000fe20000000200 */
[C---:B------:R-:W-:Y:S02]  /*2780*/  IADD3 R18, P4, R23.reuse, R2, RZ ;  /* 0x0000000217127210 */ /* 0x040fe40007f9e0ff */
[----:B------:R-:W-:Y:S01]  /*2790*/  IADD3 R20, P1, P0, R23, 0x80, R2 ;  /* 0x0000008017147810 */ /* 0x000fe2000783e002 */
[----:B------:R-:W-:Y:S01]  /*27a0*/  LDSM.16.M88.4 R48, [R242] ;  /* 0x00000000f230783b */ /* 0x000fe20000000200 */
[----:B------:R-:W-:-:S02]  /*27b0*/  ISETP.NE.U32.AND P2, PT, R8, 0x1, PT ;  /* 0x000000010800780c */ /* 0x000fc40003f45070 */
[----:B------:R-:W-:Y:S01]  /*27c0*/  IADD3 R0, -R16, R145, RZ ;  /* 0x0000009110007210 */ /* 0x000fe20007ffe1ff */
[----:B------:R-:W-:Y:S01]  /*27d0*/  LDSM.16.M88.4 R44, [R241] ;  /* 0x00000000f12c783b */ /* 0x000fe20000000200 */
[----:B------:R-:W-:Y:S02]  /*27e0*/  IADD3.X R19, R22, R3, RZ, P4, !PT ;  /* 0x0000000316137210 */ /* 0x000fe400027fe4ff */
[----:B------:R-:W-:Y:S02]  /*27f0*/  IADD3 R16, P4, R18, R23, RZ ;  /* 0x0000001712107210 */ /* 0x000fe40007f9e0ff */
[----:B------:R-:W-:Y:S02]  /*2800*/  IADD3.X R21, R22, RZ, R3, P1, P0 ;  /* 0x000000ff16157210 */ /* 0x000fe40000fe0403 */
[----:B------:R-:W-:Y:S02]  /*2810*/  LOP3.LUT P1, RZ, R11, 0x2, RZ, 0xc0, !PT ;  /* 0x000000020bff7812 */ /* 0x000fe4000782c0ff */
[C---:B------:R-:W-:Y:S01]  /*2820*/  ISETP.LT.OR P0, PT, R0.reuse, 0x1, P2 ;  /* 0x000000010000780c */ /* 0x040fe20001701670 */
[----:B-1----:R-:W-:Y:S01]  /*2830*/  HMMA.16816.F32.BF16 R60, R4, R24, RZ ;  /* 0x00000018043c723c */ /* 0x002fe200000418ff */
[----:B------:R-:W-:Y:S01]  /*2840*/  IADD3.X R17, R19, R22, RZ, P4, !PT ;  /* 0x0000001613117210 */ /* 0x000fe200027fe4ff */
[----:B------:R-:W-:Y:S01]  /*2850*/  LDSM.16.M88.4 R8, [R233] ;  /* 0x00000000e908783b */ /* 0x000fe20000000200 */
[----:B------:R-:W-:-:S05]  /*2860*/  ISETP.LT.OR P4, PT, R0, 0x1, !P1 ;  /* 0x000000010000780c */ /* 0x000fca0004f81670 */
[C---:B--2---:R-:W-:Y:S08]  /*2870*/  HMMA.16816.F32.BF16 R76, R4.reuse, R28, RZ ;  /* 0x0000001c044c723c */ /* 0x044ff000000418ff */
[C---:B---3--:R-:W-:Y:S08]  /*2880*/  HMMA.16816.F32.BF16 R72, R4.reuse, R32, RZ ;  /* 0x000000200448723c */ /* 0x048ff000000418ff */
[C---:B----4-:R-:W-:Y:S08]  /*2890*/  HMMA.16816.F32.BF16 R80, R4.reuse, R36, RZ ;  /* 0x000000240450723c */ /* 0x050ff000000418ff */
[C---:B------:R-:W-:Y:S08]  /*28a0*/  HMMA.16816.F32.BF16 R116, R4.reuse, R26, RZ ;  /* 0x0000001a0474723c */ /* 0x040ff000000418ff */
[C---:B------:R-:W-:Y:S08]  /*28b0*/  HMMA.16816.F32.BF16 R120, R4.reuse, R30, RZ ;  /* 0x0000001e0478723c */ /* 0x040ff000000418ff */
[C---:B------:R-:W-:Y:S08]  /*28c0*/  HMMA.16816.F32.BF16 R112, R4.reuse, R34, RZ ;  /* 0x000000220470723c */ /* 0x040ff000000418ff */
[----:B------:R-:W-:Y:S01]  /*28d0*/  HMMA.16816.F32.BF16 R108, R4, R38, RZ ;  /* 0x00000026046c723c */ /* 0x000fe200000418ff */
[----:B------:R-:W1:Y:S04]  /*28e0*/  LDSM.16.M88.4 R4, [R233+0x2000] ;  /* 0x00200000e904783b */ /* 0x000e680000000200 */
[----:B------:R-:W-:Y:S01]  /*28f0*/  @!PT LDS RZ, [RZ] ;  /* 0x00000000fffff984 */ /* 0x000fe20000000800 */
[----:B------:R-:W-:Y:S01]  /*2900*/  @!PT LDS RZ, [RZ] ;  /* 0x00000000fffff984 */ /* 0x000fe20000000800 */
[----:B------:R-:W-:Y:S01]  /*2910*/  @!PT LDS RZ, [RZ] ;  /* 0x00000000fffff984 */ /* 0x000fe20000000800 */
[----:B------:R2:W-:Y:S01]  /*2920*/  LDGSTS.E.BYPASS.LTC128B.128 [R244+0x100], [R2.64], !P0 ;  /* 0x0010000002f47fae */ /* 0x0005e2000c101d48 */
[----:B------:R-:W-:-:S03]  /*2930*/  ISETP.LT.OR P0, PT, R0, 0x11, P2 ;  /* 0x000000110000780c */ /* 0x000fc60001701670 */
[----:B------:R2:W-:Y:S01]  /*2940*/  LDGSTS.E.BYPASS.LTC128B.128 [R244+0x2100], [R2.64+0x80], !P4 ;  /* 0x0210008002f47fae */ /* 0x0005e2000e101d48 */
[----:B------:R-:W-:-:S09]  /*2950*/  ISETP.LT.OR P4, PT, R0, 0x11, !P1 ;  /* 0x000000110000780c */ /* 0x000fd20004f81670 */
[----:B------:R3:W-:Y:S04]  /*2960*/  LDGSTS.E.BYPASS.LTC128B.128 [R244+0x900], [R18.64], !P0 ;  /* 0x0090000012f47fae */ /* 0x0007e8000c101d48 */
[----:B------:R4:W-:Y:S01]  /*2970*/  LDGSTS.E.BYPASS.LTC128B.128 [R244+0x2900], [R20.64], !P4 ;  /* 0x0290000014f47fae */ /* 0x0009e2000e101d48 */
[C---:B------:R-:W-:Y:S02]  /*2980*/  ISETP.LT.OR P4, PT, R0.reuse, 0x21, P2 ;  /* 0x000000210000780c */ /* 0x040fe40001781670 */
[----:B------:R-:W-:Y:S02]  /*2990*/  ISETP.LT.OR P2, PT, R0, 0x31, P2 ;  /* 0x000000310000780c */ /* 0x000fe40001741670 */
[----:B--2---:R-:W-:Y:S01]  /*29a0*/  IADD3 R2, P0, R16, R23, RZ ;  /* 0x0000001710027210 */ /* 0x004fe20007f1e0ff */
[----:B------:R-:W-:Y:S08]  /*29b0*/  HMMA.16816.F32.BF16 R68, R12, R24, RZ ;  /* 0x000000180c44723c */ /* 0x000ff000000418ff */
[----:B------:R3:W-:Y:S01]  /*29c0*/  LDGSTS.E.BYPASS.LTC128B.128 [R244+0x1100], [R16.64], !P4 ;  /* 0x0110000010f47fae */ /* 0x0007e2000e101d48 */
[----:B------:R-:W-:-:S02]  /*29d0*/  IADD3.X R3, R17, R22, RZ, P0, !PT ;  /* 0x0000001611037210 */ /* 0x000fc400007fe4ff */
[C---:B------:R-:W-:Y:S02]  /*29e0*/  ISETP.LT.OR P0, PT, R0.reuse, 0x21, !P1 ;  /* 0x000000210000780c */ /* 0x040fe40004f01670 */
[----:B------:R-:W-:Y:S01]  /*29f0*/  ISETP.LT.OR P1, PT, R0, 0x31, !P1 ;  /* 0x000000310000780c */ /* 0x000fe20004f21670 */
[C---:B------:R-:W-:Y:S08]  /*2a00*/  HMMA.16816.F32.BF16 R100, R12.reuse, R28, RZ ;  /* 0x0000001c0c64723c */ /* 0x040ff000000418ff */
[C---:B------:R-:W-:Y:S02]  /*2a10*/  HMMA.16816.F32.BF16 R92, R12.reuse, R30, RZ ;  /* 0x0000001e0c5c723c */ /* 0x040fe400000418ff */
[----:B------:R3:W-:Y:S04]  /*2a20*/  LDGSTS.E.BYPASS.LTC128B.128 [R244+0x3100], [R16.64+0x80], !P0 ;  /* 0x0310008010f47fae */ /* 0x0007e8000c101d48 */
[----:B------:R2:W-:Y:S02]  /*2a30*/  LDGSTS.E.BYPASS.LTC128B.128 [R244+0x1900], [R2.64], !P2 ;  /* 0x0190000002f47fae */ /* 0x0005e4000d101d48 */
[C---:B------:R-:W-:Y:S02]  /*2a40*/  HMMA.16816.F32.BF16 R64, R12.reuse, R36, RZ ;  /* 0x000000240c40723c */ /* 0x040fe400000418ff */
[----:B------:R2:W-:Y:S04]  /*2a50*/  LDGSTS.E.BYPASS.LTC128B.128 [R244+0x3900], [R2.64+0x80], !P1 ;  /* 0x0390008002f47fae */ /* 0x0005e8000c901d48 */
[----:B------:R-:W-:Y:S02]  /*2a60*/  LDSM.16.M88.4 R40, [R230] ;  /* 0x00000000e628783b */ /* 0x000fe40000000200 */
[C---:B------:R-:W-:Y:S02]  /*2a70*/  HMMA.16816.F32.BF16 R104, R12.reuse, R26, RZ ;  /* 0x0000001a0c68723c */ /* 0x040fe400000418ff */
[----:B------:R-:W-:Y:S04]  /*2a80*/  LDSM.16.M88.4 R28, [R230+0x800] ;  /* 0x00080000e61c783b */ /* 0x000fe80000000200 */
[----:B------:R-:W-:Y:S02]  /*2a90*/  LDSM.16.M88.4 R24, [R230+0x1000] ;  /* 0x00100000e618783b */ /* 0x000fe40000000200 */
[C---:B------:R-:W-:Y:S02]  /*2aa0*/  HMMA.16816.F32.BF16 R88, R12.reuse, R32, RZ ;  /* 0x000000200c58723c */ /* 0x040fe400000418ff */
[----:B----4-:R-:W-:Y:S04]  /*2ab0*/  LDSM.16.M88.4 R20, [R230+0x1800] ;  /* 0x00180000e614783b */ /* 0x010fe80000000200 */
[----:B---3--:R-:W-:Y:S02]  /*2ac0*/  LDSM.16.M88.4 R16, [R232+0x2000] ;  /* 0x00200000e810783b */ /* 0x008fe40000000200 */
[C---:B------:R-:W-:Y:S02]  /*2ad0*/  HMMA.16816.F32.BF16 R84, R12.reuse, R34, RZ ;  /* 0x000000220c54723c */ /* 0x040fe400000418ff */
[----:B------:R-:W0:Y:S06]  /*2ae0*/  LDGDEPBAR ;  /* 0x00000000000079af */ /* 0x000e2c0000000000 */
[----:B------:R-:W-:Y:S01]  /*2af0*/  HMMA.16816.F32.BF16 R36, R12, R38, RZ ;  /* 0x000000260c24723c */ /* 0x000fe200000418ff */
[----:B------:R-:W3:Y:S07]  /*2b00*/  LDSM.16.M88.4 R12, [R232] ;  /* 0x00000000e80c783b */ /* 0x000eee0000000200 */
[-C--:B-1----:R-:W-:Y:S08]  /*2b10*/  HMMA.16816.F32.BF16 R32, R4, R56.reuse, R60 ;  /* 0x000000380420723c */ /* 0x082ff0000004183c */
[----:B------:R-:W-:Y:S08]  /*2b20*/  HMMA.16816.F32.BF16 R60, R8, R56, R68 ;  /* 0x00000038083c723c */ /* 0x000ff00000041844 */
[C---:B------:R-:W-:Y:S08]  /*2b30*/  HMMA.16816.F32.BF16 R68, R4.reuse, R44, R80 ;  /* 0x0000002c0444723c */ /* 0x040ff00000041850 */
[C---:B------:R-:W-:Y:S08]  /*2b40*/  HMMA.16816.F32.BF16 R80, R4.reuse, R58, R116 ;  /* 0x0000003a0450723c */ /* 0x040ff00000041874 */
[C---:B------:R-:W-:Y:S08]  /*2b50*/  HMMA.16816.F32.BF16 R76, R4.reuse, R52, R76 ;  /* 0x00000034044c723c */ /* 0x040ff0000004184c */
[C---:B------:R-:W-:Y:S08]  /*2b60*/  HMMA.16816.F32.BF16 R128, R4.reuse, R54, R120 ;  /* 0x000000360480723c */ /* 0x040ff00000041878 */
[C---:B------:R-:W-:Y:S08]  /*2b70*/  HMMA.16816.F32.BF16 R136, R4.reuse, R50, R112 ;  /* 0x000000320488723c */ /* 0x040ff00000041870 */
[----:B------:R-:W-:Y:S08]  /*2b80*/  HMMA.16816.F32.BF16 R124, R4, R46, R108 ;  /* 0x0000002e047c723c */ /* 0x000ff0000004186c */
[C---:B------:R-:W-:Y:S08]  /*2b90*/  HMMA.16816.F32.BF16 R132, R8.reuse, R52, R100 ;  /* 0x000000340884723c */ /* 0x040ff00000041864 */
[C---:B------:R-:W-:Y:S01]  /*2ba0*/  HMMA.16816.F32.BF16 R116, R8.reuse, R54, R92 ;  /* 0x000000360874723c */ /* 0x040fe2000004185c */
[----:B------:R-:W-:Y:S07]  /*2bb0*/  LDSM.16.M88.4 R92, [R227+0x1800] ;  /* 0x00180000e35c783b */ /* 0x000fee0000000200 */
[C---:B------:R-:W-:Y:S08]  /*2bc0*/  HMMA.16816.F32.BF16 R140, R8.reuse, R48, R88 ;  /* 0x00000030088c723c */ /* 0x040ff00000041858 */
[C---:B------:R-:W-:Y:S08]  /*2bd0*/  HMMA.16816.F32.BF16 R120, R8.reuse, R44, R64 ;  /* 0x0000002c0878723c */ /* 0x040ff00000041840 */
[C---:B------:R-:W-:Y:S08]  /*2be0*/  HMMA.16816.F32.BF16 R112, R8.reuse, R58, R104 ;  /* 0x0000003a0870723c */ /* 0x040ff00000041868 */
[C---:B------:R-:W-:Y:S08]  /*2bf0*/  HMMA.16816.F32.BF16 R108, R8.reuse, R50, R84 ;  /* 0x00000032086c723c */ /* 0x040ff00000041854 */
[----:B------:R-:W-:Y:S01]  /*2c00*/  HMMA.16816.F32.BF16 R52, R8, R46, R36 ;  /* 0x0000002e0834723c */ /* 0x000fe20000041824 */
[----:B------:R-:W-:Y:S04]  /*2c10*/  LDSM.16.M88.4 R8, [R227] ;  /* 0x00000000e308783b */ /* 0x000fe80000000200 */
[----:B------:R-:W1:Y:S03]  /*2c20*/  LDSM.16.M88.4 R36, [R234] ;  /* 0x00000000ea24783b */ /* 0x000e660000000200 */
[----:B------:R-:W-:Y:S01]  /*2c30*/  HMMA.16816.F32.BF16 R72, R4, R48, R72 ;  /* 0x000000300448723c */ /* 0x000fe20000041848 */
[----:B------:R-:W4:Y:S04]  /*2c40*/  LDSM.16.M88.4 R4, [R234+0x2000] ;  /* 0x00200000ea04783b */ /* 0x000f280000000200 */
[----:B------:R-:W-:Y:S03]  /*2c50*/  LDSM.16.M88.4 R48, [R227+0x800] ;  /* 0x00080000e330783b */ /* 0x000fe60000000200 */
[-C--:B---3--:R-:W-:Y:S01]  /*2c60*/  HMMA.16816.F32.BF16 R44, R12, R40.reuse, R60 ;  /* 0x000000280c2c723c */ /* 0x088fe2000004183c */
[----:B------:R-:W-:Y:S07]  /*2c70*/  LDSM.16.M88.4 R60, [R224+0x2000] ;  /* 0x00200000e03c783b */ /* 0x000fee0000000200 */
[C---:B------:R-:W-:Y:S01]  /*2c80*/  HMMA.16816.F32.BF16 R100, R16.reuse, R40, R32 ;  /* 0x000000281064723c */ /* 0x040fe20000041820 */
[----:B------:R-:W-:Y:S07]  /*2c90*/  LDSM.16.M88.4 R32, [R231+0x4000] ;  /* 0x00400000e720783b */ /* 0x000fee0000000200 */
[C---:B------:R-:W-:Y:S01]  /*2ca0*/  HMMA.16816.F32.BF16 R104, R16.reuse, R28, R76 ;  /* 0x0000001c1068723c */ /* 0x040fe2000004184c */
[----:B------:R-:W3:Y:S07]  /*2cb0*/  LDSM.16.M88.4 R76, [R227+0x1000] ;  /* 0x00100000e34c783b */ /* 0x000eee0000000200 */
[C---:B------:R-:W-:Y:S08]  /*2cc0*/  HMMA.16816.F32.BF16 R88, R16.reuse, R24, R72 ;  /* 0x000000181058723c */ /* 0x040ff00000041848 */
[C---:B------:R-:W-:Y:S08]  /*2cd0*/  HMMA.16816.F32.BF16 R84, R16.reuse, R20, R68 ;  /* 0x000000141054723c */ /* 0x040ff00000041844 */
[C---:B------:R-:W-:Y:S08]  /*2ce0*/  HMMA.16816.F32.BF16 R72, R16.reuse, R42, R80 ;  /* 0x0000002a1048723c */ /* 0x040ff00000041850 */
[C---:B------:R-:W-:Y:S08]  /*2cf0*/  HMMA.16816.F32.BF16 R68, R16.reuse, R30, R128 ;  /* 0x0000001e1044723c */ /* 0x040ff00000041880 */
[C---:B------:R-:W-:Y:S08]  /*2d00*/  HMMA.16816.F32.BF16 R64, R16.reuse, R26, R136 ;  /* 0x0000001a1040723c */ /* 0x040ff00000041888 */
[----:B------:R-:W-:Y:S08]  /*2d10*/  HMMA.16816.F32.BF16 R56, R16, R22, R124 ;  /* 0x000000161038723c */ /* 0x000ff0000004187c */
[C---:B------:R-:W-:Y:S01]  /*2d20*/  HMMA.16816.F32.BF16 R16, R12.reuse, R42, R112 ;  /* 0x0000002a0c10723c */ /* 0x040fe20000041870 */
[----:B------:R-:W-:Y:S07]  /*2d30*/  LDSM.16.M88.4 R40, [R240] ;  /* 0x00000000f028783b */ /* 0x000fee0000000200 */
[C---:B------:R-:W-:Y:S08]  /*2d40*/  HMMA.16816.F32.BF16 R80, R12.reuse, R28, R132 ;  /* 0x0000001c0c50723c */ /* 0x040ff00000041884 */
        /* <DEDUP_REMOVED lines=8> */
[-C--:B-1----:R-:W-:Y:S01]  /*2dd0*/  HMMA.16816.F32.BF16 R12, R36, R8.reuse, R44 ;  /* 0x00000008240c723c */ /* 0x082fe2000004182c */
[----:B------:R-:W-:Y:S07]  /*2de0*/  LDSM.16.M88.4 R44, [R230+0x2000] ;  /* 0x00200000e62c783b */ /* 0x000fee0000000200 */
[C---:B----4-:R-:W-:Y:S08]  /*2df0*/  HMMA.16816.F32.BF16 R52, R4.reuse, R8, R100 ;  /* 0x000000080434723c */ /* 0x050ff00000041864 */
[----:B---3--:R-:W-:Y:S08]  /*2e00*/  HMMA.16816.F32.BF16 R124, R4, R78, R64 ;  /* 0x0000004e047c723c */ /* 0x008ff00000041840 */
[----:B------:R-:W-:Y:S08]  /*2e10*/  HMMA.16816.F32.BF16 R12, R32, R60, R12 ;  /* 0x0000003c200c723c */ /* 0x000ff0000004180c */
[----:B------:R-:W-:Y:S01]  /*2e20*/  HMMA.16816.F32.BF16 R64, R36, R10, R16 ;  /* 0x0000000a2440723c */ /* 0x000fe20000041810 */
[----:B------:R-:W1:Y:S07]  /*2e30*/  LDSM.16.M88.4 R16, [R232+0x4000] ;  /* 0x00400000e810783b */ /* 0x000e6e0000000200 */
[----:B--2---:R-:W-:Y:S08]  /*2e40*/  HMMA.16816.F32.BF16 R52, R28, R60, R52 ;  /* 0x0000003c1c34723c */ /* 0x004ff00000041834 */
[C---:B------:R-:W-:Y:S01]  /*2e50*/  HMMA.16816.F32.BF16 R72, R4.reuse, R10, R72 ;  /* 0x0000000a0448723c */ /* 0x040fe20000041848 */
[----:B------:R-:W-:Y:S07]  /*2e60*/  LDSM.16.M88.4 R8, [R234+0x4000] ;  /* 0x00400000ea08783b */ /* 0x000fee0000000200 */
[----:B------:R-:W-:Y:S08]  /*2e70*/  HMMA.16816.F32.BF16 R136, R4, R94, R56 ;  /* 0x0000005e0488723c */ /* 0x000ff00000041838 */
[----:B------:R-:W-:Y:S01]  /*2e80*/  HMMA.16816.F32.BF16 R56, R24, R40, R12 ;  /* 0x000000281838723c */ /* 0x000fe2000004180c */
[----:B------:R-:W2:Y:S07]  /*2e90*/  LDSM.16.M88.4 R12, [R232+0x6000] ;  /* 0x00600000e80c783b */ /* 0x000eae0000000200 */
[C---:B------:R-:W-:Y:S08]  /*2ea0*/  HMMA.16816.F32.BF16 R128, R4.reuse, R92, R84 ;  /* 0x0000005c0480723c */ /* 0x040ff00000041854 */
[C---:B------:R-:W-:Y:S08]  /*2eb0*/  HMMA.16816.F32.BF16 R104, R4.reuse, R48, R104 ;  /* 0x000000300468723c */ /* 0x040ff00000041868 */
[----:B------:R-:W-:Y:S08]  /*2ec0*/  HMMA.16816.F32.BF16 R100, R4, R50, R68 ;  /* 0x000000320464723c */ /* 0x000ff00000041844 */
[C---:B------:R-:W-:Y:S08]  /*2ed0*/  HMMA.16816.F32.BF16 R84, R36.reuse, R48, R80 ;  /* 0x000000302454723c */ /* 0x040ff00000041850 */
[----:B------:R-:W-:Y:S01]  /*2ee0*/  HMMA.16816.F32.BF16 R116, R36, R50, R116 ;  /* 0x000000322474723c */ /* 0x000fe20000041874 */
[----:B------:R-:W3:Y:S07]  /*2ef0*/  LDSM.16.M88.4 R48, [R227+0x2000] ;  /* 0x00200000e330783b */ /* 0x000eee0000000200 */
[----:B------:R-:W-:Y:S08]  /*2f00*/  HMMA.16816.F32.BF16 R52, R20, R40, R52 ;  /* 0x000000281434723c */ /* 0x000ff00000041834 */
[-C--:B------:R-:W-:Y:S08]  /*2f10*/  HMMA.16816.F32.BF16 R64, R32, R62.reuse, R64 ;  /* 0x0000003e2040723c */ /* 0x080ff00000041840 */
[----:B------:R-:W-:Y:S01]  /*2f20*/  HMMA.16816.F32.BF16 R72, R28, R62, R72 ;  /* 0x0000003e1c48723c */ /* 0x000fe20000041848 */
[----:B------:R-:W-:Y:S07]  /*2f30*/  LDSM.16.M88.4 R60, [R239] ;  /* 0x00000000ef3c783b */ /* 0x000fee0000000200 */
[----:B-1----:R-:W-:Y:S01]  /*2f40*/  HMMA.16816.F32.BF16 R68, R16, R44, R56 ;  /* 0x0000002c1044723c */ /* 0x002fe20000041838 */
[----:B------:R-:W1:Y:S07]  /*2f50*/  LDSM.16.M88.4 R56, [R224+0x2800] ;  /* 0x00280000e038783b */ /* 0x000e6e0000000200 */
[----:B------:R-:W-:Y:S01]  /*2f60*/  HMMA.16816.F32.BF16 R88, R4, R76, R88 ;  /* 0x0000004c0458723c */ /* 0x000fe20000041858 */
[----:B------:R-:W4:Y:S07]  /*2f70*/  LDSM.16.M88.4 R4, [R236+0x6000] ;  /* 0x00600000ec04783b */ /* 0x000f2e0000000200 */
[----:B--2---:R-:W-:Y:S08]  /*2f80*/  HMMA.16816.F32.BF16 R52, R12, R44, R52 ;  /* 0x0000002c0c34723c */ /* 0x004ff00000041834 */
[-C--:B------:R-:W-:Y:S08]  /*2f90*/  HMMA.16816.F32.BF16 R64, R24, R42.reuse, R64 ;  /* 0x0000002a1840723c */ /* 0x080ff00000041840 */
[----:B------:R-:W-:Y:S01]  /*2fa0*/  HMMA.16816.F32.BF16 R72, R20, R42, R72 ;  /* 0x0000002a1448723c */ /* 0x000fe20000041848 */
[----:B------:R-:W2:Y:S07]  /*2fb0*/  LDSM.16.M88.4 R40, [R230+0x2800] ;  /* 0x00280000e628783b */ /* 0x000eae0000000200 */
[C---:B------:R-:W-:Y:S08]  /*2fc0*/  HMMA.16816.F32.BF16 R140, R36.reuse, R76, R140 ;  /* 0x0000004c248c723c */ /* 0x040ff0000004188c */
[----:B------:R-:W-:Y:S08]  /*2fd0*/  HMMA.16816.F32.BF16 R108, R36, R78, R108 ;  /* 0x0000004e246c723c */ /* 0x000ff0000004186c */
[----:B---3--:R-:W-:Y:S08]  /*2fe0*/  HMMA.16816.F32.BF16 R76, R8, R48, R68 ;  /* 0x00000030084c723c */ /* 0x008ff00000041844 */
[----:B-1----:R-:W-:Y:S08]  /*2ff0*/  HMMA.16816.F32.BF16 R68, R32, R56, R84 ;  /* 0x000000382044723c */ /* 0x002ff00000041854 */
[----:B----4-:R-:W-:Y:S08]  /*3000*/  HMMA.16816.F32.BF16 R80, R4, R48, R52 ;  /* 0x000000300450723c */ /* 0x010ff00000041834 */
[----:B------:R-:W-:Y:S08]  /*3010*/  HMMA.16816.F32.BF16 R52, R16, R46, R64 ;  /* 0x0000002e1034723c */ /* 0x000ff00000041840 */
[C---:B------:R-:W-:Y:S08]  /*3020*/  HMMA.16816.F32.BF16 R120, R36.reuse, R92, R120 ;  /* 0x0000005c2478723c */ /* 0x040ff00000041878 */
[----:B------:R-:W-:Y:S08]  /*3030*/  HMMA.16816.F32.BF16 R112, R36, R94, R112 ;  /* 0x0000005e2470723c */ /* 0x000ff00000041870 */
[----:B------:R-:W-:Y:S08]  /*3040*/  HMMA.16816.F32.BF16 R64, R12, R46, R72 ;  /* 0x0000002e0c40723c */ /* 0x000ff00000041848 */
[----:B------:R-:W-:Y:S01]  /*3050*/  HMMA.16816.F32.BF16 R36, R28, R56, R104 ;  /* 0x000000381c24723c */ /* 0x000fe20000041868 */
[----:B------:R-:W-:-:S04]  /*3060*/  FMUL.FTZ R0, R76, c[0x0][0x320] ;  /* 0x0000c8004c007a20 */ /* 0x000fc80000410000 */
[----:B------:R1:W3:Y:S03]  /*3070*/  MUFU.TANH R144, R0 ;  /* 0x0000000000907308 */ /* 0x0002e60000002400 */
[----:B------:R-:W-:Y:S01]  /*3080*/  HMMA.16816.F32.BF16 R68, R24, R60, R68 ;  /* 0x0000003c1844723c */ /* 0x000fe20000041844 */
[----:B-1----:R-:W-:-:S04]  /*3090*/  FMUL.FTZ R0, R77, c[0x0][0x320] ;  /* 0x0000c8004d007a20 */ /* 0x002fc80000410000 */
[----:B------:R1:W4:Y:S03]  /*30a0*/  MUFU.TANH R132, R0 ;  /* 0x0000000000847308 */ /* 0x0003260000002400 */
[----:B------:R-:W-:Y:S08]  /*30b0*/  HMMA.16816.F32.BF16 R84, R4, R50, R64 ;  /* 0x000000320454723c */ /* 0x000ff00000041840 */
[----:B------:R-:W-:Y:S01]  /*30c0*/  HMMA.16816.F32.BF16 R44, R20, R60, R36 ;  /* 0x0000003c142c723c */ /* 0x000fe20000041824 */
[----:B------:R-:W2:Y:S01]  /*30d0*/  LDSM.16.M88.4 R36, [R227+0x2800] ;  /* 0x00280000e324783b */ /* 0x000ea20000000200 */
[----:B-1----:R-:W-:-:S06]  /*30e0*/  FMUL.FTZ R0, R78, c[0x0][0x320] ;  /* 0x0000c8004e007a20 */ /* 0x002fcc0000410000 */
[-C--:B------:R-:W-:Y:S01]  /*30f0*/  HMMA.16816.F32.BF16 R64, R32, R58.reuse, R116 ;  /* 0x0000003a2040723c */ /* 0x080fe20000041874 */
[----:B------:R1:W1:Y:S07]  /*3100*/  MUFU.TANH R134, R0 ;  /* 0x0000000000867308 */ /* 0x00026e0000002400 */
[----:B------:R-:W-:Y:S01]  /*3110*/  HMMA.16816.F32.BF16 R72, R28, R58, R100 ;  /* 0x0000003a1c48723c */ /* 0x000fe20000041864 */
[----:B-1----:R-:W-:-:S07]  /*3120*/  FMUL.FTZ R0, R79, c[0x0][0x320] ;  /* 0x0000c8004f007a20 */ /* 0x002fce0000410000 */
[----:B------:R-:W-:Y:S01]  /*3130*/  HMMA.16816.F32.BF16 R76, R8, R50, R52 ;  /* 0x00000032084c723c */ /* 0x000fe20000041834 */
[----:B------:R-:W1:Y:S01]  /*3140*/  LDSM.16.M88.4 R52, [R224+0x3000] ;  /* 0x00300000e034783b */ /* 0x000e620000000200 */
[----:B------:R2:W1:Y:S02]  /*3150*/  MUFU.TANH R133, R0 ;  /* 0x0000000000857308 */ /* 0x0004640000002400 */
[----:B--2---:R-:W-:-:S06]  /*3160*/  FMUL.FTZ R0, R80, c[0x0][0x320] ;  /* 0x0000c80050007a20 */ /* 0x004fcc0000410000 */
[----:B------:R2:W1:Y:S01]  /*3170*/  MUFU.TANH R147, R0 ;  /* 0x0000000000937308 */ /* 0x0004620000002400 */
[----:B------:R-:W-:Y:S01]  /*3180*/  HMMA.16816.F32.BF16 R68, R16, R40, R68 ;  /* 0x000000281044723c */ /* 0x000fe20000041844 */
[----:B--2---:R-:W-:-:S06]  /*3190*/  FMUL.FTZ R0, R81, c[0x0][0x320] ;  /* 0x0000c80051007a20 */ /* 0x004fcc0000410000 */
[----:B------:R2:W1:Y:S01]  /*31a0*/  MUFU.TANH R146, R0 ;  /* 0x0000000000927308 */ /* 0x0004620000002400 */
[----:B------:R-:W-:Y:S01]  /*31b0*/  HMMA.16816.F32.BF16 R56, R24, R62, R64 ;  /* 0x0000003e1838723c */ /* 0x000fe20000041840 */
[----:B--2---:R-:W-:-:S06]  /*31c0*/  FMUL.FTZ R0, R82, c[0x0][0x320] ;  /* 0x0000c80052007a20 */ /* 0x004fcc0000410000 */
[----:B------:R2:W1:Y:S01]  /*31d0*/  MUFU.TANH R150, R0 ;  /* 0x0000000000967308 */ /* 0x0004620000002400 */
[----:B------:R-:W-:Y:S01]  /*31e0*/  HMMA.16816.F32.BF16 R48, R12, R40, R44 ;  /* 0x000000280c30723c */ /* 0x000fe2000004182c */
[----:B------:R-:W1:Y:S01]  /*31f0*/  LDSM.16.M88.4 R44, [R238] ;  /* 0x00000000ee2c783b */ /* 0x000e620000000200 */
[----:B--2---:R-:W-:-:S05]  /*3200*/  FMUL.FTZ R0, R83, c[0x0][0x320] ;  /* 0x0000c80053007a20 */ /* 0x004fca0000410000 */
[----:B------:R2:W1:Y:S01]  /*3210*/  MUFU.TANH R149, R0 ;  /* 0x0000000000957308 */ /* 0x0004620000002400 */
[----:B------:R-:W-:Y:S01]  /*3220*/  HMMA.16816.F32.BF16 R64, R20, R62, R72 ;  /* 0x0000003e1440723c */ /* 0x000fe20000041848 */
[----:B--2---:R-:W-:-:S06]  /*3230*/  FMUL.FTZ R0, R76, c[0x0][0x320] ;  /* 0x0000c8004c007a20 */ /* 0x004fcc0000410000 */
[----:B------:R2:W1:Y:S02]  /*3240*/  MUFU.TANH R106, R0 ;  /* 0x00000000006a7308 */ /* 0x0004640000002400 */
[----:B--2---:R-:W-:-:S06]  /*3250*/  FMUL.FTZ R0, R77, c[0x0][0x320] ;  /* 0x0000c8004d007a20 */ /* 0x004fcc0000410000 */
[----:B------:R2:W1:Y:S01]  /*3260*/  MUFU.TANH R103, R0 ;  /* 0x0000000000677308 */ /* 0x0004620000002400 */
[----:B------:R-:W-:Y:S01]  /*3270*/  HMMA.16816.F32.BF16 R60, R16, R42, R56 ;  /* 0x0000002a103c723c */ /* 0x000fe20000041838 */
[----:B------:R-:W1:Y:S01]  /*3280*/  LDSM.16.M88.4 R56, [R230+0x3000] ;  /* 0x00300000e638783b */ /* 0x000e620000000200 */
[----:B--2---:R-:W-:-:S05]  /*3290*/  FMUL.FTZ R0, R78, c[0x0][0x320] ;  /* 0x0000c8004e007a20 */ /* 0x004fca0000410000 */
[----:B------:R2:W1:Y:S01]  /*32a0*/  MUFU.TANH R105, R0 ;  /* 0x0000000000697308 */ /* 0x0004620000002400 */
[----:B------:R-:W-:Y:S01]  /*32b0*/  HMMA.16816.F32.BF16 R80, R4, R36, R48 ;  /* 0x000000240450723c */ /* 0x000fe20000041830 */
[----:B--2---:R-:W-:-:S07]  /*32c0*/  FMUL.FTZ R0, R79, c[0x0][0x320] ;  /* 0x0000c8004f007a20 */ /* 0x004fce0000410000 */
[----:B------:R-:W-:Y:S01]  /*32d0*/  HMMA.16816.F32.BF16 R76, R8, R36, R68 ;  /* 0x00000024084c723c */ /* 0x000fe20000041844 */
[----:B------:R2:W2:Y:S07]  /*32e0*/  MUFU.TANH R104, R0 ;  /* 0x0000000000687308 */ /* 0x0004ae0000002400 */
[----:B-1----:R-:W-:Y:S01]  /*32f0*/  HMMA.16816.F32.BF16 R68, R32, R52, R140 ;  /* 0x000000342044723c */ /* 0x002fe2000004188c */
[----:B--2---:R-:W-:-:S04]  /*3300*/  FMUL.FTZ R0, R84, c[0x0][0x320] ;  /* 0x0000c80054007a20 */ /* 0x004fc80000410000 */
[----:B------:R1:W2:Y:S03]  /*3310*/  MUFU.TANH R118, R0 ;  /* 0x0000000000767308 */ /* 0x0002a60000002400 */
[----:B------:R-:W-:Y:S08]  /*3320*/  HMMA.16816.F32.BF16 R48, R28, R52, R88 ;  /* 0x000000341c30723c */ /* 0x000ff00000041858 */
[----:B------:R-:W-:Y:S01]  /*3330*/  HMMA.16816.F32.BF16 R64, R12, R42, R64 ;  /* 0x0000002a0c40723c */ /* 0x000fe20000041840 */
[----:B-1----:R-:W-:-:S04]  /*3340*/  FMUL.FTZ R0, R85, c[0x0][0x320] ;  /* 0x0000c80055007a20 */ /* 0x002fc80000410000 */
[----:B------:R1:W1:Y:S03]  /*3350*/  MUFU.TANH R117, R0 ;  /* 0x0000000000757308 */ /* 0x0002660000002400 */
        /* <DEDUP_REMOVED lines=10> */
[----:B------:R-:W2:Y:S01]  /*3400*/  LDSM.16.M88.4 R48, [R227+0x3000] ;  /* 0x00300000e330783b */ /* 0x000ea20000000200 */
[----:B-1----:R-:W-:-:S04]  /*3410*/  FMUL.FTZ R0, R77, c[0x0][0x320] ;  /* 0x0000c8004d007a20 */ /* 0x002fc80000410000 */
[----:B------:R1:W1:Y:S02]  /*3420*/  MUFU.TANH R93, R0 ;  /* 0x00000000005d7308 */ /* 0x0002640000002400 */
[----:B------:R-:W-:Y:S01]  /*3430*/  HMMA.16816.F32.BF16 R84, R4, R38, R64 ;  /* 0x000000260454723c */ /* 0x000fe20000041840 */
[----:B------:R-:W2:Y:S01]  /*3440*/  LDSM.16.M88.4 R36, [R224+0x3800] ;  /* 0x00380000e024783b */ /* 0x000ea20000000200 */
[----:B-1----:R-:W-:-:S04]  /*3450*/  FMUL.FTZ R0, R78, c[0x0][0x320] ;  /* 0x0000c8004e007a20 */ /* 0x002fc80000410000 */
[----:B------:R1:W1:Y:S02]  /*3460*/  MUFU.TANH R98, R0 ;  /* 0x0000000000627308 */ /* 0x0002640000002400 */
[----:B------:R-:W-:Y:S01]  /*3470*/  HMMA.16816.F32.BF16 R64, R16, R56, R68 ;  /* 0x000000381040723c */ /* 0x000fe20000041844 */
[----:B-1----:R-:W-:-:S05]  /*3480*/  FMUL.FTZ R0, R79, c[0x0][0x320] ;  /* 0x0000c8004f007a20 */ /* 0x002fca0000410000 */
[----:B------:R1:W1:Y:S02]  /*3490*/  MUFU.TANH R95, R0 ;  /* 0x00000000005f7308 */ /* 0x0002640000002400 */
[----:B------:R-:W-:Y:S01]  /*34a0*/  HMMA.16816.F32.BF16 R68, R28, R54, R124 ;  /* 0x000000361c44723c */ /* 0x000fe2000004187c */
[----:B------:R-:W2:Y:S01]  /*34b0*/  LDSM.16.M88.4 R52, [R237] ;  /* 0x00000000ed34783b */ /* 0x000ea20000000200 */
[----:B-1----:R-:W-:-:S04]  /*34c0*/  FMUL.FTZ R0, R80, c[0x0][0x320] ;  /* 0x0000c80050007a20 */ /* 0x002fc80000410000 */
[----:B------:R1:W1:Y:S02]  /*34d0*/  MUFU.TANH R102, R0 ;  /* 0x0000000000667308 */ /* 0x0002640000002400 */
[----:B------:R-:W-:Y:S01]  /*34e0*/  HMMA.16816.F32.BF16 R60, R24, R46, R60 ;  /* 0x0000002e183c723c */ /* 0x000fe2000004183c */
[----:B-1----:R-:W-:-:S05]  /*34f0*/  FMUL.FTZ R0, R81, c[0x0][0x320] ;  /* 0x0000c80051007a20 */ /* 0x002fca0000410000 */
[----:B------:R1:W1:Y:S02]  /*3500*/  MUFU.TANH R101, R0 ;  /* 0x0000000000657308 */ /* 0x0002640000002400 */
[----:B------:R-:W-:Y:S01]  /*3510*/  HMMA.16816.F32.BF16 R40, R12, R56, R40 ;  /* 0x000000380c28723c */ /* 0x000fe20000041828 */
[----:B-1----:R-:W-:-:S05]  /*3520*/  FMUL.FTZ R0, R82, c[0x0][0x320] ;  /* 0x0000c80052007a20 */ /* 0x002fca0000410000 */
        /* <DEDUP_REMOVED lines=8> */
[----:B------:R1:W1:Y:S01]  /*35b0*/  MUFU.TANH R88, R0 ;  /* 0x0000000000587308 */ /* 0x0002620000002400 */
[----:B------:R-:W-:Y:S08]  /*35c0*/  HMMA.16816.F32.BF16 R64, R32, R36, R120 ;  /* 0x000000242040723c */ /* 0x000ff00000041878 */
[----:B------:R-:W-:Y:S01]  /*35d0*/  HMMA.16816.F32.BF16 R44, R16, R58, R60 ;  /* 0x0000003a102c723c */ /* 0x000fe2000004183c */
[----:B-1----:R-:W-:-:S07]  /*35e0*/  FMUL.FTZ R0, R74, c[0x0][0x320] ;  /* 0x0000c8004a007a20 */ /* 0x002fce0000410000 */
[----:B------:R-:W-:Y:S01]  /*35f0*/  HMMA.16816.F32.BF16 R60, R32, R38, R112 ;  /* 0x00000026203c723c */ /* 0x000fe20000041870 */
[----:B------:R-:W-:Y:S01]  /*3600*/  LDSM.16.M88.4 R32, [R227+0x3800] ;  /* 0x00380000e320783b */ /* 0x000fe20000000200 */
[----:B------:R1:W1:Y:S06]  /*3610*/  MUFU.TANH R91, R0 ;  /* 0x00000000005b7308 */ /* 0x00026c0000002400 */
[----:B------:R-:W-:Y:S01]  /*3620*/  HMMA.16816.F32.BF16 R80, R4, R48, R40 ;  /* 0x000000300450723c */ /* 0x000fe20000041828 */
[----:B------:R-:W2:Y:S01]  /*3630*/  LDSM.16.M88.4 R40, [R230+0x3800] ;  /* 0x00380000e628783b */ /* 0x000ea20000000200 */
[----:B------:R-:W-:Y:S01]  /*3640*/  ISETP.GT.AND P0, PT, R96, R209, PT ;  /* 0x000000d16000720c */ /* 0x000fe20003f04270 */
[----:B------:R-:W-:-:S04]  /*3650*/  DEPBAR.LE SB0, 0x0 ;  /* 0x000080000000791a */ /* 0x000fc80000000000 */
[----:B-1----:R-:W-:Y:S02]  /*3660*/  FMUL.FTZ R0, R75, c[0x0][0x320] ;  /* 0x0000c8004b007a20 */ /* 0x002fe40000410000 */
[C---:B------:R-:W-:Y:S08]  /*3670*/  HMMA.16816.F32.BF16 R72, R28.reuse, R36, R128 ;  /* 0x000000241c48723c */ /* 0x040ff00000041880 */
[----:B------:R-:W-:Y:S01]  /*3680*/  HMMA.16816.F32.BF16 R28, R28, R38, R136 ;  /* 0x000000261c1c723c */ /* 0x000fe20000041888 */
[----:B------:R1:W1:Y:S02]  /*3690*/  MUFU.TANH R90, R0 ;  /* 0x00000000005a7308 */ /* 0x0002640000002400 */
[----:B-1----:R-:W-:-:S06]  /*36a0*/  FMUL.FTZ R0, R84, c[0x0][0x320] ;  /* 0x0000c80054007a20 */ /* 0x002fcc0000410000 */
[----:B------:R1:W1:Y:S01]  /*36b0*/  MUFU.TANH R94, R0 ;  /* 0x00000000005e7308 */ /* 0x0002620000002400 */
[----:B------:R-:W-:Y:S08]  /*36c0*/  HMMA.16816.F32.BF16 R68, R12, R58, R68 ;  /* 0x0000003a0c44723c */ /* 0x000ff00000041844 */
[----:B------:R-:W-:Y:S01]  /*36d0*/  HMMA.16816.F32.BF16 R56, R24, R52, R64 ;  /* 0x000000341838723c */ /* 0x000fe20000041840 */
[----:B-1----:R-:W-:-:S04]  /*36e0*/  FMUL.FTZ R0, R85, c[0x0][0x320] ;  /* 0x0000c80055007a20 */ /* 0x002fc80000410000 */
[----:B------:R1:W1:Y:S03]  /*36f0*/  MUFU.TANH R92, R0 ;  /* 0x00000000005c7308 */ /* 0x0002660000002400 */
[----:B------:R-:W-:Y:S08]  /*3700*/  HMMA.16816.F32.BF16 R64, R20, R52, R72 ;  /* 0x000000341440723c */ /* 0x000ff00000041848 */
[----:B------:R-:W-:Y:S01]  /*3710*/  HMMA.16816.F32.BF16 R24, R24, R54, R60 ;  /* 0x000000361818723c */ /* 0x000fe2000004183c */
[----:B-1----:R-:W-:-:S07]  /*3720*/  FMUL.FTZ R0, R86, c[0x0][0x320] ;  /* 0x0000c80056007a20 */ /* 0x002fce0000410000 */
[----:B------:R-:W-:Y:S01]  /*3730*/  HMMA.16816.F32.BF16 R52, R20, R54, R28 ;  /* 0x000000361434723c */ /* 0x000fe2000004181c */
[----:B------:R1:W1:Y:S02]  /*3740*/  MUFU.TANH R100, R0 ;  /* 0x0000000000647308 */ /* 0x0002640000002400 */
[----:B-1----:R-:W-:-:S06]  /*3750*/  FMUL.FTZ R0, R87, c[0x0][0x320] ;  /* 0x0000c80057007a20 */ /* 0x002fcc0000410000 */
        /* <DEDUP_REMOVED lines=9> */
[----:B-1----:R-:W-:Y:S02]  /*37f0*/  FMUL.FTZ R0, R79, c[0x0][0x320] ;  /* 0x0000c8004f007a20 */ /* 0x002fe40000410000 */
[----:B------:R-:W-:Y:S08]  /*3800*/  HMMA.16816.F32.BF16 R76, R8, R50, R44 ;  /* 0x00000032084c723c */ /* 0x000ff0000004182c */
[C---:B------:R-:W-:Y:S08]  /*3810*/  HMMA.16816.F32.BF16 R44, R16.reuse, R40, R56 ;  /* 0x00000028102c723c */ /* 0x040ff00000041838 */
[----:B------:R-:W-:Y:S01]  /*3820*/  HMMA.16816.F32.BF16 R16, R16, R42, R24 ;  /* 0x0000002a1010723c */ /* 0x000fe20000041818 */
[----:B------:R1:W1:Y:S07]  /*3830*/  MUFU.TANH R85, R0 ;  /* 0x0000000000557308 */ /* 0x00026e0000002400 */
[----:B------:R-:W-:Y:S01]  /*3840*/  HMMA.16816.F32.BF16 R68, R4, R50, R68 ;  /* 0x000000320444723c */ /* 0x000fe20000041844 */
[----:B-1----:R-:W-:-:S07]  /*3850*/  FMUL.FTZ R0, R80, c[0x0][0x320] ;  /* 0x0000c80050007a20 */ /* 0x002fce0000410000 */
[-C--:B------:R-:W-:Y:S01]  /*3860*/  HMMA.16816.F32.BF16 R44, R8, R32.reuse, R44 ;  /* 0x00000020082c723c */ /* 0x080fe2000004182c */
[----:B------:R1:W1:Y:S07]  /*3870*/  MUFU.TANH R87, R0 ;  /* 0x0000000000577308 */ /* 0x00026e0000002400 */
[----:B------:R-:W-:Y:S08]  /*3880*/  HMMA.16816.F32.BF16 R20, R4, R32, R36 ;  /* 0x000000200414723c */ /* 0x000ff00000041824 */
[----:B------:R-:W-:Y:S01]  /*3890*/  HMMA.16816.F32.BF16 R8, R8, R34, R16 ;  /* 0x000000220808723c */ /* 0x000fe20000041810 */
[----:B-1----:R-:W-:-:S07]  /*38a0*/  FMUL.FTZ R0, R81, c[0x0][0x320] ;  /* 0x0000c80051007a20 */ /* 0x002fce0000410000 */
[----:B------:R-:W-:Y:S01]  /*38b0*/  HMMA.16816.F32.BF16 R4, R4, R34, R12 ;  /* 0x000000220404723c */ /* 0x000fe2000004180c */
[----:B------:R1:W1:Y:S02]  /*38c0*/  MUFU.TANH R80, R0 ;  /* 0x0000000000507308 */ /* 0x0002640000002400 */
[----:B-1----:R-:W-:-:S06]  /*38d0*/  FMUL.FTZ R0, R82, c[0x0][0x320] ;  /* 0x0000c80052007a20 */ /* 0x002fcc0000410000 */
[----:B------:R1:W1:Y:S01]  /*38e0*/  MUFU.TANH R72, R0 ;  /* 0x0000000000487308 */ /* 0x0002620000002400 */
[----:B------:R-:W-:Y:S02]  /*38f0*/  FMUL.FTZ R77, R77, c[0x0][0x320] ;  /* 0x0000c8004d4d7a20 */ /* 0x000fe40000410000 */
[----:B------:R-:W-:Y:S02]  /*3900*/  FMUL.FTZ R78, R78, c[0x0][0x320] ;  /* 0x0000c8004e4e7a20 */ /* 0x000fe40000410000 */
[----:B-1----:R-:W-:-:S04]  /*3910*/  FMUL.FTZ R0, R83, c[0x0][0x320] ;  /* 0x0000c80053007a20 */ /* 0x002fc80000410000 */
[----:B------:R1:W1:Y:S01]  /*3920*/  MUFU.TANH R50, R0 ;  /* 0x0000000000327308 */ /* 0x0002620000002400 */
[----:B------:R-:W-:Y:S02]  /*3930*/  FMUL.FTZ R79, R79, c[0x0][0x320] ;  /* 0x0000c8004f4f7a20 */ /* 0x000fe40000410000 */
[----:B------:R-:W-:Y:S02]  /*3940*/  FMUL.FTZ R68, R68, c[0x0][0x320] ;  /* 0x0000c80044447a20 */ /* 0x000fe40000410000 */
        /* <DEDUP_REMOVED lines=8> */
[----:B------:R-:W-:Y:S02]  /*39d0*/  FMUL.FTZ R21, R21, c[0x0][0x320] ;  /* 0x0000c80015157a20 */ /* 0x000fe40000410000 */
[----:B------:R-:W-:-:S02]  /*39e0*/  FMUL.FTZ R22, R22, c[0x0][0x320] ;  /* 0x0000c80016167a20 */ /* 0x000fc40000410000 */
[----:B-1----:R-:W-:Y:S02]  /*39f0*/  FMUL.FTZ R0, R71, c[0x0][0x320] ;  /* 0x0000c80047007a20 */ /* 0x002fe40000410000 */
[----:B------:R-:W-:Y:S02]  /*3a00*/  FMUL.FTZ R23, R23, c[0x0][0x320] ;  /* 0x0000c80017177a20 */ /* 0x000fe40000410000 */
[----:B------:R1:W1:Y:S01]  /*3a10*/  MUFU.TANH R41, R0 ;  /* 0x0000000000297308 */ /* 0x0002620000002400 */
        /* <DEDUP_REMOVED lines=8> */
[----:B-1----:R-:W-:Y:S01]  /*3aa0*/  FMUL.FTZ R0, R47, c[0x0][0x320] ;  /* 0x0000c8002f007a20 */ /* 0x002fe20000410000 */
[----:B------:R1:W1:Y:S08]  /*3ab0*/  MUFU.TANH R37, R20 ;  /* 0x0000001400257308 */ /* 0x0002700000002400 */
        /* <DEDUP_REMOVED lines=24> */
[----:B-12345:R-:W-:Y:S01]  /*3c40*/  IADD3 R0, R208, -0x2, RZ ;  /* 0xfffffffed0007810 */ /* 0x03efe20007ffe0ff */
[----:B------:R-:W-:Y:S01]  /*3c50*/  IMAD.SHL.U32 R8, R148, 0x20, RZ ;  /* 0x0000002094087824 */ /* 0x000fe200078e00ff */
[----:B------:R-:W-:-:S02]  /*3c60*/  ISETP.GE.AND P6, PT, R154, c[0x0][0x1d4], PT ;  /* 0x000075009a007a0c */ /* 0x000fc40003fc6270 */
[----:B------:R-:W-:Y:S01]  /*3c70*/  SHF.R.S32.HI R2, RZ, 0x1f, R0 ;  /* 0x0000001fff027819 */ /* 0x000fe20000011400 */
[----:B------:R-:W-:Y:S01]  /*3c80*/  IMAD.WIDE.U32 R4, R0, c[0x0][0x1e0], RZ ;  /* 0x0000780000047a25 */ /* 0x000fe200078e00ff */
[----:B------:R-:W-:-:S03]  /*3c90*/  SHF.L.U64.HI R9, R148, 0x5, R151 ;  /* 0x0000000594097819 */ /* 0x000fc60000010297 */
        /* <DEDUP_REMOVED lines=8> */
[-C--:B------:R-:W-:Y:S02]  /*3d20*/  IADD3 R4, P1, R6, R8.reuse, RZ ;  /* 0x0000000806047210 */ /* 0x080fe40007f3e0ff */
[----:B------:R-:W-:Y:S01]  /*3d30*/  IADD3 R10, P4, P2, R8, 0x80, R2 ;  /* 0x00000080080a7810 */ /* 0x000fe20007a9e002 */
[C-C-:B------:R-:W-:Y:S01]  /*3d40*/  IMAD.X R7, R9.reuse, 0x1, R3.reuse, P0 ;  /* 0x0000000109077824 */ /* 0x140fe200000e0603 */
[----:B------:R-:W-:Y:S01]  /*3d50*/  IADD3 R8, P0, R4, R8, RZ ;  /* 0x0000000804087210 */ /* 0x000fe20007f1e0ff */
[----:B------:R-:W-:Y:S01]  /*3d60*/  @!PT LDS RZ, [RZ] ;  /* 0x00000000fffff984 */ /* 0x000fe20000000800 */
[----:B------:R-:W-:Y:S01]  /*3d70*/  @!PT LDS RZ, [RZ] ;  /* 0x00000000fffff984 */ /* 0x000fe20000000800 */
[----:B------:R-:W-:Y:S01]  /*3d80*/  @!PT LDS RZ, [RZ] ;  /* 0x00000000fffff984 */ /* 0x000fe20000000800 */
[----:B------:R1:W-:Y:S01]  /*3d90*/  LDGSTS.E.BYPASS.LTC128B.128 [R244+0x4100], [R2.64], !P6 ;  /* 0x0410000002f47fae */ /* 0x0003e2000f101d48 */
[----:B------:R-:W-:Y:S01]  /*3da0*/  IADD3.X R11, R9, RZ, R3, P4, P2 ;  /* 0x000000ff090b7210 */ /* 0x000fe200027e4403 */
        /* <DEDUP_REMOVED lines=9> */
.L_x_957:
[----:B--234-:R-:W-:Y:S05]  /*3e40*/  BSYNC B0 ;  /* 0x0000000000007941 */ /* 0x01cfea0003800000 */
.L_x_956:
[----:B-1----:R-:W2:Y:S04]  /*3e50*/  LDL R0, [R1+0x64] ;  /* 0x0000640001007983 */ /* 0x002ea80000100800 */
[----:B------:R-:W2:Y:S04]  /*3e60*/  LDL R180, [R1+0x58] ;  /* 0x0000580001b47983 */ /* 0x000ea80000100800 */
[----:B------:R-:W3:Y:S04]  /*3e70*/  LDL R5, [R1+0x40] ;  /* 0x0000400001057983 */ /* 0x000ee80000100800 */
[----:B------:R-:W-:Y:S04]  /*3e80*/  STL [R1+0x88], R234 ;  /* 0x000088ea01007387 */ /* 0x000fe80000100800 */
[----:B------:R-:W-:Y:S04]  /*3e90*/  STL [R1+0x84], R233 ;  /* 0x000084e901007387 */ /* 0x000fe80000100800 */
[----:B------:R-:W-:Y:S04]  /*3ea0*/  STL [R1+0x80], R232 ;  /* 0x000080e801007387 */ /* 0x000fe80000100800 */
[----:B------:R-:W-:Y:S04]  /*3eb0*/  STL [R1+0x7c], R231 ;  /* 0x00007ce701007387 */ /* 0x000fe80000100800 */
[----:B------:R-:W-:Y:S04]  /*3ec0*/  STL [R1+0x78], R230 ;  /* 0x000078e601007387 */ /* 0x000fe80000100800 */
[----:B------:R-:W-:Y:S04]  /*3ed0*/  STL [R1+0x74], R227 ;  /* 0x000074e301007387 */ /* 0x000fe80000100800 */
[----:B------:R-:W-:Y:S01]  /*3ee0*/  STL [R1+0x70], R224 ;  /* 0x000070e001007387 */ /* 0x000fe20000100800 */
[----:B------:R-:W-:-:S03]  /*3ef0*/  IMAD R4, R96, R152, 0x1 ;  /* 0x0000000160047424 */ /* 0x000fc600078e0298 */
[----:B------:R-:W-:Y:S04]  /*3f00*/  LDSM.16.MT88.4 R60, [R225+0x2000] ;  /* 0x00200000e13c783b */ /* 0x000fe80000004200 */
[----:B------:R-:W-:Y:S04]  /*3f10*/  LDSM.16.MT88.4 R56, [R228] ;  /* 0x00000000e438783b */ /* 0x000fe80000004200 */
[----:B------:R-:W0:Y:S01]  /*3f20*/  LDGDEPBAR ;  /* 0x00000000000079af */ /* 0x000e220000000000 */
[----:B--2---:R-:W-:-:S04]  /*3f30*/  IMAD.IADD R2, R0, 0x1, R180 ;  /* 0x0000000100027824 */ /* 0x004fc800078e02b4 */
[----:B------:R-:W-:-:S04]  /*3f40*/  @P3 IMAD.HI.U32 R0, R2, c[0x0][0x2c8], RZ ;  /* 0x0000b20002003a27 */ /* 0x000fc800078e00ff */
[----:B------:R-:W-:Y:S01]  /*3f50*/  IMAD.MOV.U32 R3, RZ, RZ, R2 ;  /* 0x000000ffff037224 */ /* 0x000fe200078e0002 */
[----:B------:R-:W-:Y:S01]  /*3f60*/  @P3 SHF.R.U32.HI R3, RZ, c[0x0][0x2cc], R0 ;  /* 0x0000b300ff033a19 */ /* 0x000fe20000011600 */
[----:B------:R-:W-:Y:S04]  /*3f70*/  STL [R1+0x1c], R2 ;  /* 0x00001c0201007387 */ /* 0x000fe80000100800 */
[----:B------:R-:W1:Y:S01]  /*3f80*/  SHFL.IDX PT, R2, R3, RZ, 0x1c1f ;  /* 0x001c1fff03027589 */ /* 0x000e6200000e0000 */
[----:B---3--:R-:W-:-:S03]  /*3f90*/  IADD3 R4, -R5, c[0x0][0x1d0], R4 ;  /* 0x0000740005047a10 */ /* 0x008fc60007ffe104 */
[----:B------:R-:W2:Y:S01]  /*3fa0*/  SHFL.IDX PT, R0, R3, 0x1, 0x1c1f ;  /* 0x003c1f0003007f89 */ /* 0x000ea200000e0000 */
[----:B------:R-:W-:Y:S01]  /*3fb0*/  IADD3 R4, R4, -c[0x0][0x168], RZ ;  /* 0x80005a0004047a10 */ /* 0x000fe20007ffe0ff */
[----:B------:R-:W-:-:S04]  /*3fc0*/  IMAD.IADD R5, R145, 0x1, -R5 ;  /* 0x0000000191057824 */ /* 0x000fc800078e0a05 */
[----:B-1----:R-:W-:-:S05]  /*3fd0*/  IMAD.IADD R2, R4, 0x1, R2 ;  /* 0x0000000104027824 */ /* 0x002fca00078e0202 */
[----:B------:R-:W-:-:S04]  /*3fe0*/  IMNMX R2, R5, R2, PT ;  /* 0x0000000205027217 */ /* 0x000fc80003800200 */
[C---:B------:R-:W-:Y:S02]  /*3ff0*/  ISETP.GT.AND P2, PT, R2.reuse, RZ, PT ;  /* 0x000000ff0200720c */ /* 0x040fe40003f44270 */
[C---:B------:R-:W-:Y:S02]  /*4000*/  ISETP.GT.AND P1, PT, R2.reuse, 0x1, PT ;  /* 0x000000010200780c */ /* 0x040fe40003f24270 */
[----:B------:R-:W-:Y:S02]  /*4010*/  ISETP.GT.AND P0, PT, R2, 0x8, PT ;  /* 0x000000080200780c */ /* 0x000fe40003f04270 */
[----:B------:R-:W-:Y:S02]  /*4020*/  FSEL R7, R144, -INF , P2 ;  /* 0xff80000090077808 */ /* 0x000fe40001000000 */
[----:B------:R-:W-:Y:S02]  /*4030*/  FSEL R8, R132, -INF , P1 ;  /* 0xff80000084087808 */ /* 0x000fe40000800000 */
[----:B------:R-:W-:-:S02]  /*4040*/  ISETP.GT.AND P2, PT, R2, 0x10, PT ;  /* 0x000000100200780c */ /* 0x000fc40003f44270 */
[----:B------:R-:W-:Y:S02]  /*4050*/  ISETP.GT.AND P1, PT, R2, 0x11, PT ;  /* 0x000000110200780c */ /* 0x000fe40003f24270 */
[----:B------:R-:W-:Y:S02]  /*4060*/  FSEL R9, R106, -INF , P0 ;  /* 0xff8000006a097808 */ /* 0x000fe40000000000 */
[----:B------:R-:W-:Y:S02]  /*4070*/  ISETP.GT.AND P0, PT, R2, 0x18, PT ;  /* 0x000000180200780c */ /* 0x000fe40003f04270 */
[----:B------:R-:W-:Y:S02]  /*4080*/  FSEL R19, R97, -INF , P2 ;  /* 0xff80000061137808 */ /* 0x000fe40001000000 */
[----:B------:R-:W-:Y:S01]  /*4090*/  FSEL R21, R93, -INF , P1 ;  /* 0xff8000005d157808 */ /* 0x000fe20000800000 */
[----:B--2---:R-:W-:Y:S01]  /*40a0*/  IMAD.IADD R0, R4, 0x1, R0 ;  /* 0x0000000104007824 */ /* 0x004fe200078e0200 */
[----:B------:R-:W-:-:S02]  /*40b0*/  ISETP.GT.AND P2, PT, R2, 0x20, PT ;  /* 0x000000200200780c */ /* 0x000fc40003f44270 */
[C---:B------:R-:W-:Y:S02]  /*40c0*/  ISETP.GT.AND P1, PT, R2.reuse, 0x21, PT ;  /* 0x000000210200780c */ /* 0x040fe40003f24270 */
[----:B------:R-:W-:Y:S02]  /*40d0*/  FSEL R22, R89, -INF , P0 ;  /* 0xff80000059167808 */ /* 0x000fe40000000000 */
[----:B------:R-:W-:Y:S02]  /*40e0*/  ISETP.GT.AND P0, PT, R2, 0x28, PT ;  /* 0x000000280200780c */ /* 0x000fe40003f04270 */
[----:B------:R-:W-:Y:S02]  /*40f0*/  FSEL R164, R84, -INF , P2 ;  /* 0xff80000054a47808 */ /* 0x000fe40001000000 */
[----:B------:R-:W-:Y:S02]  /*4100*/  FSEL R165, R49, -INF , P1 ;  /* 0xff80000031a57808 */ /* 0x000fe40000800000 */
[----:B------:R-:W-:-:S02]  /*4110*/  ISETP.GT.AND P2, PT, R2, 0x30, PT ;  /* 0x000000300200780c */ /* 0x000fc40003f44270 */
[----:B------:R-:W-:Y:S02]  /*4120*/  ISETP.GT.AND P1, PT, R2, 0x31, PT ;  /* 0x000000310200780c */ /* 0x000fe40003f24270 */
[----:B------:R-:W-:Y:S02]  /*4130*/  IMNMX R0, R5, R0, PT ;  /* 0x0000000005007217 */ /* 0x000fe40003800200 */
[----:B------:R-:W-:Y:S02]  /*4140*/  FSEL R166, R48, -INF , P0 ;  /* 0xff80000030a67808 */ /* 0x000fe40000000000 */
[----:B------:R-:W-:Y:S02]  /*4150*/  ISETP.GT.AND P0, PT, R2, 0x38, PT ;  /* 0x000000380200780c */ /* 0x000fe40003f04270 */
[----:B------:R-:W-:Y:S02]  /*4160*/  FSEL R168, R44, -INF , P2 ;  /* 0xff8000002ca87808 */ /* 0x000fe40001000000 */
[----:B------:R-:W-:-:S02]  /*4170*/  FSEL R170, R45, -INF , P1 ;  /* 0xff8000002daa7808 */ /* 0x000fc40000800000 */
[C---:B------:R-:W-:Y:S02]  /*4180*/  ISETP.GT.AND P2, PT, R0.reuse, RZ, PT ;  /* 0x000000ff0000720c */ /* 0x040fe40003f44270 */
[----:B------:R-:W-:Y:S02]  /*4190*/  ISETP.GT.AND P1, PT, R0, 0x1, PT ;  /* 0x000000010000780c */ /* 0x000fe40003f24270 */
[----:B------:R-:W-:Y:S02]  /*41a0*/  ISETP.GT.AND P4, PT, R2, 0x9, PT ;  /* 0x000000090200780c */ /* 0x000fe40003f84270 */
[----:B------:R-:W-:Y:S02]  /*41b0*/  FMNMX.FTZ R137, R7, R8, !PT ;  /* 0x0000000807897209 */ /* 0x000fe40007810000 */
[----:B------:R-:W-:Y:S02]  /*41c0*/  FSEL R169, R12, -INF , P0 ;  /* 0xff8000000ca97808 */ /* 0x000fe40000000000 */
[----:B------:R-:W-:-:S02]  /*41d0*/  ISETP.GT.AND P0, PT, R0, 0x8, PT ;  /* 0x000000080000780c */ /* 0x000fc40003f04270 */
[----:B------:R-:W-:Y:S02]  /*41e0*/  FSEL R25, R134, -INF , P2 ;  /* 0xff80000086197808 */ /* 0x000fe40001000000 */
[----:B------:R-:W-:Y:S02]  /*41f0*/  FSEL R26, R133, -INF , P1 ;  /* 0xff800000851a7808 */ /* 0x000fe40000800000 */
[----:B------:R-:W-:Y:S02]  /*4200*/  FSEL R13, R103, -INF , P4 ;  /* 0xff800000670d7808 */ /* 0x000fe40002000000 */
        /* <DEDUP_REMOVED lines=12> */
[----:B------:R-:W-:Y:S02]  /*42d0*/  ISETP.GT.AND P4, PT, R2, 0x19, PT ;  /* 0x000000190200780c */ /* 0x000fe40003f84270 */
        /* <DEDUP_REMOVED lines=30> */
[----:B------:R-:W-:Y:S01]  /*44c0*/  FMNMX.FTZ R136, R157, R136, !PT ;  /* 0x000000889d887209 */ /* 0x000fe20007810000 */
[----:B------:R-:W-:Y:S01]  /*44d0*/  LDSM.16.MT88.4 R76, [R229+0x2000] ;  /* 0x00200000e54c783b */ /* 0x000fe20000004200 */
[----:B------:R-:W-:-:S02]  /*44e0*/  FMNMX.FTZ R137, R168, R137, !PT ;  /* 0x00000089a8897209 */ /* 0x000fc40007810000 */
[----:B------:R-:W-:Y:S02]  /*44f0*/  ISETP.GT.AND P1, PT, R0, 0x31, PT ;  /* 0x000000310000780c */ /* 0x000fe40003f24270 */
[----:B------:R-:W-:Y:S02]  /*4500*/  FSEL R163, R46, -INF , P0 ;  /* 0xff8000002ea37808 */ /* 0x000fe40000000000 */
[----:B------:R-:W-:Y:S01]  /*4510*/  FMNMX.FTZ R136, R156, R136, !PT ;  /* 0x000000889c887209 */ /* 0x000fe20007810000 */
[----:B------:R-:W-:Y:S01]  /*4520*/  LDSM.16.MT88.4 R44, [R225+0x800] ;  /* 0x00080000e12c783b */ /* 0x000fe20000004200 */
        /* <DEDUP_REMOVED lines=8> */
[----:B------:R-:W-:Y:S01]  /*45b0*/  FSEL R161, R15, -INF , P0 ;  /* 0xff8000000fa17808 */ /* 0x000fe20000000000 */
[----:B------:R-:W1:Y:S01]  /*45c0*/  SHFL.IDX PT, R0, R3, 0x2, 0x1c1f ;  /* 0x005c1f0003007f89 */ /* 0x000e6200000e0000 */
[----:B------:R-:W-:-:S02]  /*45d0*/  FMNMX.FTZ R136, R162, R136, !PT ;  /* 0x00000088a2887209 */ /* 0x000fc40007810000 */
[----:B------:R-:W-:Y:S02]  /*45e0*/  FMNMX.FTZ R137, R155, R137, !PT ;  /* 0x000000899b897209 */ /* 0x000fe40007810000 */
[----:B------:R-:W-:Y:S02]  /*45f0*/  FSEL R160, R14, -INF , P1 ;  /* 0xff8000000ea07808 */ /* 0x000fe40000800000 */
[----:B------:R-:W-:Y:S01]  /*4600*/  FMNMX.FTZ R136, R161, R136, !PT ;  /* 0x00000088a1887209 */ /* 0x000fe20007810000 */
[----:B------:R-:W2:Y:S03]  /*4610*/  SHFL.IDX PT, R2, R3, 0x3, 0x1c1f ;  /* 0x007c1f0003027f89 */ /* 0x000ea600000e0000 */
[----:B------:R-:W-:Y:S01]  /*4620*/  FMNMX.FTZ R136, R160, R136, !PT ;  /* 0x00000088a0887209 */ /* 0x000fe20007810000 */
[----:B------:R-:W3:Y:S04]  /*4630*/  SHFL.BFLY PT, R3, R137, 0x2, 0x1f ;  /* 0x0c401f0089037f89 */ /* 0x000ee800000e0000 */
[----:B------:R-:W4:Y:S01]  /*4640*/  SHFL.BFLY PT, R6, R136, 0x2, 0x1f ;  /* 0x0c401f0088067f89 */ /* 0x000f2200000e0000 */
[----:B-1----:R-:W-:-:S05]  /*4650*/  IMAD.IADD R0, R4, 0x1, R0 ;  /* 0x0000000104007824 */ /* 0x002fca00078e0200 */
[----:B------:R-:W-:Y:S01]  /*4660*/  IMNMX R0, R5, R0, PT ;  /* 0x0000000005007217 */ /* 0x000fe20003800200 */
[----:B--2---:R-:W-:-:S03]  /*4670*/  IMAD.IADD R2, R4, 0x1, R2 ;  /* 0x0000000104027824 */ /* 0x004fc600078e0202 */
[C---:B------:R-:W-:Y:S02]  /*4680*/  ISETP.GT.AND P2, PT, R0.reuse, RZ, PT ;  /* 0x000000ff0000720c */ /* 0x040fe40003f44270 */
[----:B---3--:R-:W-:Y:S02]  /*4690*/  FMNMX.FTZ R137, R137, R3, !PT ;  /* 0x0000000389897209 */ /* 0x008fe40007810000 */
[C---:B------:R-:W-:Y:S02]  /*46a0*/  ISETP.GT.AND P1, PT, R0.reuse, 0x1, PT ;  /* 0x000000010000780c */ /* 0x040fe40003f24270 */
[C---:B------:R-:W-:Y:S02]  /*46b0*/  ISETP.GT.AND P4, PT, R0.reuse, 0x8, PT ;  /* 0x000000080000780c */ /* 0x040fe40003f84270 */
[----:B------:R-:W-:Y:S01]  /*46c0*/  ISETP.GT.AND P0, PT, R0, 0x9, PT ;  /* 0x000000090000780c */ /* 0x000fe20003f04270 */
[----:B------:R-:W1:Y:S01]  /*46d0*/  SHFL.BFLY PT, R3, R137, 0x1, 0x1f ;  /* 0x0c201f0089037f89 */ /* 0x000e6200000e0000 */
[----:B------:R-:W-:-:S02]  /*46e0*/  IMNMX R2, R5, R2, PT ;  /* 0x0000000205027217 */ /* 0x000fc40003800200 */
[----:B----4-:R-:W-:Y:S02]  /*46f0*/  FMNMX.FTZ R136, R136, R6, !PT ;  /* 0x0000000688887209 */ /* 0x010fe40007810000 */
[----:B------:R-:W-:Y:S02]  /*4700*/  FSEL R5, R147, -INF , P2 ;  /* 0xff80000093057808 */ /* 0x000fe40001000000 */
[----:B------:R-:W-:Y:S02]  /*4710*/  FSEL R6, R146, -INF , P1 ;  /* 0xff80000092067808 */ /* 0x000fe40000800000 */
[----:B------:R-:W-:Y:S02]  /*4720*/  FSEL R10, R118, -INF , P4 ;  /* 0xff800000760a7808 */ /* 0x000fe40002000000 */
[----:B------:R-:W-:Y:S02]  /*4730*/  FSEL R11, R117, -INF , P0 ;  /* 0xff800000750b7808 */ /* 0x000fe40000000000 */
[----:B------:R-:W-:-:S02]  /*4740*/  ISETP.GT.AND P2, PT, R0, 0x10, PT ;  /* 0x000000100000780c */ /* 0x000fc40003f44270 */
[C---:B------:R-:W-:Y:S02]  /*4750*/  ISETP.GT.AND P1, PT, R0.reuse, 0x11, PT ;  /* 0x000000110000780c */ /* 0x040fe40003f24270 */
[C---:B------:R-:W-:Y:S02]  /*4760*/  ISETP.GT.AND P4, PT, R0.reuse, 0x18, PT ;  /* 0x000000180000780c */ /* 0x040fe40003f84270 */
[----:B------:R-:W-:Y:S02]  /*4770*/  ISETP.GT.AND P0, PT, R0, 0x19, PT ;  /* 0x000000190000780c */ /* 0x000fe40003f04270 */
[----:B------:R-:W-:Y:S02]  /*4780*/  FSEL R16, R102, -INF , P2 ;  /* 0xff80000066107808 */ /* 0x000fe40001000000 */
[----:B------:R-:W-:Y:S02]  /*4790*/  FSEL R17, R101, -INF , P1 ;  /* 0xff80000065117808 */ /* 0x000fe40000800000 */
[----:B------:R-:W-:-:S02]  /*47a0*/  FSEL R23, R94, -INF , P4 ;  /* 0xff8000005e177808 */ /* 0x000fc40002000000 */
[----:B------:R-:W-:Y:S02]  /*47b0*/  FSEL R29, R92, -INF , P0 ;  /* 0xff8000005c1d7808 */ /* 0x000fe40000000000 */
[C---:B------:R-:W-:Y:S02]  /*47c0*/  ISETP.GT.AND P2, PT, R0.reuse, 0x20, PT ;  /* 0x000000200000780c */ /* 0x040fe40003f44270 */
[C---:B------:R-:W-:Y:S02]  /*47d0*/  ISETP.GT.AND P1, PT, R0.reuse, 0x21, PT ;  /* 0x000000210000780c */ /* 0x040fe40003f24270 */
[C---:B------:R-:W-:Y:S02]  /*47e0*/  ISETP.GT.AND P4, PT, R0.reuse, 0x28, PT ;  /* 0x000000280000780c */ /* 0x040fe40003f84270 */
[----:B------:R-:W-:Y:S02]  /*47f0*/  ISETP.GT.AND P0, PT, R0, 0x29, PT ;  /* 0x000000290000780c */ /* 0x000fe40003f04270 */
[----:B------:R-:W-:-:S02]  /*4800*/  FSEL R145, R87, -INF , P2 ;  /* 0xff80000057917808 */ /* 0x000fc40001000000 */
[----:B------:R-:W-:Y:S02]  /*4810*/  FSEL R148, R80, -INF , P1 ;  /* 0xff80000050947808 */ /* 0x000fe40000800000 */
[----:B------:R-:W-:Y:S02]  /*4820*/  FSEL R147, R68, -INF , P4 ;  /* 0xff80000044937808 */ /* 0x000fe40002000000 */
[----:B-1----:R-:W-:Y:S01]  /*4830*/  FMNMX.FTZ R137, R137, R3, !PT ;  /* 0x0000000389897209 */ /* 0x002fe20007810000 */
[----:B------:R-:W1:Y:S01]  /*4840*/  SHFL.BFLY PT, R4, R136, 0x1, 0x1f ;  /* 0x0c201f0088047f89 */ /* 0x000e6200000e0000 */
[----:B------:R-:W-:Y:S02]  /*4850*/  FSEL R146, R69, -INF , P0 ;  /* 0xff80000045927808 */ /* 0x000fe40000000000 */
[C---:B------:R-:W-:Y:S01]  /*4860*/  ISETP.GT.AND P2, PT, R0.reuse, 0x30, PT ;  /* 0x000000300000780c */ /* 0x040fe20003f44270 */
[----:B------:R-:W-:Y:S01]  /*4870*/  LDSM.16.MT88.4 R80, [R226+0x2000] ;  /* 0x00200000e250783b */ /* 0x000fe20000004200 */
[----:B------:R-:W-:-:S02]  /*4880*/  ISETP.GT.AND P1, PT, R0, 0x31, PT ;  /* 0x000000310000780c */ /* 0x000fc40003f24270 */
[C---:B------:R-:W-:Y:S02]  /*4890*/  ISETP.GT.AND P4, PT, R0.reuse, 0x38, PT ;  /* 0x000000380000780c */ /* 0x040fe40003f84270 */
[----:B------:R-:W-:Y:S02]  /*48a0*/  ISETP.GT.AND P0, PT, R0, 0x39, PT ;  /* 0x000000390000780c */ /* 0x000fe40003f04270 */
[----:B------:R-:W-:-:S04]  /*48b0*/  FMNMX.FTZ R0, R5, R6, !PT ;  /* 0x0000000605007209 */ /* 0x000fc80007810000 */
[----:B------:R-:W-:Y:S02]  /*48c0*/  FMNMX.FTZ R0, R10, R0, !PT ;  /* 0x000000000a007209 */ /* 0x000fe40007810000 */
[----:B------:R-:W-:Y:S02]  /*48d0*/  FSEL R153, R36, -INF , P1 ;  /* 0xff80000024997808 */ /* 0x000fe40000800000 */
[----:B------:R-:W-:Y:S02]  /*48e0*/  FMNMX.FTZ R0, R11, R0, !PT ;  /* 0x000000000b007209 */ /* 0x000fe40007810000 */
[----:B------:R-:W-:Y:S02]  /*48f0*/  ISETP.GT.AND P1, PT, R2, 0x1, PT ;  /* 0x000000010200780c */ /* 0x000fe40003f24270 */
[----:B------:R-:W-:Y:S02]  /*4900*/  FMNMX.FTZ R0, R16, R0, !PT ;  /* 0x0000000010007209 */ /* 0x000fe40007810000 */
[----:B------:R-:W-:Y:S01]  /*4910*/  FSEL R152, R20, -INF , P4 ;  /* 0xff80000014987808 */ /* 0x000fe20002000000 */
[----:B------:R-:W-:Y:S01]  /*4920*/  FMUL.FTZ R20, R137, c[0x0][0x2d0] ;  /* 0x0000b40089147a20 */ /* 0x000fe20000410000 */
[----:B------:R-:W-:-:S02]  /*4930*/  FSEL R15, R149, -INF , P1 ;  /* 0xff800000950f7808 */ /* 0x000fc40000800000 */
[----:B------:R-:W-:Y:S02]  /*4940*/  FMNMX.FTZ R0, R17, R0, !PT ;  /* 0x0000000011007209 */ /* 0x000fe40007810000 */
[----:B------:R-:W-:Y:S02]  /*4950*/  FSETP.NEU.FTZ.AND P1, PT, R137, -INF , PT ;  /* 0xff8000008900780b */ /* 0x000fe40003f3d000 */
[----:B------:R-:W-:Y:S02]  /*4960*/  ISETP.GT.AND P4, PT, R2, 0x8, PT ;  /* 0x000000080200780c */ /* 0x000fe40003f84270 */
[----:B------:R-:W-:Y:S02]  /*4970*/  FMNMX.FTZ R0, R23, R0, !PT ;  /* 0x0000000017007209 */ /* 0x000fe40007810000 */
[----:B------:R-:W-:Y:S02]  /*4980*/  FSEL R20, R20, RZ, P1 ;  /* 0x000000ff14147208 */ /* 0x000fe40000800000 */
[----:B------:R-:W-:-:S02]  /*4990*/  FSEL R154, R37, -INF , P2 ;  /* 0xff800000259a7808 */ /* 0x000fc40001000000 */
[----:B------:R-:W-:Y:S02]  /*49a0*/  ISETP.GT.AND P2, PT, R2, RZ, PT ;  /* 0x000000ff0200720c */ /* 0x000fe40003f44270 */
[----:B------:R-:W-:Y:S02]  /*49b0*/  FSEL R14, R135, -INF , P4 ;  /* 0xff800000870e7808 */ /* 0x000fe40002000000 */
[----:B------:R-:W-:Y:S01]  /*49c0*/  FMNMX.FTZ R135, R29, R0, !PT ;  /* 0x000000001d877209 */ /* 0x000fe20007810000 */
[----:B------:R-:W-:Y:S01]  /*49d0*/  FFMA.FTZ R0, R7, c[0x0][0x2d0], -R20 ;  /* 0x0000b40007007a23 */ /* 0x000fe20000010814 */
[----:B------:R-:W-:Y:S02]  /*49e0*/  FSEL R12, R150, -INF , P2 ;  /* 0xff800000960c7808 */ /* 0x000fe40001000000 */
[----:B------:R-:W-:Y:S01]  /*49f0*/  FMNMX.FTZ R135, R145, R135, !PT ;  /* 0x0000008791877209 */ /* 0x000fe20007810000 */
[----:B------:R2:W-:Y:S01]  /*4a00*/  MUFU.EX2 R150, R0 ;  /* 0x0000000000967308 */ /* 0x0005e20000000800 */
[----:B------:R-:W-:-:S02]  /*4a10*/  FSEL R151, R18, -INF , P0 ;  /* 0xff80000012977808 */ /* 0x000fc40000000000 */
[----:B------:R-:W-:Y:S02]  /*4a20*/  ISETP.GT.AND P0, PT, R2, 0x9, PT ;  /* 0x000000090200780c */ /* 0x000fe40003f04270 */
[----:B------:R-:W-:Y:S02]  /*4a30*/  FMNMX.FTZ R135, R148, R135, !PT ;  /* 0x0000008794877209 */ /* 0x000fe40007810000 */
[----:B------:R-:W-:Y:S02]  /*4a40*/  ISETP.GT.AND P2, PT, R2, 0x10, PT ;  /* 0x000000100200780c */ /* 0x000fe40003f44270 */
[----:B------:R-:W-:Y:S02]  /*4a50*/  FSEL R18, R119, -INF , P0 ;  /* 0xff80000077127808 */ /* 0x000fe40000000000 */
[----:B--2---:R-:W-:Y:S02]  /*4a60*/  FMNMX.FTZ R0, R12, R15, !PT ;  /* 0x0000000f0c007209 */ /* 0x004fe40007810000 */
[----:B------:R-:W-:-:S02]  /*4a70*/  FMNMX.FTZ R135, R147, R135, !PT ;  /* 0x0000008793877209 */ /* 0x000fc40007810000 */
[----:B------:R-:W-:Y:S01]  /*4a80*/  FMNMX.FTZ R0, R14, R0, !PT ;  /* 0x000000000e007209 */ /* 0x000fe20007810000 */
[----:B------:R-:W-:Y:S01]  /*4a90*/  FFMA.FTZ R3, R8, c[0x0][0x2d0], -R20 ;  /* 0x0000b40008037a23 */ /* 0x000fe20000010814 */
[----:B------:R-:W-:Y:S02]  /*4aa0*/  ISETP.GT.AND P1, PT, R2, 0x11, PT ;  /* 0x000000110200780c */ /* 0x000fe40003f24270 */
[----:B------:R-:W-:Y:S02]  /*4ab0*/  FSEL R28, R116, -INF , P2 ;  /* 0xff800000741c7808 */ /* 0x000fe40001000000 */
[----:B------:R-:W-:Y:S02]  /*4ac0*/  FMNMX.FTZ R0, R18, R0, !PT ;  /* 0x0000000012007209 */ /* 0x000fe40007810000 */
[----:B------:R-:W-:Y:S01]  /*4ad0*/  FMNMX.FTZ R135, R146, R135, !PT ;  /* 0x0000008792877209 */ /* 0x000fe20007810000 */
[----:B------:R2:W-:Y:S01]  /*4ae0*/  MUFU.EX2 R149, R3 ;  /* 0x0000000300957308 */ /* 0x0005e20000000800 */
[----:B------:R-:W-:-:S02]  /*4af0*/  ISETP.GT.AND P0, PT, R2, 0x18, PT ;  /* 0x000000180200780c */ /* 0x000fc40003f04270 */
[----:B------:R-:W-:Y:S02]  /*4b00*/  FSEL R36, R107, -INF , P1 ;  /* 0xff8000006b247808 */ /* 0x000fe40000800000 */
[----:B------:R-:W-:Y:S01]  /*4b10*/  FMNMX.FTZ R0, R28, R0, !PT ;  /* 0x000000001c007209 */ /* 0x000fe20007810000 */
[----:B------:R-:W-:Y:S01]  /*4b20*/  LDSM.16.MT88.4 R104, [R228+0x2000] ;  /* 0x00200000e468783b */ /* 0x000fe20000004200 */
[----:B------:R-:W-:Y:S02]  /*4b30*/  FMNMX.FTZ R135, R154, R135, !PT ;  /* 0x000000879a877209 */ /* 0x000fe40007810000 */
[----:B------:R-:W-:Y:S02]  /*4b40*/  ISETP.GT.AND P4, PT, R2, 0x19, PT ;  /* 0x000000190200780c */ /* 0x000fe40003f84270 */
[----:B------:R-:W-:Y:S02]  /*4b50*/  FSEL R8, R100, -INF , P0 ;  /* 0xff80000064087808 */ /* 0x000fe40000000000 */
[----:B------:R-:W-:Y:S01]  /*4b60*/  FMNMX.FTZ R0, R36, R0, !PT ;  /* 0x0000000024007209 */ /* 0x000fe20007810000 */
[----:B--2---:R-:W-:Y:S01]  /*4b70*/  FFMA.FTZ R3, R9, c[0x0][0x2d0], -R20 ;  /* 0x0000b40009037a23 */ /* 0x004fe20000010814 */
[----:B------:R-:W-:-:S03]  /*4b80*/  FMNMX.FTZ R135, R153, R135, !PT ;  /* 0x0000008799877209 */ /* 0x000fc60007810000 */
[----:B------:R2:W-:Y:S01]  /*4b90*/  MUFU.EX2 R245, R3 ;  /* 0x0000000300f57308 */ /* 0x0005e20000000800 */
[----:B------:R-:W-:Y:S02]  /*4ba0*/  ISETP.GT.AND P2, PT, R2, 0x20, PT ;  /* 0x000000200200780c */ /* 0x000fe40003f44270 */
[----:B------:R-:W-:Y:S02]  /*4bb0*/  FSEL R7, R99, -INF , P4 ;  /* 0xff80000063077808 */ /* 0x000fe40002000000 */
[----:B------:R-:W-:Y:S02]  /*4bc0*/  FMNMX.FTZ R0, R8, R0, !PT ;  /* 0x0000000008007209 */ /* 0x000fe40007810000 */
[----:B------:R-:W-:Y:S02]  /*4bd0*/  FMNMX.FTZ R135, R152, R135, !PT ;  /* 0x0000008798877209 */ /* 0x000fe40007810000 */
[----:B------:R-:W-:Y:S02]  /*4be0*/  ISETP.GT.AND P1, PT, R2, 0x21, PT ;  /* 0x000000210200780c */ /* 0x000fe40003f24270 */
[----:B------:R-:W-:Y:S01]  /*4bf0*/  FSEL R138, R72, -INF , P2 ;  /* 0xff800000488a7808 */ /* 0x000fe20001000000 */
[----:B--2---:R-:W-:Y:S01]  /*4c00*/  FFMA.FTZ R3, R13, c[0x0][0x2d0], -R20 ;  /* 0x0000b4000d037a23 */ /* 0x004fe20000010814 */
[----:B------:R-:W-:-:S03]  /*4c10*/  FMNMX.FTZ R135, R151, R135, !PT ;  /* 0x0000008797877209 */ /* 0x000fc60007810000 */
[----:B------:R2:W-:Y:S01]  /*4c20*/  MUFU.EX2 R210, R3 ;  /* 0x0000000300d27308 */ /* 0x0005e20000000800 */
[----:B------:R-:W-:Y:S02]  /*4c30*/  ISETP.GT.AND P0, PT, R2, 0x28, PT ;  /* 0x000000280200780c */ /* 0x000fe40003f04270 */
[----:B------:R-:W-:Y:S02]  /*4c40*/  FSEL R141, R50, -INF , P1 ;  /* 0xff800000328d7808 */ /* 0x000fe40000800000 */
[----:B-1----:R-:W-:Y:S01]  /*4c50*/  FMNMX.FTZ R136, R136, R4, !PT ;  /* 0x0000000488887209 */ /* 0x002fe20007810000 */
[----:B------:R-:W-:Y:S01]  /*4c60*/  LDSM.16.MT88.4 R48, [R225] ;  /* 0x00000000e130783b */ /* 0x000fe20000004200 */
[----:B------:R-:W-:Y:S02]  /*4c70*/  ISETP.GT.AND P2, PT, R2, 0x29, PT ;  /* 0x000000290200780c */ /* 0x000fe40003f44270 */
[----:B--2---:R-:W-:Y:S01]  /*4c80*/  FMNMX.FTZ R3, R7, R0, !PT ;  /* 0x0000000007037209 */ /* 0x004fe20007810000 */
[----:B------:R-:W-:-:S03]  /*4c90*/  FFMA.FTZ R0, R19, c[0x0][0x2d0], -R20 ;  /* 0x0000b40013007a23 */ /* 0x000fc60000010814 */
[----:B------:R-:W-:Y:S01]  /*4ca0*/  FMNMX.FTZ R3, R138, R3, !PT ;  /* 0x000000038a037209 */ /* 0x000fe20007810000 */
[----:B------:R1:W-:Y:S01]  /*4cb0*/  MUFU.EX2 R211, R0 ;  /* 0x0000000000d37308 */ /* 0x0003e20000000800 */
[----:B------:R-:W2:Y:S01]  /*4cc0*/  SHFL.BFLY PT, R4, R135, 0x2, 0x1f ;  /* 0x0c401f0087047f89 */ /* 0x000ea200000e0000 */
[----:B------:R-:W-:Y:S02]  /*4cd0*/  FSEL R143, R70, -INF , P0 ;  /* 0xff800000468f7808 */ /* 0x000fe40000000000 */
[----:B------:R-:W-:Y:S01]  /*4ce0*/  FMNMX.FTZ R3, R141, R3, !PT ;  /* 0x000000038d037209 */ /* 0x000fe20007810000 */
[----:B------:R-:W-:Y:S01]  /*4cf0*/  LDSM.16.MT88.4 R68, [R229+0x800] ;  /* 0x00080000e544783b */ /* 0x000fe20000004200 */
[----:B------:R-:W-:Y:S02]  /*4d00*/  ISETP.GT.AND P1, PT, R2, 0x30, PT ;  /* 0x000000300200780c */ /* 0x000fe40003f24270 */
[----:B------:R-:W-:Y:S01]  /*4d10*/  FSEL R144, R41, -INF , P2 ;  /* 0xff80000029907808 */ /* 0x000fe20001000000 */
[----:B-1----:R-:W-:-:S04]  /*4d20*/  FFMA.FTZ R0, R21, c[0x0][0x2d0], -R20 ;  /* 0x0000b40015007a23 */ /* 0x002fc80000010814 */
[----:B------:R1:W-:Y:S01]  /*4d30*/  MUFU.EX2 R246, R0 ;  /* 0x0000000000f67308 */ /* 0x0003e20000000800 */
[----:B------:R-:W-:Y:S02]  /*4d40*/  ISETP.GT.AND P0, PT, R2, 0x31, PT ;  /* 0x000000310200780c */ /* 0x000fe40003f04270 */
[----:B------:R-:W-:Y:S02]  /*4d50*/  FSEL R142, R40, -INF , P1 ;  /* 0xff800000288e7808 */ /* 0x000fe40000800000 */
[----:B------:R-:W-:Y:S01]  /*4d60*/  ISETP.GT.AND P2, PT, R2, 0x38, PT ;  /* 0x000000380200780c */ /* 0x000fe20003f44270 */
[----:B------:R-:W-:Y:S01]  /*4d70*/  LDSM.16.MT88.4 R40, [R226+0x800] ;  /* 0x00080000e228783b */ /* 0x000fe20000004200 */
[----:B------:R-:W-:Y:S02]  /*4d80*/  FSEL R140, R39, -INF , P0 ;  /* 0xff800000278c7808 */ /* 0x000fe40000000000 */
[----:B-1----:R-:W-:-:S04]  /*4d90*/  FMNMX.FTZ R0, R143, R3, !PT ;  /* 0x000000038f007209 */ /* 0x002fc80007810000 */
[----:B------:R-:W-:Y:S01]  /*4da0*/  FMNMX.FTZ R0, R144, R0, !PT ;  /* 0x0000000090007209 */ /* 0x000fe20007810000 */
[----:B------:R-:W-:-:S03]  /*4db0*/  FFMA.FTZ R3, R22, c[0x0][0x2d0], -R20 ;  /* 0x0000b40016037a23 */ /* 0x000fc60000010814 */
[----:B------:R-:W-:Y:S01]  /*4dc0*/  FMNMX.FTZ R0, R142, R0, !PT ;  /* 0x000000008e007209 */ /* 0x000fe20007810000 */
[----:B------:R1:W-:Y:S01]  /*4dd0*/  MUFU.EX2 R204, R3 ;  /* 0x0000000300cc7308 */ /* 0x0003e20000000800 */
[----:B------:R-:W-:Y:S02]  /*4de0*/  ISETP.GT.AND P1, PT, R2, 0x39, PT ;  /* 0x000000390200780c */ /* 0x000fe40003f24270 */
[----:B------:R-:W-:Y:S02]  /*4df0*/  FSEL R139, R35, -INF , P2 ;  /* 0xff800000238b7808 */ /* 0x000fe40001000000 */
[----:B------:R-:W-:Y:S02]  /*4e00*/  FMNMX.FTZ R0, R140, R0, !PT ;  /* 0x000000008c007209 */ /* 0x000fe40007810000 */
[----:B------:R-:W-:Y:S02]  /*4e10*/  FSETP.NEU.FTZ.AND P0, PT, R136, -INF , PT ;  /* 0xff8000008800780b */ /* 0x000fe40003f1d000 */
[----:B------:R-:W-:-:S02]  /*4e20*/  FSEL R133, R38, -INF , P1 ;  /* 0xff80000026857808 */ /* 0x000fc40000800000 */
[----:B------:R-:W-:Y:S01]  /*4e30*/  FMNMX.FTZ R134, R139, R0, !PT ;  /* 0x000000008b867209 */ /* 0x000fe20007810000 */
[----:B-1----:R-:W-:Y:S01]  /*4e40*/  FMUL.FTZ R3, R136, c[0x0][0x2d0] ;  /* 0x0000b40088037a20 */ /* 0x002fe20000410000 */
[----:B--2---:R-:W-:Y:S01]  /*4e50*/  FMNMX.FTZ R135, R135, R4, !PT ;  /* 0x0000000487877209 */ /* 0x004fe20007810000 */
[----:B------:R-:W-:Y:S01]  /*4e60*/  FFMA.FTZ R2, R24, c[0x0][0x2d0], -R20 ;  /* 0x0000b40018027a23 */ /* 0x000fe20000010814 */
[----:B------:R-:W-:Y:S02]  /*4e70*/  FMNMX.FTZ R134, R133, R134, !PT ;  /* 0x0000008685867209 */ /* 0x000fe40007810000 */
[----:B------:R-:W-:Y:S01]  /*4e80*/  FSEL R3, R3, RZ, P0 ;  /* 0x000000ff03037208 */ /* 0x000fe20000000000 */
[----:B------:R1:W-:Y:S02]  /*4e90*/  MUFU.EX2 R207, R2 ;  /* 0x0000000200cf7308 */ /* 0x0003e40000000800 */
[----:B------:R-:W-:Y:S02]  /*4ea0*/  SHFL.BFLY PT, R4, R134, 0x2, 0x1f ;  /* 0x0c401f0086047f89 */ /* 0x000fe400000e0000 */
[----:B------:R-:W-:-:S04]  /*4eb0*/  FFMA.FTZ R0, R25, c[0x0][0x2d0], -R3 ;  /* 0x0000b40019007a23 */ /* 0x000fc80000010803 */
[----:B------:R2:W-:Y:S01]  /*4ec0*/  MUFU.EX2 R132, R0 ;  /* 0x0000000000847308 */ /* 0x0005e20000000800 */
[----:B-1----:R-:W1:Y:S01]  /*4ed0*/  SHFL.BFLY PT, R2, R135, 0x1, 0x1f ;  /* 0x0c201f0087027f89 */ /* 0x002e6200000e0000 */
[----:B--2---:R-:W-:-:S06]  /*4ee0*/  FFMA.FTZ R0, R26, c[0x0][0x2d0], -R3 ;  /* 0x0000b4001a007a23 */ /* 0x004fcc0000010803 */
[----:B------:R2:W-:Y:S02]  /*4ef0*/  MUFU.EX2 R131, R0 ;  /* 0x0000000000837308 */ /* 0x0005e40000000800 */
[----:B--2---:R-:W-:-:S06]  /*4f00*/  FFMA.FTZ R0, R31, c[0x0][0x2d0], -R3 ;  /* 0x0000b4001f007a23 */ /* 0x004fcc0000010803 */
[----:B------:R2:W-:Y:S01]  /*4f10*/  MUFU.EX2 R194, R0 ;  /* 0x0000000000c27308 */ /* 0x0005e20000000800 */
[----:B-1----:R-:W-:Y:S02]  /*4f20*/  FMNMX.FTZ R135, R135, R2, !PT ;  /* 0x0000000287877209 */ /* 0x002fe40007810000 */
[----:B------:R-:W-:Y:S01]  /*4f30*/  FMNMX.FTZ R134, R134, R4, !PT ;  /* 0x0000000486867209 */ /* 0x000fe20007810000 */
[----:B--2---:R-:W-:-:S04]  /*4f40*/  FFMA.FTZ R0, R33, c[0x0][0x2d0], -R3 ;  /* 0x0000b40021007a23 */ /* 0x004fc80000010803 */
[----:B------:R1:W-:Y:S01]  /*4f50*/  MUFU.EX2 R195, R0 ;  /* 0x0000000000c37308 */ /* 0x0003e20000000800 */
[C---:B------:R-:W-:Y:S01]  /*4f60*/  FMUL.FTZ R2, R135.reuse, c[0x0][0x2d0] ;  /* 0x0000b40087027a20 */ /* 0x040fe20000410000 */
[----:B------:R-:W-:Y:S01]  /*4f70*/  FSETP.NEU.FTZ.AND P0, PT, R135, -INF , PT ;  /* 0xff8000008700780b */ /* 0x000fe20003f1d000 */
[----:B------:R-:W2:Y:S01]  /*4f80*/  SHFL.BFLY PT, R4, R134, 0x1, 0x1f ;  /* 0x0c201f0086047f89 */ /* 0x000ea200000e0000 */
[----:B-1----:R-:W-:-:S04]  /*4f90*/  FFMA.FTZ R0, R30, c[0x0][0x2d0], -R3 ;  /* 0x0000b4001e007a23 */ /* 0x002fc80000010803 */
[----:B------:R1:W-:Y:S01]  /*4fa0*/  MUFU.EX2 R198, R0 ;  /* 0x0000000000c67308 */ /* 0x0003e20000000800 */
[----:B------:R-:W-:Y:S01]  /*4fb0*/  FSEL R2, R2, RZ, P0 ;  /* 0x000000ff02027208 */ /* 0x000fe20000000000 */
[--C-:B-1----:R-:W-:Y:S01]  /*4fc0*/  FFMA.FTZ R0, R27, c[0x0][0x2d0], -R3.reuse ;  /* 0x0000b4001b007a23 */ /* 0x102fe20000010803 */
[----:B--2---:R-:W-:Y:S01]  /*4fd0*/  FMNMX.FTZ R134, R134, R4, !PT ;  /* 0x0000000486867209 */ /* 0x004fe20007810000 */
[----:B------:R-:W1:Y:S04]  /*4fe0*/  LDSM.16.MT88.4 R24, [R229] ;  /* 0x00000000e518783b */ /* 0x000e680000004200 */
[----:B------:R2:W-:Y:S02]  /*4ff0*/  MUFU.EX2 R199, R0 ;  /* 0x0000000000c77308 */ /* 0x0005e40000000800 */
[----:B--2---:R-:W-:-:S06]  /*5000*/  FFMA.FTZ R0, R32, c[0x0][0x2d0], -R3 ;  /* 0x0000b40020007a23 */ /* 0x004fcc0000010803 */
[----:B------:R2:W-:Y:S02]  /*5010*/  MUFU.EX2 R205, R0 ;  /* 0x0000000000cd7308 */ /* 0x0005e40000000800 */
[----:B--2---:R-:W-:Y:S01]  /*5020*/  FFMA.FTZ R0, R34, c[0x0][0x2d0], -R3 ;  /* 0x0000b40022007a23 */ /* 0x004fe20000010803 */
[----:B------:R-:W-:Y:S01]  /*5030*/  FSETP.NEU.FTZ.AND P0, PT, R134, -INF , PT ;  /* 0xff8000008600780b */ /* 0x000fe20003f1d000 */
[--C-:B------:R-:W-:Y:S01]  /*5040*/  FFMA.FTZ R4, R16, c[0x0][0x2d0], -R2.reuse ;  /* 0x0000b40010047a23 */ /* 0x100fe20000010802 */
[----:B------:R-:W2:Y:S03]  /*5050*/  LDSM.16.MT88.4 R32, [R226] ;  /* 0x00000000e220783b */ /* 0x000ea60000004200 */
[----:B------:R3:W-:Y:S02]  /*5060*/  MUFU.EX2 R224, R0 ;  /* 0x0000000000e07308 */ /* 0x0007e40000000800 */
[----:B---3--:R-:W-:-:S06]  /*5070*/  FFMA.FTZ R0, R5, c[0x0][0x2d0], -R2 ;  /* 0x0000b40005007a23 */ /* 0x008fcc0000010802 */
[----:B------:R3:W-:Y:S02]  /*5080*/  MUFU.EX2 R130, R0 ;  /* 0x0000000000827308 */ /* 0x0007e40000000800 */
[----:B---3--:R-:W-:-:S06]  /*5090*/  FFMA.FTZ R0, R6, c[0x0][0x2d0], -R2 ;  /* 0x0000b40006007a23 */ /* 0x008fcc0000010802 */
[----:B------:R3:W4:Y:S02]  /*50a0*/  MUFU.EX2 R129, R0 ;  /* 0x0000000000817308 */ /* 0x0007240000000800 */
[----:B---3--:R-:W-:-:S06]  /*50b0*/  FFMA.FTZ R0, R10, c[0x0][0x2d0], -R2 ;  /* 0x0000b4000a007a23 */ /* 0x008fcc0000010802 */
[----:B------:R3:W-:Y:S02]  /*50c0*/  MUFU.EX2 R186, R0 ;  /* 0x0000000000ba7308 */ /* 0x0007e40000000800 */
[----:B---3--:R-:W-:-:S06]  /*50d0*/  FFMA.FTZ R0, R11, c[0x0][0x2d0], -R2 ;  /* 0x0000b4000b007a23 */ /* 0x008fcc0000010802 */
[----:B------:R3:W1:Y:S08]  /*50e0*/  MUFU.EX2 R187, R0 ;  /* 0x0000000000bb7308 */ /* 0x0006700000000800 */
[----:B------:R1:W-:Y:S01]  /*50f0*/  MUFU.EX2 R193, R4 ;  /* 0x0000000400c17308 */ /* 0x0003e20000000800 */
[----:B---3--:R-:W-:-:S05]  /*5100*/  FMUL.FTZ R0, R134, c[0x0][0x2d0] ;  /* 0x0000b40086007a20 */ /* 0x008fca0000410000 */
[----:B------:R-:W-:Y:S01]  /*5110*/  FSEL R0, R0, RZ, P0 ;  /* 0x000000ff00007208 */ /* 0x000fe20000000000 */
[----:B-1----:R-:W-:-:S04]  /*5120*/  FFMA.FTZ R4, R17, c[0x0][0x2d0], -R2 ;  /* 0x0000b40011047a23 */ /* 0x002fc80000010802 */
[----:B------:R1:W-:Y:S02]  /*5130*/  MUFU.EX2 R197, R4 ;  /* 0x0000000400c57308 */ /* 0x0003e40000000800 */
[----:B-1----:R-:W-:-:S06]  /*5140*/  FFMA.FTZ R4, R12, c[0x0][0x2d0], -R0 ;  /* 0x0000b4000c047a23 */ /* 0x002fcc0000010800 */
[----:B------:R1:W-:Y:S02]  /*5150*/  MUFU.EX2 R128, R4 ;  /* 0x0000000400807308 */ /* 0x0003e40000000800 */
[----:B-1----:R-:W-:-:S06]  /*5160*/  FFMA.FTZ R4, R15, c[0x0][0x2d0], -R0 ;  /* 0x0000b4000f047a23 */ /* 0x002fcc0000010800 */
[----:B------:R1:W3:Y:S02]  /*5170*/  MUFU.EX2 R21, R4 ;  /* 0x0000000400157308 */ /* 0x0002e40000000800 */
[----:B-1----:R-:W-:-:S06]  /*5180*/  FFMA.FTZ R4, R14, c[0x0][0x2d0], -R0 ;  /* 0x0000b4000e047a23 */ /* 0x002fcc0000010800 */
[----:B------:R1:W-:Y:S02]  /*5190*/  MUFU.EX2 R184, R4 ;  /* 0x0000000400b87308 */ /* 0x0003e40000000800 */
[----:B-1----:R-:W-:-:S06]  /*51a0*/  FFMA.FTZ R4, R18, c[0x0][0x2d0], -R0 ;  /* 0x0000b40012047a23 */ /* 0x002fcc0000010800 */
[----:B------:R1:W1:Y:S02]  /*51b0*/  MUFU.EX2 R185, R4 ;  /* 0x0000000400b97308 */ /* 0x0002640000000800 */
[----:B-1----:R-:W-:-:S06]  /*51c0*/  FFMA.FTZ R4, R23, c[0x0][0x2d0], -R2 ;  /* 0x0000b40017047a23 */ /* 0x002fcc0000010802 */
[----:B------:R1:W-:Y:S02]  /*51d0*/  MUFU.EX2 R181, R4 ;  /* 0x0000000400b57308 */ /* 0x0003e40000000800 */
[----:B-1----:R-:W-:-:S06]  /*51e0*/  FFMA.FTZ R4, R29, c[0x0][0x2d0], -R2 ;  /* 0x0000b4001d047a23 */ /* 0x002fcc0000010802 */
[----:B------:R1:W-:Y:S01]  /*51f0*/  MUFU.EX2 R227, R4 ;  /* 0x0000000400e37308 */ /* 0x0003e20000000800 */
[----:B----4-:R-:W-:Y:S02]  /*5200*/  F2FP.BF16.PACK_AB R12, R129, R130 ;  /* 0x00000082810c723e */ /* 0x010fe400000010ff */
[----:B------:R-:W-:Y:S02]  /*5210*/  F2FP.BF16.PACK_AB R14, R187, R186 ;  /* 0x000000babb0e723e */ /* 0x000fe400000010ff */
[----:B---3--:R-:W-:Y:S01]  /*5220*/  F2FP.BF16.PACK_AB R13, R21, R128 ;  /* 0x00000080150d723e */ /* 0x008fe200000010ff */
[----:B-1----:R-:W-:-:S04]  /*5230*/  FFMA.FTZ R4, R28, c[0x0][0x2d0], -R0 ;  /* 0x0000b4001c047a23 */ /* 0x002fc80000010800 */
[----:B------:R1:W-:Y:S01]  /*5240*/  MUFU.EX2 R192, R4 ;  /* 0x0000000400c07308 */ /* 0x0003e20000000800 */
[----:B------:R-:W-:Y:S01]  /*5250*/  F2FP.BF16.PACK_AB R15, R185, R184 ;  /* 0x000000b8b90f723e */ /* 0x000fe200000010ff */
[----:B-1----:R-:W-:-:S06]  /*5260*/  FFMA.FTZ R4, R36, c[0x0][0x2d0], -R0 ;  /* 0x0000b40024047a23 */ /* 0x002fcc0000010800 */
[----:B------:R1:W3:Y:S01]  /*5270*/  MUFU.EX2 R196, R4 ;  /* 0x0000000400c47308 */ /* 0x0002e20000000800 */
[----:B------:R-:W-:Y:S01]  /*5280*/  HMMA.16816.F32.BF16 R64, R12, R48, RZ ;  /* 0x000000300c40723c */ /* 0x000fe200000418ff */
[----:B-1----:R-:W-:-:S06]  /*5290*/  FFMA.FTZ R4, R8, c[0x0][0x2d0], -R0 ;  /* 0x0000b40008047a23 */ /* 0x002fcc0000010800 */
[----:B------:R1:W-:Y:S02]  /*52a0*/  MUFU.EX2 R247, R4 ;  /* 0x0000000400f77308 */ /* 0x0003e40000000800 */
[----:B-1----:R-:W-:-:S06]  /*52b0*/  FFMA.FTZ R4, R7, c[0x0][0x2d0], -R0 ;  /* 0x0000b40007047a23 */ /* 0x002fcc0000010800 */
[----:B------:R1:W4:Y:S01]  /*52c0*/  MUFU.EX2 R252, R4 ;  /* 0x0000000400fc7308 */ /* 0x0003220000000800 */
[----:B------:R-:W-:Y:S01]  /*52d0*/  F2FP.BF16.PACK_AB R16, R149, R150 ;  /* 0x000000969510723e */ /* 0x000fe200000010ff */
[----:B------:R-:W-:Y:S01]  /*52e0*/  HMMA.16816.F32.BF16 R84, R12, R24, RZ ;  /* 0x000000180c54723c */ /* 0x000fe200000418ff */
[----:B------:R-:W-:Y:S02]  /*52f0*/  F2FP.BF16.PACK_AB R18, R210, R245 ;  /* 0x000000f5d212723e */ /* 0x000fe400000010ff */
[----:B------:R-:W-:Y:S02]  /*5300*/  F2FP.BF16.PACK_AB R17, R131, R132 ;  /* 0x000000848311723e */ /* 0x000fe400000010ff */
[----:B------:R-:W-:Y:S02]  /*5310*/  F2FP.BF16.PACK_AB R19, R195, R194 ;  /* 0x000000c2c313723e */ /* 0x000fe400000010ff */
[----:B---3--:R-:W-:Y:S02]  /*5320*/  F2FP.BF16.PACK_AB R5, R196, R192 ;  /* 0x000000c0c405723e */ /* 0x008fe400000010ff */
[----:B------:R-:W-:-:S02]  /*5330*/  F2FP.BF16.PACK_AB R6, R227, R181 ;  /* 0x000000b5e306723e */ /* 0x000fc400000010ff */
[----:B-1----:R-:W-:Y:S02]  /*5340*/  F2FP.BF16.PACK_AB R4, R197, R193 ;  /* 0x000000c1c504723e */ /* 0x002fe400000010ff */
[----:B----4-:R-:W-:Y:S01]  /*5350*/  F2FP.BF16.PACK_AB R7, R252, R247 ;  /* 0x000000f7fc07723e */ /* 0x010fe200000010ff */
[C---:B------:R-:W-:Y:S08]  /*5360*/  HMMA.16816.F32.BF16 R28, R16.reuse, R24, RZ ;  /* 0x00000018101c723c */ /* 0x040ff000000418ff */
[----:B--2---:R-:W-:Y:S08]  /*5370*/  HMMA.16816.F32.BF16 R52, R16, R32, RZ ;  /* 0x000000201034723c */ /* 0x004ff000000418ff */
[----:B------:R-:W-:Y:S01]  /*5380*/  HMMA.16816.F32.BF16 R176, R4, R44, R64 ;  /* 0x0000002c04b0723c */ /* 0x000fe20000041840 */
[----:B------:R-:W1:Y:S01]  /*5390*/  LDSM.16.MT88.4 R64, [R228+0x2800] ;  /* 0x00280000e440783b */ /* 0x000e620000004200 */
[----:B------:R-:W-:-:S02]  /*53a0*/  F2FP.BF16.PACK_AB R8, R246, R211 ;  /* 0x000000d3f608723e */ /* 0x000fc400000010ff */
[----:B------:R-:W-:Y:S02]  /*53b0*/  F2FP.BF16.PACK_AB R9, R199, R198 ;  /* 0x000000c6c709723e */ /* 0x000fe400000010ff */
[----:B------:R-:W-:Y:S02]  /*53c0*/  F2FP.BF16.PACK_AB R10, R207, R204 ;  /* 0x000000cccf0a723e */ /* 0x000fe400000010ff */
[----:B------:R-:W-:Y:S01]  /*53d0*/  F2FP.BF16.PACK_AB R11, R224, R205 ;  /* 0x000000cde00b723e */ /* 0x000fe200000010ff */
[----:B------:R-:W-:Y:S08]  /*53e0*/  HMMA.16816.F32.BF16 R216, R4, R68, R84 ;  /* 0x0000004404d8723c */ /* 0x000ff00000041854 */
[----:B------:R-:W-:Y:S08]  /*53f0*/  HMMA.16816.F32.BF16 R84, R12, R104, RZ ;  /* 0x000000680c54723c */ /* 0x000ff000000418ff */
[C---:B------:R-:W-:Y:S01]  /*5400*/  HMMA.16816.F32.BF16 R248, R8.reuse, R68, R28 ;  /* 0x0000004408f8723c */ /* 0x040fe2000004181c */
[----:B------:R-:W2:Y:S07]  /*5410*/  LDSM.16.MT88.4 R28, [R225+0x2800] ;  /* 0x00280000e11c783b */ /* 0x000eae0000004200 */
[----:B------:R-:W-:Y:S01]  /*5420*/  HMMA.16816.F32.BF16 R200, R8, R40, R52 ;  /* 0x0000002808c8723c */ /* 0x000fe20000041834 */
[----:B------:R-:W3:Y:S07]  /*5430*/  LDSM.16.MT88.4 R52, [R226+0x2800] ;  /* 0x00280000e234783b */ /* 0x000eee0000004200 */
[C---:B------:R-:W-:Y:S08]  /*5440*/  HMMA.16816.F32.BF16 R72, R16.reuse, R48, RZ ;  /* 0x000000301048723c */ /* 0x040ff000000418ff */
[C---:B------:R-:W-:Y:S08]  /*5450*/  HMMA.16816.F32.BF16 R116, R16.reuse, R60, RZ ;  /* 0x0000003c1074723c */ /* 0x040ff000000418ff */
[C---:B------:R-:W-:Y:S08]  /*5460*/  HMMA.16816.F32.BF16 R88, R16.reuse, R104, RZ ;  /* 0x000000681058723c */ /* 0x040ff000000418ff */
[----:B------:R-:W-:Y:S08]  /*5470*/  HMMA.16816.F32.BF16 R108, R16, R80, RZ ;  /* 0x00000050106c723c */ /* 0x000ff000000418ff */
[----:B-1----:R-:W-:Y:S08]  /*5480*/  HMMA.16816.F32.BF16 R84, R4, R64, R84 ;  /* 0x000000400454723c */ /* 0x002ff00000041854 */
[----:B------:R-:W-:Y:S08]  /*5490*/  HMMA.16816.F32.BF16 R36, R12, R32, RZ ;  /* 0x000000200c24723c */ /* 0x000ff000000418ff */
[C---:B------:R-:W-:Y:S01]  /*54a0*/  HMMA.16816.F32.BF16 R172, R8.reuse, R44, R72 ;  /* 0x0000002c08ac723c */ /* 0x040fe20000041848 */
[----:B------:R-:W1:Y:S07]  /*54b0*/  LDSM.16.MT88.4 R72, [R229+0x2800] ;  /* 0x00280000e548783b */ /* 0x000e6e0000004200 */
[----:B--2---:R-:W-:Y:S01]  /*54c0*/  HMMA.16816.F32.BF16 R116, R8, R28, R116 ;  /* 0x0000001c0874723c */ /* 0x004fe20000041874 */
[----:B------:R-:W-:-:S07]  /*54d0*/  IMAD.MOV.U32 R206, RZ, RZ, R84 ;  /* 0x000000ffffce7224 */ /* 0x000fce00078e0054 */
[----:B------:R-:W-:Y:S08]  /*54e0*/  HMMA.16816.F32.BF16 R112, R12, R60, RZ ;  /* 0x0000003c0c70723c */ /* 0x000ff000000418ff */
[-C--:B------:R-:W-:Y:S08]  /*54f0*/  HMMA.16816.F32.BF16 R96, R16, R76.reuse, RZ ;  /* 0x0000004c1060723c */ /* 0x080ff000000418ff */
[----:B------:R-:W-:Y:S07]  /*5500*/  HMMA.16816.F32.BF16 R92, R12, R76, RZ ;  /* 0x0000004c0c5c723c */ /* 0x000fee00000418ff */
[----:B------:R-:W-:Y:S01]  /*5510*/  IMAD.MOV.U32 R77, RZ, RZ, R85 ;  /* 0x000000ffff4d7224 */ /* 0x000fe200078e0055 */
[----:B------:R-:W-:Y:S01]  /*5520*/  HMMA.16816.F32.BF16 R88, R8, R64, R88 ;  /* 0x000000400858723c */ /* 0x000fe20000041858 */
[----:B------:R-:W-:-:S06]  /*5530*/  IMAD.MOV.U32 R76, RZ, RZ, R86 ;  /* 0x000000ffff4c7224 */ /* 0x000fcc00078e0056 */
[----:B------:R-:W-:Y:S01]  /*5540*/  IMAD.MOV.U32 R64, RZ, RZ, R87 ;  /* 0x000000ffff407224 */ /* 0x000fe200078e0057 */
[----:B---3--:R-:W-:Y:S08]  /*5550*/  HMMA.16816.F32.BF16 R108, R8, R52, R108 ;  /* 0x00000034086c723c */ /* 0x008ff0000004186c */
[C---:B------:R-:W-:Y:S08]  /*5560*/  HMMA.16816.F32.BF16 R84, R12.reuse, R62, RZ ;  /* 0x0000003e0c54723c */ /* 0x040ff000000418ff */
[----:B------:R-:W-:Y:S08]  /*5570*/  HMMA.16816.F32.BF16 R100, R12, R80, RZ ;  /* 0x000000500c64723c */ /* 0x000ff000000418ff */
[----:B------:R-:W-:Y:S01]  /*5580*/  HMMA.16816.F32.BF16 R188, R4, R40, R36 ;  /* 0x0000002804bc723c */ /* 0x000fe20000041824 */
[----:B------:R-:W2:Y:S01]  /*5590*/  LDSM.16.MT88.4 R36, [R228+0x800] ;  /* 0x00080000e424783b */ /* 0x000ea20000004200 */
[----:B------:R-:W-:-:S02]  /*55a0*/  IMAD.MOV.U32 R61, RZ, RZ, R119 ;  /* 0x000000ffff3d7224 */ /* 0x000fc400078e0077 */
[----:B------:R-:W-:Y:S02]  /*55b0*/  IMAD.MOV.U32 R60, RZ, RZ, R118 ;  /* 0x000000ffff3c7224 */ /* 0x000fe400078e0076 */
[----:B------:R-:W-:Y:S02]  /*55c0*/  IMAD.MOV.U32 R80, RZ, RZ, R116 ;  /* 0x000000ffff507224 */ /* 0x000fe400078e0074 */
[----:B------:R-:W-:Y:S02]  /*55d0*/  IMAD.MOV.U32 R81, RZ, RZ, R117 ;  /* 0x000000ffff517224 */ /* 0x000fe400078e0075 */
[----:B------:R-:W-:Y:S01]  /*55e0*/  HMMA.16816.F32.BF16 R116, R4, R28, R112 ;  /* 0x0000001c0474723c */ /* 0x000fe20000041870 */
[----:B------:R-:W-:Y:S02]  /*55f0*/  IMAD.MOV.U32 R23, RZ, RZ, R108 ;  /* 0x000000ffff177224 */ /* 0x000fe400078e006c */
[----:B------:R-:W-:-:S04]  /*5600*/  IMAD.MOV.U32 R22, RZ, RZ, R111 ;  /* 0x000000ffff167224 */ /* 0x000fc800078e006f */
[----:B------:R-:W-:Y:S01]  /*5610*/  IMAD.MOV.U32 R29, RZ, RZ, R110 ;  /* 0x000000ffff1d7224 */ /* 0x000fe200078e006e */
[----:B------:R-:W-:Y:S01]  /*5620*/  HMMA.16816.F32.BF16 R124, R16, R56, RZ ;  /* 0x00000038107c723c */ /* 0x000fe200000418ff */
[----:B------:R-:W-:-:S07]  /*5630*/  IMAD.MOV.U32 R28, RZ, RZ, R109 ;  /* 0x000000ffff1c7224 */ /* 0x000fce00078e006d */
[----:B------:R-:W-:Y:S08]  /*5640*/  HMMA.16816.F32.BF16 R120, R12, R56, RZ ;  /* 0x000000380c78723c */ /* 0x000ff000000418ff */
[C---:B------:R-:W-:Y:S08]  /*5650*/  HMMA.16816.F32.BF16 R108, R4.reuse, R30, R84 ;  /* 0x0000001e046c723c */ /* 0x040ff00000041854 */
[----:B------:R-:W-:Y:S08]  /*5660*/  HMMA.16816.F32.BF16 R100, R4, R52, R100 ;  /* 0x000000340464723c */ /* 0x000ff00000041864 */
[-C--:B-1----:R-:W-:Y:S08]  /*5670*/  HMMA.16816.F32.BF16 R96, R8, R72.reuse, R96 ;  /* 0x000000480860723c */ /* 0x082ff00000041860 */
[----:B------:R-:W-:Y:S08]  /*5680*/  HMMA.16816.F32.BF16 R92, R4, R72, R92 ;  /* 0x00000048045c723c */ /* 0x000ff0000004185c */
[----:B------:R-:W-:Y:S01]  /*5690*/  HMMA.16816.F32.BF16 R84, R12, R82, RZ ;  /* 0x000000520c54723c */ /* 0x000fe200000418ff */
[----:B------:R-:W-:-:S02]  /*56a0*/  IMAD.MOV.U32 R57, RZ, RZ, R102 ;  /* 0x000000ffff397224 */ /* 0x000fc400078e0066 */
[----:B------:R-:W-:Y:S02]  /*56b0*/  IMAD.MOV.U32 R56, RZ, RZ, R103 ;  /* 0x000000ffff387224 */ /* 0x000fe400078e0067 */
[----:B------:R-:W-:Y:S02]  /*56c0*/  IMAD.MOV.U32 R233, RZ, RZ, R88 ;  /* 0x000000ffffe97224 */ /* 0x000fe400078e0058 */
[----:B------:R-:W-:Y:S01]  /*56d0*/  IMAD.MOV.U32 R232, RZ, RZ, R89 ;  /* 0x000000ffffe87224 */ /* 0x000fe200078e0059 */
[----:B--2---:R-:W-:Y:S01]  /*56e0*/  HMMA.16816.F32.BF16 R220, R8, R36, R124 ;  /* 0x0000002408dc723c */ /* 0x004fe2000004187c */
[----:B------:R-:W-:Y:S02]  /*56f0*/  IMAD.MOV.U32 R25, RZ, RZ, R98 ;  /* 0x000000ffff197224 */ /* 0x000fe400078e0062 */
[----:B------:R-:W-:Y:S02]  /*5700*/  IMAD.MOV.U32 R171, RZ, RZ, R99 ;  /* 0x000000ffffab7224 */ /* 0x000fe400078e0063 */
[----:B------:R-:W-:-:S02]  /*5710*/  IMAD.MOV.U32 R41, RZ, RZ, R97 ;  /* 0x000000ffff297224 */ /* 0x000fc400078e0061 */
[----:B------:R-:W-:Y:S01]  /*5720*/  IMAD.MOV.U32 R40, RZ, RZ, R96 ;  /* 0x000000ffff287224 */ /* 0x000fe200078e0060 */
[C---:B------:R-:W-:Y:S01]  /*5730*/  HMMA.16816.F32.BF16 R212, R4.reuse, R36, R120 ;  /* 0x0000002404d4723c */ /* 0x040fe20000041878 */
[----:B------:R-:W-:Y:S02]  /*5740*/  IMAD.MOV.U32 R24, RZ, RZ, R94 ;  /* 0x000000ffff187224 */ /* 0x000fe400078e005e */
[----:B------:R-:W-:Y:S02]  /*5750*/  IMAD.MOV.U32 R104, RZ, RZ, R92 ;  /* 0x000000ffff687224 */ /* 0x000fe400078e005c */
[----:B------:R-:W-:Y:S02]  /*5760*/  IMAD.MOV.U32 R105, RZ, RZ, R93 ;  /* 0x000000ffff697224 */ /* 0x000fe400078e005d */
[----:B------:R-:W-:Y:S01]  /*5770*/  IMAD.MOV.U32 R37, RZ, RZ, R100 ;  /* 0x000000ffff257224 */ /* 0x000fe200078e0064 */
[----:B------:R-:W-:Y:S01]  /*5780*/  HMMA.16816.F32.BF16 R112, R4, R54, R84 ;  /* 0x000000360470723c */ /* 0x000fe20000041854 */
[----:B------:R-:W-:-:S02]  /*5790*/  IMAD.MOV.U32 R36, RZ, RZ, R101 ;  /* 0x000000ffff247224 */ /* 0x000fc400078e0065 */
[----:B------:R-:W-:Y:S02]  /*57a0*/  IMAD.MOV.U32 R234, RZ, RZ, R95 ;  /* 0x000000ffffea7224 */ /* 0x000fe400078e005f */
[----:B------:R-:W-:Y:S02]  /*57b0*/  IMAD.MOV.U32 R231, RZ, RZ, R90 ;  /* 0x000000ffffe77224 */ /* 0x000fe400078e005a */
[----:B------:R-:W-:Y:S01]  /*57c0*/  IMAD.MOV.U32 R230, RZ, RZ, R91 ;  /* 0x000000ffffe67224 */ /* 0x000fe200078e005b */
[C---:B------:R-:W-:Y:S08]  /*57d0*/  HMMA.16816.F32.BF16 R100, R12.reuse, R50, RZ ;  /* 0x000000320c64723c */ /* 0x040ff000000418ff */
[C---:B------:R-:W-:Y:S08]  /*57e0*/  HMMA.16816.F32.BF16 R96, R12.reuse, R34, RZ ;  /* 0x000000220c60723c */ /* 0x040ff000000418ff */
[C---:B------:R-:W-:Y:S08]  /*57f0*/  HMMA.16816.F32.BF16 R92, R12.reuse, R26, RZ ;  /* 0x0000001a0c5c723c */ /* 0x040ff000000418ff */
[C---:B------:R-:W-:Y:S08]  /*5800*/  HMMA.16816.F32.BF16 R88, R12.reuse, R58, RZ ;  /* 0x0000003a0c58723c */ /* 0x040ff000000418ff */
[C---:B------:R-:W-:Y:S08]  /*5810*/  HMMA.16816.F32.BF16 R84, R12.reuse, R78, RZ ;  /* 0x0000004e0c54723c */ /* 0x040ff000000418ff */
[----:B------:R-:W-:Y:S01]  /*5820*/  HMMA.16816.F32.BF16 R12, R12, R106, RZ ;  /* 0x0000006a0c0c723c */ /* 0x000fe200000418ff */
[----:B------:R-:W-:-:S02]  /*5830*/  IMAD.MOV.U32 R73, RZ, RZ, R181 ;  /* 0x000000ffff497224 */ /* 0x000fc400078e00b5 */
[----:B------:R-:W-:-:S05]  /*5840*/  IMAD.MOV.U32 R65, RZ, RZ, R180 ;  /* 0x000000ffff417224 */ /* 0x000fca00078e00b4 */
[C---:B------:R-:W-:Y:S08]  /*5850*/  HMMA.16816.F32.BF16 R100, R4.reuse, R46, R100 ;  /* 0x0000002e0464723c */ /* 0x040ff00000041864 */
[C---:B------:R-:W-:Y:S08]  /*5860*/  HMMA.16816.F32.BF16 R96, R4.reuse, R42, R96 ;  /* 0x0000002a0460723c */ /* 0x040ff00000041860 */
[C---:B------:R-:W-:Y:S08]  /*5870*/  HMMA.16816.F32.BF16 R92, R4.reuse, R70, R92 ;  /* 0x00000046045c723c */ /* 0x040ff0000004185c */
[C---:B------:R-:W-:Y:S08]  /*5880*/  HMMA.16816.F32.BF16 R180, R4.reuse, R38, R88 ;  /* 0x0000002604b4723c */ /* 0x040ff00000041858 */
[C---:B------:R-:W-:Y:S08]  /*5890*/  HMMA.16816.F32.BF16 R120, R4.reuse, R74, R84 ;  /* 0x0000004a0478723c */ /* 0x040ff00000041854 */
[----:B------:R-:W-:Y:S08]  /*58a0*/  HMMA.16816.F32.BF16 R124, R4, R66, R12 ;  /* 0x00000042047c723c */ /* 0x000ff0000004180c */
[C---:B------:R-:W-:Y:S08]  /*58b0*/  HMMA.16816.F32.BF16 R48, R16.reuse, R50, RZ ;  /* 0x000000321030723c */ /* 0x040ff000000418ff */
[----:B------:R-:W-:Y:S11]  /*58c0*/  HMMA.16816.F32.BF16 R4, R16, R58, RZ ;  /* 0x0000003a1004723c */ /* 0x000ff600000418ff */
[----:B------:R-:W-:Y:S05]  /*58d0*/  @!UPT UIADD3 URZ, URZ, URZ, URZ ;  /* 0x0000003f3f3ff290 */ /* 0x000fea000fffe03f */
[C---:B------:R-:W-:Y:S08]  /*58e0*/  HMMA.16816.F32.BF16 R88, R8.reuse, R46, R48 ;  /* 0x0000002e0858723c */ /* 0x040ff00000041830 */
[----:B------:R-:W-:Y:S08]  /*58f0*/  HMMA.16816.F32.BF16 R48, R8, R38, R4 ;  /* 0x000000260830723c */ /* 0x000ff00000041804 */
[----:B------:R-:W-:Y:S11]  /*5900*/  HMMA.16816.F32.BF16 R4, R16, R62, RZ ;  /* 0x0000003e1004723c */ /* 0x000ff600000418ff */
[----:B------:R-:W-:Y:S11]  /*5910*/  @!UPT UIADD3 URZ, URZ, URZ, URZ ;  /* 0x0000003f3f3ff290 */ /* 0x000ff6000fffe03f */
[----:B------:R-:W-:Y:S02]  /*5920*/  @!UPT UIADD3 URZ, URZ, URZ, URZ ;  /* 0x0000003f3f3ff290 */ /* 0x000fe4000fffe03f */
[----:B------:R-:W-:Y:S08]  /*5930*/  HMMA.16816.F32.BF16 R44, R8, R30, R4 ;  /* 0x0000001e082c723c */ /* 0x000ff00000041804 */
[----:B------:R-:W-:Y:S01]  /*5940*/  HMMA.16816.F32.BF16 R4, R16, R82, RZ ;  /* 0x000000521004723c */ /* 0x000fe200000418ff */
[----:B------:R-:W-:Y:S02]  /*5950*/  IMAD.MOV.U32 R72, RZ, RZ, R25 ;  /* 0x000000ffff487224 */ /* 0x000fe400078e0019 */
[----:B------:R-:W-:-:S05]  /*5960*/  IMAD.MOV.U32 R15, RZ, RZ, R24 ;  /* 0x000000ffff0f7224 */ /* 0x000fca00078e0018 */
[C---:B------:R-:W-:Y:S08]  /*5970*/  HMMA.16816.F32.BF16 R32, R16.reuse, R34, RZ ;  /* 0x000000221020723c */ /* 0x040ff000000418ff */
[----:B------:R-:W-:Y:S08]  /*5980*/  HMMA.16816.F32.BF16 R24, R16, R26, RZ ;  /* 0x0000001a1018723c */ /* 0x000ff000000418ff */
[----:B------:R-:W-:Y:S08]  /*5990*/  HMMA.16816.F32.BF16 R52, R8, R54, R4 ;  /* 0x000000360834723c */ /* 0x000ff00000041804 */
[C---:B------:R-:W-:Y:S08]  /*59a0*/  HMMA.16816.F32.BF16 R4, R16.reuse, R78, RZ ;  /* 0x0000004e1004723c */ /* 0x040ff000000418ff */
[----:B------:R-:W-:Y:S01]  /*59b0*/  HMMA.16816.F32.BF16 R16, R16, R106, RZ ;  /* 0x0000006a1010723c */ /* 0x000fe200000418ff */
[----:B------:R-:W-:-:S07]  /*59c0*/  IMAD.MOV.U32 R79, RZ, RZ, R64 ;  /* 0x000000ffff4f7224 */ /* 0x000fce00078e0040 */
[----:B------:R-:W-:Y:S01]  /*59d0*/  HMMA.16816.F32.BF16 R84, R8, R42, R32 ;  /* 0x0000002a0854723c */ /* 0x000fe20000041820 */
[----:B------:R-:W-:-:S06]  /*59e0*/  IMAD.MOV.U32 R106, RZ, RZ, R65 ;  /* 0x000000ffff6a7224 */ /* 0x000fcc00078e0041 */
[----:B------:R-:W-:Y:S02]  /*59f0*/  IMAD.MOV.U32 R43, RZ, RZ, R72 ;  /* 0x000000ffff2b7224 */ /* 0x000fe400078e0048 */
[----:B------:R-:W-:Y:S02]  /*5a00*/  IMAD.MOV.U32 R42, RZ, RZ, R73 ;  /* 0x000000ffff2a7224 */ /* 0x000fe400078e0049 */
[C---:B------:R-:W-:Y:S07]  /*5a10*/  HMMA.16816.F32.BF16 R72, R8.reuse, R74, R4 ;  /* 0x0000004a0848723c */ /* 0x040fee0000041804 */
[----:B------:R-:W-:Y:S01]  /*5a20*/  FFMA.FTZ R4, R164, c[0x0][0x2d0], -R20 ;  /* 0x0000b400a4047a23 */ /* 0x000fe20000010814 */
[----:B------:R-:W-:Y:S01]  /*5a30*/  HMMA.16816.F32.BF16 R68, R8, R70, R24 ;  /* 0x000000460844723c */ /* 0x000fe20000041818 */
[----:B------:R-:W-:-:S07]  /*5a40*/  IMAD.MOV.U32 R5, RZ, RZ, R207 ;  /* 0x000000ffff057224 */ /* 0x000fce00078e00cf */
[----:B------:R-:W-:Y:S07]  /*5a50*/  HMMA.16816.F32.BF16 R64, R8, R66, R16 ;  /* 0x000000420840723c */ /* 0x000fee0000041810 */
[----:B------:R-:W-:Y:S02]  /*5a60*/  IMAD.MOV.U32 R11, RZ, RZ, R77 ;  /* 0x000000ffff0b7224 */ /* 0x000fe400078e004d */
[----:B------:R-:W-:Y:S02]  /*5a70*/  IMAD.MOV.U32 R77, RZ, RZ, R205 ;  /* 0x000000ffff4d7224 */ /* 0x000fe400078e00cd */
[----:B------:R1:W-:Y:S01]  /*5a80*/  MUFU.EX2 R205, R4 ;  /* 0x0000000400cd7308 */ /* 0x0003e20000000800 */
[----:B-----5:R-:W-:-:S02]  /*5a90*/  IMAD.MOV.U32 R6, RZ, RZ, R208 ;  /* 0x000000ffff067224 */ /* 0x020fc400078e00d0 */
[----:B------:R-:W-:Y:S02]  /*5aa0*/  IMAD.MOV.U32 R7, RZ, RZ, R209 ;  /* 0x000000ffff077224 */ /* 0x000fe400078e00d1 */
[----:B-1----:R-:W-:-:S04]  /*5ab0*/  FFMA.FTZ R4, R165, c[0x0][0x2d0], -R20 ;  /* 0x0000b400a5047a23 */ /* 0x002fc80000010814 */
[----:B------:R1:W-:Y:S02]  /*5ac0*/  MUFU.EX2 R207, R4 ;  /* 0x0000000400cf7308 */ /* 0x0003e40000000800 */
[----:B-1----:R-:W-:-:S06]  /*5ad0*/  FFMA.FTZ R4, R166, c[0x0][0x2d0], -R20 ;  /* 0x0000b400a6047a23 */ /* 0x002fcc0000010814 */
[----:B------:R1:W-:Y:S02]  /*5ae0*/  MUFU.EX2 R208, R4 ;  /* 0x0000000400d07308 */ /* 0x0003e40000000800 */
[----:B-1----:R-:W-:-:S06]  /*5af0*/  FFMA.FTZ R4, R167, c[0x0][0x2d0], -R20 ;  /* 0x0000b400a7047a23 */ /* 0x002fcc0000010814 */
[----:B------:R1:W-:Y:S01]  /*5b00*/  MUFU.EX2 R209, R4 ;  /* 0x0000000400d17308 */ /* 0x0003e20000000800 */
[----:B------:R-:W-:Y:S02]  /*5b10*/  IMAD.MOV.U32 R78, RZ, RZ, R76 ;  /* 0x000000ffff4e7224 */ /* 0x000fe400078e004c */
[----:B------:R-:W-:Y:S02]  /*5b20*/  IMAD.MOV.U32 R76, RZ, RZ, R204 ;  /* 0x000000ffff4c7224 */ /* 0x000fe400078e00cc */
[----:B-1----:R-:W-:-:S04]  /*5b30*/  FFMA.FTZ R4, R159, c[0x0][0x2d0], -R3 ;  /* 0x0000b4009f047a23 */ /* 0x002fc80000010803 */
[----:B------:R1:W-:Y:S01]  /*5b40*/  MUFU.EX2 R62, R4 ;  /* 0x00000004003e7308 */ /* 0x0003e20000000800 */
[----:B------:R-:W-:Y:S02]  /*5b50*/  IMAD.MOV.U32 R10, RZ, RZ, R206 ;  /* 0x000000ffff0a7224 */ /* 0x000fe400078e00ce */
[----:B-1----:R-:W-:-:S05]  /*5b60*/  FFMA.FTZ R4, R158, c[0x0][0x2d0], -R3 ;  /* 0x0000b4009e047a23 */ /* 0x002fca0000010803 */
[----:B------:R1:W-:Y:S02]  /*5b70*/  MUFU.EX2 R63, R4 ;  /* 0x00000004003f7308 */ /* 0x0003e40000000800 */
[----:B-1----:R-:W-:-:S06]  /*5b80*/  FFMA.FTZ R4, R157, c[0x0][0x2d0], -R3 ;  /* 0x0000b4009d047a23 */ /* 0x002fcc0000010803 */
[----:B------:R1:W-:Y:S02]  /*5b90*/  MUFU.EX2 R204, R4 ;  /* 0x0000000400cc7308 */ /* 0x0003e40000000800 */
[----:B-1----:R-:W-:-:S06]  /*5ba0*/  FFMA.FTZ R4, R156, c[0x0][0x2d0], -R3 ;  /* 0x0000b4009c047a23 */ /* 0x002fcc0000010803 */
[----:B------:R1:W-:Y:S01]  /*5bb0*/  MUFU.EX2 R206, R4 ;  /* 0x0000000400ce7308 */ /* 0x0003e20000000800 */
[----:B------:R-:W-:Y:S02]  /*5bc0*/  IMAD.MOV.U32 R107, RZ, RZ, R15 ;  /* 0x000000ffff6b7224 */ /* 0x000fe400078e000f */
[----:B------:R-:W2:Y:S01]  /*5bd0*/  LDSM.16.MT88.4 R12, [R225+0x1000] ;  /* 0x00100000e10c783b */ /* 0x000ea20000004200 */
[----:B-1----:R-:W-:-:S04]  /*5be0*/  FFMA.FTZ R4, R145, c[0x0][0x2d0], -R2 ;  /* 0x0000b40091047a23 */ /* 0x002fc80000010802 */
[----:B------:R1:W-:Y:S01]  /*5bf0*/  MUFU.EX2 R58, R4 ;  /* 0x00000004003a7308 */ /* 0x0003e20000000800 */
[----:B------:R-:W-:Y:S02]  /*5c00*/  IMAD.MOV.U32 R82, RZ, RZ, R60 ;  /* 0x000000ffff527224 */ /* 0x000fe400078e003c */
[----:B------:R-:W-:Y:S02]  /*5c10*/  IMAD.MOV.U32 R83, RZ, RZ, R61 ;  /* 0x000000ffff537224 */ /* 0x000fe400078e003d */
[----:B-1----:R-:W-:-:S04]  /*5c20*/  FFMA.FTZ R4, R148, c[0x0][0x2d0], -R2 ;  /* 0x0000b40094047a23 */ /* 0x002fc80000010802 */
[----:B------:R1:W3:Y:S01]  /*5c30*/  MUFU.EX2 R59, R4 ;  /* 0x00000004003b7308 */ /* 0x0002e20000000800 */
[----:B------:R-:W-:Y:S01]  /*5c40*/  IMAD.MOV.U32 R8, RZ, RZ, R29 ;  /* 0x000000ffff087224 */ /* 0x000fe200078e001d */
[----:B------:R-:W-:Y:S01]  /*5c50*/  MOV R9, R23 ;  /* 0x0000001700097202 */ /* 0x000fe20000000f00 */
[----:B------:R-:W-:Y:S02]  /*5c60*/  FFMA.FTZ R29, R163, c[0x0][0x2d0], -R3 ;  /* 0x0000b400a31d7a23 */ /* 0x000fe40000010803 */
[----:B-1----:R-:W-:-:S04]  /*5c70*/  FFMA.FTZ R4, R147, c[0x0][0x2d0], -R2 ;  /* 0x0000b40093047a23 */ /* 0x002fc80000010802 */
[----:B------:R1:W-:Y:S01]  /*5c80*/  MUFU.EX2 R60, R4 ;  /* 0x00000004003c7308 */ /* 0x0003e20000000800 */
[----:B------:R-:W-:Y:S02]  /*5c90*/  IMAD.MOV.U32 R38, RZ, RZ, R28 ;  /* 0x000000ffff267224 */ /* 0x000fe400078e001c */
[----:B------:R-:W-:Y:S02]  /*5ca0*/  IMAD.MOV.U32 R163, RZ, RZ, R22 ;  /* 0x000000ffffa37224 */ /* 0x000fe400078e0016 */
[--C-:B------:R-:W-:Y:S02]  /*5cb0*/  FFMA.FTZ R28, R162, c[0x0][0x2d0], -R3.reuse ;  /* 0x0000b400a21c7a23 */ /* 0x100fe40000010803 */
[----:B------:R-:W-:Y:S02]  /*5cc0*/  FFMA.FTZ R27, R161, c[0x0][0x2d0], -R3 ;  /* 0x0000b400a11b7a23 */ /* 0x000fe40000010803 */
[----:B-1----:R-:W-:-:S04]  /*5cd0*/  FFMA.FTZ R4, R146, c[0x0][0x2d0], -R2 ;  /* 0x0000b40092047a23 */ /* 0x002fc80000010802 */
[----:B------:R1:W-:Y:S01]  /*5ce0*/  MUFU.EX2 R61, R4 ;  /* 0x00000004003d7308 */ /* 0x0003e20000000800 */
[----:B------:R-:W-:Y:S02]  /*5cf0*/  FFMA.FTZ R26, R160, c[0x0][0x2d0], -R3 ;  /* 0x0000b400a01a7a23 */ /* 0x000fe40000010803 */
[--C-:B------:R-:W-:Y:S02]  /*5d00*/  FFMA.FTZ R25, R154, c[0x0][0x2d0], -R2.reuse ;  /* 0x0000b4009a197a23 */ /* 0x100fe40000010802 */
[--C-:B------:R-:W-:Y:S02]  /*5d10*/  FFMA.FTZ R24, R153, c[0x0][0x2d0], -R2.reuse ;  /* 0x0000b40099187a23 */ /* 0x100fe40000010802 */
[--C-:B------:R-:W-:Y:S02]  /*5d20*/  FFMA.FTZ R23, R152, c[0x0][0x2d0], -R2.reuse ;  /* 0x0000b40098177a23 */ /* 0x100fe40000010802 */
[----:B------:R-:W-:Y:S02]  /*5d30*/  FFMA.FTZ R22, R151, c[0x0][0x2d0], -R2 ;  /* 0x0000b40097167a23 */ /* 0x000fe40000010802 */
[----:B------:R-:W-:-:S02]  /*5d40*/  FFMA.FTZ R3, R143, c[0x0][0x2d0], -R0 ;  /* 0x0000b4008f037a23 */ /* 0x000fc40000010800 */
[--C-:B-1----:R-:W-:Y:S02]  /*5d50*/  FFMA.FTZ R4, R138, c[0x0][0x2d0], -R0.reuse ;  /* 0x0000b4008a047a23 */ /* 0x102fe40000010800 */
[----:B------:R-:W-:Y:S02]  /*5d60*/  FFMA.FTZ R2, R144, c[0x0][0x2d0], -R0 ;  /* 0x0000b40090027a23 */ /* 0x000fe40000010800 */
[----:B------:R1:W-:Y:S01]  /*5d70*/  MUFU.EX2 R39, R4 ;  /* 0x0000000400277308 */ /* 0x0003e20000000800 */
[--C-:B------:R-:W-:Y:S02]  /*5d80*/  FFMA.FTZ R34, R168, c[0x0][0x2d0], -R20.reuse ;  /* 0x0000b400a8227a23 */ /* 0x100fe40000010814 */
[--C-:B------:R-:W-:Y:S02]  /*5d90*/  FFMA.FTZ R33, R170, c[0x0][0x2d0], -R20.reuse ;  /* 0x0000b400aa217a23 */ /* 0x100fe40000010814 */
[--C-:B------:R-:W-:Y:S02]  /*5da0*/  FFMA.FTZ R32, R169, c[0x0][0x2d0], -R20.reuse ;  /* 0x0000b400a9207a23 */ /* 0x100fe40000010814 */
[----:B------:R-:W-:-:S02]  /*5db0*/  FFMA.FTZ R31, R155, c[0x0][0x2d0], -R20 ;  /* 0x0000b4009b1f7a23 */ /* 0x000fc40000010814 */
[----:B------:R-:W-:Y:S02]  /*5dc0*/  FADD.FTZ R20, R132, R131 ;  /* 0x0000008384147221 */ /* 0x000fe40000010000 */
[----:B------:R-:W-:Y:S02]  /*5dd0*/  IMAD.MOV.U32 R18, RZ, RZ, R57 ;  /* 0x000000ffff127224 */ /* 0x000fe400078e0039 */
[----:B------:R-:W-:Y:S02]  /*5de0*/  IMAD.MOV.U32 R19, RZ, RZ, R56 ;  /* 0x000000ffff137224 */ /* 0x000fe400078e0038 */
[----:B-1----:R-:W-:Y:S01]  /*5df0*/  FFMA.FTZ R4, R141, c[0x0][0x2d0], -R0 ;  /* 0x0000b4008d047a23 */ /* 0x002fe20000010800 */
[----:B------:R-:W-:Y:S01]  /*5e00*/  MUFU.EX2 R57, R3 ;  /* 0x0000000300397308 */ /* 0x000fe20000000800 */
[----:B------:R-:W-:-:S07]  /*5e10*/  IMAD.MOV.U32 R132, RZ, RZ, R38 ;  /* 0x000000ffff847224 */ /* 0x000fce00078e0026 */
[----:B------:R3:W1:Y:S08]  /*5e20*/  MUFU.EX2 R56, R4 ;  /* 0x0000000400387308 */ /* 0x0006700000000800 */
[----:B------:R-:W4:Y:S01]  /*5e30*/  MUFU.EX2 R38, R2 ;  /* 0x0000000200267308 */ /* 0x000f220000000800 */
[----:B------:R-:W-:Y:S02]  /*5e40*/  IMAD.MOV.U32 R17, RZ, RZ, R36 ;  /* 0x000000ffff117224 */ /* 0x000fe400078e0024 */
[----:B------:R-:W-:-:S02]  /*5e50*/  FFMA.FTZ R36, R139, c[0x0][0x2d0], -R0 ;  /* 0x0000b4008b247a23 */ /* 0x000fc40000010800 */
[----:B------:R-:W-:Y:S02]  /*5e60*/  IMAD.MOV.U32 R16, RZ, RZ, R37 ;  /* 0x000000ffff107224 */ /* 0x000fe400078e0025 */
[----:B------:R-:W-:Y:S01]  /*5e70*/  IMAD.MOV.U32 R131, RZ, RZ, R5 ;  /* 0x000000ffff837224 */ /* 0x000fe200078e0005 */
[----:B---3--:R-:W-:Y:S01]  /*5e80*/  F2FP.BF16.PACK_AB R4, R59, R58 ;  /* 0x0000003a3b04723e */ /* 0x008fe200000010ff */
[----:B------:R-:W-:Y:S01]  /*5e90*/  IMAD.MOV.U32 R139, RZ, RZ, R6 ;  /* 0x000000ffff8b7224 */ /* 0x000fe200078e0006 */
[----:B-1----:R-:W-:Y:S01]  /*5ea0*/  F2FP.BF16.PACK_AB R5, R56, R39 ;  /* 0x000000273805723e */ /* 0x002fe200000010ff */
[----:B------:R-:W-:Y:S01]  /*5eb0*/  IMAD.MOV.U32 R138, RZ, RZ, R7 ;  /* 0x000000ffff8a7224 */ /* 0x000fe200078e0007 */
[----:B------:R-:W-:Y:S01]  /*5ec0*/  F2FP.BF16.PACK_AB R6, R61, R60 ;  /* 0x0000003c3d06723e */ /* 0x000fe200000010ff */
[----:B------:R-:W-:Y:S02]  /*5ed0*/  FFMA.FTZ R37, R133, c[0x0][0x2d0], -R0 ;  /* 0x0000b40085257a23 */ /* 0x000fe40000010800 */
[----:B------:R-:W-:Y:S01]  /*5ee0*/  IMAD.MOV.U32 R133, RZ, RZ, R8 ;  /* 0x000000ffff857224 */ /* 0x000fe200078e0008 */
[----:B----4-:R-:W-:Y:S01]  /*5ef0*/  F2FP.BF16.PACK_AB R7, R38, R57 ;  /* 0x000000392607723e */ /* 0x010fe200000010ff */
[----:B------:R-:W-:Y:S01]  /*5f00*/  IMAD.MOV.U32 R2, RZ, RZ, R9 ;  /* 0x000000ffff027224 */ /* 0x000fe200078e0009 */
[----:B------:R-:W-:Y:S01]  /*5f10*/  F2FP.BF16.PACK_AB R8, R207, R205 ;  /* 0x000000cdcf08723e */ /* 0x000fe200000010ff */
[----:B------:R-:W-:Y:S01]  /*5f20*/  IMAD.MOV.U32 R161, RZ, RZ, R10 ;  /* 0x000000ffffa17224 */ /* 0x000fe200078e000a */
[----:B------:R-:W-:Y:S01]  /*5f30*/  F2FP.BF16.PACK_AB R9, R63, R62 ;  /* 0x0000003e3f09723e */ /* 0x000fe200000010ff */
[----:B------:R-:W-:Y:S01]  /*5f40*/  IMAD.MOV.U32 R162, RZ, RZ, R11 ;  /* 0x000000ffffa27224 */ /* 0x000fe200078e000b */
[----:B------:R-:W-:-:S02]  /*5f50*/  F2FP.BF16.PACK_AB R10, R209, R208 ;  /* 0x000000d0d10a723e */ /* 0x000fc400000010ff */
[----:B------:R-:W-:Y:S01]  /*5f60*/  F2FP.BF16.PACK_AB R11, R206, R204 ;  /* 0x000000ccce0b723e */ /* 0x000fe200000010ff */
[--C-:B------:R-:W-:Y:S01]  /*5f70*/  FFMA.FTZ R30, R142, c[0x0][0x2d0], -R0.reuse ;  /* 0x0000b4008e1e7a23 */ /* 0x100fe20000010800 */
[-C--:B--2---:R-:W-:Y:S01]  /*5f80*/  HMMA.16816.F32.BF16 R144, R4, R12.reuse, R176 ;  /* 0x0000000c0490723c */ /* 0x084fe200000418b0 */
[----:B------:R-:W-:Y:S02]  /*5f90*/  FFMA.FTZ R35, R140, c[0x0][0x2d0], -R0 ;  /* 0x0000b4008c237a23 */ /* 0x000fe40000010800 */
[----:B------:R-:W-:Y:S02]  /*5fa0*/  FADD.FTZ R0, R130, R129 ;  /* 0x0000008182007221 */ /* 0x000fe40000010000 */
[----:B------:R-:W-:Y:S02]  /*5fb0*/  FADD.FTZ R21, R128, R21 ;  /* 0x0000001580157221 */ /* 0x000fe40000010000 */
[----:B------:R-:W-:Y:S01]  /*5fc0*/  FADD.FTZ R3, R150, R149 ;  /* 0x0000009596037221 */ /* 0x000fe20000010000 */
[----:B------:R-:W-:Y:S01]  /*5fd0*/  HMMA.16816.F32.BF16 R140, R8, R12, R172 ;  /* 0x0000000c088c723c */ /* 0x000fe200000418ac */
[----:B------:R-:W-:-:S02]  /*5fe0*/  IMAD.MOV.U32 R160, RZ, RZ, R42 ;  /* 0x000000ffffa07224 */ /* 0x000fc400078e002a */
[----:B------:R-:W-:Y:S02]  /*5ff0*/  IMAD.MOV.U32 R130, RZ, RZ, R43 ;  /* 0x000000ffff827224 */ /* 0x000fe400078e002b */
[----:B------:R-:W-:Y:S02]  /*6000*/  IMAD.MOV.U32 R128, RZ, RZ, R41 ;  /* 0x000000ffff807224 */ /* 0x000fe400078e0029 */
[----:B------:R-:W-:Y:S01]  /*6010*/  IMAD.MOV.U32 R179, RZ, RZ, R40 ;  /* 0x000000ffffb37224 */ /* 0x000fe200078e0028 */
[-C--:B------:R-:W-:Y:S08]  /*6020*/  HMMA.16816.F32.BF16 R148, R4, R14.reuse, R100 ;  /* 0x0000000e0494723c */ /* 0x080ff00000041864 */
[C---:B------:R-:W-:Y:S01]  /*6030*/  HMMA.16816.F32.BF16 R40, R8.reuse, R14, R88 ;  /* 0x0000000e0828723c */ /* 0x040fe20000041858 */
[----:B------:R-:W1:Y:S07]  /*6040*/  LDSM.16.MT88.4 R12, [R226+0x1000] ;  /* 0x00100000e20c783b */ /* 0x000e6e0000004200 */
[-C--:B-1----:R-:W-:Y:S08]  /*6050*/  HMMA.16816.F32.BF16 R172, R8, R12.reuse, R200 ;  /* 0x0000000c08ac723c */ /* 0x082ff000000418c8 */
[C---:B------:R-:W-:Y:S08]  /*6060*/  HMMA.16816.F32.BF16 R152, R4.reuse, R12, R188 ;  /* 0x0000000c0498723c */ /* 0x040ff000000418bc */
[-C--:B------:R-:W-:Y:S08]  /*6070*/  HMMA.16816.F32.BF16 R156, R4, R14.reuse, R96 ;  /* 0x0000000e049c723c */ /* 0x080ff00000041860 */
[----:B------:R-:W-:Y:S01]  /*6080*/  HMMA.16816.F32.BF16 R84, R8, R14, R84 ;  /* 0x0000000e0854723c */ /* 0x000fe20000041854 */
[----:B------:R-:W1:Y:S01]  /*6090*/  LDSM.16.MT88.4 R12, [R229+0x1000] ;  /* 0x00100000e50c783b */ /* 0x000e620000004200 */
[----:B------:R-:W-:-:S06]  /*60a0*/  IMAD.MOV.U32 R129, RZ, RZ, R171 ;  /* 0x000000ffff817224 */ /* 0x000fcc00078e00ab */
        /* <DEDUP_REMOVED lines=11> */
[----:B------:R-:W-:-:S02]  /*6160*/  IMAD.MOV.U32 R212, RZ, RZ, R161 ;  /* 0x000000ffffd47224 */ /* 0x000fc400078e00a1 */
[----:B------:R-:W-:Y:S02]  /*6170*/  IMAD.MOV.U32 R213, RZ, RZ, R162 ;  /* 0x000000ffffd57224 */ /* 0x000fe400078e00a2 */
[----:B------:R-:W-:Y:S02]  /*6180*/  IMAD.MOV.U32 R214, RZ, RZ, R78 ;  /* 0x000000ffffd67224 */ /* 0x000fe400078e004e */
[----:B------:R-:W-:Y:S02]  /*6190*/  IMAD.MOV.U32 R215, RZ, RZ, R79 ;  /* 0x000000ffffd77224 */ /* 0x000fe400078e004f */
[----:B------:R-:W-:Y:S02]  /*61a0*/  IMAD.MOV.U32 R162, RZ, RZ, R76 ;  /* 0x000000ffffa27224 */ /* 0x000fe400078e004c */
[----:B------:R-:W-:Y:S01]  /*61b0*/  IMAD.MOV.U32 R161, RZ, RZ, R77 ;  /* 0x000000ffffa17224 */ /* 0x000fe200078e004d */
        /* <DEDUP_REMOVED lines=10> */
[----:B------:R-:W-:Y:S02]  /*6260*/  IMAD.MOV.U32 R98, RZ, RZ, R221 ;  /* 0x000000ffff627224 */ /* 0x000fe400078e00dd */
[----:B------:R-:W-:-:S02]  /*6270*/  IMAD.MOV.U32 R97, RZ, RZ, R222 ;  /* 0x000000ffff617224 */ /* 0x000fc400078e00de */
[----:B------:R-:W-:Y:S02]  /*6280*/  IMAD.MOV.U32 R96, RZ, RZ, R223 ;  /* 0x000000ffff607224 */ /* 0x000fe400078e00df */
[----:B------:R-:W-:Y:S02]  /*6290*/  IMAD.MOV.U32 R83, RZ, RZ, R92 ;  /* 0x000000ffff537224 */ /* 0x000fe400078e005c */
[----:B------:R-:W-:Y:S02]  /*62a0*/  IMAD.MOV.U32 R82, RZ, RZ, R93 ;  /* 0x000000ffff527224 */ /* 0x000fe400078e005d */
[----:B------:R-:W-:Y:S02]  /*62b0*/  IMAD.MOV.U32 R81, RZ, RZ, R94 ;  /* 0x000000ffff517224 */ /* 0x000fe400078e005e */
[----:B------:R-:W-:Y:S01]  /*62c0*/  IMAD.MOV.U32 R80, RZ, RZ, R95 ;  /* 0x000000ffff507224 */ /* 0x000fe200078e005f */
[-C--:B-1----:R-:W-:Y:S08]  /*62d0*/  HMMA.16816.F32.BF16 R220, R8, R12.reuse, R88 ;  /* 0x0000000c08dc723c */ /* 0x082ff00000041858 */
[C---:B------:R-:W-:Y:S01]  /*62e0*/  HMMA.16816.F32.BF16 R88, R4.reuse, R12, R16 ;  /* 0x0000000c0458723c */ /* 0x040fe20000041810 */
[----:B------:R-:W1:Y:S07]  /*62f0*/  LDSM.16.MT88.4 R16, [R229+0x3000] ;  /* 0x00300000e510783b */ /* 0x000e6e0000004200 */
[-C--:B------:R-:W-:Y:S08]  /*6300*/  HMMA.16816.F32.BF16 R92, R4, R14.reuse, R112 ;  /* 0x0000000e045c723c */ /* 0x080ff00000041870 */
[----:B------:R-:W-:Y:S01]  /*6310*/  HMMA.16816.F32.BF16 R116, R8, R14, R52 ;  /* 0x0000000e0874723c */ /* 0x000fe20000041834 */
[----:B------:R-:W2:Y:S01]  /*6320*/  LDSM.16.MT88.4 R12, [R228+0x3000] ;  /* 0x00300000e40c783b */ /* 0x000ea20000004200 */
[----:B------:R-:W-:-:S02]  /*6330*/  IMAD.MOV.U32 R163, RZ, RZ, R106 ;  /* 0x000000ffffa37224 */ /* 0x000fc400078e006a */
[----:B------:R-:W-:Y:S02]  /*6340*/  IMAD.MOV.U32 R106, RZ, RZ, R107 ;  /* 0x000000ffff6a7224 */ /* 0x000fe400078e006b */
[----:B------:R-:W-:Y:S02]  /*6350*/  FADD.FTZ R3, R245, R3 ;  /* 0x00000003f5037221 */ /* 0x000fe40000010000 */
[----:B------:R-:W-:Y:S01]  /*6360*/  FADD.FTZ R0, R186, R0 ;  /* 0x00000000ba007221 */ /* 0x000fe20000010000 */
[----:B------:R-:W-:Y:S01]  /*6370*/  MOV R201, R232 ;  /* 0x000000e800c97202 */ /* 0x000fe20000000f00 */
[----:B------:R-:W-:Y:S01]  /*6380*/  IMAD.MOV.U32 R107, RZ, RZ, R234 ;  /* 0x000000ffff6b7224 */ /* 0x000fe200078e00ea */
[----:B------:R-:W-:Y:S01]  /*6390*/  MUFU.EX2 R32, R32 ;  /* 0x0000002000207308 */ /* 0x000fe20000000800 */
[----:B------:R-:W-:Y:S01]  /*63a0*/  FADD.FTZ R2, R194, R20 ;  /* 0x00000014c2027221 */ /* 0x000fe20000010000 */
[----:B------:R-:W-:Y:S01]  /*63b0*/  LDSM.16.MT88.4 R112, [R229+0x3800] ;  /* 0x00380000e570783b */ /* 0x000fe20000004200 */
[----:B------:R-:W-:-:S02]  /*63c0*/  IMAD.MOV.U32 R101, RZ, RZ, R128 ;  /* 0x000000ffff657224 */ /* 0x000fc400078e0080 */
[----:B------:R-:W-:Y:S01]  /*63d0*/  IMAD.MOV.U32 R102, RZ, RZ, R130 ;  /* 0x000000ffff667224 */ /* 0x000fe200078e0082 */
[----:B------:R3:W5:Y:S01]  /*63e0*/  LDL.LU R234, [R1+0x88] ;  /* 0x0000880001ea7983 */ /* 0x0007620000300800 */
[C---:B-1----:R-:W-:Y:S08]  /*63f0*/  HMMA.16816.F32.BF16 R108, R4.reuse, R18, R120 ;  /* 0x00000012046c723c */ /* 0x042ff00000041878 */
[C---:B------:R-:W-:Y:S08]  /*6400*/  HMMA.16816.F32.BF16 R104, R4.reuse, R16, R104 ;  /* 0x000000100468723c */ /* 0x040ff00000041868 */
[C---:B--2---:R-:W-:Y:S08]  /*6410*/  HMMA.16816.F32.BF16 R120, R4.reuse, R12, R212 ;  /* 0x0000000c0478723c */ /* 0x044ff000000418d4 */
[----:B------:R-:W-:Y:S07]  /*6420*/  HMMA.16816.F32.BF16 R44, R4, R14, R124 ;  /* 0x0000000e042c723c */ /* 0x000fee000004187c */
[----:B------:R-:W-:-:S02]  /*6430*/  FADD.FTZ R7, R184, R21 ;  /* 0x00000015b8077221 */ /* 0x000fc40000010000 */
[----:B------:R-:W-:Y:S02]  /*6440*/  FADD.FTZ R6, R210, R3 ;  /* 0x00000003d2067221 */ /* 0x000fe40000010000 */
[----:B------:R-:W-:Y:S02]  /*6450*/  FADD.FTZ R5, R195, R2 ;  /* 0x00000002c3057221 */ /* 0x000fe40000010000 */
[----:B------:R-:W-:Y:S02]  /*6460*/  FADD.FTZ R4, R187, R0 ;  /* 0x00000000bb047221 */ /* 0x000fe40000010000 */
[----:B------:R-:W-:Y:S02]  /*6470*/  FADD.FTZ R3, R185, R7 ;  /* 0x00000007b9037221 */ /* 0x000fe40000010000 */
[----:B------:R-:W-:Y:S01]  /*6480*/  FADD.FTZ R0, R198, R5 ;  /* 0x00000005c6007221 */ /* 0x000fe20000010000 */
[----:B------:R-:W-:Y:S01]  /*6490*/  HMMA.16816.F32.BF16 R52, R8, R18, R72 ;  /* 0x000000120834723c */ /* 0x000fe20000041848 */
[----:B------:R-:W-:Y:S01]  /*64a0*/  FADD.FTZ R4, R193, R4 ;  /* 0x00000004c1047221 */ /* 0x000fe20000010000 */
[----:B------:R-:W1:Y:S01]  /*64b0*/  LDSM.16.MT88.4 R184, [R226+0x1800] ;  /* 0x00180000e2b8783b */ /* 0x000e620000004200 */
[----:B------:R-:W-:Y:S01]  /*64c0*/  FADD.FTZ R3, R192, R3 ;  /* 0x00000003c0037221 */ /* 0x000fe20000010000 */
[----:B------:R2:W-:Y:S01]  /*64d0*/  MUFU.EX2 R19, R22 ;  /* 0x0000001600137308 */ /* 0x0005e20000000800 */
[----:B------:R-:W-:Y:S01]  /*64e0*/  FADD.FTZ R21, R197, R4 ;  /* 0x00000004c5157221 */ /* 0x000fe20000010000 */
[----:B------:R-:W-:Y:S01]  /*64f0*/  LDSM.16.MT88.4 R192, [R229+0x1800] ;  /* 0x00180000e5c0783b */ /* 0x000fe20000004200 */
[----:B------:R-:W-:-:S02]  /*6500*/  FADD.FTZ R20, R196, R3 ;  /* 0x00000003c4147221 */ /* 0x000fc40000010000 */
[----:B------:R-:W-:Y:S02]  /*6510*/  IMAD.MOV.U32 R196, RZ, RZ, R99 ;  /* 0x000000ffffc47224 */ /* 0x000fe400078e0063 */
[----:B------:R-:W-:Y:S02]  /*6520*/  IMAD.MOV.U32 R197, RZ, RZ, R98 ;  /* 0x000000ffffc57224 */ /* 0x000fe400078e0062 */
[----:B------:R-:W-:Y:S02]  /*6530*/  IMAD.MOV.U32 R198, RZ, RZ, R97 ;  /* 0x000000ffffc67224 */ /* 0x000fe400078e0061 */
[----:B------:R-:W-:Y:S02]  /*6540*/  FADD.FTZ R2, R211, R6 ;  /* 0x00000006d3027221 */ /* 0x000fe40000010000 */
[----:B------:R-:W-:Y:S01]  /*6550*/  LDSM.16.MT88.4 R4, [R228+0x3800] ;  /* 0x00380000e404783b */ /* 0x000fe20000004200 */
[----:B--2---:R-:W-:Y:S02]  /*6560*/  FADD.FTZ R22, R199, R0 ;  /* 0x00000000c7167221 */ /* 0x004fe40000010000 */
[----:B------:R-:W-:-:S02]  /*6570*/  IMAD.MOV.U32 R199, RZ, RZ, R96 ;  /* 0x000000ffffc77224 */ /* 0x000fc400078e0060 */
[----:B------:R-:W2:Y:S01]  /*6580*/  LDSM.16.MT88.4 R96, [R226+0x3800] ;  /* 0x00380000e260783b */ /* 0x000ea20000004200 */
[----:B------:R-:W-:Y:S02]  /*6590*/  IMAD.MOV.U32 R103, RZ, RZ, R129 ;  /* 0x000000ffff677224 */ /* 0x000fe400078e0081 */
[----:B------:R-:W-:Y:S02]  /*65a0*/  IMAD.MOV.U32 R200, RZ, RZ, R233 ;  /* 0x000000ffffc87224 */ /* 0x000fe400078e00e9 */
[----:B------:R-:W-:Y:S02]  /*65b0*/  IMAD.MOV.U32 R202, RZ, RZ, R231 ;  /* 0x000000ffffca7224 */ /* 0x000fe400078e00e7 */
[----:B------:R-:W-:Y:S01]  /*65c0*/  IMAD.MOV.U32 R203, RZ, RZ, R230 ;  /* 0x000000ffffcb7224 */ /* 0x000fe200078e00e6 */
[C---:B------:R-:W-:Y:S01]  /*65d0*/  HMMA.16816.F32.BF16 R100, R8.reuse, R16, R100 ;  /* 0x000000100864723c */ /* 0x040fe20000041864 */
[----:B------:R4:W-:Y:S08]  /*65e0*/  MUFU.EX2 R16, R34 ;  /* 0x0000002200107308 */ /* 0x0009f00000000800 */
[----:B------:R-:W1:Y:S01]  /*65f0*/  MUFU.EX2 R31, R31 ;  /* 0x0000001f001f7308 */ /* 0x000e620000000800 */
[C---:B------:R-:W-:Y:S07]  /*6600*/  HMMA.16816.F32.BF16 R212, R8.reuse, R12, R200 ;  /* 0x0000000c08d4723c */ /* 0x040fee00000418c8 */
[----:B------:R-:W-:Y:S01]  /*6610*/  MUFU.EX2 R27, R27 ;  /* 0x0000001b001b7308 */ /* 0x000fe20000000800 */
[----:B------:R-:W-:Y:S07]  /*6620*/  HMMA.16816.F32.BF16 R64, R8, R14, R64 ;  /* 0x0000000e0840723c */ /* 0x000fee0000041840 */
[----:B------:R-:W-:Y:S01]  /*6630*/  MUFU.EX2 R26, R26 ;  /* 0x0000001a001a7308 */ /* 0x000fe20000000800 */
[----:B------:R-:W-:Y:S01]  /*6640*/  IMAD.MOV.U32 R132, RZ, RZ, R224 ;  /* 0x000000ffff847224 */ /* 0x000fe200078e00e0 */
[----:B------:R3:W5:Y:S06]  /*6650*/  LDL.LU R233, [R1+0x84] ;  /* 0x0000840001e97983 */ /* 0x00076c0000300800 */
[----:B------:R2:W2:Y:S08]  /*6660*/  MUFU.EX2 R18, R33 ;  /* 0x0000002100127308 */ /* 0x0004b00000000800 */
[----:B------:R3:W-:Y:S01]  /*6670*/  MUFU.EX2 R17, R23 ;  /* 0x0000001700117308 */ /* 0x0007e20000000800 */
[----:B----4-:R-:W-:Y:S01]  /*6680*/  IMAD.MOV.U32 R34, RZ, RZ, R131 ;  /* 0x000000ffff227224 */ /* 0x010fe200078e0083 */
[----:B-1----:R-:W-:Y:S01]  /*6690*/  F2FP.BF16.PACK_AB R130, R31, R32 ;  /* 0x000000201f82723e */ /* 0x002fe200000010ff */
[----:B------:R-:W-:Y:S01]  /*66a0*/  IMAD.MOV.U32 R133, RZ, RZ, R227 ;  /* 0x000000ffff857224 */ /* 0x000fe200078e00e3 */
[----:B------:R-:W-:Y:S04]  /*66b0*/  LDSM.16.MT88.4 R200, [R228+0x1800] ;  /* 0x00180000e4c8783b */ /* 0x000fe80000004200 */
[----:B------:R1:W-:Y:S01]  /*66c0*/  MUFU.EX2 R14, R29 ;  /* 0x0000001d000e7308 */ /* 0x0003e20000000800 */
[----:B--2---:R-:W-:Y:S01]  /*66d0*/  IMAD.MOV.U32 R33, RZ, RZ, R160 ;  /* 0x000000ffff217224 */ /* 0x004fe200078e00a0 */
[----:B------:R2:W5:Y:S06]  /*66e0*/  LDL.LU R232, [R1+0x80] ;  /* 0x0000800001e87983 */ /* 0x00056c0000300800 */
[----:B------:R4:W2:Y:S01]  /*66f0*/  MUFU.EX2 R15, R28 ;  /* 0x0000001c000f7308 */ /* 0x0008a20000000800 */
[----:B---3--:R-:W-:-:S07]  /*6700*/  FADD.FTZ R23, R246, R2 ;  /* 0x00000002f6177221 */ /* 0x008fce0000010000 */
[----:B------:R3:W-:Y:S01]  /*6710*/  MUFU.EX2 R12, R25 ;  /* 0x00000019000c7308 */ /* 0x0007e20000000800 */
[----:B-1----:R-:W-:-:S07]  /*6720*/  IMAD.MOV.U32 R29, RZ, RZ, R161 ;  /* 0x000000ffff1d7224 */ /* 0x002fce00078e00a1 */
[----:B------:R-:W1:Y:S01]  /*6730*/  MUFU.EX2 R13, R24 ;  /* 0x00000018000d7308 */ /* 0x000e620000000800 */
[----:B----4-:R-:W-:-:S07]  /*6740*/  IMAD.MOV.U32 R28, RZ, RZ, R162 ;  /* 0x000000ffff1c7224 */ /* 0x010fce00078e00a2 */
[----:B------:R-:W-:Y:S01]  /*6750*/  MUFU.EX2 R9, R30 ;  /* 0x0000001e00097308 */ /* 0x000fe20000000800 */
[----:B---3--:R-:W-:-:S07]  /*6760*/  IMAD.MOV.U32 R25, RZ, RZ, R163 ;  /* 0x000000ffff197224 */ /* 0x008fce00078e00a3 */
[----:B------:R-:W3:Y:S01]  /*6770*/  MUFU.EX2 R11, R35 ;  /* 0x00000023000b7308 */ /* 0x000ee20000000800 */
[----:B------:R-:W4:Y:S01]  /*6780*/  LDSM.16.MT88.4 R160, [R225+0x1800] ;  /* 0x00180000e1a0783b */ /* 0x000f220000004200 */
[----:B------:R-:W-:-:S06]  /*6790*/  @P3 IMAD.HI.U32 R2, R25, c[0x0][0x2c8], RZ ;  /* 0x0000b20019023a27 */ /* 0x000fcc00078e00ff */
[----:B------:R-:W-:Y:S08]  /*67a0*/  MUFU.EX2 R8, R36 ;  /* 0x0000002400087308 */ /* 0x000ff00000000800 */
[----:B------:R-:W3:Y:S01]  /*67b0*/  MUFU.EX2 R10, R37 ;  /* 0x00000025000a7308 */ /* 0x000ee20000000800 */
[----:B------:R-:W-:Y:S01]  /*67c0*/  IMAD.MOV.U32 R0, RZ, RZ, R25 ;  /* 0x000000ffff007224 */ /* 0x000fe200078e0019 */
[----:B------:R-:W-:Y:S01]  /*67d0*/  @P3 SHF.R.U32.HI R0, RZ, c[0x0][0x2cc], R2 ;  /* 0x0000b300ff003a19 */ /* 0x000fe20000011602 */
[----:B------:R-:W-:Y:S01]  /*67e0*/  IMAD.MOV.U32 R2, RZ, RZ, c[0x0][0x168] ;  /* 0x00005a00ff027624 */ /* 0x000fe200078e00ff */
[----:B------:R-:W-:Y:S01]  /*67f0*/  F2FP.BF16.PACK_AB R128, R18, R16 ;  /* 0x000000101280723e */ /* 0x000fe200000010ff */
[----:B------:R4:W5:Y:S01]  /*6800*/  LDL.LU R231, [R1+0x7c] ;  /* 0x00007c0001e77983 */ /* 0x0009620000300800 */
[----:B--2---:R-:W-:-:S02]  /*6810*/  F2FP.BF16.PACK_AB R129, R15, R14 ;  /* 0x0000000e0f81723e */ /* 0x004fc400000010ff */
[----:B------:R-:W-:Y:S02]  /*6820*/  F2FP.BF16.PACK_AB R131, R26, R27 ;  /* 0x0000001b1a83723e */ /* 0x000fe400000010ff */
[----:B------:R-:W-:Y:S01]  /*6830*/  F2FP.BF16.PACK_AB R126, R19, R17 ;  /* 0x00000011137e723e */ /* 0x000fe200000010ff */
[----:B------:R-:W-:Y:S01]  /*6840*/  FADD.FTZ R3, R29, R22 ;  /* 0x000000161d037221 */ /* 0x000fe20000010000 */
[----:B-1----:R-:W-:Y:S01]  /*6850*/  F2FP.BF16.PACK_AB R124, R13, R12 ;  /* 0x0000000c0d7c723e */ /* 0x002fe200000010ff */
[----:B------:R1:W5:Y:S01]  /*6860*/  LDL.LU R230, [R1+0x78] ;  /* 0x0000780001e67983 */ /* 0x0003620000300800 */
[----:B---3--:R-:W-:Y:S02]  /*6870*/  F2FP.BF16.PACK_AB R125, R11, R9 ;  /* 0x000000090b7d723e */ /* 0x008fe400000010ff */
[----:B------:R-:W-:Y:S02]  /*6880*/  F2FP.BF16.PACK_AB R127, R10, R8 ;  /* 0x000000080a7f723e */ /* 0x000fe400000010ff */
[----:B------:R-:W-:Y:S01]  /*6890*/  IADD3 R0, R0, c[0x0][0x1d0], -R2 ;  /* 0x0000740000007a10 */ /* 0x000fe20007ffe802 */
[----:B------:R-:W-:Y:S01]  /*68a0*/  HMMA.16816.F32.BF16 R172, R128, R184, R172 ;  /* 0x000000b880ac723c */ /* 0x000fe200000418ac */
[----:B------:R-:W-:Y:S01]  /*68b0*/  FADD.FTZ R3, R132, R3 ;  /* 0x0000000384037221 */ /* 0x000fe20000010000 */
[----:B------:R1:W5:Y:S01]  /*68c0*/  LDL.LU R227, [R1+0x74] ;  /* 0x0000740001e37983 */ /* 0x0003620000300800 */
[----:B------:R-:W-:-:S05]  /*68d0*/  SHF.R.S32.HI R2, RZ, 0x1f, R0 ;  /* 0x0000001fff027819 */ /* 0x000fca0000011400 */
[C---:B------:R-:W-:Y:S01]  /*68e0*/  HMMA.16816.F32.BF16 R152, R124.reuse, R184, R152 ;  /* 0x000000b87c98723c */ /* 0x040fe20000041898 */
[----:B------:R-:W-:Y:S01]  /*68f0*/  LEA.HI R24, R2, R0, RZ, 0x6 ;  /* 0x0000000002187211 */ /* 0x000fe200078f30ff */
[----:B------:R-:W-:Y:S01]  /*6900*/  FADD.FTZ R0, R28, R23 ;  /* 0x000000171c007221 */ /* 0x000fe20000010000 */
[----:B------:R1:W5:Y:S05]  /*6910*/  LDL.LU R224, [R1+0x70] ;  /* 0x0000700001e07983 */ /* 0x00036a0000300800 */
[----:B------:R-:W-:Y:S01]  /*6920*/  HMMA.16816.F32.BF16 R156, R124, R186, R156 ;  /* 0x000000ba7c9c723c */ /* 0x000fe2000004189c */
[----:B------:R-:W-:-:S07]  /*6930*/  FADD.FTZ R0, R34, R0 ;  /* 0x0000000022007221 */ /* 0x000fce0000010000 */
[----:B------:R-:W-:Y:S08]  /*6940*/  HMMA.16816.F32.BF16 R184, R128, R186, R84 ;  /* 0x000000ba80b8723c */ /* 0x000ff00000041854 */
[C---:B------:R-:W-:Y:S08]  /*6950*/  HMMA.16816.F32.BF16 R88, R124.reuse, R96, R88 ;  /* 0x000000607c58723c */ /* 0x040ff00000041858 */
[----:B------:R-:W-:Y:S08]  /*6960*/  HMMA.16816.F32.BF16 R92, R124, R98, R92 ;  /* 0x000000627c5c723c */ /* 0x000ff0000004185c */
[C---:B------:R-:W-:Y:S08]  /*6970*/  HMMA.16816.F32.BF16 R84, R128.reuse, R96, R220 ;  /* 0x000000608054723c */ /* 0x040ff000000418dc */
[----:B------:R-:W-:Y:S01]  /*6980*/  HMMA.16816.F32.BF16 R96, R128, R98, R116 ;  /* 0x000000628060723c */ /* 0x000fe20000041874 */
[----:B------:R-:W-:-:S07]  /*6990*/  FADD.FTZ R0, R205, R0 ;  /* 0x00000000cd007221 */ /* 0x000fce0000010000 */
[-C--:B------:R-:W-:Y:S08]  /*69a0*/  HMMA.16816.F32.BF16 R120, R124, R4.reuse, R120 ;  /* 0x000000047c78723c */ /* 0x080ff00000041878 */
        /* <DEDUP_REMOVED lines=13> */
[----:B------:R-:W-:Y:S01]  /*6a80*/  FADD.FTZ R3, R204, R3 ;  /* 0x00000003cc037221 */ /* 0x000fe20000010000 */
[----:B----4-:R-:W-:Y:S01]  /*6a90*/  HMMA.16816.F32.BF16 R140, R128, R160, R140 ;  /* 0x000000a0808c723c */ /* 0x010fe2000004188c */
[----:B------:R-:W-:-:S02]  /*6aa0*/  FADD.FTZ R4, R60, R4 ;  /* 0x000000043c047221 */ /* 0x000fc40000010000 */
[----:B------:R-:W-:Y:S02]  /*6ab0*/  FADD.FTZ R5, R57, R5 ;  /* 0x0000000539057221 */ /* 0x000fe40000010000 */
[----:B------:R-:W-:-:S03]  /*6ac0*/  FADD.FTZ R2, R209, R0 ;  /* 0x00000000d1027221 */ /* 0x000fc60000010000 */
[----:B------:R-:W-:Y:S01]  /*6ad0*/  HMMA.16816.F32.BF16 R144, R124, R160, R144 ;  /* 0x000000a07c90723c */ /* 0x000fe20000041890 */
[----:B------:R-:W-:Y:S02]  /*6ae0*/  FADD.FTZ R0, R206, R3 ;  /* 0x00000003ce007221 */ /* 0x000fe40000010000 */
[----:B------:R-:W-:-:S05]  /*6af0*/  FADD.FTZ R4, R61, R4 ;  /* 0x000000043d047221 */ /* 0x000fca0000010000 */
[----:B------:R-:W-:Y:S01]  /*6b00*/  HMMA.16816.F32.BF16 R148, R124, R162, R148 ;  /* 0x000000a27c94723c */ /* 0x000fe20000041894 */
[----:B------:R-:W-:Y:S02]  /*6b10*/  FADD.FTZ R5, R38, R5 ;  /* 0x0000000526057221 */ /* 0x000fe40000010000 */
[----:B------:R-:W-:-:S05]  /*6b20*/  FADD.FTZ R3, R16, R2 ;  /* 0x0000000210037221 */ /* 0x000fca0000010000 */
[----:B------:R-:W-:Y:S01]  /*6b30*/  HMMA.16816.F32.BF16 R160, R128, R162, R40 ;  /* 0x000000a280a0723c */ /* 0x000fe20000041828 */
[----:B------:R-:W-:-:S06]  /*6b40*/  FADD.FTZ R2, R14, R0 ;  /* 0x000000000e027221 */ /* 0x000fcc0000010000 */
[----:B------:R-:W-:Y:S02]  /*6b50*/  IMAD.MOV.U32 R40, RZ, RZ, R83 ;  /* 0x000000ffff287224 */ /* 0x000fe400078e0053 */
[----:B------:R-:W-:Y:S02]  /*6b60*/  IMAD.MOV.U32 R41, RZ, RZ, R82 ;  /* 0x000000ffff297224 */ /* 0x000fe400078e0052 */
[----:B------:R-:W-:Y:S02]  /*6b70*/  IMAD.MOV.U32 R42, RZ, RZ, R81 ;  /* 0x000000ffff2a7224 */ /* 0x000fe400078e0051 */
[----:B------:R-:W-:Y:S02]  /*6b80*/  IMAD.MOV.U32 R43, RZ, RZ, R80 ;  /* 0x000000ffff2b7224 */ /* 0x000fe400078e0050 */
[----:B------:R-:W2:Y:S01]  /*6b90*/  LDSM.16.MT88.4 R80, [R225+0x3800] ;  /* 0x00380000e150783b */ /* 0x000ea20000004200 */
[----:B------:R-:W-:Y:S02]  /*6ba0*/  FADD.FTZ R0, R12, R4 ;  /* 0x000000040c007221 */ /* 0x000fe40000010000 */
[----:B------:R-:W-:Y:S01]  /*6bb0*/  FADD.FTZ R4, R9, R5 ;  /* 0x0000000509047221 */ /* 0x000fe20000010000 */
[----:B------:R-:W-:Y:S01]  /*6bc0*/  SHF.R.S32.HI R5, RZ, 0x6, R24 ;  /* 0x00000006ff057819 */ /* 0x000fe20000011418 */
[----:B------:R-:W-:-:S02]  /*6bd0*/  FADD.FTZ R3, R18, R3 ;  /* 0x0000000312037221 */ /* 0x000fc40000010000 */
[----:B------:R-:W-:Y:S01]  /*6be0*/  FADD.FTZ R2, R15, R2 ;  /* 0x000000020f027221 */ /* 0x000fe20000010000 */
[----:B------:R-:W-:Y:S01]  /*6bf0*/  IMNMX R5, R138, R5, !PT ;  /* 0x000000058a057217 */ /* 0x000fe20007800200 */
[----:B------:R-:W-:Y:S01]  /*6c00*/  FADD.FTZ R0, R13, R0 ;  /* 0x000000000d007221 */ /* 0x000fe20000010000 */
[----:B------:R-:W-:Y:S01]  /*6c10*/  IADD3 R222, R139, -0x2, RZ ;  /* 0xfffffffe8bde7810 */ /* 0x000fe20007ffe0ff */
[----:B------:R-:W-:Y:S02]  /*6c20*/  FADD.FTZ R4, R11, R4 ;  /* 0x000000040b047221 */ /* 0x000fe40000010000 */
[----:B------:R-:W-:Y:S02]  /*6c30*/  FADD.FTZ R3, R32, R3 ;  /* 0x0000000320037221 */ /* 0x000fe40000010000 */
[----:B------:R-:W-:Y:S01]  /*6c40*/  FADD.FTZ R2, R27, R2 ;  /* 0x000000021b027221 */ /* 0x000fe20000010000 */
[----:B------:R3:W-:Y:S01]  /*6c50*/  STL [R1+0x3c], R5 ;  /* 0x00003c0501007387 */ /* 0x0007e20000100800 */
[----:B------:R-:W-:Y:S01]  /*6c60*/  FADD.FTZ R0, R17, R0 ;  /* 0x0000000011007221 */ /* 0x000fe20000010000 */
[----:B------:R-:W-:Y:S01]  /*6c70*/  ISETP.GE.AND P0, PT, R222, R5, PT ;  /* 0x00000005de00720c */ /* 0x000fe20003f06270 */
[----:B------:R-:W-:-:S02]  /*6c80*/  FADD.FTZ R4, R8, R4 ;  /* 0x0000000408047221 */ /* 0x000fc40000010000 */
[----:B---3--:R-:W-:Y:S02]  /*6c90*/  FADD.FTZ R5, R31, R3 ;  /* 0x000000031f057221 */ /* 0x008fe40000010000 */
[----:B------:R-:W-:Y:S02]  /*6ca0*/  FADD.FTZ R3, R26, R2 ;  /* 0x000000021a037221 */ /* 0x000fe40000010000 */
[----:B------:R-:W-:Y:S02]  /*6cb0*/  FADD.FTZ R2, R19, R0 ;  /* 0x0000000013027221 */ /* 0x000fe40000010000 */
[----:B------:R-:W-:Y:S01]  /*6cc0*/  FADD.FTZ R0, R10, R4 ;  /* 0x000000040a007221 */ /* 0x000fe20000010000 */
[----:B------:R1:W-:Y:S04]  /*6cd0*/  STL [R1+0xc], R5 ;  /* 0x00000c0501007387 */ /* 0x0003e80000100800 */
[----:B------:R1:W-:Y:S04]  /*6ce0*/  STL [R1+0x4], R3 ;  /* 0x0000040301007387 */ /* 0x0003e80000100800 */
[----:B------:R1:W-:Y:S04]  /*6cf0*/  STL [R1+0x14], R0 ;  /* 0x0000140001007387 */ /* 0x0003e80000100800 */
[----:B------:R1:W-:Y:S01]  /*6d00*/  STL [R1+0x10], R2 ;  /* 0x0000100201007387 */ /* 0x0003e20000100800 */
[-C--:B------:R-:W-:Y:S08]  /*6d10*/  HMMA.16816.F32.BF16 R188, R128, R192.reuse, R188 ;  /* 0x000000c080bc723c */ /* 0x080ff000000418bc */
[C---:B------:R-:W-:Y:S08]  /*6d20*/  HMMA.16816.F32.BF16 R164, R124.reuse, R192, R164 ;  /* 0x000000c07ca4723c */ /* 0x040ff000000418a4 */
[-C--:B------:R-:W-:Y:S08]  /*6d30*/  HMMA.16816.F32.BF16 R168, R124, R194.reuse, R168 ;  /* 0x000000c27ca8723c */ /* 0x080ff000000418a8 */
[----:B------:R-:W-:Y:S08]  /*6d40*/  HMMA.16816.F32.BF16 R192, R128, R194, R68 ;  /* 0x000000c280c0723c */ /* 0x000ff00000041844 */
        /* <DEDUP_REMOVED lines=8> */
[C---:B------:R-:W-:Y:S08]  /*6dd0*/  HMMA.16816.F32.BF16 R100, R128.reuse, R112, R100 ;  /* 0x000000708064723c */ /* 0x040ff00000041864 */
[C---:B------:R-:W-:Y:S08]  /*6de0*/  HMMA.16816.F32.BF16 R200, R128.reuse, R202, R248 ;  /* 0x000000ca80c8723c */ /* 0x040ff000000418f8 */
[C---:B------:R-:W-:Y:S08]  /*6df0*/  HMMA.16816.F32.BF16 R80, R128.reuse, R82, R216 ;  /* 0x000000528050723c */ /* 0x040ff000000418d8 */
[----:B------:R-:W-:Y:S08]  /*6e00*/  HMMA.16816.F32.BF16 R112, R128, R114, R52 ;  /* 0x000000728070723c */ /* 0x000ff00000041834 */
[-C--:B------:R-:W-:Y:S08]  /*6e10*/  HMMA.16816.F32.BF16 R124, R124, R6.reuse, R44 ;  /* 0x000000067c7c723c */ /* 0x080ff0000004182c */
[----:B------:R-:W-:Y:S01]  /*6e20*/  HMMA.16816.F32.BF16 R128, R128, R6, R64 ;  /* 0x000000068080723c */ /* 0x000fe20000041840 */
[----:B------:R-:W-:Y:S01]  /*6e30*/  @!UPT UIADD3 URZ, URZ, URZ, URZ ;  /* 0x0000003f3f3ff290 */ /* 0x000fe2000fffe03f */
[----:B------:R-:W-:Y:S11]  /*6e40*/  @!P0 BRA `(.L_x_958) ;  /* 0x0000527000008947 */ /* 0x000ff60003800000 */
[----:B-1----:R1:W-:Y:S01]  /*6e50*/  STL [R1], R222 ;  /* 0x000000de01007387 */ /* 0x0023e20000100800 */
[----:B------:R-:W-:Y:S01]  /*6e60*/  IMAD.MOV.U32 R133, RZ, RZ, R136 ;  /* 0x000000ffff857224 */ /* 0x000fe200078e0088 */
[----:B------:R-:W-:Y:S01]  /*6e70*/  MOV R139, R134 ;  /* 0x00000086008b7202 */ /* 0x000fe20000000f00 */
[----:B------:R-:W-:Y:S01]  /*6e80*/  IMAD.MOV.U32 R132, RZ, RZ, R137 ;  /* 0x000000ffff847224 */ /* 0x000fe200078e0089 */
[----:B------:R-:W-:-:S07]  /*6e90*/  MOV R138, R135 ;  /* 0x00000087008a7202 */ /* 0x000fce0000000f00 */
.L_x_959:
[----:B------:R-:W-:Y:S04]  /*6ea0*/  DEPBAR.LE SB0, 0x0 ;  /* 0x000080000000791a */ /* 0x000fe80000000000 */
[----:B------:R-:W-:Y:S01]  /*6eb0*/  WARPSYNC 0xffffffff ;  /* 0xffffffff00007948 */ /* 0x000fe20003800000 */
[----:B------:R-:W-:Y:S08]  /*6ec0*/  BAR.SYNC.DEFER_BLOCKING 0x0 ;  /* 0x0000000000007b1d */ /* 0x000ff00000010000 */
[----:B-----5:R-:W-:Y:S08]  /*6ed0*/  LDSM.16.M88.4 R64, [R231] ;  /* 0x00000000e740783b */ /* 0x020ff00000000200 */
[----:B------:R-:W2:Y:S08]  /*6ee0*/  LDSM.16.M88.4 R16, [R224] ;  /* 0x00000000e010783b */ /* 0x000eb00000000200 */
[----:B------:R-:W3:Y:S08]  /*6ef0*/  LDSM.16.M88.4 R60, [R231+0x2000] ;  /* 0x00200000e73c783b */ /* 0x000ef00000000200 */
[----:B------:R-:W4:Y:S06]  /*6f00*/  LDL.64 R136, [R1+0x30] ;  /* 0x0000300001887983 */ /* 0x000f2c0000100a00 */
[----:B------:R-:W4:Y:S04]  /*6f10*/  LDL R216, [R1+0x38] ;  /* 0x0000380001d87983 */ /* 0x000f280000100800 */
[----:B------:R-:W-:Y:S04]  /*6f20*/  STL [R1+0x90], R128 ;  /* 0x0000908001007387 */ /* 0x000fe80000100800 */
[----:B------:R1:W-:Y:S04]  /*6f30*/  STL [R1+0x8c], R129 ;  /* 0x00008c8101007387 */ /* 0x0003e80000100800 */
[----:B------:R-:W1:Y:S01]  /*6f40*/  LDSM.16.M88.4 R32, [R224+0x800] ;  /* 0x00080000e020783b */ /* 0x000e620000000200 */
[-C--:B--2---:R-:W-:Y:S07]  /*6f50*/  HMMA.16816.F32.BF16 R4, R64, R16.reuse, RZ ;  /* 0x000000104004723c */ /* 0x084fee00000418ff */
[----:B------:R-:W2:Y:S01]  /*6f60*/  LDSM.16.M88.4 R48, [R224+0x1000] ;  /* 0x00100000e030783b */ /* 0x000ea20000000200 */
[C---:B---3--:R-:W-:Y:S07]  /*6f70*/  HMMA.16816.F32.BF16 R8, R60.reuse, R16, RZ ;  /* 0x000000103c08723c */ /* 0x048fee00000418ff */
[----:B------:R-:W3:Y:S01]  /*6f80*/  LDSM.16.M88.4 R204, [R224+0x1800] ;  /* 0x00180000e0cc783b */ /* 0x000ee20000000200 */
[-C--:B------:R-:W-:Y:S07]  /*6f90*/  HMMA.16816.F32.BF16 R12, R60, R18.reuse, RZ ;  /* 0x000000123c0c723c */ /* 0x080fee00000418ff */
[----:B-1----:R-:W4:Y:S04]  /*6fa0*/  LDL R129, [R1+0x18] ;  /* 0x0000180001817983 */ /* 0x002f280000100800 */
[----:B------:R-:W-:Y:S01]  /*6fb0*/  STL [R1+0x88], R130 ;  /* 0x0000888201007387 */ /* 0x000fe20000100800 */
[C---:B------:R-:W-:Y:S03]  /*6fc0*/  HMMA.16816.F32.BF16 R16, R64.reuse, R18, RZ ;  /* 0x000000124010723c */ /* 0x040fe600000418ff */
[----:B------:R1:W-:Y:S04]  /*6fd0*/  STL [R1+0x84], R131 ;  /* 0x0000848301007387 */ /* 0x0003e80000100800 */
[----:B------:R-:W-:Y:S01]  /*6fe0*/  LDSM.16.M88.4 R208, [R233] ;  /* 0x00000000e9d0783b */ /* 0x000fe20000000200 */
[-C--:B------:R-:W-:Y:S07]  /*6ff0*/  HMMA.16816.F32.BF16 R20, R64, R32.reuse, RZ ;  /* 0x000000204014723c */ /* 0x080fee00000418ff */
[----:B------:R-:W-:Y:S01]  /*7000*/  LDSM.16.M88.4 R212, [R233+0x2000] ;  /* 0x00200000e9d4783b */ /* 0x000fe20000000200 */
[C---:B------:R-:W-:Y:S08]  /*7010*/  HMMA.16816.F32.BF16 R24, R60.reuse, R32, RZ ;  /* 0x000000203c18723c */ /* 0x040ff000000418ff */
[-C--:B------:R-:W-:Y:S01]  /*7020*/  HMMA.16816.F32.BF16 R28, R60, R34.reuse, RZ ;  /* 0x000000223c1c723c */ /* 0x080fe200000418ff */
[----:B-1----:R-:W4:Y:S04]  /*7030*/  LDL.LU R131, [R1] ;  /* 0x0000000001837983 */ /* 0x002f280000300800 */
[----:B------:R-:W-:Y:S03]  /*7040*/  STL [R1+0x70], R235 ;  /* 0x000070eb01007387 */ /* 0x000fe60000100800 */
[C---:B------:R-:W-:Y:S01]  /*7050*/  HMMA.16816.F32.BF16 R32, R64.reuse, R34, RZ ;  /* 0x000000224020723c */ /* 0x040fe200000418ff */
[----:B------:R-:W-:Y:S04]  /*7060*/  STL [R1+0x74], R243 ;  /* 0x000074f301007387 */ /* 0x000fe80000100800 */
[----:B------:R-:W-:Y:S03]  /*7070*/  STL [R1+0x78], R242 ;  /* 0x000078f201007387 */ /* 0x000fe60000100800 */
[-C--:B--2---:R-:W-:Y:S01]  /*7080*/  HMMA.16816.F32.BF16 R36, R64, R48.reuse, RZ ;  /* 0x000000304024723c */ /* 0x084fe200000418ff */
[----:B------:R-:W-:Y:S07]  /*7090*/  STL [R1+0x7c], R241 ;  /* 0x00007cf101007387 */ /* 0x000fee0000100800 */
[C---:B------:R-:W-:Y:S08]  /*70a0*/  HMMA.16816.F32.BF16 R40, R60.reuse, R48, RZ ;  /* 0x000000303c28723c */ /* 0x040ff000000418ff */
[-C--:B------:R-:W-:Y:S08]  /*70b0*/  HMMA.16816.F32.BF16 R44, R60, R50.reuse, RZ ;  /* 0x000000323c2c723c */ /* 0x080ff000000418ff */
[C---:B------:R-:W-:Y:S08]  /*70c0*/  HMMA.16816.F32.BF16 R48, R64.reuse, R50, RZ ;  /* 0x000000324030723c */ /* 0x040ff000000418ff */
[-C--:B---3--:R-:W-:Y:S08]  /*70d0*/  HMMA.16816.F32.BF16 R52, R64, R204.reuse, RZ ;  /* 0x000000cc4034723c */ /* 0x088ff000000418ff */
[C---:B------:R-:W-:Y:S08]  /*70e0*/  HMMA.16816.F32.BF16 R56, R60.reuse, R204, RZ ;  /* 0x000000cc3c38723c */ /* 0x040ff000000418ff */
[-C--:B------:R-:W-:Y:S08]  /*70f0*/  HMMA.16816.F32.BF16 R60, R60, R206.reuse, RZ ;  /* 0x000000ce3c3c723c */ /* 0x080ff000000418ff */
[----:B------:R-:W-:Y:S01]  /*7100*/  HMMA.16816.F32.BF16 R64, R64, R206, RZ ;  /* 0x000000ce4040723c */ /* 0x000fe200000418ff */
[----:B------:R-:W1:Y:S07]  /*7110*/  LDSM.16.M88.4 R204, [R235] ;  /* 0x00000000ebcc783b */ /* 0x000e6e0000000200 */
[-C--:B-1----:R-:W-:Y:S08]  /*7120*/  HMMA.16816.F32.BF16 R4, R208, R204.reuse, R4 ;  /* 0x000000ccd004723c */ /* 0x082ff00000041804 */
[C---:B------:R-:W-:Y:S08]  /*7130*/  HMMA.16816.F32.BF16 R8, R212.reuse, R204, R8 ;  /* 0x000000ccd408723c */ /* 0x040ff00000041808 */
[-C--:B------:R-:W-:Y:S08]  /*7140*/  HMMA.16816.F32.BF16 R12, R212, R206.reuse, R12 ;  /* 0x000000ced40c723c */ /* 0x080ff0000004180c */
[C---:B------:R-:W-:Y:S01]  /*7150*/  HMMA.16816.F32.BF16 R16, R208.reuse, R206, R16 ;  /* 0x000000ced010723c */ /* 0x040fe20000041810 */
[----:B------:R-:W1:Y:S07]  /*7160*/  LDSM.16.M88.4 R204, [R243] ;  /* 0x00000000f3cc783b */ /* 0x000e6e0000000200 */
[-C--:B-1----:R-:W-:Y:S08]  /*7170*/  HMMA.16816.F32.BF16 R20, R208, R204.reuse, R20 ;  /* 0x000000ccd014723c */ /* 0x082ff00000041814 */
[C---:B------:R-:W-:Y:S08]  /*7180*/  HMMA.16816.F32.BF16 R24, R212.reuse, R204, R24 ;  /* 0x000000ccd418723c */ /* 0x040ff00000041818 */
[-C--:B------:R-:W-:Y:S08]  /*7190*/  HMMA.16816.F32.BF16 R28, R212, R206.reuse, R28 ;  /* 0x000000ced41c723c */ /* 0x080ff0000004181c */
[C---:B------:R-:W-:Y:S01]  /*71a0*/  HMMA.16816.F32.BF16 R32, R208.reuse, R206, R32 ;  /* 0x000000ced020723c */ /* 0x040fe20000041820 */
[----:B------:R1:W2:Y:S08]  /*71b0*/  LDSM.16.M88.4 R204, [R242] ;  /* 0x00000000f2cc783b */ /* 0x0002b00000000200 */
[----:B-1----:R-:W3:Y:S01]  /*71c0*/  LDL R242, [R1+0x1c] ;  /* 0x00001c0001f27983 */ /* 0x002ee20000100800 */
[-C--:B--2---:R-:W-:Y:S08]  /*71d0*/  HMMA.16816.F32.BF16 R36, R208, R204.reuse, R36 ;  /* 0x000000ccd024723c */ /* 0x084ff00000041824 */
[C---:B------:R-:W-:Y:S08]  /*71e0*/  HMMA.16816.F32.BF16 R40, R212.reuse, R204, R40 ;  /* 0x000000ccd428723c */ /* 0x040ff00000041828 */
[-C--:B------:R-:W-:Y:S08]  /*71f0*/  HMMA.16816.F32.BF16 R44, R212, R206.reuse, R44 ;  /* 0x000000ced42c723c */ /* 0x080ff0000004182c */
[C---:B------:R-:W-:Y:S01]  /*7200*/  HMMA.16816.F32.BF16 R48, R208.reuse, R206, R48 ;  /* 0x000000ced030723c */ /* 0x040fe20000041830 */
[----:B------:R1:W2:Y:S08]  /*7210*/  LDSM.16.M88.4 R204, [R241] ;  /* 0x00000000f1cc783b */ /* 0x0002b00000000200 */
[----:B-1----:R-:W3:Y:S04]  /*7220*/  LDL R241, [R1+0x40] ;  /* 0x0000400001f17983 */ /* 0x002ee80000100800 */
[----:B------:R-:W-:Y:S01]  /*7230*/  STL [R1+0x80], R231 ;  /* 0x000080e701007387 */ /* 0x000fe20000100800 */
[----:B----4-:R-:W-:Y:S01]  /*7240*/  ISETP.GT.AND P4, PT, R129, R131, PT ;  /* 0x000000838100720c */ /* 0x010fe20003f84270 */
[-C--:B--2---:R-:W-:Y:S11]  /*7250*/  HMMA.16816.F32.BF16 R52, R208, R204.reuse, R52 ;  /* 0x000000ccd034723c */ /* 0x084ff60000041834 */
[----:B------:R-:W-:Y:S01]  /*7260*/  @!UPT UIADD3 URZ, URZ, URZ, URZ ;  /* 0x0000003f3f3ff290 */ /* 0x000fe2000fffe03f */
[----:B------:R-:W-:Y:S01]  /*7270*/  @!P4 SHF.R.S32.HI R0, RZ, 0x1f, R131 ;  /* 0x0000001fff00c819 */ /* 0x000fe20000011483 */
[C---:B------:R-:W-:Y:S01]  /*7280*/  @!P4 IMAD.WIDE.U32 R2, R131.reuse, c[0x0][0x208], RZ ;  /* 0x000082008302ca25 */ /* 0x040fe200078e00ff */
[C---:B------:R-:W-:Y:S01]  /*7290*/  HMMA.16816.F32.BF16 R56, R212.reuse, R204, R56 ;  /* 0x000000ccd438723c */ /* 0x040fe20000041838 */
[----:B------:R-:W-:Y:S03]  /*72a0*/  @!P4 MOV R135, 0x5 ;  /* 0x000000050087c802 */ /* 0x000fe60000000f00 */
[----:B------:R-:W-:Y:S04]  /*72b0*/  @!P4 IMAD R0, R0, c[0x0][0x208], RZ ;  /* 0x000082000000ca24 */ /* 0x000fe800078e02ff */
[-C--:B------:R-:W-:Y:S04]  /*72c0*/  HMMA.16816.F32.BF16 R60, R212, R206.reuse, R60 ;  /* 0x000000ced43c723c */ /* 0x080fe8000004183c */
[----:B------:R-:W-:Y:S04]  /*72d0*/  @!P4 IMAD R0, R131, c[0x0][0x20c], R0 ;  /* 0x000083008300ca24 */ /* 0x000fe800078e0200 */
[----:B------:R-:W-:Y:S04]  /*72e0*/  HMMA.16816.F32.BF16 R64, R208, R206, R64 ;  /* 0x000000ced040723c */ /* 0x000fe80000041840 */
[----:B------:R-:W-:Y:S02]  /*72f0*/  @!P4 IADD3 R0, R3, R0, RZ ;  /* 0x000000000300c210 */ /* 0x000fe40007ffe0ff */
[C---:B------:R-:W-:Y:S02]  /*7300*/  @!P4 SHF.L.U32 R3, R2.reuse, 0x6, RZ ;  /* 0x000000060203c819 */ /* 0x040fe400000006ff */
[----:B------:R-:W-:Y:S01]  /*7310*/  @!P4 SHF.L.U64.HI R134, R2, 0x6, R0 ;  /* 0x000000060286c819 */ /* 0x000fe20000010200 */
[----:B------:R-:W-:Y:S03]  /*7320*/  @!P4 IMAD.MOV.U32 R0, RZ, RZ, c[0x0][0x208] ;  /* 0x00008200ff00c624 */ /* 0x000fe600078e00ff */
[C---:B------:R-:W-:Y:S02]  /*7330*/  @!P4 IADD3 R2, P2, R3.reuse, R136, RZ ;  /* 0x000000880302c210 */ /* 0x040fe40007f5e0ff */
[----:B------:R-:W-:Y:S02]  /*7340*/  @!P4 IADD3 R3, P1, P0, R3, 0x40, R136 ;  /* 0x000000400303c810 */ /* 0x000fe4000783e088 */
[----:B------:R-:W-:Y:S01]  /*7350*/  @!P4 SHF.L.U32 R206, R0, 0x5, RZ ;  /* 0x0000000500cec819 */ /* 0x000fe200000006ff */
[--C-:B------:R-:W-:Y:S01]  /*7360*/  @!P4 IMAD.X R137, R134, 0x1, R216.reuse, P2 ;  /* 0x000000018689c824 */ /* 0x100fe200010e06d8 */
[----:B------:R-:W-:Y:S02]  /*7370*/  @!P4 LEA R136, P2, R2, c[0x0][0x1f8], 0x1 ;  /* 0x00007e000288ca11 */ /* 0x000fe400078408ff */
[----:B------:R-:W-:Y:S02]  /*7380*/  @!P4 SHF.L.U64.HI R0, R0, R135, c[0x0][0x20c] ;  /* 0x000083000000c619 */ /* 0x000fe40000010287 */
[----:B------:R-:W-:Y:S02]  /*7390*/  @!P4 LEA.HI.X R137, R2, c[0x0][0x1fc], R137, 0x1, P2 ;  /* 0x00007f000289ca11 */ /* 0x000fe400010f0c89 */
[----:B------:R-:W-:Y:S02]  /*73a0*/  @!P4 IADD3.X R135, R134, RZ, R216, P1, P0 ;  /* 0x000000ff8687c210 */ /* 0x000fe40000fe04d8 */
[C---:B------:R-:W-:Y:S01]  /*73b0*/  @!P4 LEA R204, P1, R3.reuse, c[0x0][0x1f8], 0x1 ;  /* 0x00007e0003ccca11 */ /* 0x040fe200078208ff */
[----:B------:R-:W-:Y:S01]  /*73c0*/  @!PT LDS RZ, [RZ] ;  /* 0x00000000fffff984 */ /* 0x000fe20000000800 */
[----:B------:R-:W-:Y:S01]  /*73d0*/  @!PT LDS RZ, [RZ] ;  /* 0x00000000fffff984 */ /* 0x000fe20000000800 */
[----:B------:R-:W-:Y:S01]  /*73e0*/  @!PT LDS RZ, [RZ] ;  /* 0x00000000fffff984 */ /* 0x000fe20000000800 */
[----:B------:R1:W-:Y:S01]  /*73f0*/  @!P4 LDGSTS.E.BYPASS.LTC128B.128 [R244+0x100], [R136.64], !P6 ;  /* 0x0010000088f4cfae */ /* 0x0003e2000f101d48 */
[----:B------:R-:W-:Y:S02]  /*7400*/  @!P4 IADD3 R134, P0, R136, R206, RZ ;  /* 0x000000ce8886c210 */ /* 0x000fe40007f1e0ff */
[----:B------:R-:W-:Y:S02]  /*7410*/  @!P4 LEA.HI.X R205, R3, c[0x0][0x1fc], R135, 0x1, P1 ;  /* 0x00007f0003cdca11 */ /* 0x000fe400008f0c87 */
[----:B------:R-:W-:Y:S02]  /*7420*/  @!P4 IADD3.X R135, R137, R0, RZ, P0, !PT ;  /* 0x000000008987c210 */ /* 0x000fe400007fe4ff */
[----:B------:R-:W-:Y:S01]  /*7430*/  @!P4 IADD3 R2, P1, R134, R206, RZ ;  /* 0x000000ce8602c210 */ /* 0x000fe20007f3e0ff */
[----:B------:R2:W-:Y:S03]  /*7440*/  @!P4 LDGSTS.E.BYPASS.LTC128B.128 [R244+0x2100], [R204.64], !P5 ;  /* 0x02100000ccf4cfae */ /* 0x0005e6000e901d48 */
[----:B------:R-:W-:Y:S05]  /*7450*/  @!P4 IADD3.X R3, R135, R0, RZ, P1, !PT ;  /* 0x000000008703c210 */ /* 0x000fea0000ffe4ff */
[----:B------:R4:W-:Y:S08]  /*7460*/  @!P4 LDGSTS.E.BYPASS.LTC128B.128 [R244+0x900], [R134.64], !P6 ;  /* 0x0090000086f4cfae */ /* 0x0009f0000f101d48 */
[----:B------:R4:W-:Y:S01]  /*7470*/  @!P4 LDGSTS.E.BYPASS.LTC128B.128 [R244+0x2900], [R134.64+0x80], !P5 ;  /* 0x0290008086f4cfae */ /* 0x0009e2000e901d48 */
[----:B-1----:R-:W-:Y:S07]  /*7480*/  @!P4 IADD3 R136, P0, R2, R206, RZ ;  /* 0x000000ce0288c210 */ /* 0x002fee0007f1e0ff */
[----:B------:R3:W-:Y:S01]  /*7490*/  @!P4 LDGSTS.E.BYPASS.LTC128B.128 [R244+0x1100], [R2.64], !P6 ;  /* 0x0110000002f4cfae */ /* 0x0007e2000f101d48 */
[----:B------:R-:W-:Y:S07]  /*74a0*/  @!P4 IMAD.X R137, R3, 0x1, R0, P0 ;  /* 0x000000010389c824 */ /* 0x000fee00000e0600 */
[----:B------:R3:W-:Y:S08]  /*74b0*/  @!P4 LDGSTS.E.BYPASS.LTC128B.128 [R244+0x3100], [R2.64+0x80], !P5 ;  /* 0x0310008002f4cfae */ /* 0x0007f0000e901d48 */
[----:B------:R1:W-:Y:S08]  /*74c0*/  @!P4 LDGSTS.E.BYPASS.LTC128B.128 [R244+0x1900], [R136.64], !P6 ;  /* 0x0190000088f4cfae */ /* 0x0003f0000f101d48 */
[----:B------:R1:W-:Y:S08]  /*74d0*/  @!P4 LDGSTS.E.BYPASS.LTC128B.128 [R244+0x3900], [R136.64+0x80], !P5 ;  /* 0x0390008088f4cfae */ /* 0x0003f0000e901d48 */
[----:B--2---:R-:W-:Y:S08]  /*74e0*/  LDSM.16.M88.4 R204, [R232] ;  /* 0x00000000e8cc783b */ /* 0x004ff00000000200 */
[----:B------:R-:W2:Y:S08]  /*74f0*/  LDSM.16.M88.4 R208, [R230] ;  /* 0x00000000e6d0783b */ /* 0x000eb00000000200 */
[----:B------:R-:W1:Y:S08]  /*7500*/  LDSM.16.M88.4 R212, [R232+0x2000] ;  /* 0x00200000e8d4783b */ /* 0x000e700000000200 */
[----:B------:R-:W0:Y:S01]  /*7510*/  LDGDEPBAR ;  /* 0x00000000000079af */ /* 0x000e220000000000 */
[-C--:B--2---:R-:W-:Y:S08]  /*7520*/  HMMA.16816.F32.BF16 R4, R204, R208.reuse, R4 ;  /* 0x000000d0cc04723c */ /* 0x084ff00000041804 */
[C---:B-1----:R-:W-:Y:S08]  /*7530*/  HMMA.16816.F32.BF16 R8, R212.reuse, R208, R8 ;  /* 0x000000d0d408723c */ /* 0x042ff00000041808 */
[-C--:B------:R-:W-:Y:S08]  /*7540*/  HMMA.16816.F32.BF16 R12, R212, R210.reuse, R12 ;  /* 0x000000d2d40c723c */ /* 0x080ff0000004180c */
[C---:B------:R-:W-:Y:S01]  /*7550*/  HMMA.16816.F32.BF16 R16, R204.reuse, R210, R16 ;  /* 0x000000d2cc10723c */ /* 0x040fe20000041810 */
[----:B------:R-:W1:Y:S03]  /*7560*/  LDSM.16.M88.4 R208, [R230+0x800] ;  /* 0x00080000e6d0783b */ /* 0x000e660000000200 */
[----:B---3--:R-:W-:Y:S01]  /*7570*/  @P3 IMAD.HI.U32 R2, R242, c[0x0][0x2c8], RZ ;  /* 0x0000b200f2023a27 */ /* 0x008fe200078e00ff */
[----:B------:R-:W-:Y:S04]  /*7580*/  MOV R0, R242 ;  /* 0x000000f200007202 */ /* 0x000fe80000000f00 */
[----:B------:R-:W2:Y:S03]  /*7590*/  LDL.64 R242, [R1+0x28] ;  /* 0x0000280001f27983 */ /* 0x000ea60000100a00 */
[----:B------:R-:W-:Y:S01]  /*75a0*/  @P3 SHF.R.U32.HI R0, RZ, c[0x0][0x2cc], R2 ;  /* 0x0000b300ff003a19 */ /* 0x000fe20000011602 */
[-C--:B-1----:R-:W-:Y:S04]  /*75b0*/  HMMA.16816.F32.BF16 R20, R204, R208.reuse, R20 ;  /* 0x000000d0cc14723c */ /* 0x082fe80000041814 */
[----:B------:R-:W-:Y:S04]  /*75c0*/  SHFL.IDX PT, R3, R0, 0x1, 0x1c1f ;  /* 0x003c1f0000037f89 */ /* 0x000fe800000e0000 */
[C---:B------:R-:W-:Y:S04]  /*75d0*/  HMMA.16816.F32.BF16 R24, R212.reuse, R208, R24 ;  /* 0x000000d0d418723c */ /* 0x040fe80000041818 */
[----:B------:R-:W-:Y:S04]  /*75e0*/  SHFL.IDX PT, R2, R0, 0x2, 0x1c1f ;  /* 0x005c1f0000027f89 */ /* 0x000fe800000e0000 */
[-C--:B------:R-:W-:Y:S08]  /*75f0*/  HMMA.16816.F32.BF16 R28, R212, R210.reuse, R28 ;  /* 0x000000d2d41c723c */ /* 0x080ff0000004181c */
[C---:B------:R-:W-:Y:S01]  /*7600*/  HMMA.16816.F32.BF16 R32, R204.reuse, R210, R32 ;  /* 0x000000d2cc20723c */ /* 0x040fe20000041820 */
[----:B------:R-:W1:Y:S07]  /*7610*/  LDSM.16.M88.4 R208, [R230+0x1000] ;  /* 0x00100000e6d0783b */ /* 0x000e6e0000000200 */
[-C--:B-1----:R-:W-:Y:S08]  /*7620*/  HMMA.16816.F32.BF16 R36, R204, R208.reuse, R36 ;  /* 0x000000d0cc24723c */ /* 0x082ff00000041824 */
[C---:B------:R-:W-:Y:S08]  /*7630*/  HMMA.16816.F32.BF16 R40, R212.reuse, R208, R40 ;  /* 0x000000d0d428723c */ /* 0x040ff00000041828 */
[-C--:B------:R-:W-:Y:S08]  /*7640*/  HMMA.16816.F32.BF16 R44, R212, R210.reuse, R44 ;  /* 0x000000d2d42c723c */ /* 0x080ff0000004182c */
[C---:B------:R-:W-:Y:S01]  /*7650*/  HMMA.16816.F32.BF16 R48, R204.reuse, R210, R48 ;  /* 0x000000d2cc30723c */ /* 0x040fe20000041830 */
[----:B------:R-:W1:Y:S07]  /*7660*/  LDSM.16.M88.4 R208, [R230+0x1800] ;  /* 0x00180000e6d0783b */ /* 0x000e6e0000000200 */
[-C--:B-1----:R-:W-:Y:S08]  /*7670*/  HMMA.16816.F32.BF16 R52, R204, R208.reuse, R52 ;  /* 0x000000d0cc34723c */ /* 0x082ff00000041834 */
[C---:B------:R-:W-:Y:S08]  /*7680*/  HMMA.16816.F32.BF16 R56, R212.reuse, R208, R56 ;  /* 0x000000d0d438723c */ /* 0x040ff00000041838 */
[-C--:B------:R-:W-:Y:S01]  /*7690*/  HMMA.16816.F32.BF16 R60, R212, R210.reuse, R60 ;  /* 0x000000d2d43c723c */ /* 0x080fe2000004183c */
[----:B------:R-:W-:Y:S07]  /*76a0*/  LDSM.16.M88.4 R212, [R234+0x2000] ;  /* 0x00200000ead4783b */ /* 0x000fee0000000200 */
[----:B------:R-:W-:Y:S01]  /*76b0*/  HMMA.16816.F32.BF16 R64, R204, R210, R64 ;  /* 0x000000d2cc40723c */ /* 0x000fe20000041840 */
[----:B------:R-:W-:Y:S08]  /*76c0*/  LDSM.16.M88.4 R204, [R234] ;  /* 0x00000000eacc783b */ /* 0x000ff00000000200 */
[----:B------:R-:W1:Y:S02]  /*76d0*/  LDSM.16.M88.4 R208, [R227] ;  /* 0x00000000e3d0783b */ /* 0x000e640000000200 */
[-C--:B-1----:R-:W-:Y:S08]  /*76e0*/  HMMA.16816.F32.BF16 R4, R204, R208.reuse, R4 ;  /* 0x000000d0cc04723c */ /* 0x082ff00000041804 */
[C---:B------:R-:W-:Y:S08]  /*76f0*/  HMMA.16816.F32.BF16 R8, R212.reuse, R208, R8 ;  /* 0x000000d0d408723c */ /* 0x040ff00000041808 */
        /* <DEDUP_REMOVED lines=18> */
[----:B------:R-:W-:Y:S08]  /*7820*/  LDSM.16.M88.4 R204, [R231+0x4000] ;  /* 0x00400000e7cc783b */ /* 0x000ff00000000200 */
[----:B------:R-:W1:Y:S02]  /*7830*/  LDSM.16.M88.4 R208, [R224+0x2000] ;  /* 0x00200000e0d0783b */ /* 0x000e640000000200 */
        /* <DEDUP_REMOVED lines=21> */
[----:B------:R-:W1:Y:S02]  /*7990*/  LDSM.16.M88.4 R208, [R240] ;  /* 0x00000000f0d0783b */ /* 0x000e640000000200 */
        /* <DEDUP_REMOVED lines=67> */
[----:B------:R-:W-:Y:S09]  /*7dd0*/  FMUL.FTZ R15, R15, c[0x0][0x320] ;  /* 0x0000c8000f0f7a20 */ /* 0x000ff20000410000 */
[----:B------:R-:W-:Y:S10]  /*7de0*/  MUFU.TANH R210, R10 ;  /* 0x0000000a00d27308 */ /* 0x000ff40000002400 */
[----:B------:R3:W-:Y:S10]  /*7df0*/  MUFU.TANH R252, R7 ;  /* 0x0000000700fc7308 */ /* 0x0007f40000002400 */
[----:B------:R-:W-:Y:S10]  /*7e00*/  MUFU.TANH R223, R17 ;  /* 0x0000001100df7308 */ /* 0x000ff40000002400 */
[----:B------:R-:W1:Y:S01]  /*7e10*/  MUFU.TANH R251, R8 ;  /* 0x0000000800fb7308 */ /* 0x000e620000002400 */
[----:B---3--:R-:W3:Y:S09]  /*7e20*/  LDSM.16.M88.4 R4, [R227+0x2800] ;  /* 0x00280000e304783b */ /* 0x008ef20000000200 */
[----:B------:R-:W1:Y:S10]  /*7e30*/  MUFU.TANH R250, R9 ;  /* 0x0000000900fa7308 */ /* 0x000e740000002400 */
[----:B------:R-:W-:Y:S10]  /*7e40*/  MUFU.TANH R245, R16 ;  /* 0x0000001000f57308 */ /* 0x000ff40000002400 */
[----:B------:R-:W-:Y:S10]  /*7e50*/  MUFU.TANH R222, R18 ;  /* 0x0000001200de7308 */ /* 0x000ff40000002400 */
[----:B------:R-:W1:Y:S01]  /*7e60*/  MUFU.TANH R249, R12 ;  /* 0x0000000c00f97308 */ /* 0x000e620000002400 */
[-C--:B---3--:R-:W-:Y:S09]  /*7e70*/  HMMA.16816.F32.BF16 R20, R204, R4.reuse, R20 ;  /* 0x00000004cc14723c */ /* 0x088ff20000041814 */
[----:B------:R-:W3:Y:S01]  /*7e80*/  MUFU.TANH R247, R13 ;  /* 0x0000000d00f77308 */ /* 0x000ee20000002400 */
[C---:B------:R-:W-:Y:S09]  /*7e90*/  HMMA.16816.F32.BF16 R24, R212.reuse, R4, R24 ;  /* 0x00000004d418723c */ /* 0x040ff20000041818 */
[----:B------:R-:W1:Y:S01]  /*7ea0*/  MUFU.TANH R248, R14 ;  /* 0x0000000e00f87308 */ /* 0x000e620000002400 */
[-C--:B------:R-:W-:Y:S04]  /*7eb0*/  HMMA.16816.F32.BF16 R28, R212, R6.reuse, R28 ;  /* 0x00000006d41c723c */ /* 0x080fe8000004181c */
[----:B------:R-:W-:Y:S04]  /*7ec0*/  FMUL.FTZ R22, R22, c[0x0][0x320] ;  /* 0x0000c80016167a20 */ /* 0x000fe80000410000 */
[C---:B------:R-:W-:Y:S01]  /*7ed0*/  HMMA.16816.F32.BF16 R32, R204.reuse, R6, R32 ;  /* 0x00000006cc20723c */ /* 0x040fe20000041820 */
[----:B------:R-:W-:Y:S01]  /*7ee0*/  MUFU.TANH R221, R19 ;  /* 0x0000001300dd7308 */ /* 0x000fe20000002400 */
[----:B------:R-:W1:Y:S02]  /*7ef0*/  LDSM.16.M88.4 R4, [R227+0x3000] ;  /* 0x00300000e304783b */ /* 0x000e640000000200 */
[----:B------:R-:W-:Y:S02]  /*7f00*/  FMUL.FTZ R23, R23, c[0x0][0x320] ;  /* 0x0000c80017177a20 */ /* 0x000fe40000410000 */
[----:B------:R-:W-:Y:S02]  /*7f10*/  FMUL.FTZ R20, R20, c[0x0][0x320] ;  /* 0x0000c80014147a20 */ /* 0x000fe40000410000 */
[----:B------:R-:W-:Y:S03]  /*7f20*/  FMUL.FTZ R24, R24, c[0x0][0x320] ;  /* 0x0000c80018187a20 */ /* 0x000fe60000410000 */
[----:B------:R1:W-:Y:S01]  /*7f30*/  MUFU.TANH R136, R22 ;  /* 0x0000001600887308 */ /* 0x0003e20000002400 */
[----:B------:R-:W-:Y:S02]  /*7f40*/  FMUL.FTZ R27, R27, c[0x0][0x320] ;  /* 0x0000c8001b1b7a20 */ /* 0x000fe40000410000 */
[----:B------:R-:W-:Y:S02]  /*7f50*/  FMUL.FTZ R21, R21, c[0x0][0x320] ;  /* 0x0000c80015157a20 */ /* 0x000fe40000410000 */
[----:B------:R-:W-:Y:S02]  /*7f60*/  FMUL.FTZ R31, R31, c[0x0][0x320] ;  /* 0x0000c8001f1f7a20 */ /* 0x000fe40000410000 */
[----:B------:R-:W-:Y:S02]  /*7f70*/  FMUL.FTZ R25, R25, c[0x0][0x320] ;  /* 0x0000c80019197a20 */ /* 0x000fe40000410000 */
[----:B------:R-:W-:Y:S01]  /*7f80*/  FMUL.FTZ R29, R29, c[0x0][0x320] ;  /* 0x0000c8001d1d7a20 */ /* 0x000fe20000410000 */
[----:B----4-:R-:W-:Y:S01]  /*7f90*/  MUFU.TANH R135, R23 ;  /* 0x0000001700877308 */ /* 0x010fe20000002400 */
[----:B------:R-:W-:Y:S02]  /*7fa0*/  FMUL.FTZ R26, R26, c[0x0][0x320] ;  /* 0x0000c8001a1a7a20 */ /* 0x000fe40000410000 */
[----:B------:R-:W-:Y:S02]  /*7fb0*/  FMUL.FTZ R35, R35, c[0x0][0x320] ;  /* 0x0000c80023237a20 */ /* 0x000fe40000410000 */
[----:B------:R-:W-:Y:S02]  /*7fc0*/  FMUL.FTZ R28, R28, c[0x0][0x320] ;  /* 0x0000c8001c1c7a20 */ /* 0x000fe40000410000 */
[----:B------:R-:W-:Y:S02]  /*7fd0*/  FMUL.FTZ R32, R32, c[0x0][0x320] ;  /* 0x0000c80020207a20 */ /* 0x000fe40000410000 */
[----:B------:R-:W-:Y:S01]  /*7fe0*/  FMUL.FTZ R33, R33, c[0x0][0x320] ;  /* 0x0000c80021217a20 */ /* 0x000fe20000410000 */
[----:B------:R-:W-:Y:S01]  /*7ff0*/  MUFU.TANH R134, R28 ;  /* 0x0000001c00867308 */ /* 0x000fe20000002400 */
[----:B------:R-:W-:Y:S02]  /*8000*/  FMUL.FTZ R30, R30, c[0x0][0x320] ;  /* 0x0000c8001e1e7a20 */ /* 0x000fe40000410000 */
[----:B------:R-:W-:Y:S07]  /*8010*/  FMUL.FTZ R34, R34, c[0x0][0x320] ;  /* 0x0000c80022227a20 */ /* 0x000fee0000410000 */
[----:B------:R-:W-:Y:S01]  /*8020*/  MUFU.TANH R209, R24 ;  /* 0x0000001800d17308 */ /* 0x000fe20000002400 */
[-C--:B-1----:R-:W-:Y:S08]  /*8030*/  HMMA.16816.F32.BF16 R36, R204, R4.reuse, R36 ;  /* 0x00000004cc24723c */ /* 0x082ff00000041824 */
[C---:B------:R-:W-:Y:S01]  /*8040*/  HMMA.16816.F32.BF16 R40, R212.reuse, R4, R40 ;  /* 0x00000004d428723c */ /* 0x040fe20000041828 */
[----:B------:R-:W1:Y:S07]  /*8050*/  MUFU.TANH R246, R15 ;  /* 0x0000000f00f67308 */ /* 0x000e6e0000002400 */
[-C--:B------:R-:W-:Y:S03]  /*8060*/  HMMA.16816.F32.BF16 R44, R212, R6.reuse, R44 ;  /* 0x00000006d42c723c */ /* 0x080fe6000004182c */
[----:B------:R-:W4:Y:S05]  /*8070*/  MUFU.TANH R220, R20 ;  /* 0x0000001400dc7308 */ /* 0x000f2a0000002400 */
[C---:B------:R-:W-:Y:S01]  /*8080*/  HMMA.16816.F32.BF16 R48, R204.reuse, R6, R48 ;  /* 0x00000006cc30723c */ /* 0x040fe20000041830 */
[----:B------:R-:W1:Y:S01]  /*8090*/  LDSM.16.M88.4 R4, [R227+0x3800] ;  /* 0x00380000e304783b */ /* 0x000e620000000200 */
[----:B------:R-:W-:Y:S04]  /*80a0*/  DEPBAR.LE SB0, 0x0 ;  /* 0x000080000000791a */ /* 0x000fe80000000000 */
[----:B------:R-:W-:Y:S01]  /*80b0*/  MUFU.TANH R218, R31 ;  /* 0x0000001f00da7308 */ /* 0x000fe20000002400 */
[----:B------:R-:W-:Y:S02]  /*80c0*/  FMUL.FTZ R37, R37, c[0x0][0x320] ;  /* 0x0000c80025257a20 */ /* 0x000fe40000410000 */
[----:B------:R-:W-:Y:S03]  /*80d0*/  FMUL.FTZ R41, R41, c[0x0][0x320] ;  /* 0x0000c80029297a20 */ /* 0x000fe60000410000 */
        /* <DEDUP_REMOVED lines=17> */
[-C--:B-1----:R-:W-:Y:S06]  /*81f0*/  HMMA.16816.F32.BF16 R52, R204, R4.reuse, R52 ;  /* 0x00000004cc34723c */ /* 0x082fec0000041834 */
[----:B------:R4:W-:Y:S01]  /*8200*/  MUFU.TANH R31, R48 ;  /* 0x00000030001f7308 */ /* 0x0009e20000002400 */
[----:B------:R-:W-:Y:S01]  /*8210*/  FMUL.FTZ R44, R44, c[0x0][0x320] ;  /* 0x0000c8002c2c7a20 */ /* 0x000fe20000410000 */
[C---:B------:R-:W-:Y:S01]  /*8220*/  HMMA.16816.F32.BF16 R56, R212.reuse, R4, R56 ;  /* 0x00000004d438723c */ /* 0x040fe20000041838 */
[----:B------:R-:W1:Y:S07]  /*8230*/  SHFL.IDX PT, R4, R0, RZ, 0x1c1f ;  /* 0x001c1fff00047589 */ /* 0x000e6e00000e0000 */
[----:B------:R-:W-:Y:S01]  /*8240*/  MUFU.TANH R8, R45 ;  /* 0x0000002d00087308 */ /* 0x000fe20000002400 */
[-C--:B------:R-:W-:Y:S01]  /*8250*/  HMMA.16816.F32.BF16 R60, R212, R6.reuse, R60 ;  /* 0x00000006d43c723c */ /* 0x080fe2000004183c */
[----:B------:R1:W2:Y:S07]  /*8260*/  SHFL.IDX PT, R5, R0, 0x3, 0x1c1f ;  /* 0x007c1f0000057f89 */ /* 0x0002ae00000e0000 */
[----:B------:R-:W-:Y:S01]  /*8270*/  HMMA.16816.F32.BF16 R64, R204, R6, R64 ;  /* 0x00000006cc40723c */ /* 0x000fe20000041840 */
[----:B------:R2:W-:Y:S03]  /*8280*/  MUFU.TANH R216, R27 ;  /* 0x0000001b00d87308 */ /* 0x0005e60000002400 */
[----:B------:R-:W-:Y:S02]  /*8290*/  FMUL.FTZ R54, R54, c[0x0][0x320] ;  /* 0x0000c80036367a20 */ /* 0x000fe40000410000 */
[----:B------:R-:W-:Y:S02]  /*82a0*/  FMUL.FTZ R53, R53, c[0x0][0x320] ;  /* 0x0000c80035357a20 */ /* 0x000fe40000410000 */
[----:B------:R-:W-:Y:S03]  /*82b0*/  FMUL.FTZ R59, R59, c[0x0][0x320] ;  /* 0x0000c8003b3b7a20 */ /* 0x000fe60000410000 */
[----:B------:R-:W2:Y:S01]  /*82c0*/  MUFU.TANH R137, R21 ;  /* 0x0000001500897308 */ /* 0x000ea20000002400 */
[----:B------:R-:W-:Y:S02]  /*82d0*/  FMUL.FTZ R6, R55, c[0x0][0x320] ;  /* 0x0000c80037067a20 */ /* 0x000fe40000410000 */
[----:B------:R-:W-:Y:S01]  /*82e0*/  FMUL.FTZ R57, R57, c[0x0][0x320] ;  /* 0x0000c80039397a20 */ /* 0x000fe20000410000 */
[----:B-1----:R-:W-:Y:S01]  /*82f0*/  MOV R0, 0xffffffc0 ;  /* 0xffffffc000007802 */ /* 0x002fe20000000f00 */
[----:B------:R-:W-:Y:S02]  /*8300*/  FMUL.FTZ R60, R60, c[0x0][0x320] ;  /* 0x0000c8003c3c7a20 */ /* 0x000fe40000410000 */
[----:B------:R-:W-:Y:S03]  /*8310*/  FMUL.FTZ R62, R62, c[0x0][0x320] ;  /* 0x0000c8003e3e7a20 */ /* 0x000fe60000410000 */
[----:B------:R-:W1:Y:S01]  /*8320*/  MUFU.TANH R208, R25 ;  /* 0x0000001900d07308 */ /* 0x000e620000002400 */
[----:B------:R-:W-:Y:S02]  /*8330*/  IMAD R0, R131, R0, 0x1 ;  /* 0x0000000183007424 */ /* 0x000fe400078e0200 */
[----:B------:R-:W-:Y:S02]  /*8340*/  FMUL.FTZ R56, R56, c[0x0][0x320] ;  /* 0x0000c80038387a20 */ /* 0x000fe40000410000 */
[----:B------:R-:W-:Y:S01]  /*8350*/  FMUL.FTZ R58, R58, c[0x0][0x320] ;  /* 0x0000c8003a3a7a20 */ /* 0x000fe20000410000 */
[----:B------:R-:W-:Y:S01]  /*8360*/  IADD3 R0, R0, c[0x0][0x1d0], -R241 ;  /* 0x0000740000007a10 */ /* 0x000fe20007ffe8f1 */
[----:B------:R-:W-:Y:S03]  /*8370*/  FMUL.FTZ R64, R64, c[0x0][0x320] ;  /* 0x0000c80040407a20 */ /* 0x000fe60000410000 */
[----:B------:R-:W-:Y:S01]  /*8380*/  IADD3 R0, R0, -c[0x0][0x168], RZ ;  /* 0x80005a0000007a10 */ /* 0x000fe20007ffe0ff */
[----:B------:R1:W-:Y:S03]  /*8390*/  MUFU.TANH R7, R47 ;  /* 0x0000002f00077308 */ /* 0x0003e60000002400 */
[C---:B------:R-:W-:Y:S01]  /*83a0*/  IADD3 R3, R0.reuse, R3, RZ ;  /* 0x0000000300037210 */ /* 0x040fe20007ffe0ff */
[C---:B------:R-:W-:Y:S01]  /*83b0*/  IMAD.IADD R4, R0.reuse, 0x1, R4 ;  /* 0x0000000100047824 */ /* 0x040fe200078e0204 */
[C---:B------:R-:W-:Y:S01]  /*83c0*/  IADD3 R2, R0.reuse, R2, RZ ;  /* 0x0000000200027210 */ /* 0x040fe20007ffe0ff */
[----:B--2---:R-:W-:Y:S01]  /*83d0*/  IMAD.IADD R0, R0, 0x1, R5 ;  /* 0x0000000100007824 */ /* 0x004fe200078e0205 */
[----:B------:R-:W-:Y:S01]  /*83e0*/  ISETP.GT.AND P1, PT, R3, RZ, PT ;  /* 0x000000ff0300720c */ /* 0x000fe20003f24270 */
[----:B------:R-:W-:Y:S01]  /*83f0*/  FMUL.FTZ R5, R52, c[0x0][0x320] ;  /* 0x0000c80034057a20 */ /* 0x000fe20000410000 */
[----:B------:R-:W-:Y:S01]  /*8400*/  ISETP.GT.AND P2, PT, R4, RZ, PT ;  /* 0x000000ff0400720c */ /* 0x000fe20003f44270 */
[----:B------:R-:W3:Y:S01]  /*8410*/  MUFU.TANH R217, R26 ;  /* 0x0000001a00d97308 */ /* 0x000ee20000002400 */
[----:B------:R-:W-:Y:S02]  /*8420*/  FSEL R22, R128, -INF , P1 ;  /* 0xff80000080167808 */ /* 0x000fe40000800000 */
[----:B------:R-:W2:Y:S01]  /*8430*/  LDL R128, [R1+0x20] ;  /* 0x0000200001807983 */ /* 0x000ea20000100800 */
[----:B------:R-:W-:Y:S02]  /*8440*/  ISETP.GT.AND P0, PT, R4, 0x1, PT ;  /* 0x000000010400780c */ /* 0x000fe40003f04270 */
[----:B------:R-:W-:Y:S02]  /*8450*/  FSEL R17, R235, -INF , P2 ;  /* 0xff800000eb117808 */ /* 0x000fe40001000000 */
[C---:B------:R-:W-:Y:S02]  /*8460*/  ISETP.GT.AND P2, PT, R2.reuse, RZ, PT ;  /* 0x000000ff0200720c */ /* 0x040fe40003f44270 */
[----:B------:R-:W1:Y:S01]  /*8470*/  MUFU.TANH R29, R29 ;  /* 0x0000001d001d7308 */ /* 0x000e620000002400 */
[----:B------:R-:W-:Y:S02]  /*8480*/  ISETP.GT.AND P1, PT, R2, 0x1, PT ;  /* 0x000000010200780c */ /* 0x000fe40003f24270 */
[----:B------:R-:W-:Y:S02]  /*8490*/  ISETP.GT.AND P4, PT, R3, 0x1, PT ;  /* 0x000000010300780c */ /* 0x000fe40003f84270 */
[----:B------:R-:W-:Y:S02]  /*84a0*/  FSEL R37, R251, -INF , P2 ;  /* 0xff800000fb257808 */ /* 0x000fe40001000000 */
[----:B------:R-:W-:Y:S02]  /*84b0*/  FSEL R18, R130, -INF , P0 ;  /* 0xff80000082127808 */ /* 0x000fe40000000000 */
[----:B------:R-:W-:Y:S01]  /*84c0*/  ISETP.GT.AND P0, PT, R0, RZ, PT ;  /* 0x000000ff0000720c */ /* 0x000fe20003f04270 */
[----:B------:R-:W1:Y:S01]  /*84d0*/  MUFU.TANH R219, R30 ;  /* 0x0000001e00db7308 */ /* 0x000e620000002400 */
[----:B------:R-:W-:Y:S02]  /*84e0*/  ISETP.GT.AND P2, PT, R2, 0x8, PT ;  /* 0x000000080200780c */ /* 0x000fe40003f44270 */
[----:B------:R-:W-:Y:S02]  /*84f0*/  FSEL R41, R250, -INF , P1 ;  /* 0xff800000fa297808 */ /* 0x000fe40000800000 */
[----:B------:R-:W-:Y:S02]  /*8500*/  ISETP.GT.AND P1, PT, R2, 0x9, PT ;  /* 0x000000090200780c */ /* 0x000fe40003f24270 */
[----:B------:R-:W-:Y:S02]  /*8510*/  FSEL R23, R252, -INF , P4 ;  /* 0xff800000fc177808 */ /* 0x000fe40002000000 */
[----:B------:R-:W-:Y:S01]  /*8520*/  ISETP.GT.AND P4, PT, R0, 0x1, PT ;  /* 0x000000010000780c */ /* 0x000fe20003f84270 */
[----:B------:R-:W1:Y:S01]  /*8530*/  MUFU.TANH R32, R32 ;  /* 0x0000002000207308 */ /* 0x000e620000002400 */
[----:B------:R-:W-:Y:S02]  /*8540*/  FSEL R52, R249, -INF , P2 ;  /* 0xff800000f9347808 */ /* 0x000fe40001000000 */
[----:B------:R-:W-:Y:S02]  /*8550*/  ISETP.GT.AND P2, PT, R4, 0x8, PT ;  /* 0x000000080400780c */ /* 0x000fe40003f44270 */
[----:B---3--:R-:W-:Y:S02]  /*8560*/  FSEL R55, R247, -INF , P1 ;  /* 0xff800000f7377808 */ /* 0x008fe40000800000 */
[----:B------:R-:W-:Y:S02]  /*8570*/  ISETP.GT.AND P1, PT, R3, 0x8, PT ;  /* 0x000000080300780c */ /* 0x000fe40003f24270 */
[----:B------:R-:W-:Y:S01]  /*8580*/  FSEL R210, R210, -INF , P0 ;  /* 0xff800000d2d27808 */ /* 0x000fe20000000000 */
[----:B------:R-:W-:Y:S01]  /*8590*/  MUFU.TANH R26, R33 ;  /* 0x00000021001a7308 */ /* 0x000fe20000002400 */
[C---:B------:R-:W-:Y:S02]  /*85a0*/  ISETP.GT.AND P0, PT, R0.reuse, 0x8, PT ;  /* 0x000000080000780c */ /* 0x040fe40003f04270 */
[----:B------:R-:W-:Y:S02]  /*85b0*/  FSEL R211, R211, -INF , P4 ;  /* 0xff800000d3d37808 */ /* 0x000fe40002000000 */
[----:B------:R-:W-:Y:S02]  /*85c0*/  ISETP.GT.AND P4, PT, R0, 0x9, PT ;  /* 0x000000090000780c */ /* 0x000fe40003f84270 */
[----:B------:R-:W-:Y:S02]  /*85d0*/  FSEL R212, R248, -INF , P0 ;  /* 0xff800000f8d47808 */ /* 0x000fe40000000000 */
[----:B------:R-:W-:Y:S01]  /*85e0*/  ISETP.GT.AND P0, PT, R4, 0x9, PT ;  /* 0x000000090400780c */ /* 0x000fe20003f04270 */
[----:B------:R-:W3:Y:S01]  /*85f0*/  MUFU.TANH R25, R34 ;  /* 0x0000002200197308 */ /* 0x000ee20000002400 */
[----:B------:R-:W-:Y:S02]  /*8600*/  FSEL R24, R222, -INF , P1 ;  /* 0xff800000de187808 */ /* 0x000fe40000800000 */
[----:B------:R-:W-:Y:S02]  /*8610*/  ISETP.GT.AND P1, PT, R3, 0x10, PT ;  /* 0x000000100300780c */ /* 0x000fe40003f24270 */
[----:B------:R-:W-:Y:S02]  /*8620*/  FSEL R19, R245, -INF , P2 ;  /* 0xff800000f5137808 */ /* 0x000fe40001000000 */
[----:B------:R-:W-:Y:S02]  /*8630*/  ISETP.GT.AND P2, PT, R4, 0x10, PT ;  /* 0x000000100400780c */ /* 0x000fe40003f44270 */
[----:B------:R-:W-:Y:S01]  /*8640*/  FSEL R215, R246, -INF , P4 ;  /* 0xff800000f6d77808 */ /* 0x000fe20002000000 */
[----:B------:R3:W-:Y:S01]  /*8650*/  MUFU.TANH R33, R54 ;  /* 0x0000003600217308 */ /* 0x0007e20000002400 */
[----:B------:R-:W-:Y:S02]  /*8660*/  ISETP.GT.AND P4, PT, R3, 0x9, PT ;  /* 0x000000090300780c */ /* 0x000fe40003f84270 */
[----:B------:R-:W-:Y:S02]  /*8670*/  FSEL R20, R223, -INF , P0 ;  /* 0xff800000df147808 */ /* 0x000fe40000000000 */
[----:B------:R-:W-:Y:S02]  /*8680*/  ISETP.GT.AND P0, PT, R4, 0x11, PT ;  /* 0x000000110400780c */ /* 0x000fe40003f04270 */
[----:B----4-:R-:W-:Y:S02]  /*8690*/  FSEL R48, R220, -INF , P2 ;  /* 0xff800000dc307808 */ /* 0x010fe40001000000 */
[----:B------:R-:W-:Y:S01]  /*86a0*/  FSEL R205, R136, -INF , P1 ;  /* 0xff80000088cd7808 */ /* 0x000fe20000800000 */
[----:B------:R-:W4:Y:S01]  /*86b0*/  MUFU.TANH R36, R36 ;  /* 0x0000002400247308 */ /* 0x000f220000002400 */
[C---:B------:R-:W-:Y:S02]  /*86c0*/  ISETP.GT.AND P2, PT, R2.reuse, 0x10, PT ;  /* 0x000000100200780c */ /* 0x040fe40003f44270 */
[----:B------:R-:W-:Y:S02]  /*86d0*/  ISETP.GT.AND P1, PT, R2, 0x11, PT ;  /* 0x000000110200780c */ /* 0x000fe40003f24270 */
[----:B------:R-:W-:Y:S02]  /*86e0*/  FSEL R27, R221, -INF , P4 ;  /* 0xff800000dd1b7808 */ /* 0x000fe40002000000 */
[----:B------:R-:W-:Y:S02]  /*86f0*/  ISETP.GT.AND P4, PT, R3, 0x11, PT ;  /* 0x000000110300780c */ /* 0x000fe40003f84270 */
[----:B-1----:R-:W-:Y:S01]  /*8700*/  FSEL R47, R137, -INF , P0 ;  /* 0xff800000892f7808 */ /* 0x002fe20000000000 */
[----:B------:R-:W-:Y:S01]  /*8710*/  MUFU.TANH R14, R39 ;  /* 0x00000027000e7308 */ /* 0x000fe20000002400 */
[----:B------:R-:W-:Y:S02]  /*8720*/  ISETP.GT.AND P0, PT, R0, 0x10, PT ;  /* 0x000000100000780c */ /* 0x000fe40003f04270 */
[----:B------:R-:W-:Y:S02]  /*8730*/  FSEL R209, R209, -INF , P2 ;  /* 0xff800000d1d17808 */ /* 0x000fe40001000000 */
[----:B------:R-:W-:Y:S02]  /*8740*/  ISETP.GT.AND P2, PT, R2, 0x18, PT ;  /* 0x000000180200780c */ /* 0x000fe40003f44270 */
[----:B------:R-:W-:Y:S02]  /*8750*/  FSEL R208, R208, -INF , P1 ;  /* 0xff800000d0d07808 */ /* 0x000fe40000800000 */
[----:B------:R-:W-:Y:S01]  /*8760*/  ISETP.GT.AND P1, PT, R2, 0x19, PT ;  /* 0x000000190200780c */ /* 0x000fe20003f24270 */
[----:B------:R1:W-:Y:S01]  /*8770*/  MUFU.TANH R12, R42 ;  /* 0x0000002a000c7308 */ /* 0x0003e20000002400 */
[----:B------:R-:W-:Y:S02]  /*8780*/  FSEL R204, R135, -INF , P4 ;  /* 0xff80000087cc7808 */ /* 0x000fe40002000000 */
[C---:B------:R-:W-:Y:S02]  /*8790*/  ISETP.GT.AND P4, PT, R0.reuse, 0x11, PT ;  /* 0x000000110000780c */ /* 0x040fe40003f84270 */
[----:B------:R-:W-:Y:S02]  /*87a0*/  FSEL R217, R217, -INF , P0 ;  /* 0xff800000d9d97808 */ /* 0x000fe40000000000 */
[----:B------:R-:W-:Y:S02]  /*87b0*/  FSEL R206, R29, -INF , P1 ;  /* 0xff8000001dce7808 */ /* 0x000fe40000800000 */
[----:B------:R-:W-:Y:S01]  /*87c0*/  ISETP.GT.AND P1, PT, R3, 0x18, PT ;  /* 0x000000180300780c */ /* 0x000fe20003f24270 */
[----:B------:R-:W1:Y:S01]  /*87d0*/  MUFU.TANH R21, R35 ;  /* 0x0000002300157308 */ /* 0x000e620000002400 */
[----:B------:R-:W-:Y:S02]  /*87e0*/  ISETP.GT.AND P0, PT, R0, 0x18, PT ;  /* 0x000000180000780c */ /* 0x000fe40003f04270 */
[----:B------:R-:W-:Y:S02]  /*87f0*/  FSEL R207, R134, -INF , P2 ;  /* 0xff80000086cf7808 */ /* 0x000fe40001000000 */
[----:B------:R-:W-:Y:S02]  /*8800*/  ISETP.GT.AND P2, PT, R4, 0x18, PT ;  /* 0x000000180400780c */ /* 0x000fe40003f44270 */
[----:B------:R-:W-:Y:S02]  /*8810*/  FSEL R216, R216, -INF , P4 ;  /* 0xff800000d8d87808 */ /* 0x000fe40002000000 */
[----:B------:R-:W-:Y:S01]  /*8820*/  ISETP.GT.AND P4, PT, R0, 0x19, PT ;  /* 0x000000190000780c */ /* 0x000fe20003f84270 */
[----:B------:R4:W-:Y:S01]  /*8830*/  MUFU.TANH R28, R53 ;  /* 0x00000035001c7308 */ /* 0x0009e20000002400 */
[----:B------:R-:W-:Y:S02]  /*8840*/  FSEL R219, R219, -INF , P0 ;  /* 0xff800000dbdb7808 */ /* 0x000fe40000000000 */
[----:B------:R-:W-:Y:S02]  /*8850*/  ISETP.GT.AND P0, PT, R4, 0x19, PT ;  /* 0x000000190400780c */ /* 0x000fe40003f04270 */
[----:B------:R-:W-:Y:S02]  /*8860*/  FSEL R43, R32, -INF , P2 ;  /* 0xff800000202b7808 */ /* 0x000fe40001000000 */
[----:B------:R-:W-:Y:S02]  /*8870*/  ISETP.GT.AND P2, PT, R4, 0x20, PT ;  /* 0x000000200400780c */ /* 0x000fe40003f44270 */
[----:B---3--:R-:W-:Y:S01]  /*8880*/  FSEL R54, R25, -INF , P1 ;  /* 0xff80000019367808 */ /* 0x008fe20000800000 */
[----:B------:R-:W3:Y:S01]  /*8890*/  MUFU.TANH R13, R40 ;  /* 0x00000028000d7308 */ /* 0x000ee20000002400 */
[----:B------:R-:W-:Y:S01]  /*88a0*/  FMUL.FTZ R25, R65, c[0x0][0x320] ;  /* 0x0000c80041197a20 */ /* 0x000fe20000410000 */
[----:B------:R-:W-:Y:S02]  /*88b0*/  FSEL R218, R218, -INF , P4 ;  /* 0xff800000dada7808 */ /* 0x000fe40002000000 */
[C---:B------:R-:W-:Y:S02]  /*88c0*/  ISETP.GT.AND P4, PT, R3.reuse, 0x19, PT ;  /* 0x000000190300780c */ /* 0x040fe40003f84270 */
[----:B-1----:R-:W-:Y:S02]  /*88d0*/  FSEL R42, R26, -INF , P0 ;  /* 0xff8000001a2a7808 */ /* 0x002fe40000000000 */
[----:B----4-:R-:W-:Y:S02]  /*88e0*/  FSEL R39, R36, -INF , P2 ;  /* 0xff80000024277808 */ /* 0x010fe40001000000 */
[----:B------:R3:W-:Y:S01]  /*88f0*/  MUFU.TANH R34, R51 ;  /* 0x0000003300227308 */ /* 0x0007e20000002400 */
[----:B------:R-:W-:Y:S02]  /*8900*/  ISETP.GT.AND P2, PT, R2, 0x20, PT ;  /* 0x000000200200780c */ /* 0x000fe40003f44270 */
[----:B------:R-:W-:Y:S02]  /*8910*/  ISETP.GT.AND P1, PT, R3, 0x20, PT ;  /* 0x000000200300780c */ /* 0x000fe40003f24270 */
[----:B------:R-:W-:Y:S01]  /*8920*/  FSEL R53, R21, -INF , P4 ;  /* 0xff80000015357808 */ /* 0x000fe20002000000 */
[----:B------:R-:W-:Y:S01]  /*8930*/  FMUL.FTZ R21, R66, c[0x0][0x320] ;  /* 0x0000c80042157a20 */ /* 0x000fe20000410000 */
[----:B------:R-:W-:Y:S02]  /*8940*/  ISETP.GT.AND P4, PT, R3, 0x21, PT ;  /* 0x000000210300780c */ /* 0x000fe40003f84270 */
[----:B------:R-:W-:Y:S01]  /*8950*/  ISETP.GT.AND P0, PT, R4, 0x21, PT ;  /* 0x000000210400780c */ /* 0x000fe20003f04270 */
[----:B------:R1:W4:Y:S01]  /*8960*/  MUFU.TANH R15, R38 ;  /* 0x00000026000f7308 */ /* 0x0003220000002400 */
[----:B------:R-:W-:Y:S02]  /*8970*/  FSEL R45, R14, -INF , P4 ;  /* 0xff8000000e2d7808 */ /* 0x000fe40002000000 */
[----:B------:R-:W-:Y:S04]  /*8980*/  ISETP.GT.AND P4, PT, R0, 0x21, PT ;  /* 0x000000210000780c */ /* 0x000fe80003f84270 */
[----:B------:R-:W-:Y:S02]  /*8990*/  FSEL R213, R10, -INF , P4 ;  /* 0xff8000000ad57808 */ /* 0x000fe40002000000 */
[----:B------:R-:W-:Y:S01]  /*89a0*/  ISETP.GT.AND P4, PT, R0, 0x29, PT ;  /* 0x000000290000780c */ /* 0x000fe20003f84270 */
[----:B------:R4:W-:Y:S01]  /*89b0*/  MUFU.TANH R9, R46 ;  /* 0x0000002e00097308 */ /* 0x0009e20000002400 */
[----:B---3--:R-:W-:Y:S01]  /*89c0*/  FSEL R51, R13, -INF , P2 ;  /* 0xff8000000d337808 */ /* 0x008fe20001000000 */
[----:B------:R-:W-:Y:S01]  /*89d0*/  FMUL.FTZ R13, R61, c[0x0][0x320] ;  /* 0x0000c8003d0d7a20 */ /* 0x000fe20000410000 */
[----:B------:R-:W-:Y:S07]  /*89e0*/  ISETP.GT.AND P2, PT, R2, 0x28, PT ;  /* 0x000000280200780c */ /* 0x000fee0003f44270 */
[----:B------:R-:W3:Y:S01]  /*89f0*/  MUFU.TANH R44, R44 ;  /* 0x0000002c002c7308 */ /* 0x000ee20000002400 */
[----:B-1----:R-:W-:Y:S02]  /*8a00*/  FSEL R38, R16, -INF , P0 ;  /* 0xff80000010267808 */ /* 0x002fe40000000000 */
[----:B------:R-:W-:Y:S07]  /*8a10*/  ISETP.GT.AND P0, PT, R0, 0x20, PT ;  /* 0x000000200000780c */ /* 0x000fee0003f04270 */
[----:B------:R1:W-:Y:S01]  /*8a20*/  MUFU.TANH R35, R50 ;  /* 0x0000003200237308 */ /* 0x0003e20000002400 */
[----:B------:R-:W-:Y:S01]  /*8a30*/  FSEL R214, R12, -INF , P0 ;  /* 0xff8000000cd67808 */ /* 0x000fe20000000000 */
[----:B------:R-:W-:Y:S01]  /*8a40*/  FMUL.FTZ R12, R67, c[0x0][0x320] ;  /* 0x0000c800430c7a20 */ /* 0x000fe20000410000 */
[----:B------:R-:W-:Y:S02]  /*8a50*/  ISETP.GT.AND P0, PT, R0, 0x28, PT ;  /* 0x000000280000780c */ /* 0x000fe40003f04270 */
[----:B----4-:R-:W-:Y:S02]  /*8a60*/  FSEL R46, R15, -INF , P1 ;  /* 0xff8000000f2e7808 */ /* 0x010fe40000800000 */
[----:B------:R-:W-:Y:S03]  /*8a70*/  ISETP.GT.AND P1, PT, R2, 0x21, PT ;  /* 0x000000210200780c */ /* 0x000fe60003f24270 */
[----:B------:R-:W-:Y:S01]  /*8a80*/  MUFU.TANH R40, R56 ;  /* 0x0000003800287308 */ /* 0x000fe20000002400 */
[----:B---3--:R-:W-:Y:S02]  /*8a90*/  FSEL R44, R44, -INF , P2 ;  /* 0xff8000002c2c7808 */ /* 0x008fe40001000000 */
[C---:B------:R-:W-:Y:S07]  /*8aa0*/  ISETP.GT.AND P2, PT, R4.reuse, 0x28, PT ;  /* 0x000000280400780c */ /* 0x040fee0003f44270 */
[----:B------:R3:W-:Y:S01]  /*8ab0*/  MUFU.TANH R56, R58 ;  /* 0x0000003a00387308 */ /* 0x0007e20000002400 */
[----:B------:R-:W-:Y:S02]  /*8ac0*/  FSEL R31, R31, -INF , P2 ;  /* 0xff8000001f1f7808 */ /* 0x000fe40001000000 */
[----:B------:R-:W-:Y:S02]  /*8ad0*/  ISETP.GT.AND P2, PT, R4, 0x30, PT ;  /* 0x000000300400780c */ /* 0x000fe40003f44270 */
[----:B-1----:R-:W-:Y:S02]  /*8ae0*/  FSEL R50, R11, -INF , P1 ;  /* 0xff8000000b327808 */ /* 0x002fe40000800000 */
[----:B------:R-:W-:Y:S03]  /*8af0*/  ISETP.GT.AND P1, PT, R2, 0x29, PT ;  /* 0x000000290200780c */ /* 0x000fe60003f24270 */
[----:B------:R-:W1:Y:S10]  /*8b00*/  MUFU.TANH R5, R5 ;  /* 0x0000000500057308 */ /* 0x000e740000002400 */
[----:B------:R4:W-:Y:S01]  /*8b10*/  MUFU.TANH R30, R49 ;  /* 0x00000031001e7308 */ /* 0x0009e20000002400 */
[----:B---3--:R-:W-:Y:S02]  /*8b20*/  FSEL R58, R7, -INF , P4 ;  /* 0xff800000073a7808 */ /* 0x008fe40002000000 */
[C---:B------:R-:W-:Y:S07]  /*8b30*/  ISETP.GT.AND P4, PT, R3.reuse, 0x29, PT ;  /* 0x000000290300780c */ /* 0x040fee0003f84270 */
[----:B------:R-:W3:Y:S01]  /*8b40*/  MUFU.TANH R6, R6 ;  /* 0x0000000600067308 */ /* 0x000ee20000002400 */
[----:B------:R-:W-:Y:S02]  /*8b50*/  FSEL R34, R34, -INF , P4 ;  /* 0xff80000022227808 */ /* 0x000fe40002000000 */
[----:B------:R-:W-:Y:S02]  /*8b60*/  ISETP.GT.AND P4, PT, R3, 0x31, PT ;  /* 0x000000310300780c */ /* 0x000fe40003f84270 */
[----:B-1----:R-:W-:Y:S02]  /*8b70*/  FSEL R29, R5, -INF , P2 ;  /* 0xff800000051d7808 */ /* 0x002fe40001000000 */
[----:B------:R-:W-:Y:S02]  /*8b80*/  ISETP.GT.AND P2, PT, R2, 0x30, PT ;  /* 0x000000300200780c */ /* 0x000fe40003f44270 */
[----:B------:R-:W-:Y:S01]  /*8b90*/  FMNMX.FTZ R5, R37, R138, !PT ;  /* 0x0000008a25057209 */ /* 0x000fe20007810000 */
[----:B------:R1:W1:Y:S01]  /*8ba0*/  MUFU.TANH R36, R57 ;  /* 0x0000003900247308 */ /* 0x0002620000002400 */
[----:B------:R-:W-:Y:S02]  /*8bb0*/  FSEL R40, R40, -INF , P2 ;  /* 0xff80000028287808 */ /* 0x000fe40001000000 */
[----:B------:R-:W-:Y:S02]  /*8bc0*/  ISETP.GT.AND P2, PT, R4, 0x39, PT ;  /* 0x000000390400780c */ /* 0x000fe40003f44270 */
[----:B----4-:R-:W-:Y:S02]  /*8bd0*/  FSEL R49, R8, -INF , P1 ;  /* 0xff80000008317808 */ /* 0x010fe40000800000 */
[----:B------:R-:W-:Y:S03]  /*8be0*/  ISETP.GT.AND P1, PT, R3, 0x28, PT ;  /* 0x000000280300780c */ /* 0x000fe60003f24270 */
[----:B------:R-:W4:Y:S01]  /*8bf0*/  MUFU.TANH R26, R64 ;  /* 0x00000040001a7308 */ /* 0x000f220000002400 */
[----:B------:R-:W-:Y:S02]  /*8c00*/  FSEL R35, R35, -INF , P1 ;  /* 0xff80000023237808 */ /* 0x000fe40000800000 */
[----:B------:R-:W-:Y:S02]  /*8c10*/  ISETP.GT.AND P1, PT, R3, 0x30, PT ;  /* 0x000000300300780c */ /* 0x000fe40003f24270 */
[----:B---3--:R-:W-:Y:S02]  /*8c20*/  FSEL R32, R6, -INF , P4 ;  /* 0xff80000006207808 */ /* 0x008fe40002000000 */
[----:B------:R-:W-:Y:S02]  /*8c30*/  ISETP.GT.AND P4, PT, R4, 0x38, PT ;  /* 0x000000380400780c */ /* 0x000fe40003f84270 */
[----:B------:R-:W-:Y:S01]  /*8c40*/  FSEL R33, R33, -INF , P1 ;  /* 0xff80000021217808 */ /* 0x000fe20000800000 */
[----:B------:R-:W3:Y:S01]  /*8c50*/  MUFU.TANH R25, R25 ;  /* 0x0000001900197308 */ /* 0x000ee20000002400 */
[----:B------:R-:W-:Y:S02]  /*8c60*/  ISETP.GT.AND P1, PT, R2, 0x31, PT ;  /* 0x000000310200780c */ /* 0x000fe40003f24270 */
[----:B------:R-:W-:Y:S02]  /*8c70*/  FMNMX.FTZ R6, R210, R139, !PT ;  /* 0x0000008bd2067209 */ /* 0x000fe40007810000 */
[----:B-1----:R-:W-:Y:S01]  /*8c80*/  FSEL R57, R9, -INF , P0 ;  /* 0xff80000009397808 */ /* 0x002fe20000000000 */
[----:B------:R-:W-:Y:S01]  /*8c90*/  FMUL.FTZ R9, R63, c[0x0][0x320] ;  /* 0x0000c8003f097a20 */ /* 0x000fe20000410000 */
[----:B------:R-:W-:Y:S02]  /*8ca0*/  ISETP.GT.AND P0, PT, R4, 0x29, PT ;  /* 0x000000290400780c */ /* 0x000fe40003f04270 */
[----:B------:R-:W-:Y:S01]  /*8cb0*/  FSEL R36, R36, -INF , P1 ;  /* 0xff80000024247808 */ /* 0x000fe20000800000 */
[----:B------:R-:W1:Y:S01]  /*8cc0*/  MUFU.TANH R21, R21 ;  /* 0x0000001500157308 */ /* 0x000e620000002400 */
[----:B------:R-:W-:Y:S02]  /*8cd0*/  FSEL R30, R30, -INF , P0 ;  /* 0xff8000001e1e7808 */ /* 0x000fe40000000000 */
[----:B------:R-:W-:Y:S02]  /*8ce0*/  ISETP.GT.AND P0, PT, R4, 0x31, PT ;  /* 0x000000310400780c */ /* 0x000fe40003f04270 */
[----:B----4-:R-:W-:Y:S02]  /*8cf0*/  FSEL R26, R26, -INF , P4 ;  /* 0xff8000001a1a7808 */ /* 0x010fe40002000000 */
[----:B------:R-:W-:Y:S02]  /*8d00*/  ISETP.GT.AND P4, PT, R2, 0x38, PT ;  /* 0x000000380200780c */ /* 0x000fe40003f84270 */
[----:B------:R-:W-:Y:S01]  /*8d10*/  FSEL R28, R28, -INF , P0 ;  /* 0xff8000001c1c7808 */ /* 0x000fe20000000000 */
[----:B------:R-:W4:Y:S01]  /*8d20*/  MUFU.TANH R16, R59 ;  /* 0x0000003b00107308 */ /* 0x000f220000002400 */
[----:B------:R-:W-:Y:S02]  /*8d30*/  ISETP.GT.AND P0, PT, R0, 0x30, PT ;  /* 0x000000300000780c */ /* 0x000fe40003f04270 */
[----:B------:R-:W-:Y:S02]  /*8d40*/  ISETP.GT.AND P1, PT, R3, 0x39, PT ;  /* 0x000000390300780c */ /* 0x000fe40003f24270 */
[----:B---3--:R-:W-:Y:S02]  /*8d50*/  FSEL R25, R25, -INF , P2 ;  /* 0xff80000019197808 */ /* 0x008fe40001000000 */
[----:B------:R-:W-:Y:S02]  /*8d60*/  ISETP.GT.AND P2, PT, R2, 0x39, PT ;  /* 0x000000390200780c */ /* 0x000fe40003f44270 */
[----:B------:R-:W-:Y:S01]  /*8d70*/  FMNMX.FTZ R2, R17, R132, !PT ;  /* 0x0000008411027209 */ /* 0x000fe20007810000 */
[----:B------:R-:W3:Y:S01]  /*8d80*/  MUFU.TANH R12, R12 ;  /* 0x0000000c000c7308 */ /* 0x000ee20000002400 */
[----:B------:R-:W-:Y:S02]  /*8d90*/  FSEL R56, R56, -INF , P0 ;  /* 0xff80000038387808 */ /* 0x000fe40000000000 */
[----:B------:R-:W-:Y:S02]  /*8da0*/  FMNMX.FTZ R2, R18, R2, !PT ;  /* 0x0000000212027209 */ /* 0x000fe40007810000 */
[----:B------:R-:W-:Y:S02]  /*8db0*/  ISETP.GT.AND P0, PT, R3, 0x38, PT ;  /* 0x000000380300780c */ /* 0x000fe40003f04270 */
[----:B------:R-:W-:Y:S02]  /*8dc0*/  FMNMX.FTZ R2, R19, R2, !PT ;  /* 0x0000000213027209 */ /* 0x000fe40007810000 */
[----:B------:R-:W-:Y:S01]  /*8dd0*/  FMNMX.FTZ R3, R22, R133, !PT ;  /* 0x0000008516037209 */ /* 0x000fe20007810000 */
[----:B------:R-:W1:Y:S01]  /*8de0*/  MUFU.TANH R15, R62 ;  /* 0x0000003e000f7308 */ /* 0x000e620000002400 */
[----:B------:R-:W-:Y:S02]  /*8df0*/  FMNMX.FTZ R2, R20, R2, !PT ;  /* 0x0000000214027209 */ /* 0x000fe40007810000 */
[----:B------:R-:W-:Y:S02]  /*8e00*/  FMNMX.FTZ R4, R23, R3, !PT ;  /* 0x0000000317047209 */ /* 0x000fe40007810000 */
[----:B------:R-:W-:Y:S02]  /*8e10*/  FMNMX.FTZ R2, R48, R2, !PT ;  /* 0x0000000230027209 */ /* 0x000fe40007810000 */
        /* <DEDUP_REMOVED lines=43> */
[----:B-1----:R-:W-:Y:S02]  /*90d0*/  FSEL R21, R21, -INF , P0 ;  /* 0xff80000015157808 */ /* 0x002fe40000000000 */
[----:B------:R-:W-:Y:S02]  /*90e0*/  ISETP.GT.AND P0, PT, R0, 0x31, PT ;  /* 0x000000310000780c */ /* 0x000fe40003f04270 */
[----:B------:R-:W-:Y:S02]  /*90f0*/  FMNMX.FTZ R3, R33, R3, !PT ;  /* 0x0000000321037209 */ /* 0x000fe40007810000 */
[----:B------:R-:W-:Y:S02]  /*9100*/  FMNMX.FTZ R5, R25, R2, !PT ;  /* 0x0000000219057209 */ /* 0x000fe40007810000 */
[----:B------:R-:W-:Y:S02]  /*9110*/  FMNMX.FTZ R2, R49, R6, !PT ;  /* 0x0000000631027209 */ /* 0x000fe40007810000 */
[----:B------:R-:W-:Y:S01]  /*9120*/  FMNMX.FTZ R6, R58, R4, !PT ;  /* 0x000000043a067209 */ /* 0x000fe20007810000 */
[----:B------:R-:W1:Y:S01]  /*9130*/  SHFL.BFLY PT, R8, R5, 0x2, 0x1f ;  /* 0x0c401f0005087f89 */ /* 0x000e6200000e0000 */
[----:B----4-:R-:W-:Y:S02]  /*9140*/  FSEL R16, R16, -INF , P0 ;  /* 0xff80000010107808 */ /* 0x010fe40000000000 */
[----:B------:R-:W-:Y:S02]  /*9150*/  FMNMX.FTZ R3, R32, R3, !PT ;  /* 0x0000000320037209 */ /* 0x000fe40007810000 */
[----:B------:R-:W-:Y:S02]  /*9160*/  ISETP.GT.AND P0, PT, R0, 0x39, PT ;  /* 0x000000390000780c */ /* 0x000fe40003f04270 */
[----:B---3--:R-:W-:Y:S02]  /*9170*/  FSEL R12, R12, -INF , P1 ;  /* 0xff8000000c0c7808 */ /* 0x008fe40000800000 */
[----:B------:R-:W-:Y:S02]  /*9180*/  ISETP.GT.AND P1, PT, R0, 0x38, PT ;  /* 0x000000380000780c */ /* 0x000fe40003f24270 */
[----:B------:R-:W-:Y:S02]  /*9190*/  FMNMX.FTZ R0, R56, R6, !PT ;  /* 0x0000000638007209 */ /* 0x000fe40007810000 */
[----:B------:R-:W-:Y:S02]  /*91a0*/  FMNMX.FTZ R2, R40, R2, !PT ;  /* 0x0000000228027209 */ /* 0x000fe40007810000 */
[----:B------:R-:W-:Y:S02]  /*91b0*/  FMNMX.FTZ R4, R21, R3, !PT ;  /* 0x0000000315047209 */ /* 0x000fe40007810000 */
[----:B------:R-:W-:Y:S02]  /*91c0*/  FSEL R15, R15, -INF , P1 ;  /* 0xff8000000f0f7808 */ /* 0x000fe40000800000 */
[----:B------:R-:W-:Y:S02]  /*91d0*/  FMNMX.FTZ R0, R16, R0, !PT ;  /* 0x0000000010007209 */ /* 0x000fe40007810000 */
[----:B------:R-:W-:Y:S02]  /*91e0*/  FMNMX.FTZ R2, R36, R2, !PT ;  /* 0x0000000224027209 */ /* 0x000fe40007810000 */
[----:B------:R-:W-:Y:S02]  /*91f0*/  FSEL R14, R14, -INF , P4 ;  /* 0xff8000000e0e7808 */ /* 0x000fe40002000000 */
[----:B------:R-:W-:Y:S02]  /*9200*/  FMNMX.FTZ R4, R12, R4, !PT ;  /* 0x000000040c047209 */ /* 0x000fe40007810000 */
[----:B------:R-:W-:Y:S02]  /*9210*/  FSEL R6, R9, -INF , P0 ;  /* 0xff80000009067808 */ /* 0x000fe40000000000 */
[----:B------:R-:W-:Y:S01]  /*9220*/  FMNMX.FTZ R0, R15, R0, !PT ;  /* 0x000000000f007209 */ /* 0x000fe20007810000 */
[----:B------:R-:W3:Y:S01]  /*9230*/  SHFL.BFLY PT, R7, R4, 0x2, 0x1f ;  /* 0x0c401f0004077f89 */ /* 0x000ee200000e0000 */
[----:B------:R-:W-:Y:S02]  /*9240*/  FSEL R13, R13, -INF , P2 ;  /* 0xff8000000d0d7808 */ /* 0x000fe40001000000 */
[----:B------:R-:W-:Y:S02]  /*9250*/  FMNMX.FTZ R2, R14, R2, !PT ;  /* 0x000000020e027209 */ /* 0x000fe40007810000 */
[----:B------:R-:W-:Y:S02]  /*9260*/  FMNMX.FTZ R0, R6, R0, !PT ;  /* 0x0000000006007209 */ /* 0x000fe40007810000 */
[----:B------:R-:W-:Y:S02]  /*9270*/  FMNMX.FTZ R3, R13, R2, !PT ;  /* 0x000000020d037209 */ /* 0x000fe40007810000 */
[----:B-1----:R-:W-:Y:S01]  /*9280*/  FMNMX.FTZ R5, R5, R8, !PT ;  /* 0x0000000805057209 */ /* 0x002fe20007810000 */
[----:B------:R-:W1:Y:S01]  /*9290*/  SHFL.BFLY PT, R2, R0, 0x2, 0x1f ;  /* 0x0c401f0000027f89 */ /* 0x000e6200000e0000 */
[C---:B------:R-:W-:Y:S02]  /*92a0*/  ISETP.GT.AND P4, PT, R131.reuse, R129, PT ;  /* 0x000000818300720c */ /* 0x040fe40003f84270 */
[----:B------:R-:W-:Y:S05]  /*92b0*/  IADD3 R59, R131, -0x1, RZ ;  /* 0xffffffff833b7810 */ /* 0x000fea0007ffe0ff */
[----:B------:R-:W4:Y:S01]  /*92c0*/  SHFL.BFLY PT, R135, R3, 0x2, 0x1f ;  /* 0x0c401f0003877f89 */ /* 0x000f2200000e0000 */
[----:B---3--:R-:W-:Y:S05]  /*92d0*/  FMNMX.FTZ R4, R4, R7, !PT ;  /* 0x0000000704047209 */ /* 0x008fea0007810000 */
[----:B------:R-:W-:Y:S02]  /*92e0*/  @P4 IMAD.WIDE.U32 R8, R59, c[0x0][0x1e0], RZ ;  /* 0x000078003b084a25 */ /* 0x000fe400078e00ff */
[----:B------:R-:W3:Y:S01]  /*92f0*/  SHFL.BFLY PT, R137, R5, 0x1, 0x1f ;  /* 0x0c201f0005897f89 */ /* 0x000ee200000e0000 */
[----:B-1----:R-:W-:Y:S07]  /*9300*/  FMNMX.FTZ R0, R0, R2, !PT ;  /* 0x0000000200007209 */ /* 0x002fee0007810000 */
[----:B------:R-:W1:Y:S01]  /*9310*/  SHFL.BFLY PT, R136, R4, 0x1, 0x1f ;  /* 0x0c201f0004887f89 */ /* 0x000e6200000e0000 */
[----:B------:R-:W-:Y:S05]  /*9320*/  @P4 SHF.R.S32.HI R2, RZ, 0x1f, R59 ;  /* 0x0000001fff024819 */ /* 0x000fea000001143b */
[----:B------:R-:W-:Y:S01]  /*9330*/  @P4 IMAD R2, R2, c[0x0][0x1e0], RZ ;  /* 0x0000780002024a24 */ /* 0x000fe200078e02ff */
[----:B----4-:R-:W-:Y:S02]  /*9340*/  FMNMX.FTZ R135, R3, R135, !PT ;  /* 0x0000008703877209 */ /* 0x010fe40007810000 */
[----:B------:R-:W4:Y:S01]  /*9350*/  SHFL.BFLY PT, R3, R0, 0x1, 0x1f ;  /* 0x0c201f0000037f89 */ /* 0x000f2200000e0000 */
[----:B------:R-:W-:Y:S05]  /*9360*/  @P4 IMAD R2, R59, c[0x0][0x1e4], R2 ;  /* 0x000079003b024a24 */ /* 0x000fea00078e0202 */
[----:B------:R-:W-:Y:S02]  /*9370*/  @P4 IADD3 R2, R9, R2, RZ ;  /* 0x0000000209024210 */ /* 0x000fe40007ffe0ff */
[----:B---3--:R-:W-:Y:S01]  /*9380*/  FMNMX.FTZ R137, R5, R137, !PT ;  /* 0x0000008905897209 */ /* 0x008fe20007810000 */
[----:B------:R-:W3:Y:S03]  /*9390*/  SHFL.BFLY PT, R7, R135, 0x1, 0x1f ;  /* 0x0c201f0087077f89 */ /* 0x000ee600000e0000 */
[C---:B------:R-:W-:Y:S02]  /*93a0*/  FSETP.NEU.FTZ.AND P2, PT, R137.reuse, -INF , PT ;  /* 0xff8000008900780b */ /* 0x040fe40003f5d000 */
[----:B-1----:R-:W-:Y:S02]  /*93b0*/  FMNMX.FTZ R136, R4, R136, !PT ;  /* 0x0000008804887209 */ /* 0x002fe40007810000 */
[C---:B------:R-:W-:Y:S02]  /*93c0*/  @P4 SHF.L.U64.HI R4, R8.reuse, 0x6, R2 ;  /* 0x0000000608044819 */ /* 0x040fe40000010202 */
[----:B------:R-:W-:Y:S02]  /*93d0*/  @P4 SHF.L.U32 R8, R8, 0x6, RZ ;  /* 0x0000000608084819 */ /* 0x000fe400000006ff */
[----:B------:R-:W-:Y:S02]  /*93e0*/  FSEL R2, R137, RZ, P2 ;  /* 0x000000ff89027208 */ /* 0x000fe40001000000 */
[----:B----4-:R-:W-:Y:S02]  /*93f0*/  FMNMX.FTZ R134, R0, R3, !PT ;  /* 0x0000000300867209 */ /* 0x010fe40007810000 */
[----:B------:R-:W-:Y:S01]  /*9400*/  @P4 IADD3 R0, P1, R8, R242, RZ ;  /* 0x000000f208004210 */ /* 0x000fe20007f3e0ff */
[----:B------:R-:W-:Y:S03]  /*9410*/  FADD.FTZ R5, -R2, R132 ;  /* 0x0000008402057221 */ /* 0x000fe60000010100 */
[----:B------:R-:W-:Y:S01]  /*9420*/  @P4 LEA R10, P0, R0, c[0x0][0x1c8], 0x1 ;  /* 0x00007200000a4a11 */ /* 0x000fe200078008ff */
[----:B--2---:R-:W-:Y:S01]  /*9430*/  @P4 IMAD.X R2, R4, 0x1, R128, P1 ;  /* 0x0000000104024824 */ /* 0x004fe200008e0680 */
[----:B---3--:R-:W-:Y:S04]  /*9440*/  FMNMX.FTZ R135, R135, R7, !PT ;  /* 0x0000000787877209 */ /* 0x008fe80007810000 */
[----:B------:R-:W-:Y:S02]  /*9450*/  @P4 LEA.HI.X R11, R0, c[0x0][0x1cc], R2, 0x1, P0 ;  /* 0x00007300000b4a11 */ /* 0x000fe400000f0c02 */
[----:B------:R-:W-:Y:S03]  /*9460*/  @P4 IADD3 R0, P1, P0, R8, 0x40, R242 ;  /* 0x0000004008004810 */ /* 0x000fe6000783e0f2 */
[----:B------:R1:W-:Y:S01]  /*9470*/  @P4 LDGSTS.E.BYPASS.LTC128B.128 [R244+0x4100], [R10.64], !P6 ;  /* 0x041000000af44fae */ /* 0x0003e2000f101d48 */
[----:B------:R-:W-:Y:S02]  /*9480*/  @P4 IADD3.X R4, R4, RZ, R128, P1, P0 ;  /* 0x000000ff04044210 */ /* 0x000fe40000fe0480 */
[----:B------:R-:W-:Y:S02]  /*9490*/  @P4 LEA R8, P0, R0, c[0x0][0x1c8], 0x1 ;  /* 0x0000720000084a11 */ /* 0x000fe400078008ff */
[----:B------:R-:W-:Y:S02]  /*94a0*/  FSETP.NEU.FTZ.AND P1, PT, R136, -INF , PT ;  /* 0xff8000008800780b */ /* 0x000fe40003f3d000 */
[----:B------:R-:W-:Y:S02]  /*94b0*/  @P4 LEA.HI.X R9, R0, c[0x0][0x1cc], R4, 0x1, P0 ;  /* 0x0000730000094a11 */ /* 0x000fe400000f0c04 */
[C---:B------:R-:W-:Y:S02]  /*94c0*/  FSETP.NEU.FTZ.AND P0, PT, R135.reuse, -INF , PT ;  /* 0xff8000008700780b */ /* 0x040fe40003f1d000 */
[----:B------:R-:W-:Y:S01]  /*94d0*/  FSEL R2, R136, RZ, P1 ;  /* 0x000000ff88027208 */ /* 0x000fe20000800000 */
[----:B------:R2:W-:Y:S01]  /*94e0*/  @P4 LDGSTS.E.BYPASS.LTC128B.128 [R244+0x6100], [R8.64], !P5 ;  /* 0x0610000008f44fae */ /* 0x0005e2000e901d48 */
[----:B------:R-:W-:Y:S03]  /*94f0*/  FSEL R0, R135, RZ, P0 ;  /* 0x000000ff87007208 */ /* 0x000fe60000000000 */
[----:B------:R-:W-:Y:S01]  /*9500*/  FADD.FTZ R4, -R2, R133 ;  /* 0x0000008502047221 */ /* 0x000fe20000010100 */
[----:B------:R-:W-:Y:S01]  /*9510*/  @P4 MOV R2, c[0x0][0x1e0] ;  /* 0x0000780000024a02 */ /* 0x000fe20000000f00 */
[----:B------:R-:W-:Y:S01]  /*9520*/  FADD.FTZ R3, -R0, R138 ;  /* 0x0000008a00037221 */ /* 0x000fe20000010100 */
[----:B------:R-:W-:Y:S04]  /*9530*/  @P4 MOV R0, 0x5 ;  /* 0x0000000500004802 */ /* 0x000fe80000000f00 */
[C---:B------:R-:W-:Y:S01]  /*9540*/  @P4 SHF.L.U64.HI R0, R2.reuse, R0, c[0x0][0x1e4] ;  /* 0x0000790002004619 */ /* 0x040fe20000010200 */
[----:B------:R-:W-:Y:S02]  /*9550*/  @P4 IMAD.SHL.U32 R2, R2, 0x20, RZ ;  /* 0x0000002002024824 */ /* 0x000fe400078e00ff */
[----:B--2---:R-:W-:Y:S05]  /*9560*/  FMUL.FTZ R8, R137, c[0x0][0x2d0] ;  /* 0x0000b40089087a20 */ /* 0x004fea0000410000 */
[----:B------:R-:W-:Y:S02]  /*9570*/  FSEL R8, R8, RZ, P2 ;  /* 0x000000ff08087208 */ /* 0x000fe40001000000 */
[-C--:B-1----:R-:W-:Y:S03]  /*9580*/  @P4 IADD3 R10, P2, R10, R2.reuse, RZ ;  /* 0x000000020a0a4210 */ /* 0x082fe60007f5e0ff */
[--C-:B------:R-:W-:Y:S01]  /*9590*/  FFMA.FTZ R7, R17, c[0x0][0x2d0], -R8.reuse ;  /* 0x0000b40011077a23 */ /* 0x100fe20000010808 */
[----:B------:R-:W-:Y:S01]  /*95a0*/  @P4 IADD3.X R11, R0, R11, RZ, P2, !PT ;  /* 0x0000000b000b4210 */ /* 0x000fe200017fe4ff */
[--C-:B------:R-:W-:Y:S02]  /*95b0*/  FFMA.FTZ R9, R20, c[0x0][0x2d0], -R8.reuse ;  /* 0x0000b40014097a23 */ /* 0x100fe40000010808 */
[----:B------:R1:W-:Y:S01]  /*95c0*/  MUFU.EX2 R221, R7 ;  /* 0x0000000700dd7308 */ /* 0x0003e20000000800 */
[--C-:B------:R-:W-:Y:S01]  /*95d0*/  FFMA.FTZ R128, R47, c[0x0][0x2d0], -R8.reuse ;  /* 0x0000b4002f807a23 */ /* 0x100fe20000010808 */
[----:B------:R2:W-:Y:S01]  /*95e0*/  @P4 LDGSTS.E.BYPASS.LTC128B.128 [R244+0x4900], [R10.64], !P6 ;  /* 0x049000000af44fae */ /* 0x0005e2000f101d48 */
[--C-:B------:R-:W-:Y:S02]  /*95f0*/  FFMA.FTZ R129, R43, c[0x0][0x2d0], -R8.reuse ;  /* 0x0000b4002b817a23 */ /* 0x100fe40000010808 */
[--C-:B------:R-:W-:Y:S02]  /*9600*/  FFMA.FTZ R130, R42, c[0x0][0x2d0], -R8.reuse ;  /* 0x0000b4002a827a23 */ /* 0x100fe40000010808 */
[--C-:B------:R-:W-:Y:S02]  /*9610*/  FFMA.FTZ R39, R39, c[0x0][0x2d0], -R8.reuse ;  /* 0x0000b40027277a23 */ /* 0x100fe40000010808 */
[--C-:B------:R-:W-:Y:S01]  /*9620*/  FFMA.FTZ R38, R38, c[0x0][0x2d0], -R8.reuse ;  /* 0x0000b40026267a23 */ /* 0x100fe20000010808 */
[----:B------:R-:W-:Y:S01]  /*9630*/  MUFU.EX2 R64, R9 ;  /* 0x0000000900407308 */ /* 0x000fe20000000800 */
[----:B------:R2:W-:Y:S01]  /*9640*/  @P4 LDGSTS.E.BYPASS.LTC128B.128 [R244+0x6900], [R10.64+0x80], !P5 ;  /* 0x069000800af44fae */ /* 0x0005e2000e901d48 */
[--C-:B------:R-:W-:Y:S02]  /*9650*/  FFMA.FTZ R61, R31, c[0x0][0x2d0], -R8.reuse ;  /* 0x0000b4001f3d7a23 */ /* 0x100fe40000010808 */
[--C-:B------:R-:W-:Y:S02]  /*9660*/  FFMA.FTZ R60, R30, c[0x0][0x2d0], -R8.reuse ;  /* 0x0000b4001e3c7a23 */ /* 0x100fe40000010808 */
[--C-:B------:R-:W-:Y:S02]  /*9670*/  FFMA.FTZ R29, R29, c[0x0][0x2d0], -R8.reuse ;  /* 0x0000b4001d1d7a23 */ /* 0x100fe40000010808 */
[--C-:B------:R-:W-:Y:S02]  /*9680*/  FFMA.FTZ R28, R28, c[0x0][0x2d0], -R8.reuse ;  /* 0x0000b4001c1c7a23 */ /* 0x100fe40000010808 */
[--C-:B------:R-:W-:Y:S02]  /*9690*/  FFMA.FTZ R62, R26, c[0x0][0x2d0], -R8.reuse ;  /* 0x0000b4001a3e7a23 */ /* 0x100fe40000010808 */
[--C-:B------:R-:W-:Y:S02]  /*96a0*/  FFMA.FTZ R63, R25, c[0x0][0x2d0], -R8.reuse ;  /* 0x0000b400193f7a23 */ /* 0x100fe40000010808 */
[--C-:B-1----:R-:W-:Y:S02]  /*96b0*/  FFMA.FTZ R7, R18, c[0x0][0x2d0], -R8.reuse ;  /* 0x0000b40012077a23 */ /* 0x102fe40000010808 */
[--C-:B------:R-:W-:Y:S02]  /*96c0*/  FFMA.FTZ R48, R48, c[0x0][0x2d0], -R8.reuse ;  /* 0x0000b40030307a23 */ /* 0x100fe40000010808 */
[----:B------:R1:W3:Y:S01]  /*96d0*/  MUFU.EX2 R247, R7 ;  /* 0x0000000700f77308 */ /* 0x0002e20000000800 */
[----:B--2---:R-:W-:Y:S04]  /*96e0*/  @P4 IADD3 R10, P2, R10, R2, RZ ;  /* 0x000000020a0a4210 */ /* 0x004fe80007f5e0ff */
[----:B------:R-:W-:Y:S05]  /*96f0*/  @P4 IADD3.X R11, R11, R0, RZ, P2, !PT ;  /* 0x000000000b0b4210 */ /* 0x000fea00017fe4ff */
[----:B------:R2:W-:Y:S01]  /*9700*/  @P4 LDGSTS.E.BYPASS.LTC128B.128 [R244+0x5100], [R10.64], !P6 ;  /* 0x051000000af44fae */ /* 0x0005e2000f101d48 */
[----:B-1----:R-:W-:Y:S02]  /*9710*/  FFMA.FTZ R7, R19, c[0x0][0x2d0], -R8 ;  /* 0x0000b40013077a23 */ /* 0x002fe40000010808 */
[----:B------:R-:W-:Y:S05]  /*9720*/  FMUL.FTZ R8, R134, c[0x0][0x2d0] ;  /* 0x0000b40086087a20 */ /* 0x000fea0000410000 */
[----:B------:R2:W-:Y:S01]  /*9730*/  @P4 LDGSTS.E.BYPASS.LTC128B.128 [R244+0x7100], [R10.64+0x80], !P5 ;  /* 0x071000800af44fae */ /* 0x0005e2000e901d48 */
[----:B------:R1:W-:Y:S02]  /*9740*/  MUFU.EX2 R249, R7 ;  /* 0x0000000700f97308 */ /* 0x0003e40000000800 */
[----:B-1----:R-:W-:Y:S05]  /*9750*/  FMUL.FTZ R7, R136, c[0x0][0x2d0] ;  /* 0x0000b40088077a20 */ /* 0x002fea0000410000 */
[----:B------:R-:W-:Y:S02]  /*9760*/  FSEL R7, R7, RZ, P1 ;  /* 0x000000ff07077208 */ /* 0x000fe40000800000 */
[----:B--2---:R-:W-:Y:S03]  /*9770*/  @P4 IADD3 R10, P1, R10, R2, RZ ;  /* 0x000000020a0a4210 */ /* 0x004fe60007f3e0ff */
[--C-:B------:R-:W-:Y:S02]  /*9780*/  FFMA.FTZ R9, R22, c[0x0][0x2d0], -R7.reuse ;  /* 0x0000b40016097a23 */ /* 0x100fe40000010807 */
[--C-:B------:R-:W-:Y:S02]  /*9790*/  FFMA.FTZ R2, R27, c[0x0][0x2d0], -R7.reuse ;  /* 0x0000b4001b027a23 */ /* 0x100fe40000010807 */
[----:B------:R1:W-:Y:S01]  /*97a0*/  MUFU.EX2 R220, R9 ;  /* 0x0000000900dc7308 */ /* 0x0003e20000000800 */
[----:B------:R-:W-:Y:S01]  /*97b0*/  @P4 IMAD.X R11, R11, 0x1, R0, P1 ;  /* 0x000000010b0b4824 */ /* 0x000fe200008e0600 */
[----:B------:R-:W-:Y:S01]  /*97c0*/  FSETP.NEU.FTZ.AND P1, PT, R134, -INF , PT ;  /* 0xff8000008600780b */ /* 0x000fe20003f3d000 */
[--C-:B------:R-:W-:Y:S02]  /*97d0*/  FFMA.FTZ R66, R21, c[0x0][0x2d0], -R7.reuse ;  /* 0x0000b40015427a23 */ /* 0x100fe40000010807 */
[--C-:B------:R-:W-:Y:S01]  /*97e0*/  FFMA.FTZ R54, R54, c[0x0][0x2d0], -R7.reuse ;  /* 0x0000b40036367a23 */ /* 0x100fe20000010807 */
[----:B------:R-:W-:Y:S01]  /*97f0*/  FSEL R0, R134, RZ, P1 ;  /* 0x000000ff86007208 */ /* 0x000fe20000800000 */
[----:B------:R2:W-:Y:S01]  /*9800*/  @P4 LDGSTS.E.BYPASS.LTC128B.128 [R244+0x5900], [R10.64], !P6 ;  /* 0x059000000af44fae */ /* 0x0005e2000f101d48 */
[--C-:B------:R-:W-:Y:S01]  /*9810*/  FFMA.FTZ R17, R53, c[0x0][0x2d0], -R7.reuse ;  /* 0x0000b40035117a23 */ /* 0x100fe20000010807 */
[----:B------:R-:W-:Y:S01]  /*9820*/  MOV R53, R29 ;  /* 0x0000001d00357202 */ /* 0x000fe20000000f00 */
[----:B------:R4:W-:Y:S01]  /*9830*/  MUFU.EX2 R248, R2 ;  /* 0x0000000200f87308 */ /* 0x0009e20000000800 */
[--C-:B------:R-:W-:Y:S02]  /*9840*/  FFMA.FTZ R46, R46, c[0x0][0x2d0], -R7.reuse ;  /* 0x0000b4002e2e7a23 */ /* 0x100fe40000010807 */
[--C-:B------:R-:W-:Y:S02]  /*9850*/  FFMA.FTZ R26, R34, c[0x0][0x2d0], -R7.reuse ;  /* 0x0000b400221a7a23 */ /* 0x100fe40000010807 */
[----:B------:R2:W-:Y:S01]  /*9860*/  @P4 LDGSTS.E.BYPASS.LTC128B.128 [R244+0x7900], [R10.64+0x80], !P5 ;  /* 0x079000800af44fae */ /* 0x0005e2000e901d48 */
[--C-:B------:R-:W-:Y:S02]  /*9870*/  FFMA.FTZ R65, R32, c[0x0][0x2d0], -R7.reuse ;  /* 0x0000b40020417a23 */ /* 0x100fe40000010807 */
[----:B------:R-:W-:Y:S02]  /*9880*/  FFMA.FTZ R67, R12, c[0x0][0x2d0], -R7 ;  /* 0x0000b4000c437a23 */ /* 0x000fe40000010807 */
[----:B------:R-:W-:Y:S02]  /*9890*/  IMAD.MOV.U32 R27, RZ, RZ, R59 ;  /* 0x000000ffff1b7224 */ /* 0x000fe400078e003b */
[--C-:B------:R-:W-:Y:S01]  /*98a0*/  FFMA.FTZ R59, R204, c[0x0][0x2d0], -R7.reuse ;  /* 0x0000b400cc3b7a23 */ /* 0x100fe20000010807 */
[----:B---3--:R-:W-:Y:S01]  /*98b0*/  F2FP.BF16.PACK_AB R204, R247, R221 ;  /* 0x000000ddf7cc723e */ /* 0x008fe200000010ff */
[--C-:B-1----:R-:W-:Y:S01]  /*98c0*/  FFMA.FTZ R9, R23, c[0x0][0x2d0], -R7.reuse ;  /* 0x0000b40017097a23 */ /* 0x102fe20000010807 */
[----:B------:R-:W0:Y:S01]  /*98d0*/  LDGDEPBAR ;  /* 0x00000000000079af */ /* 0x000e220000000000 */
[--C-:B------:R-:W-:Y:S01]  /*98e0*/  FFMA.FTZ R18, R45, c[0x0][0x2d0], -R7.reuse ;  /* 0x0000b4002d127a23 */ /* 0x100fe20000010807 */
[----:B------:R-:W-:Y:S01]  /*98f0*/  MOV R45, R28 ;  /* 0x0000001c002d7202 */ /* 0x000fe20000000f00 */
[----:B------:R1:W3:Y:S01]  /*9900*/  MUFU.EX2 R245, R9 ;  /* 0x0000000900f57308 */ /* 0x0002e20000000800 */
[----:B------:R-:W-:Y:S04]  /*9910*/  FFMA.FTZ R19, R35, c[0x0][0x2d0], -R7 ;  /* 0x0000b40023137a23 */ /* 0x000fe80000010807 */
[----:B------:R-:W2:Y:S01]  /*9920*/  LDSM.16.MT88.4 R20, [R225] ;  /* 0x00000000e114783b */ /* 0x000ea20000004200 */
[----:B----4-:R-:W-:Y:S02]  /*9930*/  FADD.FTZ R2, -R0, R139 ;  /* 0x0000008b00027221 */ /* 0x010fe40000010100 */
[--C-:B-1----:R-:W-:Y:S01]  /*9940*/  FFMA.FTZ R9, R24, c[0x0][0x2d0], -R7.reuse ;  /* 0x0000b40018097a23 */ /* 0x102fe20000010807 */
[----:B------:R-:W-:Y:S01]  /*9950*/  MOV R24, R131 ;  /* 0x0000008300187202 */ /* 0x000fe20000000f00 */
[----:B------:R-:W-:Y:S01]  /*9960*/  FFMA.FTZ R131, R205, c[0x0][0x2d0], -R7 ;  /* 0x0000b400cd837a23 */ /* 0x000fe20000010807 */
[----:B---3--:R-:W-:Y:S01]  /*9970*/  F2FP.BF16.PACK_AB R205, R245, R220 ;  /* 0x000000dcf5cd723e */ /* 0x008fe200000010ff */
[----:B------:R1:W3:Y:S02]  /*9980*/  MUFU.EX2 R246, R9 ;  /* 0x0000000900f67308 */ /* 0x0002e40000000800 */
[----:B------:R-:W-:Y:S02]  /*9990*/  IMAD.MOV.U32 R42, RZ, RZ, R24 ;  /* 0x000000ffff2a7224 */ /* 0x000fe400078e0018 */
[----:B-1----:R-:W-:Y:S05]  /*99a0*/  FMUL.FTZ R9, R135, c[0x0][0x2d0] ;  /* 0x0000b40087097a20 */ /* 0x002fea0000410000 */
[----:B------:R-:W-:Y:S05]  /*99b0*/  FSEL R9, R9, RZ, P0 ;  /* 0x000000ff09097208 */ /* 0x000fea0000000000 */
[--C-:B------:R-:W-:Y:S01]  /*99c0*/  FFMA.FTZ R0, R41, c[0x0][0x2d0], -R9.reuse ;  /* 0x0000b40029007a23 */ /* 0x100fe20000010809 */
[----:B------:R-:W-:Y:S01]  /*99d0*/  MOV R41, R27 ;  /* 0x0000001b00297202 */ /* 0x000fe20000000f00 */
[--C-:B--2---:R-:W-:Y:S02]  /*99e0*/  FFMA.FTZ R10, R37, c[0x0][0x2d0], -R9.reuse ;  /* 0x0000b400250a7a23 */ /* 0x104fe40000010809 */
[----:B------:R1:W-:Y:S01]  /*99f0*/  MUFU.EX2 R223, R0 ;  /* 0x0000000000df7308 */ /* 0x0003e20000000800 */
[--C-:B------:R-:W-:Y:S02]  /*9a00*/  FFMA.FTZ R47, R36, c[0x0][0x2d0], -R9.reuse ;  /* 0x0000b400242f7a23 */ /* 0x100fe40000010809 */
[--C-:B------:R-:W-:Y:S02]  /*9a10*/  FFMA.FTZ R231, R13, c[0x0][0x2d0], -R9.reuse ;  /* 0x0000b4000de77a23 */ /* 0x100fe40000010809 */
[--C-:B------:R-:W-:Y:S02]  /*9a20*/  FFMA.FTZ R25, R209, c[0x0][0x2d0], -R9.reuse ;  /* 0x0000b400d1197a23 */ /* 0x100fe40000010809 */
[--C-:B------:R-:W-:Y:S02]  /*9a30*/  FFMA.FTZ R252, R208, c[0x0][0x2d0], -R9.reuse ;  /* 0x0000b400d0fc7a23 */ /* 0x100fe40000010809 */
[--C-:B------:R-:W-:Y:S01]  /*9a40*/  FFMA.FTZ R250, R206, c[0x0][0x2d0], -R9.reuse ;  /* 0x0000b400cefa7a23 */ /* 0x100fe20000010809 */
[----:B------:R-:W-:Y:S01]  /*9a50*/  MUFU.EX2 R138, R10 ;  /* 0x0000000a008a7308 */ /* 0x000fe20000000800 */
[--C-:B------:R-:W-:Y:S02]  /*9a60*/  FFMA.FTZ R44, R44, c[0x0][0x2d0], -R9.reuse ;  /* 0x0000b4002c2c7a23 */ /* 0x100fe40000010809 */
[--C-:B------:R-:W-:Y:S02]  /*9a70*/  FFMA.FTZ R40, R40, c[0x0][0x2d0], -R9.reuse ;  /* 0x0000b40028287a23 */ /* 0x100fe40000010809 */
[--C-:B------:R-:W-:Y:S01]  /*9a80*/  FFMA.FTZ R251, R207, c[0x0][0x2d0], -R9.reuse ;  /* 0x0000b400cffb7a23 */ /* 0x100fe20000010809 */
[----:B---3--:R-:W-:Y:S01]  /*9a90*/  F2FP.BF16.PACK_AB R207, R248, R246 ;  /* 0x000000f6f8cf723e */ /* 0x008fe200000010ff */
[--C-:B------:R-:W-:Y:S02]  /*9aa0*/  FFMA.FTZ R51, R51, c[0x0][0x2d0], -R9.reuse ;  /* 0x0000b40033337a23 */ /* 0x100fe40000010809 */
[--C-:B------:R-:W-:Y:S02]  /*9ab0*/  FFMA.FTZ R50, R50, c[0x0][0x2d0], -R9.reuse ;  /* 0x0000b40032327a23 */ /* 0x100fe40000010809 */
[--C-:B------:R-:W-:Y:S02]  /*9ac0*/  FFMA.FTZ R49, R49, c[0x0][0x2d0], -R9.reuse ;  /* 0x0000b40031317a23 */ /* 0x100fe40000010809 */
[--C-:B------:R-:W-:Y:S02]  /*9ad0*/  FFMA.FTZ R43, R14, c[0x0][0x2d0], -R9.reuse ;  /* 0x0000b4000e2b7a23 */ /* 0x100fe40000010809 */
[----:B-1----:R-:W-:Y:S01]  /*9ae0*/  FFMA.FTZ R0, R52, c[0x0][0x2d0], -R9 ;  /* 0x0000b40034007a23 */ /* 0x002fe20000010809 */
[----:B------:R-:W-:Y:S01]  /*9af0*/  MOV R52, R64 ;  /* 0x0000004000347202 */ /* 0x000fe20000000f00 */
[----:B------:R-:W-:Y:S01]  /*9b00*/  FFMA.FTZ R64, R33, c[0x0][0x2d0], -R7 ;  /* 0x0000b40021407a23 */ /* 0x000fe20000010807 */
[----:B------:R-:W-:Y:S01]  /*9b10*/  FSEL R7, R8, RZ, P1 ;  /* 0x000000ff08077208 */ /* 0x000fe20000800000 */
[----:B------:R1:W-:Y:S01]  /*9b20*/  MUFU.EX2 R222, R0 ;  /* 0x0000000000de7308 */ /* 0x0003e20000000800 */
[----:B------:R-:W-:Y:S03]  /*9b30*/  F2FP.BF16.PACK_AB R206, R52, R249 ;  /* 0x000000f934ce723e */ /* 0x000fe600000010ff */
[--C-:B------:R-:W-:Y:S02]  /*9b40*/  FFMA.FTZ R8, R211, c[0x0][0x2d0], -R7.reuse ;  /* 0x0000b400d3087a23 */ /* 0x100fe40000010807 */
[--C-:B------:R-:W-:Y:S02]  /*9b50*/  FFMA.FTZ R217, R217, c[0x0][0x2d0], -R7.reuse ;  /* 0x0000b400d9d97a23 */ /* 0x100fe40000010807 */
[--C-:B------:R-:W-:Y:S02]  /*9b60*/  FFMA.FTZ R216, R216, c[0x0][0x2d0], -R7.reuse ;  /* 0x0000b400d8d87a23 */ /* 0x100fe40000010807 */
[----:B------:R-:W-:Y:S01]  /*9b70*/  MUFU.EX2 R208, R8 ;  /* 0x0000000800d07308 */ /* 0x000fe20000000800 */
[--C-:B------:R-:W-:Y:S02]  /*9b80*/  FFMA.FTZ R219, R219, c[0x0][0x2d0], -R7.reuse ;  /* 0x0000b400dbdb7a23 */ /* 0x100fe40000010807 */
[--C-:B------:R-:W-:Y:S02]  /*9b90*/  FFMA.FTZ R218, R218, c[0x0][0x2d0], -R7.reuse ;  /* 0x0000b400dada7a23 */ /* 0x100fe40000010807 */
[--C-:B------:R-:W-:Y:S02]  /*9ba0*/  FFMA.FTZ R214, R214, c[0x0][0x2d0], -R7.reuse ;  /* 0x0000b400d6d67a23 */ /* 0x100fe40000010807 */
[--C-:B------:R-:W-:Y:S02]  /*9bb0*/  FFMA.FTZ R213, R213, c[0x0][0x2d0], -R7.reuse ;  /* 0x0000b400d5d57a23 */ /* 0x100fe40000010807 */
[--C-:B------:R-:W-:Y:S02]  /*9bc0*/  FFMA.FTZ R241, R16, c[0x0][0x2d0], -R7.reuse ;  /* 0x0000b40010f17a23 */ /* 0x100fe40000010807 */
[--C-:B------:R-:W-:Y:S02]  /*9bd0*/  FFMA.FTZ R243, R15, c[0x0][0x2d0], -R7.reuse ;  /* 0x0000b4000ff37a23 */ /* 0x100fe40000010807 */
[----:B------:R-:W-:Y:S02]  /*9be0*/  FFMA.FTZ R235, R6, c[0x0][0x2d0], -R7 ;  /* 0x0000b40006eb7a23 */ /* 0x000fe40000010807 */
[----:B-1----:R-:W-:Y:S01]  /*9bf0*/  FFMA.FTZ R0, R55, c[0x0][0x2d0], -R9 ;  /* 0x0000b40037007a23 */ /* 0x002fe20000010809 */
[----:B------:R-:W-:Y:S01]  /*9c00*/  MOV R55, R26 ;  /* 0x0000001a00377202 */ /* 0x000fe20000000f00 */
[--C-:B------:R-:W-:Y:S02]  /*9c10*/  FFMA.FTZ R9, R210, c[0x0][0x2d0], -R7.reuse ;  /* 0x0000b400d2097a23 */ /* 0x100fe40000010807 */
[----:B------:R1:W-:Y:S01]  /*9c20*/  MUFU.EX2 R242, R0 ;  /* 0x0000000000f27308 */ /* 0x0003e20000000800 */
[--C-:B------:R-:W-:Y:S01]  /*9c30*/  FFMA.FTZ R211, R58, c[0x0][0x2d0], -R7.reuse ;  /* 0x0000b4003ad37a23 */ /* 0x100fe20000010807 */
[----:B------:R-:W-:Y:S08]  /*9c40*/  MOV R58, R18 ;  /* 0x00000012003a7202 */ /* 0x000ff00000000f00 */
[----:B------:R-:W-:Y:S01]  /*9c50*/  MUFU.EX2 R139, R9 ;  /* 0x00000009008b7308 */ /* 0x000fe20000000800 */
[----:B-1----:R-:W-:Y:S02]  /*9c60*/  FMUL.FTZ R0, R5, c[0x0][0x2d0] ;  /* 0x0000b40005007a20 */ /* 0x002fe40000410000 */
[--C-:B------:R-:W-:Y:S07]  /*9c70*/  FFMA.FTZ R5, R212, c[0x0][0x2d0], -R7.reuse ;  /* 0x0000b400d4057a23 */ /* 0x100fee0000010807 */
[----:B------:R1:W2:Y:S01]  /*9c80*/  MUFU.EX2 R133, R0 ;  /* 0x0000000000857308 */ /* 0x0002a20000000800 */
[----:B------:R-:W-:Y:S02]  /*9c90*/  FFMA.FTZ R212, R57, c[0x0][0x2d0], -R7 ;  /* 0x0000b40039d47a23 */ /* 0x000fe40000010807 */
[----:B------:R-:W-:Y:S07]  /*9ca0*/  IMAD.MOV.U32 R57, RZ, RZ, R19 ;  /* 0x000000ffff397224 */ /* 0x000fee00078e0013 */
[----:B------:R3:W-:Y:S01]  /*9cb0*/  MUFU.EX2 R209, R5 ;  /* 0x0000000500d17308 */ /* 0x0007e20000000800 */
[----:B-1----:R-:W-:Y:S02]  /*9cc0*/  FMUL.FTZ R0, R4, c[0x0][0x2d0] ;  /* 0x0000b40004007a20 */ /* 0x002fe40000410000 */
[--C-:B------:R-:W-:Y:S07]  /*9cd0*/  FFMA.FTZ R4, R215, c[0x0][0x2d0], -R7.reuse ;  /* 0x0000b400d7047a23 */ /* 0x100fee0000010807 */
[----:B------:R1:W4:Y:S01]  /*9ce0*/  MUFU.EX2 R132, R0 ;  /* 0x0000000000847308 */ /* 0x0003220000000800 */
[----:B------:R-:W-:Y:S01]  /*9cf0*/  FFMA.FTZ R215, R56, c[0x0][0x2d0], -R7 ;  /* 0x0000b40038d77a23 */ /* 0x000fe20000010807 */
[----:B------:R-:W-:Y:S01]  /*9d00*/  MOV R56, R38 ;  /* 0x0000002600387202 */ /* 0x000fe20000000f00 */
[C---:B--2---:R-:W-:Y:S02]  /*9d10*/  FMUL.FTZ R16, R133.reuse, R160 ;  /* 0x000000a085107220 */ /* 0x044fe40000410000 */
[C---:B------:R-:W-:Y:S01]  /*9d20*/  FMUL.FTZ R33, R133.reuse, R185 ;  /* 0x000000b985217220 */ /* 0x040fe20000410000 */
[----:B------:R-:W-:Y:S01]  /*9d30*/  MOV R185, R52 ;  /* 0x0000003400b97202 */ /* 0x000fe20000000f00 */
[C---:B---3--:R-:W-:Y:S01]  /*9d40*/  FMUL.FTZ R5, R133.reuse, R141 ;  /* 0x0000008d85057220 */ /* 0x048fe20000410000 */
[----:B------:R-:W-:Y:S01]  /*9d50*/  F2FP.BF16.PACK_AB R141, R208, R139 ;  /* 0x0000008bd08d723e */ /* 0x000fe200000010ff */
[C---:B------:R-:W-:Y:S01]  /*9d60*/  FMUL.FTZ R32, R133.reuse, R184 ;  /* 0x000000b885207220 */ /* 0x040fe20000410000 */
[----:B------:R2:W3:Y:S01]  /*9d70*/  MUFU.EX2 R210, R4 ;  /* 0x0000000400d27308 */ /* 0x0004e20000000800 */
[----:B------:R-:W-:Y:S02]  /*9d80*/  IMAD.MOV.U32 R184, RZ, RZ, R42 ;  /* 0x000000ffffb87224 */ /* 0x000fe400078e002a */
[----:B------:R-:W-:Y:S02]  /*9d90*/  IMAD.MOV.U32 R160, RZ, RZ, R45 ;  /* 0x000000ffffa07224 */ /* 0x000fe400078e002d */
[C---:B------:R-:W-:Y:S02]  /*9da0*/  FMUL.FTZ R68, R133.reuse, R68 ;  /* 0x0000004485447220 */ /* 0x040fe40000410000 */
[C---:B------:R-:W-:Y:S02]  /*9db0*/  FMUL.FTZ R69, R133.reuse, R69 ;  /* 0x0000004585457220 */ /* 0x040fe40000410000 */
[C---:B------:R-:W-:Y:S02]  /*9dc0*/  FMUL.FTZ R80, R133.reuse, R80 ;  /* 0x0000005085507220 */ /* 0x040fe40000410000 */
[C---:B------:R-:W-:Y:S02]  /*9dd0*/  FMUL.FTZ R81, R133.reuse, R81 ;  /* 0x0000005185517220 */ /* 0x040fe40000410000 */
[----:B------:R-:W-:Y:S02]  /*9de0*/  FMUL.FTZ R84, R133, R84 ;  /* 0x0000005485547220 */ /* 0x000fe40000410000 */
[----:B-1----:R-:W-:Y:S02]  /*9df0*/  FMUL.FTZ R0, R3, c[0x0][0x2d0] ;  /* 0x0000b40003007a20 */ /* 0x002fe40000410000 */
[----:B----4-:R-:W-:Y:S01]  /*9e00*/  FMUL.FTZ R6, R132, R142 ;  /* 0x0000008e84067220 */ /* 0x010fe20000410000 */
[----:B------:R-:W-:Y:S01]  /*9e10*/  F2FP.BF16.PACK_AB R142, R242, R222 ;  /* 0x000000def28e723e */ /* 0x000fe200000010ff */
[----:B------:R1:W4:Y:S01]  /*9e20*/  MUFU.EX2 R3, R0 ;  /* 0x0000000000037308 */ /* 0x0003220000000800 */
[C---:B------:R-:W-:Y:S02]  /*9e30*/  FMUL.FTZ R7, R132.reuse, R143 ;  /* 0x0000008f84077220 */ /* 0x040fe40000410000 */
[C---:B------:R-:W-:Y:S01]  /*9e40*/  FMUL.FTZ R18, R132.reuse, R162 ;  /* 0x000000a284127220 */ /* 0x040fe20000410000 */
[----:B------:R-:W-:Y:S01]  /*9e50*/  MOV R162, R62 ;  /* 0x0000003e00a27202 */ /* 0x000fe20000000f00 */
[----:B--2---:R-:W-:Y:S01]  /*9e60*/  FMUL.FTZ R4, R133, R140 ;  /* 0x0000008c85047220 */ /* 0x004fe20000410000 */
[----:B------:R-:W-:Y:S01]  /*9e70*/  F2FP.BF16.PACK_AB R140, R223, R138 ;  /* 0x0000008adf8c723e */ /* 0x000fe200000010ff */
[----:B------:R-:W-:Y:S01]  /*9e80*/  FMUL.FTZ R19, R132, R163 ;  /* 0x000000a384137220 */ /* 0x000fe20000410000 */
[----:B---3--:R-:W-:Y:S01]  /*9e90*/  F2FP.BF16.PACK_AB R143, R210, R209 ;  /* 0x000000d1d28f723e */ /* 0x008fe200000010ff */
[----:B------:R-:W-:Y:S02]  /*9ea0*/  IMAD.MOV.U32 R163, RZ, RZ, R63 ;  /* 0x000000ffffa37224 */ /* 0x000fe400078e003f */
[C---:B------:R-:W-:Y:S01]  /*9eb0*/  FMUL.FTZ R70, R132.reuse, R70 ;  /* 0x0000004684467220 */ /* 0x040fe20000410000 */
[-C--:B------:R-:W-:Y:S03]  /*9ec0*/  HMMA.16816.F32.BF16 R4, R204, R20.reuse, R4 ;  /* 0x00000014cc04723c */ /* 0x080fe60000041804 */
[C---:B------:R-:W-:Y:S01]  /*9ed0*/  FMUL.FTZ R34, R132.reuse, R186 ;  /* 0x000000ba84227220 */ /* 0x040fe20000410000 */
[----:B------:R-:W-:Y:S01]  /*9ee0*/  MOV R186, R49 ;  /* 0x0000003100ba7202 */ /* 0x000fe20000000f00 */
[C---:B------:R-:W-:Y:S02]  /*9ef0*/  FMUL.FTZ R35, R132.reuse, R187 ;  /* 0x000000bb84237220 */ /* 0x040fe40000410000 */
[----:B------:R-:W-:Y:S02]  /*9f00*/  FMUL.FTZ R49, R133, R193 ;  /* 0x000000c185317220 */ /* 0x000fe40000410000 */
[----:B------:R-:W-:Y:S01]  /*9f10*/  FMUL.FTZ R71, R132, R71 ;  /* 0x0000004784477220 */ /* 0x000fe20000410000 */
[----:B------:R-:W-:Y:S02]  /*9f20*/  MUFU.EX2 R186, R186 ;  /* 0x000000ba00ba7308 */ /* 0x000fe40000000800 */
[----:B-1----:R-:W-:Y:S02]  /*9f30*/  FMUL.FTZ R0, R2, c[0x0][0x2d0] ;  /* 0x0000b40002007a20 */ /* 0x002fe40000410000 */
[C---:B----4-:R-:W-:Y:S01]  /*9f40*/  FMUL.FTZ R12, R3.reuse, R148 ;  /* 0x00000094030c7220 */ /* 0x050fe20000410000 */
[----:B------:R-:W-:Y:S01]  /*9f50*/  MOV R148, R39 ;  /* 0x0000002700947202 */ /* 0x000fe20000000f00 */
[C---:B------:R-:W-:Y:S01]  /*9f60*/  FMUL.FTZ R8, R3.reuse, R144 ;  /* 0x0000009003087220 */ /* 0x040fe20000410000 */
[----:B------:R-:W1:Y:S01]  /*9f70*/  LDSM.16.MT88.4 R36, [R226] ;  /* 0x00000000e224783b */ /* 0x000e620000004200 */
[C---:B------:R-:W-:Y:S02]  /*9f80*/  FMUL.FTZ R9, R3.reuse, R145 ;  /* 0x0000009103097220 */ /* 0x040fe40000410000 */
[----:B------:R-:W2:Y:S01]  /*9f90*/  MUFU.EX2 R0, R0 ;  /* 0x0000000000007308 */ /* 0x000ea20000000800 */
[----:B------:R-:W-:Y:S01]  /*9fa0*/  FMUL.FTZ R13, R3, R149 ;  /* 0x00000095030d7220 */ /* 0x000fe20000410000 */
[----:B------:R-:W-:Y:S01]  /*9fb0*/  MOV R149, R56 ;  /* 0x0000003800957202 */ /* 0x000fe20000000f00 */
[----:B------:R-:W-:Y:S02]  /*9fc0*/  IMAD.MOV.U32 R2, RZ, RZ, R17 ;  /* 0x000000ffff027224 */ /* 0x000fe400078e0011 */
[----:B------:R-:W-:Y:S01]  /*9fd0*/  FMUL.FTZ R17, R133, R161 ;  /* 0x000000a185117220 */ /* 0x000fe20000410000 */
[----:B------:R-:W-:Y:S01]  /*9fe0*/  MOV R161, R53 ;  /* 0x0000003500a17202 */ /* 0x000fe20000000f00 */
[C---:B------:R-:W-:Y:S01]  /*9ff0*/  FMUL.FTZ R24, R3.reuse, R152 ;  /* 0x0000009803187220 */ /* 0x040fe20000410000 */
[----:B------:R-:W-:Y:S01]  /*a000*/  MOV R152, R64 ;  /* 0x0000004000987202 */ /* 0x000fe20000000f00 */
[C---:B------:R-:W-:Y:S01]  /*a010*/  FMUL.FTZ R28, R3.reuse, R156 ;  /* 0x0000009c031c7220 */ /* 0x040fe20000410000 */
[----:B------:R-:W-:Y:S01]  /*a020*/  MOV R156, R40 ;  /* 0x00000028009c7202 */ /* 0x000fe20000000f00 */
[C---:B------:R-:W-:Y:S01]  /*a030*/  FMUL.FTZ R40, R3.reuse, R164 ;  /* 0x000000a403287220 */ /* 0x040fe20000410000 */
[----:B------:R-:W-:Y:S01]  /*a040*/  MOV R164, R54 ;  /* 0x0000003600a47202 */ /* 0x000fe20000000f00 */
[C---:B------:R-:W-:Y:S02]  /*a050*/  FMUL.FTZ R29, R3.reuse, R157 ;  /* 0x0000009d031d7220 */ /* 0x040fe40000410000 */
[----:B------:R-:W-:Y:S02]  /*a060*/  IMAD.MOV.U32 R157, RZ, RZ, R41 ;  /* 0x000000ffff9d7224 */ /* 0x000fe400078e0029 */
[C---:B------:R-:W-:Y:S01]  /*a070*/  FMUL.FTZ R41, R3.reuse, R165 ;  /* 0x000000a503297220 */ /* 0x040fe20000410000 */
[----:B------:R-:W-:Y:S01]  /*a080*/  MOV R165, R48 ;  /* 0x0000003000a57202 */ /* 0x000fe20000000f00 */
[----:B------:R-:W-:Y:S02]  /*a090*/  FMUL.FTZ R45, R3, R169 ;  /* 0x000000a9032d7220 */ /* 0x000fe40000410000 */
[----:B------:R-:W-:Y:S01]  /*a0a0*/  IMAD.MOV.U32 R187, RZ, RZ, R2 ;  /* 0x000000ffffbb7224 */ /* 0x000fe200078e0002 */
[----:B------:R-:W-:Y:S01]  /*a0b0*/  MOV R2, R46 ;  /* 0x0000002e00027202 */ /* 0x000fe20000000f00 */
[----:B------:R-:W-:Y:S01]  /*a0c0*/  FMUL.FTZ R48, R133, R192 ;  /* 0x000000c085307220 */ /* 0x000fe20000410000 */
[----:B------:R-:W-:Y:S01]  /*a0d0*/  MUFU.EX2 R169, R131 ;  /* 0x0000008300a97308 */ /* 0x000fe20000000800 */
[C---:B--2---:R-:W-:Y:S02]  /*a0e0*/  FMUL.FTZ R10, R0.reuse, R146 ;  /* 0x00000092000a7220 */ /* 0x044fe40000410000 */
[C---:B------:R-:W-:Y:S02]  /*a0f0*/  FMUL.FTZ R11, R0.reuse, R147 ;  /* 0x00000093000b7220 */ /* 0x040fe40000410000 */
[----:B------:R-:W-:Y:S01]  /*a100*/  LDSM.16.MT88.4 R144, [R228] ;  /* 0x00000000e490783b */ /* 0x000fe20000004200 */
[C---:B------:R-:W-:Y:S02]  /*a110*/  FMUL.FTZ R56, R3.reuse, R176 ;  /* 0x000000b003387220 */ /* 0x040fe40000410000 */
[C---:B------:R-:W-:Y:S02]  /*a120*/  FMUL.FTZ R72, R3.reuse, R72 ;  /* 0x0000004803487220 */ /* 0x040fe40000410000 */
[C---:B------:R-:W-:Y:S01]  /*a130*/  HMMA.16816.F32.BF16 R8, R140.reuse, R20, R8 ;  /* 0x000000148c08723c */ /* 0x040fe20000041808 */
[----:B------:R-:W-:Y:S03]  /*a140*/  MUFU.EX2 R176, R130 ;  /* 0x0000008200b07308 */ /* 0x000fe60000000800 */
[C---:B------:R-:W-:Y:S02]  /*a150*/  FMUL.FTZ R14, R0.reuse, R150 ;  /* 0x00000096000e7220 */ /* 0x040fe40000410000 */
[----:B------:R-:W-:Y:S01]  /*a160*/  FMUL.FTZ R15, R0, R151 ;  /* 0x00000097000f7220 */ /* 0x000fe20000410000 */
[----:B------:R-:W-:Y:S01]  /*a170*/  MOV R151, R60 ;  /* 0x0000003c00977202 */ /* 0x000fe20000000f00 */
[C---:B------:R-:W-:Y:S04]  /*a180*/  FMUL.FTZ R60, R3.reuse, R180 ;  /* 0x000000b4033c7220 */ /* 0x040fe80000410000 */
[C---:B------:R-:W-:Y:S01]  /*a190*/  FMUL.FTZ R73, R3.reuse, R73 ;  /* 0x0000004903497220 */ /* 0x040fe20000410000 */
[-C--:B------:R-:W-:Y:S03]  /*a1a0*/  HMMA.16816.F32.BF16 R12, R140, R22.reuse, R12 ;  /* 0x000000168c0c723c */ /* 0x080fe6000004180c */
[C---:B------:R-:W-:Y:S02]  /*a1b0*/  FMUL.FTZ R76, R3.reuse, R76 ;  /* 0x0000004c034c7220 */ /* 0x040fe40000410000 */
[C---:B------:R-:W-:Y:S02]  /*a1c0*/  FMUL.FTZ R77, R3.reuse, R77 ;  /* 0x0000004d034d7220 */ /* 0x040fe40000410000 */
[----:B------:R-:W-:Y:S01]  /*a1d0*/  FMUL.FTZ R88, R3, R88 ;  /* 0x0000005803587220 */ /* 0x000fe20000410000 */
[C---:B------:R-:W-:Y:S04]  /*a1e0*/  HMMA.16816.F32.BF16 R16, R204.reuse, R22, R16 ;  /* 0x00000016cc10723c */ /* 0x040fe80000041810 */
[C---:B------:R-:W-:Y:S01]  /*a1f0*/  FMUL.FTZ R20, R133.reuse, R172 ;  /* 0x000000ac85147220 */ /* 0x040fe20000410000 */
[----:B------:R-:W-:Y:S01]  /*a200*/  MOV R172, R58 ;  /* 0x0000003a00ac7202 */ /* 0x000fe20000000f00 */
[----:B------:R-:W-:Y:S02]  /*a210*/  FMUL.FTZ R21, R133, R173 ;  /* 0x000000ad85157220 */ /* 0x000fe40000410000 */
[C---:B------:R-:W-:Y:S04]  /*a220*/  FMUL.FTZ R22, R132.reuse, R174 ;  /* 0x000000ae84167220 */ /* 0x040fe80000410000 */
[----:B------:R-:W-:Y:S01]  /*a230*/  FMUL.FTZ R23, R132, R175 ;  /* 0x000000af84177220 */ /* 0x000fe20000410000 */
[----:B------:R-:W-:Y:S01]  /*a240*/  MOV R175, R25 ;  /* 0x0000001900af7202 */ /* 0x000fe20000000f00 */
[C---:B------:R-:W-:Y:S01]  /*a250*/  FMUL.FTZ R25, R3.reuse, R153 ;  /* 0x0000009903197220 */ /* 0x040fe20000410000 */
[----:B------:R-:W-:Y:S01]  /*a260*/  MOV R153, R65 ;  /* 0x0000004100997202 */ /* 0x000fe20000000f00 */
[C---:B------:R-:W-:Y:S02]  /*a270*/  FMUL.FTZ R58, R0.reuse, R178 ;  /* 0x000000b2003a7220 */ /* 0x040fe40000410000 */
[C---:B------:R-:W-:Y:S01]  /*a280*/  FMUL.FTZ R89, R3.reuse, R89 ;  /* 0x0000005903597220 */ /* 0x040fe20000410000 */
[-C--:B-1----:R-:W-:Y:S03]  /*a290*/  HMMA.16816.F32.BF16 R20, R204, R36.reuse, R20 ;  /* 0x00000024cc14723c */ /* 0x082fe60000041814 */
[C---:B------:R-:W-:Y:S02]  /*a2a0*/  FMUL.FTZ R26, R0.reuse, R154 ;  /* 0x0000009a001a7220 */ /* 0x040fe40000410000 */
[C---:B------:R-:W-:Y:S01]  /*a2b0*/  FMUL.FTZ R27, R0.reuse, R155 ;  /* 0x0000009b001b7220 */ /* 0x040fe20000410000 */
[----:B------:R-:W-:Y:S01]  /*a2c0*/  MOV R155, R67 ;  /* 0x00000043009b7202 */ /* 0x000fe20000000f00 */
[----:B------:R-:W-:Y:S02]  /*a2d0*/  IMAD.MOV.U32 R154, RZ, RZ, R66 ;  /* 0x000000ffff9a7224 */ /* 0x000fe400078e0042 */
[----:B------:R-:W-:Y:S03]  /*a2e0*/  FMUL.FTZ R92, R3, R92 ;  /* 0x0000005c035c7220 */ /* 0x000fe60000410000 */
[C---:B------:R-:W-:Y:S04]  /*a2f0*/  HMMA.16816.F32.BF16 R24, R140.reuse, R36, R24 ;  /* 0x000000248c18723c */ /* 0x040fe80000041818 */
[C---:B------:R-:W-:Y:S01]  /*a300*/  FMUL.FTZ R30, R0.reuse, R158 ;  /* 0x0000009e001e7220 */ /* 0x040fe20000410000 */
[----:B------:R-:W-:Y:S01]  /*a310*/  MOV R158, R47 ;  /* 0x0000002f009e7202 */ /* 0x000fe20000000f00 */
[C---:B------:R-:W-:Y:S01]  /*a320*/  FMUL.FTZ R31, R0.reuse, R159 ;  /* 0x0000009f001f7220 */ /* 0x040fe20000410000 */
[----:B------:R-:W-:Y:S01]  /*a330*/  MOV R159, R43 ;  /* 0x0000002b009f7202 */ /* 0x000fe20000000f00 */
[----:B------:R-:W-:Y:S01]  /*a340*/  FMUL.FTZ R37, R133, R189 ;  /* 0x000000bd85257220 */ /* 0x000fe20000410000 */
[----:B------:R-:W-:Y:S02]  /*a350*/  MOV R189, R55 ;  /* 0x0000003700bd7202 */ /* 0x000fe40000000f00 */
[----:B------:R-:W1:Y:S01]  /*a360*/  LDSM.16.MT88.4 R52, [R229] ;  /* 0x00000000e534783b */ /* 0x000e620000004200 */
[C---:B------:R-:W-:Y:S01]  /*a370*/  FMUL.FTZ R93, R3.reuse, R93 ;  /* 0x0000005d035d7220 */ /* 0x040fe20000410000 */
[-C--:B------:R-:W-:Y:S03]  /*a380*/  HMMA.16816.F32.BF16 R28, R140, R38.reuse, R28 ;  /* 0x000000268c1c723c */ /* 0x080fe6000004181c */
[C---:B------:R-:W-:Y:S01]  /*a390*/  FMUL.FTZ R104, R3.reuse, R104 ;  /* 0x0000006803687220 */ /* 0x040fe20000410000 */
[----:B------:R-:W-:Y:S01]  /*a3a0*/  MOV R192, R189 ;  /* 0x000000bd00c07202 */ /* 0x000fe20000000f00 */
[C---:B------:R-:W-:Y:S01]  /*a3b0*/  FMUL.FTZ R105, R3.reuse, R105 ;  /* 0x0000006903697220 */ /* 0x040fe20000410000 */
[----:B------:R-:W-:Y:S01]  /*a3c0*/  MUFU.EX2 R189, R250 ;  /* 0x000000fa00bd7308 */ /* 0x000fe20000000800 */
[----:B------:R-:W-:Y:S01]  /*a3d0*/  FMUL.FTZ R108, R3, R108 ;  /* 0x0000006c036c7220 */ /* 0x000fe20000410000 */
[C---:B------:R-:W-:Y:S04]  /*a3e0*/  HMMA.16816.F32.BF16 R32, R204.reuse, R38, R32 ;  /* 0x00000026cc20723c */ /* 0x040fe80000041820 */
[----:B------:R-:W-:Y:S01]  /*a3f0*/  FMUL.FTZ R36, R133, R188 ;  /* 0x000000bc85247220 */ /* 0x000fe20000410000 */
[----:B------:R-:W-:Y:S01]  /*a400*/  MOV R188, R44 ;  /* 0x0000002c00bc7202 */ /* 0x000fe20000000f00 */
[----:B------:R-:W-:Y:S02]  /*a410*/  FMUL.FTZ R42, R0, R166 ;  /* 0x000000a6002a7220 */ /* 0x000fe40000410000 */
[C---:B------:R-:W-:Y:S01]  /*a420*/  FMUL.FTZ R38, R132.reuse, R190 ;  /* 0x000000be84267220 */ /* 0x040fe20000410000 */
[----:B------:R-:W-:Y:S01]  /*a430*/  MOV R190, R51 ;  /* 0x0000003300be7202 */ /* 0x000fe20000000f00 */
[----:B------:R2:W-:Y:S02]  /*a440*/  MUFU.EX2 R166, R252 ;  /* 0x000000fc00a67308 */ /* 0x0005e40000000800 */
[----:B------:R-:W-:Y:S02]  /*a450*/  FMUL.FTZ R39, R132, R191 ;  /* 0x000000bf84277220 */ /* 0x000fe40000410000 */
[C---:B------:R-:W-:Y:S02]  /*a460*/  FMUL.FTZ R44, R3.reuse, R168 ;  /* 0x000000a8032c7220 */ /* 0x040fe40000410000 */
[C---:B------:R-:W-:Y:S02]  /*a470*/  FMUL.FTZ R109, R3.reuse, R109 ;  /* 0x0000006d036d7220 */ /* 0x040fe40000410000 */
[C---:B------:R-:W-:Y:S02]  /*a480*/  FMUL.FTZ R120, R3.reuse, R120 ;  /* 0x0000007803787220 */ /* 0x040fe40000410000 */
[C---:B------:R-:W-:Y:S01]  /*a490*/  FMUL.FTZ R121, R3.reuse, R121 ;  /* 0x0000007903797220 */ /* 0x040fe20000410000 */
[----:B------:R-:W-:Y:S01]  /*a4a0*/  MUFU.EX2 R192, R192 ;  /* 0x000000c000c07308 */ /* 0x000fe20000000800 */
[C---:B------:R-:W-:Y:S02]  /*a4b0*/  FMUL.FTZ R124, R3.reuse, R124 ;  /* 0x0000007c037c7220 */ /* 0x040fe40000410000 */
[C---:B------:R-:W-:Y:S02]  /*a4c0*/  FMUL.FTZ R125, R3.reuse, R125 ;  /* 0x0000007d037d7220 */ /* 0x040fe40000410000 */
[C---:B------:R-:W-:Y:S02]  /*a4d0*/  FMUL.FTZ R43, R0.reuse, R167 ;  /* 0x000000a7002b7220 */ /* 0x040fe40000410000 */
[C---:B------:R-:W-:Y:S01]  /*a4e0*/  FMUL.FTZ R46, R0.reuse, R170 ;  /* 0x000000aa002e7220 */ /* 0x040fe20000410000 */
[-C--:B-1----:R-:W-:Y:S02]  /*a4f0*/  HMMA.16816.F32.BF16 R36, R204, R52.reuse, R36 ;  /* 0x00000034cc24723c */ /* 0x082fe40000041824 */
[----:B------:R-:W-:Y:S01]  /*a500*/  MUFU.EX2 R167, R216 ;  /* 0x000000d800a77308 */ /* 0x000fe20000000800 */
[----:B------:R-:W-:Y:S01]  /*a510*/  FMUL.FTZ R47, R0, R171 ;  /* 0x000000ab002f7220 */ /* 0x000fe20000410000 */
[----:B--2---:R-:W-:Y:S01]  /*a520*/  MOV R252, R161 ;  /* 0x000000a100fc7202 */ /* 0x004fe20000000f00 */
[----:B------:R-:W-:Y:S02]  /*a530*/  IMAD.MOV.U32 R174, RZ, RZ, R57 ;  /* 0x000000ffffae7224 */ /* 0x000fe400078e0039 */
[C---:B------:R-:W-:Y:S01]  /*a540*/  FMUL.FTZ R57, R3.reuse, R177 ;  /* 0x000000b103397220 */ /* 0x040fe20000410000 */
[C---:B------:R-:W-:Y:S04]  /*a550*/  HMMA.16816.F32.BF16 R40, R140.reuse, R52, R40 ;  /* 0x000000348c28723c */ /* 0x040fe80000041828 */
[----:B------:R1:W-:Y:S01]  /*a560*/  MUFU.EX2 R171, R128 ;  /* 0x0000008000ab7308 */ /* 0x0003e20000000800 */
[----:B------:R-:W-:Y:S02]  /*a570*/  IMAD.MOV.U32 R150, RZ, RZ, R61 ;  /* 0x000000ffff967224 */ /* 0x000fe400078e003d */
[----:B------:R-:W-:Y:S01]  /*a580*/  FMUL.FTZ R61, R3, R181 ;  /* 0x000000b5033d7220 */ /* 0x000fe20000410000 */
[-C--:B------:R-:W-:Y:S04]  /*a590*/  HMMA.16816.F32.BF16 R44, R140, R54.reuse, R44 ;  /* 0x000000368c2c723c */ /* 0x080fe8000004182c */
[----:B------:R-:W-:Y:S02]  /*a5a0*/  IMAD.MOV.U32 R191, RZ, RZ, R50 ;  /* 0x000000ffffbf7224 */ /* 0x000fe400078e0032 */
[----:B------:R2:W-:Y:S01]  /*a5b0*/  MUFU.EX2 R168, R165 ;  /* 0x000000a500a87308 */ /* 0x0005e20000000800 */
[C---:B------:R-:W-:Y:S02]  /*a5c0*/  FMUL.FTZ R50, R132.reuse, R194 ;  /* 0x000000c284327220 */ /* 0x040fe40000410000 */
[----:B------:R-:W-:Y:S03]  /*a5d0*/  FMUL.FTZ R51, R132, R195 ;  /* 0x000000c384337220 */ /* 0x000fe60000410000 */
[----:B------:R-:W-:Y:S01]  /*a5e0*/  MOV R195, R190 ;  /* 0x000000be00c37202 */ /* 0x000fe20000000f00 */
[C---:B------:R-:W-:Y:S03]  /*a5f0*/  FMUL.FTZ R52, R133.reuse, R196 ;  /* 0x000000c485347220 */ /* 0x040fe60000410000 */
[----:B------:R-:W-:Y:S01]  /*a600*/  MOV R196, R195 ;  /* 0x000000c300c47202 */ /* 0x000fe20000000f00 */
[C---:B------:R-:W-:Y:S01]  /*a610*/  FMUL.FTZ R53, R133.reuse, R197 ;  /* 0x000000c585357220 */ /* 0x040fe20000410000 */
[C---:B------:R-:W-:Y:S01]  /*a620*/  HMMA.16816.F32.BF16 R48, R204.reuse, R54, R48 ;  /* 0x00000036cc30723c */ /* 0x040fe20000041830 */
[----:B------:R-:W-:Y:S03]  /*a630*/  MUFU.EX2 R190, R218 ;  /* 0x000000da00be7308 */ /* 0x000fe60000000800 */
[----:B------:R-:W-:Y:S01]  /*a640*/  IMAD.MOV.U32 R173, RZ, RZ, R59 ;  /* 0x000000ffffad7224 */ /* 0x000fe200078e003b */
[----:B-1----:R-:W3:Y:S01]  /*a650*/  LDL.LU R128, [R1+0x90] ;  /* 0x0000900001807983 */ /* 0x002ee20000300800 */
[----:B------:R-:W-:Y:S01]  /*a660*/  FMUL.FTZ R59, R0, R179 ;  /* 0x000000b3003b7220 */ /* 0x000fe20000410000 */
[----:B------:R-:W-:Y:S01]  /*a670*/  MOV R179, R159 ;  /* 0x0000009f00b37202 */ /* 0x000fe20000000f00 */
[C---:B------:R-:W-:Y:S01]  /*a680*/  FMUL.FTZ R54, R132.reuse, R198 ;  /* 0x000000c684367220 */ /* 0x040fe20000410000 */
[----:B------:R-:W-:Y:S02]  /*a690*/  MOV R159, R155 ;  /* 0x0000009b009f7202 */ /* 0x000fe40000000f00 */
[----:B------:R-:W-:Y:S01]  /*a6a0*/  MUFU.EX2 R173, R173 ;  /* 0x000000ad00ad7308 */ /* 0x000fe20000000800 */
[----:B------:R-:W-:Y:S01]  /*a6b0*/  FMUL.FTZ R55, R132, R199 ;  /* 0x000000c784377220 */ /* 0x000fe20000410000 */
[----:B------:R-:W-:Y:S01]  /*a6c0*/  MOV R199, R149 ;  /* 0x0000009500c77202 */ /* 0x000fe20000000f00 */
[C---:B------:R-:W-:Y:S01]  /*a6d0*/  FMUL.FTZ R62, R0.reuse, R182 ;  /* 0x000000b6003e7220 */ /* 0x040fe20000410000 */
[----:B--2---:R-:W-:Y:S01]  /*a6e0*/  MOV R165, R164 ;  /* 0x000000a400a57202 */ /* 0x004fe20000000f00 */
[----:B------:R-:W-:Y:S01]  /*a6f0*/  FMUL.FTZ R63, R0, R183 ;  /* 0x000000b7003f7220 */ /* 0x000fe20000410000 */
[----:B------:R-:W-:Y:S01]  /*a700*/  MOV R182, R185 ;  /* 0x000000b900b67202 */ /* 0x000fe20000000f00 */
[----:B------:R-:W-:Y:S01]  /*a710*/  IMAD.MOV.U32 R185, RZ, RZ, R184 ;  /* 0x000000ffffb97224 */ /* 0x000fe200078e00b8 */
[-C--:B------:R-:W-:Y:S02]  /*a720*/  HMMA.16816.F32.BF16 R52, R204, R144.reuse, R52 ;  /* 0x00000090cc34723c */ /* 0x080fe40000041834 */
[----:B------:R-:W-:Y:S01]  /*a730*/  MUFU.EX2 R184, R211 ;  /* 0x000000d300b87308 */ /* 0x000fe20000000800 */
[----:B------:R-:W-:Y:S02]  /*a740*/  IMAD.MOV.U32 R183, RZ, RZ, R160 ;  /* 0x000000ffffb77224 */ /* 0x000fe400078e00a0 */
[C---:B------:R-:W-:Y:S02]  /*a750*/  FMUL.FTZ R64, R133.reuse, R200 ;  /* 0x000000c885407220 */ /* 0x040fe40000410000 */
[C---:B------:R-:W-:Y:S01]  /*a760*/  FMUL.FTZ R65, R133.reuse, R201 ;  /* 0x000000c985417220 */ /* 0x040fe20000410000 */
[C---:B------:R-:W-:Y:S04]  /*a770*/  HMMA.16816.F32.BF16 R56, R140.reuse, R144, R56 ;  /* 0x000000908c38723c */ /* 0x040fe80000041838 */
[----:B------:R-:W-:Y:S01]  /*a780*/  MUFU.EX2 R200, R213 ;  /* 0x000000d500c87308 */ /* 0x000fe20000000800 */
[C---:B------:R-:W-:Y:S02]  /*a790*/  FMUL.FTZ R66, R132.reuse, R202 ;  /* 0x000000ca84427220 */ /* 0x040fe40000410000 */
[----:B------:R-:W-:Y:S01]  /*a7a0*/  FMUL.FTZ R67, R132, R203 ;  /* 0x000000cb84437220 */ /* 0x000fe20000410000 */
[-C--:B------:R-:W-:Y:S04]  /*a7b0*/  HMMA.16816.F32.BF16 R60, R140, R146.reuse, R60 ;  /* 0x000000928c3c723c */ /* 0x080fe8000004183c */
[C---:B------:R-:W-:Y:S02]  /*a7c0*/  FMUL.FTZ R74, R0.reuse, R74 ;  /* 0x0000004a004a7220 */ /* 0x040fe40000410000 */
[C---:B------:R-:W-:Y:S01]  /*a7d0*/  FMUL.FTZ R75, R0.reuse, R75 ;  /* 0x0000004b004b7220 */ /* 0x040fe20000410000 */
[----:B------:R-:W-:Y:S01]  /*a7e0*/  MUFU.EX2 R170, R165 ;  /* 0x000000a500aa7308 */ /* 0x000fe20000000800 */
[C---:B------:R-:W-:Y:S01]  /*a7f0*/  HMMA.16816.F32.BF16 R64, R204.reuse, R146, R64 ;  /* 0x00000092cc40723c */ /* 0x040fe20000041840 */
[----:B------:R-:W1:Y:S03]  /*a800*/  LDSM.16.MT88.4 R144, [R225+0x2000] ;  /* 0x00200000e190783b */ /* 0x000e660000004200 */
[C---:B------:R-:W-:Y:S02]  /*a810*/  FMUL.FTZ R78, R0.reuse, R78 ;  /* 0x0000004e004e7220 */ /* 0x040fe40000410000 */
[----:B------:R-:W-:Y:S02]  /*a820*/  FMUL.FTZ R79, R0, R79 ;  /* 0x0000004f004f7220 */ /* 0x000fe40000410000 */
[C---:B------:R-:W-:Y:S01]  /*a830*/  FMUL.FTZ R82, R132.reuse, R82 ;  /* 0x0000005284527220 */ /* 0x040fe20000410000 */
[----:B------:R-:W2:Y:S03]  /*a840*/  MUFU.EX2 R165, R217 ;  /* 0x000000d900a57308 */ /* 0x000ea60000000800 */
[C---:B------:R-:W-:Y:S02]  /*a850*/  FMUL.FTZ R83, R132.reuse, R83 ;  /* 0x0000005384537220 */ /* 0x040fe40000410000 */
[C---:B------:R-:W-:Y:S02]  /*a860*/  FMUL.FTZ R85, R133.reuse, R85 ;  /* 0x0000005585557220 */ /* 0x040fe40000410000 */
[C---:B------:R-:W-:Y:S02]  /*a870*/  FMUL.FTZ R86, R132.reuse, R86 ;  /* 0x0000005684567220 */ /* 0x040fe40000410000 */
[----:B------:R-:W-:Y:S01]  /*a880*/  FMUL.FTZ R87, R132, R87 ;  /* 0x0000005784577220 */ /* 0x000fe20000410000 */
[----:B------:R-:W-:Y:S01]  /*a890*/  MUFU.EX2 R181, R196 ;  /* 0x000000c400b57308 */ /* 0x000fe20000000800 */
[C---:B------:R-:W-:Y:S02]  /*a8a0*/  FMUL.FTZ R90, R0.reuse, R90 ;  /* 0x0000005a005a7220 */ /* 0x040fe40000410000 */
[C---:B------:R-:W-:Y:S02]  /*a8b0*/  FMUL.FTZ R91, R0.reuse, R91 ;  /* 0x0000005b005b7220 */ /* 0x040fe40000410000 */
[C---:B------:R-:W-:Y:S02]  /*a8c0*/  FMUL.FTZ R94, R0.reuse, R94 ;  /* 0x0000005e005e7220 */ /* 0x040fe40000410000 */
[----:B------:R-:W-:Y:S02]  /*a8d0*/  FMUL.FTZ R95, R0, R95 ;  /* 0x0000005f005f7220 */ /* 0x000fe40000410000 */
[C---:B------:R-:W-:Y:S01]  /*a8e0*/  FMUL.FTZ R96, R133.reuse, R96 ;  /* 0x0000006085607220 */ /* 0x040fe20000410000 */
[----:B------:R-:W-:Y:S01]  /*a8f0*/  MUFU.EX2 R196, R214 ;  /* 0x000000d600c47308 */ /* 0x000fe20000000800 */
[----:B------:R-:W-:Y:S02]  /*a900*/  FMUL.FTZ R97, R133, R97 ;  /* 0x0000006185617220 */ /* 0x000fe40000410000 */
[C---:B------:R-:W-:Y:S01]  /*a910*/  FMUL.FTZ R98, R132.reuse, R98 ;  /* 0x0000006284627220 */ /* 0x040fe20000410000 */
[----:B--2---:R-:W-:Y:S01]  /*a920*/  F2FP.BF16.PACK_AB R149, R167, R165 ;  /* 0x000000a5a795723e */ /* 0x004fe200000010ff */
[C---:B------:R-:W-:Y:S02]  /*a930*/  FMUL.FTZ R99, R132.reuse, R99 ;  /* 0x0000006384637220 */ /* 0x040fe40000410000 */
[C---:B------:R-:W-:Y:S02]  /*a940*/  FMUL.FTZ R100, R133.reuse, R100 ;  /* 0x0000006485647220 */ /* 0x040fe40000410000 */
[C---:B------:R-:W-:Y:S01]  /*a950*/  FMUL.FTZ R101, R133.reuse, R101 ;  /* 0x0000006585657220 */ /* 0x040fe20000410000 */
[----:B------:R-:W-:Y:S01]  /*a960*/  MUFU.EX2 R199, R199 ;  /* 0x000000c700c77308 */ /* 0x000fe20000000800 */
[C---:B------:R-:W-:Y:S01]  /*a970*/  FMUL.FTZ R102, R132.reuse, R102 ;  /* 0x0000006684667220 */ /* 0x040fe20000410000 */
[-C--:B-1----:R-:W-:Y:S03]  /*a980*/  HMMA.16816.F32.BF16 R68, R204, R144.reuse, R68 ;  /* 0x00000090cc44723c */ /* 0x082fe60000041844 */
[----:B------:R-:W-:Y:S02]  /*a990*/  FMUL.FTZ R103, R132, R103 ;  /* 0x0000006784677220 */ /* 0x000fe40000410000 */
[C---:B------:R-:W-:Y:S02]  /*a9a0*/  FMUL.FTZ R106, R0.reuse, R106 ;  /* 0x0000006a006a7220 */ /* 0x040fe40000410000 */
[C---:B------:R-:W-:Y:S01]  /*a9b0*/  FMUL.FTZ R107, R0.reuse, R107 ;  /* 0x0000006b006b7220 */ /* 0x040fe20000410000 */
[C---:B------:R-:W-:Y:S01]  /*a9c0*/  HMMA.16816.F32.BF16 R72, R140.reuse, R144, R72 ;  /* 0x000000908c48723c */ /* 0x040fe20000041848 */
[----:B------:R-:W-:Y:S03]  /*a9d0*/  MUFU.EX2 R250, R252 ;  /* 0x000000fc00fa7308 */ /* 0x000fe60000000800 */
[C---:B------:R-:W-:Y:S02]  /*a9e0*/  FMUL.FTZ R110, R0.reuse, R110 ;  /* 0x0000006e006e7220 */ /* 0x040fe40000410000 */
[----:B------:R-:W-:Y:S02]  /*a9f0*/  FMUL.FTZ R111, R0, R111 ;  /* 0x0000006f006f7220 */ /* 0x000fe40000410000 */
[-C--:B------:R-:W-:Y:S03]  /*aa00*/  HMMA.16816.F32.BF16 R76, R140, R146.reuse, R76 ;  /* 0x000000928c4c723c */ /* 0x080fe6000004184c */
[----:B------:R-:W-:Y:S01]  /*aa10*/  MUFU.EX2 R183, R183 ;  /* 0x000000b700b77308 */ /* 0x000fe20000000800 */
[C---:B------:R-:W-:Y:S02]  /*aa20*/  FMUL.FTZ R112, R133.reuse, R112 ;  /* 0x0000007085707220 */ /* 0x040fe40000410000 */
[C---:B------:R-:W-:Y:S02]  /*aa30*/  FMUL.FTZ R113, R133.reuse, R113 ;  /* 0x0000007185717220 */ /* 0x040fe40000410000 */
[C---:B------:R-:W-:Y:S01]  /*aa40*/  HMMA.16816.F32.BF16 R80, R204.reuse, R146, R80 ;  /* 0x00000092cc50723c */ /* 0x040fe20000041850 */
[----:B------:R-:W1:Y:S03]  /*aa50*/  LDSM.16.MT88.4 R144, [R226+0x2000] ;  /* 0x00200000e290783b */ /* 0x000e660000004200 */
[C---:B------:R-:W-:Y:S02]  /*aa60*/  FMUL.FTZ R114, R132.reuse, R114 ;  /* 0x0000007284727220 */ /* 0x040fe40000410000 */
[C---:B------:R-:W-:Y:S02]  /*aa70*/  FMUL.FTZ R115, R132.reuse, R115 ;  /* 0x0000007384737220 */ /* 0x040fe40000410000 */
[C---:B------:R-:W-:Y:S04]  /*aa80*/  FMUL.FTZ R116, R133.reuse, R116 ;  /* 0x0000007485747220 */ /* 0x040fe80000410000 */
[----:B------:R-:W-:Y:S02]  /*aa90*/  FMUL.FTZ R117, R133, R117 ;  /* 0x0000007585757220 */ /* 0x000fe40000410000 */
[C---:B------:R-:W-:Y:S02]  /*aaa0*/  FMUL.FTZ R118, R132.reuse, R118 ;  /* 0x0000007684767220 */ /* 0x040fe40000410000 */
[----:B------:R-:W-:Y:S02]  /*aab0*/  FMUL.FTZ R119, R132, R119 ;  /* 0x0000007784777220 */ /* 0x000fe40000410000 */
[C---:B------:R-:W-:Y:S02]  /*aac0*/  FMUL.FTZ R122, R0.reuse, R122 ;  /* 0x0000007a007a7220 */ /* 0x040fe40000410000 */
[C---:B------:R-:W-:Y:S02]  /*aad0*/  FMUL.FTZ R123, R0.reuse, R123 ;  /* 0x0000007b007b7220 */ /* 0x040fe40000410000 */
[C---:B------:R-:W-:Y:S02]  /*aae0*/  FMUL.FTZ R126, R0.reuse, R126 ;  /* 0x0000007e007e7220 */ /* 0x040fe40000410000 */
[----:B------:R-:W-:Y:S02]  /*aaf0*/  FMUL.FTZ R127, R0, R127 ;  /* 0x0000007f007f7220 */ /* 0x000fe40000410000 */
[----:B------:R-:W-:Y:S01]  /*ab00*/  IMAD.MOV.U32 R193, RZ, RZ, R191 ;  /* 0x000000ffffc17224 */ /* 0x000fe200078e00bf */
[----:B------:R-:W-:Y:S01]  /*ab10*/  MOV R191, R172 ;  /* 0x000000ac00bf7202 */ /* 0x000fe20000000f00 */
[----:B------:R-:W-:Y:S01]  /*ab20*/  IMAD.MOV.U32 R194, RZ, RZ, R174 ;  /* 0x000000ffffc27224 */ /* 0x000fe200078e00ae */
[----:B------:R-:W2:Y:S01]  /*ab30*/  MUFU.EX2 R172, R251 ;  /* 0x000000fb00ac7308 */ /* 0x000ea20000000800 */
[----:B------:R-:W-:Y:S02]  /*ab40*/  IMAD.MOV.U32 R195, RZ, RZ, R150 ;  /* 0x000000ffffc37224 */ /* 0x000fe400078e0096 */
[----:B------:R-:W-:Y:S01]  /*ab50*/  IMAD.MOV.U32 R197, RZ, RZ, R191 ;  /* 0x000000ffffc57224 */ /* 0x000fe200078e00bf */
[----:B------:R-:W-:Y:S01]  /*ab60*/  MOV R191, R148 ;  /* 0x0000009400bf7202 */ /* 0x000fe20000000f00 */
[----:B------:R-:W-:Y:S01]  /*ab70*/  IMAD.MOV.U32 R164, RZ, RZ, R187 ;  /* 0x000000ffffa47224 */ /* 0x000fe200078e00bb */
[----:B------:R-:W-:Y:S04]  /*ab80*/  MOV R187, R175 ;  /* 0x000000af00bb7202 */ /* 0x000fe80000000f00 */
[----:B------:R4:W-:Y:S01]  /*ab90*/  MUFU.EX2 R175, R129 ;  /* 0x0000008100af7308 */ /* 0x0009e20000000800 */
[-C--:B-1----:R-:W-:Y:S08]  /*aba0*/  HMMA.16816.F32.BF16 R84, R204, R144.reuse, R84 ;  /* 0x00000090cc54723c */ /* 0x082ff00000041854 */
[C---:B------:R-:W-:Y:S01]  /*abb0*/  HMMA.16816.F32.BF16 R88, R140.reuse, R144, R88 ;  /* 0x000000908c58723c */ /* 0x040fe20000041858 */
[----:B------:R1:W-:Y:S03]  /*abc0*/  MUFU.EX2 R174, R219 ;  /* 0x000000db00ae7308 */ /* 0x0003e60000000800 */
[----:B--2---:R-:W-:Y:S04]  /*abd0*/  F2FP.BF16.PACK_AB R150, R189, R172 ;  /* 0x000000acbd96723e */ /* 0x004fe800000010ff */
[-C--:B------:R-:W-:Y:S03]  /*abe0*/  HMMA.16816.F32.BF16 R92, R140, R146.reuse, R92 ;  /* 0x000000928c5c723c */ /* 0x080fe6000004185c */
[----:B------:R2:W-:Y:S01]  /*abf0*/  MUFU.EX2 R203, R197 ;  /* 0x000000c500cb7308 */ /* 0x0005e20000000800 */
[----:B----4-:R-:W4:Y:S04]  /*ac00*/  LDL.LU R129, [R1+0x8c] ;  /* 0x00008c0001817983 */ /* 0x010f280000300800 */
[C---:B------:R-:W-:Y:S01]  /*ac10*/  HMMA.16816.F32.BF16 R96, R204.reuse, R146, R96 ;  /* 0x00000092cc60723c */ /* 0x040fe20000041860 */
[----:B------:R-:W2:Y:S04]  /*ac20*/  LDSM.16.MT88.4 R144, [R229+0x2000] ;  /* 0x00200000e590783b */ /* 0x000ea80000004200 */
[----:B------:R-:W-:Y:S04]  /*ac30*/  MUFU.EX2 R195, R195 ;  /* 0x000000c300c37308 */ /* 0x000fe80000000800 */
[----:B------:R-:W4:Y:S04]  /*ac40*/  LDL.LU R130, [R1+0x88] ;  /* 0x0000880001827983 */ /* 0x000f280000300800 */
[----:B------:R-:W4:Y:S02]  /*ac50*/  LDL.LU R131, [R1+0x84] ;  /* 0x0000840001837983 */ /* 0x000f240000300800 */
[----:B------:R-:W-:Y:S02]  /*ac60*/  MUFU.EX2 R194, R194 ;  /* 0x000000c200c27308 */ /* 0x000fe40000000800 */
[----:B-1----:R-:W-:Y:S01]  /*ac70*/  LDSM.16.MT88.4 R216, [R226+0x3800] ;  /* 0x00380000e2d8783b */ /* 0x002fe20000004200 */
[----:B--2---:R-:W-:Y:S02]  /*ac80*/  IMAD.MOV.U32 R197, RZ, RZ, R156 ;  /* 0x000000ffffc57224 */ /* 0x004fe400078e009c */
[----:B------:R-:W-:Y:S05]  /*ac90*/  IMAD.MOV.U32 R156, RZ, RZ, R152 ;  /* 0x000000ffff9c7224 */ /* 0x000fea00078e0098 */
[----:B------:R-:W-:Y:S10]  /*aca0*/  MUFU.EX2 R201, R193 ;  /* 0x000000c100c97308 */ /* 0x000ff40000000800 */
[----:B------:R-:W-:Y:S01]  /*acb0*/  MUFU.EX2 R193, R188 ;  /* 0x000000bc00c17308 */ /* 0x000fe20000000800 */
[-C--:B------:R-:W-:Y:S09]  /*acc0*/  HMMA.16816.F32.BF16 R100, R204, R144.reuse, R100 ;  /* 0x00000090cc64723c */ /* 0x080ff20000041864 */
[----:B------:R-:W-:Y:S01]  /*acd0*/  MUFU.EX2 R188, R212 ;  /* 0x000000d400bc7308 */ /* 0x000fe20000000800 */
[C---:B------:R-:W-:Y:S09]  /*ace0*/  HMMA.16816.F32.BF16 R104, R140.reuse, R144, R104 ;  /* 0x000000908c68723c */ /* 0x040ff20000041868 */
[----:B------:R-:W-:Y:S01]  /*acf0*/  MUFU.EX2 R177, R164 ;  /* 0x000000a400b17308 */ /* 0x000fe20000000800 */
[-C--:B------:R-:W-:Y:S09]  /*ad00*/  HMMA.16816.F32.BF16 R108, R140, R146.reuse, R108 ;  /* 0x000000928c6c723c */ /* 0x080ff2000004186c */
[----:B------:R1:W2:Y:S01]  /*ad10*/  MUFU.EX2 R164, R187 ;  /* 0x000000bb00a47308 */ /* 0x0002a20000000800 */
[C---:B------:R-:W-:Y:S01]  /*ad20*/  HMMA.16816.F32.BF16 R112, R204.reuse, R146, R112 ;  /* 0x00000092cc70723c */ /* 0x040fe20000041870 */
[----:B------:R-:W2:Y:S08]  /*ad30*/  LDSM.16.MT88.4 R144, [R228+0x2000] ;  /* 0x00200000e490783b */ /* 0x000eb00000004200 */
[----:B------:R-:W-:Y:S03]  /*ad40*/  MUFU.EX2 R191, R191 ;  /* 0x000000bf00bf7308 */ /* 0x000fe60000000800 */
[----:B-1----:R-:W-:Y:S02]  /*ad50*/  MOV R187, R2 ;  /* 0x0000000200bb7202 */ /* 0x002fe40000000f00 */
[----:B--2---:R-:W-:Y:S02]  /*ad60*/  F2FP.BF16.PACK_AB R148, R166, R164 ;  /* 0x000000a4a694723e */ /* 0x004fe400000010ff */
[----:B------:R-:W-:Y:S02]  /*ad70*/  MOV R198, R187 ;  /* 0x000000bb00c67202 */ /* 0x000fe40000000f00 */
[----:B------:R-:W-:Y:S02]  /*ad80*/  MOV R187, R151 ;  /* 0x0000009700bb7202 */ /* 0x000fe40000000f00 */
[----:B------:R-:W-:Y:S01]  /*ad90*/  F2FP.BF16.PACK_AB R151, R190, R174 ;  /* 0x000000aebe97723e */ /* 0x000fe200000010ff */
[----:B------:R1:W-:Y:S01]  /*ada0*/  MUFU.EX2 R180, R198 ;  /* 0x000000c600b47308 */ /* 0x0003e20000000800 */
[-C--:B------:R-:W-:Y:S09]  /*adb0*/  HMMA.16816.F32.BF16 R116, R204, R144.reuse, R116 ;  /* 0x00000090cc74723c */ /* 0x080ff20000041874 */
[----:B------:R-:W-:Y:S01]  /*adc0*/  MUFU.EX2 R187, R187 ;  /* 0x000000bb00bb7308 */ /* 0x000fe20000000800 */
[C---:B------:R-:W-:Y:S04]  /*add0*/  HMMA.16816.F32.BF16 R120, R140.reuse, R144, R120 ;  /* 0x000000908c78723c */ /* 0x040fe80000041878 */
[----:B-1----:R-:W-:Y:S04]  /*ade0*/  MOV R198, R157 ;  /* 0x0000009d00c67202 */ /* 0x002fe80000000f00 */
[-C--:B------:R-:W-:Y:S01]  /*adf0*/  HMMA.16816.F32.BF16 R124, R140, R146.reuse, R124 ;  /* 0x000000928c7c723c */ /* 0x080fe2000004187c */
[----:B------:R-:W2:Y:S03]  /*ae00*/  LDL.LU R140, [R1+0xc] ;  /* 0x00000c00018c7983 */ /* 0x000ea60000300800 */
[----:B------:R-:W-:Y:S01]  /*ae10*/  MOV R157, R153 ;  /* 0x00000099009d7202 */ /* 0x000fe20000000f00 */
[----:B------:R-:W2:Y:S01]  /*ae20*/  LDL.LU R2, [R1+0x4] ;  /* 0x0000040001027983 */ /* 0x000ea20000300800 */
[----:B------:R-:W-:Y:S02]  /*ae30*/  MOV R202, R198 ;  /* 0x000000c600ca7202 */ /* 0x000fe40000000f00 */
[----:B------:R-:W-:Y:S01]  /*ae40*/  F2FP.BF16.PACK_AB R142, R176, R175 ;  /* 0x000000afb08e723e */ /* 0x000fe200000010ff */
[----:B------:R-:W2:Y:S03]  /*ae50*/  LDL.LU R178, [R1+0x10] ;  /* 0x0000100001b27983 */ /* 0x000ea60000300800 */
[----:B---3--:R-:W-:Y:S01]  /*ae60*/  FMUL.FTZ R128, R133, R128 ;  /* 0x0000008085807220 */ /* 0x008fe20000410000 */
[----:B------:R-:W-:Y:S02]  /*ae70*/  F2FP.BF16.PACK_AB R141, R173, R169 ;  /* 0x000000a9ad8d723e */ /* 0x000fe400000010ff */
[----:B------:R-:W-:Y:S02]  /*ae80*/  F2FP.BF16.PACK_AB R143, R177, R170 ;  /* 0x000000aab18f723e */ /* 0x000fe400000010ff */
[----:B------:R-:W-:Y:S06]  /*ae90*/  MOV R198, R159 ;  /* 0x0000009f00c67202 */ /* 0x000fec0000000f00 */
[----:B------:R-:W-:Y:S01]  /*aea0*/  MUFU.EX2 R198, R198 ;  /* 0x000000c600c67308 */ /* 0x000fe20000000800 */
[----:B----4-:R-:W-:Y:S02]  /*aeb0*/  FMUL.FTZ R129, R133, R129 ;  /* 0x0000008185817220 */ /* 0x010fe40000410000 */
[C---:B------:R-:W-:Y:S02]  /*aec0*/  FMUL.FTZ R130, R132.reuse, R130 ;  /* 0x0000008284827220 */ /* 0x040fe40000410000 */
[C---:B------:R-:W-:Y:S07]  /*aed0*/  FMUL.FTZ R131, R132.reuse, R131 ;  /* 0x0000008384837220 */ /* 0x040fee0000410000 */
[----:B------:R-:W-:Y:S01]  /*aee0*/  HMMA.16816.F32.BF16 R128, R204, R146, R128 ;  /* 0x00000092cc80723c */ /* 0x000fe20000041880 */
[----:B------:R-:W1:Y:S06]  /*aef0*/  LDSM.16.MT88.4 R144, [R225+0x800] ;  /* 0x00080000e190783b */ /* 0x000e6c0000004200 */
[----:B------:R-:W-:Y:S01]  /*af00*/  IMAD.MOV.U32 R204, RZ, RZ, R156 ;  /* 0x000000ffffcc7224 */ /* 0x000fe200078e009c */
[----:B------:R-:W-:Y:S01]  /*af10*/  MOV R207, R179 ;  /* 0x000000b300cf7202 */ /* 0x000fe20000000f00 */
[----:B------:R-:W-:Y:S02]  /*af20*/  IMAD.MOV.U32 R205, RZ, RZ, R197 ;  /* 0x000000ffffcd7224 */ /* 0x000fe400078e00c5 */
[----:B------:R3:W-:Y:S01]  /*af30*/  MUFU.EX2 R251, R204 ;  /* 0x000000cc00fb7308 */ /* 0x0007e20000000800 */
[----:B------:R-:W-:Y:S02]  /*af40*/  MOV R197, R163 ;  /* 0x000000a300c57202 */ /* 0x000fe40000000f00 */
[----:B------:R-:W-:Y:S02]  /*af50*/  MOV R179, R162 ;  /* 0x000000a200b37202 */ /* 0x000fe40000000f00 */
[----:B------:R-:W-:Y:S05]  /*af60*/  LDSM.16.MT88.4 R160, [R228+0x1000] ;  /* 0x00100000e4a0783b */ /* 0x000fea0000004200 */
[----:B------:R-:W-:Y:S10]  /*af70*/  MUFU.EX2 R179, R179 ;  /* 0x000000b300b37308 */ /* 0x000ff40000000800 */
[----:B------:R-:W-:Y:S01]  /*af80*/  MUFU.EX2 R197, R197 ;  /* 0x000000c500c57308 */ /* 0x000fe20000000800 */
[----:B---3--:R-:W-:Y:S09]  /*af90*/  F2FP.BF16.PACK_AB R204, R183, R250 ;  /* 0x000000fab7cc723e */ /* 0x008ff200000010ff */
[----:B------:R-:W-:Y:S01]  /*afa0*/  MUFU.EX2 R252, R205 ;  /* 0x000000cd00fc7308 */ /* 0x000fe20000000800 */
[----:B--2---:R-:W-:Y:S01]  /*afb0*/  FFMA.FTZ R133, R133, R140, R221 ;  /* 0x0000008c85857223 */ /* 0x004fe200000100dd */
[----:B------:R-:W-:Y:S01]  /*afc0*/  F2FP.BF16.PACK_AB R140, R171, R168 ;  /* 0x000000a8ab8c723e */ /* 0x000fe200000010ff */
[----:B------:R-:W-:Y:S06]  /*afd0*/  FFMA.FTZ R2, R132, R2, R220 ;  /* 0x0000000284027223 */ /* 0x000fec00000100dc */
[-C--:B-1----:R-:W-:Y:S05]  /*afe0*/  HMMA.16816.F32.BF16 R4, R140, R144.reuse, R4 ;  /* 0x000000908c04723c */ /* 0x082fea0000041804 */
[----:B------:R-:W-:Y:S01]  /*aff0*/  FFMA.FTZ R138, R3, R178, R138 ;  /* 0x000000b2038a7223 */ /* 0x000fe2000001008a */
[----:B------:R-:W-:Y:S01]  /*b000*/  MOV R178, R158 ;  /* 0x0000009e00b27202 */ /* 0x000fe20000000f00 */
[----:B------:R-:W2:Y:S01]  /*b010*/  LDL.LU R3, [R1+0x14] ;  /* 0x0000140001037983 */ /* 0x000ea20000300800 */
[C---:B------:R-:W-:Y:S04]  /*b020*/  HMMA.16816.F32.BF16 R8, R148.reuse, R144, R8 ;  /* 0x000000909408723c */ /* 0x040fe80000041808 */
[----:B------:R-:W-:Y:S01]  /*b030*/  MOV R158, R154 ;  /* 0x0000009a009e7202 */ /* 0x000fe20000000f00 */
[----:B------:R-:W-:Y:S01]  /*b040*/  FADD.FTZ R2, R245, R2 ;  /* 0x00000002f5027221 */ /* 0x000fe20000010000 */
[----:B------:R-:W-:Y:S01]  /*b050*/  LDSM.16.MT88.4 R152, [R226+0x1000] ;  /* 0x00100000e298783b */ /* 0x000fe20000004200 */
[----:B------:R-:W-:Y:S01]  /*b060*/  MUFU.EX2 R245, R241 ;  /* 0x000000f100f57308 */ /* 0x000fe20000000800 */
[-C--:B------:R-:W-:Y:S04]  /*b070*/  HMMA.16816.F32.BF16 R12, R148, R146.reuse, R12 ;  /* 0x00000092940c723c */ /* 0x080fe8000004180c */
[----:B------:R-:W-:Y:S01]  /*b080*/  MOV R206, R178 ;  /* 0x000000b200ce7202 */ /* 0x000fe20000000f00 */
[----:B------:R-:W-:Y:S01]  /*b090*/  FADD.FTZ R2, R246, R2 ;  /* 0x00000002f6027221 */ /* 0x000fe20000010000 */
[----:B------:R-:W-:Y:S02]  /*b0a0*/  MOV R178, R158 ;  /* 0x0000009e00b27202 */ /* 0x000fe40000000f00 */
[C---:B------:R-:W-:Y:S01]  /*b0b0*/  HMMA.16816.F32.BF16 R16, R140.reuse, R146, R16 ;  /* 0x000000928c10723c */ /* 0x040fe20000041810 */
[----:B------:R-:W1:Y:S01]  /*b0c0*/  LDSM.16.MT88.4 R144, [R226+0x800] ;  /* 0x00080000e290783b */ /* 0x000e620000004200 */
[----:B------:R3:W4:Y:S10]  /*b0d0*/  MUFU.EX2 R246, R215 ;  /* 0x000000d700f67308 */ /* 0x0007340000000800 */
[----:B------:R-:W-:Y:S01]  /*b0e0*/  MUFU.EX2 R178, R178 ;  /* 0x000000b200b27308 */ /* 0x000fe20000000800 */
[----:B---3--:R-:W-:Y:S01]  /*b0f0*/  LDSM.16.MT88.4 R212, [R225+0x3800] ;  /* 0x00380000e1d4783b */ /* 0x008fe20000004200 */
[-C--:B-1----:R-:W-:Y:S08]  /*b100*/  HMMA.16816.F32.BF16 R20, R140, R144.reuse, R20 ;  /* 0x000000908c14723c */ /* 0x082ff00000041814 */
[C---:B------:R-:W-:Y:S08]  /*b110*/  HMMA.16816.F32.BF16 R24, R148.reuse, R144, R24 ;  /* 0x000000909418723c */ /* 0x040ff00000041818 */
[-C--:B------:R-:W-:Y:S08]  /*b120*/  HMMA.16816.F32.BF16 R28, R148, R146.reuse, R28 ;  /* 0x00000092941c723c */ /* 0x080ff0000004181c */
[C---:B------:R-:W-:Y:S01]  /*b130*/  HMMA.16816.F32.BF16 R32, R140.reuse, R146, R32 ;  /* 0x000000928c20723c */ /* 0x040fe20000041820 */
[----:B------:R-:W1:Y:S07]  /*b140*/  LDSM.16.MT88.4 R144, [R229+0x800] ;  /* 0x00080000e590783b */ /* 0x000e6e0000004200 */
        /* <DEDUP_REMOVED lines=14> */
[----:B------:R-:W1:Y:S03]  /*b230*/  LDSM.16.MT88.4 R144, [R226+0x2800] ;  /* 0x00280000e290783b */ /* 0x000e660000004200 */
[----:B--2---:R-:W-:Y:S02]  /*b240*/  FFMA.FTZ R132, R0, R3, R139 ;  /* 0x0000000300847223 */ /* 0x004fe4000001008b */
[----:B------:R-:W-:Y:S01]  /*b250*/  MUFU.EX2 R139, R243 ;  /* 0x000000f3008b7308 */ /* 0x000fe20000000800 */
[----:B------:R-:W-:Y:S02]  /*b260*/  FADD.FTZ R0, R223, R138 ;  /* 0x0000008adf007221 */ /* 0x000fe40000010000 */
[----:B------:R-:W-:Y:S03]  /*b270*/  FADD.FTZ R3, R247, R133 ;  /* 0x00000085f7037221 */ /* 0x000fe60000010000 */
[----:B------:R-:W-:Y:S02]  /*b280*/  FADD.FTZ R133, R222, R0 ;  /* 0x00000000de857221 */ /* 0x000fe40000010000 */
[----:B------:R-:W-:Y:S01]  /*b290*/  LDSM.16.MT88.4 R220, [R229+0x3800] ;  /* 0x00380000e5dc783b */ /* 0x000fe20000004200 */
[----:B------:R-:W-:Y:S01]  /*b2a0*/  FADD.FTZ R3, R249, R3 ;  /* 0x00000003f9037221 */ /* 0x000fe20000010000 */
[----:B------:R2:W-:Y:S01]  /*b2b0*/  MUFU.EX2 R247, R231 ;  /* 0x000000e700f77308 */ /* 0x0005e20000000800 */
[----:B------:R-:W-:Y:S02]  /*b2c0*/  FADD.FTZ R132, R208, R132 ;  /* 0x00000084d0847221 */ /* 0x000fe40000010000 */
[----:B------:R-:W-:Y:S01]  /*b2d0*/  FADD.FTZ R3, R182, R3 ;  /* 0x00000003b6037221 */ /* 0x000fe20000010000 */
[----:B------:R-:W-:Y:S01]  /*b2e0*/  MOV R182, R157 ;  /* 0x0000009d00b67202 */ /* 0x000fe20000000f00 */
[----:B------:R-:W-:Y:S01]  /*b2f0*/  FADD.FTZ R0, R209, R132 ;  /* 0x00000084d1007221 */ /* 0x000fe20000010000 */
[-C--:B-1----:R-:W-:Y:S01]  /*b300*/  HMMA.16816.F32.BF16 R84, R140, R144.reuse, R84 ;  /* 0x000000908c54723c */ /* 0x082fe20000041854 */
[----:B------:R-:W-:Y:S02]  /*b310*/  LDSM.16.MT88.4 R156, [R229+0x1000] ;  /* 0x00100000e59c783b */ /* 0x000fe40000004200 */
[----:B------:R-:W-:Y:S01]  /*b320*/  FADD.FTZ R132, R248, R2 ;  /* 0x00000002f8847221 */ /* 0x000fe20000010000 */
[----:B------:R-:W1:Y:S01]  /*b330*/  MUFU.EX2 R138, R235 ;  /* 0x000000eb008a7308 */ /* 0x000e620000000800 */
[----:B------:R-:W-:Y:S01]  /*b340*/  FADD.FTZ R2, R242, R133 ;  /* 0x00000085f2027221 */ /* 0x000fe20000010000 */
[----:B----4-:R-:W-:Y:S01]  /*b350*/  F2FP.BF16.PACK_AB R209, R245, R246 ;  /* 0x000000f6f5d1723e */ /* 0x010fe200000010ff */
[----:B------:R-:W-:Y:S01]  /*b360*/  FADD.FTZ R3, R168, R3 ;  /* 0x00000003a8037221 */ /* 0x000fe20000010000 */
[C---:B------:R-:W-:Y:S04]  /*b370*/  HMMA.16816.F32.BF16 R88, R148.reuse, R144, R88 ;  /* 0x000000909458723c */ /* 0x040fe80000041858 */
[----:B------:R-:W-:Y:S01]  /*b380*/  MOV R168, R195 ;  /* 0x000000c300a87202 */ /* 0x000fe20000000f00 */
[----:B------:R-:W-:Y:S01]  /*b390*/  FADD.FTZ R132, R169, R132 ;  /* 0x00000084a9847221 */ /* 0x000fe20000010000 */
[----:B------:R-:W-:Y:S01]  /*b3a0*/  MOV R169, R194 ;  /* 0x000000c200a97202 */ /* 0x000fe20000000f00 */
[----:B------:R-:W-:Y:S01]  /*b3b0*/  FADD.FTZ R3, R171, R3 ;  /* 0x00000003ab037221 */ /* 0x000fe20000010000 */
[-C--:B------:R-:W-:Y:S01]  /*b3c0*/  HMMA.16816.F32.BF16 R92, R148, R146.reuse, R92 ;  /* 0x00000092945c723c */ /* 0x080fe2000004185c */
[----:B------:R-:W3:Y:S01]  /*b3d0*/  MUFU.EX2 R182, R182 ;  /* 0x000000b600b67308 */ /* 0x000ee20000000800 */
[----:B--2---:R2:W5:Y:S02]  /*b3e0*/  LDL.LU R231, [R1+0x80] ;  /* 0x0000800001e77983 */ /* 0x0045640000300800 */
[----:B------:R-:W-:Y:S01]  /*b3f0*/  MOV R171, R193 ;  /* 0x000000c100ab7202 */ /* 0x000fe20000000f00 */
[----:B------:R-:W-:Y:S01]  /*b400*/  FADD.FTZ R133, R173, R132 ;  /* 0x00000084ad857221 */ /* 0x000fe20000010000 */
[----:B------:R2:W5:Y:S01]  /*b410*/  LDL.LU R241, [R1+0x7c] ;  /* 0x00007c0001f17983 */ /* 0x0005620000300800 */
[----:B------:R-:W-:Y:S01]  /*b420*/  MOV R173, R186 ;  /* 0x000000ba00ad7202 */ /* 0x000fe20000000f00 */
[C---:B------:R-:W-:Y:S02]  /*b430*/  HMMA.16816.F32.BF16 R96, R140.reuse, R146, R96 ;  /* 0x000000928c60723c */ /* 0x040fe40000041860 */
[----:B------:R-:W4:Y:S01]  /*b440*/  LDSM.16.MT88.4 R144, [R229+0x2800] ;  /* 0x00280000e590783b */ /* 0x000f220000004200 */
[----:B------:R2:W2:Y:S01]  /*b450*/  MUFU.EX2 R249, R206 ;  /* 0x000000ce00f97308 */ /* 0x0004a20000000800 */
[----:B------:R-:W-:Y:S01]  /*b460*/  FADD.FTZ R133, R170, R133 ;  /* 0x00000085aa857221 */ /* 0x000fe20000010000 */
[----:B------:R-:W-:Y:S01]  /*b470*/  MOV R170, R192 ;  /* 0x000000c000aa7202 */ /* 0x000fe20000000f00 */
[----:B------:R-:W-:Y:S01]  /*b480*/  FADD.FTZ R2, R164, R2 ;  /* 0x00000002a4027221 */ /* 0x000fe20000010000 */
[----:B-1----:R-:W-:Y:S01]  /*b490*/  F2FP.BF16.PACK_AB R211, R138, R139 ;  /* 0x0000008b8ad3723e */ /* 0x002fe200000010ff */
[----:B------:R-:W-:Y:S02]  /*b4a0*/  FADD.FTZ R0, R210, R0 ;  /* 0x00000000d2007221 */ /* 0x000fe40000010000 */
[----:B------:R1:W5:Y:S02]  /*b4b0*/  LDL.LU R242, [R1+0x78] ;  /* 0x0000780001f27983 */ /* 0x0003640000300800 */
[----:B------:R-:W-:Y:S01]  /*b4c0*/  FADD.FTZ R0, R165, R0 ;  /* 0x00000000a5007221 */ /* 0x000fe20000010000 */
[----:B------:R1:W1:Y:S01]  /*b4d0*/  MUFU.EX2 R248, R207 ;  /* 0x000000cf00f87308 */ /* 0x0002620000000800 */
[----:B------:R1:W5:Y:S01]  /*b4e0*/  LDL.LU R243, [R1+0x74] ;  /* 0x0000740001f37983 */ /* 0x0003620000300800 */
[----:B------:R-:W-:Y:S01]  /*b4f0*/  FADD.FTZ R132, R166, R2 ;  /* 0x00000002a6847221 */ /* 0x000fe20000010000 */
[----:B---3--:R-:W-:Y:S02]  /*b500*/  F2FP.BF16.PACK_AB R205, R182, R251 ;  /* 0x000000fbb6cd723e */ /* 0x008fe400000010ff */
[----:B------:R3:W5:Y:S01]  /*b510*/  LDL.LU R235, [R1+0x70] ;  /* 0x0000700001eb7983 */ /* 0x0007620000300800 */
[----:B------:R-:W-:Y:S02]  /*b520*/  IMAD.MOV.U32 R166, RZ, RZ, R188 ;  /* 0x000000ffffa67224 */ /* 0x000fe400078e00bc */
[----:B------:R-:W-:Y:S01]  /*b530*/  FADD.FTZ R2, R167, R0 ;  /* 0x00000000a7027221 */ /* 0x000fe20000010000 */
[----:B------:R-:W-:Y:S01]  /*b540*/  MOV R167, R187 ;  /* 0x000000bb00a77202 */ /* 0x000fe20000000f00 */
[----:B------:R-:W-:Y:S02]  /*b550*/  FADD.FTZ R0, R175, R3 ;  /* 0x00000003af007221 */ /* 0x000fe40000010000 */
[----:B------:R-:W-:Y:S01]  /*b560*/  IMAD.MOV.U32 R175, RZ, RZ, R184 ;  /* 0x000000ffffaf7224 */ /* 0x000fe200078e00b8 */
[----:B--2---:R-:W-:Y:S01]  /*b570*/  F2FP.BF16.PACK_AB R206, R197, R179 ;  /* 0x000000b3c5ce723e */ /* 0x004fe200000010ff */
[----:B------:R-:W-:Y:S01]  /*b580*/  FADD.FTZ R165, R172, R132 ;  /* 0x00000084aca57221 */ /* 0x000fe20000010000 */
[----:B------:R-:W-:Y:S01]  /*b590*/  F2FP.BF16.PACK_AB R208, R249, R252 ;  /* 0x000000fcf9d0723e */ /* 0x000fe200000010ff */
[----:B------:R-:W-:Y:S02]  /*b5a0*/  FADD.FTZ R164, R174, R2 ;  /* 0x00000002aea47221 */ /* 0x000fe40000010000 */
[----:B------:R-:W-:Y:S02]  /*b5b0*/  FADD.FTZ R3, R177, R133 ;  /* 0x00000085b1037221 */ /* 0x000fe40000010000 */
[----:B------:R-:W-:Y:S01]  /*b5c0*/  FADD.FTZ R132, R176, R0 ;  /* 0x00000000b0847221 */ /* 0x000fe20000010000 */
[----:B------:R-:W-:Y:S01]  /*b5d0*/  MOV R0, R190 ;  /* 0x000000be00007202 */ /* 0x000fe20000000f00 */
[----:B------:R-:W-:Y:S01]  /*b5e0*/  IMAD.MOV.U32 R2, RZ, RZ, R189 ;  /* 0x000000ffff027224 */ /* 0x000fe200078e00bd */
[----:B-1----:R-:W-:Y:S02]  /*b5f0*/  F2FP.BF16.PACK_AB R207, R198, R178 ;  /* 0x000000b2c6cf723e */ /* 0x002fe400000010ff */
[----:B------:R-:W-:Y:S01]  /*b600*/  F2FP.BF16.PACK_AB R210, R247, R248 ;  /* 0x000000f8f7d2723e */ /* 0x000fe200000010ff */
[-C--:B----4-:R-:W-:Y:S08]  /*b610*/  HMMA.16816.F32.BF16 R100, R140, R144.reuse, R100 ;  /* 0x000000908c64723c */ /* 0x090ff00000041864 */
[C---:B------:R-:W-:Y:S08]  /*b620*/  HMMA.16816.F32.BF16 R104, R148.reuse, R144, R104 ;  /* 0x000000909468723c */ /* 0x040ff00000041868 */
[-C--:B------:R-:W-:Y:S08]  /*b630*/  HMMA.16816.F32.BF16 R108, R148, R146.reuse, R108 ;  /* 0x00000092946c723c */ /* 0x080ff0000004186c */
[C---:B------:R-:W-:Y:S01]  /*b640*/  HMMA.16816.F32.BF16 R112, R140.reuse, R146, R112 ;  /* 0x000000928c70723c */ /* 0x040fe20000041870 */
[----:B------:R-:W1:Y:S07]  /*b650*/  LDSM.16.MT88.4 R144, [R228+0x2800] ;  /* 0x00280000e490783b */ /* 0x000e6e0000004200 */
[-C--:B-1----:R-:W-:Y:S08]  /*b660*/  HMMA.16816.F32.BF16 R116, R140, R144.reuse, R116 ;  /* 0x000000908c74723c */ /* 0x082ff00000041874 */
[C---:B------:R-:W-:Y:S07]  /*b670*/  HMMA.16816.F32.BF16 R120, R148.reuse, R144, R120 ;  /* 0x000000909478723c */ /* 0x040fee0000041878 */
[----:B------:R-:W-:Y:S01]  /*b680*/  F2FP.BF16.PACK_AB R144, R201, R181 ;  /* 0x000000b5c990723e */ /* 0x000fe200000010ff */
[-C--:B------:R-:W-:Y:S01]  /*b690*/  HMMA.16816.F32.BF16 R124, R148, R146.reuse, R124 ;  /* 0x00000092947c723c */ /* 0x080fe2000004187c */
[----:B------:R-:W1:Y:S03]  /*b6a0*/  LDSM.16.MT88.4 R148, [R225+0x1000] ;  /* 0x00100000e194783b */ /* 0x000e660000004200 */
[----:B------:R-:W-:Y:S04]  /*b6b0*/  F2FP.BF16.PACK_AB R145, R200, R196 ;  /* 0x000000c4c891723e */ /* 0x000fe800000010ff */
[----:B------:R-:W-:Y:S07]  /*b6c0*/  HMMA.16816.F32.BF16 R128, R140, R146, R128 ;  /* 0x000000928c80723c */ /* 0x000fee0000041880 */
[----:B------:R-:W-:Y:S02]  /*b6d0*/  F2FP.BF16.PACK_AB R142, R187, R195 ;  /* 0x000000c3bb8e723e */ /* 0x000fe400000010ff */
[----:B------:R-:W-:Y:S03]  /*b6e0*/  F2FP.BF16.PACK_AB R141, R203, R180 ;  /* 0x000000b4cb8d723e */ /* 0x000fe600000010ff */
[----:B------:R-:W-:Y:S02]  /*b6f0*/  F2FP.BF16.PACK_AB R143, R192, R194 ;  /* 0x000000c2c08f723e */ /* 0x000fe400000010ff */
[----:B------:R-:W-:Y:S02]  /*b700*/  F2FP.BF16.PACK_AB R140, R199, R191 ;  /* 0x000000bfc78c723e */ /* 0x000fe400000010ff */
[----:B------:R-:W-:Y:S02]  /*b710*/  F2FP.BF16.PACK_AB R146, R186, R193 ;  /* 0x000000c1ba92723e */ /* 0x000fe400000010ff */
[----:B------:R-:W-:Y:S01]  /*b720*/  LDSM.16.MT88.4 R192, [R229+0x1800] ;  /* 0x00180000e5c0783b */ /* 0x000fe20000004200 */
[----:B------:R-:W-:Y:S02]  /*b730*/  F2FP.BF16.PACK_AB R147, R184, R188 ;  /* 0x000000bcb893723e */ /* 0x000fe400000010ff */
[----:B------:R-:W-:Y:S05]  /*b740*/  MOV R188, R185 ;  /* 0x000000b900bc7202 */ /* 0x000fea0000000f00 */
[----:B------:R-:W-:Y:S01]  /*b750*/  LDSM.16.MT88.4 R184, [R226+0x1800] ;  /* 0x00180000e2b8783b */ /* 0x000fe20000004200 */
[-C--:B-1----:R-:W-:Y:S08]  /*b760*/  HMMA.16816.F32.BF16 R4, R140, R148.reuse, R4 ;  /* 0x000000948c04723c */ /* 0x082ff00000041804 */
[C---:B------:R-:W-:Y:S08]  /*b770*/  HMMA.16816.F32.BF16 R8, R144.reuse, R148, R8 ;  /* 0x000000949008723c */ /* 0x040ff00000041808 */
[-C--:B------:R-:W-:Y:S08]  /*b780*/  HMMA.16816.F32.BF16 R12, R144, R150.reuse, R12 ;  /* 0x00000096900c723c */ /* 0x080ff0000004180c */
[C---:B------:R-:W-:Y:S01]  /*b790*/  HMMA.16816.F32.BF16 R16, R140.reuse, R150, R16 ;  /* 0x000000968c10723c */ /* 0x040fe20000041810 */
[----:B------:R-:W1:Y:S07]  /*b7a0*/  LDSM.16.MT88.4 R148, [R225+0x3000] ;  /* 0x00300000e194783b */ /* 0x000e6e0000004200 */
[-C--:B------:R-:W-:Y:S08]  /*b7b0*/  HMMA.16816.F32.BF16 R20, R140, R152.reuse, R20 ;  /* 0x000000988c14723c */ /* 0x080ff00000041814 */
[C---:B------:R-:W-:Y:S08]  /*b7c0*/  HMMA.16816.F32.BF16 R24, R144.reuse, R152, R24 ;  /* 0x000000989018723c */ /* 0x040ff00000041818 */
[-C--:B------:R-:W-:Y:S08]  /*b7d0*/  HMMA.16816.F32.BF16 R28, R144, R154.reuse, R28 ;  /* 0x0000009a901c723c */ /* 0x080ff0000004181c */
[C---:B------:R-:W-:Y:S01]  /*b7e0*/  HMMA.16816.F32.BF16 R32, R140.reuse, R154, R32 ;  /* 0x0000009a8c20723c */ /* 0x040fe20000041820 */
[----:B------:R-:W2:Y:S07]  /*b7f0*/  LDSM.16.MT88.4 R152, [R226+0x3000] ;  /* 0x00300000e298783b */ /* 0x000eae0000004200 */
        /* <DEDUP_REMOVED lines=9> */
[----:B------:R-:W3:Y:S07]  /*b890*/  LDSM.16.MT88.4 R160, [R228+0x3000] ;  /* 0x00300000e4a0783b */ /* 0x000eee0000004200 */
[-C--:B-1----:R-:W-:Y:S08]  /*b8a0*/  HMMA.16816.F32.BF16 R68, R140, R148.reuse, R68 ;  /* 0x000000948c44723c */ /* 0x082ff00000041844 */
[C---:B------:R-:W-:Y:S08]  /*b8b0*/  HMMA.16816.F32.BF16 R72, R144.reuse, R148, R72 ;  /* 0x000000949048723c */ /* 0x040ff00000041848 */
[-C--:B------:R-:W-:Y:S08]  /*b8c0*/  HMMA.16816.F32.BF16 R76, R144, R150.reuse, R76 ;  /* 0x00000096904c723c */ /* 0x080ff0000004184c */
[C---:B------:R-:W-:Y:S08]  /*b8d0*/  HMMA.16816.F32.BF16 R80, R140.reuse, R150, R80 ;  /* 0x000000968c50723c */ /* 0x040ff00000041850 */
[-C--:B--2---:R-:W-:Y:S08]  /*b8e0*/  HMMA.16816.F32.BF16 R84, R140, R152.reuse, R84 ;  /* 0x000000988c54723c */ /* 0x084ff00000041854 */
        /* <DEDUP_REMOVED lines=8> */
[----:B------:R-:W-:Y:S01]  /*b970*/  MOV R157, R203 ;  /* 0x000000cb009d7202 */ /* 0x000fe20000000f00 */
[----:B------:R-:W-:Y:S03]  /*b980*/  IMAD.MOV.U32 R133, RZ, RZ, R156 ;  /* 0x000000ffff857224 */ /* 0x000fe600078e009c */
[C---:B------:R-:W-:Y:S07]  /*b990*/  HMMA.16816.F32.BF16 R112, R140.reuse, R158, R112 ;  /* 0x0000009e8c70723c */ /* 0x040fee0000041870 */
[----:B------:R-:W-:Y:S01]  /*b9a0*/  IMAD.MOV.U32 R158, RZ, RZ, R200 ;  /* 0x000000ffff9e7224 */ /* 0x000fe200078e00c8 */
[-C--:B---3--:R-:W-:Y:S04]  /*b9b0*/  HMMA.16816.F32.BF16 R116, R140, R160.reuse, R116 ;  /* 0x000000a08c74723c */ /* 0x088fe80000041874 */
[----:B------:R-:W-:Y:S02]  /*b9c0*/  MOV R159, R201 ;  /* 0x000000c9009f7202 */ /* 0x000fe40000000f00 */
[----:B------:R-:W2:Y:S02]  /*b9d0*/  LDSM.16.MT88.4 R200, [R228+0x1800] ;  /* 0x00180000e4c8783b */ /* 0x000ea40000004200 */
[C---:B------:R-:W-:Y:S08]  /*b9e0*/  HMMA.16816.F32.BF16 R120, R144.reuse, R160, R120 ;  /* 0x000000a09078723c */ /* 0x040ff00000041878 */
[-C--:B------:R-:W-:Y:S08]  /*b9f0*/  HMMA.16816.F32.BF16 R124, R144, R162.reuse, R124 ;  /* 0x000000a2907c723c */ /* 0x080ff0000004187c */
[----:B------:R-:W-:Y:S08]  /*ba00*/  HMMA.16816.F32.BF16 R128, R140, R162, R128 ;  /* 0x000000a28c80723c */ /* 0x000ff00000041880 */
[-C--:B-1----:R-:W-:Y:S01]  /*ba10*/  HMMA.16816.F32.BF16 R140, R204, R152.reuse, R4 ;  /* 0x00000098cc8c723c */ /* 0x082fe20000041804 */
[----:B------:R-:W1:Y:S07]  /*ba20*/  LDSM.16.MT88.4 R4, [R228+0x3800] ;  /* 0x00380000e404783b */ /* 0x000e6e0000004200 */
[C---:B------:R-:W-:Y:S07]  /*ba30*/  HMMA.16816.F32.BF16 R144, R208.reuse, R152, R8 ;  /* 0x00000098d090723c */ /* 0x040fee0000041808 */
[----:B------:R-:W-:Y:S01]  /*ba40*/  MOV R9, R159 ;  /* 0x0000009f00097202 */ /* 0x000fe20000000f00 */
[-C--:B------:R-:W-:Y:S04]  /*ba50*/  HMMA.16816.F32.BF16 R148, R208, R154.reuse, R12 ;  /* 0x0000009ad094723c */ /* 0x080fe8000004180c */
[----:B------:R-:W-:Y:S02]  /*ba60*/  MOV R10, R157 ;  /* 0x0000009d000a7202 */ /* 0x000fe40000000f00 */
[----:B------:R-:W-:Y:S01]  /*ba70*/  MOV R11, R199 ;  /* 0x000000c7000b7202 */ /* 0x000fe20000000f00 */
[----:B------:R-:W-:Y:S01]  /*ba80*/  IMAD.MOV.U32 R14, RZ, RZ, R197 ;  /* 0x000000ffff0e7224 */ /* 0x000fe200078e00c5 */
[C---:B------:R-:W-:Y:S04]  /*ba90*/  HMMA.16816.F32.BF16 R160, R204.reuse, R154, R16 ;  /* 0x0000009acca0723c */ /* 0x040fe80000041810 */
[----:B------:R-:W-:Y:S01]  /*baa0*/  MOV R8, R191 ;  /* 0x000000bf00087202 */ /* 0x000fe20000000f00 */
[----:B------:R-:W-:Y:S01]  /*bab0*/  IMAD.MOV.U32 R13, RZ, RZ, R178 ;  /* 0x000000ffff0d7224 */ /* 0x000fe200078e00b2 */
[----:B------:R-:W-:Y:S02]  /*bac0*/  MOV R15, R198 ;  /* 0x000000c6000f7202 */ /* 0x000fe40000000f00 */
[----:B------:R-:W-:Y:S01]  /*bad0*/  MOV R17, R175 ;  /* 0x000000af00117202 */ /* 0x000fe20000000f00 */
[----:B------:R-:W-:Y:S03]  /*bae0*/  FADD.FTZ R8, R8, R132 ;  /* 0x0000008408087221 */ /* 0x000fe60000010000 */
[----:B------:R-:W-:Y:S01]  /*baf0*/  MOV R16, R173 ;  /* 0x000000ad00107202 */ /* 0x000fe20000000f00 */
[----:B------:R-:W-:Y:S01]  /*bb00*/  FADD.FTZ R11, R11, R8 ;  /* 0x000000080b0b7221 */ /* 0x000fe20000010000 */
[-C--:B------:R-:W-:Y:S03]  /*bb10*/  HMMA.16816.F32.BF16 R172, R204, R184.reuse, R20 ;  /* 0x000000b8ccac723c */ /* 0x080fe60000041814 */
[----:B------:R-:W-:Y:S02]  /*bb20*/  MOV R12, R179 ;  /* 0x000000b3000c7202 */ /* 0x000fe40000000f00 */
[----:B------:R-:W-:Y:S02]  /*bb30*/  MOV R18, R183 ;  /* 0x000000b700127202 */ /* 0x000fe40000000f00 */
[----:B------:R-:W-:Y:S01]  /*bb40*/  MOV R19, R182 ;  /* 0x000000b600137202 */ /* 0x000fe20000000f00 */
[C---:B------:R-:W-:Y:S04]  /*bb50*/  HMMA.16816.F32.BF16 R152, R208.reuse, R184, R24 ;  /* 0x000000b8d098723c */ /* 0x040fe80000041818 */
[----:B------:R-:W-:Y:S01]  /*bb60*/  MOV R22, R167 ;  /* 0x000000a700167202 */ /* 0x000fe20000000f00 */
[----:B------:R-:W-:Y:S01]  /*bb70*/  IMAD.MOV.U32 R23, RZ, RZ, R170 ;  /* 0x000000ffff177224 */ /* 0x000fe200078e00aa */
[----:B------:R-:W-:Y:S01]  /*bb80*/  MOV R21, R166 ;  /* 0x000000a600157202 */ /* 0x000fe20000000f00 */
[----:B------:R-:W-:Y:S01]  /*bb90*/  IMAD.MOV.U32 R27, RZ, RZ, R169 ;  /* 0x000000ffff1b7224 */ /* 0x000fe200078e00a9 */
[----:B------:R-:W-:Y:S02]  /*bba0*/  MOV R25, R158 ;  /* 0x0000009e00197202 */ /* 0x000fe40000000f00 */
[-C--:B------:R-:W-:Y:S03]  /*bbb0*/  HMMA.16816.F32.BF16 R156, R208, R186.reuse, R28 ;  /* 0x000000bad09c723c */ /* 0x080fe6000004181c */
[----:B------:R-:W-:Y:S02]  /*bbc0*/  MOV R20, R171 ;  /* 0x000000ab00147202 */ /* 0x000fe40000000f00 */
[----:B------:R-:W-:Y:S02]  /*bbd0*/  MOV R26, R168 ;  /* 0x000000a8001a7202 */ /* 0x000fe40000000f00 */
[----:B------:R-:W-:Y:S01]  /*bbe0*/  MOV R24, R196 ;  /* 0x000000c400187202 */ /* 0x000fe20000000f00 */
[C---:B------:R-:W-:Y:S01]  /*bbf0*/  HMMA.16816.F32.BF16 R184, R204.reuse, R186, R32 ;  /* 0x000000baccb8723c */ /* 0x040fe20000041820 */
[----:B------:R-:W3:Y:S03]  /*bc00*/  LDL R34, [R1+0x3c] ;  /* 0x00003c0001227983 */ /* 0x000ee60000100800 */
[----:B------:R-:W-:Y:S01]  /*bc10*/  MOV R28, R165 ;  /* 0x000000a5001c7202 */ /* 0x000fe20000000f00 */
[----:B------:R-:W-:Y:S01]  /*bc20*/  IMAD.MOV.U32 R29, RZ, RZ, R164 ;  /* 0x000000ffff1d7224 */ /* 0x000fe200078e00a4 */
[----:B------:R-:W-:Y:S02]  /*bc30*/  MOV R31, R181 ;  /* 0x000000b5001f7202 */ /* 0x000fe40000000f00 */
[----:B------:R-:W-:Y:S01]  /*bc40*/  MOV R35, R188 ;  /* 0x000000bc00237202 */ /* 0x000fe20000000f00 */
[----:B------:R-:W-:Y:S01]  /*bc50*/  FADD.FTZ R2, R2, R28 ;  /* 0x0000001c02027221 */ /* 0x000fe20000010000 */
[-C--:B------:R-:W-:Y:S03]  /*bc60*/  HMMA.16816.F32.BF16 R188, R204, R192.reuse, R36 ;  /* 0x000000c0ccbc723c */ /* 0x080fe60000041824 */
[----:B------:R-:W-:Y:S01]  /*bc70*/  FADD.FTZ R2, R31, R2 ;  /* 0x000000021f027221 */ /* 0x000fe20000010000 */
[----:B------:R-:W-:Y:S01]  /*bc80*/  MOV R30, R180 ;  /* 0x000000b4001e7202 */ /* 0x000fe20000000f00 */
[----:B------:R-:W-:Y:S01]  /*bc90*/  FADD.FTZ R0, R0, R29 ;  /* 0x0000001d00007221 */ /* 0x000fe20000010000 */
[----:B------:R-:W-:Y:S01]  /*bca0*/  MOV R132, R137 ;  /* 0x0000008900847202 */ /* 0x000fe20000000f00 */
        /* <DEDUP_REMOVED lines=10> */
[-C--:B--2---:R-:W-:Y:S04]  /*bd50*/  HMMA.16816.F32.BF16 R196, R204, R200.reuse, R52 ;  /* 0x000000c8ccc4723c */ /* 0x084fe80000041834 */
[----:B------:R-:W-:Y:S02]  /*bd60*/  FADD.FTZ R0, R20, R9 ;  /* 0x0000000914007221 */ /* 0x000fe40000010000 */
[----:B------:R-:W-:Y:S02]  /*bd70*/  FADD.FTZ R9, R21, R8 ;  /* 0x0000000815097221 */ /* 0x000fe40000010000 */
[C---:B------:R-:W-:Y:S04]  /*bd80*/  HMMA.16816.F32.BF16 R176, R208.reuse, R200, R56 ;  /* 0x000000c8d0b0723c */ /* 0x040fe80000041838 */
[----:B------:R-:W-:Y:S02]  /*bd90*/  FADD.FTZ R8, R22, R3 ;  /* 0x0000000316087221 */ /* 0x000fe40000010000 */
[----:B------:R-:W-:Y:S02]  /*bda0*/  FADD.FTZ R3, R17, R9 ;  /* 0x0000000911037221 */ /* 0x000fe40000010000 */
[-C--:B------:R-:W-:Y:S04]  /*bdb0*/  HMMA.16816.F32.BF16 R180, R208, R202.reuse, R60 ;  /* 0x000000cad0b4723c */ /* 0x080fe8000004183c */
[----:B------:R-:W-:Y:S04]  /*bdc0*/  FADD.FTZ R3, R246, R3 ;  /* 0x00000003f6037221 */ /* 0x000fe80000010000 */
[C---:B------:R-:W-:Y:S04]  /*bdd0*/  HMMA.16816.F32.BF16 R200, R204.reuse, R202, R64 ;  /* 0x000000caccc8723c */ /* 0x040fe80000041840 */
[----:B------:R-:W-:Y:S04]  /*bde0*/  FADD.FTZ R3, R245, R3 ;  /* 0x00000003f5037221 */ /* 0x000fe80000010000 */
        /* <DEDUP_REMOVED lines=11> */
[C---:B------:R-:W-:Y:S07]  /*bea0*/  HMMA.16816.F32.BF16 R112, R204.reuse, R222, R112 ;  /* 0x000000decc70723c */ /* 0x040fee0000041870 */
[-C--:B------:R-:W-:Y:S01]  /*beb0*/  MOV R222, R133.reuse ;  /* 0x0000008500de7202 */ /* 0x080fe20000000f00 */
[-C--:B-1----:R-:W-:Y:S08]  /*bec0*/  HMMA.16816.F32.BF16 R116, R204, R4.reuse, R116 ;  /* 0x00000004cc74723c */ /* 0x082ff00000041874 */
        /* <DEDUP_REMOVED lines=22> */
[----:B------:R-:W-:Y:S01]  /*c030*/  IMAD.MOV.U32 R139, RZ, RZ, R134 ;  /* 0x000000ffff8b7224 */ /* 0x000fe200078e0086 */
[----:B------:R1:W-:Y:S01]  /*c040*/  STL [R1+0x10], R3 ;  /* 0x0000100301007387 */ /* 0x0003e20000100800 */
[----:B------:R-:W-:Y:S02]  /*c050*/  MOV R133, R136 ;  /* 0x0000008800857202 */ /* 0x000fe40000000f00 */
[----:B------:R-:W-:Y:S01]  /*c060*/  MOV R138, R135 ;  /* 0x00000087008a7202 */ /* 0x000fe20000000f00 */
[----:B------:R1:W-:Y:S04]  /*c070*/  STL [R1+0x14], R2 ;  /* 0x0000140201007387 */ /* 0x0003e80000100800 */
[----:B------:R1:W-:Y:S01]  /*c080*/  STL [R1], R0 ;  /* 0x0000000001007387 */ /* 0x0003e20000100800 */
[----:B---3--:R-:W-:Y:S11]  /*c090*/  ISETP.GT.AND P0, PT, R35, R34, PT ;  /* 0x000000222300720c */ /* 0x008ff60003f04270 */
[----:B------:R-:W-:Y:S02]  /*c0a0*/  @!UPT UIADD3 URZ, URZ, URZ, URZ ;  /* 0x0000003f3f3ff290 */ /* 0x000fe4000fffe03f */
[----:B-1----:R-:W-:-:S05]  /*c0b0*/  @P0 BRA `(.L_x_959) ;  /* 0xffffade000000947 */ /* 0x002fca000383ffff */
.L_x_958:
[----:B-1----:R-:W2:Y:S02]  /*c0c0*/  LDL R0, [R1+0x18] ;  /* 0x0000180001007983 */ /* 0x002ea40000100800 */
[----:B--2---:R-:W-:-:S13]  /*c0d0*/  ISETP.GE.AND P0, PT, R222, R0, PT ;  /* 0x00000000de00720c */ /* 0x004fda0003f06270 */
[----:B------:R-:W-:Y:S05]  /*c0e0*/  @!P0 BRA `(.L_x_960) ;  /* 0x0000490000008947 */ /* 0x000fea0003800000 */
[----:B------:R-:W-:Y:S01]  /*c0f0*/  IMAD.MOV.U32 R132, RZ, RZ, R136 ;  /* 0x000000ffff847224 */ /* 0x000fe200078e0088 */
[----:B------:R-:W-:Y:S01]  /*c100*/  MOV R139, R134 ;  /* 0x00000086008b7202 */ /* 0x000fe20000000f00 */
[----:B------:R-:W-:Y:S01]  /*c110*/  IMAD.MOV.U32 R3, RZ, RZ, R137 ;  /* 0x000000ffff037224 */ /* 0x000fe200078e0089 */
[----:B------:R-:W-:Y:S02]  /*c120*/  MOV R138, R135 ;  /* 0x00000087008a7202 */ /* 0x000fe40000000f00 */
.L_x_961:
[----:B------:R-:W-:Y:S04]  /*c130*/  DEPBAR.LE SB0, 0x0 ;  /* 0x000080000000791a */ /* 0x000fe80000000000 */
[----:B------:R-:W-:Y:S01]  /*c140*/  WARPSYNC 0xffffffff ;  /* 0xffffffff00007948 */ /* 0x000fe20003800000 */
[----:B------:R-:W-:Y:S01]  /*c150*/  BAR.SYNC.DEFER_BLOCKING 0x0 ;  /* 0x0000000000007b1d */ /* 0x000fe20000010000 */
[----:B--2---:R-:W-:Y:S01]  /*c160*/  SHF.R.S32.HI R0, RZ, 0x1f, R222 ;  /* 0x0000001fff007819 */ /* 0x004fe200000114de */
[----:B------:R-:W-:Y:S01]  /*c170*/  IMAD.WIDE.U32 R134, R222, c[0x0][0x208], RZ ;  /* 0x00008200de867a25 */ /* 0x000fe200078e00ff */
[----:B------:R-:W-:Y:S02]  /*c180*/  MOV R137, c[0x0][0x208] ;  /* 0x0000820000897a02 */ /* 0x000fe40000000f00 */
[----:B------:R-:W-:Y:S01]  /*c190*/  MOV R219, 0x5 ;  /* 0x0000000500db7802 */ /* 0x000fe20000000f00 */
[----:B------:R-:W-:Y:S04]  /*c1a0*/  IMAD R0, R0, c[0x0][0x208], RZ ;  /* 0x0000820000007a24 */ /* 0x000fe800078e02ff */
[----:B------:R-:W-:Y:S05]  /*c1b0*/  IMAD R0, R222, c[0x0][0x20c], R0 ;  /* 0x00008300de007a24 */ /* 0x000fea00078e0200 */
[----:B------:R-:W-:Y:S02]  /*c1c0*/  IADD3 R133, R135, R0, RZ ;  /* 0x0000000087857210 */ /* 0x000fe40007ffe0ff */
[C---:B------:R-:W-:Y:S02]  /*c1d0*/  SHF.L.U32 R0, R134.reuse, 0x6, RZ ;  /* 0x0000000686007819 */ /* 0x040fe400000006ff */
[----:B------:R-:W-:Y:S02]  /*c1e0*/  SHF.L.U64.HI R133, R134, 0x6, R133 ;  /* 0x0000000686857819 */ /* 0x000fe40000010285 */
[----:B------:R-:W-:Y:S01]  /*c1f0*/  SHF.L.U32 R135, R137, 0x5, RZ ;  /* 0x0000000589877819 */ /* 0x000fe200000006ff */
[----:B-----5:R-:W-:Y:S08]  /*c200*/  LDSM.16.M88.4 R64, [R231] ;  /* 0x00000000e740783b */ /* 0x020ff00000000200 */
[----:B------:R-:W1:Y:S08]  /*c210*/  LDSM.16.M88.4 R16, [R224] ;  /* 0x00000000e010783b */ /* 0x000e700000000200 */
[----:B------:R-:W2:Y:S08]  /*c220*/  LDSM.16.M88.4 R60, [R231+0x2000] ;  /* 0x00200000e73c783b */ /* 0x000eb00000000200 */
[----:B------:R-:W3:Y:S08]  /*c230*/  LDSM.16.M88.4 R32, [R224+0x800] ;  /* 0x00080000e020783b */ /* 0x000ef00000000200 */
[----:B------:R-:W4:Y:S06]  /*c240*/  LDL.64 R216, [R1+0x30] ;  /* 0x0000300001d87983 */ /* 0x000f2c0000100a00 */
[----:B------:R-:W3:Y:S08]  /*c250*/  LDSM.16.M88.4 R48, [R224+0x1000] ;  /* 0x00100000e030783b */ /* 0x000ef00000000200 */
[----:B------:R-:W4:Y:S01]  /*c260*/  LDL R136, [R1+0x38] ;  /* 0x0000380001887983 */ /* 0x000f220000100800 */
[-C--:B-1----:R-:W-:Y:S03]  /*c270*/  HMMA.16816.F32.BF16 R4, R64, R16.reuse, RZ ;  /* 0x000000104004723c */ /* 0x082fe600000418ff */
[----:B------:R-:W1:Y:S05]  /*c280*/  LDSM.16.M88.4 R204, [R224+0x1800] ;  /* 0x00180000e0cc783b */ /* 0x000e6a0000000200 */
[C---:B--2---:R-:W-:Y:S03]  /*c290*/  HMMA.16816.F32.BF16 R8, R60.reuse, R16, RZ ;  /* 0x000000103c08723c */ /* 0x044fe600000418ff */
[----:B------:R-:W-:Y:S05]  /*c2a0*/  LDSM.16.M88.4 R208, [R233] ;  /* 0x00000000e9d0783b */ /* 0x000fea0000000200 */
[-C--:B------:R-:W-:Y:S03]  /*c2b0*/  HMMA.16816.F32.BF16 R12, R60, R18.reuse, RZ ;  /* 0x000000123c0c723c */ /* 0x080fe600000418ff */
[----:B------:R-:W2:Y:S05]  /*c2c0*/  LDSM.16.M88.4 R212, [R235] ;  /* 0x00000000ebd4783b */ /* 0x000eaa0000000200 */
[C---:B------:R-:W-:Y:S03]  /*c2d0*/  HMMA.16816.F32.BF16 R16, R64.reuse, R18, RZ ;  /* 0x000000124010723c */ /* 0x040fe600000418ff */
[----:B------:R-:W-:Y:S04]  /*c2e0*/  STL [R1+0x74], R130 ;  /* 0x0000748201007387 */ /* 0x000fe80000100800 */
[----:B------:R1:W-:Y:S01]  /*c2f0*/  STL [R1+0x70], R131 ;  /* 0x0000708301007387 */ /* 0x0003e20000100800 */
[-C--:B---3--:R-:W-:Y:S08]  /*c300*/  HMMA.16816.F32.BF16 R20, R64, R32.reuse, RZ ;  /* 0x000000204014723c */ /* 0x088ff000000418ff */
[C---:B------:R-:W-:Y:S08]  /*c310*/  HMMA.16816.F32.BF16 R24, R60.reuse, R32, RZ ;  /* 0x000000203c18723c */ /* 0x040ff000000418ff */
[-C--:B------:R-:W-:Y:S01]  /*c320*/  HMMA.16816.F32.BF16 R28, R60, R34.reuse, RZ ;  /* 0x000000223c1c723c */ /* 0x080fe200000418ff */
[----:B-1----:R-:W3:Y:S07]  /*c330*/  LDL.64 R130, [R1+0x28] ;  /* 0x0000280001827983 */ /* 0x002eee0000100a00 */
        /* <DEDUP_REMOVED lines=9> */
[----:B------:R-:W1:Y:S07]  /*c3d0*/  LDSM.16.M88.4 R204, [R233+0x2000] ;  /* 0x00200000e9cc783b */ /* 0x000e6e0000000200 */
[-C--:B--2---:R-:W-:Y:S08]  /*c3e0*/  HMMA.16816.F32.BF16 R4, R208, R212.reuse, R4 ;  /* 0x000000d4d004723c */ /* 0x084ff00000041804 */
[C---:B-1----:R-:W-:Y:S08]  /*c3f0*/  HMMA.16816.F32.BF16 R8, R204.reuse, R212, R8 ;  /* 0x000000d4cc08723c */ /* 0x042ff00000041808 */
        /* <DEDUP_REMOVED lines=8> */
[-C--:B-1----:R-:W-:Y:S04]  /*c480*/  HMMA.16816.F32.BF16 R36, R208, R212.reuse, R36 ;  /* 0x000000d4d024723c */ /* 0x082fe80000041824 */
[C---:B----4-:R-:W-:Y:S04]  /*c490*/  IADD3 R2, P1, R0.reuse, R216, RZ ;  /* 0x000000d800027210 */ /* 0x050fe80007f3e0ff */
[C---:B------:R-:W-:Y:S04]  /*c4a0*/  HMMA.16816.F32.BF16 R40, R204.reuse, R212, R40 ;  /* 0x000000d4cc28723c */ /* 0x040fe80000041828 */
[C---:B------:R-:W-:Y:S04]  /*c4b0*/  IADD3.X R134, R133.reuse, R136, RZ, P1, !PT ;  /* 0x0000008885867210 */ /* 0x040fe80000ffe4ff */
[-C--:B------:R-:W-:Y:S04]  /*c4c0*/  HMMA.16816.F32.BF16 R44, R204, R214.reuse, R44 ;  /* 0x000000d6cc2c723c */ /* 0x080fe8000004182c */
[----:B------:R-:W-:Y:S02]  /*c4d0*/  IADD3 R0, P2, P1, R0, 0x40, R216 ;  /* 0x0000004000007810 */ /* 0x000fe4000795e0d8 */
[----:B------:R-:W2:Y:S02]  /*c4e0*/  LDL R216, [R1+0x18] ;  /* 0x0000180001d87983 */ /* 0x000ea40000100800 */
[C---:B------:R-:W-:Y:S02]  /*c4f0*/  HMMA.16816.F32.BF16 R48, R208.reuse, R214, R48 ;  /* 0x000000d6d030723c */ /* 0x040fe40000041830 */
[----:B------:R-:W1:Y:S02]  /*c500*/  LDSM.16.M88.4 R212, [R241] ;  /* 0x00000000f1d4783b */ /* 0x000e640000000200 */
[----:B------:R-:W-:Y:S04]  /*c510*/  IADD3.X R133, R133, RZ, R136, P2, P1 ;  /* 0x000000ff85857210 */ /* 0x000fe800017e2488 */
[-C--:B-1----:R-:W-:Y:S08]  /*c520*/  HMMA.16816.F32.BF16 R52, R208, R212.reuse, R52 ;  /* 0x000000d4d034723c */ /* 0x082ff00000041834 */
[C---:B------:R-:W-:Y:S08]  /*c530*/  HMMA.16816.F32.BF16 R56, R204.reuse, R212, R56 ;  /* 0x000000d4cc38723c */ /* 0x040ff00000041838 */
[-C--:B------:R-:W-:Y:S07]  /*c540*/  HMMA.16816.F32.BF16 R60, R204, R214.reuse, R60 ;  /* 0x000000d6cc3c723c */ /* 0x080fee000004183c */
[C---:B------:R-:W-:Y:S01]  /*c550*/  LEA R204, P0, R2.reuse, c[0x0][0x1f8], 0x1 ;  /* 0x00007e0002cc7a11 */ /* 0x040fe200078008ff */
[----:B------:R-:W-:Y:S04]  /*c560*/  HMMA.16816.F32.BF16 R64, R208, R214, R64 ;  /* 0x000000d6d040723c */ /* 0x000fe80000041840 */
[----:B------:R-:W-:Y:S02]  /*c570*/  LEA.HI.X R205, R2, c[0x0][0x1fc], R134, 0x1, P0 ;  /* 0x00007f0002cd7a11 */ /* 0x000fe400000f0c86 */
[----:B------:R-:W-:Y:S02]  /*c580*/  LEA R206, P0, R0, c[0x0][0x1f8], 0x1 ;  /* 0x00007e0000ce7a11 */ /* 0x000fe400078008ff */
[----:B------:R-:W-:Y:S01]  /*c590*/  IADD3 R136, P1, R204, R135, RZ ;  /* 0x00000087cc887210 */ /* 0x000fe20007f3e0ff */
[----:B------:R-:W-:Y:S01]  /*c5a0*/  @!PT LDS RZ, [RZ] ;  /* 0x00000000fffff984 */ /* 0x000fe20000000800 */
[----:B------:R-:W-:Y:S01]  /*c5b0*/  @!PT LDS RZ, [RZ] ;  /* 0x00000000fffff984 */ /* 0x000fe20000000800 */
[----:B------:R-:W-:Y:S01]  /*c5c0*/  @!PT LDS RZ, [RZ] ;  /* 0x00000000fffff984 */ /* 0x000fe20000000800 */
[----:B------:R1:W-:Y:S03]  /*c5d0*/  LDGSTS.E.BYPASS.LTC128B.128 [R244+0x100], [R204.64], !P6 ;  /* 0x00100000ccf47fae */ /* 0x0003e6000f101d48 */
[----:B------:R-:W-:Y:S02]  /*c5e0*/  LEA.HI.X R207, R0, c[0x0][0x1fc], R133, 0x1, P0 ;  /* 0x00007f0000cf7a11 */ /* 0x000fe400000f0c85 */
[----:B------:R-:W-:Y:S02]  /*c5f0*/  SHF.L.U64.HI R2, R137, R219, c[0x0][0x20c] ;  /* 0x0000830089027619 */ /* 0x000fe400000102db */
[-C--:B------:R-:W-:Y:S01]  /*c600*/  IADD3 R134, P0, R136, R135.reuse, RZ ;  /* 0x0000008788867210 */ /* 0x080fe20007f1e0ff */
[----:B------:R4:W-:Y:S01]  /*c610*/  LDGSTS.E.BYPASS.LTC128B.128 [R244+0x2100], [R206.64], !P5 ;  /* 0x02100000cef47fae */ /* 0x0009e2000e901d48 */
[-C--:B------:R-:W-:Y:S07]  /*c620*/  IADD3.X R137, R205, R2.reuse, RZ, P1, !PT ;  /* 0x00000002cd897210 */ /* 0x080fee0000ffe4ff */
[----:B------:R2:W-:Y:S08]  /*c630*/  LDGSTS.E.BYPASS.LTC128B.128 [R244+0x900], [R136.64], !P6 ;  /* 0x0090000088f47fae */ /* 0x0005f0000f101d48 */
[----:B------:R2:W-:Y:S01]  /*c640*/  LDGSTS.E.BYPASS.LTC128B.128 [R244+0x2900], [R136.64+0x80], !P5 ;  /* 0x0290008088f47fae */ /* 0x0005e2000e901d48 */
[----:B-1----:R-:W-:Y:S02]  /*c650*/  IADD3 R204, P1, R134, R135, RZ ;  /* 0x0000008786cc7210 */ /* 0x002fe40007f3e0ff */
[-C--:B------:R-:W-:Y:S04]  /*c660*/  IADD3.X R135, R137, R2.reuse, RZ, P0, !PT ;  /* 0x0000000289877210 */ /* 0x080fe800007fe4ff */
[----:B------:R-:W-:Y:S01]  /*c670*/  IADD3.X R205, R135, R2, RZ, P1, !PT ;  /* 0x0000000287cd7210 */ /* 0x000fe20000ffe4ff */
[----:B------:R1:W-:Y:S08]  /*c680*/  LDGSTS.E.BYPASS.LTC128B.128 [R244+0x1100], [R134.64], !P6 ;  /* 0x0110000086f47fae */ /* 0x0003f0000f101d48 */
[----:B------:R1:W-:Y:S08]  /*c690*/  LDGSTS.E.BYPASS.LTC128B.128 [R244+0x3100], [R134.64+0x80], !P5 ;  /* 0x0310008086f47fae */ /* 0x0003f0000e901d48 */
[----:B------:R4:W-:Y:S08]  /*c6a0*/  LDGSTS.E.BYPASS.LTC128B.128 [R244+0x1900], [R204.64], !P6 ;  /* 0x01900000ccf47fae */ /* 0x0009f0000f101d48 */
[----:B------:R4:W-:Y:S08]  /*c6b0*/  LDGSTS.E.BYPASS.LTC128B.128 [R244+0x3900], [R204.64+0x80], !P5 ;  /* 0x03900080ccf47fae */ /* 0x0009f0000e901d48 */
[----:B------:R-:W-:Y:S08]  /*c6c0*/  LDSM.16.M88.4 R208, [R230] ;  /* 0x00000000e6d0783b */ /* 0x000ff00000000200 */
[----:B------:R-:W-:Y:S08]  /*c6d0*/  LDSM.16.M88.4 R212, [R232+0x2000] ;  /* 0x00200000e8d4783b */ /* 0x000ff00000000200 */
[----:B------:R-:W0:Y:S08]  /*c6e0*/  LDGDEPBAR ;  /* 0x00000000000079af */ /* 0x000e300000000000 */
[----:B----4-:R-:W4:Y:S02]  /*c6f0*/  LDSM.16.M88.4 R204, [R232] ;  /* 0x00000000e8cc783b */ /* 0x010f240000000200 */
[-C--:B----4-:R-:W-:Y:S08]  /*c700*/  HMMA.16816.F32.BF16 R4, R204, R208.reuse, R4 ;  /* 0x000000d0cc04723c */ /* 0x090ff00000041804 */
[C---:B------:R-:W-:Y:S08]  /*c710*/  HMMA.16816.F32.BF16 R8, R212.reuse, R208, R8 ;  /* 0x000000d0d408723c */ /* 0x040ff00000041808 */
[-C--:B------:R-:W-:Y:S08]  /*c720*/  HMMA.16816.F32.BF16 R12, R212, R210.reuse, R12 ;  /* 0x000000d2d40c723c */ /* 0x080ff0000004180c */
[C---:B------:R-:W-:Y:S01]  /*c730*/  HMMA.16816.F32.BF16 R16, R204.reuse, R210, R16 ;  /* 0x000000d2cc10723c */ /* 0x040fe20000041810 */
[----:B------:R-:W4:Y:S07]  /*c740*/  LDSM.16.M88.4 R208, [R230+0x800] ;  /* 0x00080000e6d0783b */ /* 0x000f2e0000000200 */
[-C--:B----4-:R-:W-:Y:S08]  /*c750*/  HMMA.16816.F32.BF16 R20, R204, R208.reuse, R20 ;  /* 0x000000d0cc14723c */ /* 0x090ff00000041814 */
[C---:B------:R-:W-:Y:S08]  /*c760*/  HMMA.16816.F32.BF16 R24, R212.reuse, R208, R24 ;  /* 0x000000d0d418723c */ /* 0x040ff00000041818 */
[-C--:B------:R-:W-:Y:S08]  /*c770*/  HMMA.16816.F32.BF16 R28, R212, R210.reuse, R28 ;  /* 0x000000d2d41c723c */ /* 0x080ff0000004181c */
[C---:B------:R-:W-:Y:S01]  /*c780*/  HMMA.16816.F32.BF16 R32, R204.reuse, R210, R32 ;  /* 0x000000d2cc20723c */ /* 0x040fe20000041820 */
[----:B------:R-:W4:Y:S03]  /*c790*/  LDSM.16.M88.4 R208, [R230+0x1000] ;  /* 0x00100000e6d0783b */ /* 0x000f260000000200 */
[C---:B--2---:R-:W-:Y:S02]  /*c7a0*/  ISETP.GT.AND P0, PT, R222.reuse, R216, PT ;  /* 0x000000d8de00720c */ /* 0x044fe40003f04270 */
[----:B------:R-:W-:Y:S02]  /*c7b0*/  IADD3 R222, R222, -0x1, RZ ;  /* 0xffffffffdede7810 */ /* 0x000fe40007ffe0ff */
[-C--:B----4-:R-:W-:Y:S08]  /*c7c0*/  HMMA.16816.F32.BF16 R36, R204, R208.reuse, R36 ;  /* 0x000000d0cc24723c */ /* 0x090ff00000041824 */
[C---:B------:R-:W-:Y:S08]  /*c7d0*/  HMMA.16816.F32.BF16 R40, R212.reuse, R208, R40 ;  /* 0x000000d0d428723c */ /* 0x040ff00000041828 */
[-C--:B------:R-:W-:Y:S08]  /*c7e0*/  HMMA.16816.F32.BF16 R44, R212, R210.reuse, R44 ;  /* 0x000000d2d42c723c */ /* 0x080ff0000004182c */
[C---:B------:R-:W-:Y:S01]  /*c7f0*/  HMMA.16816.F32.BF16 R48, R204.reuse, R210, R48 ;  /* 0x000000d2cc30723c */ /* 0x040fe20000041830 */
[----:B------:R-:W2:Y:S07]  /*c800*/  LDSM.16.M88.4 R208, [R230+0x1800] ;  /* 0x00180000e6d0783b */ /* 0x000eae0000000200 */
[-C--:B--2---:R-:W-:Y:S08]  /*c810*/  HMMA.16816.F32.BF16 R52, R204, R208.reuse, R52 ;  /* 0x000000d0cc34723c */ /* 0x084ff00000041834 */
[C---:B------:R-:W-:Y:S08]  /*c820*/  HMMA.16816.F32.BF16 R56, R212.reuse, R208, R56 ;  /* 0x000000d0d438723c */ /* 0x040ff00000041838 */
[-C--:B------:R-:W-:Y:S01]  /*c830*/  HMMA.16816.F32.BF16 R60, R212, R210.reuse, R60 ;  /* 0x000000d2d43c723c */ /* 0x080fe2000004183c */
[----:B------:R-:W-:Y:S07]  /*c840*/  LDSM.16.M88.4 R212, [R234+0x2000] ;  /* 0x00200000ead4783b */ /* 0x000fee0000000200 */
[----:B------:R-:W-:Y:S01]  /*c850*/  HMMA.16816.F32.BF16 R64, R204, R210, R64 ;  /* 0x000000d2cc40723c */ /* 0x000fe20000041840 */
[----:B------:R-:W-:Y:S08]  /*c860*/  LDSM.16.M88.4 R204, [R234] ;  /* 0x00000000eacc783b */ /* 0x000ff00000000200 */
[----:B------:R-:W2:Y:S02]  /*c870*/  LDSM.16.M88.4 R208, [R227] ;  /* 0x00000000e3d0783b */ /* 0x000ea40000000200 */
[-C--:B--2---:R-:W-:Y:S08]  /*c880*/  HMMA.16816.F32.BF16 R4, R204, R208.reuse, R4 ;  /* 0x000000d0cc04723c */ /* 0x084ff00000041804 */
[C---:B------:R-:W-:Y:S08]  /*c890*/  HMMA.16816.F32.BF16 R8, R212.reuse, R208, R8 ;  /* 0x000000d0d408723c */ /* 0x040ff00000041808 */
[-C--:B------:R-:W-:Y:S08]  /*c8a0*/  HMMA.16816.F32.BF16 R12, R212, R210.reuse, R12 ;  /* 0x000000d2d40c723c */ /* 0x080ff0000004180c */
[C---:B------:R-:W-:Y:S01]  /*c8b0*/  HMMA.16816.F32.BF16 R16, R204.reuse, R210, R16 ;  /* 0x000000d2cc10723c */ /* 0x040fe20000041810 */
[----:B------:R-:W2:Y:S07]  /*c8c0*/  LDSM.16.M88.4 R208, [R227+0x800] ;  /* 0x00080000e3d0783b */ /* 0x000eae0000000200 */
        /* <DEDUP_REMOVED lines=15> */
[----:B------:R-:W-:Y:S08]  /*c9c0*/  LDSM.16.M88.4 R204, [R231+0x4000] ;  /* 0x00400000e7cc783b */ /* 0x000ff00000000200 */
[----:B------:R-:W2:Y:S02]  /*c9d0*/  LDSM.16.M88.4 R208, [R224+0x2000] ;  /* 0x00200000e0d0783b */ /* 0x000ea40000000200 */
        /* <DEDUP_REMOVED lines=21> */
[----:B------:R-:W2:Y:S02]  /*cb30*/  LDSM.16.M88.4 R208, [R240] ;  /* 0x00000000f0d0783b */ /* 0x000ea40000000200 */
[-C--:B--2---:R-:W-:Y:S08]  /*cb40*/  HMMA.16816.F32.BF16 R4, R204, R208.reuse, R4 ;  /* 0x000000d0cc04723c */ /* 0x084ff00000041804 */
[C---:B------:R-:W-:Y:S08]  /*cb50*/  HMMA.16816.F32.BF16 R8, R212.reuse, R208, R8 ;  /* 0x000000d0d408723c */ /* 0x040ff00000041808 */
[-C--:B------:R-:W-:Y:S08]  /*cb60*/  HMMA.16816.F32.BF16 R12, R212, R210.reuse, R12 ;  /* 0x000000d2d40c723c */ /* 0x080ff0000004180c */
[C---:B------:R-:W-:Y:S01]  /*cb70*/  HMMA.16816.F32.BF16 R16, R204.reuse, R210, R16 ;  /* 0x000000d2cc10723c */ /* 0x040fe20000041810 */
[----:B------:R-:W2:Y:S07]  /*cb80*/  LDSM.16.M88.4 R208, [R239] ;  /* 0x00000000efd0783b */ /* 0x000eae0000000200 */
        /* <DEDUP_REMOVED lines=42> */
[----:B------:R-:W-:Y:S01]  /*ce30*/  FMUL.FTZ R4, R4, c[0x0][0x320] ;  /* 0x0000c80004047a20 */ /* 0x000fe20000410000 */
[C---:B------:R-:W-:Y:S03]  /*ce40*/  HMMA.16816.F32.BF16 R16, R204.reuse, R210, R16 ;  /* 0x000000d2cc10723c */ /* 0x040fe60000041810 */
[----:B-1----:R-:W1:Y:S01]  /*ce50*/  MUFU.TANH R134, R4 ;  /* 0x0000000400867308 */ /* 0x002e620000002400 */
        /* <DEDUP_REMOVED lines=18> */
[----:B------:R-:W-:Y:S01]  /*cf80*/  FMUL.FTZ R13, R13, c[0x0][0x320] ;  /* 0x0000c8000d0d7a20 */ /* 0x000fe20000410000 */
[----:B--2---:R-:W-:Y:S08]  /*cf90*/  FMNMX.FTZ R0, R208, R0, !PT ;  /* 0x00000000d0007209 */ /* 0x004ff00007810000 */
[----:B------:R-:W-:Y:S01]  /*cfa0*/  MUFU.TANH R218, R9 ;  /* 0x0000000900da7308 */ /* 0x000fe20000002400 */
[----:B----4-:R-:W2:Y:S09]  /*cfb0*/  LDL R15, [R1+0x20] ;  /* 0x00002000010f7983 */ /* 0x010eb20000100800 */
[----:B------:R4:W3:Y:S01]  /*cfc0*/  MUFU.TANH R210, R7 ;  /* 0x0000000700d27308 */ /* 0x0008e20000002400 */
[----:B-1----:R-:W-:Y:S09]  /*cfd0*/  FMNMX.FTZ R2, R209, R132, !PT ;  /* 0x00000084d1027209 */ /* 0x002ff20007810000 */
[----:B------:R-:W-:Y:S10]  /*cfe0*/  MUFU.TANH R223, R10 ;  /* 0x0000000a00df7308 */ /* 0x000ff40000002400 */
[----:B------:R-:W1:Y:S01]  /*cff0*/  MUFU.TANH R16, R16 ;  /* 0x0000001000107308 */ /* 0x000e620000002400 */
[----:B----4-:R-:W4:Y:S01]  /*d000*/  LDSM.16.M88.4 R4, [R227+0x2800] ;  /* 0x00280000e304783b */ /* 0x010f220000000200 */
[----:B---3--:R-:W-:Y:S08]  /*d010*/  FMNMX.FTZ R2, R210, R2, !PT ;  /* 0x00000002d2027209 */ /* 0x008ff00007810000 */
[----:B------:R-:W3:Y:S10]  /*d020*/  MUFU.TANH R17, R17 ;  /* 0x0000001100117308 */ /* 0x000ef40000002400 */
[----:B------:R-:W4:Y:S01]  /*d030*/  MUFU.TANH R18, R18 ;  /* 0x0000001200127308 */ /* 0x000f220000002400 */
[----:B-1----:R-:W-:Y:S09]  /*d040*/  FMNMX.FTZ R0, R16, R0, !PT ;  /* 0x0000000010007209 */ /* 0x002ff20007810000 */
[----:B------:R-:W1:Y:S01]  /*d050*/  MUFU.TANH R19, R19 ;  /* 0x0000001300137308 */ /* 0x000e620000002400 */
[----:B---3--:R-:W-:Y:S09]  /*d060*/  FMNMX.FTZ R0, R17, R0, !PT ;  /* 0x0000000011007209 */ /* 0x008ff20007810000 */
[----:B------:R-:W-:Y:S01]  /*d070*/  MUFU.TANH R211, R8 ;  /* 0x0000000800d37308 */ /* 0x000fe20000002400 */
[-C--:B----4-:R-:W-:Y:S03]  /*d080*/  HMMA.16816.F32.BF16 R20, R204, R4.reuse, R20 ;  /* 0x00000004cc14723c */ /* 0x090fe60000041814 */
[----:B------:R-:W-:Y:S06]  /*d090*/  FMNMX.FTZ R2, R18, R2, !PT ;  /* 0x0000000212027209 */ /* 0x000fec0007810000 */
[----:B------:R-:W-:Y:S01]  /*d0a0*/  MUFU.TANH R217, R12 ;  /* 0x0000000c00d97308 */ /* 0x000fe20000002400 */
[C---:B------:R-:W-:Y:S04]  /*d0b0*/  HMMA.16816.F32.BF16 R24, R212.reuse, R4, R24 ;  /* 0x00000004d418723c */ /* 0x040fe80000041818 */
[----:B-1----:R-:W-:Y:S05]  /*d0c0*/  FMNMX.FTZ R2, R19, R2, !PT ;  /* 0x0000000213027209 */ /* 0x002fea0007810000 */
[----:B------:R-:W-:Y:S01]  /*d0d0*/  MUFU.TANH R221, R13 ;  /* 0x0000000d00dd7308 */ /* 0x000fe20000002400 */
        /* <DEDUP_REMOVED lines=23> */
[----:B---3--:R-:W-:Y:S06]  /*d250*/  FMNMX.FTZ R0, R20, R0, !PT ;  /* 0x0000000014007209 */ /* 0x008fec0007810000 */
[----:B------:R-:W3:Y:S01]  /*d260*/  MUFU.TANH R32, R32 ;  /* 0x0000002000207308 */ /* 0x000ee20000002400 */
[-C--:B-1----:R-:W-:Y:S03]  /*d270*/  HMMA.16816.F32.BF16 R36, R204, R4.reuse, R36 ;  /* 0x00000004cc24723c */ /* 0x082fe60000041824 */
[----:B----4-:R-:W-:Y:S05]  /*d280*/  FMNMX.FTZ R0, R21, R0, !PT ;  /* 0x0000000015007209 */ /* 0x010fea0007810000 */
[C---:B------:R-:W-:Y:S01]  /*d290*/  HMMA.16816.F32.BF16 R40, R212.reuse, R4, R40 ;  /* 0x00000004d428723c */ /* 0x040fe20000041828 */
[----:B------:R-:W1:Y:S03]  /*d2a0*/  MUFU.TANH R23, R23 ;  /* 0x0000001700177308 */ /* 0x000e660000002400 */
[----:B------:R-:W-:Y:S04]  /*d2b0*/  FMNMX.FTZ R2, R22, R2, !PT ;  /* 0x0000000216027209 */ /* 0x000fe80007810000 */
[-C--:B------:R-:W-:Y:S03]  /*d2c0*/  HMMA.16816.F32.BF16 R44, R212, R6.reuse, R44 ;  /* 0x00000006d42c723c */ /* 0x080fe6000004182c */
[----:B------:R-:W4:Y:S01]  /*d2d0*/  MUFU.TANH R33, R33 ;  /* 0x0000002100217308 */ /* 0x000f220000002400 */
[----:B---3--:R-:W-:Y:S04]  /*d2e0*/  FMNMX.FTZ R0, R32, R0, !PT ;  /* 0x0000000020007209 */ /* 0x008fe80007810000 */
[C---:B------:R-:W-:Y:S01]  /*d2f0*/  HMMA.16816.F32.BF16 R48, R204.reuse, R6, R48 ;  /* 0x00000006cc30723c */ /* 0x040fe20000041830 */
[----:B------:R-:W3:Y:S01]  /*d300*/  LDSM.16.M88.4 R4, [R227+0x3800] ;  /* 0x00380000e304783b */ /* 0x000ee20000000200 */
[----:B------:R-:W-:Y:S04]  /*d310*/  DEPBAR.LE SB0, 0x0 ;  /* 0x000080000000791a */ /* 0x000fe80000000000 */
[----:B------:R-:W3:Y:S01]  /*d320*/  MUFU.TANH R34, R34 ;  /* 0x0000002200227308 */ /* 0x000ee20000002400 */
[----:B------:R-:W-:Y:S02]  /*d330*/  FMUL.FTZ R36, R36, c[0x0][0x320] ;  /* 0x0000c80024247a20 */ /* 0x000fe40000410000 */
[----:B------:R-:W-:Y:S03]  /*d340*/  FMUL.FTZ R37, R37, c[0x0][0x320] ;  /* 0x0000c80025257a20 */ /* 0x000fe60000410000 */
[----:B-1----:R-:W-:Y:S01]  /*d350*/  FMNMX.FTZ R2, R23, R2, !PT ;  /* 0x0000000217027209 */ /* 0x002fe20007810000 */
[----:B------:R-:W-:Y:S02]  /*d360*/  FMUL.FTZ R38, R38, c[0x0][0x320] ;  /* 0x0000c80026267a20 */ /* 0x000fe40000410000 */
[----:B------:R-:W-:Y:S01]  /*d370*/  FMUL.FTZ R39, R39, c[0x0][0x320] ;  /* 0x0000c80027277a20 */ /* 0x000fe20000410000 */
[----:B------:R-:W1:Y:S01]  /*d380*/  MUFU.TANH R36, R36 ;  /* 0x0000002400247308 */ /* 0x000e620000002400 */
[----:B------:R-:W-:Y:S01]  /*d390*/  BAR.SYNC.DEFER_BLOCKING 0x0 ;  /* 0x0000000000007b1d */ /* 0x000fe20000010000 */
[----:B------:R-:W-:Y:S01]  /*d3a0*/  FMUL.FTZ R40, R40, c[0x0][0x320] ;  /* 0x0000c80028287a20 */ /* 0x000fe20000410000 */
[----:B----4-:R-:W-:Y:S01]  /*d3b0*/  FMNMX.FTZ R0, R33, R0, !PT ;  /* 0x0000000021007209 */ /* 0x010fe20007810000 */
[----:B------:R-:W-:Y:S02]  /*d3c0*/  FMUL.FTZ R41, R41, c[0x0][0x320] ;  /* 0x0000c80029297a20 */ /* 0x000fe40000410000 */
[----:B------:R-:W-:Y:S02]  /*d3d0*/  FMUL.FTZ R44, R44, c[0x0][0x320] ;  /* 0x0000c8002c2c7a20 */ /* 0x000fe40000410000 */
[----:B------:R-:W-:Y:S02]  /*d3e0*/  FMUL.FTZ R48, R48, c[0x0][0x320] ;  /* 0x0000c80030307a20 */ /* 0x000fe40000410000 */
[----:B------:R-:W4:Y:S01]  /*d3f0*/  MUFU.TANH R35, R35 ;  /* 0x0000002300237308 */ /* 0x000f220000002400 */
[----:B------:R-:W-:Y:S02]  /*d400*/  FMUL.FTZ R49, R49, c[0x0][0x320] ;  /* 0x0000c80031317a20 */ /* 0x000fe40000410000 */
[----:B------:R-:W-:Y:S01]  /*d410*/  FMUL.FTZ R45, R45, c[0x0][0x320] ;  /* 0x0000c8002d2d7a20 */ /* 0x000fe20000410000 */
[----:B---3--:R-:W-:Y:S01]  /*d420*/  FMNMX.FTZ R2, R34, R2, !PT ;  /* 0x0000000222027209 */ /* 0x008fe20007810000 */
[----:B------:R-:W-:Y:S02]  /*d430*/  FMUL.FTZ R43, R43, c[0x0][0x320] ;  /* 0x0000c8002b2b7a20 */ /* 0x000fe40000410000 */
[----:B------:R-:W-:Y:S02]  /*d440*/  FMUL.FTZ R46, R46, c[0x0][0x320] ;  /* 0x0000c8002e2e7a20 */ /* 0x000fe40000410000 */
[----:B------:R-:W-:Y:S01]  /*d450*/  FMUL.FTZ R47, R47, c[0x0][0x320] ;  /* 0x0000c8002f2f7a20 */ /* 0x000fe20000410000 */
[----:B------:R-:W3:Y:S01]  /*d460*/  MUFU.TANH R37, R37 ;  /* 0x0000002500257308 */ /* 0x000ee20000002400 */
[----:B------:R-:W-:Y:S02]  /*d470*/  FMUL.FTZ R50, R50, c[0x0][0x320] ;  /* 0x0000c80032327a20 */ /* 0x000fe40000410000 */
[----:B------:R-:W-:Y:S01]  /*d480*/  FMUL.FTZ R51, R51, c[0x0][0x320] ;  /* 0x0000c80033337a20 */ /* 0x000fe20000410000 */
[----:B-1----:R-:W-:Y:S01]  /*d490*/  FMNMX.FTZ R0, R36, R0, !PT ;  /* 0x0000000024007209 */ /* 0x002fe20007810000 */
[-C--:B------:R-:W-:Y:S05]  /*d4a0*/  HMMA.16816.F32.BF16 R52, R204, R4.reuse, R52 ;  /* 0x00000004cc34723c */ /* 0x080fea0000041834 */
[----:B------:R-:W1:Y:S01]  /*d4b0*/  MUFU.TANH R38, R38 ;  /* 0x0000002600267308 */ /* 0x000e620000002400 */
[----:B------:R-:W-:Y:S02]  /*d4c0*/  FMUL.FTZ R42, R42, c[0x0][0x320] ;  /* 0x0000c8002a2a7a20 */ /* 0x000fe40000410000 */
[C---:B------:R-:W-:Y:S04]  /*d4d0*/  HMMA.16816.F32.BF16 R56, R212.reuse, R4, R56 ;  /* 0x00000004d438723c */ /* 0x040fe80000041838 */
[----:B----4-:R-:W-:Y:S03]  /*d4e0*/  FMNMX.FTZ R2, R35, R2, !PT ;  /* 0x0000000223027209 */ /* 0x010fe60007810000 */
[----:B------:R-:W4:Y:S01]  /*d4f0*/  MUFU.TANH R48, R48 ;  /* 0x0000003000307308 */ /* 0x000f220000002400 */
[-C--:B------:R-:W-:Y:S04]  /*d500*/  HMMA.16816.F32.BF16 R60, R212, R6.reuse, R60 ;  /* 0x00000006d43c723c */ /* 0x080fe8000004183c */
[----:B---3--:R-:W-:Y:S02]  /*d510*/  FMNMX.FTZ R0, R37, R0, !PT ;  /* 0x0000000025007209 */ /* 0x008fe40007810000 */
[----:B------:R-:W-:Y:S02]  /*d520*/  FMNMX.FTZ R4, R211, R138, !PT ;  /* 0x0000008ad3047209 */ /* 0x000fe40007810000 */
[----:B------:R-:W-:Y:S01]  /*d530*/  HMMA.16816.F32.BF16 R64, R204, R6, R64 ;  /* 0x00000006cc40723c */ /* 0x000fe20000041840 */
[----:B------:R-:W3:Y:S01]  /*d540*/  MUFU.TANH R39, R39 ;  /* 0x0000002700277308 */ /* 0x000ee20000002400 */
[----:B------:R-:W2:Y:S02]  /*d550*/  LDL.LU R206, [R1+0xc] ;  /* 0x00000c0001ce7983 */ /* 0x000ea40000300800 */
[----:B------:R-:W-:Y:S01]  /*d560*/  FMUL.FTZ R52, R52, c[0x0][0x320] ;  /* 0x0000c80034347a20 */ /* 0x000fe20000410000 */
[----:B-1----:R-:W-:Y:S01]  /*d570*/  FMNMX.FTZ R2, R38, R2, !PT ;  /* 0x0000000226027209 */ /* 0x002fe20007810000 */
[----:B------:R-:W-:Y:S01]  /*d580*/  FMUL.FTZ R53, R53, c[0x0][0x320] ;  /* 0x0000c80035357a20 */ /* 0x000fe20000410000 */
[----:B------:R-:W-:Y:S01]  /*d590*/  FMNMX.FTZ R4, R218, R4, !PT ;  /* 0x00000004da047209 */ /* 0x000fe20007810000 */
[----:B------:R-:W-:Y:S01]  /*d5a0*/  FMUL.FTZ R54, R54, c[0x0][0x320] ;  /* 0x0000c80036367a20 */ /* 0x000fe20000410000 */
[----:B------:R-:W-:Y:S02]  /*d5b0*/  FMNMX.FTZ R5, R223, R139, !PT ;  /* 0x0000008bdf057209 */ /* 0x000fe40007810000 */
[----:B------:R-:W1:Y:S01]  /*d5c0*/  MUFU.TANH R49, R49 ;  /* 0x0000003100317308 */ /* 0x000e620000002400 */
[----:B------:R-:W-:Y:S01]  /*d5d0*/  FMNMX.FTZ R4, R217, R4, !PT ;  /* 0x00000004d9047209 */ /* 0x000fe20007810000 */
[----:B------:R-:W-:Y:S01]  /*d5e0*/  FMUL.FTZ R55, R55, c[0x0][0x320] ;  /* 0x0000c80037377a20 */ /* 0x000fe20000410000 */
[----:B------:R-:W-:Y:S01]  /*d5f0*/  FMNMX.FTZ R5, R246, R5, !PT ;  /* 0x00000005f6057209 */ /* 0x000fe20007810000 */
[----:B------:R-:W-:Y:S01]  /*d600*/  FMUL.FTZ R56, R56, c[0x0][0x320] ;  /* 0x0000c80038387a20 */ /* 0x000fe20000410000 */
[----:B----4-:R-:W-:Y:S01]  /*d610*/  FMNMX.FTZ R0, R48, R0, !PT ;  /* 0x0000000030007209 */ /* 0x010fe20007810000 */
[----:B------:R-:W-:Y:S01]  /*d620*/  FMUL.FTZ R62, R62, c[0x0][0x320] ;  /* 0x0000c8003e3e7a20 */ /* 0x000fe20000410000 */
[----:B------:R-:W-:Y:S01]  /*d630*/  FMNMX.FTZ R4, R221, R4, !PT ;  /* 0x00000004dd047209 */ /* 0x000fe20007810000 */
        /* <DEDUP_REMOVED lines=12> */
[----:B------:R-:W-:Y:S05]  /*d700*/  FMUL.FTZ R61, R61, c[0x0][0x320] ;  /* 0x0000c8003d3d7a20 */ /* 0x000fea0000410000 */
[----:B------:R-:W1:Y:S01]  /*d710*/  MUFU.TANH R53, R53 ;  /* 0x0000003500357308 */ /* 0x000e620000002400 */
[----:B----4-:R-:W-:Y:S09]  /*d720*/  FMNMX.FTZ R2, R50, R2, !PT ;  /* 0x0000000232027209 */ /* 0x010ff20007810000 */
[----:B------:R-:W4:Y:S01]  /*d730*/  MUFU.TANH R51, R51 ;  /* 0x0000003300337308 */ /* 0x000f220000002400 */
[----:B---3--:R-:W-:Y:S09]  /*d740*/  FMNMX.FTZ R0, R52, R0, !PT ;  /* 0x0000000034007209 */ /* 0x008ff20007810000 */
[----:B------:R-:W3:Y:S01]  /*d750*/  MUFU.TANH R24, R24 ;  /* 0x0000001800187308 */ /* 0x000ee20000002400 */
[----:B-1----:R-:W-:Y:S09]  /*d760*/  FMNMX.FTZ R0, R53, R0, !PT ;  /* 0x0000000035007209 */ /* 0x002ff20007810000 */
        /* <DEDUP_REMOVED lines=13> */
[----:B----4-:R-:W-:Y:S05]  /*d840*/  FMNMX.FTZ R0, R65, R0, !PT ;  /* 0x0000000041007209 */ /* 0x010fea0007810000 */
[----:B------:R-:W4:Y:S04]  /*d850*/  SHFL.BFLY PT, R137, R0, 0x2, 0x1f ;  /* 0x0c401f0000897f89 */ /* 0x000f2800000e0000 */
[----:B------:R-:W4:Y:S01]  /*d860*/  MUFU.TANH R29, R29 ;  /* 0x0000001d001d7308 */ /* 0x000f220000002400 */
[----:B---3--:R-:W-:Y:S09]  /*d870*/  FMNMX.FTZ R4, R28, R4, !PT ;  /* 0x000000041c047209 */ /* 0x008ff20007810000 */
[----:B------:R-:W3:Y:S01]  /*d880*/  MUFU.TANH R67, R67 ;  /* 0x0000004300437308 */ /* 0x000ee20000002400 */
[----:B-1----:R-:W-:Y:S09]  /*d890*/  FMNMX.FTZ R2, R66, R2, !PT ;  /* 0x0000000242027209 */ /* 0x002ff20007810000 */
[----:B------:R-:W1:Y:S01]  /*d8a0*/  MUFU.TANH R40, R40 ;  /* 0x0000002800287308 */ /* 0x000e620000002400 */
[----:B----4-:R-:W-:Y:S02]  /*d8b0*/  FMNMX.FTZ R137, R0, R137, !PT ;  /* 0x0000008900897209 */ /* 0x010fe40007810000 */
[----:B------:R-:W-:Y:S03]  /*d8c0*/  FMNMX.FTZ R4, R29, R4, !PT ;  /* 0x000000041d047209 */ /* 0x000fe60007810000 */
[----:B------:R-:W4:Y:S04]  /*d8d0*/  SHFL.BFLY PT, R8, R137, 0x1, 0x1f ;  /* 0x0c201f0089087f89 */ /* 0x000f2800000e0000 */
[----:B------:R-:W4:Y:S01]  /*d8e0*/  MUFU.TANH R247, R14 ;  /* 0x0000000e00f77308 */ /* 0x000f220000002400 */
[----:B---3--:R-:W-:Y:S05]  /*d8f0*/  FMNMX.FTZ R2, R67, R2, !PT ;  /* 0x0000000243027209 */ /* 0x008fea0007810000 */
[----:B------:R-:W3:Y:S04]  /*d900*/  SHFL.BFLY PT, R136, R2, 0x2, 0x1f ;  /* 0x0c401f0002887f89 */ /* 0x000ee800000e0000 */
[----:B------:R-:W3:Y:S01]  /*d910*/  MUFU.TANH R41, R41 ;  /* 0x0000002900297308 */ /* 0x000ee20000002400 */
[----:B-1----:R-:W-:Y:S09]  /*d920*/  FMNMX.FTZ R4, R40, R4, !PT ;  /* 0x0000000428047209 */ /* 0x002ff20007810000 */
[----:B------:R-:W1:Y:S01]  /*d930*/  MUFU.TANH R26, R26 ;  /* 0x0000001a001a7308 */ /* 0x000e620000002400 */
[----:B----4-:R-:W-:Y:S02]  /*d940*/  FMNMX.FTZ R137, R137, R8, !PT ;  /* 0x0000000889897209 */ /* 0x010fe40007810000 */
[----:B------:R-:W-:Y:S03]  /*d950*/  FMNMX.FTZ R5, R247, R5, !PT ;  /* 0x00000005f7057209 */ /* 0x000fe60007810000 */
[----:B------:R-:W-:Y:S01]  /*d960*/  FMUL.FTZ R12, R137, c[0x0][0x2d0] ;  /* 0x0000b400890c7a20 */ /* 0x000fe20000410000 */
[----:B------:R-:W-:Y:S03]  /*d970*/  FMNMX.FTZ R5, R245, R5, !PT ;  /* 0x00000005f5057209 */ /* 0x000fe60007810000 */
[----:B------:R-:W4:Y:S01]  /*d980*/  MUFU.TANH R44, R44 ;  /* 0x0000002c002c7308 */ /* 0x000f220000002400 */
[--C-:B------:R-:W-:Y:S01]  /*d990*/  FFMA.FTZ R14, R134, c[0x0][0x2d0], -R12.reuse ;  /* 0x0000b400860e7a23 */ /* 0x100fe2000001080c */
[----:B---3--:R-:W-:Y:S01]  /*d9a0*/  FMNMX.FTZ R136, R2, R136, !PT ;  /* 0x0000008802887209 */ /* 0x008fe20007810000 */
[--C-:B------:R-:W-:Y:S01]  /*d9b0*/  FFMA.FTZ R52, R52, c[0x0][0x2d0], -R12.reuse ;  /* 0x0000b40034347a23 */ /* 0x100fe2000001080c */
[----:B------:R-:W-:Y:S01]  /*d9c0*/  FMNMX.FTZ R4, R41, R4, !PT ;  /* 0x0000000429047209 */ /* 0x000fe20007810000 */
[--C-:B------:R-:W-:Y:S02]  /*d9d0*/  FFMA.FTZ R248, R20, c[0x0][0x2d0], -R12.reuse ;  /* 0x0000b40014f87a23 */ /* 0x100fe4000001080c */
[----:B------:R-:W3:Y:S01]  /*d9e0*/  SHFL.BFLY PT, R7, R136, 0x1, 0x1f ;  /* 0x0c201f0088077f89 */ /* 0x000ee200000e0000 */
[--C-:B------:R-:W-:Y:S02]  /*d9f0*/  FFMA.FTZ R220, R21, c[0x0][0x2d0], -R12.reuse ;  /* 0x0000b40015dc7a23 */ /* 0x100fe4000001080c */
[----:B------:R-:W3:Y:S01]  /*da00*/  MUFU.TANH R27, R27 ;  /* 0x0000001b001b7308 */ /* 0x000ee20000002400 */
[--C-:B------:R-:W-:Y:S01]  /*da10*/  FFMA.FTZ R131, R65, c[0x0][0x2d0], -R12.reuse ;  /* 0x0000b40041837a23 */ /* 0x100fe2000001080c */
[----:B-1----:R-:W-:Y:S08]  /*da20*/  FMNMX.FTZ R5, R26, R5, !PT ;  /* 0x000000051a057209 */ /* 0x002ff00007810000 */
[----:B------:R-:W1:Y:S01]  /*da30*/  MUFU.TANH R45, R45 ;  /* 0x0000002d002d7308 */ /* 0x000e620000002400 */
[----:B----4-:R-:W-:Y:S09]  /*da40*/  FMNMX.FTZ R4, R44, R4, !PT ;  /* 0x000000042c047209 */ /* 0x010ff20007810000 */
[----:B------:R-:W4:Y:S01]  /*da50*/  MUFU.TANH R30, R30 ;  /* 0x0000001e001e7308 */ /* 0x000f220000002400 */
[----:B---3--:R-:W-:Y:S02]  /*da60*/  FMNMX.FTZ R136, R136, R7, !PT ;  /* 0x0000000788887209 */ /* 0x008fe40007810000 */
[----:B------:R-:W-:Y:S03]  /*da70*/  FMNMX.FTZ R5, R27, R5, !PT ;  /* 0x000000051b057209 */ /* 0x000fe60007810000 */
[----:B------:R-:W-:Y:S04]  /*da80*/  FMUL.FTZ R11, R136, c[0x0][0x2d0] ;  /* 0x0000b400880b7a20 */ /* 0x000fe80000410000 */
[----:B------:R-:W3:Y:S01]  /*da90*/  MUFU.TANH R56, R56 ;  /* 0x0000003800387308 */ /* 0x000ee20000002400 */
[--C-:B------:R-:W-:Y:S02]  /*daa0*/  FFMA.FTZ R13, R209, c[0x0][0x2d0], -R11.reuse ;  /* 0x0000b400d10d7a23 */ /* 0x100fe4000001080b */
[--C-:B------:R-:W-:Y:S01]  /*dab0*/  FFMA.FTZ R54, R54, c[0x0][0x2d0], -R11.reuse ;  /* 0x0000b40036367a23 */ /* 0x100fe2000001080b */
[----:B-1----:R-:W-:Y:S01]  /*dac0*/  FMNMX.FTZ R4, R45, R4, !PT ;  /* 0x000000042d047209 */ /* 0x002fe20007810000 */
[--C-:B------:R-:W-:Y:S02]  /*dad0*/  FFMA.FTZ R55, R55, c[0x0][0x2d0], -R11.reuse ;  /* 0x0000b40037377a23 */ /* 0x100fe4000001080b */
[----:B------:R-:W-:Y:S03]  /*dae0*/  FFMA.FTZ R35, R35, c[0x0][0x2d0], -R11 ;  /* 0x0000b40023237a23 */ /* 0x000fe6000001080b */
[----:B------:R-:W-:Y:S01]  /*daf0*/  MUFU.TANH R31, R31 ;  /* 0x0000001f001f7308 */ /* 0x000fe20000002400 */
[----:B----4-:R-:W-:Y:S09]  /*db00*/  FMNMX.FTZ R5, R30, R5, !PT ;  /* 0x000000051e057209 */ /* 0x010ff20007810000 */
[----:B------:R-:W1:Y:S01]  /*db10*/  MUFU.TANH R57, R57 ;  /* 0x0000003900397308 */ /* 0x000e620000002400 */
[----:B---3--:R-:W-:Y:S09]  /*db20*/  FMNMX.FTZ R4, R56, R4, !PT ;  /* 0x0000000438047209 */ /* 0x008ff20007810000 */
[----:B------:R-:W3:Y:S10]  /*db30*/  MUFU.TANH R42, R42 ;  /* 0x0000002a002a7308 */ /* 0x000ef40000002400 */
[----:B------:R-:W4:Y:S01]  /*db40*/  MUFU.TANH R60, R60 ;  /* 0x0000003c003c7308 */ /* 0x000f220000002400 */
[----:B-1----:R-:W-:Y:S02]  /*db50*/  FMNMX.FTZ R0, R57, R4, !PT ;  /* 0x0000000439007209 */ /* 0x002fe40007810000 */
[----:B------:R-:W-:Y:S07]  /*db60*/  FMNMX.FTZ R4, R31, R5, !PT ;  /* 0x000000051f047209 */ /* 0x000fee0007810000 */
[----:B------:R-:W1:Y:S01]  /*db70*/  MUFU.TANH R43, R43 ;  /* 0x0000002b002b7308 */ /* 0x000e620000002400 */
[----:B---3--:R-:W-:Y:S09]  /*db80*/  FMNMX.FTZ R4, R42, R4, !PT ;  /* 0x000000042a047209 */ /* 0x008ff20007810000 */
[----:B------:R-:W3:Y:S01]  /*db90*/  MUFU.TANH R46, R46 ;  /* 0x0000002e002e7308 */ /* 0x000ee20000002400 */
[----:B----4-:R-:W-:Y:S01]  /*dba0*/  FMNMX.FTZ R6, R60, R0, !PT ;  /* 0x000000003c067209 */ /* 0x010fe20007810000 */
[----:B------:R-:W-:Y:S08]  /*dbb0*/  FMUL.FTZ R0, R63, c[0x0][0x320] ;  /* 0x0000c8003f007a20 */ /* 0x000ff00000410000 */
[----:B------:R-:W4:Y:S01]  /*dbc0*/  MUFU.TANH R47, R47 ;  /* 0x0000002f002f7308 */ /* 0x000f220000002400 */
[----:B-1----:R-:W-:Y:S09]  /*dbd0*/  FMNMX.FTZ R2, R43, R4, !PT ;  /* 0x000000042b027209 */ /* 0x002ff20007810000 */
[----:B------:R3:W-:Y:S10]  /*dbe0*/  MUFU.TANH R4, R0 ;  /* 0x0000000000047308 */ /* 0x0007f40000002400 */
[----:B------:R-:W1:Y:S10]  /*dbf0*/  MUFU.TANH R58, R58 ;  /* 0x0000003a003a7308 */ /* 0x000e740000002400 */
[----:B------:R-:W2:Y:S01]  /*dc00*/  MUFU.TANH R59, R59 ;  /* 0x0000003b003b7308 */ /* 0x000ea20000002400 */
[----:B---3--:R-:W-:Y:S04]  /*dc10*/  FMNMX.FTZ R0, R46, R2, !PT ;  /* 0x000000022e007209 */ /* 0x008fe80007810000 */
[----:B----4-:R-:W-:Y:S05]  /*dc20*/  FMNMX.FTZ R0, R47, R0, !PT ;  /* 0x000000002f007209 */ /* 0x010fea0007810000 */
[----:B------:R-:W3:Y:S01]  /*dc30*/  MUFU.TANH R5, R62 ;  /* 0x0000003e00057308 */ /* 0x000ee20000002400 */
[----:B-1----:R-:W-:Y:S09]  /*dc40*/  FMNMX.FTZ R0, R58, R0, !PT ;  /* 0x000000003a007209 */ /* 0x002ff20007810000 */
[----:B------:R-:W1:Y:S01]  /*dc50*/  MUFU.TANH R61, R61 ;  /* 0x0000003d003d7308 */ /* 0x000e620000002400 */
[----:B--2---:R-:W-:Y:S09]  /*dc60*/  FMNMX.FTZ R0, R59, R0, !PT ;  /* 0x000000003b007209 */ /* 0x004ff20007810000 */
[----:B------:R-:W-:Y:S01]  /*dc70*/  MUFU.EX2 R14, R14 ;  /* 0x0000000e000e7308 */ /* 0x000fe20000000800 */
[----:B---3--:R-:W-:Y:S01]  /*dc80*/  FMNMX.FTZ R0, R5, R0, !PT ;  /* 0x0000000005007209 */ /* 0x008fe20007810000 */
[--C-:B------:R-:W-:Y:S02]  /*dc90*/  FFMA.FTZ R62, R37, c[0x0][0x2d0], -R12.reuse ;  /* 0x0000b400253e7a23 */ /* 0x100fe4000001080c */
[--C-:B------:R-:W-:Y:S01]  /*dca0*/  FFMA.FTZ R37, R48, c[0x0][0x2d0], -R12.reuse ;  /* 0x0000b40030257a23 */ /* 0x100fe2000001080c */
[----:B------:R-:W-:Y:S01]  /*dcb0*/  FMNMX.FTZ R2, R4, R0, !PT ;  /* 0x0000000004027209 */ /* 0x000fe20007810000 */
[----:B------:R-:W-:Y:S04]  /*dcc0*/  FADD.FTZ R0, -R137, R3 ;  /* 0x0000000389007221 */ /* 0x000fe80000010100 */
[----:B------:R-:W-:Y:S01]  /*dcd0*/  MUFU.EX2 R13, R13 ;  /* 0x0000000d000d7308 */ /* 0x000fe20000000800 */
[----:B------:R-:W-:Y:S02]  /*dce0*/  FFMA.FTZ R48, R53, c[0x0][0x2d0], -R12 ;  /* 0x0000b40035307a23 */ /* 0x000fe4000001080c */
[----:B------:R-:W-:Y:S01]  /*dcf0*/  FMUL.FTZ R0, R0, c[0x0][0x2d0] ;  /* 0x0000b40000007a20 */ /* 0x000fe20000410000 */
[----:B-1----:R-:W-:Y:S01]  /*dd00*/  FMNMX.FTZ R6, R61, R6, !PT ;  /* 0x000000063d067209 */ /* 0x002fe20007810000 */
[----:B------:R-:W-:Y:S05]  /*dd10*/  SHFL.BFLY PT, R3, R2, 0x2, 0x1f ;  /* 0x0c401f0002037f89 */ /* 0x000fea00000e0000 */
[----:B------:R1:W2:Y:S03]  /*dd20*/  MUFU.EX2 R133, R0 ;  /* 0x0000000000857308 */ /* 0x0002a60000000800 */
[----:B------:R-:W3:Y:S01]  /*dd30*/  SHFL.BFLY PT, R135, R6, 0x2, 0x1f ;  /* 0x0c401f0006877f89 */ /* 0x000ee200000e0000 */
[----:B-1----:R-:W-:Y:S02]  /*dd40*/  FADD.FTZ R0, -R136, R132 ;  /* 0x0000008488007221 */ /* 0x002fe40000010100 */
[C---:B--2---:R-:W-:Y:S01]  /*dd50*/  FFMA.FTZ R207, R133.reuse, R206, R14 ;  /* 0x000000ce85cf7223 */ /* 0x044fe2000001000e */
[----:B---3--:R-:W-:Y:S01]  /*dd60*/  FMNMX.FTZ R135, R6, R135, !PT ;  /* 0x0000008706877209 */ /* 0x008fe20007810000 */
[----:B------:R-:W-:Y:S01]  /*dd70*/  FMUL.FTZ R0, R0, c[0x0][0x2d0] ;  /* 0x0000b40000007a20 */ /* 0x000fe20000410000 */
[----:B------:R-:W-:Y:S01]  /*dd80*/  @P0 SHF.R.S32.HI R6, RZ, 0x1f, R222 ;  /* 0x0000001fff060819 */ /* 0x000fe200000114de */
[C---:B------:R-:W-:Y:S02]  /*dd90*/  FMUL.FTZ R68, R133.reuse, R68 ;  /* 0x0000004485447220 */ /* 0x040fe40000410000 */
[----:B------:R1:W2:Y:S01]  /*dda0*/  MUFU.EX2 R132, R0 ;  /* 0x0000000000847308 */ /* 0x0002a20000000800 */
[----:B------:R-:W3:Y:S01]  /*ddb0*/  SHFL.BFLY PT, R9, R135, 0x1, 0x1f ;  /* 0x0c201f0087097f89 */ /* 0x000ee200000e0000 */
[----:B------:R-:W-:Y:S02]  /*ddc0*/  @P0 IMAD R10, R6, c[0x0][0x1e0], RZ ;  /* 0x00007800060a0a24 */ /* 0x000fe400078e02ff */
[C---:B------:R-:W-:Y:S04]  /*ddd0*/  @P0 IMAD.WIDE.U32 R6, R222.reuse, c[0x0][0x1e0], RZ ;  /* 0x00007800de060a25 */ /* 0x040fe800078e00ff */
[----:B------:R-:W-:Y:S01]  /*dde0*/  @P0 IMAD R10, R222, c[0x0][0x1e4], R10 ;  /* 0x00007900de0a0a24 */ /* 0x000fe200078e020a */
[----:B------:R-:W-:Y:S01]  /*ddf0*/  @P0 SHF.L.U32 R8, R6, 0x6, RZ ;  /* 0x0000000606080819 */ /* 0x000fe200000006ff */
[C---:B------:R-:W-:Y:S02]  /*de00*/  FMUL.FTZ R69, R133.reuse, R69 ;  /* 0x0000004585457220 */ /* 0x040fe40000410000 */
[----:B------:R-:W-:Y:S01]  /*de10*/  FMUL.FTZ R80, R133, R80 ;  /* 0x0000005085507220 */ /* 0x000fe20000410000 */
[----:B------:R-:W-:Y:S01]  /*de20*/  @P0 IADD3 R10, R7, R10, RZ ;  /* 0x0000000a070a0210 */ /* 0x000fe20007ffe0ff */
[----:B------:R-:W-:Y:S02]  /*de30*/  FFMA.FTZ R7, R208, c[0x0][0x2d0], -R12 ;  /* 0x0000b400d0077a23 */ /* 0x000fe4000001080c */
[C---:B------:R-:W-:Y:S01]  /*de40*/  FMUL.FTZ R81, R133.reuse, R81 ;  /* 0x0000005185517220 */ /* 0x040fe20000410000 */
[----:B------:R-:W-:Y:S01]  /*de50*/  @P0 SHF.L.U64.HI R10, R6, 0x6, R10 ;  /* 0x00000006060a0819 */ /* 0x000fe2000001020a */
[----:B------:R4:W-:Y:S01]  /*de60*/  MUFU.EX2 R216, R7 ;  /* 0x0000000700d87308 */ /* 0x0009e20000000800 */
[C---:B------:R-:W-:Y:S02]  /*de70*/  FMUL.FTZ R84, R133.reuse, R84 ;  /* 0x0000005485547220 */ /* 0x040fe40000410000 */
[C---:B------:R-:W-:Y:S02]  /*de80*/  FMUL.FTZ R85, R133.reuse, R85 ;  /* 0x0000005585557220 */ /* 0x040fe40000410000 */
[----:B------:R-:W-:Y:S01]  /*de90*/  FMUL.FTZ R96, R133, R96 ;  /* 0x0000006085607220 */ /* 0x000fe20000410000 */
[----:B-1----:R-:W-:Y:S01]  /*dea0*/  FMNMX.FTZ R0, R2, R3, !PT ;  /* 0x0000000302007209 */ /* 0x002fe20007810000 */
[----:B--2---:R-:W-:Y:S01]  /*deb0*/  FMUL.FTZ R70, R132, R70 ;  /* 0x0000004684467220 */ /* 0x004fe20000410000 */
[----:B------:R-:W-:Y:S01]  /*dec0*/  @P0 IADD3 R2, P2, R8, R130, RZ ;  /* 0x0000008208020210 */ /* 0x000fe20007f5e0ff */
[C---:B------:R-:W-:Y:S01]  /*ded0*/  FMUL.FTZ R71, R132.reuse, R71 ;  /* 0x0000004784477220 */ /* 0x040fe20000410000 */
[----:B---3--:R-:W-:Y:S01]  /*dee0*/  FMNMX.FTZ R135, R135, R9, !PT ;  /* 0x0000000987877209 */ /* 0x008fe20007810000 */
[----:B------:R-:W-:Y:S01]  /*def0*/  FMUL.FTZ R82, R132, R82 ;  /* 0x0000005284527220 */ /* 0x000fe20000410000 */
[----:B------:R-:W-:Y:S01]  /*df00*/  @P0 LEA R6, P1, R2, c[0x0][0x1c8], 0x1 ;  /* 0x0000720002060a11 */ /* 0x000fe200078208ff */
[----:B------:R-:W-:Y:S01]  /*df10*/  FMUL.FTZ R83, R132, R83 ;  /* 0x0000005384537220 */ /* 0x000fe20000410000 */
[----:B------:R-:W-:Y:S01]  /*df20*/  @P0 IADD3.X R3, R10, R15, RZ, P2, !PT ;  /* 0x0000000f0a030210 */ /* 0x000fe200017fe4ff */
[----:B------:R-:W-:Y:S01]  /*df30*/  FMUL.FTZ R86, R132, R86 ;  /* 0x0000005684567220 */ /* 0x000fe20000410000 */
[----:B------:R-:W-:Y:S01]  /*df40*/  @P0 IADD3 R9, P3, P2, R8, 0x40, R130 ;  /* 0x0000004008090810 */ /* 0x000fe20007a7e082 */
[----:B------:R-:W-:Y:S02]  /*df50*/  FMUL.FTZ R87, R132, R87 ;  /* 0x0000005784577220 */ /* 0x000fe40000410000 */
[----:B------:R-:W-:Y:S01]  /*df60*/  FMUL.FTZ R97, R133, R97 ;  /* 0x0000006185617220 */ /* 0x000fe20000410000 */
[----:B------:R-:W-:Y:S01]  /*df70*/  @P0 IADD3.X R10, R10, RZ, R15, P3, P2 ;  /* 0x000000ff0a0a0210 */ /* 0x000fe20001fe440f */
[C---:B------:R-:W-:Y:S02]  /*df80*/  FMUL.FTZ R98, R132.reuse, R98 ;  /* 0x0000006284627220 */ /* 0x040fe40000410000 */
[----:B------:R-:W-:Y:S01]  /*df90*/  FMUL.FTZ R99, R132, R99 ;  /* 0x0000006384637220 */ /* 0x000fe20000410000 */
[----:B----4-:R-:W-:Y:S01]  /*dfa0*/  @P0 LEA.HI.X R7, R2, c[0x0][0x1cc], R3, 0x1, P1 ;  /* 0x0000730002070a11 */ /* 0x010fe200008f0c03 */
[--C-:B------:R-:W-:Y:S01]  /*dfb0*/  FFMA.FTZ R2, R210, c[0x0][0x2d0], -R11.reuse ;  /* 0x0000b400d2027a23 */ /* 0x100fe2000001080b */
[----:B------:R-:W1:Y:S01]  /*dfc0*/  SHFL.BFLY PT, R3, R0, 0x1, 0x1f ;  /* 0x0c201f0000037f89 */ /* 0x000e6200000e0000 */
[----:B------:R-:W-:Y:S01]  /*dfd0*/  @P0 LEA R8, P1, R9, c[0x0][0x1c8], 0x1 ;  /* 0x0000720009080a11 */ /* 0x000fe200078208ff */
[C---:B------:R-:W-:Y:S01]  /*dfe0*/  FMUL.FTZ R100, R133.reuse, R100 ;  /* 0x0000006485647220 */ /* 0x040fe20000410000 */
[----:B------:R2:W-:Y:S01]  /*dff0*/  MUFU.EX2 R214, R2 ;  /* 0x0000000200d67308 */ /* 0x0005e20000000800 */
[----:B------:R-:W-:Y:S01]  /*e000*/  FMUL.FTZ R101, R133, R101 ;  /* 0x0000006585657220 */ /* 0x000fe20000410000 */
[----:B------:R-:W-:Y:S01]  /*e010*/  @P0 LEA.HI.X R9, R9, c[0x0][0x1cc], R10, 0x1, P1 ;  /* 0x0000730009090a11 */ /* 0x000fe200008f0c0a */
[----:B------:R-:W-:Y:S02]  /*e020*/  FFMA.FTZ R10, R16, c[0x0][0x2d0], -R12 ;  /* 0x0000b400100a7a23 */ /* 0x000fe4000001080c */
[----:B------:R3:W-:Y:S01]  /*e030*/  @P0 LDGSTS.E.BYPASS.LTC128B.128 [R244+0x4100], [R6.64], !P6 ;  /* 0x0410000006f40fae */ /* 0x0007e2000f101d48 */
[C---:B------:R-:W-:Y:S02]  /*e040*/  FMUL.FTZ R102, R132.reuse, R102 ;  /* 0x0000006684667220 */ /* 0x040fe40000410000 */
[C---:B------:R-:W-:Y:S02]  /*e050*/  FMUL.FTZ R103, R132.reuse, R103 ;  /* 0x0000006784677220 */ /* 0x040fe40000410000 */
[----:B------:R4:W-:Y:S01]  /*e060*/  MUFU.EX2 R215, R10 ;  /* 0x0000000a00d77308 */ /* 0x0009e20000000800 */
[C---:B------:R-:W-:Y:S02]  /*e070*/  FMUL.FTZ R112, R133.reuse, R112 ;  /* 0x0000007085707220 */ /* 0x040fe40000410000 */
[----:B------:R4:W-:Y:S01]  /*e080*/  @P0 LDGSTS.E.BYPASS.LTC128B.128 [R244+0x6100], [R8.64], !P5 ;  /* 0x0610000008f40fae */ /* 0x0009e2000e901d48 */
[C---:B------:R-:W-:Y:S02]  /*e090*/  FMUL.FTZ R113, R133.reuse, R113 ;  /* 0x0000007185717220 */ /* 0x040fe40000410000 */
[C---:B------:R-:W-:Y:S02]  /*e0a0*/  FMUL.FTZ R114, R132.reuse, R114 ;  /* 0x0000007284727220 */ /* 0x040fe40000410000 */
[----:B------:R-:W-:Y:S02]  /*e0b0*/  FMUL.FTZ R115, R132, R115 ;  /* 0x0000007384737220 */ /* 0x000fe40000410000 */
[C---:B------:R-:W-:Y:S01]  /*e0c0*/  FMUL.FTZ R116, R133.reuse, R116 ;  /* 0x0000007485747220 */ /* 0x040fe20000410000 */
[----:B-1----:R-:W-:Y:S01]  /*e0d0*/  FMNMX.FTZ R134, R0, R3, !PT ;  /* 0x0000000300867209 */ /* 0x002fe20007810000 */
[----:B------:R-:W-:Y:S01]  /*e0e0*/  FMUL.FTZ R117, R133, R117 ;  /* 0x0000007585757220 */ /* 0x000fe20000410000 */
[----:B------:R-:W-:Y:S01]  /*e0f0*/  @P0 MOV R0, c[0x0][0x1e0] ;  /* 0x0000780000000a02 */ /* 0x000fe20000000f00 */
[----:B--2---:R-:W-:Y:S02]  /*e100*/  FADD.FTZ R2, -R135, R138 ;  /* 0x0000008a87027221 */ /* 0x004fe40000010100 */
[----:B------:R-:W-:Y:S01]  /*e110*/  FMUL.FTZ R118, R132, R118 ;  /* 0x0000007684767220 */ /* 0x000fe20000410000 */
[----:B------:R-:W-:Y:S01]  /*e120*/  @P0 SHF.L.U64.HI R3, R0, R219, c[0x0][0x1e4] ;  /* 0x0000790000030619 */ /* 0x000fe200000102db */
[--C-:B------:R-:W-:Y:S01]  /*e130*/  FFMA.FTZ R219, R32, c[0x0][0x2d0], -R12.reuse ;  /* 0x0000b40020db7a23 */ /* 0x100fe2000001080c */
[----:B------:R-:W-:Y:S01]  /*e140*/  @P0 SHF.L.U32 R0, R0, 0x5, RZ ;  /* 0x0000000500000819 */ /* 0x000fe200000006ff */
[--C-:B------:R-:W-:Y:S02]  /*e150*/  FFMA.FTZ R32, R64, c[0x0][0x2d0], -R12.reuse ;  /* 0x0000b40040207a23 */ /* 0x100fe4000001080c */
[----:B------:R-:W-:Y:S01]  /*e160*/  FMUL.FTZ R2, R2, c[0x0][0x2d0] ;  /* 0x0000b40002027a20 */ /* 0x000fe20000410000 */
[----:B---3--:R-:W-:Y:S01]  /*e170*/  @P0 IADD3 R6, P1, R6, R0, RZ ;  /* 0x0000000006060210 */ /* 0x008fe20007f3e0ff */
[--C-:B----4-:R-:W-:Y:S01]  /*e180*/  FFMA.FTZ R10, R39, c[0x0][0x2d0], -R11.reuse ;  /* 0x0000b400270a7a23 */ /* 0x110fe2000001080b */
[----:B------:R-:W-:Y:S01]  /*e190*/  MOV R39, R52 ;  /* 0x0000003400277202 */ /* 0x000fe20000000f00 */
[--C-:B------:R-:W-:Y:S01]  /*e1a0*/  FFMA.FTZ R64, R34, c[0x0][0x2d0], -R11.reuse ;  /* 0x0000b40022407a23 */ /* 0x100fe2000001080b */
[----:B------:R-:W-:Y:S01]  /*e1b0*/  @P0 IADD3.X R7, R7, R3, RZ, P1, !PT ;  /* 0x0000000307070210 */ /* 0x000fe20000ffe4ff */
[----:B------:R-:W1:Y:S01]  /*e1c0*/  MUFU.EX2 R2, R2 ;  /* 0x0000000200027308 */ /* 0x000e620000000800 */
[----:B------:R-:W-:Y:S02]  /*e1d0*/  FMUL.FTZ R119, R132, R119 ;  /* 0x0000007784777220 */ /* 0x000fe40000410000 */
[----:B------:R-:W-:Y:S01]  /*e1e0*/  FFMA.FTZ R8, R17, c[0x0][0x2d0], -R12 ;  /* 0x0000b40011087a23 */ /* 0x000fe2000001080c */
[----:B------:R4:W-:Y:S01]  /*e1f0*/  @P0 LDGSTS.E.BYPASS.LTC128B.128 [R244+0x4900], [R6.64], !P6 ;  /* 0x0490000006f40fae */ /* 0x0009e2000f101d48 */
[--C-:B------:R-:W-:Y:S02]  /*e200*/  FFMA.FTZ R17, R38, c[0x0][0x2d0], -R11.reuse ;  /* 0x0000b40026117a23 */ /* 0x100fe4000001080b */
[--C-:B------:R-:W-:Y:S01]  /*e210*/  FFMA.FTZ R38, R66, c[0x0][0x2d0], -R11.reuse ;  /* 0x0000b40042267a23 */ /* 0x100fe2000001080b */
[----:B------:R-:W-:Y:S01]  /*e220*/  MOV R66, R10 ;  /* 0x0000000a00427202 */ /* 0x000fe20000000f00 */
[--C-:B------:R-:W-:Y:S01]  /*e230*/  FFMA.FTZ R10, R67, c[0x0][0x2d0], -R11.reuse ;  /* 0x0000b400430a7a23 */ /* 0x100fe2000001080b */
[----:B------:R3:W4:Y:S01]  /*e240*/  MUFU.EX2 R130, R8 ;  /* 0x0000000800827308 */ /* 0x0007220000000800 */
[C---:B------:R-:W-:Y:S01]  /*e250*/  FMUL.FTZ R128, R133.reuse, R128 ;  /* 0x0000008085807220 */ /* 0x040fe20000410000 */
[----:B------:R4:W-:Y:S01]  /*e260*/  @P0 LDGSTS.E.BYPASS.LTC128B.128 [R244+0x6900], [R6.64+0x80], !P5 ;  /* 0x0690008006f40fae */ /* 0x0009e2000e901d48 */
[----:B------:R-:W-:Y:S07]  /*e270*/  FMUL.FTZ R129, R133, R129 ;  /* 0x0000008185817220 */ /* 0x000fee0000410000 */
[----:B------:R-:W4:Y:S01]  /*e280*/  LDL.LU R67, [R1+0x4] ;  /* 0x0000040001437983 */ /* 0x000f220000300800 */
[C---:B-1----:R-:W-:Y:S02]  /*e290*/  FMUL.FTZ R72, R2.reuse, R72 ;  /* 0x0000004802487220 */ /* 0x042fe40000410000 */
[C---:B------:R-:W-:Y:S02]  /*e2a0*/  FMUL.FTZ R73, R2.reuse, R73 ;  /* 0x0000004902497220 */ /* 0x040fe40000410000 */
[C---:B------:R-:W-:Y:S02]  /*e2b0*/  FMUL.FTZ R76, R2.reuse, R76 ;  /* 0x0000004c024c7220 */ /* 0x040fe40000410000 */
[C---:B------:R-:W-:Y:S02]  /*e2c0*/  FMUL.FTZ R77, R2.reuse, R77 ;  /* 0x0000004d024d7220 */ /* 0x040fe40000410000 */
[----:B------:R-:W-:Y:S02]  /*e2d0*/  FMUL.FTZ R88, R2, R88 ;  /* 0x0000005802587220 */ /* 0x000fe40000410000 */
[--C-:B---3--:R-:W-:Y:S01]  /*e2e0*/  FFMA.FTZ R8, R18, c[0x0][0x2d0], -R11.reuse ;  /* 0x0000b40012087a23 */ /* 0x108fe2000001080b */
[----:B----4-:R-:W-:Y:S01]  /*e2f0*/  MOV R53, R130 ;  /* 0x0000008200357202 */ /* 0x010fe20000000f00 */
[--C-:B------:R-:W-:Y:S01]  /*e300*/  FFMA.FTZ R18, R50, c[0x0][0x2d0], -R11.reuse ;  /* 0x0000b40032127a23 */ /* 0x100fe2000001080b */
[----:B------:R-:W-:Y:S01]  /*e310*/  MOV R50, R17 ;  /* 0x0000001100327202 */ /* 0x000fe20000000f00 */
[----:B------:R1:W-:Y:S01]  /*e320*/  MUFU.EX2 R213, R8 ;  /* 0x0000000800d57308 */ /* 0x0003e20000000800 */
[----:B------:R-:W-:Y:S01]  /*e330*/  @P0 IADD3 R6, P1, R6, R0, RZ ;  /* 0x0000000006060210 */ /* 0x000fe20007f3e0ff */
[C---:B------:R-:W-:Y:S02]  /*e340*/  FMUL.FTZ R89, R2.reuse, R89 ;  /* 0x0000005902597220 */ /* 0x040fe40000410000 */
[C---:B------:R-:W-:Y:S01]  /*e350*/  FMUL.FTZ R92, R2.reuse, R92 ;  /* 0x0000005c025c7220 */ /* 0x040fe20000410000 */
[----:B------:R-:W-:Y:S01]  /*e360*/  @P0 IADD3.X R7, R7, R3, RZ, P1, !PT ;  /* 0x0000000307070210 */ /* 0x000fe20000ffe4ff */
[C---:B------:R-:W-:Y:S02]  /*e370*/  FMUL.FTZ R93, R2.reuse, R93 ;  /* 0x0000005d025d7220 */ /* 0x040fe40000410000 */
[C---:B------:R-:W-:Y:S02]  /*e380*/  FMUL.FTZ R104, R2.reuse, R104 ;  /* 0x0000006802687220 */ /* 0x040fe40000410000 */
[----:B------:R3:W-:Y:S01]  /*e390*/  @P0 LDGSTS.E.BYPASS.LTC128B.128 [R244+0x5100], [R6.64], !P6 ;  /* 0x0510000006f40fae */ /* 0x0007e2000f101d48 */
[C---:B------:R-:W-:Y:S02]  /*e3a0*/  FMUL.FTZ R105, R2.reuse, R105 ;  /* 0x0000006902697220 */ /* 0x040fe40000410000 */
[C---:B------:R-:W-:Y:S02]  /*e3b0*/  FMUL.FTZ R108, R2.reuse, R108 ;  /* 0x0000006c026c7220 */ /* 0x040fe40000410000 */
[C---:B------:R-:W-:Y:S02]  /*e3c0*/  FMUL.FTZ R109, R2.reuse, R109 ;  /* 0x0000006d026d7220 */ /* 0x040fe40000410000 */
[C---:B------:R-:W-:Y:S01]  /*e3d0*/  FMUL.FTZ R120, R2.reuse, R120 ;  /* 0x0000007802787220 */ /* 0x040fe20000410000 */
[----:B------:R3:W-:Y:S01]  /*e3e0*/  @P0 LDGSTS.E.BYPASS.LTC128B.128 [R244+0x7100], [R6.64+0x80], !P5 ;  /* 0x0710008006f40fae */ /* 0x0007e2000e901d48 */
[C---:B------:R-:W-:Y:S02]  /*e3f0*/  FMUL.FTZ R121, R2.reuse, R121 ;  /* 0x0000007902797220 */ /* 0x040fe40000410000 */
[C---:B------:R-:W-:Y:S02]  /*e400*/  FMUL.FTZ R124, R2.reuse, R124 ;  /* 0x0000007c027c7220 */ /* 0x040fe40000410000 */
[----:B------:R-:W-:Y:S02]  /*e410*/  FMUL.FTZ R125, R2, R125 ;  /* 0x0000007d027d7220 */ /* 0x000fe40000410000 */
[--C-:B-1----:R-:W-:Y:S02]  /*e420*/  FFMA.FTZ R8, R19, c[0x0][0x2d0], -R11.reuse ;  /* 0x0000b40013087a23 */ /* 0x102fe4000001080b */
[----:B------:R-:W-:Y:S02]  /*e430*/  FFMA.FTZ R19, R51, c[0x0][0x2d0], -R11 ;  /* 0x0000b40033137a23 */ /* 0x000fe4000001080b */
[----:B------:R-:W1:Y:S01]  /*e440*/  MUFU.EX2 R63, R8 ;  /* 0x00000008003f7308 */ /* 0x000e620000000800 */
[----:B---3--:R-:W-:Y:S01]  /*e450*/  @P0 IADD3 R6, P1, R6, R0, RZ ;  /* 0x0000000006060210 */ /* 0x008fe20007f3e0ff */
[C---:B------:R-:W-:Y:S03]  /*e460*/  FADD.FTZ R0, -R134.reuse, R139 ;  /* 0x0000008b86007221 */ /* 0x040fe60000010100 */
[----:B------:R-:W-:Y:S01]  /*e470*/  @P0 IADD3.X R7, R7, R3, RZ, P1, !PT ;  /* 0x0000000307070210 */ /* 0x000fe20000ffe4ff */
[----:B------:R-:W-:Y:S02]  /*e480*/  FMUL.FTZ R3, R134, c[0x0][0x2d0] ;  /* 0x0000b40086037a20 */ /* 0x000fe40000410000 */
[----:B------:R-:W-:Y:S01]  /*e490*/  FMUL.FTZ R0, R0, c[0x0][0x2d0] ;  /* 0x0000b40000007a20 */ /* 0x000fe20000410000 */
[----:B-1----:R-:W-:Y:S01]  /*e4a0*/  MOV R52, R63 ;  /* 0x0000003f00347202 */ /* 0x002fe20000000f00 */
[----:B------:R1:W-:Y:S01]  /*e4b0*/  @P0 LDGSTS.E.BYPASS.LTC128B.128 [R244+0x5900], [R6.64], !P6 ;  /* 0x0590000006f40fae */ /* 0x0003e2000f101d48 */
[----:B------:R-:W-:Y:S02]  /*e4c0*/  FMUL.FTZ R8, R135, c[0x0][0x2d0] ;  /* 0x0000b40087087a20 */ /* 0x000fe40000410000 */
[--C-:B------:R-:W-:Y:S01]  /*e4d0*/  FFMA.FTZ R63, R5, c[0x0][0x2d0], -R3.reuse ;  /* 0x0000b400053f7a23 */ /* 0x100fe20000010803 */
[----:B------:R-:W-:Y:S01]  /*e4e0*/  MUFU.EX2 R0, R0 ;  /* 0x0000000000007308 */ /* 0x000fe20000000800 */
[--C-:B------:R-:W-:Y:S02]  /*e4f0*/  FFMA.FTZ R208, R26, c[0x0][0x2d0], -R3.reuse ;  /* 0x0000b4001ad07a23 */ /* 0x100fe40000010803 */
[--C-:B------:R-:W-:Y:S01]  /*e500*/  FFMA.FTZ R209, R27, c[0x0][0x2d0], -R3.reuse ;  /* 0x0000b4001bd17a23 */ /* 0x100fe20000010803 */
[----:B------:R1:W-:Y:S01]  /*e510*/  @P0 LDGSTS.E.BYPASS.LTC128B.128 [R244+0x7900], [R6.64+0x80], !P5 ;  /* 0x0790008006f40fae */ /* 0x0003e2000e901d48 */
[--C-:B------:R-:W-:Y:S02]  /*e520*/  FFMA.FTZ R210, R31, c[0x0][0x2d0], -R3.reuse ;  /* 0x0000b4001fd27a23 */ /* 0x100fe40000010803 */
[--C-:B------:R-:W-:Y:S02]  /*e530*/  FFMA.FTZ R58, R58, c[0x0][0x2d0], -R3.reuse ;  /* 0x0000b4003a3a7a23 */ /* 0x100fe40000010803 */
[--C-:B------:R-:W-:Y:S02]  /*e540*/  FFMA.FTZ R59, R59, c[0x0][0x2d0], -R3.reuse ;  /* 0x0000b4003b3b7a23 */ /* 0x100fe40000010803 */
[--C-:B------:R-:W-:Y:S01]  /*e550*/  FFMA.FTZ R9, R218, c[0x0][0x2d0], -R8.reuse ;  /* 0x0000b400da097a23 */ /* 0x100fe20000010808 */
[----:B------:R-:W0:Y:S01]  /*e560*/  LDGDEPBAR ;  /* 0x00000000000079af */ /* 0x000e220000000000 */
[----:B------:R-:W-:Y:S02]  /*e570*/  FFMA.FTZ R15, R211, c[0x0][0x2d0], -R8 ;  /* 0x0000b400d30f7a23 */ /* 0x000fe40000010808 */
[----:B------:R3:W-:Y:S01]  /*e580*/  MUFU.EX2 R211, R9 ;  /* 0x0000000900d37308 */ /* 0x0007e20000000800 */
[----:B------:R-:W-:Y:S02]  /*e590*/  FFMA.FTZ R218, R33, c[0x0][0x2d0], -R12 ;  /* 0x0000b40021da7a23 */ /* 0x000fe4000001080c */
[----:B------:R-:W-:Y:S01]  /*e5a0*/  FMUL.FTZ R5, R133, R141 ;  /* 0x0000008d85057220 */ /* 0x000fe20000410000 */
[----:B------:R-:W-:Y:S01]  /*e5b0*/  F2FP.BF16.PACK_AB R141, R214, R13 ;  /* 0x0000000dd68d723e */ /* 0x000fe200000010ff */
[--C-:B------:R-:W-:Y:S02]  /*e5c0*/  FFMA.FTZ R130, R40, c[0x0][0x2d0], -R8.reuse ;  /* 0x0000b40028827a23 */ /* 0x100fe40000010808 */
[--C-:B------:R-:W-:Y:S02]  /*e5d0*/  FFMA.FTZ R250, R24, c[0x0][0x2d0], -R8.reuse ;  /* 0x0000b40018fa7a23 */ /* 0x100fe40000010808 */
[--C-:B------:R-:W-:Y:S01]  /*e5e0*/  FFMA.FTZ R249, R25, c[0x0][0x2d0], -R8.reuse ;  /* 0x0000b40019f97a23 */ /* 0x100fe20000010808 */
[----:B------:R-:W-:Y:S01]  /*e5f0*/  MUFU.EX2 R15, R15 ;  /* 0x0000000f000f7308 */ /* 0x000fe20000000800 */
[--C-:B------:R-:W-:Y:S02]  /*e600*/  FFMA.FTZ R251, R29, c[0x0][0x2d0], -R8.reuse ;  /* 0x0000b4001dfb7a23 */ /* 0x100fe40000010808 */
[--C-:B------:R-:W-:Y:S02]  /*e610*/  FFMA.FTZ R17, R45, c[0x0][0x2d0], -R8.reuse ;  /* 0x0000b4002d117a23 */ /* 0x100fe40000010808 */
[--C-:B------:R-:W-:Y:S02]  /*e620*/  FFMA.FTZ R34, R60, c[0x0][0x2d0], -R8.reuse ;  /* 0x0000b4003c227a23 */ /* 0x100fe40000010808 */
[----:B-1----:R-:W-:Y:S02]  /*e630*/  FFMA.FTZ R6, R217, c[0x0][0x2d0], -R8 ;  /* 0x0000b400d9067a23 */ /* 0x002fe40000010808 */
[--C-:B------:R-:W-:Y:S02]  /*e640*/  FFMA.FTZ R7, R223, c[0x0][0x2d0], -R3.reuse ;  /* 0x0000b400df077a23 */ /* 0x100fe40000010803 */
[----:B------:R1:W-:Y:S01]  /*e650*/  MUFU.EX2 R212, R6 ;  /* 0x0000000600d47308 */ /* 0x0003e20000000800 */
[----:B------:R-:W-:Y:S01]  /*e660*/  FFMA.FTZ R223, R47, c[0x0][0x2d0], -R3 ;  /* 0x0000b4002fdf7a23 */ /* 0x000fe20000010803 */
[----:B------:R-:W-:Y:S01]  /*e670*/  MOV R47, R66 ;  /* 0x00000042002f7202 */ /* 0x000fe20000000f00 */
[--C-:B------:R-:W-:Y:S01]  /*e680*/  FFMA.FTZ R217, R22, c[0x0][0x2d0], -R11.reuse ;  /* 0x0000b40016d97a23 */ /* 0x100fe2000001080b */
[----:B------:R-:W-:Y:S01]  /*e690*/  MOV R66, R39 ;  /* 0x0000002700427202 */ /* 0x000fe20000000f00 */
[--C-:B---3--:R-:W-:Y:S02]  /*e6a0*/  FFMA.FTZ R9, R36, c[0x0][0x2d0], -R12.reuse ;  /* 0x0000b40024097a23 */ /* 0x108fe4000001080c */
[----:B------:R-:W-:Y:S01]  /*e6b0*/  FFMA.FTZ R36, R49, c[0x0][0x2d0], -R12 ;  /* 0x0000b40031247a23 */ /* 0x000fe2000001080c */
[----:B------:R-:W-:Y:S01]  /*e6c0*/  MOV R12, R62 ;  /* 0x0000003e000c7202 */ /* 0x000fe20000000f00 */
[----:B------:R-:W-:Y:S01]  /*e6d0*/  FFMA.FTZ R62, R23, c[0x0][0x2d0], -R11 ;  /* 0x0000b400173e7a23 */ /* 0x000fe2000001080b */
[----:B------:R3:W-:Y:S01]  /*e6e0*/  MUFU.EX2 R138, R7 ;  /* 0x00000007008a7308 */ /* 0x0007e20000000800 */
[----:B------:R-:W4:Y:S01]  /*e6f0*/  LDSM.16.MT88.4 R20, [R225] ;  /* 0x00000000e114783b */ /* 0x000f220000004200 */
[--C-:B------:R-:W-:Y:S02]  /*e700*/  FFMA.FTZ R252, R28, c[0x0][0x2d0], -R8.reuse ;  /* 0x0000b4001cfc7a23 */ /* 0x100fe40000010808 */
[--C-:B------:R-:W-:Y:S02]  /*e710*/  FFMA.FTZ R49, R41, c[0x0][0x2d0], -R8.reuse ;  /* 0x0000b40029317a23 */ /* 0x100fe40000010808 */
[--C-:B------:R-:W-:Y:S02]  /*e720*/  FFMA.FTZ R51, R56, c[0x0][0x2d0], -R8.reuse ;  /* 0x0000b40038337a23 */ /* 0x100fe40000010808 */
[--C-:B------:R-:W-:Y:S02]  /*e730*/  FFMA.FTZ R65, R57, c[0x0][0x2d0], -R8.reuse ;  /* 0x0000b40039417a23 */ /* 0x100fe40000010808 */
[--C-:B------:R-:W-:Y:S01]  /*e740*/  FFMA.FTZ R33, R61, c[0x0][0x2d0], -R8.reuse ;  /* 0x0000b4003d217a23 */ /* 0x100fe20000010808 */
[----:B------:R-:W-:Y:S01]  /*e750*/  MUFU.EX2 R223, R223 ;  /* 0x000000df00df7308 */ /* 0x000fe20000000800 */
[----:B------:R-:W-:Y:S02]  /*e760*/  FMUL.FTZ R24, R2, R152 ;  /* 0x0000009802187220 */ /* 0x000fe40000410000 */
[--C-:B-1----:R-:W-:Y:S02]  /*e770*/  FFMA.FTZ R6, R221, c[0x0][0x2d0], -R8.reuse ;  /* 0x0000b400dd067a23 */ /* 0x102fe40000010808 */
[--C-:B------:R-:W-:Y:S02]  /*e780*/  FFMA.FTZ R221, R30, c[0x0][0x2d0], -R3.reuse ;  /* 0x0000b4001edd7a23 */ /* 0x100fe40000010803 */
[C---:B------:R-:W-:Y:S01]  /*e790*/  FMUL.FTZ R25, R2.reuse, R153 ;  /* 0x0000009902197220 */ /* 0x040fe20000410000 */
[----:B------:R-:W-:Y:S01]  /*e7a0*/  MOV R153, R18 ;  /* 0x0000001200997202 */ /* 0x000fe20000000f00 */
[C---:B------:R-:W-:Y:S01]  /*e7b0*/  FMUL.FTZ R28, R2.reuse, R156 ;  /* 0x0000009c021c7220 */ /* 0x040fe20000410000 */
[----:B------:R-:W1:Y:S01]  /*e7c0*/  MUFU.EX2 R16, R6 ;  /* 0x0000000600107308 */ /* 0x000e620000000800 */
[----:B------:R-:W-:Y:S01]  /*e7d0*/  FMUL.FTZ R29, R2, R157 ;  /* 0x0000009d021d7220 */ /* 0x000fe20000410000 */
[----:B------:R-:W-:Y:S01]  /*e7e0*/  MOV R156, R19 ;  /* 0x00000013009c7202 */ /* 0x000fe20000000f00 */
[--C-:B---3--:R-:W-:Y:S01]  /*e7f0*/  FFMA.FTZ R7, R245, c[0x0][0x2d0], -R3.reuse ;  /* 0x0000b400f5077a23 */ /* 0x108fe20000010803 */
[----:B------:R-:W-:Y:S01]  /*e800*/  MOV R157, R47 ;  /* 0x0000002f009d7202 */ /* 0x000fe20000000f00 */
[--C-:B------:R-:W-:Y:S02]  /*e810*/  FFMA.FTZ R245, R46, c[0x0][0x2d0], -R3.reuse ;  /* 0x0000b4002ef57a23 */ /* 0x100fe40000010803 */
[C---:B------:R-:W-:Y:S02]  /*e820*/  FMUL.FTZ R40, R2.reuse, R164 ;  /* 0x000000a402287220 */ /* 0x040fe40000410000 */
[C---:B------:R-:W-:Y:S01]  /*e830*/  FMUL.FTZ R41, R2.reuse, R165 ;  /* 0x000000a502297220 */ /* 0x040fe20000410000 */
[----:B------:R3:W-:Y:S01]  /*e840*/  MUFU.EX2 R204, R7 ;  /* 0x0000000700cc7308 */ /* 0x0007e20000000800 */
[C---:B------:R-:W-:Y:S01]  /*e850*/  FMUL.FTZ R45, R2.reuse, R169 ;  /* 0x000000a9022d7220 */ /* 0x040fe20000410000 */
[----:B------:R-:W-:Y:S01]  /*e860*/  MOV R165, R34 ;  /* 0x0000002200a57202 */ /* 0x000fe20000000f00 */
[C---:B------:R-:W-:Y:S01]  /*e870*/  FMUL.FTZ R56, R2.reuse, R176 ;  /* 0x000000b002387220 */ /* 0x040fe20000410000 */
[----:B------:R-:W-:Y:S01]  /*e880*/  MOV R176, R64 ;  /* 0x0000004000b07202 */ /* 0x000fe20000000f00 */
[C---:B------:R-:W-:Y:S02]  /*e890*/  FMUL.FTZ R57, R2.reuse, R177 ;  /* 0x000000b102397220 */ /* 0x040fe40000410000 */
[C---:B------:R-:W-:Y:S01]  /*e8a0*/  FMUL.FTZ R60, R2.reuse, R180 ;  /* 0x000000b4023c7220 */ /* 0x040fe20000410000 */
[----:B------:R-:W-:Y:S01]  /*e8b0*/  MOV R180, R59 ;  /* 0x0000003b00b47202 */ /* 0x000fe20000000f00 */
[----:B------:R-:W-:Y:S01]  /*e8c0*/  FMUL.FTZ R61, R2, R181 ;  /* 0x000000b5023d7220 */ /* 0x000fe20000410000 */
[----:B------:R-:W-:Y:S01]  /*e8d0*/  MUFU.EX2 R164, R248 ;  /* 0x000000f800a47308 */ /* 0x000fe20000000800 */
[C---:B------:R-:W-:Y:S01]  /*e8e0*/  FMUL.FTZ R18, R132.reuse, R162 ;  /* 0x000000a284127220 */ /* 0x040fe20000410000 */
[----:B------:R-:W-:Y:S01]  /*e8f0*/  MOV R162, R48 ;  /* 0x0000003000a27202 */ /* 0x000fe20000000f00 */
[----:B------:R-:W-:Y:S01]  /*e900*/  FMUL.FTZ R19, R132, R163 ;  /* 0x000000a384137220 */ /* 0x000fe20000410000 */
[----:B-1----:R-:W-:Y:S01]  /*e910*/  MOV R11, R16 ;  /* 0x00000010000b7202 */ /* 0x002fe20000000f00 */
[--C-:B------:R-:W-:Y:S01]  /*e920*/  FFMA.FTZ R6, R246, c[0x0][0x2d0], -R3.reuse ;  /* 0x0000b400f6067a23 */ /* 0x100fe20000010803 */
[----:B------:R-:W-:Y:S01]  /*e930*/  MOV R163, R63 ;  /* 0x0000003f00a37202 */ /* 0x000fe20000000f00 */
[--C-:B------:R-:W-:Y:S01]  /*e940*/  FFMA.FTZ R246, R43, c[0x0][0x2d0], -R3.reuse ;  /* 0x0000b4002bf67a23 */ /* 0x100fe20000010803 */
[----:B------:R-:W-:Y:S01]  /*e950*/  MOV R43, R11 ;  /* 0x0000000b002b7202 */ /* 0x000fe20000000f00 */
[----:B------:R-:W-:Y:S01]  /*e960*/  FFMA.FTZ R16, R44, c[0x0][0x2d0], -R8 ;  /* 0x0000b4002c107a23 */ /* 0x000fe20000010808 */
[----:B------:R1:W1:Y:S01]  /*e970*/  MUFU.EX2 R139, R6 ;  /* 0x00000006008b7308 */ /* 0x0002620000000800 */
[----:B------:R-:W-:Y:S01]  /*e980*/  MOV R11, R50 ;  /* 0x00000032000b7202 */ /* 0x000fe20000000f00 */
[----:B------:R-:W-:Y:S01]  /*e990*/  FMUL.FTZ R8, R2, R144 ;  /* 0x0000009002087220 */ /* 0x000fe20000410000 */
[----:B------:R-:W-:Y:S01]  /*e9a0*/  F2FP.BF16.PACK_AB R144, R211, R15 ;  /* 0x0000000fd390723e */ /* 0x000fe200000010ff */
[----:B---3--:R-:W-:Y:S01]  /*e9b0*/  FMUL.FTZ R7, R132, R143 ;  /* 0x0000008f84077220 */ /* 0x008fe20000410000 */
[----:B------:R-:W-:Y:S01]  /*e9c0*/  F2FP.BF16.PACK_AB R143, R52, R213 ;  /* 0x000000d5348f723e */ /* 0x000fe200000010ff */
        /* <DEDUP_REMOVED lines=19> */
[----:B------:R-:W-:Y:S01]  /*eb00*/  F2FP.BF16.PACK_AB R145, R139, R138 ;  /* 0x0000008a8b91723e */ /* 0x000fe200000010ff */
[--C-:B------:R-:W-:Y:S01]  /*eb10*/  FFMA.FTZ R247, R42, c[0x0][0x2d0], -R3.reuse ;  /* 0x0000b4002af77a23 */ /* 0x100fe20000010803 */
[----:B------:R-:W-:Y:S01]  /*eb20*/  MOV R42, R10 ;  /* 0x0000000a002a7202 */ /* 0x000fe20000000f00 */
[----:B------:R-:W-:Y:S01]  /*eb30*/  FFMA.FTZ R3, R4, c[0x0][0x2d0], -R3 ;  /* 0x0000b40004037a23 */ /* 0x000fe20000010803 */
[----:B------:R1:W3:Y:S01]  /*eb40*/  MUFU.EX2 R205, R6 ;  /* 0x0000000600cd7308 */ /* 0x0002e20000000800 */
[----:B------:R-:W-:Y:S01]  /*eb50*/  FMUL.FTZ R4, R133, R140 ;  /* 0x0000008c85047220 */ /* 0x000fe20000410000 */
[----:B------:R-:W-:Y:S01]  /*eb60*/  F2FP.BF16.PACK_AB R140, R216, R14 ;  /* 0x0000000ed88c723e */ /* 0x000fe200000010ff */
[C---:B------:R-:W-:Y:S01]  /*eb70*/  FMUL.FTZ R10, R0.reuse, R146 ;  /* 0x00000092000a7220 */ /* 0x040fe20000410000 */
[----:B------:R-:W2:Y:S01]  /*eb80*/  LDL.LU R14, [R1+0x10] ;  /* 0x00001000010e7983 */ /* 0x000ea20000300800 */
[----:B------:R-:W-:Y:S01]  /*eb90*/  F2FP.BF16.PACK_AB R146, R43, R212 ;  /* 0x000000d42b92723e */ /* 0x000fe200000010ff */
        /* <DEDUP_REMOVED lines=9> */
[----:B------:R-:W-:Y:S01]  /*ec30*/  MUFU.EX2 R169, R217 ;  /* 0x000000d900a97308 */ /* 0x000fe20000000800 */
[C---:B------:R-:W-:Y:S02]  /*ec40*/  FMUL.FTZ R63, R0.reuse, R183 ;  /* 0x000000b7003f7220 */ /* 0x040fe40000410000 */
[----:B------:R-:W-:Y:S01]  /*ec50*/  FMUL.FTZ R64, R133, R200 ;  /* 0x000000c885407220 */ /* 0x000fe20000410000 */
[----:B------:R-:W-:Y:S01]  /*ec60*/  MOV R200, R157 ;  /* 0x0000009d00c87202 */ /* 0x000fe20000000f00 */
[C---:B------:R-:W-:Y:S02]  /*ec70*/  FMUL.FTZ R74, R0.reuse, R74 ;  /* 0x0000004a004a7220 */ /* 0x040fe40000410000 */
[----:B------:R-:W-:Y:S02]  /*ec80*/  FMUL.FTZ R75, R0, R75 ;  /* 0x0000004b004b7220 */ /* 0x000fe40000410000 */
[----:B-1----:R-:W-:Y:S01]  /*ec90*/  FMUL.FTZ R6, R132, R142 ;  /* 0x0000008e84067220 */ /* 0x002fe20000410000 */
[----:B------:R-:W-:Y:S01]  /*eca0*/  F2FP.BF16.PACK_AB R142, R53, R215 ;  /* 0x000000d7358e723e */ /* 0x000fe200000010ff */
[----:B------:R-:W-:Y:S01]  /*ecb0*/  MUFU.EX2 R200, R200 ;  /* 0x000000c800c87308 */ /* 0x000fe20000000800 */
[----:B---3--:R-:W-:Y:S01]  /*ecc0*/  F2FP.BF16.PACK_AB R147, R204, R205 ;  /* 0x000000cdcc93723e */ /* 0x008fe200000010ff */
[C---:B------:R-:W-:Y:S02]  /*ecd0*/  FMUL.FTZ R78, R0.reuse, R78 ;  /* 0x0000004e004e7220 */ /* 0x040fe40000410000 */
[C---:B------:R-:W-:Y:S02]  /*ece0*/  FMUL.FTZ R79, R0.reuse, R79 ;  /* 0x0000004f004f7220 */ /* 0x040fe40000410000 */
[-C--:B----4-:R-:W-:Y:S04]  /*ecf0*/  HMMA.16816.F32.BF16 R4, R140, R20.reuse, R4 ;  /* 0x000000148c04723c */ /* 0x090fe80000041804 */
[----:B------:R-:W-:Y:S01]  /*ed00*/  MUFU.EX2 R177, R220 ;  /* 0x000000dc00b17308 */ /* 0x000fe20000000800 */
[C---:B------:R-:W-:Y:S02]  /*ed10*/  FMUL.FTZ R90, R0.reuse, R90 ;  /* 0x0000005a005a7220 */ /* 0x040fe40000410000 */
[C---:B------:R-:W-:Y:S01]  /*ed20*/  FMUL.FTZ R91, R0.reuse, R91 ;  /* 0x0000005b005b7220 */ /* 0x040fe20000410000 */
[C---:B------:R-:W-:Y:S04]  /*ed30*/  HMMA.16816.F32.BF16 R8, R144.reuse, R20, R8 ;  /* 0x000000149008723c */ /* 0x040fe80000041808 */
[C---:B------:R-:W-:Y:S02]  /*ed40*/  FMUL.FTZ R94, R0.reuse, R94 ;  /* 0x0000005e005e7220 */ /* 0x040fe40000410000 */
[C---:B------:R-:W-:Y:S01]  /*ed50*/  FMUL.FTZ R95, R0.reuse, R95 ;  /* 0x0000005f005f7220 */ /* 0x040fe20000410000 */
[----:B------:R-:W-:Y:S01]  /*ed60*/  MUFU.EX2 R221, R221 ;  /* 0x000000dd00dd7308 */ /* 0x000fe20000000800 */
[C---:B------:R-:W-:Y:S01]  /*ed70*/  FMUL.FTZ R20, R133.reuse, R172 ;  /* 0x000000ac85147220 */ /* 0x040fe20000410000 */
[----:B------:R-:W-:Y:S02]  /*ed80*/  MOV R172, R54 ;  /* 0x0000003600ac7202 */ /* 0x000fe40000000f00 */
[----:B------:R-:W-:Y:S01]  /*ed90*/  LDSM.16.MT88.4 R52, [R229] ;  /* 0x00000000e534783b */ /* 0x000fe20000004200 */
[C---:B------:R-:W-:Y:S01]  /*eda0*/  FMUL.FTZ R21, R133.reuse, R173 ;  /* 0x000000ad85157220 */ /* 0x040fe20000410000 */
[----:B------:R-:W-:Y:S01]  /*edb0*/  MOV R173, R33 ;  /* 0x0000002100ad7202 */ /* 0x000fe20000000f00 */
[C---:B------:R-:W-:Y:S01]  /*edc0*/  FMUL.FTZ R33, R133.reuse, R185 ;  /* 0x000000b985217220 */ /* 0x040fe20000410000 */
[----:B------:R-:W-:Y:S01]  /*edd0*/  MOV R185, R49 ;  /* 0x0000003100b97202 */ /* 0x000fe20000000f00 */
[----:B------:R-:W-:Y:S01]  /*ede0*/  FMUL.FTZ R49, R133, R193 ;  /* 0x000000c185317220 */ /* 0x000fe20000410000 */
[----:B------:R1:W-:Y:S01]  /*edf0*/  MUFU.EX2 R179, R218 ;  /* 0x000000da00b37308 */ /* 0x0003e20000000800 */
        /* <DEDUP_REMOVED lines=8> */
[----:B------:R-:W-:Y:S05]  /*ee80*/  FMUL.FTZ R127, R0, R127 ;  /* 0x0000007f007f7220 */ /* 0x000fea0000410000 */
[----:B------:R-:W-:Y:S10]  /*ee90*/  MUFU.EX2 R247, R247 ;  /* 0x000000f700f77308 */ /* 0x000ff40000000800 */
[----:B------:R-:W-:Y:S10]  /*eea0*/  MUFU.EX2 R246, R246 ;  /* 0x000000f600f67308 */ /* 0x000ff40000000800 */
[----:B------:R-:W-:Y:S01]  /*eeb0*/  MUFU.EX2 R245, R245 ;  /* 0x000000f500f57308 */ /* 0x000fe20000000800 */
[----:B------:R-:W-:Y:S01]  /*eec0*/  FFMA.FTZ R206, R132, R67, R13 ;  /* 0x0000004384ce7223 */ /* 0x000fe2000001000d */
[----:B------:R-:W-:Y:S01]  /*eed0*/  MOV R67, R12 ;  /* 0x0000000c00437202 */ /* 0x000fe20000000f00 */
[C---:B------:R-:W-:Y:S01]  /*eee0*/  FMUL.FTZ R12, R2.reuse, R148 ;  /* 0x00000094020c7220 */ /* 0x040fe20000410000 */
[----:B------:R-:W-:Y:S01]  /*eef0*/  MOV R148, R37 ;  /* 0x0000002500947202 */ /* 0x000fe20000000f00 */
[----:B------:R-:W-:Y:S01]  /*ef00*/  FMUL.FTZ R13, R2, R149 ;  /* 0x00000095020d7220 */ /* 0x000fe20000410000 */
[----:B------:R-:W-:Y:S02]  /*ef10*/  MOV R149, R36 ;  /* 0x0000002400957202 */ /* 0x000fe40000000f00 */
[----:B------:R-:W-:Y:S02]  /*ef20*/  MOV R31, R67 ;  /* 0x00000043001f7202 */ /* 0x000fe40000000f00 */
[----:B------:R-:W-:Y:S02]  /*ef30*/  MOV R67, R38 ;  /* 0x0000002600437202 */ /* 0x000fe40000000f00 */
[----:B------:R-:W3:Y:S01]  /*ef40*/  LDSM.16.MT88.4 R36, [R226] ;  /* 0x00000000e224783b */ /* 0x000ee20000004200 */
[----:B------:R-:W-:Y:S01]  /*ef50*/  MOV R153, R31 ;  /* 0x0000001f00997202 */ /* 0x000fe20000000f00 */
[C---:B------:R-:W-:Y:S01]  /*ef60*/  FMUL.FTZ R31, R0.reuse, R159 ;  /* 0x0000009f001f7220 */ /* 0x040fe20000410000 */
[----:B------:R-:W-:Y:S02]  /*ef70*/  MOV R154, R149 ;  /* 0x00000095009a7202 */ /* 0x000fe40000000f00 */
[----:B------:R-:W-:Y:S02]  /*ef80*/  MOV R181, R148 ;  /* 0x0000009400b57202 */ /* 0x000fe40000000f00 */
[----:B------:R-:W-:Y:S01]  /*ef90*/  MOV R159, R58 ;  /* 0x0000003a009f7202 */ /* 0x000fe20000000f00 */
[----:B------:R-:W-:Y:S02]  /*efa0*/  FMUL.FTZ R58, R0, R178 ;  /* 0x000000b2003a7220 */ /* 0x000fe40000410000 */
[----:B------:R4:W-:Y:S01]  /*efb0*/  MUFU.EX2 R178, R219 ;  /* 0x000000db00b27308 */ /* 0x0009e20000000800 */
[----:B--2---:R-:W-:Y:S02]  /*efc0*/  FFMA.FTZ R2, R2, R14, R15 ;  /* 0x0000000e02027223 */ /* 0x004fe4000001000f */
[C---:B------:R-:W-:Y:S02]  /*efd0*/  FMUL.FTZ R14, R0.reuse, R150 ;  /* 0x00000096000e7220 */ /* 0x040fe40000410000 */
[----:B------:R-:W-:Y:S02]  /*efe0*/  FMUL.FTZ R15, R0, R151 ;  /* 0x00000097000f7220 */ /* 0x000fe40000410000 */
[----:B------:R-:W2:Y:S01]  /*eff0*/  LDSM.16.MT88.4 R148, [R228] ;  /* 0x00000000e494783b */ /* 0x000ea20000004200 */
[----:B------:R-:W-:Y:S04]  /*f000*/  FADD.FTZ R2, R211, R2 ;  /* 0x00000002d3027221 */ /* 0x000fe80000010000 */
[-C--:B------:R-:W-:Y:S08]  /*f010*/  HMMA.16816.F32.BF16 R12, R144, R22.reuse, R12 ;  /* 0x00000016900c723c */ /* 0x080ff0000004180c */
[C---:B------:R-:W-:Y:S07]  /*f020*/  HMMA.16816.F32.BF16 R16, R140.reuse, R22, R16 ;  /* 0x000000168c10723c */ /* 0x040fee0000041810 */
[C---:B------:R-:W-:Y:S01]  /*f030*/  FMUL.FTZ R22, R132.reuse, R174 ;  /* 0x000000ae84167220 */ /* 0x040fe20000410000 */
[----:B------:R-:W-:Y:S01]  /*f040*/  MOV R174, R62 ;  /* 0x0000003e00ae7202 */ /* 0x000fe20000000f00 */
[----:B------:R-:W-:Y:S03]  /*f050*/  FMUL.FTZ R23, R132, R175 ;  /* 0x000000af84177220 */ /* 0x000fe60000410000 */
[----:B------:R-:W-:Y:S01]  /*f060*/  FMUL.FTZ R62, R0, R182 ;  /* 0x000000b6003e7220 */ /* 0x000fe20000410000 */
[----:B------:R-:W-:Y:S01]  /*f070*/  MOV R175, R32 ;  /* 0x0000002000af7202 */ /* 0x000fe20000000f00 */
[C---:B------:R-:W-:Y:S01]  /*f080*/  FMUL.FTZ R32, R133.reuse, R184 ;  /* 0x000000b885207220 */ /* 0x040fe20000410000 */
[----:B------:R-:W-:Y:S01]  /*f090*/  MOV R184, R66 ;  /* 0x0000004200b87202 */ /* 0x000fe20000000f00 */
[-C--:B---3--:R-:W-:Y:S01]  /*f0a0*/  HMMA.16816.F32.BF16 R20, R140, R36.reuse, R20 ;  /* 0x000000248c14723c */ /* 0x088fe20000041814 */
[----:B------:R-:W-:Y:S02]  /*f0b0*/  MUFU.EX2 R174, R174 ;  /* 0x000000ae00ae7308 */ /* 0x000fe40000000800 */
[----:B------:R-:W-:Y:S05]  /*f0c0*/  FMUL.FTZ R66, R132, R202 ;  /* 0x000000ca84427220 */ /* 0x000fea0000410000 */
[C---:B------:R-:W-:Y:S03]  /*f0d0*/  HMMA.16816.F32.BF16 R24, R144.reuse, R36, R24 ;  /* 0x000000249018723c */ /* 0x040fe60000041818 */
[----:B------:R-:W-:Y:S04]  /*f0e0*/  MUFU.EX2 R184, R184 ;  /* 0x000000b800b87308 */ /* 0x000fe80000000800 */
[C---:B------:R-:W-:Y:S01]  /*f0f0*/  FMUL.FTZ R36, R133.reuse, R188 ;  /* 0x000000bc85247220 */ /* 0x040fe20000410000 */
[-C--:B------:R-:W-:Y:S04]  /*f100*/  HMMA.16816.F32.BF16 R28, R144, R38.reuse, R28 ;  /* 0x00000026901c723c */ /* 0x080fe8000004181c */
[C---:B------:R-:W-:Y:S01]  /*f110*/  FMUL.FTZ R37, R133.reuse, R189 ;  /* 0x000000bd85257220 */ /* 0x040fe20000410000 */
[----:B------:R-:W-:Y:S01]  /*f120*/  MOV R188, R43 ;  /* 0x0000002b00bc7202 */ /* 0x000fe20000000f00 */
[C---:B------:R-:W-:Y:S01]  /*f130*/  FMUL.FTZ R43, R0.reuse, R167 ;  /* 0x000000a7002b7220 */ /* 0x040fe20000410000 */
        /* <DEDUP_REMOVED lines=10> */
[C---:B------:R-:W-:Y:S01]  /*f1e0*/  FMUL.FTZ R51, R132.reuse, R195 ;  /* 0x000000c384337220 */ /* 0x040fe20000410000 */
[----:B------:R-:W-:Y:S01]  /*f1f0*/  MOV R170, R167 ;  /* 0x000000a700aa7202 */ /* 0x000fe20000000f00 */
[C---:B------:R-:W-:Y:S01]  /*f200*/  FMUL.FTZ R65, R133.reuse, R201 ;  /* 0x000000c985417220 */ /* 0x040fe20000410000 */
[----:B------:R-:W-:Y:S01]  /*f210*/  MOV R248, R191 ;  /* 0x000000bf00f87202 */ /* 0x000fe20000000f00 */
[----:B------:R-:W-:Y:S01]  /*f220*/  FMUL.FTZ R67, R132, R203 ;  /* 0x000000cb84437220 */ /* 0x000fe20000410000 */
[-C--:B------:R-:W-:Y:S03]  /*f230*/  HMMA.16816.F32.BF16 R36, R140, R52.reuse, R36 ;  /* 0x000000348c24723c */ /* 0x080fe60000041824 */
[----:B------:R-:W-:Y:S02]  /*f240*/  MOV R191, R162 ;  /* 0x000000a200bf7202 */ /* 0x000fe40000000f00 */
[----:B------:R-:W-:Y:S02]  /*f250*/  MOV R171, R170 ;  /* 0x000000aa00ab7202 */ /* 0x000fe40000000f00 */
[----:B------:R-:W-:Y:S01]  /*f260*/  MOV R167, R166 ;  /* 0x000000a600a77202 */ /* 0x000fe20000000f00 */
[C---:B------:R-:W-:Y:S01]  /*f270*/  HMMA.16816.F32.BF16 R40, R144.reuse, R52, R40 ;  /* 0x000000349028723c */ /* 0x040fe20000041828 */
[----:B------:R-:W-:Y:S03]  /*f280*/  MUFU.EX2 R191, R191 ;  /* 0x000000bf00bf7308 */ /* 0x000fe60000000800 */
[----:B------:R-:W-:Y:S02]  /*f290*/  MOV R170, R167 ;  /* 0x000000a700aa7202 */ /* 0x000fe40000000f00 */
[----:B------:R-:W-:Y:S01]  /*f2a0*/  MOV R166, R189 ;  /* 0x000000bd00a67202 */ /* 0x000fe20000000f00 */
[C---:B------:R-:W-:Y:S01]  /*f2b0*/  FMUL.FTZ R52, R133.reuse, R196 ;  /* 0x000000c485347220 */ /* 0x040fe20000410000 */
[-C--:B------:R-:W-:Y:S04]  /*f2c0*/  HMMA.16816.F32.BF16 R44, R144, R54.reuse, R44 ;  /* 0x00000036902c723c */ /* 0x080fe8000004182c */
[----:B------:R-:W-:Y:S01]  /*f2d0*/  FMUL.FTZ R53, R133, R197 ;  /* 0x000000c585357220 */ /* 0x000fe20000410000 */
[----:B------:R-:W-:Y:S01]  /*f2e0*/  MOV R192, R170 ;  /* 0x000000aa00c07202 */ /* 0x000fe20000000f00 */
[----:B------:R-:W-:Y:S01]  /*f2f0*/  FADD.FTZ R133, R216, R207 ;  /* 0x000000cfd8857221 */ /* 0x000fe20000010000 */
[----:B------:R-:W-:Y:S01]  /*f300*/  MOV R167, R166 ;  /* 0x000000a600a77202 */ /* 0x000fe20000000f00 */
[C---:B------:R-:W-:Y:S01]  /*f310*/  HMMA.16816.F32.BF16 R48, R140.reuse, R54, R48 ;  /* 0x000000368c30723c */ /* 0x040fe20000041830 */
[----:B------:R-:W-:Y:S03]  /*f320*/  MUFU.EX2 R197, R171 ;  /* 0x000000ab00c57308 */ /* 0x000fe60000000800 */
[----:B------:R-:W-:Y:S02]  /*f330*/  MOV R189, R188 ;  /* 0x000000bc00bd7202 */ /* 0x000fe40000000f00 */
[----:B------:R-:W-:Y:S01]  /*f340*/  MOV R188, R187 ;  /* 0x000000bb00bc7202 */ /* 0x000fe20000000f00 */
[C---:B------:R-:W-:Y:S01]  /*f350*/  FMUL.FTZ R54, R132.reuse, R198 ;  /* 0x000000c684367220 */ /* 0x040fe20000410000 */
[----:B------:R-:W-:Y:S01]  /*f360*/  MOV R187, R186 ;  /* 0x000000ba00bb7202 */ /* 0x000fe20000000f00 */
[----:B------:R-:W-:Y:S02]  /*f370*/  FMUL.FTZ R55, R132, R199 ;  /* 0x000000c784377220 */ /* 0x000fe40000410000 */
[----:B------:R-:W-:Y:S01]  /*f380*/  MUFU.EX2 R171, R208 ;  /* 0x000000d000ab7308 */ /* 0x000fe20000000800 */
[----:B------:R-:W-:Y:S02]  /*f390*/  MOV R199, R153 ;  /* 0x0000009900c77202 */ /* 0x000fe40000000f00 */
[----:B------:R-:W-:Y:S02]  /*f3a0*/  MOV R186, R159 ;  /* 0x0000009f00ba7202 */ /* 0x000fe40000000f00 */
[-C--:B--2---:R-:W-:Y:S03]  /*f3b0*/  HMMA.16816.F32.BF16 R52, R140, R148.reuse, R52 ;  /* 0x000000948c34723c */ /* 0x084fe60000041834 */
[----:B------:R-:W-:Y:S02]  /*f3c0*/  MOV R159, R130 ;  /* 0x00000082009f7202 */ /* 0x000fe40000000f00 */
[----:B------:R-:W2:Y:S01]  /*f3d0*/  LDL.LU R130, [R1+0x74] ;  /* 0x0000740001827983 */ /* 0x000ea20000300800 */
[----:B------:R-:W-:Y:S01]  /*f3e0*/  MOV R166, R189 ;  /* 0x000000bd00a67202 */ /* 0x000fe20000000f00 */
[----:B------:R-:W-:Y:S01]  /*f3f0*/  MUFU.EX2 R199, R199 ;  /* 0x000000c700c77308 */ /* 0x000fe20000000800 */
[C---:B------:R-:W-:Y:S04]  /*f400*/  HMMA.16816.F32.BF16 R56, R144.reuse, R148, R56 ;  /* 0x000000949038723c */ /* 0x040fe80000041838 */
[----:B------:R-:W-:Y:S02]  /*f410*/  MOV R189, R188 ;  /* 0x000000bc00bd7202 */ /* 0x000fe40000000f00 */
[----:B------:R-:W-:Y:S02]  /*f420*/  MOV R188, R187 ;  /* 0x000000bb00bc7202 */ /* 0x000fe40000000f00 */
[-C--:B------:R-:W-:Y:S04]  /*f430*/  HMMA.16816.F32.BF16 R60, R144, R150.reuse, R60 ;  /* 0x00000096903c723c */ /* 0x080fe8000004183c */
[----:B------:R-:W-:Y:S02]  /*f440*/  MOV R193, R188 ;  /* 0x000000bc00c17202 */ /* 0x000fe40000000f00 */
[----:B------:R-:W-:Y:S02]  /*f450*/  MOV R188, R180 ;  /* 0x000000b400bc7202 */ /* 0x000fe40000000f00 */
[C---:B------:R-:W-:Y:S01]  /*f460*/  HMMA.16816.F32.BF16 R64, R140.reuse, R150, R64 ;  /* 0x000000968c40723c */ /* 0x040fe20000041840 */
[----:B------:R-:W3:Y:S01]  /*f470*/  LDSM.16.MT88.4 R148, [R225+0x2000] ;  /* 0x00200000e194783b */ /* 0x000ee20000004200 */
[----:B------:R-:W-:Y:S02]  /*f480*/  MUFU.EX2 R180, R251 ;  /* 0x000000fb00b47308 */ /* 0x000fe40000000800 */
[----:B------:R-:W-:Y:S02]  /*f490*/  MOV R203, R193 ;  /* 0x000000c100cb7202 */ /* 0x000fe40000000f00 */
[----:B------:R-:W-:Y:S02]  /*f4a0*/  MOV R193, R155 ;  /* 0x0000009b00c17202 */ /* 0x000fe40000000f00 */
[----:B-1----:R-:W-:Y:S04]  /*f4b0*/  MOV R218, R203 ;  /* 0x000000cb00da7202 */ /* 0x002fe80000000f00 */
[----:B------:R-:W-:Y:S01]  /*f4c0*/  MUFU.EX2 R193, R193 ;  /* 0x000000c100c17308 */ /* 0x000fe20000000800 */
[----:B------:R-:W-:Y:S02]  /*f4d0*/  MOV R187, R186 ;  /* 0x000000ba00bb7202 */ /* 0x000fe40000000f00 */
[----:B------:R-:W-:Y:S02]  /*f4e0*/  MOV R186, R185 ;  /* 0x000000b900ba7202 */ /* 0x000fe40000000f00 */
[----:B------:R-:W-:Y:S02]  /*f4f0*/  MOV R185, R131 ;  /* 0x0000008300b97202 */ /* 0x000fe40000000f00 */
[----:B------:R-:W2:Y:S01]  /*f500*/  LDL.LU R131, [R1+0x70] ;  /* 0x0000700001837983 */ /* 0x000ea20000300800 */
[----:B------:R-:W-:Y:S02]  /*f510*/  MOV R196, R167 ;  /* 0x000000a700c47202 */ /* 0x000fe40000000f00 */
[----:B------:R-:W-:Y:S02]  /*f520*/  MOV R167, R175 ;  /* 0x000000af00a77202 */ /* 0x000fe40000000f00 */
[----:B------:R-:W-:Y:S01]  /*f530*/  MUFU.EX2 R175, R252 ;  /* 0x000000fc00af7308 */ /* 0x000fe20000000800 */
[----:B------:R-:W-:Y:S02]  /*f540*/  MOV R195, R166 ;  /* 0x000000a600c37202 */ /* 0x000fe40000000f00 */
[----:B------:R-:W-:Y:S02]  /*f550*/  MOV R166, R173 ;  /* 0x000000ad00a67202 */ /* 0x000fe40000000f00 */
[----:B------:R-:W-:Y:S02]  /*f560*/  MOV R183, R167 ;  /* 0x000000a700b77202 */ /* 0x000fe40000000f00 */
[----:B------:R-:W-:Y:S02]  /*f570*/  MOV R194, R189 ;  /* 0x000000bd00c27202 */ /* 0x000fe40000000f00 */
[----:B------:R-:W-:Y:S01]  /*f580*/  MOV R189, R172 ;  /* 0x000000ac00bd7202 */ /* 0x000fe20000000f00 */
[----:B------:R-:W-:Y:S01]  /*f590*/  MUFU.EX2 R173, R249 ;  /* 0x000000f900ad7308 */ /* 0x000fe20000000800 */
[----:B------:R-:W-:Y:S02]  /*f5a0*/  MOV R201, R194 ;  /* 0x000000c200c97202 */ /* 0x000fe40000000f00 */
[----:B------:R-:W-:Y:S02]  /*f5b0*/  MOV R167, R189 ;  /* 0x000000bd00a77202 */ /* 0x000fe40000000f00 */
[----:B------:R-:W-:Y:S01]  /*f5c0*/  MOV R189, R159 ;  /* 0x0000009f00bd7202 */ /* 0x000fe20000000f00 */
[-C--:B---3--:R-:W-:Y:S04]  /*f5d0*/  HMMA.16816.F32.BF16 R68, R140, R148.reuse, R68 ;  /* 0x000000948c44723c */ /* 0x088fe80000041844 */
[----:B------:R-:W-:Y:S01]  /*f5e0*/  MUFU.EX2 R172, R209 ;  /* 0x000000d100ac7308 */ /* 0x000fe20000000800 */
[----:B------:R-:W-:Y:S02]  /*f5f0*/  MOV R194, R181 ;  /* 0x000000b500c27202 */ /* 0x000fe40000000f00 */
[----:B------:R-:W-:Y:S01]  /*f600*/  MOV R181, R156 ;  /* 0x0000009c00b57202 */ /* 0x000fe20000000f00 */
[C---:B------:R-:W-:Y:S04]  /*f610*/  HMMA.16816.F32.BF16 R72, R144.reuse, R148, R72 ;  /* 0x000000949048723c */ /* 0x040fe80000041848 */
[----:B----4-:R-:W-:Y:S02]  /*f620*/  MOV R219, R201 ;  /* 0x000000c900db7202 */ /* 0x010fe40000000f00 */
[----:B------:R-:W-:Y:S01]  /*f630*/  MUFU.EX2 R194, R194 ;  /* 0x000000c200c27308 */ /* 0x000fe20000000800 */
[----:B------:R-:W-:Y:S01]  /*f640*/  MOV R201, R163 ;  /* 0x000000a300c97202 */ /* 0x000fe20000000f00 */
[-C--:B------:R-:W-:Y:S04]  /*f650*/  HMMA.16816.F32.BF16 R76, R144, R150.reuse, R76 ;  /* 0x00000096904c723c */ /* 0x080fe8000004184c */
[----:B------:R-:W-:Y:S02]  /*f660*/  MOV R170, R187 ;  /* 0x000000bb00aa7202 */ /* 0x000fe40000000f00 */
[----:B------:R-:W-:Y:S02]  /*f670*/  MOV R187, R168 ;  /* 0x000000a800bb7202 */ /* 0x000fe40000000f00 */
[----:B------:R-:W-:Y:S01]  /*f680*/  MUFU.EX2 R252, R210 ;  /* 0x000000d200fc7308 */ /* 0x000fe20000000800 */
[C---:B------:R-:W-:Y:S01]  /*f690*/  HMMA.16816.F32.BF16 R80, R140.reuse, R150, R80 ;  /* 0x000000968c50723c */ /* 0x040fe20000041850 */
[----:B------:R-:W1:Y:S03]  /*f6a0*/  LDSM.16.MT88.4 R148, [R226+0x2000] ;  /* 0x00200000e294783b */ /* 0x000e660000004200 */
[----:B------:R-:W-:Y:S02]  /*f6b0*/  MOV R202, R170 ;  /* 0x000000aa00ca7202 */ /* 0x000fe40000000f00 */
[----:B------:R-:W-:Y:S02]  /*f6c0*/  MOV R170, R187 ;  /* 0x000000bb00aa7202 */ /* 0x000fe40000000f00 */
[----:B------:R-:W-:Y:S01]  /*f6d0*/  MOV R187, R154 ;  /* 0x0000009a00bb7202 */ /* 0x000fe20000000f00 */
[----:B------:R-:W-:Y:S03]  /*f6e0*/  MUFU.EX2 R168, R250 ;  /* 0x000000fa00a87308 */ /* 0x000fe60000000800 */
[----:B------:R-:W-:Y:S02]  /*f6f0*/  MOV R198, R196 ;  /* 0x000000c400c67202 */ /* 0x000fe40000000f00 */
[----:B------:R-:W-:Y:S02]  /*f700*/  MOV R196, R166 ;  /* 0x000000a600c47202 */ /* 0x000fe40000000f00 */
[----:B------:R-:W-:Y:S02]  /*f710*/  MOV R166, R188 ;  /* 0x000000bc00a67202 */ /* 0x000fe40000000f00 */
[----:B------:R-:W-:Y:S01]  /*f720*/  MOV R188, R152 ;  /* 0x0000009800bc7202 */ /* 0x000fe20000000f00 */
[----:B------:R-:W-:Y:S01]  /*f730*/  MUFU.EX2 R187, R187 ;  /* 0x000000bb00bb7308 */ /* 0x000fe20000000800 */
[----:B------:R-:W-:Y:S01]  /*f740*/  LDSM.16.MT88.4 R152, [R226+0x800] ;  /* 0x00080000e298783b */ /* 0x000fe20000004200 */
[----:B------:R-:W-:Y:S02]  /*f750*/  MOV R182, R195 ;  /* 0x000000c300b67202 */ /* 0x000fe40000000f00 */
[----:B------:R-:W-:Y:S02]  /*f760*/  MOV R195, R186 ;  /* 0x000000ba00c37202 */ /* 0x000fe40000000f00 */
[----:B------:R-:W-:Y:S02]  /*f770*/  MOV R186, R158 ;  /* 0x0000009e00ba7202 */ /* 0x000fe40000000f00 */
[----:B------:R-:W-:Y:S01]  /*f780*/  MOV R220, R182 ;  /* 0x000000b600dc7202 */ /* 0x000fe20000000f00 */
[----:B------:R-:W-:Y:S01]  /*f790*/  LDSM.16.MT88.4 R156, [R229+0x800] ;  /* 0x00080000e59c783b */ /* 0x000fe20000004200 */
[----:B------:R-:W-:Y:S01]  /*f7a0*/  MUFU.EX2 R195, R195 ;  /* 0x000000c300c37308 */ /* 0x000fe20000000800 */
[----:B------:R-:W-:Y:S02]  /*f7b0*/  MOV R182, R192 ;  /* 0x000000c000b67202 */ /* 0x000fe40000000f00 */
[----:B------:R-:W-:Y:S02]  /*f7c0*/  MOV R203, R190 ;  /* 0x000000be00cb7202 */ /* 0x000fe40000000f00 */
[----:B------:R-:W-:Y:S05]  /*f7d0*/  MOV R190, R185 ;  /* 0x000000b900be7202 */ /* 0x000fea0000000f00 */
[----:B------:R-:W-:Y:S01]  /*f7e0*/  MUFU.EX2 R192, R161 ;  /* 0x000000a100c07308 */ /* 0x000fe20000000800 */
[-C--:B-1----:R-:W-:Y:S08]  /*f7f0*/  HMMA.16816.F32.BF16 R84, R140, R148.reuse, R84 ;  /* 0x000000948c54723c */ /* 0x082ff00000041854 */
[C---:B------:R-:W-:Y:S01]  /*f800*/  HMMA.16816.F32.BF16 R88, R144.reuse, R148, R88 ;  /* 0x000000949058723c */ /* 0x040fe20000041858 */
[----:B------:R1:W-:Y:S07]  /*f810*/  MUFU.EX2 R185, R160 ;  /* 0x000000a000b97308 */ /* 0x0003ee0000000800 */
[-C--:B------:R-:W-:Y:S03]  /*f820*/  HMMA.16816.F32.BF16 R92, R144, R150.reuse, R92 ;  /* 0x00000096905c723c */ /* 0x080fe6000004185c */
[----:B------:R-:W-:Y:S05]  /*f830*/  MUFU.EX2 R186, R186 ;  /* 0x000000ba00ba7308 */ /* 0x000fea0000000800 */
[C---:B------:R-:W-:Y:S01]  /*f840*/  HMMA.16816.F32.BF16 R96, R140.reuse, R150, R96 ;  /* 0x000000968c60723c */ /* 0x040fe20000041860 */
[----:B------:R-:W3:Y:S04]  /*f850*/  LDSM.16.MT88.4 R148, [R229+0x2000] ;  /* 0x00200000e594783b */ /* 0x000ee80000004200 */
[----:B------:R-:W-:Y:S04]  /*f860*/  MUFU.EX2 R181, R181 ;  /* 0x000000b500b57308 */ /* 0x000fe80000000800 */
[----:B-1----:R-:W-:Y:S06]  /*f870*/  LDSM.16.MT88.4 R160, [R226+0x1000] ;  /* 0x00100000e2a0783b */ /* 0x002fec0000004200 */
[----:B------:R-:W-:Y:S10]  /*f880*/  MUFU.EX2 R189, R189 ;  /* 0x000000bd00bd7308 */ /* 0x000ff40000000800 */
[----:B------:R-:W-:Y:S10]  /*f890*/  MUFU.EX2 R188, R188 ;  /* 0x000000bc00bc7308 */ /* 0x000ff40000000800 */
[----:B------:R-:W-:Y:S01]  /*f8a0*/  MUFU.EX2 R183, R183 ;  /* 0x000000b700b77308 */ /* 0x000fe20000000800 */
[-C--:B---3--:R-:W-:Y:S09]  /*f8b0*/  HMMA.16816.F32.BF16 R100, R140, R148.reuse, R100 ;  /* 0x000000948c64723c */ /* 0x088ff20000041864 */
[----:B------:R-:W-:Y:S01]  /*f8c0*/  MUFU.EX2 R190, R190 ;  /* 0x000000be00be7308 */ /* 0x000fe20000000800 */
[C---:B------:R-:W-:Y:S09]  /*f8d0*/  HMMA.16816.F32.BF16 R104, R144.reuse, R148, R104 ;  /* 0x000000949068723c */ /* 0x040ff20000041868 */
[----:B------:R-:W-:Y:S01]  /*f8e0*/  MUFU.EX2 R182, R182 ;  /* 0x000000b600b67308 */ /* 0x000fe20000000800 */
[-C--:B------:R-:W-:Y:S08]  /*f8f0*/  HMMA.16816.F32.BF16 R108, R144, R150.reuse, R108 ;  /* 0x00000096906c723c */ /* 0x080ff0000004186c */
[C---:B------:R-:W-:Y:S01]  /*f900*/  HMMA.16816.F32.BF16 R112, R140.reuse, R150, R112 ;  /* 0x000000968c70723c */ /* 0x040fe20000041870 */
[----:B------:R-:W1:Y:S01]  /*f910*/  LDSM.16.MT88.4 R148, [R228+0x2000] ;  /* 0x00200000e494783b */ /* 0x000e620000004200 */
[----:B------:R-:W3:Y:S02]  /*f920*/  MUFU.EX2 R198, R198 ;  /* 0x000000c600c67308 */ /* 0x000ee40000000800 */
[----:B---3--:R-:W-:Y:S04]  /*f930*/  F2FP.BF16.PACK_AB R207, R198, R182 ;  /* 0x000000b6c6cf723e */ /* 0x008fe800000010ff */
[-C--:B-1----:R-:W-:Y:S08]  /*f940*/  HMMA.16816.F32.BF16 R116, R140, R148.reuse, R116 ;  /* 0x000000948c74723c */ /* 0x082ff00000041874 */
[C---:B------:R-:W-:Y:S01]  /*f950*/  HMMA.16816.F32.BF16 R120, R144.reuse, R148, R120 ;  /* 0x000000949078723c */ /* 0x040fe20000041878 */
[----:B------:R-:W3:Y:S06]  /*f960*/  LDL.LU R148, [R1+0x14] ;  /* 0x0000140001947983 */ /* 0x000eec0000300800 */
[----:B------:R-:W-:Y:S01]  /*f970*/  F2FP.BF16.PACK_AB R149, R172, R171 ;  /* 0x000000abac95723e */ /* 0x000fe200000010ff */
[-C--:B------:R-:W-:Y:S01]  /*f980*/  HMMA.16816.F32.BF16 R124, R144, R150.reuse, R124 ;  /* 0x00000096907c723c */ /* 0x080fe2000004187c */
[----:B------:R-:W1:Y:S03]  /*f990*/  LDSM.16.MT88.4 R144, [R225+0x800] ;  /* 0x00080000e190783b */ /* 0x000e660000004200 */
[C---:B--2---:R-:W-:Y:S02]  /*f9a0*/  FMUL.FTZ R130, R132.reuse, R130 ;  /* 0x0000008284827220 */ /* 0x044fe40000410000 */
[----:B------:R-:W-:Y:S02]  /*f9b0*/  FMUL.FTZ R131, R132, R131 ;  /* 0x0000008384837220 */ /* 0x000fe40000410000 */
[----:B------:R-:W-:Y:S01]  /*f9c0*/  FADD.FTZ R132, R214, R206 ;  /* 0x000000ced6847221 */ /* 0x000fe20000010000 */
[----:B------:R-:W-:Y:S04]  /*f9d0*/  F2FP.BF16.PACK_AB R206, R190, R183 ;  /* 0x000000b7bece723e */ /* 0x000fe800000010ff */
[----:B------:R-:W-:Y:S07]  /*f9e0*/  HMMA.16816.F32.BF16 R128, R140, R150, R128 ;  /* 0x000000968c80723c */ /* 0x000fee0000041880 */
[----:B------:R-:W-:Y:S02]  /*f9f0*/  F2FP.BF16.PACK_AB R140, R177, R164 ;  /* 0x000000a4b18c723e */ /* 0x000fe400000010ff */
[----:B------:R-:W-:Y:S03]  /*fa00*/  F2FP.BF16.PACK_AB R142, R179, R178 ;  /* 0x000000b2b38e723e */ /* 0x000fe600000010ff */
[----:B------:R-:W-:Y:S02]  /*fa10*/  F2FP.BF16.PACK_AB R141, R174, R169 ;  /* 0x000000a9ae8d723e */ /* 0x000fe400000010ff */
[----:B------:R-:W-:Y:S02]  /*fa20*/  F2FP.BF16.PACK_AB R143, R197, R176 ;  /* 0x000000b0c58f723e */ /* 0x000fe400000010ff */
[----:B------:R-:W-:Y:S02]  /*fa30*/  F2FP.BF16.PACK_AB R150, R180, R175 ;  /* 0x000000afb496723e */ /* 0x000fe400000010ff */
[----:B------:R-:W-:Y:S03]  /*fa40*/  F2FP.BF16.PACK_AB R151, R252, R221 ;  /* 0x000000ddfc97723e */ /* 0x000fe600000010ff */
[-C--:B-1----:R-:W-:Y:S03]  /*fa50*/  HMMA.16816.F32.BF16 R4, R140, R144.reuse, R4 ;  /* 0x000000908c04723c */ /* 0x082fe60000041804 */
[----:B---3--:R-:W-:Y:S01]  /*fa60*/  FFMA.FTZ R0, R0, R148, R138 ;  /* 0x0000009400007223 */ /* 0x008fe2000001008a */
[----:B------:R-:W-:Y:S01]  /*fa70*/  F2FP.BF16.PACK_AB R148, R173, R168 ;  /* 0x000000a8ad94723e */ /* 0x000fe200000010ff */
[----:B------:R-:W-:Y:S02]  /*fa80*/  MUFU.EX2 R138, R201 ;  /* 0x000000c9008a7308 */ /* 0x000fe40000000800 */
[----:B------:R-:W-:Y:S02]  /*fa90*/  FADD.FTZ R139, R139, R0 ;  /* 0x000000008b8b7221 */ /* 0x000fe40000010000 */
[----:B------:R-:W-:Y:S02]  /*faa0*/  FADD.FTZ R0, R215, R133 ;  /* 0x00000085d7007221 */ /* 0x000fe40000010000 */
[C---:B------:R-:W-:Y:S04]  /*fab0*/  HMMA.16816.F32.BF16 R8, R148.reuse, R144, R8 ;  /* 0x000000909408723c */ /* 0x040fe80000041808 */
[----:B------:R-:W-:Y:S02]  /*fac0*/  FADD.FTZ R133, R213, R132 ;  /* 0x00000084d5857221 */ /* 0x000fe40000010000 */
[----:B------:R-:W-:Y:S02]  /*fad0*/  FADD.FTZ R132, R212, R2 ;  /* 0x00000002d4847221 */ /* 0x000fe40000010000 */
[-C--:B------:R-:W-:Y:S01]  /*fae0*/  HMMA.16816.F32.BF16 R12, R148, R146.reuse, R12 ;  /* 0x00000092940c723c */ /* 0x080fe2000004180c */
[----:B------:R-:W-:Y:S03]  /*faf0*/  LDSM.16.MT88.4 R212, [R225+0x3800] ;  /* 0x00380000e1d4783b */ /* 0x000fe60000004200 */
[----:B------:R-:W-:Y:S01]  /*fb00*/  FADD.FTZ R132, R220, R132 ;  /* 0x00000084dc847221 */ /* 0x000fe20000010000 */
[----:B------:R-:W-:Y:S01]  /*fb10*/  MOV R220, R248 ;  /* 0x000000f800dc7202 */ /* 0x000fe20000000f00 */
[----:B------:R-:W-:Y:S01]  /*fb20*/  FADD.FTZ R2, R205, R139 ;  /* 0x0000008bcd027221 */ /* 0x000fe20000010000 */
[----:B------:R-:W-:Y:S01]  /*fb30*/  MOV R248, R203 ;  /* 0x000000cb00f87202 */ /* 0x000fe20000000f00 */
[C---:B------:R-:W-:Y:S01]  /*fb40*/  HMMA.16816.F32.BF16 R16, R140.reuse, R146, R16 ;  /* 0x000000928c10723c */ /* 0x040fe20000041810 */
[----:B------:R-:W1:Y:S03]  /*fb50*/  LDSM.16.MT88.4 R144, [R228+0x800] ;  /* 0x00080000e490783b */ /* 0x000e660000004200 */
[----:B------:R-:W-:Y:S01]  /*fb60*/  FADD.FTZ R168, R168, R132 ;  /* 0x00000084a8a87221 */ /* 0x000fe20000010000 */
[----:B------:R-:W-:Y:S01]  /*fb70*/  MOV R203, R202 ;  /* 0x000000ca00cb7202 */ /* 0x000fe20000000f00 */
[----:B------:R2:W3:Y:S01]  /*fb80*/  MUFU.EX2 R132, R167 ;  /* 0x000000a700847308 */ /* 0x0004e20000000800 */
[----:B------:R-:W-:Y:S01]  /*fb90*/  MOV R202, R196 ;  /* 0x000000c400ca7202 */ /* 0x000fe20000000f00 */
[-C--:B------:R-:W-:Y:S04]  /*fba0*/  HMMA.16816.F32.BF16 R20, R140, R152.reuse, R20 ;  /* 0x000000988c14723c */ /* 0x080fe80000041814 */
[----:B------:R-:W-:Y:S01]  /*fbb0*/  FADD.FTZ R0, R218, R0 ;  /* 0x00000000da007221 */ /* 0x000fe20000010000 */
[----:B------:R-:W-:Y:S01]  /*fbc0*/  MOV R218, R220 ;  /* 0x000000dc00da7202 */ /* 0x000fe20000000f00 */
[----:B------:R-:W-:Y:S01]  /*fbd0*/  FADD.FTZ R133, R219, R133 ;  /* 0x00000085db857221 */ /* 0x000fe20000010000 */
[----:B------:R-:W-:Y:S01]  /*fbe0*/  MOV R219, R248 ;  /* 0x000000f800db7202 */ /* 0x000fe20000000f00 */
[C---:B------:R-:W-:Y:S01]  /*fbf0*/  HMMA.16816.F32.BF16 R24, R148.reuse, R152, R24 ;  /* 0x000000989418723c */ /* 0x040fe20000041818 */
[----:B------:R-:W-:Y:S03]  /*fc00*/  MUFU.EX2 R251, R218 ;  /* 0x000000da00fb7308 */ /* 0x000fe60000000800 */
[----:B------:R-:W-:Y:S01]  /*fc10*/  MOV R248, R166 ;  /* 0x000000a600f87202 */ /* 0x000fe20000000f00 */
[----:B------:R-:W-:Y:S01]  /*fc20*/  FADD.FTZ R169, R169, R133 ;  /* 0x00000085a9a97221 */ /* 0x000fe20000010000 */
[----:B------:R-:W-:Y:S02]  /*fc30*/  MOV R220, R203 ;  /* 0x000000cb00dc7202 */ /* 0x000fe40000000f00 */
[-C--:B------:R-:W-:Y:S03]  /*fc40*/  HMMA.16816.F32.BF16 R28, R148, R154.reuse, R28 ;  /* 0x0000009a941c723c */ /* 0x080fe6000004181c */
[----:B------:R4:W1:Y:S01]  /*fc50*/  MUFU.EX2 R250, R219 ;  /* 0x000000db00fa7308 */ /* 0x0008620000000800 */
[----:B------:R-:W-:Y:S02]  /*fc60*/  MOV R203, R165 ;  /* 0x000000a500cb7202 */ /* 0x000fe40000000f00 */
[----:B------:R-:W-:Y:S01]  /*fc70*/  MOV R196, R170 ;  /* 0x000000aa00c47202 */ /* 0x000fe20000000f00 */
[----:B------:R-:W-:Y:S01]  /*fc80*/  FADD.FTZ R170, R204, R2 ;  /* 0x00000002ccaa7221 */ /* 0x000fe20000010000 */
[C---:B------:R-:W-:Y:S01]  /*fc90*/  HMMA.16816.F32.BF16 R32, R140.reuse, R154, R32 ;  /* 0x0000009a8c20723c */ /* 0x040fe20000041820 */
[----:B------:R-:W1:Y:S03]  /*fca0*/  LDSM.16.MT88.4 R152, [R225+0x2800] ;  /* 0x00280000e198783b */ /* 0x000e660000004200 */
[----:B------:R-:W-:Y:S01]  /*fcb0*/  FADD.FTZ R2, R164, R0 ;  /* 0x00000000a4027221 */ /* 0x000fe20000010000 */
[----:B------:R-:W-:Y:S01]  /*fcc0*/  MUFU.EX2 R249, R203 ;  /* 0x000000cb00f97308 */ /* 0x000fe20000000800 */
[----:B------:R-:W-:Y:S01]  /*fcd0*/  FADD.FTZ R0, R171, R170 ;  /* 0x000000aaab007221 */ /* 0x000fe20000010000 */
[----:B------:R-:W-:Y:S01]  /*fce0*/  MOV R170, R184 ;  /* 0x000000b800aa7202 */ /* 0x000fe20000000f00 */
[-C--:B------:R-:W-:Y:S01]  /*fcf0*/  HMMA.16816.F32.BF16 R36, R140, R156.reuse, R36 ;  /* 0x0000009c8c24723c */ /* 0x080fe20000041824 */
[----:B--2---:R-:W-:Y:S03]  /*fd00*/  LDSM.16.MT88.4 R164, [R226+0x3000] ;  /* 0x00300000e2a4783b */ /* 0x004fe60000004200 */
[----:B------:R-:W-:Y:S01]  /*fd10*/  F2FP.BF16.PACK_AB R204, R191, R170 ;  /* 0x000000aabfcc723e */ /* 0x000fe200000010ff */
[----:B------:R-:W-:Y:S01]  /*fd20*/  FADD.FTZ R0, R172, R0 ;  /* 0x00000000ac007221 */ /* 0x000fe20000010000 */
[----:B---3--:R-:W-:Y:S01]  /*fd30*/  MOV R171, R132 ;  /* 0x0000008400ab7202 */ /* 0x008fe20000000f00 */
[----:B------:R-:W-:Y:S01]  /*fd40*/  MUFU.EX2 R139, R248 ;  /* 0x000000f8008b7308 */ /* 0x000fe20000000800 */
[C---:B------:R-:W-:Y:S01]  /*fd50*/  HMMA.16816.F32.BF16 R40, R148.reuse, R156, R40 ;  /* 0x0000009c9428723c */ /* 0x040fe20000041828 */
[----:B----4-:R-:W-:Y:S03]  /*fd60*/  LDSM.16.MT88.4 R216, [R226+0x3800] ;  /* 0x00380000e2d8783b */ /* 0x010fe60000004200 */
[----:B-1----:R-:W-:Y:S01]  /*fd70*/  F2FP.BF16.PACK_AB R208, R250, R251 ;  /* 0x000000fbfad0723e */ /* 0x002fe200000010ff */
[----:B------:R-:W-:Y:S02]  /*fd80*/  FADD.FTZ R132, R174, R169 ;  /* 0x000000a9ae847221 */ /* 0x000fe40000010000 */
[----:B------:R-:W-:Y:S01]  /*fd90*/  FADD.FTZ R221, R221, R0 ;  /* 0x00000000dddd7221 */ /* 0x000fe20000010000 */
[-C--:B------:R-:W-:Y:S01]  /*fda0*/  HMMA.16816.F32.BF16 R44, R148, R158.reuse, R44 ;  /* 0x0000009e942c723c */ /* 0x080fe2000004182c */
[----:B------:R-:W1:Y:S03]  /*fdb0*/  MUFU.EX2 R248, R202 ;  /* 0x000000ca00f87308 */ /* 0x000e660000000800 */
[----:B------:R-:W-:Y:S01]  /*fdc0*/  MOV R0, R197 ;  /* 0x000000c500007202 */ /* 0x000fe20000000f00 */
[----:B------:R-:W-:Y:S02]  /*fdd0*/  FADD.FTZ R132, R176, R132 ;  /* 0x00000084b0847221 */ /* 0x000fe40000010000 */
[----:B------:R-:W-:Y:S01]  /*fde0*/  FADD.FTZ R2, R177, R2 ;  /* 0x00000002b1027221 */ /* 0x000fe20000010000 */
[C---:B------:R-:W-:Y:S01]  /*fdf0*/  HMMA.16816.F32.BF16 R48, R140.reuse, R158, R48 ;  /* 0x0000009e8c30723c */ /* 0x040fe20000041830 */
[----:B------:R-:W2:Y:S02]  /*fe00*/  LDSM.16.MT88.4 R156, [R226+0x2800] ;  /* 0x00280000e29c783b */ /* 0x000ea40000004200 */
[----:B------:R-:W3:Y:S01]  /*fe10*/  MUFU.EX2 R133, R3 ;  /* 0x0000000300857308 */ /* 0x000ee20000000800 */
[----:B------:R-:W-:Y:S01]  /*fe20*/  FADD.FTZ R0, R0, R132 ;  /* 0x0000008400007221 */ /* 0x000fe20000010000 */
[----:B------:R-:W-:Y:S01]  /*fe30*/  MOV R132, R136 ;  /* 0x0000008800847202 */ /* 0x000fe20000000f00 */
[----:B------:R-:W-:Y:S02]  /*fe40*/  FADD.FTZ R2, R178, R2 ;  /* 0x00000002b2027221 */ /* 0x000fe40000010000 */
[-C--:B------:R-:W-:Y:S04]  /*fe50*/  HMMA.16816.F32.BF16 R52, R140, R144.reuse, R52 ;  /* 0x000000908c34723c */ /* 0x080fe80000041834 */
[----:B------:R-:W-:Y:S01]  /*fe60*/  FADD.FTZ R2, R179, R2 ;  /* 0x00000002b3027221 */ /* 0x000fe20000010000 */
[----:B------:R-:W4:Y:S03]  /*fe70*/  MUFU.EX2 R196, R196 ;  /* 0x000000c400c47308 */ /* 0x000f260000000800 */
[C---:B------:R-:W-:Y:S04]  /*fe80*/  HMMA.16816.F32.BF16 R56, R148.reuse, R144, R56 ;  /* 0x000000909438723c */ /* 0x040fe80000041838 */
[----:B-1----:R-:W-:Y:S03]  /*fe90*/  F2FP.BF16.PACK_AB R210, R248, R249 ;  /* 0x000000f9f8d2723e */ /* 0x002fe600000010ff */
[----:B------:R-:W1:Y:S01]  /*fea0*/  MUFU.EX2 R220, R220 ;  /* 0x000000dc00dc7308 */ /* 0x000e620000000800 */
[-C--:B------:R-:W-:Y:S04]  /*feb0*/  HMMA.16816.F32.BF16 R60, R148, R146.reuse, R60 ;  /* 0x00000092943c723c */ /* 0x080fe8000004183c */
[----:B---3--:R-:W-:Y:S01]  /*fec0*/  F2FP.BF16.PACK_AB R211, R133, R138 ;  /* 0x0000008a85d3723e */ /* 0x008fe200000010ff */
[----:B------:R-:W-:Y:S03]  /*fed0*/  FADD.FTZ R3, R173, R168 ;  /* 0x000000a8ad037221 */ /* 0x000fe60000010000 */
[C---:B------:R-:W-:Y:S01]  /*fee0*/  HMMA.16816.F32.BF16 R64, R140.reuse, R146, R64 ;  /* 0x000000928c40723c */ /* 0x040fe20000041840 */
[----:B------:R-:W3:Y:S03]  /*fef0*/  LDSM.16.MT88.4 R144, [R229+0x2800] ;  /* 0x00280000e590783b */ /* 0x000ee60000004200 */
[----:B------:R-:W-:Y:S01]  /*ff00*/  FADD.FTZ R3, R175, R3 ;  /* 0x00000003af037221 */ /* 0x000fe20000010000 */
[----:B----4-:R-:W-:Y:S03]  /*ff10*/  F2FP.BF16.PACK_AB R205, R196, R171 ;  /* 0x000000abc4cd723e */ /* 0x010fe600000010ff */
[-C--:B------:R-:W-:Y:S04]  /*ff20*/  HMMA.16816.F32.BF16 R68, R140, R152.reuse, R68 ;  /* 0x000000988c44723c */ /* 0x080fe80000041844 */
[----:B-1----:R-:W-:Y:S04]  /*ff30*/  F2FP.BF16.PACK_AB R209, R139, R220 ;  /* 0x000000dc8bd1723e */ /* 0x002fe800000010ff */
[C---:B------:R-:W-:Y:S08]  /*ff40*/  HMMA.16816.F32.BF16 R72, R148.reuse, R152, R72 ;  /* 0x000000989448723c */ /* 0x040ff00000041848 */
[-C--:B------:R-:W-:Y:S08]  /*ff50*/  HMMA.16816.F32.BF16 R76, R148, R154.reuse, R76 ;  /* 0x0000009a944c723c */ /* 0x080ff0000004184c */
[C---:B------:R-:W-:Y:S01]  /*ff60*/  HMMA.16816.F32.BF16 R80, R140.reuse, R154, R80 ;  /* 0x0000009a8c50723c */ /* 0x040fe20000041850 */
[----:B------:R-:W1:Y:S07]  /*ff70*/  LDSM.16.MT88.4 R152, [R228+0x2800] ;  /* 0x00280000e498783b */ /* 0x000e6e0000004200 */
[-C--:B--2---:R-:W-:Y:S08]  /*ff80*/  HMMA.16816.F32.BF16 R84, R140, R156.reuse, R84 ;  /* 0x0000009c8c54723c */ /* 0x084ff00000041854 */
[C---:B------:R-:W-:Y:S08]  /*ff90*/  HMMA.16816.F32.BF16 R88, R148.reuse, R156, R88 ;  /* 0x0000009c9458723c */ /* 0x040ff00000041858 */
[-C--:B------:R-:W-:Y:S08]  /*ffa0*/  HMMA.16816.F32.BF16 R92, R148, R158.reuse, R92 ;  /* 0x0000009e945c723c */ /* 0x080ff0000004185c */
[C---:B------:R-:W-:Y:S01]  /*ffb0*/  HMMA.16816.F32.BF16 R96, R140.reuse, R158, R96 ;  /* 0x0000009e8c60723c */ /* 0x040fe20000041860 */
[----:B------:R-:W2:Y:S07]  /*ffc0*/  LDSM.16.MT88.4 R156, [R225+0x1000] ;  /* 0x00100000e19c783b */ /* 0x000eae0000004200 */
[-C--:B---3--:R-:W-:Y:S08]  /*ffd0*/  HMMA.16816.F32.BF16 R100, R140, R144.reuse, R100 ;  /* 0x000000908c64723c */ /* 0x088ff00000041864 */
[C---:B------:R-:W-:Y:S07]  /*ffe0*/  HMMA.16816.F32.BF16 R104, R148.reuse, R144, R104 ;  /* 0x000000909468723c */ /* 0x040fee0000041868 */
[----:B------:R-:W-:Y:S01]  /*fff0*/  F2FP.BF16.PACK_AB R144, R195, R189 ;  /* 0x000000bdc390723e */ /* 0x000fe200000010ff */
[-C--:B------:R-:W-:Y:S04]  /*10000*/  HMMA.16816.F32.BF16 R108, R148, R146.reuse, R108 ;  /* 0x00000092946c723c */ /* 0x080fe8000004186c */
[----:B------:R-:W-:Y:S04]  /*10010*/  F2FP.BF16.PACK_AB R145, R246, R247 ;  /* 0x000000f7f691723e */ /* 0x000fe800000010ff */
[C---:B------:R-:W-:Y:S07]  /*10020*/  HMMA.16816.F32.BF16 R112, R140.reuse, R146, R112 ;  /* 0x000000928c70723c */ /* 0x040fee0000041870 */
[----:B------:R-:W-:Y:S01]  /*10030*/  F2FP.BF16.PACK_AB R146, R185, R192 ;  /* 0x000000c0b992723e */ /* 0x000fe200000010ff */
[-C--:B-1----:R-:W-:Y:S04]  /*10040*/  HMMA.16816.F32.BF16 R116, R140, R152.reuse, R116 ;  /* 0x000000988c74723c */ /* 0x082fe80000041874 */
[----:B------:R-:W-:Y:S04]  /*10050*/  F2FP.BF16.PACK_AB R147, R223, R245 ;  /* 0x000000f5df93723e */ /* 0x000fe800000010ff */
[C---:B------:R-:W-:Y:S08]  /*10060*/  HMMA.16816.F32.BF16 R120, R148.reuse, R152, R120 ;  /* 0x000000989478723c */ /* 0x040ff00000041878 */
[-C--:B------:R-:W-:Y:S01]  /*10070*/  HMMA.16816.F32.BF16 R124, R148, R154.reuse, R124 ;  /* 0x0000009a947c723c */ /* 0x080fe2000004187c */
[----:B------:R-:W1:Y:S07]  /*10080*/  LDSM.16.MT88.4 R148, [R229+0x1000] ;  /* 0x00100000e594783b */ /* 0x000e6e0000004200 */
[----:B------:R-:W-:Y:S01]  /*10090*/  HMMA.16816.F32.BF16 R128, R140, R154, R128 ;  /* 0x0000009a8c80723c */ /* 0x000fe20000041880 */
[----:B------:R-:W3:Y:S06]  /*100a0*/  LDSM.16.MT88.4 R152, [R228+0x1000] ;  /* 0x00100000e498783b */ /* 0x000eec0000004200 */
[----:B------:R-:W-:Y:S02]  /*100b0*/  F2FP.BF16.PACK_AB R141, R200, R181 ;  /* 0x000000b5c88d723e */ /* 0x000fe400000010ff */
[----:B------:R-:W-:Y:S03]  /*100c0*/  F2FP.BF16.PACK_AB R142, R187, R194 ;  /* 0x000000c2bb8e723e */ /* 0x000fe600000010ff */
[----:B------:R-:W-:Y:S02]  /*100d0*/  F2FP.BF16.PACK_AB R143, R186, R193 ;  /* 0x000000c1ba8f723e */ /* 0x000fe400000010ff */
[----:B------:R-:W-:Y:S07]  /*100e0*/  F2FP.BF16.PACK_AB R140, R199, R188 ;  /* 0x000000bcc78c723e */ /* 0x000fee00000010ff */
[-C--:B--2---:R-:W-:Y:S08]  /*100f0*/  HMMA.16816.F32.BF16 R4, R140, R156.reuse, R4 ;  /* 0x0000009c8c04723c */ /* 0x084ff00000041804 */
        /* <DEDUP_REMOVED lines=9> */
[-C--:B-1----:R-:W-:Y:S08]  /*10190*/  HMMA.16816.F32.BF16 R36, R140, R148.reuse, R36 ;  /* 0x000000948c24723c */ /* 0x082ff00000041824 */
[C---:B------:R-:W-:Y:S08]  /*101a0*/  HMMA.16816.F32.BF16 R40, R144.reuse, R148, R40 ;  /* 0x000000949028723c */ /* 0x040ff00000041828 */
[-C--:B------:R-:W-:Y:S08]  /*101b0*/  HMMA.16816.F32.BF16 R44, R144, R150.reuse, R44 ;  /* 0x00000096902c723c */ /* 0x080ff0000004182c */
[C---:B------:R-:W-:Y:S01]  /*101c0*/  HMMA.16816.F32.BF16 R48, R140.reuse, R150, R48 ;  /* 0x000000968c30723c */ /* 0x040fe20000041830 */
[----:B------:R-:W1:Y:S07]  /*101d0*/  LDSM.16.MT88.4 R148, [R228+0x3000] ;  /* 0x00300000e494783b */ /* 0x000e6e0000004200 */
[-C--:B---3--:R-:W-:Y:S08]  /*101e0*/  HMMA.16816.F32.BF16 R52, R140, R152.reuse, R52 ;  /* 0x000000988c34723c */ /* 0x088ff00000041834 */
[C---:B------:R-:W-:Y:S08]  /*101f0*/  HMMA.16816.F32.BF16 R56, R144.reuse, R152, R56 ;  /* 0x000000989038723c */ /* 0x040ff00000041838 */
[-C--:B------:R-:W-:Y:S08]  /*10200*/  HMMA.16816.F32.BF16 R60, R144, R154.reuse, R60 ;  /* 0x0000009a903c723c */ /* 0x080ff0000004183c */
[C---:B------:R-:W-:Y:S01]  /*10210*/  HMMA.16816.F32.BF16 R64, R140.reuse, R154, R64 ;  /* 0x0000009a8c40723c */ /* 0x040fe20000041840 */
[----:B------:R-:W3:Y:S07]  /*10220*/  LDSM.16.MT88.4 R152, [R225+0x1800] ;  /* 0x00180000e198783b */ /* 0x000eee0000004200 */
[-C--:B--2---:R-:W-:Y:S08]  /*10230*/  HMMA.16816.F32.BF16 R68, R140, R156.reuse, R68 ;  /* 0x0000009c8c44723c */ /* 0x084ff00000041844 */
[C---:B------:R-:W-:Y:S07]  /*10240*/  HMMA.16816.F32.BF16 R72, R144.reuse, R156, R72 ;  /* 0x0000009c9048723c */ /* 0x040fee0000041848 */
[----:B------:R-:W-:Y:S01]  /*10250*/  MOV R156, R195 ;  /* 0x000000c3009c7202 */ /* 0x000fe20000000f00 */
[-C--:B------:R-:W-:Y:S04]  /*10260*/  HMMA.16816.F32.BF16 R76, R144, R158.reuse, R76 ;  /* 0x0000009e904c723c */ /* 0x080fe8000004184c */
[----:B------:R-:W-:Y:S02]  /*10270*/  MOV R157, R200 ;  /* 0x000000c8009d7202 */ /* 0x000fe40000000f00 */
[----:B------:R-:W-:Y:S02]  /*10280*/  LDSM.16.MT88.4 R200, [R228+0x1800] ;  /* 0x00180000e4c8783b */ /* 0x000fe40000004200 */
[C---:B------:R-:W-:Y:S07]  /*10290*/  HMMA.16816.F32.BF16 R80, R140.reuse, R158, R80 ;  /* 0x0000009e8c50723c */ /* 0x040fee0000041850 */
[----:B------:R-:W-:Y:S01]  /*102a0*/  MOV R159, R194 ;  /* 0x000000c2009f7202 */ /* 0x000fe20000000f00 */
[-C--:B------:R-:W-:Y:S04]  /*102b0*/  HMMA.16816.F32.BF16 R84, R140, R164.reuse, R84 ;  /* 0x000000a48c54723c */ /* 0x080fe80000041854 */
[----:B------:R-:W-:Y:S04]  /*102c0*/  MOV R158, R193 ;  /* 0x000000c1009e7202 */ /* 0x000fe80000000f00 */
[C---:B------:R-:W-:Y:S07]  /*102d0*/  HMMA.16816.F32.BF16 R88, R144.reuse, R164, R88 ;  /* 0x000000a49058723c */ /* 0x040fee0000041858 */
[----:B------:R-:W-:Y:S01]  /*102e0*/  MOV R164, R187 ;  /* 0x000000bb00a47202 */ /* 0x000fe20000000f00 */
[-C--:B------:R-:W-:Y:S04]  /*102f0*/  HMMA.16816.F32.BF16 R92, R144, R166.reuse, R92 ;  /* 0x000000a6905c723c */ /* 0x080fe8000004185c */
[----:B------:R-:W-:Y:S02]  /*10300*/  MOV R165, R192 ;  /* 0x000000c000a57202 */ /* 0x000fe40000000f00 */
[----:B------:R-:W-:Y:S02]  /*10310*/  LDSM.16.MT88.4 R192, [R229+0x1800] ;  /* 0x00180000e5c0783b */ /* 0x000fe40000004200 */
[C---:B------:R-:W-:Y:S07]  /*10320*/  HMMA.16816.F32.BF16 R96, R140.reuse, R166, R96 ;  /* 0x000000a68c60723c */ /* 0x040fee0000041860 */
[----:B------:R-:W-:Y:S01]  /*10330*/  MOV R167, R186 ;  /* 0x000000ba00a77202 */ /* 0x000fe20000000f00 */
[-C--:B----4-:R-:W-:Y:S04]  /*10340*/  HMMA.16816.F32.BF16 R100, R140, R160.reuse, R100 ;  /* 0x000000a08c64723c */ /* 0x090fe80000041864 */
[----:B------:R-:W-:Y:S02]  /*10350*/  MOV R166, R185 ;  /* 0x000000b900a67202 */ /* 0x000fe40000000f00 */
[----:B------:R-:W2:Y:S02]  /*10360*/  LDSM.16.MT88.4 R184, [R226+0x1800] ;  /* 0x00180000e2b8783b */ /* 0x000ea40000004200 */
[C---:B------:R-:W-:Y:S08]  /*10370*/  HMMA.16816.F32.BF16 R104, R144.reuse, R160, R104 ;  /* 0x000000a09068723c */ /* 0x040ff00000041868 */
[-C--:B------:R-:W-:Y:S08]  /*10380*/  HMMA.16816.F32.BF16 R108, R144, R162.reuse, R108 ;  /* 0x000000a2906c723c */ /* 0x080ff0000004186c */
[C---:B------:R-:W-:Y:S08]  /*10390*/  HMMA.16816.F32.BF16 R112, R140.reuse, R162, R112 ;  /* 0x000000a28c70723c */ /* 0x040ff00000041870 */
[-C--:B-1----:R-:W-:Y:S08]  /*103a0*/  HMMA.16816.F32.BF16 R116, R140, R148.reuse, R116 ;  /* 0x000000948c74723c */ /* 0x082ff00000041874 */
[C---:B------:R-:W-:Y:S08]  /*103b0*/  HMMA.16816.F32.BF16 R120, R144.reuse, R148, R120 ;  /* 0x000000949078723c */ /* 0x040ff00000041878 */
[-C--:B------:R-:W-:Y:S08]  /*103c0*/  HMMA.16816.F32.BF16 R124, R144, R150.reuse, R124 ;  /* 0x00000096907c723c */ /* 0x080ff0000004187c */
[----:B------:R-:W-:Y:S08]  /*103d0*/  HMMA.16816.F32.BF16 R128, R140, R150, R128 ;  /* 0x000000968c80723c */ /* 0x000ff00000041880 */
[-C--:B---3--:R-:W-:Y:S01]  /*103e0*/  HMMA.16816.F32.BF16 R140, R204, R152.reuse, R4 ;  /* 0x00000098cc8c723c */ /* 0x088fe20000041804 */
[----:B------:R-:W1:Y:S07]  /*103f0*/  LDSM.16.MT88.4 R4, [R229+0x3800] ;  /* 0x00380000e504783b */ /* 0x000e6e0000004200 */
[C---:B------:R-:W-:Y:S01]  /*10400*/  HMMA.16816.F32.BF16 R144, R208.reuse, R152, R8 ;  /* 0x00000098d090723c */ /* 0x040fe20000041808 */
[----:B------:R-:W3:Y:S07]  /*10410*/  LDSM.16.MT88.4 R8, [R228+0x3800] ;  /* 0x00380000e408783b */ /* 0x000eee0000004200 */
[-C--:B------:R-:W-:Y:S07]  /*10420*/  HMMA.16816.F32.BF16 R148, R208, R154.reuse, R12 ;  /* 0x0000009ad094723c */ /* 0x080fee000004180c */
[----:B------:R-:W-:Y:S01]  /*10430*/  MOV R14, R190 ;  /* 0x000000be000e7202 */ /* 0x000fe20000000f00 */
[C---:B------:R-:W-:Y:S04]  /*10440*/  HMMA.16816.F32.BF16 R160, R204.reuse, R154, R16 ;  /* 0x0000009acca0723c */ /* 0x040fe80000041810 */
[----:B------:R-:W-:Y:S02]  /*10450*/  MOV R15, R198 ;  /* 0x000000c6000f7202 */ /* 0x000fe40000000f00 */
[----:B------:R-:W-:Y:S02]  /*10460*/  MOV R12, R183 ;  /* 0x000000b7000c7202 */ /* 0x000fe40000000f00 */
[-C--:B--2---:R-:W-:Y:S04]  /*10470*/  HMMA.16816.F32.BF16 R172, R204, R184.reuse, R20 ;  /* 0x000000b8ccac723c */ /* 0x084fe80000041814 */
[----:B------:R-:W-:Y:S02]  /*10480*/  MOV R13, R182 ;  /* 0x000000b6000d7202 */ /* 0x000fe40000000f00 */
[----:B------:R-:W-:Y:S02]  /*10490*/  MOV R18, R191 ;  /* 0x000000bf00127202 */ /* 0x000fe40000000f00 */
[C---:B------:R-:W-:Y:S04]  /*104a0*/  HMMA.16816.F32.BF16 R152, R208.reuse, R184, R24 ;  /* 0x000000b8d098723c */ /* 0x040fe80000041818 */
[----:B------:R-:W-:Y:S02]  /*104b0*/  MOV R23, R166 ;  /* 0x000000a600177202 */ /* 0x000fe40000000f00 */
[----:B------:R-:W-:Y:S02]  /*104c0*/  MOV R22, R167 ;  /* 0x000000a700167202 */ /* 0x000fe40000000f00 */
[----:B------:R-:W-:Y:S04]  /*104d0*/  MOV R27, R158 ;  /* 0x0000009e001b7202 */ /* 0x000fe80000000f00 */
[----:B------:R-:W-:Y:S02]  /*104e0*/  MOV R26, R159 ;  /* 0x0000009f001a7202 */ /* 0x000fe40000000f00 */
[----:B------:R-:W-:Y:S02]  /*104f0*/  MOV R25, R156 ;  /* 0x0000009c00197202 */ /* 0x000fe40000000f00 */
[----:B------:R-:W-:Y:S02]  /*10500*/  MOV R24, R157 ;  /* 0x0000009d00187202 */ /* 0x000fe40000000f00 */
[-C--:B------:R-:W-:Y:S03]  /*10510*/  HMMA.16816.F32.BF16 R156, R208, R186.reuse, R28 ;  /* 0x000000bad09c723c */ /* 0x080fe6000004181c */
[----:B------:R-:W-:Y:S02]  /*10520*/  MOV R17, R171 ;  /* 0x000000ab00117202 */ /* 0x000fe40000000f00 */
[----:B------:R-:W-:Y:S02]  /*10530*/  MOV R16, R170 ;  /* 0x000000aa00107202 */ /* 0x000fe40000000f00 */
[----:B------:R-:W-:Y:S01]  /*10540*/  MOV R19, R196 ;  /* 0x000000c400137202 */ /* 0x000fe20000000f00 */
[C---:B------:R-:W-:Y:S04]  /*10550*/  HMMA.16816.F32.BF16 R184, R204.reuse, R186, R32 ;  /* 0x000000baccb8723c */ /* 0x040fe80000041820 */
[----:B------:R-:W-:Y:S02]  /*10560*/  MOV R30, R189 ;  /* 0x000000bd001e7202 */ /* 0x000fe40000000f00 */
[----:B------:R-:W-:Y:S02]  /*10570*/  MOV R28, R188 ;  /* 0x000000bc001c7202 */ /* 0x000fe40000000f00 */
[-C--:B------:R-:W-:Y:S04]  /*10580*/  HMMA.16816.F32.BF16 R188, R204, R192.reuse, R36 ;  /* 0x000000c0ccbc723c */ /* 0x080fe80000041824 */
[----:B------:R-:W-:Y:S01]  /*10590*/  MOV R21, R164 ;  /* 0x000000a400157202 */ /* 0x000fe20000000f00 */
[----:B------:R-:W-:Y:S01]  /*105a0*/  FADD.FTZ R2, R28, R2 ;  /* 0x000000021c027221 */ /* 0x000fe20000010000 */
[----:B------:R-:W-:Y:S02]  /*105b0*/  MOV R20, R165 ;  /* 0x000000a500147202 */ /* 0x000fe40000000f00 */
[C---:B------:R-:W-:Y:S04]  /*105c0*/  HMMA.16816.F32.BF16 R164, R208.reuse, R192, R40 ;  /* 0x000000c0d0a4723c */ /* 0x040fe80000041828 */
[----:B------:R-:W-:Y:S02]  /*105d0*/  MOV R31, R199 ;  /* 0x000000c7001f7202 */ /* 0x000fe40000000f00 */
[----:B------:R-:W-:Y:S02]  /*105e0*/  MOV R29, R181 ;  /* 0x000000b5001d7202 */ /* 0x000fe40000000f00 */
[-C--:B------:R-:W-:Y:S04]  /*105f0*/  HMMA.16816.F32.BF16 R168, R208, R194.reuse, R44 ;  /* 0x000000c2d0a8723c */ /* 0x080fe8000004182c */
[----:B------:R-:W-:Y:S01]  /*10600*/  FADD.FTZ R0, R29, R0 ;  /* 0x000000001d007221 */ /* 0x000fe20000010000 */
[----:B------:R-:W-:Y:S03]  /*10610*/  MOV R35, R180 ;  /* 0x000000b400237202 */ /* 0x000fe60000000f00 */
        /* <DEDUP_REMOVED lines=14> */
[C---:B------:R-:W-:Y:S07]  /*10700*/  HMMA.16816.F32.BF16 R104, R208.reuse, R4, R104 ;  /* 0x00000004d068723c */ /* 0x040fee0000041868 */
[----:B------:R-:W-:Y:S01]  /*10710*/  FADD.FTZ R4, R35, R3 ;  /* 0x0000000323047221 */ /* 0x000fe20000010000 */
[-C--:B------:R-:W-:Y:S04]  /*10720*/  HMMA.16816.F32.BF16 R108, R208, R6.reuse, R108 ;  /* 0x00000006d06c723c */ /* 0x080fe8000004186c */
[----:B------:R-:W-:Y:S02]  /*10730*/  FADD.FTZ R3, R252, R221 ;  /* 0x000000ddfc037221 */ /* 0x000fe40000010000 */
[----:B------:R-:W-:Y:S02]  /*10740*/  FADD.FTZ R5, R31, R2 ;  /* 0x000000021f057221 */ /* 0x000fe40000010000 */
[C---:B------:R-:W-:Y:S07]  /*10750*/  HMMA.16816.F32.BF16 R112, R204.reuse, R6, R112 ;  /* 0x00000006cc70723c */ /* 0x040fee0000041870 */
[----:B------:R-:W-:Y:S01]  /*10760*/  FADD.FTZ R7, R30, R4 ;  /* 0x000000041e077221 */ /* 0x000fe20000010000 */
[-C--:B---3--:R-:W-:Y:S04]  /*10770*/  HMMA.16816.F32.BF16 R116, R204, R8.reuse, R116 ;  /* 0x00000008cc74723c */ /* 0x088fe80000041874 */
[----:B------:R-:W-:Y:S02]  /*10780*/  FADD.FTZ R6, R247, R3 ;  /* 0x00000003f7067221 */ /* 0x000fe40000010000 */
[----:B------:R-:W-:Y:S02]  /*10790*/  FADD.FTZ R4, R24, R0 ;  /* 0x0000000018047221 */ /* 0x000fe40000010000 */
[----:B------:R-:W-:Y:S01]  /*107a0*/  FADD.FTZ R3, R25, R7 ;  /* 0x0000000719037221 */ /* 0x000fe20000010000 */
[C---:B------:R-:W-:Y:S04]  /*107b0*/  HMMA.16816.F32.BF16 R120, R208.reuse, R8, R120 ;  /* 0x00000008d078723c */ /* 0x040fe80000041878 */
[----:B------:R-:W-:Y:S02]  /*107c0*/  FADD.FTZ R0, R26, R5 ;  /* 0x000000051a007221 */ /* 0x000fe40000010000 */
[----:B------:R-:W-:Y:S02]  /*107d0*/  FADD.FTZ R2, R246, R6 ;  /* 0x00000006f6027221 */ /* 0x000fe40000010000 */
[----:B------:R-:W-:Y:S01]  /*107e0*/  FADD.FTZ R7, R27, R4 ;  /* 0x000000041b077221 */ /* 0x000fe20000010000 */
[-C--:B------:R-:W-:Y:S03]  /*107f0*/  HMMA.16816.F32.BF16 R124, R208, R10.reuse, R124 ;  /* 0x0000000ad07c723c */ /* 0x080fe6000004187c */
        /* <DEDUP_REMOVED lines=23> */
[----:B------:R-:W-:Y:S01]  /*10970*/  FADD.FTZ R0, R138, R6 ;  /* 0x000000068a007221 */ /* 0x000fe20000010000 */
[----:B------:R1:W-:Y:S01]  /*10980*/  STL [R1+0x4], R3 ;  /* 0x0000040301007387 */ /* 0x0003e20000100800 */
[----:B------:R-:W-:Y:S02]  /*10990*/  MOV R138, R135 ;  /* 0x00000087008a7202 */ /* 0x000fe40000000f00 */
[----:B------:R-:W-:Y:S01]  /*109a0*/  FADD.FTZ R0, R133, R0 ;  /* 0x0000000085007221 */ /* 0x000fe20000010000 */
[----:B------:R2:W-:Y:S04]  /*109b0*/  STL [R1+0x10], R2 ;  /* 0x0000100201007387 */ /* 0x0005e80000100800 */
[----:B------:R2:W-:Y:S01]  /*109c0*/  STL [R1+0x14], R0 ;  /* 0x0000140001007387 */ /* 0x0005e20000100800 */
[----:B-1----:R-:W-:Y:S01]  /*109d0*/  MOV R3, R137 ;  /* 0x0000008900037202 */ /* 0x002fe20000000f00 */
[----:B------:R-:W-:-:S05]  /*109e0*/  @P0 BRA `(.L_x_961) ;  /* 0xffffb74000000947 */ /* 0x000fca000383ffff */
.L_x_960:
[----:B------:R-:W-:Y:S02]  /*109f0*/  MOV R10, 0x1f ;  /* 0x0000001f000a7802 */ /* 0x000fe40000000f00 */
[----:B------:R-:W-:Y:S01]  /*10a00*/  MOV R9, 0xffffffff ;  /* 0xffffffff00097802 */ /* 0x000fe20000000f00 */
[----:B------:R-:W-:Y:S05]  /*10a10*/  BRA.DIV ~URZ, `(.L_x_962) ;  /* 0x000032727f007947 */ /* 0x000fea000b800000 */
[----:B--2---:R-:W2:Y:S04]  /*10a20*/  LDL R0, [R1+0xc] ;  /* 0x00000c0001007983 */ /* 0x004ea80000100800 */
[----:B--2---:R1:W2:Y:S02]  /*10a30*/  SHFL.BFLY PT, R7, R0, 0x2, 0x1f ;  /* 0x0c401f0000077f89 */ /* 0x0042a400000e0000 */
.L_x_992:
[----:B-1----:R-:W3:Y:S02]  /*10a40*/  LDL.LU R0, [R1+0xc] ;  /* 0x00000c0001007983 */ /* 0x002ee40000300800 */
[----:B--23--:R-:W-:Y:S01]  /*10a50*/  FADD.FTZ R7, R7, R0 ;  /* 0x0000000007077221 */ /* 0x00cfe20000010000 */
[----:B------:R-:W-:Y:S05]  /*10a60*/  BRA.DIV ~URZ, `(.L_x_963) ;  /* 0x000032827f007947 */ /* 0x000fea000b800000 */
[----:B------:R-:W2:Y:S04]  /*10a70*/  LDL.LU R2, [R1+0x4] ;  /* 0x0000040001027983 */ /* 0x000ea80000300800 */
[----:B------:R-:W3:Y:S04]  /*10a80*/  LDL.LU R0, [R1+0x10] ;  /* 0x0000100001007983 */ /* 0x000ee80000300800 */
[----:B------:R-:W4:Y:S04]  /*10a90*/  LDL.LU R9, [R1+0x14] ;  /* 0x0000140001097983 */ /* 0x000f280000300800 */
[----:B--2---:R-:W1:Y:S04]  /*10aa0*/  SHFL.BFLY PT, R4, R2, 0x2, 0x1f ;  /* 0x0c401f0002047f89 */ /* 0x004e6800000e0000 */
[----:B---3--:R-:W2:Y:S04]  /*10ab0*/  SHFL.BFLY PT, R6, R0, 0x2, 0x1f ;  /* 0x0c401f0000067f89 */ /* 0x008ea800000e0000 */
[----:B----4-:R-:W3:Y:S01]  /*10ac0*/  SHFL.BFLY PT, R5, R9, 0x2, 0x1f ;  /* 0x0c401f0009057f89 */ /* 0x010ee200000e0000 */
[----:B-1----:R-:W-:-:S02]  /*10ad0*/  FADD.FTZ R4, R4, R2 ;  /* 0x0000000204047221 */ /* 0x002fc40000010000 */
[----:B--2---:R-:W-:-:S03]  /*10ae0*/  FADD.FTZ R6, R6, R0 ;  /* 0x0000000006067221 */ /* 0x004fc60000010000 */
[----:B------:R-:W1:Y:S01]  /*10af0*/  SHFL.BFLY PT, R2, R4, 0x1, 0x1f ;  /* 0x0c201f0004027f89 */ /* 0x000e6200000e0000 */
[----:B---3--:R-:W-:-:S03]  /*10b00*/  FADD.FTZ R5, R5, R9 ;  /* 0x0000000905057221 */ /* 0x008fc60000010000 */
[----:B------:R-:W2:Y:S04]  /*10b10*/  SHFL.BFLY PT, R0, R7, 0x1, 0x1f ;  /* 0x0c201f0007007f89 */ /* 0x000ea800000e0000 */
[----:B------:R-:W3:Y:S04]  /*10b20*/  SHFL.BFLY PT, R3, R6, 0x1, 0x1f ;  /* 0x0c201f0006037f89 */ /* 0x000ee800000e0000 */
[----:B------:R4:W4:Y:S01]  /*10b30*/  SHFL.BFLY PT, R8, R5, 0x1, 0x1f ;  /* 0x0c201f0005087f89 */ /* 0x00092200000e0000 */
[----:B-1----:R-:W-:Y:S02]  /*10b40*/  FADD.FTZ R4, R4, R2 ;  /* 0x0000000204047221 */ /* 0x002fe40000010000 */
[----:B--2---:R-:W-:-:S02]  /*10b50*/  FADD.FTZ R7, R7, R0 ;  /* 0x0000000007077221 */ /* 0x004fc40000010000 */
[----:B---3--:R-:W-:-:S03]  /*10b60*/  FADD.FTZ R6, R6, R3 ;  /* 0x0000000306067221 */ /* 0x008fc60000010000 */
.L_x_993:
[----:B------:R-:W-:Y:S01]  /*10b70*/  FSETP.NE.FTZ.AND P3, PT, R7, RZ, PT ;  /* 0x000000ff0700720b */ /* 0x000fe20003f75000 */
[----:B------:R-:W-:Y:S01]  /*10b80*/  CS2R R2, SRZ ;  /* 0x0000000000027805 */ /* 0x000fe2000001ff00 */
[----:B------:R-:W-:Y:S01]  /*10b90*/  MOV R0, RZ ;  /* 0x000000ff00007202 */ /* 0x000fe20000000f00 */
[----:B----4-:R-:W-:Y:S01]  /*10ba0*/  FADD.FTZ R5, R8, R5 ;  /* 0x0000000508057221 */ /* 0x010fe20000010000 */
[----:B------:R-:W-:Y:S02]  /*10bb0*/  FSETP.NE.FTZ.AND P2, PT, R4, RZ, PT ;  /* 0x000000ff0400720b */ /* 0x000fe40003f55000 */
[----:B------:R-:W-:Y:S02]  /*10bc0*/  FSETP.NE.FTZ.AND P1, PT, R6, RZ, PT ;  /* 0x000000ff0600720b */ /* 0x000fe40003f35000 */
[----:B------:R-:W-:Y:S02]  /*10bd0*/  FSETP.NE.FTZ.AND P0, PT, R5, RZ, PT ;  /* 0x000000ff0500720b */ /* 0x000fe40003f15000 */
[----:B------:R-:W-:-:S02]  /*10be0*/  MOV R21, 0xff800000 ;  /* 0xff80000000157802 */ /* 0x000fc40000000f00 */
[----:B------:R-:W-:Y:S01]  /*10bf0*/  MOV R20, 0xff800000 ;  /* 0xff80000000147802 */ /* 0x000fe20000000f00 */
[----:B------:R-:W1:Y:S01]  /*10c00*/  @P3 MUFU.RCP R0, R7 ;  /* 0x0000000700003308 */ /* 0x000e620000001000 */
[----:B------:R-:W-:Y:S02]  /*10c10*/  MOV R19, 0xff800000 ;  /* 0xff80000000137802 */ /* 0x000fe40000000f00 */
[----:B------:R-:W-:-:S03]  /*10c20*/  MOV R18, 0xff800000 ;  /* 0xff80000000127802 */ /* 0x000fc60000000f00 */
[----:B------:R-:W-:Y:S02]  /*10c30*/  @P1 MOV R10, 0x3f317218 ;  /* 0x3f317218000a1802 */ /* 0x000fe40000000f00 */
[----:B------:R-:W2:Y:S08]  /*10c40*/  @P3 MUFU.LG2 R7, R7 ;  /* 0x0000000700073308 */ /* 0x000eb00000000c00 */
[----:B------:R-:W3:Y:S01]  /*10c50*/  @P2 MUFU.RCP R3, R4 ;  /* 0x0000000400032308 */ /* 0x000ee20000001000 */
[----:B-1----:R-:W-:-:S02]  /*10c60*/  FMUL.FTZ R140, R0, R140 ;  /* 0x0000008c008c7220 */ /* 0x002fc40000410000 */
[C---:B------:R-:W-:Y:S02]  /*10c70*/  FMUL.FTZ R141, R0.reuse, R141 ;  /* 0x0000008d008d7220 */ /* 0x040fe40000410000 */
[C---:B------:R-:W-:Y:S02]  /*10c80*/  FMUL.FTZ R160, R0.reuse, R160 ;  /* 0x000000a000a07220 */ /* 0x040fe40000410000 */
[C---:B------:R-:W-:Y:S01]  /*10c90*/  FMUL.FTZ R161, R0.reuse, R161 ;  /* 0x000000a100a17220 */ /* 0x040fe20000410000 */
[----:B------:R-:W1:Y:S01]  /*10ca0*/  @P1 MUFU.RCP R2, R6 ;  /* 0x0000000600021308 */ /* 0x000e620000001000 */
[C---:B------:R-:W-:Y:S02]  /*10cb0*/  FMUL.FTZ R172, R0.reuse, R172 ;  /* 0x000000ac00ac7220 */ /* 0x040fe40000410000 */
[C---:B------:R-:W-:Y:S02]  /*10cc0*/  FMUL.FTZ R173, R0.reuse, R173 ;  /* 0x000000ad00ad7220 */ /* 0x040fe40000410000 */
[----:B------:R-:W-:-:S02]  /*10cd0*/  FMUL.FTZ R184, R0, R184 ;  /* 0x000000b800b87220 */ /* 0x000fc40000410000 */
[C---:B------:R-:W-:Y:S01]  /*10ce0*/  FMUL.FTZ R185, R0.reuse, R185 ;  /* 0x000000b900b97220 */ /* 0x040fe20000410000 */
[----:B------:R-:W4:Y:S01]  /*10cf0*/  @P2 MUFU.LG2 R4, R4 ;  /* 0x0000000400042308 */ /* 0x000f220000000c00 */
[C---:B------:R-:W-:Y:S02]  /*10d00*/  FMUL.FTZ R188, R0.reuse, R188 ;  /* 0x000000bc00bc7220 */ /* 0x040fe40000410000 */
[C---:B------:R-:W-:Y:S02]  /*10d10*/  FMUL.FTZ R189, R0.reuse, R189 ;  /* 0x000000bd00bd7220 */ /* 0x040fe40000410000 */
[C---:B------:R-:W-:Y:S02]  /*10d20*/  FMUL.FTZ R192, R0.reuse, R192 ;  /* 0x000000c000c07220 */ /* 0x040fe40000410000 */
[C---:B------:R-:W-:Y:S01]  /*10d30*/  FMUL.FTZ R193, R0.reuse, R193 ;  /* 0x000000c100c17220 */ /* 0x040fe20000410000 */
[----:B------:R-:W1:Y:S01]  /*10d40*/  @P1 MUFU.LG2 R6, R6 ;  /* 0x0000000600061308 */ /* 0x000e620000000c00 */
        /* <DEDUP_REMOVED lines=21> */
[----:B--2---:R-:W-:Y:S02]  /*10ea0*/  @P3 FMUL.FTZ R9, R7, 0.69314718246459960938 ;  /* 0x3f31721807093820 */ /* 0x004fe40000410000 */
[C---:B---3--:R-:W-:Y:S02]  /*10eb0*/  FMUL.FTZ R142, R3.reuse, R142 ;  /* 0x0000008e038e7220 */ /* 0x048fe40000410000 */
[----:B------:R-:W-:Y:S01]  /*10ec0*/  @P3 FMUL.FTZ R7, R0, c[0x0][0x2d0] ;  /* 0x0000b40000073a20 */ /* 0x000fe20000410000 */
[----:B------:R-:W-:Y:S01]  /*10ed0*/  MOV R0, RZ ;  /* 0x000000ff00007202 */ /* 0x000fe20000000f00 */
[C---:B------:R-:W-:Y:S02]  /*10ee0*/  FMUL.FTZ R143, R3.reuse, R143 ;  /* 0x0000008f038f7220 */ /* 0x040fe40000410000 */
[----:B------:R-:W-:-:S02]  /*10ef0*/  FMUL.FTZ R162, R3, R162 ;  /* 0x000000a203a27220 */ /* 0x000fc40000410000 */
[C---:B------:R-:W-:Y:S01]  /*10f00*/  FMUL.FTZ R163, R3.reuse, R163 ;  /* 0x000000a303a37220 */ /* 0x040fe20000410000 */
[----:B------:R-:W2:Y:S01]  /*10f10*/  @P0 MUFU.RCP R0, R5 ;  /* 0x0000000500000308 */ /* 0x000ea20000001000 */
        /* <DEDUP_REMOVED lines=60> */
[----:B------:R-:W-:Y:S02]  /*112e0*/  FMUL.FTZ R125, R2, R125 ;  /* 0x0000007d027d7220 */ /* 0x000fe40000410000 */
[----:B------:R-:W1:Y:S01]  /*112f0*/  @P0 MUFU.LG2 R2, R5 ;  /* 0x0000000500020308 */ /* 0x000e620000000c00 */
[----:B----4-:R-:W-:Y:S02]  /*11300*/  @P2 FMUL.FTZ R8, R4, 0.69314718246459960938 ;  /* 0x3f31721804082820 */ /* 0x010fe40000410000 */
[----:B------:R-:W-:Y:S02]  /*11310*/  @P2 FMUL.FTZ R4, R3, c[0x0][0x2d0] ;  /* 0x0000b40003042a20 */ /* 0x000fe40000410000 */
[----:B------:R-:W-:Y:S02]  /*11320*/  @P1 FMUL.FTZ R6, R6, 0.69314718246459960938 ;  /* 0x3f31721806061820 */ /* 0x000fe40000410000 */
[----:B------:R-:W-:Y:S02]  /*11330*/  @P1 FMUL.FTZ R3, R10, c[0x0][0x2d0] ;  /* 0x0000b4000a031a20 */ /* 0x000fe40000410000 */
[----:B------:R-:W-:Y:S01]  /*11340*/  @P2 FFMA.FTZ R20, R4, R136, R8 ;  /* 0x0000008804142223 */ /* 0x000fe20000010008 */
[----:B------:R-:W-:Y:S01]  /*11350*/  MOV R4, 0x1 ;  /* 0x0000000100047802 */ /* 0x000fe20000000f00 */
[----:B------:R-:W-:Y:S01]  /*11360*/  @P1 FFMA.FTZ R21, R3, R135, R6 ;  /* 0x0000008703151223 */ /* 0x000fe20000010006 */
[----:B------:R-:W-:Y:S01]  /*11370*/  @P0 MOV R3, 0x3f317218 ;  /* 0x3f31721800030802 */ /* 0x000fe20000000f00 */
[----:B--2---:R-:W-:-:S02]  /*11380*/  FMUL.FTZ R146, R0, R146 ;  /* 0x0000009200927220 */ /* 0x004fc40000410000 */
[----:B------:R-:W-:Y:S02]  /*11390*/  FMUL.FTZ R147, R0, R147 ;  /* 0x0000009300937220 */ /* 0x000fe40000410000 */
[----:B-1----:R-:W-:Y:S02]  /*113a0*/  @P0 FMUL.FTZ R2, R2, 0.69314718246459960938 ;  /* 0x3f31721802020820 */ /* 0x002fe40000410000 */
[----:B------:R-:W-:Y:S02]  /*113b0*/  @P0 FMUL.FTZ R3, R3, c[0x0][0x2d0] ;  /* 0x0000b40003030a20 */ /* 0x000fe40000410000 */
        /* <DEDUP_REMOVED lines=30> */
[----:B------:R-:W-:Y:S01]  /*115a0*/  PRMT R0, R4, 0x7610, R0 ;  /* 0x0000761004007816 */ /* 0x000fe20000000000 */
[----:B------:R-:W-:Y:S02]  /*115b0*/  @P3 FFMA.FTZ R19, R7, R137, R9 ;  /* 0x0000008907133223 */ /* 0x000fe40000010009 */
[----:B------:R-:W-:Y:S02]  /*115c0*/  @P0 FFMA.FTZ R18, R3, R134, R2 ;  /* 0x0000008603120223 */ /* 0x000fe40000010002 */
.L_x_929:
        /* <DEDUP_REMOVED lines=19> */
.L_x_965:
[----:B--2---:R-:W-:Y:S05]  /*11700*/  BSYNC B0 ;  /* 0x0000000000007941 */ /* 0x004fea0003800000 */
.L_x_964:
[----:B------:R-:W-:Y:S01]  /*11710*/  PRMT R0, R0, 0x9910, RZ ;  /* 0x0000991000007816 */ /* 0x000fe200000000ff */
[----:B------:R-:W-:Y:S01]  /*11720*/  BSSY B1, `(.L_x_966) ;  /* 0x00001d5000017945 */ /* 0x000fe20003800000 */
[----:B-----5:R-:W-:Y:S02]  /*11730*/  IMAD.MOV.U32 R44, RZ, RZ, R7 ;  /* 0x000000ffff2c7224 */ /* 0x020fe400078e0007 */
[----:B------:R-:W-:-:S13]  /*11740*/  ISETP.NE.AND P0, PT, R0, RZ, PT ;  /* 0x000000ff0000720c */ /* 0x000fda0003f05270 */
[----:B------:R-:W-:Y:S05]  /*11750*/  @!P0 BRA `(.L_x_967) ;  /* 0x00001a5000008947 */ /* 0x000fea0003800000 */
[----:B------:R-:W-:Y:S01]  /*11760*/  WARPSYNC 0xffffffff ;  /* 0xffffffff00007948 */ /* 0x000fe20003800000 */
[----:B------:R-:W-:Y:S06]  /*11770*/  BAR.SYNC.DEFER_BLOCKING 0x1, 0x80 ;  /* 0x0042000000007b1d */ /* 0x000fec0000010000 */
[----:B------:R-:W-:Y:S05]  /*11780*/  BRA.CONV ~URZ, `(.L_x_968) ;  /* 0x000000737f007947 */ /* 0x000fea000b800000 */
[----:B------:R-:W-:Y:S01]  /*11790*/  SHF.R.S32.HI R9, RZ, 0x1f, R6 ;  /* 0x0000001fff097819 */ /* 0x000fe20000011406 */
[----:B------:R-:W-:Y:S01]  /*117a0*/  IMAD.MOV.U32 R8, RZ, RZ, RZ ;  /* 0x000000ffff087224 */ /* 0x000fe200078e00ff */
[----:B------:R-:W-:Y:S01]  /*117b0*/  MOV R2, 0x11800 ;  /* 0x0001180000027802 */ /* 0x000fe20000000f00 */
[----:B------:R-:W-:Y:S01]  /*117c0*/  IMAD.MOV.U32 R3, RZ, RZ, 0x1f ;  /* 0x0000001fff037424 */ /* 0x000fe200078e00ff */
[----:B------:R-:W-:-:S04]  /*117d0*/  LEA.HI R9, R9, R6, RZ, 0x7 ;  /* 0x0000000609097211 */ /* 0x000fc800078f38ff */
[----:B------:R-:W-:Y:S02]  /*117e0*/  SHF.R.S32.HI R9, RZ, 0x7, R9 ;  /* 0x00000007ff097819 */ /* 0x000fe40000011409 */
[----:B-1----:R-:W-:Y:S05]  /*117f0*/  CALL.REL.NOINC `($__internal_19_$__cuda_sm70_shflsync_idx_p) ;  /* 0x0000280000007944 */ /* 0x002fea0003c00000 */
.L_x_968:
[----:B------:R-:W2:Y:S04]  /*11800*/  LDL R8, [R1+0x64] ;  /* 0x0000640001087983 */ /* 0x000ea80000100800 */
[----:B------:R-:W3:Y:S04]  /*11810*/  LDL.LU R5, [R1+0x44] ;  /* 0x0000440001057983 */ /* 0x000ee80000300800 */
[----:B-1----:R-:W4:Y:S04]  /*11820*/  LDL.LU R11, [R1+0x50] ;  /* 0x00005000010b7983 */ /* 0x002f280000300800 */
[----:B------:R-:W5:Y:S04]  /*11830*/  LDL.LU R17, [R1+0x54] ;  /* 0x0000540001117983 */ /* 0x000f680000300800 */
[----:B------:R-:W2:Y:S01]  /*11840*/  LDL.LU R16, [R1+0x58] ;  /* 0x0000580001107983 */ /* 0x000ea20000300800 */
[----:B------:R-:W-:-:S03]  /*11850*/  IMAD.MOV.U32 R3, RZ, RZ, 0x1 ;  /* 0x00000001ff037424 */ /* 0x000fc600078e00ff */
[----:B------:R-:W5:Y:S02]  /*11860*/  LDL R15, [R1+0x68] ;  /* 0x00006800010f7983 */ /* 0x000f640000100800 */
[----:B------:R-:W-:Y:S02]  /*11870*/  ISETP.NE.AND P1, PT, R3, c[0x0][0x4e8], PT ;  /* 0x00013a0003007a0c */ /* 0x000fe40003f25270 */
[----:B------:R-:W5:Y:S01]  /*11880*/  LDL R45, [R1+0x40] ;  /* 0x00004000012d7983 */ /* 0x000f620000100800 */
[----:B------:R-:W-:Y:S02]  /*11890*/  ULDC UR5, c[0x0][0x4e8] ;  /* 0x00013a0000057ab9 */ /* 0x000fe40000000800 */
[----:B------:R-:W-:Y:S02]  /*118a0*/  ULDC UR4, c[0x0][0x388] ;  /* 0x0000e20000047ab9 */ /* 0x000fe40000000800 */
[----:B------:R-:W-:Y:S01]  /*118b0*/  UIMAD UR4, UR5, UR4, URZ ;  /* 0x00000004050472a4 */ /* 0x000fe2000f8e023f */
[----:B------:R-:W-:Y:S01]  /*118c0*/  BSSY B0, `(.L_x_969) ;  /* 0x00000bf000007945 */ /* 0x000fe20003800000 */
[----:B---3--:R-:W-:Y:S01]  /*118d0*/  SHF.R.S32.HI R0, RZ, 0x1f, R5 ;  /* 0x0000001fff007819 */ /* 0x008fe20000011405 */
[----:B------:R-:W-:-:S04]  /*118e0*/  IMAD.WIDE.U32 R6, R5, c[0x0][0x4d0], RZ ;  /* 0x0001340005067a25 */ /* 0x000fc800078e00ff */
[C---:B------:R-:W-:Y:S02]  /*118f0*/  IMAD R2, R0.reuse, c[0x0][0x4d0], RZ ;  /* 0x0001340000027a24 */ /* 0x040fe400078e02ff */
[----:B------:R-:W-:Y:S02]  /*11900*/  IMAD R4, R0, c[0x0][0x438], RZ ;  /* 0x00010e0000047a24 */ /* 0x000fe400078e02ff */
[----:B------:R-:W-:Y:S01]  /*11910*/  IMAD R3, R5, c[0x0][0x4d4], R2 ;  /* 0x0001350005037a24 */ /* 0x000fe200078e0202 */
[----:B----4-:R-:W-:Y:S01]  /*11920*/  SHF.R.S32.HI R2, RZ, 0x1f, R11 ;  /* 0x0000001fff027819 */ /* 0x010fe2000001140b */
[----:B--2---:R-:W-:Y:S02]  /*11930*/  IMAD.IADD R0, R8, 0x1, R16 ;  /* 0x0000000108007824 */ /* 0x004fe400078e0210 */
[----:B------:R-:W-:Y:S02]  /*11940*/  IMAD.IADD R7, R7, 0x1, R3 ;  /* 0x0000000107077824 */ /* 0x000fe400078e0203 */
[----:B------:R-:W-:-:S02]  /*11950*/  IMAD R9, R2, c[0x0][0x4d8], RZ ;  /* 0x0001360002097a24 */ /* 0x000fc400078e02ff */
[----:B------:R-:W-:-:S04]  /*11960*/  IMAD.WIDE.U32 R6, R11, c[0x0][0x4d8], R6 ;  /* 0x000136000b067a25 */ /* 0x000fc800078e0006 */
[----:B------:R-:W-:Y:S02]  /*11970*/  IMAD R9, R11, c[0x0][0x4dc], R9 ;  /* 0x000137000b097a24 */ /* 0x000fe400078e0209 */
[----:B------:R-:W-:Y:S02]  /*11980*/  IMAD R8, R5, c[0x0][0x43c], R4 ;  /* 0x00010f0005087a24 */ /* 0x000fe400078e0204 */
[----:B------:R-:W-:-:S04]  /*11990*/  @P1 IMAD.HI.U32 R10, R0, c[0x0][0x4ec], RZ ;  /* 0x00013b00000a1a27 */ /* 0x000fc800078e00ff */
[----:B------:R-:W-:Y:S01]  /*119a0*/  IMAD.IADD R7, R7, 0x1, R9 ;  /* 0x0000000107077824 */ /* 0x000fe200078e0209 */
[----:B-----5:R-:W-:Y:S01]  /*119b0*/  SHF.R.S32.HI R9, RZ, 0x1f, R17 ;  /* 0x0000001fff097819 */ /* 0x020fe20000011411 */
[----:B------:R-:W-:-:S04]  /*119c0*/  IMAD.WIDE.U32 R4, R5, c[0x0][0x438], RZ ;  /* 0x00010e0005047a25 */ /* 0x000fc800078e00ff */
[----:B------:R-:W-:Y:S01]  /*119d0*/  IMAD.MOV.U32 R3, RZ, RZ, R0 ;  /* 0x000000ffff037224 */ /* 0x000fe200078e0000 */
[----:B------:R-:W-:Y:S01]  /*119e0*/  @P1 SHF.R.U32.HI R3, RZ, c[0x0][0x4f0], R10 ;  /* 0x00013c00ff031a19 */ /* 0x000fe2000001160a */
[----:B------:R-:W-:Y:S02]  /*119f0*/  IMAD.IADD R5, R5, 0x1, R8 ;  /* 0x0000000105057824 */ /* 0x000fe400078e0208 */
[----:B------:R-:W-:Y:S02]  /*11a00*/  IMAD R2, R2, c[0x0][0x440], RZ ;  /* 0x0001100002027a24 */ /* 0x000fe400078e02ff */
[----:B------:R-:W-:Y:S02]  /*11a10*/  IMAD R10, R9, c[0x0][0x4e0], RZ ;  /* 0x00013800090a7a24 */ /* 0x000fe400078e02ff */
[C---:B------:R-:W-:Y:S02]  /*11a20*/  IMAD R14, R11.reuse, c[0x0][0x444], R2 ;  /* 0x000111000b0e7a24 */ /* 0x040fe400078e0202 */
[----:B------:R-:W-:-:S04]  /*11a30*/  IMAD.WIDE.U32 R4, R11, c[0x0][0x440], R4 ;  /* 0x000110000b047a25 */ /* 0x000fc800078e0004 */
[----:B------:R-:W-:-:S04]  /*11a40*/  IMAD.WIDE.U32 R6, R17, c[0x0][0x4e0], R6 ;  /* 0x0001380011067a25 */ /* 0x000fc800078e0006 */
[----:B------:R-:W-:Y:S02]  /*11a50*/  IMAD R11, R17, c[0x0][0x4e4], R10 ;  /* 0x00013900110b7a24 */ /* 0x000fe400078e020a */
[----:B------:R-:W-:Y:S01]  /*11a60*/  @P1 IMAD.HI.U32 R10, R0, c[0x0][0x4ec], RZ ;  /* 0x00013b00000a1a27 */ /* 0x000fe200078e00ff */
[----:B------:R-:W-:Y:S02]  /*11a70*/  SHF.R.S32.HI R12, RZ, 0x1f, R3 ;  /* 0x0000001fff0c7819 */ /* 0x000fe40000011403 */
[----:B------:R-:W-:Y:S01]  /*11a80*/  IADD3 R6, P0, R3, R6, RZ ;  /* 0x0000000603067210 */ /* 0x000fe20007f1e0ff */
[----:B------:R-:W-:Y:S01]  /*11a90*/  IMAD.MOV.U32 R2, RZ, RZ, R0 ;  /* 0x000000ffff027224 */ /* 0x000fe200078e0000 */
[----:B------:R-:W-:Y:S01]  /*11aa0*/  @P1 SHF.R.U32.HI R2, RZ, c[0x0][0x4f0], R10 ;  /* 0x00013c00ff021a19 */ /* 0x000fe2000001160a */
[----:B------:R-:W-:Y:S01]  /*11ab0*/  IMAD.IADD R5, R5, 0x1, R14 ;  /* 0x0000000105057824 */ /* 0x000fe200078e020e */
[----:B------:R-:W-:Y:S01]  /*11ac0*/  IADD3.X R7, R12, R7, R11, P0, !PT ;  /* 0x000000070c077210 */ /* 0x000fe200007fe40b */
[----:B------:R-:W-:-:S02]  /*11ad0*/  IMAD.MOV R8, RZ, RZ, -R3 ;  /* 0x000000ffff087224 */ /* 0x000fc400078e0a03 */
[----:B------:R-:W-:Y:S01]  /*11ae0*/  IMAD.WIDE.U32 R10, R17, c[0x0][0x448], R4 ;  /* 0x00011200110a7a25 */ /* 0x000fe200078e0004 */
[----:B------:R-:W-:-:S03]  /*11af0*/  SHF.R.S32.HI R5, RZ, 0x1f, R2 ;  /* 0x0000001fff057819 */ /* 0x000fc60000011402 */
[----:B------:R-:W-:Y:S02]  /*11b00*/  IMAD.MOV R14, RZ, RZ, -R2 ;  /* 0x000000ffff0e7224 */ /* 0x000fe400078e0a02 */
[--C-:B------:R-:W-:Y:S02]  /*11b10*/  IMAD R8, R8, c[0x0][0x4e8], R0.reuse ;  /* 0x00013a0008087a24 */ /* 0x100fe400078e0200 */
[----:B------:R-:W-:Y:S02]  /*11b20*/  IMAD R9, R9, c[0x0][0x448], RZ ;  /* 0x0001120009097a24 */ /* 0x000fe400078e02ff */
[----:B------:R-:W-:Y:S02]  /*11b30*/  IMAD R14, R14, c[0x0][0x4e8], R0 ;  /* 0x00013a000e0e7a24 */ /* 0x000fe400078e0200 */
[----:B------:R-:W-:Y:S02]  /*11b40*/  IMAD R0, R5, c[0x0][0x430], RZ ;  /* 0x00010c0005007a24 */ /* 0x000fe400078e02ff */
[----:B------:R-:W-:-:S02]  /*11b50*/  IMAD R9, R17, c[0x0][0x44c], R9 ;  /* 0x0001130011097a24 */ /* 0x000fc400078e0209 */
[----:B------:R-:W-:Y:S02]  /*11b60*/  IMAD R17, R2, c[0x0][0x434], R0 ;  /* 0x00010d0002117a24 */ /* 0x000fe400078e0200 */
[----:B------:R-:W-:Y:S02]  /*11b70*/  IMAD.IADD R0, R15, 0x1, R16 ;  /* 0x000000010f007824 */ /* 0x000fe400078e0210 */
[----:B------:R-:W1:Y:S01]  /*11b80*/  S2R R16, SR_TID.X ;  /* 0x0000000000107919 */ /* 0x000e620000002100 */
[----:B------:R-:W-:Y:S01]  /*11b90*/  SHF.R.S32.HI R13, RZ, 0x1f, R8 ;  /* 0x0000001fff0d7819 */ /* 0x000fe20000011408 */
[----:B------:R-:W-:-:S04]  /*11ba0*/  IMAD.WIDE.U32 R6, R8, c[0x0][0x4c8], R6 ;  /* 0x0001320008067a25 */ /* 0x000fc800078e0006 */
[----:B------:R-:W-:-:S04]  /*11bb0*/  IMAD R3, R13, c[0x0][0x4c8], RZ ;  /* 0x000132000d037a24 */ /* 0x000fc800078e02ff */
[----:B------:R-:W-:Y:S01]  /*11bc0*/  IMAD R3, R8, c[0x0][0x4cc], R3 ;  /* 0x0001330008037a24 */ /* 0x000fe200078e0203 */
[----:B------:R-:W-:-:S03]  /*11bd0*/  LEA R4, P0, R6, c[0x0][0x4a8], 0x2 ;  /* 0x00012a0006047a11 */ /* 0x000fc600078010ff */
[----:B------:R-:W-:Y:S01]  /*11be0*/  IMAD.IADD R3, R7, 0x1, R3 ;  /* 0x0000000107037824 */ /* 0x000fe200078e0203 */
[----:B-1----:R-:W-:-:S04]  /*11bf0*/  SHF.R.S32.HI R15, RZ, 0x1f, R16 ;  /* 0x0000001fff0f7819 */ /* 0x002fc80000011410 */
[----:B------:R-:W-:Y:S02]  /*11c00*/  LEA.HI.X R3, R6, c[0x0][0x4ac], R3, 0x2, P0 ;  /* 0x00012b0006037a11 */ /* 0x000fe400000f1403 */
[----:B------:R-:W-:Y:S01]  /*11c10*/  LEA.HI R15, R15, R16, RZ, 0x5 ;  /* 0x000000100f0f7211 */ /* 0x000fe200078f28ff */
[----:B------:R-:W-:-:S03]  /*11c20*/  IMAD.IADD R9, R11, 0x1, R9 ;  /* 0x000000010b097824 */ /* 0x000fc600078e0209 */
[----:B------:R-:W-:Y:S01]  /*11c30*/  LOP3.LUT R15, R15, 0xffffffe0, RZ, 0xc0, !PT ;  /* 0xffffffe00f0f7812 */ /* 0x000fe200078ec0ff */
[----:B------:R-:W-:Y:S01]  /*11c40*/  IMAD.MOV.U32 R8, RZ, RZ, R10 ;  /* 0x000000ffff087224 */ /* 0x000fe200078e000a */
[----:B------:R-:W-:Y:S04]  /*11c50*/  SHFL.IDX PT, R12, R4, RZ, 0x1c1f ;  /* 0x001c1fff040c7589 */ /* 0x000fe800000e0000 */
[----:B------:R-:W1:Y:S01]  /*11c60*/  SHFL.IDX PT, R13, R3, RZ, 0x1c1f ;  /* 0x001c1fff030d7589 */ /* 0x000e6200000e0000 */
[----:B------:R-:W-:-:S03]  /*11c70*/  IMAD.IADD R15, R16, 0x1, -R15 ;  /* 0x00000001100f7824 */ /* 0x000fc600078e0a0f */
[----:B------:R-:W-:Y:S04]  /*11c80*/  SHFL.IDX PT, R10, R4, 0x1, 0x1c1f ;  /* 0x003c1f00040a7f89 */ /* 0x000fe800000e0000 */
[----:B------:R-:W2:Y:S01]  /*11c90*/  SHFL.IDX PT, R11, R3, 0x1, 0x1c1f ;  /* 0x003c1f00030b7f89 */ /* 0x000ea200000e0000 */
[----:B------:R-:W-:Y:S01]  /*11ca0*/  IMAD.WIDE.U32 R8, R2, c[0x0][0x430], R8 ;  /* 0x00010c0002087a25 */ /* 0x000fe200078e0008 */
[----:B------:R-:W-:Y:S02]  /*11cb0*/  LOP3.LUT P5, RZ, R15, 0x3, RZ, 0xc0, !PT ;  /* 0x000000030fff7812 */ /* 0x000fe400078ac0ff */
[C---:B------:R-:W-:Y:S01]  /*11cc0*/  IADD3 R2, R0.reuse, 0x8, RZ ;  /* 0x0000000800027810 */ /* 0x040fe20007ffe0ff */
[----:B------:R-:W-:Y:S01]  /*11cd0*/  SHFL.IDX PT, R6, R4, 0x2, 0x1c1f ;  /* 0x005c1f0004067f89 */ /* 0x000fe200000e0000 */
[----:B------:R-:W-:-:S03]  /*11ce0*/  ISETP.GE.OR P1, PT, R0, UR4, P5 ;  /* 0x0000000400007c0c */ /* 0x000fc6000af26670 */
[----:B------:R-:W3:Y:S01]  /*11cf0*/  SHFL.IDX PT, R7, R3, 0x2, 0x1c1f ;  /* 0x005c1f0003077f89 */ /* 0x000ee200000e0000 */
[----:B------:R-:W-:-:S03]  /*11d00*/  SHF.R.S32.HI R16, RZ, 0x1f, R14 ;  /* 0x0000001fff107819 */ /* 0x000fc6000001140e */
[----:B------:R-:W-:Y:S01]  /*11d10*/  SHFL.IDX PT, R4, R4, 0x3, 0x1c1f ;  /* 0x007c1f0004047f89 */ /* 0x000fe200000e0000 */
[----:B------:R-:W-:-:S03]  /*11d20*/  ISETP.GE.OR P4, PT, R2, UR4, P5 ;  /* 0x0000000402007c0c */ /* 0x000fc6000af86670 */
[----:B------:R4:W5:Y:S01]  /*11d30*/  SHFL.IDX PT, R5, R3, 0x3, 0x1c1f ;  /* 0x007c1f0003057f89 */ /* 0x00096200000e0000 */
[C---:B------:R-:W-:Y:S02]  /*11d40*/  IADD3 R15, R0.reuse, 0x40, RZ ;  /* 0x00000040000f7810 */ /* 0x040fe40007ffe0ff */
[----:B------:R-:W-:Y:S02]  /*11d50*/  ISETP.GE.AND P3, PT, R0, UR4, PT ;  /* 0x0000000400007c0c */ /* 0x000fe4000bf66270 */
[----:B------:R-:W-:Y:S01]  /*11d60*/  ISETP.GE.AND P2, PT, R2, UR4, PT ;  /* 0x0000000402007c0c */ /* 0x000fe2000bf46270 */
[----:B------:R-:W-:Y:S01]  /*11d70*/  IMAD.MOV.U32 R2, RZ, RZ, R8 ;  /* 0x000000ffff027224 */ /* 0x000fe200078e0008 */
[----:B------:R-:W-:Y:S02]  /*11d80*/  IADD3 R0, R0, 0x48, RZ ;  /* 0x0000004800007810 */ /* 0x000fe40007ffe0ff */
[----:B------:R-:W-:Y:S02]  /*11d90*/  ISETP.GE.OR P0, PT, R15, UR4, P5 ;  /* 0x000000040f007c0c */ /* 0x000fe4000af06670 */
[----:B------:R-:W-:Y:S01]  /*11da0*/  ISETP.GE.OR P5, PT, R0, UR4, P5 ;  /* 0x0000000400007c0c */ /* 0x000fe2000afa6670 */
[----:B-1----:R1:W-:Y:S01]  /*11db0*/  @!P1 ST.E [R12.64], R19 ;  /* 0x000000130c009985 */ /* 0x0023e2000c101908 */
[----:B----4-:R-:W-:-:S02]  /*11dc0*/  IMAD.IADD R3, R9, 0x1, R17 ;  /* 0x0000000109037824 */ /* 0x010fc400078e0211 */
[----:B------:R-:W-:Y:S02]  /*11dd0*/  IMAD R9, R16, c[0x0][0x428], RZ ;  /* 0x00010a0010097a24 */ /* 0x000fe400078e02ff */
[----:B------:R-:W-:-:S04]  /*11de0*/  IMAD.WIDE.U32 R2, R14, c[0x0][0x428], R2 ;  /* 0x00010a000e027a25 */ /* 0x000fc800078e0002 */
[----:B------:R-:W-:Y:S01]  /*11df0*/  IMAD R8, R14, c[0x0][0x42c], R9 ;  /* 0x00010b000e087a24 */ /* 0x000fe200078e0209 */
[----:B--2---:R2:W-:Y:S01]  /*11e00*/  @!P4 ST.E [R10.64], R20 ;  /* 0x000000140a00c985 */ /* 0x0045e2000c101908 */
[----:B------:R-:W-:Y:S02]  /*11e10*/  LEA R29, P4, R2, c[0x0][0x400], 0x2 ;  /* 0x00010000021d7a11 */ /* 0x000fe400078810ff */
[----:B------:R-:W-:Y:S01]  /*11e20*/  IMAD.IADD R3, R3, 0x1, R8 ;  /* 0x0000000103037824 */ /* 0x000fe200078e0208 */
[----:B---3--:R3:W-:Y:S01]  /*11e30*/  @!P0 ST.E [R6.64], R21 ;  /* 0x0000001506008985 */ /* 0x0087e2000c101908 */
[----:B------:R-:W-:-:S03]  /*11e40*/  ISETP.GE.AND P1, PT, R15, UR4, PT ;  /* 0x000000040f007c0c */ /* 0x000fc6000bf26270 */
[----:B------:R-:W-:Y:S01]  /*11e50*/  LEA.HI.X R26, R2, c[0x0][0x404], R3, 0x2, P4 ;  /* 0x00010100021a7a11 */ /* 0x000fe200020f1403 */
[----:B-----5:R4:W-:Y:S01]  /*11e60*/  @!P5 ST.E [R4.64], R18 ;  /* 0x000000120400d985 */ /* 0x0209e2000c101908 */
[----:B------:R-:W-:Y:S02]  /*11e70*/  ISETP.GE.AND P0, PT, R0, UR4, PT ;  /* 0x0000000400007c0c */ /* 0x000fe4000bf06270 */
[C---:B------:R-:W-:Y:S01]  /*11e80*/  IADD3 R17, R45.reuse, 0x8, RZ ;  /* 0x000000082d117810 */ /* 0x040fe20007ffe0ff */
[----:B------:R4:W4:Y:S01]  /*11e90*/  SHFL.IDX PT, R0, R29, RZ, 0x1c1f ;  /* 0x001c1fff1d007589 */ /* 0x00092200000e0000 */
[C---:B------:R-:W-:Y:S02]  /*11ea0*/  IADD3 R16, R45.reuse, 0x10, RZ ;  /* 0x000000102d107810 */ /* 0x040fe40007ffe0ff */
[C---:B------:R-:W-:Y:S01]  /*11eb0*/  IADD3 R15, R45.reuse, 0x18, RZ ;  /* 0x000000182d0f7810 */ /* 0x040fe20007ffe0ff */
[----:B------:R4:W4:Y:S01]  /*11ec0*/  SHFL.IDX PT, R2, R26, RZ, 0x1c1f ;  /* 0x001c1fff1a027589 */ /* 0x00092200000e0000 */
[----:B------:R-:W-:-:S02]  /*11ed0*/  IADD3 R14, R45, 0x20, RZ ;  /* 0x000000202d0e7810 */ /* 0x000fc40007ffe0ff */
[C---:B-1----:R-:W-:Y:S02]  /*11ee0*/  IADD3 R13, R45.reuse, 0x28, RZ ;  /* 0x000000282d0d7810 */ /* 0x042fe40007ffe0ff */
[C---:B------:R-:W-:Y:S02]  /*11ef0*/  IADD3 R12, R45.reuse, 0x30, RZ ;  /* 0x000000302d0c7810 */ /* 0x040fe40007ffe0ff */
[C---:B------:R-:W-:Y:S02]  /*11f00*/  IADD3 R9, R45.reuse, 0x48, RZ ;  /* 0x000000482d097810 */ /* 0x040fe40007ffe0ff */
[C---:B------:R-:W-:Y:S02]  /*11f10*/  IADD3 R8, R45.reuse, 0x50, RZ ;  /* 0x000000502d087810 */ /* 0x040fe40007ffe0ff */
[C---:B--2---:R-:W-:Y:S02]  /*11f20*/  IADD3 R11, R45.reuse, 0x38, RZ ;  /* 0x000000382d0b7810 */ /* 0x044fe40007ffe0ff */
[----:B------:R-:W-:-:S02]  /*11f30*/  IADD3 R10, R45, 0x40, RZ ;  /* 0x000000402d0a7810 */ /* 0x000fc40007ffe0ff */
[C---:B---3--:R-:W-:Y:S02]  /*11f40*/  IADD3 R7, R45.reuse, 0x58, RZ ;  /* 0x000000582d077810 */ /* 0x048fe40007ffe0ff */
[C---:B------:R-:W-:Y:S02]  /*11f50*/  IADD3 R3, R45.reuse, 0x60, RZ ;  /* 0x000000602d037810 */ /* 0x040fe40007ffe0ff */
[C---:B------:R-:W-:Y:S02]  /*11f60*/  IADD3 R6, R45.reuse, 0x68, RZ ;  /* 0x000000682d067810 */ /* 0x040fe40007ffe0ff */
[C---:B----4-:R-:W-:Y:S02]  /*11f70*/  IADD3 R5, R45.reuse, 0x70, RZ ;  /* 0x000000702d057810 */ /* 0x050fe40007ffe0ff */
[----:B------:R-:W-:Y:S02]  /*11f80*/  IADD3 R4, R45, 0x78, RZ ;  /* 0x000000782d047810 */ /* 0x000fe40007ffe0ff */
        /* <DEDUP_REMOVED lines=15> */
[----:B------:R-:W-:Y:S01]  /*12080*/  SHF.R.S32.HI R43, RZ, 0x1f, R4 ;  /* 0x0000001fff2b7819 */ /* 0x000fe20000011404 */
[----:B------:R-:W-:Y:S05]  /*12090*/  @P3 BRA `(.L_x_970) ;  /* 0x0000041000003947 */ /* 0x000fea0003800000 */
[----:B------:R-:W-:Y:S02]  /*120a0*/  ISETP.GE.AND P5, PT, R45, c[0x0][0x3c8], PT ;  /* 0x0000f2002d007a0c */ /* 0x000fe40003fa6270 */
[----:B------:R-:W-:Y:S02]  /*120b0*/  ISETP.GE.AND P4, PT, R17, c[0x0][0x3c8], PT ;  /* 0x0000f20011007a0c */ /* 0x000fe40003f86270 */
[----:B------:R-:W-:-:S09]  /*120c0*/  ISETP.GE.AND P6, PT, R6, c[0x0][0x3c8], PT ;  /* 0x0000f20006007a0c */ /* 0x000fd20003fc6270 */
[----:B------:R-:W-:-:S04]  /*120d0*/  @!P5 LEA R18, P3, R45, R0, 0x2 ;  /* 0x000000002d12d211 */ /* 0x000fc800078610ff */
[----:B------:R-:W-:Y:S02]  /*120e0*/  @!P5 LEA.HI.X R19, R45, R2, R27, 0x2, P3 ;  /* 0x000000022d13d211 */ /* 0x000fe400018f141b */
[----:B------:R-:W-:-:S03]  /*120f0*/  ISETP.GE.AND P3, PT, R16, c[0x0][0x3c8], PT ;  /* 0x0000f20010007a0c */ /* 0x000fc60003f66270 */
[----:B------:R1:W-:Y:S02]  /*12100*/  @!P5 ST.E.64 [R18.64], R140 ;  /* 0x0000008c1200d985 */ /* 0x0003e4000c101b08 */
[----:B-1----:R-:W-:-:S04]  /*12110*/  @!P4 LEA R18, P5, R17, R0, 0x2 ;  /* 0x000000001112c211 */ /* 0x002fc800078a10ff */
        /* <DEDUP_REMOVED lines=42> */
[----:B------:R1:W-:Y:S01]  /*123c0*/  @!P3 ST.E.64 [R18.64], R96 ;  /* 0x000000601200b985 */ /* 0x0003e2000c101b08 */
[----:B------:R-:W-:-:S04]  /*123d0*/  @!P5 LEA R24, P3, R3, R0, 0x2 ;  /* 0x000000000318d211 */ /* 0x000fc800078610ff */
[----:B------:R-:W-:Y:S02]  /*123e0*/  @!P5 LEA.HI.X R25, R3, R2, R40, 0x2, P3 ;  /* 0x000000020319d211 */ /* 0x000fe400018f1428 */
[----:B------:R-:W-:Y:S02]  /*123f0*/  ISETP.GE.AND P5, PT, R5, c[0x0][0x3c8], PT ;  /* 0x0000f20005007a0c */ /* 0x000fe40003fa6270 */
[----:B------:R-:W-:-:S04]  /*12400*/  @!P6 LEA R22, P3, R6, R0, 0x2 ;  /* 0x000000000616e211 */ /* 0x000fc800078610ff */
[----:B------:R-:W-:-:S07]  /*12410*/  @!P6 LEA.HI.X R23, R6, R2, R41, 0x2, P3 ;  /* 0x000000020617e211 */ /* 0x000fce00018f1429 */
[----:B------:R-:W-:-:S04]  /*12420*/  @!P5 LEA R20, P3, R5, R0, 0x2 ;  /* 0x000000000514d211 */ /* 0x000fc800078610ff */
[----:B------:R-:W-:Y:S02]  /*12430*/  @!P5 LEA.HI.X R21, R5, R2, R42, 0x2, P3 ;  /* 0x000000020515d211 */ /* 0x000fe400018f142a */
[----:B-1----:R-:W-:-:S04]  /*12440*/  @!P4 LEA R18, P3, R4, R0, 0x2 ;  /* 0x000000000412c211 */ /* 0x002fc800078610ff */
[----:B------:R-:W-:Y:S02]  /*12450*/  @!P4 LEA.HI.X R19, R4, R2, R43, 0x2, P3 ;  /* 0x000000020413c211 */ /* 0x000fe400018f142b */
[----:B------:R-:W-:-:S13]  /*12460*/  ISETP.GE.AND P3, PT, R3, c[0x0][0x3c8], PT ;  /* 0x0000f20003007a0c */ /* 0x000fda0003f66270 */
[----:B------:R1:W-:Y:S04]  /*12470*/  @!P3 ST.E.64 [R24.64], R100 ;  /* 0x000000641800b985 */ /* 0x0003e8000c101b08 */
[----:B------:R1:W-:Y:S04]  /*12480*/  @!P6 ST.E.64 [R22.64], R112 ;  /* 0x000000701600e985 */ /* 0x0003e8000c101b08 */
[----:B------:R1:W-:Y:S04]  /*12490*/  @!P5 ST.E.64 [R20.64], R116 ;  /* 0x000000741400d985 */ /* 0x0003e8000c101b08 */
[----:B------:R1:W-:Y:S02]  /*124a0*/  @!P4 ST.E.64 [R18.64], R128 ;  /* 0x000000801200c985 */ /* 0x0003e4000c101b08 */
.L_x_970:
[----:B------:R-:W-:Y:S05]  /*124b0*/  BSYNC B0 ;  /* 0x0000000000007941 */ /* 0x000fea0003800000 */
.L_x_969:
[----:B------:R2:W3:Y:S01]  /*124c0*/  SHFL.IDX PT, R2, R26, 0x1, 0x1c1f ;  /* 0x003c1f001a027f89 */ /* 0x0004e200000e0000 */
[----:B------:R-:W-:Y:S03]  /*124d0*/  BSSY B0, `(.L_x_971) ;  /* 0x0000043000007945 */ /* 0x000fe60003800000 */
[----:B------:R2:W4:Y:S01]  /*124e0*/  SHFL.IDX PT, R0, R29, 0x1, 0x1c1f ;  /* 0x003c1f001d007f89 */ /* 0x00052200000e0000 */
[----:B------:R-:W-:Y:S05]  /*124f0*/  @P2 BRA `(.L_x_972) ;  /* 0x0000040000002947 */ /* 0x000fea0003800000 */
[----:B------:R-:W-:Y:S02]  /*12500*/  ISETP.GE.AND P5, PT, R45, c[0x0][0x3c8], PT ;  /* 0x0000f2002d007a0c */ /* 0x000fe40003fa6270 */
[----:B------:R-:W-:-:S02]  /*12510*/  ISETP.GE.AND P2, PT, R17, c[0x0][0x3c8], PT ;  /* 0x0000f20011007a0c */ /* 0x000fc40003f46270 */
[----:B------:R-:W-:-:S09]  /*12520*/  ISETP.GE.AND P3, PT, R16, c[0x0][0x3c8], PT ;  /* 0x0000f20010007a0c */ /* 0x000fd20003f66270 */
[----:B-1--4-:R-:W-:-:S04]  /*12530*/  @!P5 LEA R18, P4, R45, R0, 0x2 ;  /* 0x000000002d12d211 */ /* 0x012fc800078810ff */
[----:B---3--:R-:W-:Y:S02]  /*12540*/  @!P5 LEA.HI.X R19, R45, R2, R27, 0x2, P4 ;  /* 0x000000022d13d211 */ /* 0x008fe400020f141b */
[----:B------:R-:W-:-:S03]  /*12550*/  @!P2 LEA R20, P4, R17, R0, 0x2 ;  /* 0x000000001114a211 */ /* 0x000fc600078810ff */
[----:B------:R1:W-:Y:S01]  /*12560*/  @!P5 ST.E.64 [R18.64], R142 ;  /* 0x0000008e1200d985 */ /* 0x0003e2000c101b08 */
[----:B------:R-:W-:Y:S02]  /*12570*/  ISETP.GE.AND P5, PT, R15, c[0x0][0x3c8], PT ;  /* 0x0000f2000f007a0c */ /* 0x000fe40003fa6270 */
[----:B------:R-:W-:-:S05]  /*12580*/  @!P2 LEA.HI.X R21, R17, R2, R28, 0x2, P4 ;  /* 0x000000021115a211 */ /* 0x000fca00020f141c */
[----:B------:R3:W-:Y:S01]  /*12590*/  @!P2 ST.E.64 [R20.64], R162 ;  /* 0x000000a21400a985 */ /* 0x0007e2000c101b08 */
[----:B------:R-:W-:Y:S02]  /*125a0*/  ISETP.GE.AND P2, PT, R14, c[0x0][0x3c8], PT ;  /* 0x0000f2000e007a0c */ /* 0x000fe40003f46270 */
[----:B-1----:R-:W-:-:S04]  /*125b0*/  @!P3 LEA R18, P4, R16, R0, 0x2 ;  /* 0x000000001012b211 */ /* 0x002fc800078810ff */
[----:B------:R-:W-:Y:S02]  /*125c0*/  @!P3 LEA.HI.X R19, R16, R2, R30, 0x2, P4 ;  /* 0x000000021013b211 */ /* 0x000fe400020f141e */
[----:B---3--:R-:W-:-:S03]  /*125d0*/  @!P5 LEA R20, P4, R15, R0, 0x2 ;  /* 0x000000000f14d211 */ /* 0x008fc600078810ff */
        /* <DEDUP_REMOVED lines=33> */
[----:B------:R-:W-:Y:S02]  /*127f0*/  @!P3 LEA.HI.X R21, R7, R2, R38, 0x2, P4 ;  /* 0x000000020715b211 */ /* 0x000fe400020f1426 */
[----:B------:R-:W-:-:S03]  /*12800*/  ISETP.GE.AND P4, PT, R6, c[0x0][0x3c8], PT ;  /* 0x0000f20006007a0c */ /* 0x000fc60003f86270 */
[----:B------:R3:W-:Y:S01]  /*12810*/  @!P3 ST.E.64 [R20.64], R98 ;  /* 0x000000621400b985 */ /* 0x0007e2000c101b08 */
[----:B------:R-:W-:Y:S02]  /*12820*/  ISETP.GE.AND P3, PT, R5, c[0x0][0x3c8], PT ;  /* 0x0000f20005007a0c */ /* 0x000fe40003f66270 */
[----:B-1----:R-:W-:-:S04]  /*12830*/  @!P5 LEA R18, P2, R3, R0, 0x2 ;  /* 0x000000000312d211 */ /* 0x002fc800078410ff */
[----:B------:R-:W-:Y:S02]  /*12840*/  @!P5 LEA.HI.X R19, R3, R2, R40, 0x2, P2 ;  /* 0x000000020313d211 */ /* 0x000fe400010f1428 */
[----:B------:R-:W-:-:S03]  /*12850*/  ISETP.GE.AND P2, PT, R4, c[0x0][0x3c8], PT ;  /* 0x0000f20004007a0c */ /* 0x000fc60003f46270 */
[----:B------:R1:W-:Y:S01]  /*12860*/  @!P5 ST.E.64 [R18.64], R102 ;  /* 0x000000661200d985 */ /* 0x0003e2000c101b08 */
[----:B------:R-:W-:-:S04]  /*12870*/  @!P4 LEA R22, P5, R6, R0, 0x2 ;  /* 0x000000000616c211 */ /* 0x000fc800078a10ff */
[----:B------:R-:W-:Y:S02]  /*12880*/  @!P4 LEA.HI.X R23, R6, R2, R41, 0x2, P5 ;  /* 0x000000020617c211 */ /* 0x000fe400028f1429 */
[----:B---3--:R-:W-:-:S03]  /*12890*/  @!P3 LEA R20, P5, R5, R0, 0x2 ;  /* 0x000000000514b211 */ /* 0x008fc600078a10ff */
[----:B------:R3:W-:Y:S01]  /*128a0*/  @!P4 ST.E.64 [R22.64], R114 ;  /* 0x000000721600c985 */ /* 0x0007e2000c101b08 */
[----:B------:R-:W-:-:S05]  /*128b0*/  @!P3 LEA.HI.X R21, R5, R2, R42, 0x2, P5 ;  /* 0x000000020515b211 */ /* 0x000fca00028f142a */
[----:B------:R3:W-:Y:S01]  /*128c0*/  @!P3 ST.E.64 [R20.64], R118 ;  /* 0x000000761400b985 */ /* 0x0007e2000c101b08 */
[----:B-1----:R-:W-:-:S04]  /*128d0*/  @!P2 LEA R18, P5, R4, R0, 0x2 ;  /* 0x000000000412a211 */ /* 0x002fc800078a10ff */
[----:B------:R-:W-:-:S05]  /*128e0*/  @!P2 LEA.HI.X R19, R4, R2, R43, 0x2, P5 ;  /* 0x000000020413a211 */ /* 0x000fca00028f142b */
[----:B------:R3:W-:Y:S04]  /*128f0*/  @!P2 ST.E.64 [R18.64], R130 ;  /* 0x000000821200a985 */ /* 0x0007e8000c101b08 */
.L_x_972:
[----:B------:R-:W-:Y:S05]  /*12900*/  BSYNC B0 ;  /* 0x0000000000007941 */ /* 0x000fea0003800000 */
.L_x_971:
[----:B---3--:R3:W1:Y:S01]  /*12910*/  SHFL.IDX PT, R2, R26, 0x2, 0x1c1f ;  /* 0x005c1f001a027f89 */ /* 0x00866200000e0000 */
[----:B------:R-:W-:Y:S03]  /*12920*/  BSSY B0, `(.L_x_973) ;  /* 0x0000043000007945 */ /* 0x000fe60003800000 */
[----:B----4-:R3:W4:Y:S01]  /*12930*/  SHFL.IDX PT, R0, R29, 0x2, 0x1c1f ;  /* 0x005c1f001d007f89 */ /* 0x01072200000e0000 */
[----:B------:R-:W-:Y:S05]  /*12940*/  @P1 BRA `(.L_x_974) ;  /* 0x0000040000001947 */ /* 0x000fea0003800000 */
[----:B------:R-:W-:Y:S02]  /*12950*/  ISETP.GE.AND P3, PT, R45, c[0x0][0x3c8], PT ;  /* 0x0000f2002d007a0c */ /* 0x000fe40003f66270 */
[----:B------:R-:W-:Y:S02]  /*12960*/  ISETP.GE.AND P5, PT, R17, c[0x0][0x3c8], PT ;  /* 0x0000f20011007a0c */ /* 0x000fe40003fa6270 */
[----:B------:R-:W-:Y:S02]  /*12970*/  ISETP.GE.AND P2, PT, R16, c[0x0][0x3c8], PT ;  /* 0x0000f20010007a0c */ /* 0x000fe40003f46270 */
[----:B------:R-:W-:-:S07]  /*12980*/  ISETP.GE.AND P1, PT, R15, c[0x0][0x3c8], PT ;  /* 0x0000f2000f007a0c */ /* 0x000fce0003f26270 */
[----:B-1--4-:R-:W-:-:S04]  /*12990*/  @!P3 LEA R18, P4, R45, R0, 0x2 ;  /* 0x000000002d12b211 */ /* 0x012fc800078810ff */
[----:B------:R-:W-:Y:S02]  /*129a0*/  @!P3 LEA.HI.X R19, R45, R2, R27, 0x2, P4 ;  /* 0x000000022d13b211 */ /* 0x000fe400020f141b */
        /* <DEDUP_REMOVED lines=8> */
[----:B----4-:R-:W-:-:S03]  /*12a30*/  @!P1 LEA R20, P4, R15, R0, 0x2 ;  /* 0x000000000f149211 */ /* 0x010fc600078810ff */
        /* <DEDUP_REMOVED lines=23> */
[----:B------:R-:W-:-:S03]  /*12bb0*/  @!P5 LEA R22, P4, R9, R0, 0x2 ;  /* 0x000000000916d211 */ /* 0x000fc600078810ff */
[----:B------:R1:W-:Y:S01]  /*12bc0*/  @!P3 ST.E.64 [R18.64], R72 ;  /* 0x000000481200b985 */ /* 0x0003e2000c101b08 */
[----:B------:R-:W-:Y:S02]  /*12bd0*/  @!P5 LEA.HI.X R23, R9, R2, R37, 0x2, P4 ;  /* 0x000000020917d211 */ /* 0x000fe400020f1425 */
[----:B------:R-:W-:Y:S02]  /*12be0*/  ISETP.GE.AND P4, PT, R3, c[0x0][0x3c8], PT ;  /* 0x0000f20003007a0c */ /* 0x000fe40003f86270 */
[C---:B----4-:R-:W-:Y:S01]  /*12bf0*/  @!P2 LEA R20, P3, R8.reuse, R0, 0x2 ;  /* 0x000000000814a211 */ /* 0x050fe200078610ff */
[----:B------:R4:W-:Y:S03]  /*12c00*/  @!P5 ST.E.64 [R22.64], R76 ;  /* 0x0000004c1600d985 */ /* 0x0009e6000c101b08 */
        /* <DEDUP_REMOVED lines=8> */
[----:B------:R-:W-:Y:S02]  /*12c90*/  ISETP.GE.AND P1, PT, R4, c[0x0][0x3c8], PT ;  /* 0x0000f20004007a0c */ /* 0x000fe40003f26270 */
[----:B------:R-:W-:Y:S02]  /*12ca0*/  @!P4 LEA.HI.X R25, R3, R2, R40, 0x2, P5 ;  /* 0x000000020319c211 */ /* 0x000fe400028f1428 */
[----:B----4-:R-:W-:-:S03]  /*12cb0*/  @!P3 LEA R22, P5, R6, R0, 0x2 ;  /* 0x000000000616b211 */ /* 0x010fc600078a10ff */
[----:B------:R4:W-:Y:S01]  /*12cc0*/  @!P4 ST.E.64 [R24.64], R104 ;  /* 0x000000681800c985 */ /* 0x0009e2000c101b08 */
[----:B------:R-:W-:Y:S02]  /*12cd0*/  @!P3 LEA.HI.X R23, R6, R2, R41, 0x2, P5 ;  /* 0x000000020617b211 */ /* 0x000fe400028f1429 */
[----:B-----5:R-:W-:-:S03]  /*12ce0*/  @!P2 LEA R20, P5, R5, R0, 0x2 ;  /* 0x000000000514a211 */ /* 0x020fc600078a10ff */
[----:B------:R4:W-:Y:S01]  /*12cf0*/  @!P3 ST.E.64 [R22.64], R108 ;  /* 0x0000006c1600b985 */ /* 0x0009e2000c101b08 */
[----:B------:R-:W-:-:S05]  /*12d00*/  @!P2 LEA.HI.X R21, R5, R2, R42, 0x2, P5 ;  /* 0x000000020515a211 */ /* 0x000fca00028f142a */
[----:B------:R4:W-:Y:S01]  /*12d10*/  @!P2 ST.E.64 [R20.64], R120 ;  /* 0x000000781400a985 */ /* 0x0009e2000c101b08 */
[----:B-1----:R-:W-:-:S04]  /*12d20*/  @!P1 LEA R18, P5, R4, R0, 0x2 ;  /* 0x0000000004129211 */ /* 0x002fc800078a10ff */
[----:B------:R-:W-:-:S05]  /*12d30*/  @!P1 LEA.HI.X R19, R4, R2, R43, 0x2, P5 ;  /* 0x0000000204139211 */ /* 0x000fca00028f142b */
[----:B------:R4:W-:Y:S04]  /*12d40*/  @!P1 ST.E.64 [R18.64], R124 ;  /* 0x0000007c12009985 */ /* 0x0009e8000c101b08 */
.L_x_974:
[----:B------:R-:W-:Y:S05]  /*12d50*/  BSYNC B0 ;  /* 0x0000000000007941 */ /* 0x000fea0003800000 */
.L_x_973:
[----:B-1----:R1:W2:Y:S04]  /*12d60*/  SHFL.IDX PT, R2, R26, 0x3, 0x1c1f ;  /* 0x007c1f001a027f89 */ /* 0x0022a800000e0000 */
[----:B----4-:R1:W4:Y:S01]  /*12d70*/  SHFL.IDX PT, R0, R29, 0x3, 0x1c1f ;  /* 0x007c1f001d007f89 */ /* 0x01032200000e0000 */
[----:B------:R-:W-:Y:S05]  /*12d80*/  @P0 BRA `(.L_x_975) ;  /* 0x000006e000000947 */ /* 0x000fea0003800000 */
[----:B------:R-:W-:Y:S02]  /*12d90*/  ISETP.GE.AND P3, PT, R45, c[0x0][0x3c8], PT ;  /* 0x0000f2002d007a0c */ /* 0x000fe40003f66270 */
[----:B------:R-:W-:Y:S02]  /*12da0*/  ISETP.GE.AND P2, PT, R17, c[0x0][0x3c8], PT ;  /* 0x0000f20011007a0c */ /* 0x000fe40003f46270 */
[----:B------:R-:W-:Y:S02]  /*12db0*/  ISETP.GE.AND P1, PT, R16, c[0x0][0x3c8], PT ;  /* 0x0000f20010007a0c */ /* 0x000fe40003f26270 */
[----:B------:R-:W-:-:S02]  /*12dc0*/  ISETP.GE.AND P0, PT, R15, c[0x0][0x3c8], PT ;  /* 0x0000f2000f007a0c */ /* 0x000fc40003f06270 */
[----:B------:R-:W-:-:S05]  /*12dd0*/  ISETP.GE.AND P4, PT, R14, c[0x0][0x3c8], PT ;  /* 0x0000f2000e007a0c */ /* 0x000fca0003f86270 */
[----:B----4-:R-:W-:-:S04]  /*12de0*/  @!P3 LEA R18, P5, R45, R0, 0x2 ;  /* 0x000000002d12b211 */ /* 0x010fc800078a10ff */
[----:B--2---:R-:W-:Y:S02]  /*12df0*/  @!P3 LEA.HI.X R19, R45, R2, R27, 0x2, P5 ;  /* 0x000000022d13b211 */ /* 0x004fe400028f141b */
[----:B------:R-:W-:-:S03]  /*12e00*/  @!P2 LEA R20, P5, R17, R0, 0x2 ;  /* 0x000000001114a211 */ /* 0x000fc600078a10ff */
[----:B------:R2:W-:Y:S01]  /*12e10*/  @!P3 ST.E.64 [R18.64], R146 ;  /* 0x000000921200b985 */ /* 0x0005e2000c101b08 */
[----:B------:R-:W-:Y:S02]  /*12e20*/  @!P2 LEA.HI.X R21, R17, R2, R28, 0x2, P5 ;  /* 0x000000021115a211 */ /* 0x000fe400028f141c */
[----:B------:R-:W-:-:S03]  /*12e30*/  ISETP.GE.AND P3, PT, R13, c[0x0][0x3c8], PT ;  /* 0x0000f2000d007a0c */ /* 0x000fc60003f66270 */
[----:B------:R4:W-:Y:S01]  /*12e40*/  @!P2 ST.E.64 [R20.64], R150 ;  /* 0x000000961400a985 */ /* 0x0009e2000c101b08 */
[----:B--2---:R-:W-:-:S04]  /*12e50*/  @!P1 LEA R18, P5, R16, R0, 0x2 ;  /* 0x0000000010129211 */ /* 0x004fc800078a10ff */
[----:B------:R-:W-:Y:S02]  /*12e60*/  @!P1 LEA.HI.X R19, R16, R2, R30, 0x2, P5 ;  /* 0x0000000210139211 */ /* 0x000fe400028f141e */
[CC--:B----4-:R-:W-:Y:S02]  /*12e70*/  @!P0 LEA R20, P2, R15.reuse, R0.reuse, 0x2 ;  /* 0x000000000f148211 */ /* 0x0d0fe400078410ff */
[----:B------:R-:W-:Y:S01]  /*12e80*/  @!P4 LEA R22, P5, R14, R0, 0x2 ;  /* 0x000000000e16c211 */ /* 0x000fe200078a10ff */
[----:B------:R2:W-:Y:S01]  /*12e90*/  @!P1 ST.E.64 [R18.64], R154 ;  /* 0x0000009a12009985 */ /* 0x0005e2000c101b08 */
[-C--:B------:R-:W-:Y:S02]  /*12ea0*/  @!P0 LEA.HI.X R21, R15, R2.reuse, R32, 0x2, P2 ;  /* 0x000000020f158211 */ /* 0x080fe400010f1420 */
[----:B------:R-:W-:Y:S02]  /*12eb0*/  ISETP.GE.AND P2, PT, R12, c[0x0][0x3c8], PT ;  /* 0x0000f2000c007a0c */ /* 0x000fe40003f46270 */
[----:B------:R-:W-:Y:S01]  /*12ec0*/  ISETP.GE.AND P1, PT, R11, c[0x0][0x3c8], PT ;  /* 0x0000f2000b007a0c */ /* 0x000fe20003f26270 */
[----:B------:R-:W-:Y:S01]  /*12ed0*/  @!P0 ST.E.64 [R20.64], R158 ;  /* 0x0000009e14008985 */ /* 0x000fe2000c101b08 */
[----:B------:R-:W-:-:S02]  /*12ee0*/  @!P4 LEA.HI.X R23, R14, R2, R31, 0x2, P5 ;  /* 0x000000020e17c211 */ /* 0x000fc400028f141f */
[----:B------:R-:W-:-:S03]  /*12ef0*/  ISETP.GE.AND P0, PT, R10, c[0x0][0x3c8], PT ;  /* 0x0000f2000a007a0c */ /* 0x000fc60003f06270 */
[----:B------:R-:W-:Y:S01]  /*12f00*/  @!P4 ST.E.64 [R22.64], R166 ;  /* 0x000000a61600c985 */ /* 0x000fe2000c101b08 */
[----:B--2---:R-:W-:-:S04]  /*12f10*/  @!P3 LEA R18, P5, R13, R0, 0x2 ;  /* 0x000000000d12b211 */ /* 0x004fc800078a10ff */
[----:B------:R-:W-:Y:S02]  /*12f20*/  @!P3 LEA.HI.X R19, R13, R2, R33, 0x2, P5 ;  /* 0x000000020d13b211 */ /* 0x000fe400028f1421 */
[----:B------:R-:W-:-:S03]  /*12f30*/  @!P2 LEA R16, P5, R12, R0, 0x2 ;  /* 0x000000000c10a211 */ /* 0x000fc600078a10ff */
[----:B------:R-:W-:Y:S01]  /*12f40*/  @!P3 ST.E.64 [R18.64], R170 ;  /* 0x000000aa1200b985 */ /* 0x000fe2000c101b08 */
[----:B------:R-:W-:Y:S02]  /*12f50*/  @!P2 LEA.HI.X R17, R12, R2, R34, 0x2, P5 ;  /* 0x000000020c11a211 */ /* 0x000fe400028f1422 */
        /* <DEDUP_REMOVED lines=16> */
[----:B----4-:R-:W-:Y:S02]  /*13060*/  @!P3 LEA R12, P5, R7, R0, 0x2 ;  /* 0x00000000070cb211 */ /* 0x010fe400078a10ff */
[-C--:B------:R-:W-:Y:S02]  /*13070*/  @!P4 LEA.HI.X R15, R8, R2.reuse, R39, 0x2, P0 ;  /* 0x00000002080fc211 */ /* 0x080fe400000f1427 */
[----:B------:R-:W-:Y:S02]  /*13080*/  ISETP.GE.AND P0, PT, R5, c[0x0][0x3c8], PT ;  /* 0x0000f20005007a0c */ /* 0x000fe40003f06270 */
[----:B------:R-:W-:Y:S01]  /*13090*/  @!P3 LEA.HI.X R13, R7, R2, R38, 0x2, P5 ;  /* 0x00000002070db211 */ /* 0x000fe200028f1426 */
[----:B------:R2:W-:Y:S04]  /*130a0*/  @!P4 ST.E.64 [R14.64], R90 ;  /* 0x0000005a0e00c985 */ /* 0x0005e8000c101b08 */
[----:B------:R2:W-:Y:S01]  /*130b0*/  @!P3 ST.E.64 [R12.64], R94 ;  /* 0x0000005e0c00b985 */ /* 0x0005e2000c101b08 */
[----:B-----5:R-:W-:-:S04]  /*130c0*/  @!P2 LEA R10, P5, R3, R0, 0x2 ;  /* 0x00000000030aa211 */ /* 0x020fc800078a10ff */
        /* <DEDUP_REMOVED lines=10> */
[----:B--2---:R-:W-:-:S04]  /*13170*/  LEA R6, P0, R4, R0, 0x2 ;  /* 0x0000000004067211 */ /* 0x004fc800078010ff */
[----:B------:R-:W-:-:S05]  /*13180*/  LEA.HI.X R7, R4, R2, R43, 0x2, P0 ;  /* 0x0000000204077211 */ /* 0x000fca00000f142b */
[----:B------:R2:W-:Y:S01]  /*13190*/  ST.E.64 [R6.64], R126 ;  /* 0x0000007e06007985 */ /* 0x0005e2000c101b08 */
[----:B------:R-:W-:Y:S05]  /*131a0*/  BRA `(.L_x_975) ;  /* 0x000002c000007947 */ /* 0x000fea0003800000 */
.L_x_967:
        /* <DEDUP_REMOVED lines=44> */
.L_x_975:
[----:B------:R-:W-:Y:S05]  /*13470*/  BSYNC B1 ;  /* 0x0000000000017941 */ /* 0x000fea0003800000 */
.L_x_966:
[----:B------:R-:W-:-:S13]  /*13480*/  ISETP.NE.AND P0, PT, RZ, UR6, PT ;  /* 0x00000006ff007c0c */ /* 0x000fda000bf05270 */
[----:B------:R-:W-:Y:S01]  /*13490*/  @P0 WARPSYNC 0xffffffff ;  /* 0xffffffff00000948 */ /* 0x000fe20003800000 */
[----:B------:R-:W-:Y:S06]  /*134a0*/  @P0 BAR.SYNC.DEFER_BLOCKING 0x5, 0x80 ;  /* 0x0142000000000b1d */ /* 0x000fec0000010000 */
[----:B--2-4-:R-:W2:Y:S04]  /*134b0*/  @P0 LDS R0, [0x10100] ;  /* 0x01010000ff000984 */ /* 0x014ea80000000800 */
[----:B--2---:R2:W-:Y:S04]  /*134c0*/  @P0 STL [R1+0x5c], R0 ;  /* 0x00005c0001000387 */ /* 0x0045e80000100800 */
[----:B------:R-:W-:Y:S06]  /*134d0*/  @P0 BAR.ARV 0x4, 0x80 ;  /* 0x0102000000000b1d */ /* 0x000fec0000002000 */
[----:B------:R-:W-:Y:S05]  /*134e0*/  @P0 BRA `(.L_x_976) ;  /* 0x0000009000000947 */ /* 0x000fea0003800000 */
[----:B------:R-:W-:Y:S05]  /*134f0*/  BRA.DIV ~URZ, `(.L_x_977) ;  /* 0x00000a527f007947 */ /* 0x000fea000b800000 */
[----:B--2---:R2:W4:Y:S02]  /*13500*/  SHFL.IDX PT, R0, R44, RZ, 0x1f ;  /* 0x00001fff2c007589 */ /* 0x00452400000e0000 */
.L_x_994:
[----:B------:R-:W5:Y:S01]  /*13510*/  S2R R2, SR_TID.X ;  /* 0x0000000000027919 */ /* 0x000f620000002100 */
[----:B------:R-:W-:Y:S03]  /*13520*/  WARPSYNC 0xffffffff ;  /* 0xffffffff00007948 */ /* 0x000fe60003800000 */
[----:B------:R-:W-:Y:S06]  /*13530*/  BAR.SYNC.DEFER_BLOCKING 0x4, 0x80 ;  /* 0x0102000000007b1d */ /* 0x000fec0000010000 */
[----:B----4-:R4:W-:Y:S01]  /*13540*/  STL [R1+0x5c], R0 ;  /* 0x00005c0001007387 */ /* 0x0109e20000100800 */
[----:B-----5:R-:W-:-:S13]  /*13550*/  LOP3.LUT P0, RZ, R2, 0x7f, RZ, 0xc0, !PT ;  /* 0x0000007f02ff7812 */ /* 0x020fda000780c0ff */
[----:B------:R4:W-:Y:S04]  /*13560*/  @!P0 STS [0x10100], R44 ;  /* 0x0101002cff008388 */ /* 0x0009e80000000800 */
[----:B------:R-:W-:Y:S06]  /*13570*/  BAR.ARV 0x5, 0x80 ;  /* 0x0142000000007b1d */ /* 0x000fec0000002000 */
.L_x_976:
[----:B--2-4-:R-:W2:Y:S02]  /*13580*/  LDL R0, [R1+0x5c] ;  /* 0x00005c0001007983 */ /* 0x014ea40000100800 */
[----:B--2---:R-:W-:-:S13]  /*13590*/  ISETP.GE.AND P0, PT, R0, c[0x0][0x538], PT ;  /* 0x00014e0000007a0c */ /* 0x004fda0003f06270 */
[----:B-1-3--:R-:W-:Y:S01]  /*135a0*/  @P0 CALL.REL.NOINC `(.L_x_978) ;  /* 0x0000001000000944 */ /* 0x00afe20003c00000 */
[----:B------:R-:W-:Y:S05]  /*135b0*/  BRA `(.L_x_979) ;  /* 0xfffed1c000007947 */ /* 0x000fea000383ffff */
.L_x_978:
[----:B------:R-:W-:Y:S05]  /*135c0*/  EXIT ;  /* 0x000000000000794d */ /* 0x000fea0003800000 */
.L_x_930:
[----:B-1----:R-:W-:Y:S01]  /*135d0*/  IMAD.MOV.U32 R9, RZ, RZ, R5 ;  /* 0x000000ffff097224 */ /* 0x002fe200078e0005 */
[----:B------:R-:W-:Y:S01]  /*135e0*/  MOV R8, RZ ;  /* 0x000000ff00087202 */ /* 0x000fe20000000f00 */
[----:B------:R-:W-:Y:S01]  /*135f0*/  IMAD.MOV.U32 R3, RZ, RZ, 0x181f ;  /* 0x0000181fff037424 */ /* 0x000fe200078e00ff */
[----:B------:R-:W-:Y:S02]  /*13600*/  MOV R2, 0x13620 ;  /* 0x0001362000027802 */ /* 0x000fe40000000f00 */
[----:B------:R-:W-:Y:S05]  /*13610*/  CALL.REL.NOINC `($__internal_19_$__cuda_sm70_shflsync_idx_p) ;  /* 0x000009e000007944 */ /* 0x000fea0003c00000 */
[----:B------:R-:W-:Y:S01]  /*13620*/  MOV R7, R8 ;  /* 0x0000000800077202 */ /* 0x000fe20000000f00 */
[----:B------:R-:W-:Y:S05]  /*13630*/  BRA `(.L_x_980) ;  /* 0xfffee1e000007947 */ /* 0x000fea000383ffff */
.L_x_931:
[----:B-1----:R-:W-:Y:S01]  /*13640*/  IMAD.MOV.U32 R9, RZ, RZ, R6 ;  /* 0x000000ffff097224 */ /* 0x002fe200078e0006 */
[----:B------:R-:W-:Y:S01]  /*13650*/  MOV R8, RZ ;  /* 0x000000ff00087202 */ /* 0x000fe20000000f00 */
[----:B------:R-:W-:Y:S01]  /*13660*/  IMAD.MOV.U32 R3, RZ, RZ, 0x181f ;  /* 0x0000181fff037424 */ /* 0x000fe200078e00ff */
[----:B------:R-:W-:Y:S02]  /*13670*/  MOV R2, 0x13690 ;  /* 0x0001369000027802 */ /* 0x000fe40000000f00 */
[----:B--23--:R-:W-:Y:S05]  /*13680*/  CALL.REL.NOINC `($__internal_19_$__cuda_sm70_shflsync_idx_p) ;  /* 0x0000097000007944 */ /* 0x00cfea0003c00000 */
[----:B------:R-:W-:Y:S01]  /*13690*/  MOV R3, R8 ;  /* 0x0000000800037202 */ /* 0x000fe20000000f00 */
[----:B------:R-:W-:Y:S05]  /*136a0*/  BRA `(.L_x_981) ;  /* 0xfffee19000007947 */ /* 0x000fea000383ffff */
.L_x_934:
[----:B--2---:R-:W-:Y:S01]  /*136b0*/  IMAD.MOV.U32 R9, RZ, RZ, R5 ;  /* 0x000000ffff097224 */ /* 0x004fe200078e0005 */
[----:B------:R-:W-:Y:S01]  /*136c0*/  MOV R8, 0x1 ;  /* 0x0000000100087802 */ /* 0x000fe20000000f00 */
[----:B----4-:R-:W-:Y:S01]  /*136d0*/  IMAD.MOV.U32 R3, RZ, RZ, 0x181f ;  /* 0x0000181fff037424 */ /* 0x010fe200078e00ff */
[----:B------:R-:W-:-:S02]  /*136e0*/  MOV R2, 0x13700 ;  /* 0x0001370000027802 */ /* 0x000fc40000000f00 */
[----:B-1-3--:R-:W-:Y:S05]  /*136f0*/  CALL.REL.NOINC `($__internal_19_$__cuda_sm70_shflsync_idx_p) ;  /* 0x0000090000007944 */ /* 0x00afea0003c00000 */
[----:B------:R-:W-:Y:S01]  /*13700*/  IMAD.MOV.U32 R7, RZ, RZ, R8 ;  /* 0x000000ffff077224 */ /* 0x000fe200078e0008 */
[----:B------:R-:W-:Y:S01]  /*13710*/  MOV R8, 0x1 ;  /* 0x0000000100087802 */ /* 0x000fe20000000f00 */
[----:B------:R-:W-:Y:S01]  /*13720*/  IMAD.MOV.U32 R9, RZ, RZ, R6 ;  /* 0x000000ffff097224 */ /* 0x000fe200078e0006 */
[----:B------:R-:W-:-:S02]  /*13730*/  MOV R3, 0x181f ;  /* 0x0000181f00037802 */ /* 0x000fc40000000f00 */
[----:B------:R-:W-:Y:S02]  /*13740*/  MOV R2, 0x13760 ;  /* 0x0001376000027802 */ /* 0x000fe40000000f00 */
[----:B------:R-:W-:Y:S05]  /*13750*/  CALL.REL.NOINC `($__internal_19_$__cuda_sm70_shflsync_idx_p) ;  /* 0x000008a000007944 */ /* 0x000fea0003c00000 */
[----:B------:R-:W-:Y:S01]  /*13760*/  MOV R3, R8 ;  /* 0x0000000800037202 */ /* 0x000fe20000000f00 */
[----:B------:R-:W-:Y:S05]  /*13770*/  BRA `(.L_x_982) ;  /* 0xfffee21000007947 */ /* 0x000fea000383ffff */
.L_x_937:
[----:B-1----:R-:W-:Y:S01]  /*13780*/  IMAD.MOV.U32 R9, RZ, RZ, R5 ;  /* 0x000000ffff097224 */ /* 0x002fe200078e0005 */
[----:B------:R-:W-:Y:S01]  /*13790*/  MOV R8, 0x2 ;  /* 0x0000000200087802 */ /* 0x000fe20000000f00 */
[----:B--2---:R-:W-:Y:S01]  /*137a0*/  IMAD.MOV.U32 R3, RZ, RZ, 0x181f ;  /* 0x0000181fff037424 */ /* 0x004fe200078e00ff */
[----:B------:R-:W-:Y:S02]  /*137b0*/  MOV R2, 0x137d0 ;  /* 0x000137d000027802 */ /* 0x000fe40000000f00 */
[----:B---3--:R-:W-:Y:S05]  /*137c0*/  CALL.REL.NOINC `($__internal_19_$__cuda_sm70_shflsync_idx_p) ;  /* 0x0000083000007944 */ /* 0x008fea0003c00000 */
[----:B------:R-:W-:Y:S01]  /*137d0*/  MOV R7, R8 ;  /* 0x0000000800077202 */ /* 0x000fe20000000f00 */
[----:B------:R-:W-:Y:S05]  /*137e0*/  BRA `(.L_x_983) ;  /* 0xfffee2d000007947 */ /* 0x000fea000383ffff */
.L_x_938:
[----:B------:R-:W-:Y:S01]  /*137f0*/  IMAD.MOV.U32 R9, RZ, RZ, R6 ;  /* 0x000000ffff097224 */ /* 0x000fe200078e0006 */
[----:B------:R-:W-:Y:S01]  /*13800*/  MOV R8, 0x2 ;  /* 0x0000000200087802 */ /* 0x000fe20000000f00 */
[----:B--2---:R-:W-:Y:S01]  /*13810*/  IMAD.MOV.U32 R3, RZ, RZ, 0x181f ;  /* 0x0000181fff037424 */ /* 0x004fe200078e00ff */
[----:B------:R-:W-:Y:S02]  /*13820*/  MOV R2, 0x13840 ;  /* 0x0001384000027802 */ /* 0x000fe40000000f00 */
[----:B-1-34-:R-:W-:Y:S05]  /*13830*/  CALL.REL.NOINC `($__internal_19_$__cuda_sm70_shflsync_idx_p) ;  /* 0x000007c000007944 */ /* 0x01afea0003c00000 */
[----:B------:R-:W-:Y:S01]  /*13840*/  MOV R3, R8 ;  /* 0x0000000800037202 */ /* 0x000fe20000000f00 */
[----:B------:R-:W-:Y:S05]  /*13850*/  BRA `(.L_x_984) ;  /* 0xfffee28000007947 */ /* 0x000fea000383ffff */
.L_x_941:
[----:B-1----:R-:W-:Y:S01]  /*13860*/  IMAD.MOV.U32 R9, RZ, RZ, R5 ;  /* 0x000000ffff097224 */ /* 0x002fe200078e0005 */
[----:B------:R-:W-:Y:S01]  /*13870*/  MOV R8, 0x3 ;  /* 0x0000000300087802 */ /* 0x000fe20000000f00 */
[----:B------:R-:W-:Y:S01]  /*13880*/  IMAD.MOV.U32 R3, RZ, RZ, 0x181f ;  /* 0x0000181fff037424 */ /* 0x000fe200078e00ff */
[----:B------:R-:W-:-:S02]  /*13890*/  MOV R2, 0x138b0 ;  /* 0x000138b000027802 */ /* 0x000fc40000000f00 */
[----:B--234-:R-:W-:Y:S05]  /*138a0*/  CALL.REL.NOINC `($__internal_19_$__cuda_sm70_shflsync_idx_p) ;  /* 0x0000075000007944 */ /* 0x01cfea0003c00000 */
        /* <DEDUP_REMOVED lines=8> */
.L_x_944:
[----:B-1----:R-:W-:Y:S01]  /*13930*/  IMAD.MOV.U32 R9, RZ, RZ, R5 ;  /* 0x000000ffff097224 */ /* 0x002fe200078e0005 */
[----:B------:R-:W-:Y:S01]  /*13940*/  MOV R8, 0x4 ;  /* 0x0000000400087802 */ /* 0x000fe20000000f00 */
[----:B------:R-:W-:Y:S01]  /*13950*/  IMAD.MOV.U32 R3, RZ, RZ, 0x181f ;  /* 0x0000181fff037424 */ /* 0x000fe200078e00ff */
[----:B------:R-:W-:Y:S02]  /*13960*/  MOV R2, 0x13980 ;  /* 0x0001398000027802 */ /* 0x000fe40000000f00 */
[----:B--234-:R-:W-:Y:S05]  /*13970*/  CALL.REL.NOINC `($__internal_19_$__cuda_sm70_shflsync_idx_p) ;  /* 0x0000068000007944 */ /* 0x01cfea0003c00000 */
[----:B------:R-:W-:Y:S01]  /*13980*/  MOV R7, R8 ;  /* 0x0000000800077202 */ /* 0x000fe20000000f00 */
[----:B------:R-:W-:Y:S05]  /*13990*/  BRA `(.L_x_986) ;  /* 0xfffee3b000007947 */ /* 0x000fea000383ffff */
.L_x_945:
[----:B-1----:R-:W-:Y:S01]  /*139a0*/  IMAD.MOV.U32 R9, RZ, RZ, R6 ;  /* 0x000000ffff097224 */ /* 0x002fe200078e0006 */
[----:B------:R-:W-:Y:S01]  /*139b0*/  MOV R8, 0x4 ;  /* 0x0000000400087802 */ /* 0x000fe20000000f00 */
[----:B------:R-:W-:Y:S01]  /*139c0*/  IMAD.MOV.U32 R3, RZ, RZ, 0x181f ;  /* 0x0000181fff037424 */ /* 0x000fe200078e00ff */
[----:B------:R-:W-:Y:S02]  /*139d0*/  MOV R2, 0x139f0 ;  /* 0x000139f000027802 */ /* 0x000fe40000000f00 */
[----:B--234-:R-:W-:Y:S05]  /*139e0*/  CALL.REL.NOINC `($__internal_19_$__cuda_sm70_shflsync_idx_p) ;  /* 0x0000061000007944 */ /* 0x01cfea0003c00000 */
[----:B------:R-:W-:Y:S01]  /*139f0*/  MOV R3, R8 ;  /* 0x0000000800037202 */ /* 0x000fe20000000f00 */
[----:B------:R-:W-:Y:S05]  /*13a00*/  BRA `(.L_x_987) ;  /* 0xfffee36000007947 */ /* 0x000fea000383ffff */
.L_x_948:
[----:B--2---:R-:W-:Y:S01]  /*13a10*/  IMAD.MOV.U32 R9, RZ, RZ, R5 ;  /* 0x000000ffff097224 */ /* 0x004fe200078e0005 */
[----:B------:R-:W-:Y:S01]  /*13a20*/  MOV R8, 0x5 ;  /* 0x0000000500087802 */ /* 0x000fe20000000f00 */
[----:B------:R-:W-:Y:S01]  /*13a30*/  IMAD.MOV.U32 R3, RZ, RZ, 0x181f ;  /* 0x0000181fff037424 */ /* 0x000fe200078e00ff */
[----:B------:R-:W-:-:S02]  /*13a40*/  MOV R2, 0x13a60 ;  /* 0x00013a6000027802 */ /* 0x000fc40000000f00 */
[----:B-1-34-:R-:W-:Y:S05]  /*13a50*/  CALL.REL.NOINC `($__internal_19_$__cuda_sm70_shflsync_idx_p) ;  /* 0x000005a000007944 */ /* 0x01afea0003c00000 */
        /* <DEDUP_REMOVED lines=8> */
.L_x_951:
[----:B-1----:R-:W-:Y:S01]  /*13ae0*/  IMAD.MOV.U32 R9, RZ, RZ, R5 ;  /* 0x000000ffff097224 */ /* 0x002fe200078e0005 */
[----:B------:R-:W-:Y:S01]  /*13af0*/  MOV R8, 0x6 ;  /* 0x0000000600087802 */ /* 0x000fe20000000f00 */
[----:B--2---:R-:W-:Y:S01]  /*13b00*/  IMAD.MOV.U32 R3, RZ, RZ, 0x181f ;  /* 0x0000181fff037424 */ /* 0x004fe200078e00ff */
[----:B------:R-:W-:Y:S02]  /*13b10*/  MOV R2, 0x13b30 ;  /* 0x00013b3000027802 */ /* 0x000fe40000000f00 */
[----:B---34-:R-:W-:Y:S05]  /*13b20*/  CALL.REL.NOINC `($__internal_19_$__cuda_sm70_shflsync_idx_p) ;  /* 0x000004d000007944 */ /* 0x018fea0003c00000 */
[----:B------:R-:W-:Y:S01]  /*13b30*/  MOV R7, R8 ;  /* 0x0000000800077202 */ /* 0x000fe20000000f00 */
[----:B------:R-:W-:Y:S05]  /*13b40*/  BRA `(.L_x_989) ;  /* 0xfffee49000007947 */ /* 0x000fea000383ffff */
.L_x_952:
[----:B------:R-:W-:Y:S01]  /*13b50*/  IMAD.MOV.U32 R9, RZ, RZ, R6 ;  /* 0x000000ffff097224 */ /* 0x000fe200078e0006 */
[----:B------:R-:W-:Y:S01]  /*13b60*/  MOV R8, 0x6 ;  /* 0x0000000600087802 */ /* 0x000fe20000000f00 */
[----:B--2---:R-:W-:Y:S01]  /*13b70*/  IMAD.MOV.U32 R3, RZ, RZ, 0x181f ;  /* 0x0000181fff037424 */ /* 0x004fe200078e00ff */
[----:B------:R-:W-:Y:S02]  /*13b80*/  MOV R2, 0x13ba0 ;  /* 0x00013ba000027802 */ /* 0x000fe40000000f00 */
[----:B-1-34-:R-:W-:Y:S05]  /*13b90*/  CALL.REL.NOINC `($__internal_19_$__cuda_sm70_shflsync_idx_p) ;  /* 0x0000046000007944 */ /* 0x01afea0003c00000 */
[----:B------:R-:W-:Y:S01]  /*13ba0*/  MOV R3, R8 ;  /* 0x0000000800037202 */ /* 0x000fe20000000f00 */
[----:B------:R-:W-:Y:S05]  /*13bb0*/  BRA `(.L_x_990) ;  /* 0xfffee44000007947 */ /* 0x000fea000383ffff */
.L_x_955:
        /* <DEDUP_REMOVED lines=13> */
.L_x_962:
[----:B--2---:R1:W5:Y:S01]  /*13c90*/  LDL R0, [R1+0xc] ;  /* 0x00000c0001007983 */ /* 0x0043620000100800 */
[----:B------:R-:W-:Y:S02]  /*13ca0*/  MOV R3, 0x2 ;  /* 0x0000000200037802 */ /* 0x000fe40000000f00 */
[----:B------:R-:W-:Y:S02]  /*13cb0*/  MOV R2, 0x13cd0 ;  /* 0x00013cd000027802 */ /* 0x000fe40000000f00 */
[----:B-1---5:R-:W-:Y:S05]  /*13cc0*/  CALL.REL.NOINC `($__internal_18_$__cuda_sm70_shflsync_bfly_p) ;  /* 0x000002f000007944 */ /* 0x022fea0003c00000 */
[----:B------:R-:W-:Y:S01]  /*13cd0*/  MOV R7, R8 ;  /* 0x0000000800077202 */ /* 0x000fe20000000f00 */
[----:B------:R-:W-:Y:S05]  /*13ce0*/  BRA `(.L_x_992) ;  /* 0xffffcd5000007947 */ /* 0x000fea000383ffff */
.L_x_963:
[----:B------:R-:W-:Y:S01]  /*13cf0*/  IMAD.MOV.U32 R0, RZ, RZ, R7 ;  /* 0x000000ffff007224 */ /* 0x000fe200078e0007 */
[----:B------:R-:W-:Y:S02]  /*13d00*/  MOV R3, 0x1 ;  /* 0x0000000100037802 */ /* 0x000fe40000000f00 */
[----:B------:R-:W-:Y:S02]  /*13d10*/  MOV R2, 0x13d30 ;  /* 0x00013d3000027802 */ /* 0x000fe40000000f00 */
[----:B-----5:R-:W-:Y:S05]  /*13d20*/  CALL.REL.NOINC `($__internal_18_$__cuda_sm70_shflsync_bfly_p) ;  /* 0x0000029000007944 */ /* 0x020fea0003c00000 */
[----:B------:R1:W5:Y:S01]  /*13d30*/  LDL R0, [R1+0x4] ;  /* 0x0000040001007983 */ /* 0x0003620000100800 */
[----:B------:R-:W-:Y:S01]  /*13d40*/  FADD.FTZ R7, R7, R8 ;  /* 0x0000000807077221 */ /* 0x000fe20000010000 */
[----:B------:R-:W-:-:S02]  /*13d50*/  MOV R3, 0x2 ;  /* 0x0000000200037802 */ /* 0x000fc40000000f00 */
[----:B------:R-:W-:Y:S02]  /*13d60*/  MOV R2, 0x13d80 ;  /* 0x00013d8000027802 */ /* 0x000fe40000000f00 */
[----:B-1---5:R-:W-:Y:S05]  /*13d70*/  CALL.REL.NOINC `($__internal_18_$__cuda_sm70_shflsync_bfly_p) ;  /* 0x0000024000007944 */ /* 0x022fea0003c00000 */
[----:B------:R-:W2:Y:S01]  /*13d80*/  LDL.LU R0, [R1+0x4] ;  /* 0x0000040001007983 */ /* 0x000ea20000300800 */
[----:B------:R-:W-:Y:S02]  /*13d90*/  MOV R3, 0x1 ;  /* 0x0000000100037802 */ /* 0x000fe40000000f00 */
[----:B------:R-:W-:Y:S01]  /*13da0*/  MOV R2, 0x13de0 ;  /* 0x00013de000027802 */ /* 0x000fe20000000f00 */
[----:B--2---:R-:W-:-:S05]  /*13db0*/  FADD.FTZ R4, R0, R8 ;  /* 0x0000000800047221 */ /* 0x004fca0000010000 */
[----:B------:R-:W-:Y:S02]  /*13dc0*/  MOV R0, R4 ;  /* 0x0000000400007202 */ /* 0x000fe40000000f00 */
[----:B------:R-:W-:Y:S05]  /*13dd0*/  CALL.REL.NOINC `($__internal_18_$__cuda_sm70_shflsync_bfly_p) ;  /* 0x000001e000007944 */ /* 0x000fea0003c00000 */
[----:B------:R1:W5:Y:S01]  /*13de0*/  LDL R0, [R1+0x10] ;  /* 0x0000100001007983 */ /* 0x0003620000100800 */
[----:B------:R-:W-:Y:S01]  /*13df0*/  FADD.FTZ R4, R4, R8 ;  /* 0x0000000804047221 */ /* 0x000fe20000010000 */
[----:B------:R-:W-:Y:S02]  /*13e00*/  MOV R3, 0x2 ;  /* 0x0000000200037802 */ /* 0x000fe40000000f00 */
        /* <DEDUP_REMOVED lines=19> */
[----:B------:R-:W-:Y:S05]  /*13f40*/  BRA `(.L_x_993) ;  /* 0xffffcc2000007947 */ /* 0x000fea000383ffff */
.L_x_977:
[----:B------:R-:W-:Y:S01]  /*13f50*/  IMAD.MOV.U32 R9, RZ, RZ, R44 ;  /* 0x000000ffff097224 */ /* 0x000fe200078e002c */
[----:B------:R-:W-:Y:S01]  /*13f60*/  MOV R8, RZ ;  /* 0x000000ff00087202 */ /* 0x000fe20000000f00 */
[----:B------:R-:W-:Y:S01]  /*13f70*/  IMAD.MOV.U32 R3, RZ, RZ, 0x1f ;  /* 0x0000001fff037424 */ /* 0x000fe200078e00ff */
[----:B------:R-:W-:Y:S02]  /*13f80*/  MOV R2, 0x13fa0 ;  /* 0x00013fa000027802 */ /* 0x000fe40000000f00 */
[----:B-123--:R-:W-:Y:S05]  /*13f90*/  CALL.REL.NOINC `($__internal_19_$__cuda_sm70_shflsync_idx_p) ;  /* 0x0000006000007944 */ /* 0x00efea0003c00000 */
[----:B------:R-:W-:Y:S01]  /*13fa0*/  MOV R0, R8 ;  /* 0x0000000800007202 */ /* 0x000fe20000000f00 */
[----:B------:R-:W-:Y:S05]  /*13fb0*/  BRA `(.L_x_994) ;  /* 0xfffff55000007947 */ /* 0x000fea000383ffff */
        .weak           $__internal_18_$__cuda_sm70_shflsync_bfly_p
        .type           $__internal_18_$__cuda_sm70_shflsync_bfly_p,@function
        .size           $__internal_18_$__cuda_sm70_shflsync_bfly_p,($__internal_19_$__cuda_sm70_shflsync_idx_p - $__internal_18_$__cuda_sm70_shflsync_bfly_p)
$__internal_18_$__cuda_sm70_shflsync_bfly_p:
[----:B------:R-:W-:Y:S04]  /*13fc0*/  WARPSYNC R9 ;  /* 0x0000000900007348 */ /* 0x000fe80003800000 */
[----:B------:R1:W2:Y:S02]  /*13fd0*/  SHFL.BFLY PT, R8, R0, R3, R10 ;  /* 0x0c00000300087389 */ /* 0x0002a400000e000a */
[----:B-1----:R-:W-:-:S04]  /*13fe0*/  MOV R3, 0x0 ;  /* 0x0000000000037802 */ /* 0x002fc80000000f00 */
[----:B--2---:R-:W-:Y:S05]  /*13ff0*/  RET.REL.NODEC R2 `(_ZN7cutlass13device_kernelIN5flash19enable_sm80_to_sm89INS1_16FlashAttnFwdSm80INS1_25CollectiveMainloopFwdSm80ILi4ELi1ELb0EN4cute5tupleIJNS5_1CILi128EEENS7_ILi64EEES8_EEELi128ENS_10bfloat16_tEfNS_4arch4Sm80ELb1ELb0ELb1ELb0ELb0ELb0ELb1ELb1EEENS1_21CollectiveEpilogueFwdINS6_IJS8_S8_S9_EEENS6_IJNS7_ILi1EEESH_SH_EEESB_SD_Li128ELb0ELb1ELb1ELb0EEENS1_30DynamicPersistentTileSchedulerILi128ELi128ELb1ELb1ELb0EEEEEEEEEvNT_6ParamsE) ;  /* 0xfffec00002007950 */ /* 0x004fea0003c3ffff */
        .weak           $__internal_19_$__cuda_sm70_shflsync_idx_p
        .type           $__internal_19_$__cuda_sm70_shflsync_idx_p,@function
        .size           $__internal_19_$__cuda_sm70_shflsync_idx_p,(.L_x_2699 - $__internal_19_$__cuda_sm70_shflsync_idx_p)
$__internal_19_$__cuda_sm70_shflsync_idx_p:
[----:B------:R-:W-:-:S04]  /*14000*/  MOV R12, 0xffffffff ;  /* 0xffffffff000c7802 */ /* 0x000fc80000000f00 */
[----:B------:R-:W-:Y:S04]  /*14010*/  WARPSYNC R12 ;  /* 0x0000000c00007348 */ /* 0x000fe80003800000 */
[----:B------:R1:W2:Y:S02]  /*14020*/  SHFL.IDX PT, R8, R9, R8, R3 ;  /* 0x0000000809087389 */ /* 0x0002a400000e0003 */
[----:B-1----:R-:W-:-:S04]  /*14030*/  MOV R3, 0x0 ;  /* 0x0000000000037802 */ /* 0x002fc80000000f00 */
[----:B--2---:R-:W-:Y:S05]  /*14040*/  RET.REL.NODEC R2 `(_ZN7cutlass13device_kernelIN5flash19enable_sm80_to_sm89INS1_16FlashAttnFwdSm80INS1_25CollectiveMainloopFwdSm80ILi4ELi1ELb0EN4cute5tupleIJNS5_1CILi128EEENS7_ILi64EEES8_EEELi128ENS_10bfloat16_tEfNS_4arch4Sm80ELb1ELb0ELb1ELb0ELb0ELb0ELb1ELb1EEENS1_21CollectiveEpilogueFwdINS6_IJS8_S8_S9_EEENS6_IJNS7_ILi1EEESH_SH_EEESB_SD_Li128ELb0ELb1ELb1ELb0EEENS1_30DynamicPersistentTileSchedulerILi128ELi128ELb1ELb1ELb0EEEEEEEEEvNT_6ParamsE) ;  /* 0xfffebfb002007950 */ /* 0x004fea0003c3ffff */
.L_x_995:
        /* <DEDUP_REMOVED lines=11> */
.L_x_2699:


//--------------------- .text._ZN7cutlass13device_kernelIN5flash19enable_sm80_to_sm89INS1_16FlashAttnFwdSm80INS1_25CollectiveMainloopFwdSm80ILi8ELi1ELb1EN4cute5tupleIJNS5_1CILi128EEENS7_ILi112EEES8_EEELi128ENS_10bfloat16_tEfNS_4arch4Sm80ELb1ELb0ELb1ELb1ELb0ELb0ELb1ELb1EEENS1_21CollectiveEpilogueFwdINS6_IJS8_S8_S9_EEENS6_IJNS7_ILi1EEESH_SH_EEESB_SD_Li256ELb1ELb1ELb1ELb0EEENS1_36VarlenDynamicPersistentTileSchedulerILi128ELi112ELi256ELi256ELb1ELb1ELb0ELb1ELb1ELb1EEEEEEEEEvNT_6ParamsE --------------------------
	.section	.text._ZN7cutlass13device_kernelIN5flash19enable_sm80_to_sm89INS1_16FlashAttnFwdSm80INS1_25CollectiveMainloopFwdSm80ILi8ELi1ELb1EN4cute5tupleIJNS5_1CILi128EEENS7_ILi112EEES8_EEELi128ENS_10bfloat16_tEfNS_4arch4Sm80ELb1ELb0ELb1ELb1ELb0ELb0ELb1ELb1EEENS1_21CollectiveEpilogueFwdINS6_IJS8_S8_S9_EEENS6_IJNS7_ILi1EEESH_SH_EEESB_SD_Li256ELb1ELb1ELb1ELb0EEENS1_36VarlenDynamicPersistentTileSchedulerILi128ELi112ELi256ELi256ELb1ELb1ELb0ELb1ELb1ELb1EEEEEEEEEvNT_6ParamsE,"ax",@progbits
	.sectioninfo	@"SHI_REGISTERS=255"
	.align	128
.text._ZN7cutlass13device_kernelIN5flash19enable_sm80_to_sm89INS1_16FlashAttnFwdSm80INS1_25CollectiveMainloopFwdSm80ILi8ELi1ELb1EN4cute5tupleIJNS5_1CILi128EEENS7_ILi112EEES8_EEELi128ENS_10bfloat16_tEfNS_4arch4Sm80ELb1ELb0ELb1ELb1ELb0ELb0ELb1ELb1EEENS1_21CollectiveEpilogueFwdINS6_IJS8_S8_S9_EEENS6_IJNS7_ILi1EEESH_SH_EEESB_SD_Li256ELb1ELb1ELb1ELb0EEENS1_36VarlenDynamicPersistentTileSchedulerILi128ELi112ELi256ELi256ELb1ELb1ELb0ELb1ELb1ELb1EEEEEEEEEvNT_6ParamsE:
        .type           _ZN7cutlass13device_kernelIN5flash19enable_sm80_to_sm89INS1_16FlashAttnFwdSm80INS1_25CollectiveMainloopFwdSm80ILi8ELi1ELb1EN4cute5tupleIJNS5_1CILi128EEENS7_ILi112EEES8_EEELi128ENS_10bfloat16_tEfNS_4arch4Sm80ELb1ELb0ELb1ELb1ELb0ELb0ELb1ELb1EEENS1_21CollectiveEpilogueFwdINS6_IJS8_S8_S9_EEENS6_IJNS7_ILi1EEESH_SH_EEESB_SD_Li256ELb1ELb1ELb1ELb0EEENS1_36VarlenDynamicPersistentTileSchedulerILi128ELi112ELi256ELi256ELb1ELb1ELb0ELb1ELb1ELb1EEEEEEEEEvNT_6ParamsE,@function
        .size           _ZN7cutlass13device_kernelIN5flash19enable_sm80_to_sm89INS1_16FlashAttnFwdSm80INS1_25CollectiveMainloopFwdSm80ILi8ELi1ELb1EN4cute5tupleIJNS5_1CILi128EEENS7_ILi112EEES8_EEELi128ENS_10bfloat16_tEfNS_4arch4Sm80ELb1ELb0ELb1ELb1ELb0ELb0ELb1ELb1EEENS1_21CollectiveEpilogueFwdINS6_IJS8_S8_S9_EEENS6_IJNS7_ILi1EEESH_SH_EEESB_SD_Li256ELb1ELb1ELb1ELb0EEENS1_36VarlenDynamicPersistentTileSchedulerILi128ELi112ELi256ELi256ELb1ELb1ELb0ELb1ELb1ELb1EEEEEEEEEvNT_6ParamsE,(.L_x_2702 - _ZN7cutlass13device_kernelIN5flash19enable_sm80_to_sm89INS1_16FlashAttnFwdSm80INS1_25CollectiveMainloopFwdSm80ILi8ELi1ELb1EN4cute5tupleIJNS5_1CILi128EEENS7_ILi112EEES8_EEELi128ENS_10bfloat16_tEfNS_4arch4Sm80ELb1ELb0ELb1ELb1ELb0ELb0ELb1ELb1EEENS1_21CollectiveEpilogueFwdINS6_IJS8_S8_S9_EEENS6_IJNS7_ILi1EEESH_SH_EEESB_SD_Li256ELb1ELb1ELb1ELb0EEENS1_36VarlenDynamicPersistentTileSchedulerILi128ELi112ELi256ELi256ELb1ELb1ELb0ELb1ELb1ELb1EEEEEEEEEvNT_6ParamsE)
        .other          _ZN7cutlass13device_kernelIN5flash19enable_sm80_to_sm89INS1_16FlashAttnFwdSm80INS1_25CollectiveMainloopFwdSm80ILi8ELi1ELb1EN4cute5tupleIJNS5_1CILi128EEENS7_ILi112EEES8_EEELi128ENS_10bfloat16_tEfNS_4arch4Sm80ELb1ELb0ELb1ELb1ELb0ELb0ELb1ELb1EEENS1_21CollectiveEpilogueFwdINS6_IJS8_S8_S9_EEENS6_IJNS7_ILi1EEESH_SH_EEESB_SD_Li256ELb1ELb1ELb1ELb0EEENS1_36VarlenDynamicPersistentTileSchedulerILi128ELi112ELi256ELi256ELb1ELb1ELb0ELb1ELb1ELb1EEEEEEEEEvNT_6ParamsE,@"STO_CUDA_ENTRY STV_DEFAULT"
_ZN7cutlass13device_kernelIN5flash19enable_sm80_to_sm89INS1_16FlashAttnFwdSm80INS1_25CollectiveMainloopFwdSm80ILi8ELi1ELb1EN4cute5tupleIJNS5_1CILi128EEENS7_ILi112EEES8_EEELi128ENS_10bfloat16_tEfNS_4arch4Sm80ELb1ELb0ELb1ELb1ELb0ELb0ELb1ELb1EEENS1_21CollectiveEpilogueFwdINS6_IJS8_S8_S9_EEENS6_IJNS7_ILi1EEESH_SH_EEESB_SD_Li256ELb1ELb1ELb1ELb0EEENS1_36VarlenDynamicPersistentTileSchedulerILi128ELi112ELi256ELi256ELb1ELb1ELb0ELb1ELb1ELb1EEEEEEEEEvNT_6ParamsE:
        /* <DEDUP_REMOVED lines=54> */
.L_x_1001:
        /* <DEDUP_REMOVED lines=16> */
.L_x_1092:
        /* <DEDUP_REMOVED lines=16> */
.L_x_1093:
[----:B--2---:R-:W-:-:S05]  /*0560*/  IMAD R0, R0, c[0x0][0x538], RZ ;  /* 0x00014e0000007a24 */ /* 0x004fca00078e02ff */
[----:B------:R-:W-:-:S04]  /*0570*/  IADD3 R6, R0, R6, RZ ;  /* 0x0000000600067210 */ /* 0x000fc80007ffe0ff */
[----:B------:R-:W-:-:S13]  /*0580*/  ISETP.GT.AND P0, PT, R6, UR4, PT ;  /* 0x0000000406007c0c */ /* 0x000fda000bf04270 */
[----:B-1----:R-:W-:Y:S05]  /*0590*/  @!P0 BRA `(.L_x_1001) ;  /* 0xfffffdc000008947 */ /* 0x002fea000383ffff */
.L_x_997:
[----:B------:R-:W-:-:S05]  /*05a0*/  IADD3 R11, -R0, R6, RZ ;  /* 0x00000006000b7210 */ /* 0x000fca0007ffe1ff */
[----:B------:R-:W-:-:S05]  /*05b0*/  IMAD R0, R4, c[0x0][0x538], R11 ;  /* 0x00014e0004007a24 */ /* 0x000fca00078e020b */
[----:B------:R-:W-:Y:S01]  /*05c0*/  ISETP.GT.AND P0, PT, R0, UR4, PT ;  /* 0x0000000400007c0c */ /* 0x000fe2000bf04270 */
[----:B------:R-:W-:-:S12]  /*05d0*/  BRA.DIV ~URZ, `(.L_x_1002) ;  /* 0x00012af27f007947 */ /* 0x000fd8000b800000 */
[----:B------:R-:W-:-:S04]  /*05e0*/  VOTE.ANY R10, PT, !P0 ;  /* 0x00000000000a7806 */ /* 0x000fc800040e0100 */
.L_x_1094:
[----:B------:R-:W1:Y:S02]  /*05f0*/  POPC R6, R10 ;  /* 0x0000000a00067309 */ /* 0x000e640000000000 */
[----:B-1----:R-:W-:-:S05]  /*0600*/  IADD3 R0, R6, R7, RZ ;  /* 0x0000000706007210 */ /* 0x002fca0007ffe0ff */
[----:B------:R1:W-:Y:S01]  /*0610*/  STL [R1+0x5c], R0 ;  /* 0x00005c0001007387 */ /* 0x0003e20000100800 */
[----:B------:R-:W-:Y:S05]  /*0620*/  BRA.DIV ~URZ, `(.L_x_1003) ;  /* 0x00012af27f007947 */ /* 0x000fea000b800000 */
[----:B------:R2:W3:Y:S01]  /*0630*/  SHFL.IDX PT, R12, R9, R6, 0x1f ;  /* 0x00001f06090c7589 */ /* 0x0004e200000e0000 */
[----:B------:R-:W-:-:S03]  /*0640*/  MOV R7, RZ ;  /* 0x000000ff00077202 */ /* 0x000fc60000000f00 */
[----:B------:R2:W4:Y:S04]  /*0650*/  SHFL.IDX PT, R9, R8, R6, 0x1f ;  /* 0x00001f0608097589 */ /* 0x00052800000e0000 */
.L_x_1095:
[----:B------:R-:W-:Y:S01]  /*0660*/  ISETP.NE.AND P0, PT, R10, RZ, PT ;  /* 0x000000ff0a00720c */ /* 0x000fe20003f05270 */
[----:B------:R-:W-:-:S12]  /*0670*/  BSSY B0, `(.L_x_1004) ;  /* 0x0000005000007945 */ /* 0x000fd80003800000 */
[----:B------:R-:W-:Y:S05]  /*0680*/  @!P0 BRA `(.L_x_1005) ;  /* 0x0000003000008947 */ /* 0x000fea0003800000 */
[----:B------:R-:W-:Y:S01]  /*0690*/  IADD3 R3, R6, -0x1, RZ ;  /* 0xffffffff06037810 */ /* 0x000fe20007ffe0ff */
[----:B------:R-:W-:Y:S05]  /*06a0*/  BRA.DIV ~URZ, `(.L_x_1006) ;  /* 0x00012b527f007947 */ /* 0x000fea000b800000 */
[----:B------:R1:W2:Y:S02]  /*06b0*/  SHFL.IDX PT, R7, R4, R3, 0x1f ;  /* 0x00001f0304077589 */ /* 0x0002a400000e0000 */
.L_x_1005:
[----:B------:R-:W-:Y:S05]  /*06c0*/  BSYNC B0 ;  /* 0x0000000000007941 */ /* 0x000fea0003800000 */
.L_x_1004:
        /* <DEDUP_REMOVED lines=69> */
.L_x_1008:
        /* <DEDUP_REMOVED lines=70> */
.L_x_1009:
[----:B------:R-:W-:Y:S05]  /*0f80*/  BSYNC B0 ;  /* 0x0000000000007941 */ /* 0x000fea0003800000 */
.L_x_1007:
[----:B------:R-:W-:-:S04]  /*0f90*/  LOP3.LUT R0, RZ, R0, RZ, 0x33, !PT ;  /* 0x00000000ff007212 */ /* 0x000fc800078e33ff */
[----:B------:R-:W-:-:S05]  /*0fa0*/  IADD3 R0, R0, R12, RZ ;  /* 0x0000000c00007210 */ /* 0x000fca0007ffe0ff */
[----:B------:R2:W-:Y:S01]  /*0fb0*/  STL [R1+0x54], R0 ;  /* 0x0000540001007387 */ /* 0x0005e20000100800 */
[----:B------:R-:W-:Y:S05]  /*0fc0*/  BRA `(.L_x_1010) ;  /* 0x0000006000007947 */ /* 0x000fea0003800000 */
.L_x_998:
[----:B------:R-:W-:Y:S01]  /*0fd0*/  MOV R0, UR4 ;  /* 0x0000000400007c02 */ /* 0x000fe20008000f00 */
[----:B------:R-:W-:Y:S04]  /*0fe0*/  STL [R1+0x54], RZ ;  /* 0x000054ff01007387 */ /* 0x000fe80000100800 */
[----:B------:R-:W-:Y:S04]  /*0ff0*/  STL [R1+0x58], RZ ;  /* 0x000058ff01007387 */ /* 0x000fe80000100800 */
[----:B------:R1:W-:Y:S02]  /*1000*/  STL [R1+0x50], R0 ;  /* 0x0000500001007387 */ /* 0x0003e40000100800 */
[----:B-1----:R-:W-:-:S05]  /*1010*/  MOV R0, c[0x0][0x53c] ;  /* 0x00014f0000007a02 */ /* 0x002fca0000000f00 */
[----:B------:R1:W-:Y:S02]  /*1020*/  STL [R1+0x5c], R0 ;  /* 0x00005c0001007387 */ /* 0x0003e40000100800 */
.L_x_1010:
        /* <DEDUP_REMOVED lines=8> */
.L_x_996:
        /* <DEDUP_REMOVED lines=13> */
[----:B------:R-:W-:Y:S01]  /*1180*/  LEA.HI R8, R9, R20, RZ, 0x5 ;  /* 0x0000001409087211 */ /* 0x000fe200078f28ff */
[----:B------:R-:W-:Y:S01]  /*1190*/  IMAD.IADD R13, R3, 0x1, -R0 ;  /* 0x00000001030d7824 */ /* 0x000fe200078e0a00 */
[----:B------:R-:W-:Y:S01]  /*11a0*/  LOP3.LUT R0, R2, 0xfffffff0, RZ, 0xc0, !PT ;  /* 0xfffffff002007812 */ /* 0x000fe200078ec0ff */
[----:B------:R-:W-:Y:S01]  /*11b0*/  IMAD.SHL.U32 R4, R17, 0x40, RZ ;  /* 0x0000004011047824 */ /* 0x000fe200078e00ff */
[----:B------:R-:W-:Y:S02]  /*11c0*/  SHF.R.S32.HI R2, RZ, 0x1f, R14 ;  /* 0x0000001fff027819 */ /* 0x000fe4000001140e */
[----:B------:R-:W-:Y:S01]  /*11d0*/  LOP3.LUT R3, R10, 0xfffffff8, RZ, 0xc0, !PT ;  /* 0xfffffff80a037812 */ /* 0x000fe200078ec0ff */
[----:B------:R-:W-:Y:S01]  /*11e0*/  IMAD.IADD R0, R20, 0x1, -R0 ;  /* 0x0000000114007824 */ /* 0x000fe200078e0a00 */
[----:B------:R-:W-:-:S02]  /*11f0*/  LEA.HI R2, R2, R6, RZ, 0x3 ;  /* 0x0000000602027211 */ /* 0x000fc400078f18ff */
[----:B------:R-:W-:Y:S01]  /*1200*/  SHF.R.S32.HI R210, RZ, 0x5, R8 ;  /* 0x00000005ffd27819 */ /* 0x000fe20000011408 */
[----:B------:R-:W-:Y:S01]  /*1210*/  IMAD.IADD R7, R20, 0x1, -R3 ;  /* 0x0000000114077824 */ /* 0x000fe200078e0a03 */
[----:B------:R-:W-:Y:S02]  /*1220*/  SHF.R.S32.HI R5, RZ, 0x1f, R0 ;  /* 0x0000001fff057819 */ /* 0x000fe40000011400 */
[----:B------:R-:W-:Y:S01]  /*1230*/  LOP3.LUT R3, R2, 0xfffffff8, RZ, 0xc0, !PT ;  /* 0xfffffff802037812 */ /* 0x000fe200078ec0ff */
[C---:B------:R-:W-:Y:S01]  /*1240*/  IMAD.SHL.U32 R18, R7.reuse, 0x8, RZ ;  /* 0x0000000807127824 */ /* 0x040fe200078e00ff */
[----:B------:R-:W-:Y:S01]  /*1250*/  LOP3.LUT R2, R4, 0x1c0, RZ, 0xc0, !PT ;  /* 0x000001c004027812 */ /* 0x000fe200078ec0ff */
[----:B------:R-:W-:Y:S01]  /*1260*/  IMAD.SHL.U32 R4, R7, 0x40, RZ ;  /* 0x0000004007047824 */ /* 0x000fe200078e00ff */
[----:B------:R-:W-:Y:S01]  /*1270*/  LEA.HI R11, R5, R0, RZ, 0x3 ;  /* 0x00000000050b7211 */ /* 0x000fe200078f18ff */
[----:B------:R-:W-:Y:S01]  /*1280*/  IMAD.IADD R6, R6, 0x1, -R3 ;  /* 0x0000000106067824 */ /* 0x000fe200078e0a03 */
[----:B------:R-:W-:Y:S01]  /*1290*/  SHF.R.U32.HI R5, RZ, 0x3, R2 ;  /* 0x00000003ff057819 */ /* 0x000fe20000011602 */
[----:B------:R-:W-:Y:S01]  /*12a0*/  STL [R1+0x40], R18 ;  /* 0x0000401201007387 */ /* 0x000fe20000100800 */
[----:B------:R-:W-:-:S02]  /*12b0*/  LOP3.LUT R3, R2, 0x38, R18, 0xf8, !PT ;  /* 0x0000003802037812 */ /* 0x000fc400078ef812 */
[----:B------:R-:W-:Y:S02]  /*12c0*/  LOP3.LUT R2, R11, 0xfffffff8, RZ, 0xc0, !PT ;  /* 0xfffffff80b027812 */ /* 0x000fe400078ec0ff */
[----:B------:R-:W-:Y:S02]  /*12d0*/  LOP3.LUT R7, R3, R5, RZ, 0x3c, !PT ;  /* 0x0000000503077212 */ /* 0x000fe400078e3cff */
[----:B------:R-:W-:Y:S01]  /*12e0*/  SHF.R.S32.HI R3, RZ, 0x1f, R8 ;  /* 0x0000001fff037819 */ /* 0x000fe20000011408 */
[----:B------:R-:W-:Y:S01]  /*12f0*/  IMAD.IADD R5, R0, 0x1, -R2 ;  /* 0x0000000100057824 */ /* 0x000fe200078e0a02 */
[----:B------:R-:W-:Y:S02]  /*1300*/  LOP3.LUT R2, R8, 0xffffffe0, RZ, 0xc0, !PT ;  /* 0xffffffe008027812 */ /* 0x000fe400078ec0ff */
[----:B------:R-:W-:Y:S02]  /*1310*/  LOP3.LUT R0, R4, 0x1c0, RZ, 0xc0, !PT ;  /* 0x000001c004007812 */ /* 0x000fe400078ec0ff */
[----:B------:R-:W-:Y:S01]  /*1320*/  LEA.HI R8, R9, R20, RZ, 0x6 ;  /* 0x0000001409087211 */ /* 0x000fe200078f30ff */
[----:B------:R-:W-:Y:S01]  /*1330*/  IMAD.IADD R16, R20, 0x1, -R2 ;  /* 0x0000000114107824 */ /* 0x000fe200078e0a02 */
[----:B------:R-:W-:-:S02]  /*1340*/  LOP3.LUT R4, R0, 0x8, R10, 0xf8, !PT ;  /* 0x0000000800047812 */ /* 0x000fc400078ef80a */
[----:B------:R-:W-:Y:S02]  /*1350*/  SHF.R.U32.HI R2, RZ, 0x3, R0 ;  /* 0x00000003ff027819 */ /* 0x000fe40000011600 */
[----:B------:R-:W-:Y:S02]  /*1360*/  LEA.HI R0, R3, R210, RZ, 0x3 ;  /* 0x000000d203007211 */ /* 0x000fe400078f18ff */
[----:B------:R-:W-:Y:S02]  /*1370*/  SHF.R.S32.HI R9, RZ, 0x1f, R16 ;  /* 0x0000001fff097819 */ /* 0x000fe40000011410 */
[----:B------:R-:W-:Y:S01]  /*1380*/  LOP3.LUT R12, R4, R2, RZ, 0x3c, !PT ;  /* 0x00000002040c7212 */ /* 0x000fe200078e3cff */
[----:B------:R-:W-:Y:S01]  /*1390*/  IMAD.SHL.U32 R2, R8, 0x8, RZ ;  /* 0x0000000808027824 */ /* 0x000fe200078e00ff */
[----:B------:R-:W-:Y:S02]  /*13a0*/  LOP3.LUT R0, R0, 0xffffff8, RZ, 0xc0, !PT ;  /* 0x0ffffff800007812 */ /* 0x000fe400078ec0ff */
[----:B------:R-:W-:-:S02]  /*13b0*/  LEA.HI R9, R9, R16, RZ, 0x2 ;  /* 0x0000001009097211 */ /* 0x000fc400078f10ff */
[----:B------:R-:W-:Y:S02]  /*13c0*/  LOP3.LUT R3, R6, 0x1, RZ, 0xc0, !PT ;  /* 0x0000000106037812 */ /* 0x000fe400078ec0ff */
[----:B------:R-:W-:Y:S01]  /*13d0*/  LOP3.LUT R214, R7, 0x7ffffe00, R2, 0xf8, !PT ;  /* 0x7ffffe0007d67812 */ /* 0x000fe200078ef802 */
[----:B------:R-:W-:Y:S01]  /*13e0*/  IMAD.IADD R2, R210, 0x1, -R0 ;  /* 0x00000001d2027824 */ /* 0x000fe200078e0a00 */
[----:B------:R-:W-:Y:S02]  /*13f0*/  SHF.R.S32.HI R0, RZ, 0x2, R9 ;  /* 0x00000002ff007819 */ /* 0x000fe40000011409 */
[----:B------:R-:W-:Y:S01]  /*1400*/  ISETP.NE.U32.AND P4, PT, R3, 0x1, PT ;  /* 0x000000010300780c */ /* 0x000fe20003f85070 */
[C---:B------:R-:W-:Y:S01]  /*1410*/  IMAD.SHL.U32 R3, R5.reuse, 0x40, RZ ;  /* 0x0000004005037824 */ /* 0x040fe200078e00ff */
[----:B------:R-:W-:Y:S01]  /*1420*/  LOP3.LUT R4, R14, 0xfffffffc, RZ, 0xc0, !PT ;  /* 0xfffffffc0e047812 */ /* 0x000fe200078ec0ff */
[----:B------:R-:W-:Y:S01]  /*1430*/  IMAD R15, R2, 0x10, R0 ;  /* 0x00000010020f7824 */ /* 0x000fe200078e0200 */
[----:B------:R-:W-:Y:S01]  /*1440*/  LOP3.LUT P3, RZ, R5, 0x2, RZ, 0xc0, !PT ;  /* 0x0000000205ff7812 */ /* 0x000fe2000786c0ff */
[----:B------:R-:W-:Y:S01]  /*1450*/  IMAD.SHL.U32 R2, R13, 0x8, RZ ;  /* 0x000000080d027824 */ /* 0x000fe200078e00ff */
[----:B------:R-:W-:Y:S01]  /*1460*/  LOP3.LUT R0, R3, 0x1c0, RZ, 0xc0, !PT ;  /* 0x000001c003007812 */ /* 0x000fe200078ec0ff */
[----:B------:R-:W-:Y:S01]  /*1470*/  IMAD.IADD R3, R20, 0x1, -R4 ;  /* 0x0000000114037824 */ /* 0x000fe200078e0a04 */
[----:B------:R-:W-:Y:S01]  /*1480*/  LOP3.LUT P0, RZ, R5, 0x4, RZ, 0xc0, !PT ;  /* 0x0000000405ff7812 */ /* 0x000fe2000780c0ff */
[----:B------:R-:W-:Y:S01]  /*1490*/  IMAD.SHL.U32 R4, R6, 0x40, RZ ;  /* 0x0000004006047824 */ /* 0x000fe200078e00ff */
[----:B------:R-:W-:Y:S01]  /*14a0*/  LOP3.LUT R5, R0, 0x8, R2, 0xf8, !PT ;  /* 0x0000000800057812 */ /* 0x000fe200078ef802 */
[----:B------:R-:W-:Y:S01]  /*14b0*/  IMAD.MOV.U32 R14, RZ, RZ, 0x20 ;  /* 0x00000020ff0e7424 */ /* 0x000fe200078e00ff */
[----:B------:R-:W-:Y:S01]  /*14c0*/  SHF.R.U32.HI R2, RZ, 0x3, R0 ;  /* 0x00000003ff027819 */ /* 0x000fe20000011600 */
[----:B------:R-:W-:Y:S01]  /*14d0*/  STL [R1+0x9c], R15 ;  /* 0x00009c0f01007387 */ /* 0x000fe20000100800 */
[----:B------:R-:W-:Y:S01]  /*14e0*/  LEA.HI R0, R3, R3, RZ, 0x1 ;  /* 0x0000000303007211 */ /* 0x000fe200078f08ff */
[----:B------:R-:W-:Y:S01]  /*14f0*/  IMAD.SHL.U32 R214, R214, 0x2, RZ ;  /* 0x00000002d6d67824 */ /* 0x000fe200078e00ff */
[----:B------:R-:W-:Y:S01]  /*1500*/  LOP3.LUT R7, R5, R2, RZ, 0x3c, !PT ;  /* 0x0000000205077212 */ /* 0x000fe200078e3cff */
[----:B------:R-:W-:Y:S01]  /*1510*/  IMAD R5, R210, 0x200, R3 ;  /* 0x00000200d2057824 */ /* 0x000fe200078e0203 */
[----:B------:R-:W-:-:S02]  /*1520*/  LOP3.LUT R2, R4, 0x1c0, RZ, 0xc0, !PT ;  /* 0x000001c004027812 */ /* 0x000fc400078ec0ff */
[----:B------:R-:W-:Y:S01]  /*1530*/  R2P PR, R6, 0x6 ;  /* 0x0000000606007804 */ /* 0x000fe20000000000 */
[----:B------:R-:W-:Y:S01]  /*1540*/  IMAD.MOV.U32 R6, RZ, RZ, 0x10 ;  /* 0x00000010ff067424 */ /* 0x000fe200078e00ff */
[----:B------:R-:W-:Y:S02]  /*1550*/  LOP3.LUT R0, R0, 0x1ffffffe, RZ, 0xc0, !PT ;  /* 0x1ffffffe00007812 */ /* 0x000fe400078ec0ff */
[----:B------:R-:W-:Y:S02]  /*1560*/  LEA.HI R2, R2, R2, RZ, 0x1d ;  /* 0x0000000202027211 */ /* 0x000fe400078fe8ff */
[----:B------:R-:W-:Y:S01]  /*1570*/  SEL R4, R6, 0xfffffff0, !P3 ;  /* 0xfffffff006047807 */ /* 0x000fe20005800000 */
[----:B------:R-:W-:Y:S01]  /*1580*/  IMAD.IADD R10, R3, 0x1, -R0 ;  /* 0x00000001030a7824 */ /* 0x000fe200078e0a00 */
[----:B------:R-:W-:Y:S01]  /*1590*/  SEL R3, R14, 0xffffffe0, !P0 ;  /* 0xffffffe00e037807 */ /* 0x000fe20004000000 */
[----:B------:R-:W-:Y:S01]  /*15a0*/  IMAD.U32 R8, R5, 0x2, R2 ;  /* 0x0000000205087824 */ /* 0x000fe200078e0002 */
[----:B------:R-:W-:Y:S01]  /*15b0*/  LOP3.LUT R2, R9, 0x7ffffffc, RZ, 0xc0, !PT ;  /* 0x7ffffffc09027812 */ /* 0x000fe200078ec0ff */
[----:B------:R-:W-:Y:S01]  /*15c0*/  IMAD.SHL.U32 R6, R11, 0x40, RZ ;  /* 0x000000400b067824 */ /* 0x000fe200078e00ff */
[----:B------:R-:W-:Y:S01]  /*15d0*/  IADD3 R5, R18, 0x40, RZ ;  /* 0x0000004012057810 */ /* 0x000fe20007ffe0ff */
[----:B------:R-:W-:Y:S01]  /*15e0*/  IMAD.IADD R4, R4, 0x1, R3 ;  /* 0x0000000104047824 */ /* 0x000fe200078e0203 */
[----:B------:R-:W-:Y:S01]  /*15f0*/  LEA R11, R8, 0x80, 0x1 ;  /* 0x00000080080b7811 */ /* 0x000fe200078e08ff */
[----:B------:R-:W-:Y:S01]  /*1600*/  IMAD.IADD R2, R16, 0x1, -R2 ;  /* 0x0000000110027824 */ /* 0x000fe200078e0a02 */
[----:B------:R-:W-:Y:S01]  /*1610*/  LOP3.LUT R3, R7, 0x7ffffe00, R6, 0xf8, !PT ;  /* 0x7ffffe0007037812 */ /* 0x000fe200078ef806 */
[----:B------:R-:W-:Y:S01]  /*1620*/  IMAD.MOV.U32 R7, RZ, RZ, 0x40 ;  /* 0x00000040ff077424 */ /* 0x000fe200078e00ff */
[----:B------:R-:W-:Y:S01]  /*1630*/  SEL R6, R14, 0xffffffe0, !P1 ;  /* 0xffffffe00e067807 */ /* 0x000fe20004800000 */
[----:B------:R-:W-:Y:S01]  /*1640*/  IMAD R0, R13, 0x200, R12 ;  /* 0x000002000d007824 */ /* 0x000fe200078e020c */
[----:B------:R1:W-:Y:S01]  /*1650*/  STL [R1+0x3c], R5 ;  /* 0x00003c0501007387 */ /* 0x0003e20000100800 */
[----:B------:R-:W-:Y:S01]  /*1660*/  IMAD.SHL.U32 R8, R2, 0x2, RZ ;  /* 0x0000000202087824 */ /* 0x000fe200078e00ff */
[----:B------:R-:W-:Y:S01]  /*1670*/  LEA R191, R3, 0x100, 0x1 ;  /* 0x0000010003bf7811 */ /* 0x000fe200078e08ff */
[----:B------:R-:W-:Y:S01]  /*1680*/  IMAD R2, R10, 0x8, R15 ;  /* 0x000000080a027824 */ /* 0x000fe200078e020f */
[----:B------:R-:W-:Y:S01]  /*1690*/  LEA R188, R0, 0x8100, 0x1 ;  /* 0x0000810000bc7811 */ /* 0x000fe200078e08ff */
[----:B------:R-:W-:Y:S01]  /*16a0*/  IMAD.IADD R9, R11, 0x1, R6 ;  /* 0x000000010b097824 */ /* 0x000fe200078e0206 */
[----:B------:R2:W-:Y:S01]  /*16b0*/  STL [R1+0x48], R8 ;  /* 0x0000480801007387 */ /* 0x0005e20000100800 */
[----:B------:R-:W-:Y:S01]  /*16c0*/  SEL R0, R7, 0xffffffc0, !P0 ;  /* 0xffffffc007007807 */ /* 0x000fe20004000000 */
[--C-:B------:R-:W-:Y:S01]  /*16d0*/  IMAD R210, R210, 0x800, R191.reuse ;  /* 0x00000800d2d27824 */ /* 0x100fe200078e02bf */
[----:B------:R-:W-:Y:S01]  /*16e0*/  IADD3 R228, -R17, 0x70, RZ ;  /* 0x0000007011e47810 */ /* 0x000fe20007ffe1ff */
[----:B------:R-:W-:Y:S01]  /*16f0*/  STL [R1+0x70], R11 ;  /* 0x0000700b01007387 */ /* 0x000fe20000100800 */
[----:B------:R-:W-:-:S02]  /*1700*/  IMAD R196, R4, 0x2, R191 ;  /* 0x0000000204c47824 */ /* 0x000fc400078e02bf */
[----:B------:R-:W-:Y:S01]  /*1710*/  IMAD.IADD R192, R191, 0x1, R0 ;  /* 0x00000001bfc07824 */ /* 0x000fe200078e0200 */
[----:B------:R3:W-:Y:S01]  /*1720*/  STL [R1+0x94], R2 ;  /* 0x0000940201007387 */ /* 0x0007e20000100800 */
[----:B------:R-:W-:-:S03]  /*1730*/  IMAD.IADD R213, R0, 0x1, R210 ;  /* 0x0000000100d57824 */ /* 0x000fc600078e02d2 */
[----:B------:R-:W-:Y:S01]  /*1740*/  STL [R1+0x7c], R9 ;  /* 0x00007c0901007387 */ /* 0x000fe20000100800 */
[----:B-1----:R-:W-:-:S05]  /*1750*/  SEL R5, R7, 0xffffffc0, !P2 ;  /* 0xffffffc007057807 */ /* 0x002fca0005000000 */
[C---:B------:R-:W-:Y:S01]  /*1760*/  IMAD.IADD R7, R11.reuse, 0x1, R5 ;  /* 0x000000010b077824 */ /* 0x040fe200078e0205 */
[C---:B--2---:R-:W-:Y:S02]  /*1770*/  IADD3 R8, R11.reuse, -0x10, RZ ;  /* 0xfffffff00b087810 */ /* 0x044fe40007ffe0ff */
[----:B------:R-:W-:Y:S02]  /*1780*/  @P4 IADD3 R8, R11, 0x10, RZ ;  /* 0x000000100b084810 */ /* 0x000fe40007ffe0ff */
[----:B------:R1:W-:Y:S03]  /*1790*/  STL [R1+0x8c], R7 ;  /* 0x00008c0701007387 */ /* 0x0003e60000100800 */
[--C-:B------:R-:W-:Y:S01]  /*17a0*/  IMAD.IADD R3, R6, 0x1, R8.reuse ;  /* 0x0000000106037824 */ /* 0x100fe200078e0208 */
[----:B---3--:R-:W-:Y:S01]  /*17b0*/  SEL R2, R14, 0xffffffe0, !P3 ;  /* 0xffffffe00e027807 */ /* 0x008fe20005800000 */
[----:B------:R-:W-:Y:S01]  /*17c0*/  IMAD.IADD R6, R5, 0x1, R8 ;  /* 0x0000000105067824 */ /* 0x000fe200078e0208 */
[----:B------:R2:W-:Y:S02]  /*17d0*/  STL [R1+0x74], R8 ;  /* 0x0000740801007387 */ /* 0x0005e40000100800 */
[--C-:B------:R-:W-:Y:S01]  /*17e0*/  IADD3 R194, R0, R191, R2.reuse ;  /* 0x000000bf00c27210 */ /* 0x100fe20007ffe002 */
[----:B------:R-:W-:-:S02]  /*17f0*/  IMAD.IADD R193, R191, 0x1, R2 ;  /* 0x00000001bfc17824 */ /* 0x000fc400078e0202 */
[----:B------:R-:W-:Y:S02]  /*1800*/  IMAD.IADD R211, R2, 0x1, R210 ;  /* 0x0000000102d37824 */ /* 0x000fe400078e02d2 */
[----:B------:R-:W-:Y:S02]  /*1810*/  IMAD.IADD R2, R3, 0x1, R5 ;  /* 0x0000000103027824 */ /* 0x000fe400078e0205 */
[----:B------:R-:W-:Y:S02]  /*1820*/  IMAD.IADD R212, R0, 0x1, R211 ;  /* 0x0000000100d47824 */ /* 0x000fe400078e02d3 */
[----:B-1----:R-:W-:-:S05]  /*1830*/  IMAD.IADD R7, R9, 0x1, R5 ;  /* 0x0000000109077824 */ /* 0x002fca00078e0205 */
[----:B------:R2:W-:Y:S04]  /*1840*/  STL [R1+0x88], R7 ;  /* 0x0000880701007387 */ /* 0x0005e80000100800 */
[----:B------:R2:W-:Y:S04]  /*1850*/  STL [R1+0x84], R6 ;  /* 0x0000840601007387 */ /* 0x0005e80000100800 */
[----:B------:R2:W-:Y:S04]  /*1860*/  STL [R1+0x78], R3 ;  /* 0x0000780301007387 */ /* 0x0005e80000100800 */
[----:B------:R2:W-:Y:S02]  /*1870*/  STL [R1+0x80], R2 ;  /* 0x0000800201007387 */ /* 0x0005e40000100800 */
.L_x_1091:
[----:B------:R-:W3:Y:S01]  /*1880*/  LDL R0, [R1+0x5c] ;  /* 0x00005c0001007983 */ /* 0x000ee20000100800 */
[----:B------:R-:W-:Y:S01]  /*1890*/  IMAD.MOV.U32 R12, RZ, RZ, 0x4 ;  /* 0x00000004ff0c7424 */ /* 0x000fe200078e00ff */
[----:B------:R-:W-:-:S02]  /*18a0*/  ISETP.NE.U32.AND P0, PT, RZ, c[0x0][0x370], PT ;  /* 0x0000dc00ff007a0c */ /* 0x000fc40003f05070 */
[----:B------:R-:W-:Y:S01]  /*18b0*/  ISETP.NE.U32.AND P3, PT, RZ, c[0x0][0x360], PT ;  /* 0x0000d800ff007a0c */ /* 0x000fe20003f65070 */
[----:B------:R-:W4:Y:S01]  /*18c0*/  LDL R10, [R1+0x58] ;  /* 0x00005800010a7983 */ /* 0x000f220000100800 */
[----:B------:R-:W-:Y:S01]  /*18d0*/  ISETP.NE.AND.EX P1, PT, RZ, c[0x0][0x374], PT, P0 ;  /* 0x0000dd00ff007a0c */ /* 0x000fe20003f25300 */
[----:B--23--:R-:W-:-:S05]  /*18e0*/  IMAD.WIDE R2, R0, R12, c[0x0][0x588] ;  /* 0x0001620000027625 */ /* 0x00cfca00078e020c */
[----:B------:R-:W2:Y:S01]  /*18f0*/  LDG.E R17, [R2.64] ;  /* 0x0000000602117981 */ /* 0x000ea2000c1e1900 */
[----:B------:R-:W-:Y:S01]  /*1900*/  ISETP.NE.AND.EX P3, PT, RZ, c[0x0][0x364], PT, P3 ;  /* 0x0000d900ff007a0c */ /* 0x000fe20003f65330 */
[----:B------:R-:W-:Y:S01]  /*1910*/  CS2R R8, SRZ ;  /* 0x0000000000087805 */ /* 0x000fe2000001ff00 */
[----:B------:R-:W-:Y:S02]  /*1920*/  ISETP.NE.U32.AND P4, PT, RZ, c[0x0][0x348], PT ;  /* 0x0000d200ff007a0c */ /* 0x000fe40003f85070 */
        /* <DEDUP_REMOVED lines=8> */
[C---:B------:R-:W-:Y:S02]  /*19b0*/  @P3 LEA R6, P0, R17.reuse, c[0x0][0x360], 0x2 ;  /* 0x0000d80011063a11 */ /* 0x040fe400078010ff */
[C---:B------:R-:W-:Y:S01]  /*19c0*/  LEA R4, P2, R17.reuse, c[0x0][0x348], 0x2 ;  /* 0x0000d20011047a11 */ /* 0x040fe200078410ff */
[----:B------:R2:W5:Y:S01]  /*19d0*/  @P1 LDG.E R8, [R2.64] ;  /* 0x0000000602081981 */ /* 0x000562000c1e1900 */
[C-C-:B------:R-:W-:Y:S02]  /*19e0*/  @P3 LEA.HI.X R7, R17.reuse, c[0x0][0x364], R13.reuse, 0x2, P0 ;  /* 0x0000d90011073a11 */ /* 0x140fe400000f140d */
[----:B------:R-:W-:-:S03]  /*19f0*/  LEA.HI.X R5, R17, c[0x0][0x34c], R13, 0x2, P2 ;  /* 0x0000d30011057a11 */ /* 0x000fc600010f140d */
[----:B------:R-:W3:Y:S04]  /*1a00*/  @P3 LDG.E R0, [R6.64] ;  /* 0x0000000606003981 */ /* 0x000ee8000c1e1900 */
[----:B------:R1:W5:Y:S01]  /*1a10*/  @P4 LDG.E R11, [R4.64] ;  /* 0x00000006040b4981 */ /* 0x000362000c1e1900 */
[----:B--2---:R-:W-:-:S04]  /*1a20*/  LEA R2, P1, R17, c[0x0][0x350], 0x2 ;  /* 0x0000d40011027a11 */ /* 0x004fc800078210ff */
[----:B------:R-:W-:-:S05]  /*1a30*/  LEA.HI.X R3, R17, c[0x0][0x354], R13, 0x2, P1 ;  /* 0x0000d50011037a11 */ /* 0x000fca00008f140d */
[----:B------:R1:W5:Y:S01]  /*1a40*/  @P6 LDG.E R9, [R2.64] ;  /* 0x0000000602096981 */ /* 0x000362000c1e1900 */
[----:B----4-:R-:W-:-:S05]  /*1a50*/  LOP3.LUT R26, R10, 0xffff, RZ, 0xc0, !PT ;  /* 0x0000ffff0a1a7812 */ /* 0x010fca00078ec0ff */
[----:B------:R1:W-:Y:S01]  /*1a60*/  STL [R1+0x64], R26 ;  /* 0x0000641a01007387 */ /* 0x0003e20000100800 */
[----:B------:R-:W-:Y:S03]  /*1a70*/  YIELD ;  /* 0x0000000000007946 */ /* 0x000fe60003800000 */
[----:B---3--:R1:W-:Y:S01]  /*1a80*/  @P3 STL [R1+0x2c], R0 ;  /* 0x00002c0001003387 */ /* 0x0083e20000100800 */
        /* <DEDUP_REMOVED lines=8> */
.L_x_1011:
[----:B------:R-:W-:-:S04]  /*1b10*/  ISETP.NE.U32.AND P0, PT, RZ, c[0x0][0x368], PT ;  /* 0x0000da00ff007a0c */ /* 0x000fc80003f05070 */
[----:B------:R-:W-:-:S13]  /*1b20*/  ISETP.NE.AND.EX P0, PT, RZ, c[0x0][0x36c], PT, P0 ;  /* 0x0000db00ff007a0c */ /* 0x000fda0003f05300 */
[----:B------:R-:W-:Y:S05]  /*1b30*/  @!P0 BRA `(.L_x_1012) ;  /* 0x0000004000008947 */ /* 0x000fea0003800000 */
[----:B-1----:R-:W-:-:S04]  /*1b40*/  LEA R2, P0, R17, c[0x0][0x368], 0x2 ;  /* 0x0000da0011027a11 */ /* 0x002fc800078010ff */
[----:B------:R-:W-:-:S05]  /*1b50*/  LEA.HI.X R3, R17, c[0x0][0x36c], R13, 0x2, P0 ;  /* 0x0000db0011037a11 */ /* 0x000fca00000f140d */
[----:B------:R1:W5:Y:S01]  /*1b60*/  LDG.E R0, [R2.64] ;  /* 0x0000000602007981 */ /* 0x000362000c1e1900 */
[----:B------:R-:W-:Y:S05]  /*1b70*/  BRA `(.L_x_1013) ;  /* 0x0000005000007947 */ /* 0x000fea0003800000 */
.L_x_1012:
[----:B-1----:R-:W-:Y:S01]  /*1b80*/  MOV R0, c[0x0][0x1d0] ;  /* 0x0000740000007a02 */ /* 0x002fe20000000f00 */
[----:B------:R-:W-:Y:S05]  /*1b90*/  @!P6 BRA `(.L_x_1013) ;  /* 0x000000300000e947 */ /* 0x000fea0003800000 */
[----:B------:R-:W2:Y:S04]  /*1ba0*/  LDG.E R4, [R2.64] ;  /* 0x0000000602047981 */ /* 0x000ea8000c1e1900 */
[----:B------:R-:W2:Y:S02]  /*1bb0*/  LDG.E R0, [R2.64+0x4] ;  /* 0x0000040602007981 */ /* 0x000ea4000c1e1900 */
[----:B--2---:R-:W-:Y:S02]  /*1bc0*/  IADD3 R0, -R4, R0, RZ ;  /* 0x0000000004007210 */ /* 0x004fe40007ffe1ff */
.L_x_1013:
[----:B------:R-:W2:Y:S04]  /*1bd0*/  LDL R5, [R1+0x2c] ;  /* 0x00002c0001057983 */ /* 0x000ea80000100800 */
[----:B-1----:R-:W3:Y:S04]  /*1be0*/  LDL.LU R2, [R1+0x54] ;  /* 0x0000540001027983 */ /* 0x002ee80000300800 */
[----:B------:R-:W4:Y:S01]  /*1bf0*/  LDL.LU R3, [R1+0x90] ;  /* 0x0000900001037983 */ /* 0x000f220000300800 */
[----:B------:R-:W-:Y:S01]  /*1c00*/  IMAD.MOV.U32 R143, RZ, RZ, c[0x0][0x2c4] ;  /* 0x0000b100ff8f7624 */ /* 0x000fe200078e00ff */
[----:B------:R-:W-:Y:S01]  /*1c10*/  BSSY B0, `(.L_x_1014) ;  /* 0x0000043000007945 */ /* 0x000fe20003800000 */
[----:B-----5:R-:W-:-:S02]  /*1c20*/  IMAD.IADD R153, R0, 0x1, -R8 ;  /* 0x0000000100997824 */ /* 0x020fc400078e0a08 */
[----:B------:R-:W-:Y:S01]  /*1c30*/  IMAD.MOV.U32 R4, RZ, RZ, RZ ;  /* 0x000000ffff047224 */ /* 0x000fe200078e00ff */
[----:B------:R-:W-:Y:S01]  /*1c40*/  ISETP.NE.AND P3, PT, R143, 0x1, PT ;  /* 0x000000018f00780c */ /* 0x000fe20003f65270 */
[----:B------:R-:W-:Y:S02]  /*1c50*/  IMAD.IADD R16, R9, 0x1, R8 ;  /* 0x0000000109107824 */ /* 0x000fe400078e0208 */
[----:B--2---:R-:W-:Y:S01]  /*1c60*/  IMAD.MOV.U32 R151, RZ, RZ, R5 ;  /* 0x000000ffff977224 */ /* 0x004fe200078e0005 */
[----:B------:R-:W-:Y:S01]  /*1c70*/  IADD3 R5, R153, 0x6f, RZ ;  /* 0x0000006f99057810 */ /* 0x000fe20007ffe0ff */
[----:B---3--:R-:W-:Y:S01]  /*1c80*/  IMAD.SHL.U32 R142, R2, 0x80, RZ ;  /* 0x00000080028e7824 */ /* 0x008fe200078e00ff */
[----:B----4-:R-:W-:-:S04]  /*1c90*/  LOP3.LUT R3, R3, 0xfffffffd, RZ, 0xc0, !PT ;  /* 0xfffffffd03037812 */ /* 0x010fc800078ec0ff */
[----:B------:R-:W-:Y:S01]  /*1ca0*/  STL [R1+0x68], R142 ;  /* 0x0000688e01007387 */ /* 0x000fe20000100800 */
[----:B------:R-:W-:Y:S02]  /*1cb0*/  IADD3 R2, R142, 0x7f, RZ ;  /* 0x0000007f8e027810 */ /* 0x000fe40007ffe0ff */
[----:B------:R-:W-:Y:S01]  /*1cc0*/  @P3 LOP3.LUT R3, R3, 0x2, RZ, 0xfc, !PT ;  /* 0x0000000203033812 */ /* 0x000fe200078efcff */
[----:B------:R-:W-:Y:S02]  /*1cd0*/  STL [R1+0x54], R153 ;  /* 0x0000549901007387 */ /* 0x000fe40000100800 */
[----:B------:R-:W-:Y:S02]  /*1ce0*/  @P3 IMAD.HI.U32 R0, R2, c[0x0][0x2c8], RZ ;  /* 0x0000b20002003a27 */ /* 0x000fe400078e00ff */
[----:B------:R1:W-:Y:S03]  /*1cf0*/  STL [R1+0x90], R3 ;  /* 0x0000900301007387 */ /* 0x0003e60000100800 */
[----:B------:R-:W-:Y:S01]  /*1d00*/  @P3 SHF.R.U32.HI R2, RZ, c[0x0][0x2cc], R0 ;  /* 0x0000b300ff023a19 */ /* 0x000fe20000011600 */
[----:B------:R-:W-:-:S05]  /*1d10*/  IMAD.HI R0, R5, -0x6db6db6d, R4 ;  /* 0x9249249305007827 */ /* 0x000fca00078e0204 */
[----:B------:R-:W-:-:S04]  /*1d20*/  SHF.R.U32.HI R4, RZ, 0x1f, R0 ;  /* 0x0000001fff047819 */ /* 0x000fc80000011600 */
[----:B------:R-:W-:Y:S02]  /*1d30*/  LEA.HI.SX32 R4, R0, R4, 0x1a ;  /* 0x0000000400047211 */ /* 0x000fe400078fd2ff */
[----:B------:R-:W-:-:S04]  /*1d40*/  LOP3.LUT R0, R10, 0xff000000, RZ, 0xc0, !PT ;  /* 0xff0000000a007812 */ /* 0x000fc800078ec0ff */
[----:B------:R-:W-:Y:S02]  /*1d50*/  SHF.R.U32.HI R0, RZ, 0x8, R0 ;  /* 0x00000008ff007819 */ /* 0x000fe40000011600 */
[----:B-1----:R-:W-:-:S05]  /*1d60*/  IADD3 R3, R153, 0x70, -R151 ;  /* 0x0000007099037810 */ /* 0x002fca0007ffe897 */
[----:B------:R-:W-:Y:S02]  /*1d70*/  IMAD.IADD R3, R3, 0x1, R2 ;  /* 0x0000000103037824 */ /* 0x000fe400078e0202 */
[----:B------:R-:W-:-:S04]  /*1d80*/  IMAD.MOV.U32 R2, RZ, RZ, RZ ;  /* 0x000000ffff027224 */ /* 0x000fc800078e00ff */
[----:B------:R-:W-:-:S05]  /*1d90*/  IMAD.HI R2, R3, -0x6db6db6d, R2 ;  /* 0x9249249303027827 */ /* 0x000fca00078e0202 */
[----:B------:R-:W-:-:S04]  /*1da0*/  SHF.R.U32.HI R3, RZ, 0x1f, R2 ;  /* 0x0000001fff037819 */ /* 0x000fc80000011602 */
[----:B------:R-:W-:Y:S02]  /*1db0*/  LEA.HI.SX32 R2, R2, R3, 0x1a ;  /* 0x0000000302027211 */ /* 0x000fe400078fd2ff */
[----:B------:R-:W-:Y:S02]  /*1dc0*/  LOP3.LUT R3, R10, 0xff0000, RZ, 0xc0, !PT ;  /* 0x00ff00000a037812 */ /* 0x000fe400078ec0ff */
[----:B------:R-:W-:Y:S01]  /*1dd0*/  IMNMX R6, R4, R2, PT ;  /* 0x0000000204067217 */ /* 0x000fe20003800200 */
[----:B------:R-:W-:Y:S01]  /*1de0*/  IMAD.MOV.U32 R2, RZ, RZ, RZ ;  /* 0x000000ffff027224 */ /* 0x000fe200078e00ff */
[----:B------:R-:W-:Y:S02]  /*1df0*/  LEA.HI R3, R3, R0, RZ, 0x10 ;  /* 0x0000000003037211 */ /* 0x000fe400078f80ff */
[----:B------:R-:W-:Y:S02]  /*1e00*/  ISETP.GE.AND P0, PT, R6, 0x1, PT ;  /* 0x000000010600780c */ /* 0x000fe40003f06270 */
[----:B------:R-:W-:-:S02]  /*1e10*/  LOP3.LUT R14, R3, 0xff, RZ, 0xc0, !PT ;  /* 0x000000ff030e7812 */ /* 0x000fc400078ec0ff */
        /* <DEDUP_REMOVED lines=34> */
.L_x_1015:
[----:B------:R-:W-:Y:S05]  /*2040*/  BSYNC B0 ;  /* 0x0000000000007941 */ /* 0x000fea0003800000 */
.L_x_1014:
[----:B------:R-:W-:Y:S01]  /*2050*/  IMAD R148, R14, R2, RZ ;  /* 0x000000020e947224 */ /* 0x000fe200078e02ff */
[----:B------:R-:W-:Y:S01]  /*2060*/  PRMT R0, RZ, 0x7610, R0 ;  /* 0x00007610ff007816 */ /* 0x000fe20000000000 */
[----:B------:R-:W-:Y:S01]  /*2070*/  IMAD.MOV.U32 R20, RZ, RZ, RZ ;  /* 0x000000ffff147224 */ /* 0x000fe200078e00ff */
[----:B------:R-:W-:Y:S01]  /*2080*/  MOV R15, RZ ;  /* 0x000000ff000f7202 */ /* 0x000fe20000000f00 */
        /* <DEDUP_REMOVED lines=37> */
[----:B--2---:R-:W2:Y:S01]  /*22e0*/  LDL.64 R8, [R1+0x40] ;  /* 0x0000400001087983 */ /* 0x004ea20000100a00 */
[----:B------:R-:W-:-:S03]  /*22f0*/  ISETP.NE.U32.AND P2, PT, RZ, c[0x0][0x340], PT ;  /* 0x0000d000ff007a0c */ /* 0x000fc60003f45070 */
[----:B------:R3:W2:Y:S01]  /*2300*/  LDL.64 R28, [R1+0x40] ;  /* 0x00004000011c7983 */ /* 0x0006a20000100a00 */
[----:B------:R-:W-:-:S03]  /*2310*/  ISETP.NE.AND.EX P2, PT, RZ, c[0x0][0x344], PT, P2 ;  /* 0x0000d100ff007a0c */ /* 0x000fc60003f45320 */
[----:B------:R-:W4:Y:S04]  /*2320*/  LDL R27, [R1+0x3c] ;  /* 0x00003c00011b7983 */ /* 0x000f280000100800 */
[----:B------:R-:W5:Y:S06]  /*2330*/  S2R R4, SR_TID.X ;  /* 0x0000000000047919 */ /* 0x000f6c0000002100 */
[----:B------:R-:W-:-:S05]  /*2340*/  @P2 IMAD.WIDE R2, R17, R12, c[0x0][0x340] ;  /* 0x0000d00011022625 */ /* 0x000fca00078e020c */
[----:B-1----:R1:W3:Y:S01]  /*2350*/  @P2 LDG.E R14, [R2.64] ;  /* 0x00000006020e2981 */ /* 0x0022e2000c1e1900 */
[----:B------:R-:W-:Y:S02]  /*2360*/  SHF.R.S32.HI R0, RZ, 0x1f, R11 ;  /* 0x0000001fff007819 */ /* 0x000fe4000001140b */
[--C-:B-----5:R-:W-:Y:S02]  /*2370*/  SHF.R.S32.HI R106, RZ, 0x1f, R4.reuse ;  /* 0x0000001fff6a7819 */ /* 0x120fe40000011404 */
[----:B------:R-:W-:Y:S02]  /*2380*/  SHF.R.S32.HI R25, RZ, 0x1f, R4 ;  /* 0x0000001fff197819 */ /* 0x000fe40000011404 */
[-C--:B------:R-:W-:Y:S02]  /*2390*/  LEA.HI R106, R106, R4.reuse, RZ, 0x3 ;  /* 0x000000046a6a7211 */ /* 0x080fe400078f18ff */
[----:B------:R-:W-:Y:S02]  /*23a0*/  LEA.HI R25, R25, R4, RZ, 0x3 ;  /* 0x0000000419197211 */ /* 0x000fe400078f18ff */
[----:B------:R-:W-:Y:S01]  /*23b0*/  LOP3.LUT R106, R106, 0xfffffff8, RZ, 0xc0, !PT ;  /* 0xfffffff86a6a7812 */ /* 0x000fe200078ec0ff */
[----:B------:R-:W-:Y:S01]  /*23c0*/  IMAD R0, R0, c[0x0][0x178], RZ ;  /* 0x00005e0000007a24 */ /* 0x000fe200078e02ff */
[----:B------:R-:W-:-:S03]  /*23d0*/  SHF.R.S32.HI R25, RZ, 0x3, R25 ;  /* 0x00000003ff197819 */ /* 0x000fc60000011419 */
[----:B------:R-:W-:Y:S02]  /*23e0*/  IMAD.IADD R106, R4, 0x1, -R106 ;  /* 0x00000001046a7824 */ /* 0x000fe400078e0a6a */
[----:B-1----:R-:W-:-:S04]  /*23f0*/  IMAD.WIDE.U32 R2, R11, c[0x0][0x178], RZ ;  /* 0x00005e000b027a25 */ /* 0x002fc800078e00ff */
[----:B------:R-:W-:Y:S02]  /*2400*/  IMAD R0, R11, c[0x0][0x17c], R0 ;  /* 0x00005f000b007a24 */ /* 0x000fe400078e0200 */
[----:B------:R-:W-:-:S03]  /*2410*/  IMAD R5, R106, 0x20, R25 ;  /* 0x000000206a057824 */ /* 0x000fc600078e0219 */
[----:B------:R-:W-:Y:S01]  /*2420*/  IADD3 R3, R3, R0, RZ ;  /* 0x0000000003037210 */ /* 0x000fe20007ffe0ff */
[----:B------:R-:W-:Y:S01]  /*2430*/  IMAD.IADD R5, R142, 0x1, R5 ;  /* 0x000000018e057824 */ /* 0x000fe200078e0205 */
[----:B------:R-:W-:-:S03]  /*2440*/  SEL R6, R13, RZ, !P4 ;  /* 0x000000ff0d067207 */ /* 0x000fc60006000000 */
[----:B------:R-:W-:Y:S01]  /*2450*/  IMAD.WIDE.U32 R2, R26, c[0x0][0x1b8], R2 ;  /* 0x00006e001a027a25 */ /* 0x000fe200078e0002 */
[----:B------:R-:W-:-:S03]  /*2460*/  SEL R4, R17, RZ, !P4 ;  /* 0x000000ff11047207 */ /* 0x000fc60006000000 */
[----:B------:R-:W-:-:S04]  /*2470*/  @P3 IMAD.HI.U32 R7, R5, c[0x0][0x2c8], RZ ;  /* 0x0000b20005073a27 */ /* 0x000fc800078e00ff */
[----:B------:R-:W-:Y:S01]  /*2480*/  IMAD.MOV.U32 R0, RZ, RZ, R5 ;  /* 0x000000ffff007224 */ /* 0x000fe200078e0005 */
[----:B------:R-:W-:Y:S01]  /*2490*/  @P3 SHF.R.U32.HI R0, RZ, c[0x0][0x2cc], R7 ;  /* 0x0000b300ff003a19 */ /* 0x000fe20000011607 */
[----:B------:R-:W-:Y:S02]  /*24a0*/  IMAD R3, R26, c[0x0][0x1bc], R3 ;  /* 0x00006f001a037a24 */ /* 0x000fe400078e0203 */
[----:B------:R-:W-:Y:S02]  /*24b0*/  IMAD R6, R6, c[0x0][0x1c0], RZ ;  /* 0x0000700006067a24 */ /* 0x000fe400078e02ff */
[----:B------:R-:W-:Y:S01]  /*24c0*/  IMAD.WIDE.U32 R2, R4, c[0x0][0x1c0], R2 ;  /* 0x0000700004027a25 */ /* 0x000fe200078e0002 */
[----:B------:R-:W-:-:S03]  /*24d0*/  SHF.R.S32.HI R7, RZ, 0x1f, R0 ;  /* 0x0000001fff077819 */ /* 0x000fc60000011400 */
[----:B------:R-:W-:Y:S01]  /*24e0*/  IMAD R6, R4, c[0x0][0x1c4], R6 ;  /* 0x0000710004067a24 */ /* 0x000fe200078e0206 */
[----:B------:R-:W-:-:S05]  /*24f0*/  IADD3 R4, -R0, RZ, RZ ;  /* 0x000000ff00047210 */ /* 0x000fca0007ffe1ff */
        /* <DEDUP_REMOVED lines=9> */
[----:B------:R-:W-:Y:S01]  /*2590*/  IMAD.WIDE.U32 R4, R4, c[0x0][0x1a8], R2 ;  /* 0x00006a0004047a25 */ /* 0x000fe200078e0002 */
[----:B------:R-:W-:Y:S01]  /*25a0*/  WARPSYNC 0xffffffff ;  /* 0xffffffff00007948 */ /* 0x000fe20003800000 */
[----:B------:R-:W-:Y:S03]  /*25b0*/  BAR.SYNC.DEFER_BLOCKING 0x0 ;  /* 0x0000000000007b1d */ /* 0x000fe60000010000 */
[----:B------:R-:W-:-:S02]  /*25c0*/  IADD3 R0, R5, R0, RZ ;  /* 0x0000000005007210 */ /* 0x000fc40007ffe0ff */
[C---:B------:R-:W-:Y:S01]  /*25d0*/  LEA R2, P0, R4.reuse, c[0x0][0x160], 0x1 ;  /* 0x0000580004027a11 */ /* 0x040fe200078008ff */
[----:B------:R-:W-:Y:S02]  /*25e0*/  IMAD R11, R151, c[0x0][0x2c4], RZ ;  /* 0x0000b100970b7a24 */ /* 0x000fe400078e02ff */
[----:B------:R-:W-:Y:S01]  /*25f0*/  IMAD.MOV.U32 R23, RZ, RZ, 0x70 ;  /* 0x00000070ff177424 */ /* 0x000fe200078e00ff */
[----:B------:R-:W-:Y:S01]  /*2600*/  LEA.HI.X R0, R4, c[0x0][0x164], R0, 0x1, P0 ;  /* 0x0000590004007a11 */ /* 0x000fe200000f0c00 */
[----:B------:R-:W-:Y:S01]  /*2610*/  IMAD.IADD R3, R25, 0x1, R142 ;  /* 0x0000000119037824 */ /* 0x000fe200078e028e */
[----:B------:R-:W1:Y:S01]  /*2620*/  SHFL.IDX PT, R4, R2, RZ, 0x181f ;  /* 0x00181fff02047589 */ /* 0x000e6200000e0000 */
[----:B------:R-:W-:Y:S01]  /*2630*/  IADD3 R141, R152, -0x1, RZ ;  /* 0xffffffff988d7810 */ /* 0x000fe20007ffe0ff */
[----:B------:R-:W-:Y:S01]  /*2640*/  IMAD.MOV.U32 R76, RZ, RZ, 0x40 ;  /* 0x00000040ff4c7424 */ /* 0x000fe200078e00ff */
[----:B------:R-:W-:Y:S01]  /*2650*/  ULDC.64 UR4, c[0x0][0x208] ;  /* 0x0000820000047ab9 */ /* 0x000fe20000000a00 */
[----:B------:R-:W5:Y:S01]  /*2660*/  SHFL.IDX PT, R5, R0, RZ, 0x181f ;  /* 0x00181fff00057589 */ /* 0x000f6200000e0000 */
[----:B------:R-:W-:-:S03]  /*2670*/  ISETP.GE.AND P0, PT, R3, R11, PT ;  /* 0x0000000b0300720c */ /* 0x000fc60003f06270 */
[----:B------:R-:W1:Y:S04]  /*2680*/  SHFL.IDX PT, R10, R2, 0x1, 0x181f ;  /* 0x00381f00020a7f89 */ /* 0x000e6800000e0000 */
[----:B------:R-:W-:Y:S04]  /*2690*/  SHFL.IDX PT, R12, R2, 0x2, 0x181f ;  /* 0x00581f00020c7f89 */ /* 0x000fe800000e0000 */
[----:B------:R-:W-:Y:S01]  /*26a0*/  SHFL.IDX PT, R18, R0, 0x2, 0x181f ;  /* 0x00581f0000127f89 */ /* 0x000fe200000e0000 */
[----:B------:R-:W-:Y:S01]  /*26b0*/  IADD3 R15, R3, 0x60, RZ ;  /* 0x00000060030f7810 */ /* 0x000fe20007ffe0ff */
[----:B------:R-:W-:-:S05]  /*26c0*/  IMAD R23, R152, -0x70, R23 ;  /* 0xffffff9098177824 */ /* 0x000fca00078e0217 */
[----:B------:R-:W-:Y:S02]  /*26d0*/  IADD3 R140, R153, R23, RZ ;  /* 0x00000017998c7210 */ /* 0x000fe40007ffe0ff */
[----:B------:R-:W-:Y:S01]  /*26e0*/  SHF.R.S32.HI R24, RZ, 0x1f, R141 ;  /* 0x0000001fff187819 */ /* 0x000fe2000001148d */
[----:B--2---:R-:W-:-:S05]  /*26f0*/  IMAD.MOV.U32 R28, RZ, RZ, R8 ;  /* 0x000000ffff1c7224 */ /* 0x004fca00078e0008 */
[C---:B------:R-:W-:Y:S02]  /*2700*/  ISETP.GE.AND P5, PT, R28.reuse, c[0x0][0x198], PT ;  /* 0x000066001c007a0c */ /* 0x040fe40003fa6270 */
[----:B------:R-:W-:Y:S02]  /*2710*/  SHF.R.S32.HI R29, RZ, 0x1f, R28 ;  /* 0x0000001fff1d7819 */ /* 0x000fe4000001141c */
[C---:B-1----:R-:W-:Y:S02]  /*2720*/  @!P0 LEA R6, P1, R28.reuse, R4, 0x1 ;  /* 0x000000041c068211 */ /* 0x042fe400078208ff */
[----:B----4-:R-:W-:Y:S02]  /*2730*/  ISETP.GE.AND P3, PT, R27, c[0x0][0x198], PT ;  /* 0x000066001b007a0c */ /* 0x010fe40003f66270 */
[----:B-----5:R-:W-:Y:S02]  /*2740*/  @!P0 LEA.HI.X R7, R28, R5, R29, 0x1, P1 ;  /* 0x000000051c078211 */ /* 0x020fe400008f0c1d */
[----:B------:R-:W-:-:S02]  /*2750*/  SHF.R.S32.HI R19, RZ, 0x1f, R27 ;  /* 0x0000001fff137819 */ /* 0x000fc4000001141b */
[----:B------:R-:W-:Y:S01]  /*2760*/  @!P0 LEA R4, P1, R27, R4, 0x1 ;  /* 0x000000041b048211 */ /* 0x000fe200078208ff */
[----:B------:R1:W-:Y:S01]  /*2770*/  @!P0 LDGSTS.E.BYPASS.LTC128B.128 [R214+0x100], [R6.64], !P5 ;  /* 0x0010000006d68fae */ /* 0x0003e2000e901d46 */
[----:B------:R-:W-:Y:S02]  /*2780*/  IADD3 R8, R3, 0x20, RZ ;  /* 0x0000002003087810 */ /* 0x000fe40007ffe0ff */
[----:B------:R-:W-:Y:S02]  /*2790*/  @!P0 LEA.HI.X R5, R27, R5, R19, 0x1, P1 ;  /* 0x000000051b058211 */ /* 0x000fe400008f0c13 */
[----:B------:R-:W-:-:S03]  /*27a0*/  ISETP.GE.AND P1, PT, R8, R11, PT ;  /* 0x0000000b0800720c */ /* 0x000fc60003f26270 */
[----:B------:R2:W-:Y:S01]  /*27b0*/  @!P0 LDGSTS.E.BYPASS.LTC128B.128 [R214+0x4100], [R4.64], !P3 ;  /* 0x0410000004d68fae */ /* 0x0005e2000d901d46 */
[----:B------:R-:W-:-:S03]  /*27c0*/  IADD3 R8, R3, 0x40, RZ ;  /* 0x0000004003087810 */ /* 0x000fc60007ffe0ff */
[----:B-1----:R-:W1:Y:S01]  /*27d0*/  SHFL.IDX PT, R7, R0, 0x1, 0x181f ;  /* 0x00381f0000077f89 */ /* 0x002e6200000e0000 */
[----:B------:R-:W-:Y:S02]  /*27e0*/  SHF.R.S32.HI R6, RZ, 0x1f, R16 ;  /* 0x0000001fff067819 */ /* 0x000fe40000011410 */
[C---:B--2---:R-:W-:Y:S02]  /*27f0*/  IADD3 R4, P0, R25.reuse, R16, RZ ;  /* 0x0000001019047210 */ /* 0x044fe40007f1e0ff */
[----:B---3--:R-:W-:Y:S02]  /*2800*/  @P2 SHF.R.S32.HI R5, RZ, 0x1f, R14 ;  /* 0x0000001fff052819 */ /* 0x008fe4000001140e */
[----:B------:R-:W-:Y:S02]  /*2810*/  @!P2 MOV R5, R13 ;  /* 0x0000000d0005a202 */ /* 0x000fe40000000f00 */
[----:B------:R-:W-:Y:S01]  /*2820*/  LEA.HI.X.SX32 R6, R25, R6, 0x1, P0 ;  /* 0x0000000619067211 */ /* 0x000fe200000f0eff */
[----:B------:R2:W3:Y:S01]  /*2830*/  SHFL.IDX PT, R13, R2, 0x3, 0x181f ;  /* 0x00781f00020d7f89 */ /* 0x0004e200000e0000 */
[----:B------:R-:W-:-:S03]  /*2840*/  ISETP.GE.AND P0, PT, R8, R11, PT ;  /* 0x0000000b0800720c */ /* 0x000fc60003f06270 */
[----:B------:R-:W4:Y:S01]  /*2850*/  SHFL.IDX PT, R0, R0, 0x3, 0x181f ;  /* 0x00781f0000007f89 */ /* 0x000f2200000e0000 */
[----:B------:R-:W-:Y:S01]  /*2860*/  @!P2 IMAD.MOV.U32 R14, RZ, RZ, R17 ;  /* 0x000000ffff0ea224 */ /* 0x000fe200078e0011 */
[----:B------:R-:W-:Y:S01]  /*2870*/  @!P1 LEA R8, P2, R28, R10, 0x1 ;  /* 0x0000000a1c089211 */ /* 0x000fe200078408ff */
[----:B------:R-:W-:Y:S01]  /*2880*/  IMAD R9, R6, c[0x0][0x1e0], RZ ;  /* 0x0000780006097a24 */ /* 0x000fe200078e02ff */
[----:B------:R-:W-:Y:S02]  /*2890*/  SEL R20, R5, RZ, !P6 ;  /* 0x000000ff05147207 */ /* 0x000fe40007000000 */
[----:B------:R-:W-:Y:S01]  /*28a0*/  ISETP.GE.AND P3, PT, R15, R11, PT ;  /* 0x0000000b0f00720c */ /* 0x000fe20003f66270 */
[----:B------:R-:W-:Y:S01]  /*28b0*/  IMAD R5, R4, c[0x0][0x1e4], R9 ;  /* 0x0000790004057a24 */ /* 0x000fe200078e0209 */
[----:B------:R-:W-:Y:S01]  /*28c0*/  SEL R21, R14, RZ, !P6 ;  /* 0x000000ff0e157207 */ /* 0x000fe20007000000 */
[----:B------:R-:W-:Y:S01]  /*28d0*/  IMAD R6, R6, c[0x0][0x208], RZ ;  /* 0x0000820006067a24 */ /* 0x000fe200078e02ff */
[----:B-1----:R-:W-:-:S02]  /*28e0*/  @!P1 LEA.HI.X R9, R28, R7, R29, 0x1, P2 ;  /* 0x000000071c099211 */ /* 0x002fc400010f0c1d */
[----:B------:R-:W-:Y:S01]  /*28f0*/  @!P0 LEA R14, P2, R28, R12, 0x1 ;  /* 0x0000000c1c0e8211 */ /* 0x000fe200078408ff */
[C---:B------:R-:W-:Y:S01]  /*2900*/  IMAD R22, R4.reuse, c[0x0][0x20c], R6 ;  /* 0x0000830004167a24 */ /* 0x040fe200078e0206 */
[C---:B------:R-:W-:Y:S01]  /*2910*/  @!P1 LEA R10, P4, R27.reuse, R10, 0x1 ;  /* 0x0000000a1b0a9211 */ /* 0x040fe200078808ff */
[--C-:B------:R-:W-:Y:S01]  /*2920*/  IMAD.WIDE.U32 R16, R4, c[0x0][0x208], R28.reuse ;  /* 0x0000820004107a25 */ /* 0x100fe200078e001c */
[--C-:B------:R-:W-:Y:S01]  /*2930*/  @!P0 LEA.HI.X R15, R28, R18, R29.reuse, 0x1, P2 ;  /* 0x000000121c0f8211 */ /* 0x100fe200010f0c1d */
[----:B------:R1:W-:Y:S01]  /*2940*/  @!P1 LDGSTS.E.BYPASS.LTC128B.128 [R214+0x1100], [R8.64], !P5 ;  /* 0x0110000008d69fae */ /* 0x0003e2000e901d46 */
[C---:B------:R-:W-:Y:S01]  /*2950*/  @!P0 LEA R6, P2, R27.reuse, R12, 0x1 ;  /* 0x0000000c1b068211 */ /* 0x040fe200078408ff */
[----:B--2---:R-:W-:Y:S01]  /*2960*/  IMAD.WIDE.U32 R2, R4, c[0x0][0x1e0], R28 ;  /* 0x0000780004027a25 */ /* 0x004fe200078e001c */
[C-C-:B------:R-:W-:Y:S02]  /*2970*/  @!P1 LEA.HI.X R11, R27.reuse, R7, R19.reuse, 0x1, P4 ;  /* 0x000000071b0b9211 */ /* 0x140fe400020f0c13 */
[----:B------:R-:W-:-:S02]  /*2980*/  @!P0 LEA.HI.X R7, R27, R18, R19, 0x1, P2 ;  /* 0x000000121b078211 */ /* 0x000fc400010f0c13 */
[C---:B---3--:R-:W-:Y:S02]  /*2990*/  @!P3 LEA R4, P2, R28.reuse, R13, 0x1 ;  /* 0x0000000d1c04b211 */ /* 0x048fe400078408ff */
[----:B------:R-:W-:Y:S02]  /*29a0*/  ISETP.GE.AND P6, PT, R27, c[0x0][0x198], PT ;  /* 0x000066001b007a0c */ /* 0x000fe40003fc6270 */
[----:B------:R-:W-:Y:S02]  /*29b0*/  IADD3 R3, R3, R5, RZ ;  /* 0x0000000503037210 */ /* 0x000fe40007ffe0ff */
[----:B----4-:R-:W-:Y:S02]  /*29c0*/  @!P3 LEA.HI.X R5, R28, R0, R29, 0x1, P2 ;  /* 0x000000001c05b211 */ /* 0x010fe400010f0c1d */
[----:B------:R-:W-:Y:S01]  /*29d0*/  @!P3 LEA R12, P2, R27, R13, 0x1 ;  /* 0x0000000d1b0cb211 */ /* 0x000fe200078408ff */
[----:B------:R-:W-:-:S03]  /*29e0*/  IMAD.WIDE.U32 R2, R26, c[0x0][0x1e8], R2 ;  /* 0x00007a001a027a25 */ /* 0x000fc600078e0002 */
[C---:B------:R-:W-:Y:S02]  /*29f0*/  @!P3 LEA.HI.X R13, R27.reuse, R0, R19, 0x1, P2 ;  /* 0x000000001b0db211 */ /* 0x040fe400010f0c13 */
[----:B------:R-:W-:Y:S01]  /*2a00*/  IMNMX R0, R140, 0x70, PT ;  /* 0x000000708c007817 */ /* 0x000fe20003800200 */
[----:B------:R-:W-:Y:S01]  /*2a10*/  IMAD R3, R26, c[0x0][0x1ec], R3 ;  /* 0x00007b001a037a24 */ /* 0x000fe200078e0203 */
[----:B------:R2:W-:Y:S01]  /*2a20*/  @!P1 LDGSTS.E.BYPASS.LTC128B.128 [R214+0x5100], [R10.64], !P6 ;  /* 0x051000000ad69fae */ /* 0x0005e2000f101d46 */
[----:B------:R-:W-:Y:S01]  /*2a30*/  IMAD R18, R20, c[0x0][0x1f0], RZ ;  /* 0x00007c0014127a24 */ /* 0x000fe200078e02ff */
[----:B------:R-:W-:Y:S01]  /*2a40*/  ISETP.GE.AND P1, PT, R27, c[0x0][0x198], PT ;  /* 0x000066001b007a0c */ /* 0x000fe20003f26270 */
[----:B------:R-:W-:Y:S01]  /*2a50*/  IMAD.IADD R0, R0, 0x1, -R25 ;  /* 0x0000000100007824 */ /* 0x000fe200078e0a19 */
[----:B------:R3:W-:Y:S01]  /*2a60*/  @!P0 LDGSTS.E.BYPASS.LTC128B.128 [R214+0x2100], [R14.64], !P5 ;  /* 0x021000000ed68fae */ /* 0x0007e2000e901d46 */
[----:B------:R-:W-:Y:S02]  /*2a70*/  IMAD R19, R24, c[0x0][0x1e0], RZ ;  /* 0x0000780018137a24 */ /* 0x000fe400078e02ff */
[----:B------:R-:W-:-:S02]  /*2a80*/  IMAD R18, R21, c[0x0][0x1f4], R18 ;  /* 0x00007d0015127a24 */ /* 0x000fc400078e0212 */
[----:B------:R-:W-:Y:S01]  /*2a90*/  IMAD.WIDE.U32 R146, R21, c[0x0][0x1f0], R2 ;  /* 0x00007c0015927a25 */ /* 0x000fe200078e0002 */
[----:B------:R-:W-:-:S03]  /*2aa0*/  ISETP.GE.AND P4, PT, R0, 0x1, PT ;  /* 0x000000010000780c */ /* 0x000fc60003f86270 */
[----:B------:R-:W-:Y:S01]  /*2ab0*/  IMAD.WIDE.U32 R2, R141, c[0x0][0x1e0], RZ ;  /* 0x000078008d027a25 */ /* 0x000fe200078e00ff */
[----:B------:R-:W-:Y:S01]  /*2ac0*/  IADD3 R145, R147, R18, RZ ;  /* 0x0000001293917210 */ /* 0x000fe20007ffe0ff */
[----:B------:R4:W-:Y:S02]  /*2ad0*/  @!P0 LDGSTS.E.BYPASS.LTC128B.128 [R214+0x6100], [R6.64], !P1 ;  /* 0x0610000006d68fae */ /* 0x0009e4000c901d46 */
[----:B-1----:R-:W-:Y:S01]  /*2ae0*/  IMAD R8, R141, c[0x0][0x1e4], R19 ;  /* 0x000079008d087a24 */ /* 0x002fe200078e0213 */
[----:B------:R-:W-:Y:S01]  /*2af0*/  MOV R144, R146 ;  /* 0x0000009200907202 */ /* 0x000fe20000000f00 */
[----:B------:R1:W-:Y:S02]  /*2b00*/  @!P3 LDGSTS.E.BYPASS.LTC128B.128 [R214+0x3100], [R4.64], !P5 ;  /* 0x0310000004d6bfae */ /* 0x0003e4000e901d46 */
[----:B------:R-:W-:Y:S01]  /*2b10*/  IMAD.IADD R8, R3, 0x1, R8 ;  /* 0x0000000103087824 */ /* 0x000fe200078e0208 */
[----:B------:R-:W-:Y:S01]  /*2b20*/  ISETP.GE.AND P6, PT, R28, c[0x0][0x1d4], PT ;  /* 0x000075001c007a0c */ /* 0x000fe20003fc6270 */
[----:B------:R-:W-:Y:S01]  /*2b30*/  IMAD.WIDE.U32 R2, R2, 0x70, R144 ;  /* 0x0000007002027825 */ /* 0x000fe200078e0090 */
[----:B------:R-:W-:Y:S01]  /*2b40*/  ISETP.GE.AND P5, PT, R27, c[0x0][0x1d4], PT ;  /* 0x000075001b007a0c */ /* 0x000fe20003fa6270 */
[----:B------:R5:W-:Y:S02]  /*2b50*/  @!P3 LDGSTS.E.BYPASS.LTC128B.128 [R214+0x7100], [R12.64], !P1 ;  /* 0x071000000cd6bfae */ /* 0x000be4000c901d46 */
[----:B------:R-:W-:Y:S01]  /*2b60*/  IMAD R8, R8, 0x70, RZ ;  /* 0x0000007008087824 */ /* 0x000fe200078e02ff */
[----:B------:R-:W-:Y:S01]  /*2b70*/  ISETP.GE.AND P2, PT, R0, 0x21, PT ;  /* 0x000000210000780c */ /* 0x000fe20003f46270 */
[----:B------:R-:W0:Y:S01]  /*2b80*/  LDGDEPBAR ;  /* 0x00000000000079af */ /* 0x000e220000000000 */
[----:B--2---:R-:W-:-:S02]  /*2b90*/  MOV R10, 0x20 ;  /* 0x00000020000a7802 */ /* 0x004fc40000000f00 */
[----:B------:R-:W-:-:S03]  /*2ba0*/  IADD3 R3, R3, R8, RZ ;  /* 0x0000000803037210 */ /* 0x000fc60007ffe0ff */
[----:B------:R-:W-:Y:S01]  /*2bb0*/  IMAD.WIDE.U32 R8, R10, c[0x0][0x1e0], RZ ;  /* 0x000078000a087a25 */ /* 0x000fe200078e00ff */
[----:B----4-:R-:W-:-:S04]  /*2bc0*/  @P4 LEA R6, P0, R2, c[0x0][0x1c8], 0x1 ;  /* 0x0000720002064a11 */ /* 0x010fc800078008ff */
[----:B------:R-:W-:Y:S02]  /*2bd0*/  @P4 LEA.HI.X R7, R2, c[0x0][0x1cc], R3, 0x1, P0 ;  /* 0x0000730002074a11 */ /* 0x000fe400000f0c03 */
[C---:B------:R-:W-:Y:S02]  /*2be0*/  ISETP.GE.AND P1, PT, R0.reuse, 0x41, PT ;  /* 0x000000410000780c */ /* 0x040fe40003f26270 */
[----:B------:R-:W-:Y:S01]  /*2bf0*/  ISETP.GE.AND P0, PT, R0, 0x61, PT ;  /* 0x000000610000780c */ /* 0x000fe20003f06270 */
[----:B------:R2:W-:Y:S01]  /*2c00*/  @P4 LDGSTS.E.BYPASS.LTC128B.128 [R214+0x8100], [R6.64], !P6 ;  /* 0x0810000006d64fae */ /* 0x0005e2000f101d46 */
[----:B------:R-:W-:-:S03]  /*2c10*/  @P2 IADD3 R0, P3, R2, R8, RZ ;  /* 0x0000000802002210 */ /* 0x000fc60007f7e0ff */
[----:B------:R2:W-:Y:S01]  /*2c20*/  @P4 LDGSTS.E.BYPASS.LTC128B.128 [R214+0xb900], [R6.64+0x80], !P5 ;  /* 0x0b90008006d64fae */ /* 0x0005e2000e901d46 */
[----:B-1----:R-:W-:Y:S02]  /*2c30*/  IMAD.IADD R5, R17, 0x1, R22 ;  /* 0x0000000111057824 */ /* 0x002fe400078e0216 */
[----:B------:R-:W-:-:S04]  /*2c40*/  IMAD.MOV.U32 R4, RZ, RZ, R16 ;  /* 0x000000ffff047224 */ /* 0x000fc800078e0010 */
[----:B------:R-:W-:-:S04]  /*2c50*/  IMAD.WIDE.U32 R4, R26, c[0x0][0x210], R4 ;  /* 0x000084001a047a25 */ /* 0x000fc800078e0004 */
[----:B------:R-:W-:Y:S02]  /*2c60*/  IMAD R5, R26, c[0x0][0x214], R5 ;  /* 0x000085001a057a24 */ /* 0x000fe400078e0205 */
[----:B-----5:R-:W-:Y:S02]  /*2c70*/  IMAD R13, R76, c[0x0][0x1e4], RZ ;  /* 0x000079004c0d7a24 */ /* 0x020fe400078e02ff */
[----:B--2---:R-:W-:-:S05]  /*2c80*/  IMAD R6, R10, c[0x0][0x1e4], RZ ;  /* 0x000079000a067a24 */ /* 0x004fca00078e02ff */
[----:B------:R-:W-:Y:S01]  /*2c90*/  @P2 IADD3.X R6, R3, R9, R6, P3, !PT ;  /* 0x0000000903062210 */ /* 0x000fe20001ffe406 */
[----:B------:R-:W-:Y:S01]  /*2ca0*/  IMAD.WIDE.U32 R8, R76, c[0x0][0x1e0], RZ ;  /* 0x000078004c087a25 */ /* 0x000fe200078e00ff */
[----:B------:R-:W-:-:S04]  /*2cb0*/  @P2 LEA R10, P3, R0, c[0x0][0x1c8], 0x1 ;  /* 0x00007200000a2a11 */ /* 0x000fc800078608ff */
[----:B------:R-:W-:Y:S01]  /*2cc0*/  @P2 LEA.HI.X R11, R0, c[0x0][0x1cc], R6, 0x1, P3 ;  /* 0x00007300000b2a11 */ /* 0x000fe200018f0c06 */
[----:B------:R-:W-:Y:S01]  /*2cd0*/  IMAD R6, R20, c[0x0][0x218], RZ ;  /* 0x0000860014067a24 */ /* 0x000fe200078e02ff */
[----:B------:R-:W-:Y:S02]  /*2ce0*/  @P1 IADD3 R7, P3, R2, R8, RZ ;  /* 0x0000000802071210 */ /* 0x000fe40007f7e0ff */
[----:B------:R-:W-:Y:S01]  /*2cf0*/  @P0 MOV R0, 0x60 ;  /* 0x0000006000000802 */ /* 0x000fe20000000f00 */
[----:B------:R-:W-:Y:S01]  /*2d00*/  IMAD.WIDE.U32 R16, R21, c[0x0][0x218], R4 ;  /* 0x0000860015107a25 */ /* 0x000fe200078e0004 */
[----:B------:R-:W-:Y:S01]  /*2d10*/  @P1 IADD3.X R4, R3, R9, R13, P3, !PT ;  /* 0x0000000903041210 */ /* 0x000fe20001ffe40d */
[----:B------:R1:W-:Y:S02]  /*2d20*/  @P2 LDGSTS.E.BYPASS.LTC128B.128 [R214+0x9100], [R10.64], !P6 ;  /* 0x091000000ad62fae */ /* 0x0003e4000f101d46 */
[----:B------:R-:W-:Y:S01]  /*2d30*/  IMAD R12, R21, c[0x0][0x21c], R6 ;  /* 0x00008700150c7a24 */ /* 0x000fe200078e0206 */
[----:B------:R-:W-:Y:S01]  /*2d40*/  @P1 LEA R6, P3, R7, c[0x0][0x1c8], 0x1 ;  /* 0x0000720007061a11 */ /* 0x000fe200078608ff */
[----:B------:R-:W-:Y:S01]  /*2d50*/  @P0 IMAD.WIDE.U32 R2, R0, c[0x0][0x1e0], R2 ;  /* 0x0000780000020a25 */ /* 0x000fe200078e0002 */
[----:B------:R1:W-:Y:S03]  /*2d60*/  @P2 LDGSTS.E.BYPASS.LTC128B.128 [R214+0xc900], [R10.64+0x80], !P5 ;  /* 0x0c9000800ad62fae */ /* 0x0003e6000e901d46 */
[----:B------:R-:W-:-:S02]  /*2d70*/  IMAD R5, R24, c[0x0][0x208], RZ ;  /* 0x0000820018057a24 */ /* 0x000fc400078e02ff */
[----:B------:R-:W-:Y:S01]  /*2d80*/  @P0 IMAD R0, R0, c[0x0][0x1e4], RZ ;  /* 0x0000790000000a24 */ /* 0x000fe200078e02ff */
[----:B------:R-:W-:Y:S01]  /*2d90*/  @P1 LEA.HI.X R7, R7, c[0x0][0x1cc], R4, 0x1, P3 ;  /* 0x0000730007071a11 */ /* 0x000fe200018f0c04 */
[----:B------:R-:W-:Y:S01]  /*2da0*/  IMAD.WIDE.U32 R8, R141, c[0x0][0x208], RZ ;  /* 0x000082008d087a25 */ /* 0x000fe200078e00ff */
[C---:B------:R-:W-:Y:S02]  /*2db0*/  @P0 LEA R4, P3, R2.reuse, c[0x0][0x1c8], 0x1 ;  /* 0x0000720002040a11 */ /* 0x040fe400078608ff */
[----:B------:R-:W-:Y:S01]  /*2dc0*/  @P0 IADD3 R0, R3, R0, RZ ;  /* 0x0000000003000210 */ /* 0x000fe20007ffe0ff */
[----:B------:R-:W-:Y:S01]  /*2dd0*/  IMAD R5, R141, c[0x0][0x20c], R5 ;  /* 0x000083008d057a24 */ /* 0x000fe200078e0205 */
[----:B------:R2:W-:Y:S03]  /*2de0*/  @P1 LDGSTS.E.BYPASS.LTC128B.128 [R214+0xa100], [R6.64], !P6 ;  /* 0x0a10000006d61fae */ /* 0x0005e6000f101d46 */
[----:B------:R-:W-:Y:S01]  /*2df0*/  IMAD.IADD R3, R9, 0x1, R5 ;  /* 0x0000000109037824 */ /* 0x000fe200078e0205 */
[----:B------:R-:W-:Y:S01]  /*2e00*/  @P0 LEA.HI.X R5, R2, c[0x0][0x1cc], R0, 0x1, P3 ;  /* 0x0000730002050a11 */ /* 0x000fe200018f0c00 */
[----:B------:R2:W-:Y:S04]  /*2e10*/  @P1 LDGSTS.E.BYPASS.LTC128B.128 [R214+0xd900], [R6.64+0x80], !P5 ;  /* 0x0d90008006d61fae */ /* 0x0005e8000e901d46 */
[----:B------:R4:W-:Y:S04]  /*2e20*/  @P0 LDGSTS.E.BYPASS.LTC128B.128 [R214+0xb100], [R4.64], !P6 ;  /* 0x0b10000004d60fae */ /* 0x0009e8000f101d46 */
[----:B------:R4:W-:Y:S04]  /*2e30*/  @P0 LDGSTS.E.BYPASS.LTC128B.128 [R214+0xe900], [R4.64+0x80], !P5 ;  /* 0x0e90008004d60fae */ /* 0x0009e8000e901d46 */
[----:B------:R-:W0:Y:S01]  /*2e40*/  LDGDEPBAR ;  /* 0x00000000000079af */ /* 0x000e220000000000 */
[----:B---3--:R-:W-:Y:S01]  /*2e50*/  IMAD.IADD R15, R17, 0x1, R12 ;  /* 0x00000001110f7824 */ /* 0x008fe200078e020c */
[----:B------:R-:W-:-:S02]  /*2e60*/  MOV R14, R16 ;  /* 0x00000010000e7202 */ /* 0x000fc40000000f00 */
[----:B------:R-:W-:Y:S01]  /*2e70*/  STL [R1+0x44], R29 ;  /* 0x0000441d01007387 */ /* 0x000fe20000100800 */
[----:B------:R-:W-:-:S04]  /*2e80*/  DEPBAR.LE SB0, 0x1 ;  /* 0x000080400000791a */ /* 0x000fc80000000000 */
[----:B------:R-:W-:Y:S01]  /*2e90*/  BAR.SYNC.DEFER_BLOCKING 0x0 ;  /* 0x0000000000007b1d */ /* 0x000fe20000010000 */
[----:B------:R-:W-:-:S05]  /*2ea0*/  IMAD.WIDE.U32 R8, R8, 0x70, R14 ;  /* 0x0000007008087825 */ /* 0x000fca00078e000e */
[----:B------:R-:W-:Y:S04]  /*2eb0*/  STL.64 [R1+0x18], R146 ;  /* 0x0000189201007387 */ /* 0x000fe80000100a00 */
[----:B------:R-:W-:Y:S04]  /*2ec0*/  STL.64 [R1+0x10], R144 ;  /* 0x0000109001007387 */ /* 0x000fe80000100a00 */
[----:B------:R-:W-:Y:S04]  /*2ed0*/  STL.64 [R1+0x8], R16 ;  /* 0x0000081001007387 */ /* 0x000fe80000100a00 */
[----:B------:R3:W-:Y:S04]  /*2ee0*/  STL.64 [R1], R14 ;  /* 0x0000000e01007387 */ /* 0x0007e80000100a00 */
[----:B------:R-:W-:Y:S04]  /*2ef0*/  LDSM.16.M88.4 R128, [R210] ;  /* 0x00000000d280783b */ /* 0x000fe80000000200 */
[----:B------:R-:W-:Y:S04]  /*2f00*/  LDSM.16.M88.4 R132, [R211] ;  /* 0x00000000d384783b */ /* 0x000fe80000000200 */
[----:B------:R-:W-:Y:S04]  /*2f10*/  LDSM.16.M88.4 R164, [R213] ;  /* 0x00000000d5a4783b */ /* 0x000fe80000000200 */
[----:B------:R-:W-:Y:S04]  /*2f20*/  LDSM.16.M88.4 R168, [R212] ;  /* 0x00000000d4a8783b */ /* 0x000fe80000000200 */
[----:B------:R-:W-:Y:S04]  /*2f30*/  LDSM.16.M88.4 R172, [R210+0x4000] ;  /* 0x00400000d2ac783b */ /* 0x000fe80000000200 */
[----:B------:R-:W-:Y:S04]  /*2f40*/  LDSM.16.M88.4 R176, [R211+0x4000] ;  /* 0x00400000d3b0783b */ /* 0x000fe80000000200 */
[----:B---3--:R-:W3:Y:S04]  /*2f50*/  S2R R14, SR_TID.X ;  /* 0x00000000000e7919 */ /* 0x008ee80000002100 */
[----:B------:R-:W-:Y:S04]  /*2f60*/  LDSM.16.M88.4 R180, [R213+0x4000] ;  /* 0x00400000d5b4783b */ /* 0x000fe80000000200 */
[----:B------:R-:W-:Y:S04]  /*2f70*/  LDSM.16.M88.4 R184, [R212+0x4000] ;  /* 0x00400000d4b8783b */ /* 0x000fe80000000200 */
[----:B------:R-:W-:Y:S01]  /*2f80*/  BAR.SYNC.DEFER_BLOCKING 0x0 ;  /* 0x0000000000007b1d */ /* 0x000fe20000010000 */
[----:B------:R-:W-:Y:S01]  /*2f90*/  IMAD R0, R3, 0x70, RZ ;  /* 0x0000007003007824 */ /* 0x000fe200078e02ff */
[----:B------:R-:W-:Y:S01]  /*2fa0*/  USHF.L.U32 UR9, UR4, 0x6, URZ ;  /* 0x0000000604097899 */ /* 0x000fe2000800063f */
[----:B-1----:R-:W-:-:S02]  /*2fb0*/  LEA R10, P0, R8, c[0x0][0x1f8], 0x1 ;  /* 0x00007e00080a7a11 */ /* 0x002fc400078008ff */
[----:B------:R-:W-:Y:S01]  /*2fc0*/  IMAD.IADD R0, R9, 0x1, R0 ;  /* 0x0000000109007824 */ /* 0x000fe200078e0200 */
[----:B------:R-:W-:Y:S01]  /*2fd0*/  UMOV UR8, 0x6 ;  /* 0x0000000600087882 */ /* 0x000fe20000000000 */
[----:B------:R-:W-:Y:S01]  /*2fe0*/  LOP3.LUT P1, RZ, R106, 0x2, RZ, 0xc0, !PT ;  /* 0x000000026aff7812 */ /* 0x000fe2000782c0ff */
[----:B------:R-:W-:Y:S02]  /*2ff0*/  USHF.L.U64.HI UR5, UR4, UR8, UR5 ;  /* 0x0000000804057299 */ /* 0x000fe40008010205 */
[----:B------:R-:W-:Y:S02]  /*3000*/  LEA.HI.X R11, R8, c[0x0][0x1fc], R0, 0x1, P0 ;  /* 0x00007f00080b7a11 */ /* 0x000fe400000f0c00 */
[----:B---3--:R-:W-:Y:S02]  /*3010*/  ISETP.GT.AND P3, PT, R14, 0x7f, PT ;  /* 0x0000007f0e00780c */ /* 0x008fe40003f64270 */
[----:B----4-:R-:W-:Y:S02]  /*3020*/  IADD3 R4, P0, R10, UR9, RZ ;  /* 0x000000090a047c10 */ /* 0x010fe4000ff1e0ff */
[----:B------:R-:W-:-:S02]  /*3030*/  SEL R2, RZ, 0x1, P6 ;  /* 0x00000001ff027807 */ /* 0x000fc40003000000 */
[----:B------:R-:W-:Y:S02]  /*3040*/  SEL R0, RZ, 0x2, P5 ;  /* 0x00000002ff007807 */ /* 0x000fe40002800000 */
[----:B------:R-:W-:Y:S01]  /*3050*/  IADD3.X R5, R11, UR5, RZ, P0, !PT ;  /* 0x000000050b057c10 */ /* 0x000fe200087fe4ff */
[----:B------:R-:W-:-:S04]  /*3060*/  DEPBAR.LE SB0, 0x0 ;  /* 0x000080000000791a */ /* 0x000fc80000000000 */
[----:B------:R-:W-:Y:S01]  /*3070*/  BAR.SYNC.DEFER_BLOCKING 0x0 ;  /* 0x0000000000007b1d */ /* 0x000fe20000010000 */
[----:B--2---:R-:W-:Y:S02]  /*3080*/  IADD3 R6, P0, R4, UR9, RZ ;  /* 0x0000000904067c10 */ /* 0x004fe4000ff1e0ff */
[----:B------:R-:W-:Y:S02]  /*3090*/  IADD3 R0, R2, R0, RZ ;  /* 0x0000000002007210 */ /* 0x000fe40007ffe0ff */
[C---:B------:R-:W-:Y:S02]  /*30a0*/  IADD3 R195, R188.reuse, 0x20, RZ ;  /* 0x00000020bcc37810 */ /* 0x040fe40007ffe0ff */
[----:B------:R-:W-:Y:S02]  /*30b0*/  IADD3.X R7, R5, UR5, RZ, P0, !PT ;  /* 0x0000000505077c10 */ /* 0x000fe400087fe4ff */
[----:B------:R-:W-:Y:S02]  /*30c0*/  @P1 IADD3 R195, R188, -0x20, RZ ;  /* 0xffffffe0bcc31810 */ /* 0x000fe40007ffe0ff */
[----:B------:R-:W-:-:S02]  /*30d0*/  @!P3 IADD3 R8, P0, R6, UR9, RZ ;  /* 0x000000090608bc10 */ /* 0x000fc4000ff1e0ff */
[----:B------:R-:W-:Y:S02]  /*30e0*/  LOP3.LUT P1, RZ, R0, 0x1, RZ, 0xc0, !PT ;  /* 0x0000000100ff7812 */ /* 0x000fe4000782c0ff */
[----:B------:R-:W-:Y:S02]  /*30f0*/  IADD3 R2, R23, R153, -R25 ;  /* 0x0000009917027210 */ /* 0x000fe40007ffe819 */
[----:B------:R-:W-:Y:S02]  /*3100*/  @!P3 IADD3.X R9, R7, UR5, RZ, P0, !PT ;  /* 0x000000050709bc10 */ /* 0x000fe400087fe4ff */
[----:B------:R-:W-:Y:S02]  /*3110*/  ISETP.LT.OR P0, PT, R2, 0x1, !P1 ;  /* 0x000000010200780c */ /* 0x000fe40004f01670 */
[----:B------:R-:W-:Y:S01]  /*3120*/  LOP3.LUT P2, RZ, R0, 0x2, RZ, 0xc0, !PT ;  /* 0x0000000200ff7812 */ /* 0x000fe2000784c0ff */
[----:B------:R-:W1:Y:S04]  /*3130*/  LDSM.16.M88.4 R20, [R188] ;  /* 0x00000000bc14783b */ /* 0x000e680000000200 */
[----:B------:R-:W-:Y:S04]  /*3140*/  LDSM.16.M88.4 R16, [R188+0x800] ;  /* 0x00080000bc10783b */ /* 0x000fe80000000200 */
[----:B------:R-:W2:Y:S04]  /*3150*/  LDSM.16.M88.4 R12, [R188+0x1000] ;  /* 0x00100000bc0c783b */ /* 0x000ea80000000200 */
[----:B------:R-:W-:Y:S04]  /*3160*/  LDSM.16.M88.4 R32, [R188+0x1800] ;  /* 0x00180000bc20783b */ /* 0x000fe80000000200 */
[----:B------:R-:W3:Y:S04]  /*3170*/  LDSM.16.M88.4 R52, [R188+0x2000] ;  /* 0x00200000bc34783b */ /* 0x000ee80000000200 */
[----:B------:R-:W-:Y:S04]  /*3180*/  LDSM.16.M88.4 R72, [R188+0x2800] ;  /* 0x00280000bc48783b */ /* 0x000fe80000000200 */
[----:B------:R-:W-:Y:S04]  /*3190*/  LDSM.16.M88.4 R84, [R188+0x3000] ;  /* 0x00300000bc54783b */ /* 0x000fe80000000200 */
[----:B------:R-:W4:Y:S04]  /*31a0*/  LDSM.16.M88.4 R56, [R195] ;  /* 0x00000000c338783b */ /* 0x000f280000000200 */
[----:B------:R-:W-:Y:S04]  /*31b0*/  LDSM.16.M88.4 R68, [R195+0x800] ;  /* 0x00080000c344783b */ /* 0x000fe80000000200 */
[----:B------:R-:W5:Y:S04]  /*31c0*/  LDSM.16.M88.4 R64, [R195+0x1000] ;  /* 0x00100000c340783b */ /* 0x000f680000000200 */
[----:B------:R-:W-:Y:S04]  /*31d0*/  LDSM.16.M88.4 R60, [R195+0x1800] ;  /* 0x00180000c33c783b */ /* 0x000fe80000000200 */
[----:B------:R-:W1:Y:S04]  /*31e0*/  LDSM.16.M88.4 R88, [R195+0x2000] ;  /* 0x00200000c358783b */ /* 0x000e680000000200 */
[----:B------:R-:W-:Y:S04]  /*31f0*/  LDSM.16.M88.4 R116, [R195+0x2800] ;  /* 0x00280000c374783b */ /* 0x000fe80000000200 */
[----:B------:R-:W-:Y:S04]  /*3200*/  LDSM.16.M88.4 R120, [R195+0x3000] ;  /* 0x00300000c378783b */ /* 0x000fe80000000200 */
[----:B------:R-:W-:Y:S01]  /*3210*/  @!PT LDS RZ, [RZ] ;  /* 0x00000000fffff984 */ /* 0x000fe20000000800 */
[----:B------:R-:W-:Y:S01]  /*3220*/  @!PT LDS RZ, [RZ] ;  /* 0x00000000fffff984 */ /* 0x000fe20000000800 */
[----:B------:R-:W-:Y:S01]  /*3230*/  @!PT LDS RZ, [RZ] ;  /* 0x00000000fffff984 */ /* 0x000fe20000000800 */
[----:B------:R1:W-:Y:S01]  /*3240*/  LDGSTS.E.BYPASS.LTC128B.128 [R214+0x100], [R10.64], !P0 ;  /* 0x001000000ad67fae */ /* 0x0003e2000c101d46 */
[----:B------:R-:W-:-:S13]  /*3250*/  ISETP.LT.OR P0, PT, R2, 0x1, !P2 ;  /* 0x000000010200780c */ /* 0x000fda0005701670 */
[----:B------:R1:W-:Y:S01]  /*3260*/  LDGSTS.E.BYPASS.LTC128B.128 [R214+0x3900], [R10.64+0x80], !P0 ;  /* 0x039000800ad67fae */ /* 0x0003e2000c101d46 */
[C---:B------:R-:W-:Y:S02]  /*3270*/  ISETP.LT.OR P0, PT, R2.reuse, 0x21, !P1 ;  /* 0x000000210200780c */ /* 0x040fe40004f01670 */
[----:B------:R-:W-:-:S11]  /*3280*/  ISETP.LT.OR P1, PT, R2, 0x41, !P1 ;  /* 0x000000410200780c */ /* 0x000fd60004f21670 */
[----:B------:R2:W-:Y:S01]  /*3290*/  LDGSTS.E.BYPASS.LTC128B.128 [R214+0x1100], [R4.64], !P0 ;  /* 0x0110000004d67fae */ /* 0x0005e2000c101d46 */
[C---:B------:R-:W-:Y:S02]  /*32a0*/  ISETP.LT.OR P0, PT, R2.reuse, 0x21, !P2 ;  /* 0x000000210200780c */ /* 0x040fe40005701670 */
[----:B------:R-:W-:-:S11]  /*32b0*/  ISETP.LT.OR P2, PT, R2, 0x41, !P2 ;  /* 0x000000410200780c */ /* 0x000fd60005741670 */
[----:B------:R3:W-:Y:S01]  /*32c0*/  LDGSTS.E.BYPASS.LTC128B.128 [R214+0x4900], [R4.64+0x80], !P0 ;  /* 0x0490008004d67fae */ /* 0x0007e2000c101d46 */
[----:B------:R-:W-:-:S03]  /*32d0*/  LOP3.LUT P0, RZ, R106, 0x4, RZ, 0xc0, !PT ;  /* 0x000000046aff7812 */ /* 0x000fc6000780c0ff */
[----:B------:R3:W-:Y:S01]  /*32e0*/  LDGSTS.E.BYPASS.LTC128B.128 [R214+0x2100], [R6.64], !P1 ;  /* 0x0210000006d67fae */ /* 0x0007e2000c901d46 */
[----:B------:R-:W-:Y:S02]  /*32f0*/  SEL R0, R76, 0xffffffc0, !P0 ;  /* 0xffffffc04c007807 */ /* 0x000fe40004000000 */
[C---:B------:R-:W-:Y:S01]  /*3300*/  @!P3 ISETP.LT.OR P1, PT, R2.reuse, 0x61, P6 ;  /* 0x000000610200b80c */ /* 0x040fe20003721670 */
[C---:B-1----:R-:W-:Y:S01]  /*3310*/  HMMA.16816.F32.BF16 R48, R128.reuse, R20, RZ ;  /* 0x000000148030723c */ /* 0x042fe200000418ff */
[----:B------:R-:W-:Y:S01]  /*3320*/  @!P3 ISETP.LT.OR P0, PT, R2, 0x61, P5 ;  /* 0x000000610200b80c */ /* 0x000fe20002f01670 */
[----:B------:R-:W-:Y:S01]  /*3330*/  IMAD.IADD R190, R188, 0x1, R0 ;  /* 0x00000001bcbe7824 */ /* 0x000fe200078e0200 */
[----:B------:R1:W-:Y:S05]  /*3340*/  LDGSTS.E.BYPASS.LTC128B.128 [R214+0x5900], [R6.64+0x80], !P2 ;  /* 0x0590008006d67fae */ /* 0x0003ea000d101d46 */
[C---:B--2---:R-:W-:Y:S04]  /*3350*/  HMMA.16816.F32.BF16 R28, R128.reuse, R12, RZ ;  /* 0x0000000c801c723c */ /* 0x044fe800000418ff */
[----:B------:R2:W-:Y:S04]  /*3360*/  @!P3 LDGSTS.E.BYPASS.LTC128B.128 [R214+0x3100], [R8.64], !P1 ;  /* 0x0310000008d6bfae */ /* 0x0005e8000c901d46 */
[----:B------:R2:W-:Y:S04]  /*3370*/  @!P3 LDGSTS.E.BYPASS.LTC128B.128 [R214+0x6900], [R8.64+0x80], !P0 ;  /* 0x0690008008d6bfae */ /* 0x0005e8000c101d46 */
[----:B------:R-:W1:Y:S01]  /*3380*/  LDSM.16.M88.4 R76, [R190] ;  /* 0x00000000be4c783b */ /* 0x000e620000000200 */
[----:B------:R-:W-:Y:S01]  /*3390*/  HMMA.16816.F32.BF16 R44, R128, R22, RZ ;  /* 0x00000016802c723c */ /* 0x000fe200000418ff */
[----:B------:R-:W-:-:S02]  /*33a0*/  IADD3 R189, R195, R0, RZ ;  /* 0x00000000c3bd7210 */ /* 0x000fc40007ffe0ff */
[----:B------:R-:W0:Y:S05]  /*33b0*/  LDGDEPBAR ;  /* 0x00000000000079af */ /* 0x000e2a0000000000 */
[C---:B------:R-:W-:Y:S08]  /*33c0*/  HMMA.16816.F32.BF16 R24, R128.reuse, R14, RZ ;  /* 0x0000000e8018723c */ /* 0x040ff000000418ff */
[----:B---3--:R-:W-:Y:S08]  /*33d0*/  HMMA.16816.F32.BF16 R12, R128, R52, RZ ;  /* 0x00000034800c723c */ /* 0x008ff000000418ff */
[----:B----4-:R-:W-:Y:S08]  /*33e0*/  HMMA.16816.F32.BF16 R48, R132, R56, R48 ;  /* 0x000000388430723c */ /* 0x010ff00000041830 */
[----:B------:R-:W-:Y:S08]  /*33f0*/  HMMA.16816.F32.BF16 R40, R128, R16, RZ ;  /* 0x000000108028723c */ /* 0x000ff000000418ff */
[----:B-----5:R-:W-:Y:S01]  /*3400*/  HMMA.16816.F32.BF16 R96, R132, R64, R28 ;  /* 0x000000408460723c */ /* 0x020fe2000004181c */
[----:B------:R-:W3:Y:S07]  /*3410*/  LDSM.16.M88.4 R28, [R189] ;  /* 0x00000000bd1c783b */ /* 0x000eee0000000200 */
[C---:B------:R-:W-:Y:S08]  /*3420*/  HMMA.16816.F32.BF16 R20, R128.reuse, R32, RZ ;  /* 0x000000208014723c */ /* 0x040ff000000418ff */
[C---:B------:R-:W-:Y:S08]  /*3430*/  HMMA.16816.F32.BF16 R36, R128.reuse, R18, RZ ;  /* 0x000000128024723c */ /* 0x040ff000000418ff */
[C---:B------:R-:W-:Y:S01]  /*3440*/  HMMA.16816.F32.BF16 R16, R128.reuse, R34, RZ ;  /* 0x000000228010723c */ /* 0x040fe200000418ff */
[----:B------:R-:W4:Y:S07]  /*3450*/  LDSM.16.M88.4 R32, [R190+0x800] ;  /* 0x00080000be20783b */ /* 0x000f2e0000000200 */
[----:B-1----:R-:W-:Y:S08]  /*3460*/  HMMA.16816.F32.BF16 R4, R128, R86, RZ ;  /* 0x000000568004723c */ /* 0x002ff000000418ff */
[C---:B------:R-:W-:Y:S08]  /*3470*/  HMMA.16816.F32.BF16 R80, R132.reuse, R58, R44 ;  /* 0x0000003a8450723c */ /* 0x040ff0000004182c */
[C---:B------:R-:W-:Y:S08]  /*3480*/  HMMA.16816.F32.BF16 R108, R132.reuse, R88, R12 ;  /* 0x00000058846c723c */ /* 0x040ff0000004180c */
[----:B------:R-:W-:Y:S08]  /*3490*/  HMMA.16816.F32.BF16 R92, R132, R66, R24 ;  /* 0x00000042845c723c */ /* 0x000ff00000041818 */
[----:B------:R-:W-:Y:S08]  /*34a0*/  HMMA.16816.F32.BF16 R12, R128, R74, RZ ;  /* 0x0000004a800c723c */ /* 0x000ff000000418ff */
[----:B------:R-:W-:Y:S01]  /*34b0*/  HMMA.16816.F32.BF16 R24, R164, R76, R48 ;  /* 0x0000004ca418723c */ /* 0x000fe20000041830 */
[----:B------:R-:W-:Y:S07]  /*34c0*/  LDSM.16.M88.4 R48, [R188+0x3800] ;  /* 0x00380000bc30783b */ /* 0x000fee0000000200 */
[----:B------:R-:W-:Y:S01]  /*34d0*/  HMMA.16816.F32.BF16 R100, R132, R68, R40 ;  /* 0x000000448464723c */ /* 0x000fe20000041828 */
[----:B------:R-:W1:Y:S07]  /*34e0*/  LDSM.16.M88.4 R40, [R190+0x1000] ;  /* 0x00100000be28783b */ /* 0x000e6e0000000200 */
[----:B--2---:R-:W-:Y:S08]  /*34f0*/  HMMA.16816.F32.BF16 R8, R128, R84, RZ ;  /* 0x000000548008723c */ /* 0x004ff000000418ff */
[----:B------:R-:W-:Y:S08]  /*3500*/  HMMA.16816.F32.BF16 R64, R132, R60, R20 ;  /* 0x0000003c8440723c */ /* 0x000ff00000041814 */
[----:B------:R-:W-:Y:S01]  /*3510*/  HMMA.16816.F32.BF16 R20, R128, R54, RZ ;  /* 0x000000368014723c */ /* 0x000fe200000418ff */
[----:B------:R-:W2:Y:S07]  /*3520*/  LDSM.16.M88.4 R52, [R190+0x1800] ;  /* 0x00180000be34783b */ /* 0x000eae0000000200 */
[----:B------:R-:W-:Y:S08]  /*3530*/  HMMA.16816.F32.BF16 R112, R132, R62, R16 ;  /* 0x0000003e8470723c */ /* 0x000ff00000041810 */
[----:B------:R-:W-:Y:S08]  /*3540*/  HMMA.16816.F32.BF16 R16, R128, R72, RZ ;  /* 0x000000488010723c */ /* 0x000ff000000418ff */
[C---:B------:R-:W-:Y:S01]  /*3550*/  HMMA.16816.F32.BF16 R104, R132.reuse, R70, R36 ;  /* 0x000000468468723c */ /* 0x040fe20000041824 */
[----:B------:R-:W5:Y:S04]  /*3560*/  LDSM.16.M88.4 R36, [R189+0x800] ;  /* 0x00080000bd24783b */ /* 0x000f680000000200 */
[----:B------:R-:W-:Y:S03]  /*3570*/  LDSM.16.M88.4 R68, [R195+0x3800] ;  /* 0x00380000c344783b */ /* 0x000fe60000000200 */
[----:B------:R-:W-:Y:S08]  /*3580*/  HMMA.16816.F32.BF16 R72, R132, R122, R4 ;  /* 0x0000007a8448723c */ /* 0x000ff00000041804 */
[----:B------:R-:W-:Y:S01]  /*3590*/  HMMA.16816.F32.BF16 R4, R164, R78, R80 ;  /* 0x0000004ea404723c */ /* 0x000fe20000041850 */
[----:B------:R-:W-:Y:S07]  /*35a0*/  LDSM.16.M88.4 R76, [R188+0x4000] ;  /* 0x00400000bc4c783b */ /* 0x000fee0000000200 */
[----:B------:R-:W-:Y:S08]  /*35b0*/  HMMA.16816.F32.BF16 R124, R132, R118, R12 ;  /* 0x00000076847c723c */ /* 0x000ff0000004180c */
[----:B---3--:R-:W-:Y:S08]  /*35c0*/  HMMA.16816.F32.BF16 R12, R168, R28, R24 ;  /* 0x0000001ca80c723c */ /* 0x008ff00000041818 */
[C---:B------:R-:W-:Y:S01]  /*35d0*/  HMMA.16816.F32.BF16 R136, R132.reuse, R120, R8 ;  /* 0x000000788488723c */ /* 0x040fe20000041808 */
[----:B------:R-:W3:Y:S07]  /*35e0*/  LDSM.16.M88.4 R8, [R190+0x2000] ;  /* 0x00200000be08783b */ /* 0x000eee0000000200 */
[----:B------:R-:W-:Y:S08]  /*35f0*/  HMMA.16816.F32.BF16 R44, R132, R116, R16 ;  /* 0x00000074842c723c */ /* 0x000ff00000041810 */
[C---:B----4-:R-:W-:Y:S01]  /*3600*/  HMMA.16816.F32.BF16 R16, R164.reuse, R32, R100 ;  /* 0x00000020a410723c */ /* 0x050fe20000041864 */
[----:B------:R-:W-:Y:S07]  /*3610*/  LDSM.16.M88.4 R100, [R189+0x3800] ;  /* 0x00380000bd64783b */ /* 0x000fee0000000200 */
[----:B------:R-:W-:Y:S01]  /*3620*/  HMMA.16816.F32.BF16 R60, R164, R34, R104 ;  /* 0x00000022a43c723c */ /* 0x000fe20000041868 */
[----:B------:R-:W-:Y:S07]  /*3630*/  LDSM.16.M88.4 R32, [R189+0x2800] ;  /* 0x00280000bd20783b */ /* 0x000fee0000000200 */
[----:B------:R-:W-:Y:S01]  /*3640*/  HMMA.16816.F32.BF16 R56, R132, R90, R20 ;  /* 0x0000005a8438723c */ /* 0x000fe20000041814 */
[----:B------:R-:W4:Y:S04]  /*3650*/  LDSM.16.M88.4 R20, [R190+0x2800] ;  /* 0x00280000be14783b */ /* 0x000f280000000200 */
[----:B------:R-:W-:Y:S03]  /*3660*/  LDSM.16.M88.4 R88, [R195+0x4000] ;  /* 0x00400000c358783b */ /* 0x000fe60000000200 */
[C---:B-1----:R-:W-:Y:S08]  /*3670*/  HMMA.16816.F32.BF16 R84, R164.reuse, R40, R96 ;  /* 0x00000028a454723c */ /* 0x042ff00000041860 */
[----:B------:R-:W-:Y:S01]  /*3680*/  HMMA.16816.F32.BF16 R104, R164, R42, R92 ;  /* 0x0000002aa468723c */ /* 0x000fe2000004185c */
[----:B------:R-:W1:Y:S04]  /*3690*/  LDSM.16.M88.4 R40, [R190+0x3000] ;  /* 0x00300000be28783b */ /* 0x000e680000000200 */
[----:B------:R-:W-:Y:S03]  /*36a0*/  LDSM.16.M88.4 R92, [R190+0x3800] ;  /* 0x00380000be5c783b */ /* 0x000fe60000000200 */
[----:B------:R-:W-:Y:S08]  /*36b0*/  HMMA.16816.F32.BF16 R4, R168, R30, R4 ;  /* 0x0000001ea804723c */ /* 0x000ff00000041804 */
[----:B------:R-:W-:Y:S08]  /*36c0*/  HMMA.16816.F32.BF16 R12, R172, R48, R12 ;  /* 0x00000030ac0c723c */ /* 0x000ff0000004180c */
[----:B--2---:R-:W-:Y:S01]  /*36d0*/  HMMA.16816.F32.BF16 R116, R164, R52, R64 ;  /* 0x00000034a474723c */ /* 0x004fe20000041840 */
[----:B------:R-:W2:Y:S07]  /*36e0*/  LDSM.16.M88.4 R64, [R189+0x1000] ;  /* 0x00100000bd40783b */ /* 0x000eae0000000200 */
[----:B-----5:R-:W-:Y:S08]  /*36f0*/  HMMA.16816.F32.BF16 R16, R168, R36, R16 ;  /* 0x00000024a810723c */ /* 0x020ff00000041810 */
[----:B---3--:R-:W-:Y:S01]  /*3700*/  HMMA.16816.F32.BF16 R96, R164, R10, R56 ;  /* 0x0000000aa460723c */ /* 0x008fe20000041838 */
[----:B------:R-:W3:Y:S07]  /*3710*/  LDSM.16.M88.4 R56, [R189+0x3000] ;  /* 0x00300000bd38783b */ /* 0x000eee0000000200 */
[----:B------:R-:W-:Y:S01]  /*3720*/  HMMA.16816.F32.BF16 R4, R172, R50, R4 ;  /* 0x00000032ac04723c */ /* 0x000fe20000041804 */
[----:B------:R-:W5:Y:S07]  /*3730*/  LDSM.16.M88.4 R48, [R189+0x1800] ;  /* 0x00180000bd30783b */ /* 0x000f6e0000000200 */
[----:B------:R-:W-:Y:S08]  /*3740*/  HMMA.16816.F32.BF16 R12, R176, R68, R12 ;  /* 0x00000044b00c723c */ /* 0x000ff0000004180c */
[C---:B----4-:R-:W-:Y:S01]  /*3750*/  HMMA.16816.F32.BF16 R80, R164.reuse, R20, R44 ;  /* 0x00000014a450723c */ /* 0x050fe2000004182c */
[----:B------:R-:W-:Y:S07]  /*3760*/  LDSM.16.M88.4 R44, [R189+0x2000] ;  /* 0x00200000bd2c783b */ /* 0x000fee0000000200 */
[C---:B------:R-:W-:Y:S08]  /*3770*/  HMMA.16816.F32.BF16 R28, R164.reuse, R22, R124 ;  /* 0x00000016a41c723c */ /* 0x040ff0000004187c */
[----:B-1----:R-:W-:Y:S08]  /*3780*/  HMMA.16816.F32.BF16 R24, R164, R40, R136 ;  /* 0x00000028a418723c */ /* 0x002ff00000041888 */
[----:B------:R-:W-:Y:S01]  /*3790*/  HMMA.16816.F32.BF16 R20, R168, R38, R60 ;  /* 0x00000026a814723c */ /* 0x000fe2000004183c */
[----:B------:R-:W1:Y:S07]  /*37a0*/  LDSM.16.M88.4 R36, [R188+0x4800] ;  /* 0x00480000bc24783b */ /* 0x000e6e0000000200 */
[----:B------:R-:W-:Y:S08]  /*37b0*/  HMMA.16816.F32.BF16 R16, R172, R76, R16 ;  /* 0x0000004cac10723c */ /* 0x000ff00000041810 */
[C---:B------:R-:W-:Y:S08]  /*37c0*/  HMMA.16816.F32.BF16 R112, R164.reuse, R54, R112 ;  /* 0x00000036a470723c */ /* 0x040ff00000041870 */
[----:B------:R-:W-:Y:S08]  /*37d0*/  HMMA.16816.F32.BF16 R108, R164, R8, R108 ;  /* 0x00000008a46c723c */ /* 0x000ff0000004186c */
[----:B------:R-:W-:Y:S01]  /*37e0*/  HMMA.16816.F32.BF16 R8, R176, R70, R4 ;  /* 0x00000046b008723c */ /* 0x000fe20000041804 */
[----:B------:R-:W-:Y:S07]  /*37f0*/  LDSM.16.M88.4 R68, [R188+0x5000] ;  /* 0x00500000bc44783b */ /* 0x000fee0000000200 */
[----:B------:R-:W-:Y:S08]  /*3800*/  HMMA.16816.F32.BF16 R72, R164, R42, R72 ;  /* 0x0000002aa448723c */ /* 0x000ff00000041848 */
[C---:B--2---:R-:W-:Y:S08]  /*3810*/  HMMA.16816.F32.BF16 R60, R168.reuse, R64, R84 ;  /* 0x00000040a83c723c */ /* 0x044ff00000041854 */
[----:B------:R-:W-:Y:S01]  /*3820*/  HMMA.16816.F32.BF16 R40, R168, R66, R104 ;  /* 0x00000042a828723c */ /* 0x000fe20000041868 */
[----:B------:R-:W2:Y:S07]  /*3830*/  LDSM.16.M88.4 R64, [R190+0x4000] ;  /* 0x00400000be40783b */ /* 0x000eae0000000200 */
[----:B------:R-:W-:Y:S08]  /*3840*/  HMMA.16816.F32.BF16 R4, R180, R92, R12 ;  /* 0x0000005cb404723c */ /* 0x000ff0000004180c */
[----:B---3--:R-:W-:Y:S08]  /*3850*/  HMMA.16816.F32.BF16 R104, R168, R56, R24 ;  /* 0x00000038a868723c */ /* 0x008ff00000041818 */
[----:B------:R-:W-:Y:S08]  /*3860*/  HMMA.16816.F32.BF16 R24, R172, R78, R20 ;  /* 0x0000004eac18723c */ /* 0x000ff00000041814 */
[----:B------:R-:W-:Y:S08]  /*3870*/  HMMA.16816.F32.BF16 R20, R176, R88, R16 ;  /* 0x00000058b014723c */ /* 0x000ff00000041810 */
[C---:B-----5:R-:W-:Y:S08]  /*3880*/  HMMA.16816.F32.BF16 R52, R168.reuse, R48, R116 ;  /* 0x00000030a834723c */ /* 0x060ff00000041874 */
[C---:B------:R-:W-:Y:S08]  /*3890*/  HMMA.16816.F32.BF16 R48, R168.reuse, R50, R112 ;  /* 0x00000032a830723c */ /* 0x040ff00000041870 */
[C---:B------:R-:W-:Y:S08]  /*38a0*/  HMMA.16816.F32.BF16 R80, R168.reuse, R32, R80 ;  /* 0x00000020a850723c */ /* 0x040ff00000041850 */
[----:B------:R-:W-:Y:S01]  /*38b0*/  HMMA.16816.F32.BF16 R84, R168, R34, R28 ;  /* 0x00000022a854723c */ /* 0x000fe2000004181c */
[----:B------:R-:W3:Y:S04]  /*38c0*/  LDSM.16.M88.4 R32, [R195+0x4800] ;  /* 0x00480000c320783b */ /* 0x000ee80000000200 */
[----:B------:R-:W-:Y:S03]  /*38d0*/  LDSM.16.M88.4 R28, [R195+0x5000] ;  /* 0x00500000c31c783b */ /* 0x000fe60000000200 */
[----:B------:R-:W-:Y:S08]  /*38e0*/  HMMA.16816.F32.BF16 R16, R180, R94, R8 ;  /* 0x0000005eb410723c */ /* 0x000ff00000041808 */
[----:B------:R-:W-:Y:S01]  /*38f0*/  HMMA.16816.F32.BF16 R92, R168, R58, R72 ;  /* 0x0000003aa85c723c */ /* 0x000fe20000041848 */
[----:B------:R-:W4:Y:S07]  /*3900*/  LDSM.16.M88.4 R56, [R189+0x4000] ;  /* 0x00400000bd38783b */ /* 0x000f2e0000000200 */
[----:B------:R-:W-:Y:S08]  /*3910*/  HMMA.16816.F32.BF16 R4, R184, R100, R4 ;  /* 0x00000064b804723c */ /* 0x000ff00000041804 */
[----:B-1----:R-:W-:Y:S08]  /*3920*/  HMMA.16816.F32.BF16 R12, R172, R36, R60 ;  /* 0x00000024ac0c723c */ /* 0x002ff0000004183c */
[----:B--2---:R-:W-:Y:S08]  /*3930*/  HMMA.16816.F32.BF16 R8, R180, R64, R20 ;  /* 0x00000040b408723c */ /* 0x004ff00000041814 */
[----:B------:R-:W-:Y:S01]  /*3940*/  HMMA.16816.F32.BF16 R24, R176, R90, R24 ;  /* 0x0000005ab018723c */ /* 0x000fe20000041818 */
[----:B------:R-:W-:-:S07]  /*3950*/  FMUL.FTZ R0, R4, c[0x0][0x320] ;  /* 0x0000c80004007a20 */ /* 0x000fce0000410000 */
[----:B------:R-:W-:Y:S01]  /*3960*/  HMMA.16816.F32.BF16 R76, R172, R70, R48 ;  /* 0x00000046ac4c723c */ /* 0x000fe20000041830 */
[----:B------:R-:W1:Y:S07]  /*3970*/  LDSM.16.M88.4 R48, [R190+0x4800] ;  /* 0x00480000be30783b */ /* 0x000e6e0000000200 */
[----:B------:R-:W-:Y:S01]  /*3980*/  HMMA.16816.F32.BF16 R16, R184, R102, R16 ;  /* 0x00000066b810723c */ /* 0x000fe20000041810 */
[----:B------:R2:W1:Y:S07]  /*3990*/  MUFU.TANH R113, R0 ;  /* 0x0000000000717308 */ /* 0x00046e0000002400 */
[----:B------:R-:W-:Y:S01]  /*39a0*/  HMMA.16816.F32.BF16 R108, R168, R44, R108 ;  /* 0x0000002ca86c723c */ /* 0x000fe2000004186c */
[----:B--2---:R-:W-:-:S07]  /*39b0*/  FMUL.FTZ R0, R5, c[0x0][0x320] ;  /* 0x0000c80005007a20 */ /* 0x004fce0000410000 */
[----:B------:R-:W-:Y:S01]  /*39c0*/  HMMA.16816.F32.BF16 R96, R168, R46, R96 ;  /* 0x0000002ea860723c */ /* 0x000fe20000041860 */
[----:B------:R2:W1:Y:S07]  /*39d0*/  MUFU.TANH R112, R0 ;  /* 0x0000000000707308 */ /* 0x00046e0000002400 */
[----:B------:R-:W-:Y:S01]  /*39e0*/  HMMA.16816.F32.BF16 R44, R172, R38, R40 ;  /* 0x00000026ac2c723c */ /* 0x000fe20000041828 */
[----:B------:R-:W5:Y:S04]  /*39f0*/  LDSM.16.M88.4 R40, [R188+0x5800] ;  /* 0x00580000bc28783b */ /* 0x000f680000000200 */
[----:B------:R-:W1:Y:S03]  /*3a00*/  LDSM.16.M88.4 R36, [R189+0x4800] ;  /* 0x00480000bd24783b */ /* 0x000e660000000200 */
[----:B---3--:R-:W-:Y:S01]  /*3a10*/  HMMA.16816.F32.BF16 R12, R176, R32, R12 ;  /* 0x00000020b00c723c */ /* 0x008fe2000004180c */
[----:B--2---:R-:W-:-:S04]  /*3a20*/  FMUL.FTZ R0, R6, c[0x0][0x320] ;  /* 0x0000c80006007a20 */ /* 0x004fc80000410000 */
[----:B------:R2:W3:Y:S02]  /*3a30*/  MUFU.TANH R115, R0 ;  /* 0x0000000000737308 */ /* 0x0004e40000002400 */
[----:B--2---:R-:W-:Y:S02]  /*3a40*/  FMUL.FTZ R0, R7, c[0x0][0x320] ;  /* 0x0000c80007007a20 */ /* 0x004fe40000410000 */
[----:B----4-:R-:W-:Y:S04]  /*3a50*/  HMMA.16816.F32.BF16 R4, R184, R56, R8 ;  /* 0x00000038b804723c */ /* 0x010fe80000041808 */
[----:B------:R2:W4:Y:S04]  /*3a60*/  MUFU.TANH R114, R0 ;  /* 0x0000000000727308 */ /* 0x0005280000002400 */
[----:B------:R-:W-:Y:S01]  /*3a70*/  HMMA.16816.F32.BF16 R8, R180, R66, R24 ;  /* 0x00000042b408723c */ /* 0x000fe20000041818 */
[----:B--2---:R-:W-:-:S04]  /*3a80*/  FMUL.FTZ R0, R16, c[0x0][0x320] ;  /* 0x0000c80010007a20 */ /* 0x004fc80000410000 */
[----:B------:R2:W1:Y:S03]  /*3a90*/  MUFU.TANH R101, R0 ;  /* 0x0000000000657308 */ /* 0x0004660000002400 */
[----:B------:R-:W-:Y:S01]  /*3aa0*/  HMMA.16816.F32.BF16 R20, R176, R34, R44 ;  /* 0x00000022b014723c */ /* 0x000fe2000004182c */
[----:B------:R-:W-:Y:S04]  /*3ab0*/  LDSM.16.M88.4 R32, [R190+0x5000] ;  /* 0x00500000be20783b */ /* 0x000fe80000000200 */
[----:B------:R-:W-:Y:S01]  /*3ac0*/  LDSM.16.M88.4 R44, [R190+0x5800] ;  /* 0x00580000be2c783b */ /* 0x000fe20000000200 */
[----:B--2---:R-:W-:-:S04]  /*3ad0*/  FMUL.FTZ R0, R17, c[0x0][0x320] ;  /* 0x0000c80011007a20 */ /* 0x004fc80000410000 */
[----:B------:R2:W1:Y:S01]  /*3ae0*/  MUFU.TANH R100, R0 ;  /* 0x0000000000647308 */ /* 0x0004620000002400 */
[----:B------:R-:W-:Y:S01]  /*3af0*/  HMMA.16816.F32.BF16 R72, R172, R68, R52 ;  /* 0x00000044ac48723c */ /* 0x000fe20000041834 */
[----:B------:R-:W3:Y:S01]  /*3b00*/  LDSM.16.M88.4 R52, [R188+0x6000] ;  /* 0x00600000bc34783b */ /* 0x000ee20000000200 */
[----:B--2---:R-:W-:-:S05]  /*3b10*/  FMUL.FTZ R0, R18, c[0x0][0x320] ;  /* 0x0000c80012007a20 */ /* 0x004fca0000410000 */
[----:B------:R2:W1:Y:S02]  /*3b20*/  MUFU.TANH R103, R0 ;  /* 0x0000000000677308 */ /* 0x0004640000002400 */
[----:B--2---:R-:W-:Y:S02]  /*3b30*/  FMUL.FTZ R0, R19, c[0x0][0x320] ;  /* 0x0000c80013007a20 */ /* 0x004fe40000410000 */
[----:B-1----:R-:W-:Y:S04]  /*3b40*/  HMMA.16816.F32.BF16 R16, R180, R48, R12 ;  /* 0x00000030b410723c */ /* 0x002fe8000004180c */
[----:B------:R1:W2:Y:S04]  /*3b50*/  MUFU.TANH R102, R0 ;  /* 0x0000000000667308 */ /* 0x0002a80000002400 */
[----:B------:R-:W-:Y:S01]  /*3b60*/  HMMA.16816.F32.BF16 R12, R184, R58, R8 ;  /* 0x0000003ab80c723c */ /* 0x000fe20000041808 */
[----:B------:R-:W-:Y:S01]  /*3b70*/  LDSM.16.M88.4 R56, [R188+0x6800] ;  /* 0x00680000bc38783b */ /* 0x000fe20000000200 */
[----:B-1----:R-:W-:-:S04]  /*3b80*/  FMUL.FTZ R0, R4, c[0x0][0x320] ;  /* 0x0000c80004007a20 */ /* 0x002fc80000410000 */
[----:B------:R1:W1:Y:S02]  /*3b90*/  MUFU.TANH R91, R0 ;  /* 0x00000000005b7308 */ /* 0x0002640000002400 */
[----:B-----5:R-:W-:Y:S01]  /*3ba0*/  HMMA.16816.F32.BF16 R60, R172, R42, R96 ;  /* 0x0000002aac3c723c */ /* 0x020fe20000041860 */
[----:B-1----:R-:W-:-:S05]  /*3bb0*/  FMUL.FTZ R0, R5, c[0x0][0x320] ;  /* 0x0000c80005007a20 */ /* 0x002fca0000410000 */
[----:B------:R1:W1:Y:S02]  /*3bc0*/  MUFU.TANH R90, R0 ;  /* 0x00000000005a7308 */ /* 0x0002640000002400 */
        /* <DEDUP_REMOVED lines=14> */
[----:B---3--:R-:W-:Y:S01]  /*3cb0*/  HMMA.16816.F32.BF16 R68, R172, R52, R80 ;  /* 0x00000034ac44723c */ /* 0x008fe20000041850 */
[----:B--2---:R-:W-:-:S05]  /*3cc0*/  FMUL.FTZ R0, R13, c[0x0][0x320] ;  /* 0x0000c8000d007a20 */ /* 0x004fca0000410000 */
[----:B------:R2:W3:Y:S02]  /*3cd0*/  MUFU.TANH R88, R0 ;  /* 0x0000000000587308 */ /* 0x0004e40000002400 */
[----:B------:R-:W-:Y:S01]  /*3ce0*/  HMMA.16816.F32.BF16 R4, R184, R38, R4 ;  /* 0x00000026b804723c */ /* 0x000fe20000041804 */
[----:B------:R-:W1:Y:S07]  /*3cf0*/  LDSM.16.M88.4 R36, [R189+0x5800] ;  /* 0x00580000bd24783b */ /* 0x000e6e0000000200 */
[----:B------:R-:W-:Y:S01]  /*3d00*/  HMMA.16816.F32.BF16 R16, R180, R32, R8 ;  /* 0x00000020b410723c */ /* 0x000fe20000041808 */
[----:B--2---:R-:W-:-:S04]  /*3d10*/  FMUL.FTZ R0, R14, c[0x0][0x320] ;  /* 0x0000c8000e007a20 */ /* 0x004fc80000410000 */
[----:B------:R2:W1:Y:S02]  /*3d20*/  MUFU.TANH R80, R0 ;  /* 0x0000000000507308 */ /* 0x0004640000002400 */
[----:B--2---:R-:W-:-:S06]  /*3d30*/  FMUL.FTZ R0, R15, c[0x0][0x320] ;  /* 0x0000c8000f007a20 */ /* 0x004fcc0000410000 */
[----:B------:R2:W1:Y:S01]  /*3d40*/  MUFU.TANH R78, R0 ;  /* 0x00000000004e7308 */ /* 0x0004620000002400 */
[----:B------:R-:W-:Y:S01]  /*3d50*/  HMMA.16816.F32.BF16 R8, R180, R34, R20 ;  /* 0x00000022b408723c */ /* 0x000fe20000041814 */
[----:B--2---:R-:W-:-:S06]  /*3d60*/  FMUL.FTZ R0, R24, c[0x0][0x320] ;  /* 0x0000c80018007a20 */ /* 0x004fcc0000410000 */
[----:B------:R2:W1:Y:S01]  /*3d70*/  MUFU.TANH R75, R0 ;  /* 0x00000000004b7308 */ /* 0x0004620000002400 */
[----:B-----5:R-:W-:Y:S01]  /*3d80*/  HMMA.16816.F32.BF16 R12, R176, R40, R64 ;  /* 0x00000028b00c723c */ /* 0x020fe20000041840 */
[----:B--2---:R-:W-:-:S06]  /*3d90*/  FMUL.FTZ R0, R25, c[0x0][0x320] ;  /* 0x0000c80019007a20 */ /* 0x004fcc0000410000 */
        /* <DEDUP_REMOVED lines=119> */
[----:B------:R-:W-:Y:S01]  /*4510*/  IADD3 R197, R195, 0x4000, RZ ;  /* 0x00004000c3c57810 */ /* 0x000fe20007ffe0ff */
[----:B------:R-:W-:Y:S06]  /*4520*/  BAR.SYNC.DEFER_BLOCKING 0x0 ;  /* 0x0000000000007b1d */ /* 0x000fec0000010000 */
[----:B------:R-:W-:Y:S05]  /*4530*/  @!P0 BRA `(.L_x_1018) ;  /* 0x0000034000008947 */ /* 0x000fea0003800000 */
[----:B-1234-:R-:W-:Y:S02]  /*4540*/  IADD3 R0, R152, -0x2, RZ ;  /* 0xfffffffe98007810 */ /* 0x01efe40007ffe0ff */
[----:B------:R-:W-:Y:S02]  /*4550*/  ISETP.GE.AND P0, PT, R228, 0x1, PT ;  /* 0x00000001e400780c */ /* 0x000fe40003f06270 */
[----:B------:R-:W-:-:S02]  /*4560*/  SHF.R.S32.HI R2, RZ, 0x1f, R0 ;  /* 0x0000001fff027819 */ /* 0x000fc40000011400 */
[----:B------:R-:W-:-:S03]  /*4570*/  ISETP.GE.AND P2, PT, R228, 0x21, PT ;  /* 0x00000021e400780c */ /* 0x000fc60003f46270 */
        /* <DEDUP_REMOVED lines=8> */
[----:B------:R-:W-:Y:S01]  /*4600*/  IMAD.IADD R3, R3, 0x1, R4 ;  /* 0x0000000103037824 */ /* 0x000fe200078e0204 */
[----:B------:R-:W-:Y:S01]  /*4610*/  @P0 LEA R4, P4, R0, c[0x0][0x1c8], 0x1 ;  /* 0x0000720000040a11 */ /* 0x000fe200078808ff */
[----:B------:R-:W-:Y:S01]  /*4620*/  @P2 IMAD.MOV.U32 R8, RZ, RZ, c[0x0][0x1e4] ;  /* 0x00007900ff082624 */ /* 0x000fe200078e00ff */
[----:B------:R-:W-:Y:S01]  /*4630*/  @P2 LEA R7, P3, R6, R2, 0x5 ;  /* 0x0000000206072211 */ /* 0x000fe200078628ff */
[----:B------:R-:W-:Y:S01]  /*4640*/  @P0 IMAD.X R5, R3, 0x1, R145, P1 ;  /* 0x0000000103050824 */ /* 0x000fe200008e0691 */
[----:B------:R-:W-:Y:S02]  /*4650*/  ISETP.GE.AND P1, PT, R228, 0x41, PT ;  /* 0x00000041e400780c */ /* 0x000fe40003f26270 */
[----:B------:R-:W-:-:S02]  /*4660*/  @P2 LEA.HI.X R6, R6, R3, R8, 0x5, P3 ;  /* 0x0000000306062211 */ /* 0x000fc400018f2c08 */
[----:B------:R-:W-:Y:S02]  /*4670*/  @P0 LEA.HI.X R5, R0, c[0x0][0x1cc], R5, 0x1, P4 ;  /* 0x0000730000050a11 */ /* 0x000fe400020f0c05 */
[----:B------:R-:W-:-:S03]  /*4680*/  @P2 IADD3 R0, P3, R7, R146, RZ ;  /* 0x0000009207002210 */ /* 0x000fc60007f7e0ff */
[----:B------:R-:W-:Y:S01]  /*4690*/  @!PT LDS RZ, [RZ] ;  /* 0x00000000fffff984 */ /* 0x000fe20000000800 */
[----:B------:R-:W-:Y:S01]  /*46a0*/  @!PT LDS RZ, [RZ] ;  /* 0x00000000fffff984 */ /* 0x000fe20000000800 */
[----:B------:R-:W-:Y:S01]  /*46b0*/  @!PT LDS RZ, [RZ] ;  /* 0x00000000fffff984 */ /* 0x000fe20000000800 */
[----:B------:R1:W-:Y:S04]  /*46c0*/  @P0 LDGSTS.E.BYPASS.LTC128B.128 [R214+0x8100], [R4.64], !P6 ;  /* 0x0810000004d60fae */ /* 0x0003e8000f101d46 */
[----:B------:R1:W-:Y:S01]  /*46d0*/  @P0 LDGSTS.E.BYPASS.LTC128B.128 [R214+0xb900], [R4.64+0x80], !P5 ;  /* 0x0b90008004d60fae */ /* 0x0003e2000e901d46 */
[----:B------:R-:W-:-:S13]  /*46e0*/  ISETP.GE.AND P0, PT, R228, 0x61, PT ;  /* 0x00000061e400780c */ /* 0x000fda0003f06270 */
[----:B------:R-:W-:Y:S02]  /*46f0*/  @P0 IMAD.MOV.U32 R9, RZ, RZ, c[0x0][0x1e0] ;  /* 0x00007800ff090624 */ /* 0x000fe400078e00ff */
[----:B------:R-:W-:-:S04]  /*4700*/  @P0 IMAD.MOV.U32 R8, RZ, RZ, c[0x0][0x1e4] ;  /* 0x00007900ff080624 */ /* 0x000fc800078e00ff */
[----:B------:R-:W-:Y:S02]  /*4710*/  @P0 IMAD R8, R8, 0x60, RZ ;  /* 0x0000006008080824 */ /* 0x000fe400078e02ff */
[----:B-1----:R-:W-:Y:S01]  /*4720*/  @P2 IMAD.X R4, R6, 0x1, R145, P3 ;  /* 0x0000000106042824 */ /* 0x002fe200018e0691 */
[----:B------:R-:W-:Y:S01]  /*4730*/  @P2 LEA R6, P3, R0, c[0x0][0x1c8], 0x1 ;  /* 0x0000720000062a11 */ /* 0x000fe200078608ff */
[----:B------:R-:W-:-:S03]  /*4740*/  @P1 IMAD.MOV.U32 R5, RZ, RZ, c[0x0][0x1e0] ;  /* 0x00007800ff051624 */ /* 0x000fc600078e00ff */
[----:B------:R-:W-:Y:S01]  /*4750*/  @P2 LEA.HI.X R7, R0, c[0x0][0x1cc], R4, 0x1, P3 ;  /* 0x0000730000072a11 */ /* 0x000fe200018f0c04 */
[----:B------:R-:W-:Y:S01]  /*4760*/  @P1 IMAD.MOV.U32 R4, RZ, RZ, c[0x0][0x1e4] ;  /* 0x00007900ff041624 */ /* 0x000fe200078e00ff */
[----:B------:R-:W-:-:S03]  /*4770*/  @P1 LEA R0, P3, R5, R2, 0x6 ;  /* 0x0000000205001211 */ /* 0x000fc600078630ff */
[----:B------:R1:W-:Y:S01]  /*4780*/  @P2 LDGSTS.E.BYPASS.LTC128B.128 [R214+0x9100], [R6.64], !P6 ;  /* 0x0910000006d62fae */ /* 0x0003e2000f101d46 */
[----:B------:R-:W-:Y:S01]  /*4790*/  @P1 LEA.HI.X R4, R5, R3, R4, 0x6, P3 ;  /* 0x0000000305041211 */ /* 0x000fe200018f3404 */
[----:B------:R-:W-:Y:S01]  /*47a0*/  @P0 IMAD.WIDE.U32 R2, R9, 0x60, R2 ;  /* 0x0000006009020825 */ /* 0x000fe200078e0002 */
[----:B------:R-:W-:Y:S01]  /*47b0*/  @P1 IADD3 R0, P3, R0, R146, RZ ;  /* 0x0000009200001210 */ /* 0x000fe20007f7e0ff */
[----:B------:R1:W-:Y:S04]  /*47c0*/  @P2 LDGSTS.E.BYPASS.LTC128B.128 [R214+0xc900], [R6.64+0x80], !P5 ;  /* 0x0c90008006d62fae */ /* 0x0003e8000e901d46 */
[----:B------:R-:W-:Y:S01]  /*47d0*/  @P1 IMAD.X R5, R4, 0x1, R145, P3 ;  /* 0x0000000104051824 */ /* 0x000fe200018e0691 */
[----:B------:R-:W-:-:S04]  /*47e0*/  @P1 LEA R4, P3, R0, c[0x0][0x1c8], 0x1 ;  /* 0x0000720000041a11 */ /* 0x000fc800078608ff */
[----:B------:R-:W-:Y:S02]  /*47f0*/  @P1 LEA.HI.X R5, R0, c[0x0][0x1cc], R5, 0x1, P3 ;  /* 0x0000730000051a11 */ /* 0x000fe400018f0c05 */
        /* <DEDUP_REMOVED lines=8> */
.L_x_1018:
[----:B-1234-:R-:W-:Y:S05]  /*4880*/  BSYNC B0 ;  /* 0x0000000000007941 */ /* 0x01efea0003800000 */
.L_x_1017:
[----:B------:R-:W2:Y:S04]  /*4890*/  LDL R0, [R1+0x94] ;  /* 0x0000940001007983 */ /* 0x000ea80000100800 */
[----:B------:R-:W3:Y:S01]  /*48a0*/  LDL R3, [R1+0x48] ;  /* 0x0000480001037983 */ /* 0x000ee20000100800 */
[----:B------:R-:W-:-:S03]  /*48b0*/  ISETP.NE.AND P0, PT, R143, 0x1, PT ;  /* 0x000000018f00780c */ /* 0x000fc60003f05270 */
[----:B------:R-:W0:Y:S01]  /*48c0*/  LDGDEPBAR ;  /* 0x00000000000079af */ /* 0x000e220000000000 */
[----:B--2---:R-:W-:-:S09]  /*48d0*/  IMAD.IADD R0, R0, 0x1, R142 ;  /* 0x0000000100007824 */ /* 0x004fd200078e028e */
[----:B------:R-:W-:-:S05]  /*48e0*/  @P0 IMAD.HI.U32 R2, R0, c[0x0][0x2c8], RZ ;  /* 0x0000b20000020a27 */ /* 0x000fca00078e00ff */
[----:B------:R-:W-:-:S05]  /*48f0*/  @P0 SHF.R.U32.HI R0, RZ, c[0x0][0x2cc], R2 ;  /* 0x0000b300ff000a19 */ /* 0x000fca0000011602 */
[----:B------:R-:W1:Y:S04]  /*4900*/  SHFL.IDX PT, R4, R0, RZ, 0x1c1f ;  /* 0x001c1fff00047589 */ /* 0x000e6800000e0000 */
[----:B------:R3:W2:Y:S02]  /*4910*/  SHFL.IDX PT, R2, R0, 0x1, 0x1c1f ;  /* 0x003c1f0000027f89 */ /* 0x0006a400000e0000 */
[----:B---3--:R-:W-:Y:S01]  /*4920*/  IADD3 R0, -R3, 0x1, R140 ;  /* 0x0000000103007810 */ /* 0x008fe20007ffe18c */
[----:B------:R-:W-:-:S04]  /*4930*/  IMAD.IADD R3, R140, 0x1, -R3 ;  /* 0x000000018c037824 */ /* 0x000fc800078e0a03 */
[----:B------:R-:W-:-:S04]  /*4940*/  IMAD.IADD R0, R0, 0x1, -R151 ;  /* 0x0000000100007824 */ /* 0x000fc800078e0a97 */
[C---:B-1----:R-:W-:Y:S02]  /*4950*/  IMAD.IADD R4, R0.reuse, 0x1, R4 ;  /* 0x0000000100047824 */ /* 0x042fe400078e0204 */
[----:B--2---:R-:W-:-:S03]  /*4960*/  IMAD.IADD R0, R0, 0x1, R2 ;  /* 0x0000000100007824 */ /* 0x004fc600078e0202 */
        /* <DEDUP_REMOVED lines=31> */
[----:B------:R-:W-:Y:S02]  /*4b60*/  FMNMX.FTZ R3, R6, R7, !PT ;  /* 0x0000000706037209 */ /* 0x000fe40007810000 */
[----:B------:R-:W-:Y:S02]  /*4b70*/  ISETP.GT.AND P2, PT, R2, 0x48, PT ;  /* 0x000000480200780c */ /* 0x000fe40003f44270 */
[----:B------:R-:W-:Y:S02]  /*4b80*/  FSEL R146, R49, -INF , P0 ;  /* 0xff80000031927808 */ /* 0x000fe40000000000 */
[----:B------:R-:W-:Y:S02]  /*4b90*/  FSEL R147, R48, -INF , P1 ;  /* 0xff80000030937808 */ /* 0x000fe40000800000 */
[----:B------:R-:W-:-:S02]  /*4ba0*/  ISETP.GT.AND P0, PT, R2, 0x50, PT ;  /* 0x000000500200780c */ /* 0x000fc40003f04270 */
[----:B------:R-:W-:Y:S02]  /*4bb0*/  ISETP.GT.AND P1, PT, R2, 0x51, PT ;  /* 0x000000510200780c */ /* 0x000fe40003f24270 */
[----:B------:R-:W-:Y:S02]  /*4bc0*/  FSEL R38, R88, -INF , P3 ;  /* 0xff80000058267808 */ /* 0x000fe40001800000 */
[C---:B------:R-:W-:Y:S02]  /*4bd0*/  ISETP.GT.AND P3, PT, R2.reuse, 0x29, PT ;  /* 0x000000290200780c */ /* 0x040fe40003f64270 */
[----:B------:R-:W-:Y:S02]  /*4be0*/  FMNMX.FTZ R3, R9, R3, !PT ;  /* 0x0000000309037209 */ /* 0x000fe40007810000 */
[----:B------:R-:W-:Y:S02]  /*4bf0*/  FSEL R155, R37, -INF , P2 ;  /* 0xff800000259b7808 */ /* 0x000fe40001000000 */
[----:B------:R-:W-:-:S02]  /*4c00*/  ISETP.GT.AND P2, PT, R2, 0x58, PT ;  /* 0x000000580200780c */ /* 0x000fc40003f44270 */
[----:B------:R-:W-:Y:S02]  /*4c10*/  FSEL R220, R24, -INF , P0 ;  /* 0xff80000018dc7808 */ /* 0x000fe40000000000 */
[----:B------:R-:W-:Y:S02]  /*4c20*/  FSEL R221, R20, -INF , P1 ;  /* 0xff80000014dd7808 */ /* 0x000fe40000800000 */
[C---:B------:R-:W-:Y:S02]  /*4c30*/  ISETP.GT.AND P0, PT, R2.reuse, 0x60, PT ;  /* 0x000000600200780c */ /* 0x040fe40003f04270 */
[----:B------:R-:W-:Y:S02]  /*4c40*/  ISETP.GT.AND P1, PT, R2, 0x61, PT ;  /* 0x000000610200780c */ /* 0x000fe40003f24270 */
[----:B------:R-:W-:Y:S02]  /*4c50*/  FSEL R93, R64, -INF , P3 ;  /* 0xff800000405d7808 */ /* 0x000fe40001800000 */
[----:B------:R-:W-:-:S02]  /*4c60*/  FMNMX.FTZ R3, R10, R3, !PT ;  /* 0x000000030a037209 */ /* 0x000fc40007810000 */
[C---:B------:R-:W-:Y:S02]  /*4c70*/  ISETP.GT.AND P3, PT, R2.reuse, 0x39, PT ;  /* 0x000000390200780c */ /* 0x040fe40003f64270 */
[----:B------:R-:W-:Y:S02]  /*4c80*/  FSEL R222, R15, -INF , P2 ;  /* 0xff8000000fde7808 */ /* 0x000fe40001000000 */
[----:B------:R-:W-:Y:S02]  /*4c90*/  ISETP.GT.AND P2, PT, R2, 0x68, PT ;  /* 0x000000680200780c */ /* 0x000fe40003f44270 */
[----:B------:R-:W-:Y:S02]  /*4ca0*/  FSEL R250, R13, -INF , P0 ;  /* 0xff8000000dfa7808 */ /* 0x000fe40000000000 */
[----:B------:R-:W-:Y:S02]  /*4cb0*/  FSEL R252, R12, -INF , P1 ;  /* 0xff8000000cfc7808 */ /* 0x000fe40000800000 */
[----:B------:R-:W-:-:S02]  /*4cc0*/  ISETP.GT.AND P0, PT, R0, RZ, PT ;  /* 0x000000ff0000720c */ /* 0x000fc40003f04270 */
[----:B------:R-:W-:Y:S02]  /*4cd0*/  ISETP.GT.AND P1, PT, R0, 0x1, PT ;  /* 0x000000010000780c */ /* 0x000fe40003f24270 */
[----:B------:R-:W-:Y:S02]  /*4ce0*/  FMNMX.FTZ R3, R19, R3, !PT ;  /* 0x0000000313037209 */ /* 0x000fe40007810000 */
[----:B------:R-:W-:Y:S02]  /*4cf0*/  FSEL R143, R56, -INF , P3 ;  /* 0xff800000388f7808 */ /* 0x000fe40001800000 */
[----:B------:R-:W-:Y:S02]  /*4d00*/  ISETP.GT.AND P3, PT, R2, 0x49, PT ;  /* 0x000000490200780c */ /* 0x000fe40003f64270 */
[----:B------:R-:W-:Y:S02]  /*4d10*/  FSEL R251, R11, -INF , P2 ;  /* 0xff8000000bfb7808 */ /* 0x000fe40001000000 */
[----:B------:R-:W-:-:S02]  /*4d20*/  ISETP.GT.AND P2, PT, R0, 0x8, PT ;  /* 0x000000080000780c */ /* 0x000fc40003f44270 */
[----:B------:R-:W-:Y:S02]  /*4d30*/  FSEL R8, R115, -INF , P0 ;  /* 0xff80000073087808 */ /* 0x000fe40000000000 */
[----:B------:R-:W-:Y:S02]  /*4d40*/  FSEL R18, R114, -INF , P1 ;  /* 0xff80000072127808 */ /* 0x000fe40000800000 */
[----:B------:R-:W-:Y:S02]  /*4d50*/  FMNMX.FTZ R3, R32, R3, !PT ;  /* 0x0000000320037209 */ /* 0x000fe40007810000 */
[----:B------:R-:W-:Y:S02]  /*4d60*/  FSEL R159, R36, -INF , P3 ;  /* 0xff800000249f7808 */ /* 0x000fe40001800000 */
[C---:B------:R-:W-:Y:S02]  /*4d70*/  ISETP.GT.AND P3, PT, R2.reuse, 0x59, PT ;  /* 0x000000590200780c */ /* 0x040fe40003f64270 */
[----:B------:R-:W-:-:S02]  /*4d80*/  ISETP.GT.AND P4, PT, R2, 0x69, PT ;  /* 0x000000690200780c */ /* 0x000fc40003f84270 */
        /* <DEDUP_REMOVED lines=44> */
[----:B------:R-:W-:Y:S02]  /*5050*/  FSEL R223, R14, -INF , P3 ;  /* 0xff8000000edf7808 */ /* 0x000fe40001800000 */
[----:B------:R-:W-:Y:S01]  /*5060*/  ISETP.GT.AND P3, PT, R0, 0x38, PT ;  /* 0x000000380000780c */ /* 0x000fe20003f64270 */
[----:B------:R-:W-:Y:S01]  /*5070*/  LDSM.16.MT88.4 R12, [R193] ;  /* 0x00000000c10c783b */ /* 0x000fe20000004200 */
        /* <DEDUP_REMOVED lines=38> */
[----:B------:R-:W-:Y:S01]  /*52e0*/  FMNMX.FTZ R2, R163, R2, !PT ;  /* 0x00000002a3027209 */ /* 0x000fe20007810000 */
[----:B------:R-:W-:Y:S01]  /*52f0*/  LDSM.16.MT88.4 R28, [R196] ;  /* 0x00000000c41c783b */ /* 0x000fe20000004200 */
[----:B------:R-:W-:Y:S02]  /*5300*/  FMNMX.FTZ R3, R251, R3, !PT ;  /* 0x00000003fb037209 */ /* 0x000fe40007810000 */
[----:B------:R-:W-:Y:S02]  /*5310*/  ISETP.GT.AND P0, PT, R0, 0x60, PT ;  /* 0x000000600000780c */ /* 0x000fe40003f04270 */
[----:B------:R-:W-:Y:S02]  /*5320*/  FSEL R215, R27, -INF , P1 ;  /* 0xff8000001bd77808 */ /* 0x000fe40000800000 */
[----:B------:R-:W-:Y:S02]  /*5330*/  FMNMX.FTZ R2, R162, R2, !PT ;  /* 0x00000002a2027209 */ /* 0x000fe40007810000 */
[----:B------:R-:W-:-:S02]  /*5340*/  FMNMX.FTZ R3, R230, R3, !PT ;  /* 0x00000003e6037209 */ /* 0x000fc40007810000 */
[----:B------:R-:W-:Y:S02]  /*5350*/  ISETP.GT.AND P2, PT, R0, 0x61, PT ;  /* 0x000000610000780c */ /* 0x000fe40003f44270 */
[----:B------:R-:W-:Y:S01]  /*5360*/  FSEL R229, R26, -INF , P0 ;  /* 0xff8000001ae57808 */ /* 0x000fe20000000000 */
[----:B------:R-:W1:Y:S01]  /*5370*/  SHFL.BFLY PT, R5, R3, 0x2, 0x1f ;  /* 0x0c401f0003057f89 */ /* 0x000e6200000e0000 */
[----:B------:R-:W-:Y:S02]  /*5380*/  FMNMX.FTZ R2, R215, R2, !PT ;  /* 0x00000002d7027209 */ /* 0x000fe40007810000 */
[C---:B------:R-:W-:Y:S02]  /*5390*/  ISETP.GT.AND P1, PT, R0.reuse, 0x68, PT ;  /* 0x000000680000780c */ /* 0x040fe40003f24270 */
[----:B------:R-:W-:Y:S02]  /*53a0*/  FSEL R233, R25, -INF , P2 ;  /* 0xff80000019e97808 */ /* 0x000fe40001000000 */
[----:B------:R-:W-:Y:S01]  /*53b0*/  FMNMX.FTZ R2, R229, R2, !PT ;  /* 0x00000002e5027209 */ /* 0x000fe20007810000 */
[----:B------:R-:W-:Y:S01]  /*53c0*/  LDSM.16.MT88.4 R24, [R191+0x3800] ;  /* 0x00380000bf18783b */ /* 0x000fe20000004200 */
[----:B------:R-:W-:-:S02]  /*53d0*/  ISETP.GT.AND P0, PT, R0, 0x69, PT ;  /* 0x000000690000780c */ /* 0x000fc40003f04270 */
[----:B------:R-:W-:Y:S02]  /*53e0*/  FSEL R232, R23, -INF , P1 ;  /* 0xff80000017e87808 */ /* 0x000fe40000800000 */
[----:B------:R-:W-:Y:S02]  /*53f0*/  FMNMX.FTZ R2, R233, R2, !PT ;  /* 0x00000002e9027209 */ /* 0x000fe40007810000 */
[----:B------:R-:W-:Y:S02]  /*5400*/  FSEL R231, R22, -INF , P0 ;  /* 0xff80000016e77808 */ /* 0x000fe40000000000 */
[----:B------:R-:W-:Y:S01]  /*5410*/  FMNMX.FTZ R2, R232, R2, !PT ;  /* 0x00000002e8027209 */ /* 0x000fe20007810000 */
[----:B------:R-:W-:Y:S03]  /*5420*/  LDSM.16.MT88.4 R20, [R192] ;  /* 0x00000000c014783b */ /* 0x000fe60000004200 */
[----:B------:R-:W-:-:S02]  /*5430*/  FMNMX.FTZ R2, R231, R2, !PT ;  /* 0x00000002e7027209 */ /* 0x000fc40007810000 */
        /* <DEDUP_REMOVED lines=9> */
[----:B------:R-:W-:-:S04]  /*54d0*/  FFMA.FTZ R0, R6, c[0x0][0x2d0], -R2 ;  /* 0x0000b40006007a23 */ /* 0x000fc80000010802 */
[----:B------:R2:W-:Y:S01]  /*54e0*/  MUFU.EX2 R248, R0 ;  /* 0x0000000000f87308 */ /* 0x0005e20000000800 */
[----:B-1----:R-:W-:Y:S01]  /*54f0*/  FMNMX.FTZ R68, R3, R4, !PT ;  /* 0x0000000403447209 */ /* 0x002fe20007810000 */
[----:B------:R-:W-:-:S03]  /*5500*/  FFMA.FTZ R3, R9, c[0x0][0x2d0], -R2 ;  /* 0x0000b40009037a23 */ /* 0x000fc60000010802 */
[----:B------:R-:W-:-:S03]  /*5510*/  FSETP.NEU.FTZ.AND P0, PT, R68, -INF , PT ;  /* 0xff8000004400780b */ /* 0x000fc60003f1d000 */
[----:B------:R1:W-:Y:S01]  /*5520*/  MUFU.EX2 R246, R3 ;  /* 0x0000000300f67308 */ /* 0x0003e20000000800 */
[----:B--2---:R-:W-:-:S07]  /*5530*/  FFMA.FTZ R0, R7, c[0x0][0x2d0], -R2 ;  /* 0x0000b40007007a23 */ /* 0x004fce0000010802 */
[----:B------:R2:W3:Y:S01]  /*5540*/  MUFU.EX2 R247, R0 ;  /* 0x0000000000f77308 */ /* 0x0004e20000000800 */
[----:B-1----:R-:W-:-:S07]  /*5550*/  FFMA.FTZ R3, R10, c[0x0][0x2d0], -R2 ;  /* 0x0000b4000a037a23 */ /* 0x002fce0000010802 */
[----:B------:R1:W4:Y:S01]  /*5560*/  MUFU.EX2 R249, R3 ;  /* 0x0000000300f97308 */ /* 0x0003220000000800 */
[----:B--2---:R-:W-:Y:S01]  /*5570*/  FMUL.FTZ R0, R68, c[0x0][0x2d0] ;  /* 0x0000b40044007a20 */ /* 0x004fe20000410000 */
[----:B---3--:R-:W-:-:S04]  /*5580*/  F2FP.BF16.PACK_AB R4, R247, R248 ;  /* 0x000000f8f704723e */ /* 0x008fc800000010ff */
[----:B------:R-:W-:-:S05]  /*5590*/  FSEL R0, R0, RZ, P0 ;  /* 0x000000ff00007208 */ /* 0x000fca0000000000 */
[--C-:B-1----:R-:W-:Y:S01]  /*55a0*/  FFMA.FTZ R3, R8, c[0x0][0x2d0], -R0.reuse ;  /* 0x0000b40008037a23 */ /* 0x102fe20000010800 */
[----:B----4-:R-:W-:Y:S01]  /*55b0*/  F2FP.BF16.PACK_AB R6, R249, R246 ;  /* 0x000000f6f906723e */ /* 0x010fe200000010ff */
[----:B------:R-:W1:Y:S02]  /*55c0*/  LDSM.16.MT88.4 R8, [R191] ;  /* 0x00000000bf08783b */ /* 0x000e640000004200 */
[----:B------:R2:W-:Y:S02]  /*55d0*/  MUFU.EX2 R242, R3 ;  /* 0x0000000300f27308 */ /* 0x0005e40000000800 */
[----:B--2---:R-:W-:-:S06]  /*55e0*/  FFMA.FTZ R3, R18, c[0x0][0x2d0], -R0 ;  /* 0x0000b40012037a23 */ /* 0x004fcc0000010800 */
[----:B------:R2:W3:Y:S02]  /*55f0*/  MUFU.EX2 R239, R3 ;  /* 0x0000000300ef7308 */ /* 0x0004e40000000800 */
[----:B--2---:R-:W-:Y:S01]  /*5600*/  FFMA.FTZ R3, R17, c[0x0][0x2d0], -R0 ;  /* 0x0000b40011037a23 */ /* 0x004fe20000010800 */
[----:B---3--:R-:W-:-:S05]  /*5610*/  F2FP.BF16.PACK_AB R5, R239, R242 ;  /* 0x000000f2ef05723e */ /* 0x008fca00000010ff */
[----:B------:R2:W-:Y:S02]  /*5620*/  MUFU.EX2 R238, R3 ;  /* 0x0000000300ee7308 */ /* 0x0005e40000000800 */
[----:B--2---:R-:W-:-:S06]  /*5630*/  FFMA.FTZ R3, R16, c[0x0][0x2d0], -R0 ;  /* 0x0000b40010037a23 */ /* 0x004fcc0000010800 */
[----:B------:R-:W2:Y:S02]  /*5640*/  MUFU.EX2 R245, R3 ;  /* 0x0000000300f57308 */ /* 0x000ea40000000800 */
[----:B--2---:R-:W-:Y:S01]  /*5650*/  F2FP.BF16.PACK_AB R7, R245, R238 ;  /* 0x000000eef507723e */ /* 0x004fe200000010ff */
[--C-:B------:R-:W-:Y:S02]  /*5660*/  FFMA.FTZ R3, R19, c[0x0][0x2d0], -R2.reuse ;  /* 0x0000b40013037a23 */ /* 0x100fe40000010802 */
[----:B------:R-:W-:Y:S03]  /*5670*/  LDSM.16.MT88.4 R16, [R193+0x3800] ;  /* 0x00380000c110783b */ /* 0x000fe60000004200 */
[----:B------:R2:W-:Y:S01]  /*5680*/  MUFU.EX2 R241, R3 ;  /* 0x0000000300f17308 */ /* 0x0005e20000000800 */
[C---:B------:R-:W-:Y:S08]  /*5690*/  HMMA.16816.F32.BF16 R80, R4.reuse, R12, RZ ;  /* 0x0000000c0450723c */ /* 0x040ff000000418ff */
[----:B------:R-:W-:Y:S01]  /*56a0*/  HMMA.16816.F32.BF16 R72, R4, R14, RZ ;  /* 0x0000000e0448723c */ /* 0x000fe200000418ff */
[----:B------:R-:W3:Y:S01]  /*56b0*/  LDSM.16.MT88.4 R12, [R192+0x3800] ;  /* 0x00380000c00c783b */ /* 0x000ee20000004200 */
[----:B--2---:R-:W-:-:S06]  /*56c0*/  FFMA.FTZ R3, R32, c[0x0][0x2d0], -R2 ;  /* 0x0000b40020037a23 */ /* 0x004fcc0000010802 */
[C---:B-1----:R-:W-:Y:S01]  /*56d0*/  HMMA.16816.F32.BF16 R60, R4.reuse, R8, RZ ;  /* 0x00000008043c723c */ /* 0x042fe200000418ff */
[----:B------:R1:W2:Y:S07]  /*56e0*/  MUFU.EX2 R243, R3 ;  /* 0x0000000300f37308 */ /* 0x0002ae0000000800 */
[C---:B------:R-:W-:Y:S01]  /*56f0*/  HMMA.16816.F32.BF16 R76, R4.reuse, R10, RZ ;  /* 0x0000000a044c723c */ /* 0x040fe200000418ff */
[----:B------:R-:W4:Y:S07]  /*5700*/  LDSM.16.MT88.4 R8, [R194+0x3800] ;  /* 0x00380000c208783b */ /* 0x000f2e0000004200 */
[----:B------:R-:W-:Y:S01]  /*5710*/  HMMA.16816.F32.BF16 R40, R4, R24, RZ ;  /* 0x000000180428723c */ /* 0x000fe200000418ff */
[----:B-1----:R-:W-:-:S04]  /*5720*/  FFMA.FTZ R3, R33, c[0x0][0x2d0], -R2 ;  /* 0x0000b40021037a23 */ /* 0x002fc80000010802 */
[----:B------:R1:W-:Y:S03]  /*5730*/  MUFU.EX2 R240, R3 ;  /* 0x0000000300f07308 */ /* 0x0003e60000000800 */
[C---:B------:R-:W-:Y:S08]  /*5740*/  HMMA.16816.F32.BF16 R64, R4.reuse, R20, RZ ;  /* 0x000000140440723c */ /* 0x040ff000000418ff */
[----:B------:R-:W-:Y:S01]  /*5750*/  HMMA.16816.F32.BF16 R56, R4, R22, RZ ;  /* 0x000000160438723c */ /* 0x000fe200000418ff */
[----:B------:R-:W-:Y:S01]  /*5760*/  LDSM.16.MT88.4 R20, [R191+0x800] ;  /* 0x00080000bf14783b */ /* 0x000fe20000004200 */
[----:B-1----:R-:W-:-:S06]  /*5770*/  FFMA.FTZ R3, R38, c[0x0][0x2d0], -R2 ;  /* 0x0000b40026037a23 */ /* 0x002fcc0000010802 */
[C---:B---3--:R-:W-:Y:S01]  /*5780*/  HMMA.16816.F32.BF16 R52, R4.reuse, R14, RZ ;  /* 0x0000000e0434723c */ /* 0x048fe200000418ff */
[----:B------:R1:W-:Y:S07]  /*5790*/  MUFU.EX2 R244, R3 ;  /* 0x0000000300f47308 */ /* 0x0003ee0000000800 */
[C---:B------:R-:W-:Y:S08]  /*57a0*/  HMMA.16816.F32.BF16 R48, R4.reuse, R28, RZ ;  /* 0x0000001c0430723c */ /* 0x040ff000000418ff */
[----:B----4-:R-:W-:Y:S01]  /*57b0*/  HMMA.16816.F32.BF16 R112, R4, R8, RZ ;  /* 0x000000080470723c */ /* 0x010fe200000418ff */
[----:B-1----:R-:W-:-:S04]  /*57c0*/  FFMA.FTZ R3, R34, c[0x0][0x2d0], -R0 ;  /* 0x0000b40022037a23 */ /* 0x002fc80000010800 */
[----:B------:R1:W-:Y:S03]  /*57d0*/  MUFU.EX2 R235, R3 ;  /* 0x0000000300eb7308 */ /* 0x0003e60000000800 */
[C---:B------:R-:W-:Y:S01]  /*57e0*/  HMMA.16816.F32.BF16 R104, R4.reuse, R10, RZ ;  /* 0x0000000a0468723c */ /* 0x040fe200000418ff */
[----:B------:R-:W3:Y:S07]  /*57f0*/  LDSM.16.MT88.4 R8, [R192+0x800] ;  /* 0x00080000c008783b */ /* 0x000eee0000004200 */
[----:B------:R-:W-:Y:S01]  /*5800*/  HMMA.16816.F32.BF16 R44, R4, R30, RZ ;  /* 0x0000001e042c723c */ /* 0x000fe200000418ff */
[----:B-1----:R-:W-:-:S07]  /*5810*/  FFMA.FTZ R3, R37, c[0x0][0x2d0], -R0 ;  /* 0x0000b40025037a23 */ /* 0x002fce0000010800 */
[----:B------:R-:W-:Y:S01]  /*5820*/  HMMA.16816.F32.BF16 R28, R4, R18, RZ ;  /* 0x00000012041c723c */ /* 0x000fe200000418ff */
[----:B------:R1:W4:Y:S02]  /*5830*/  MUFU.EX2 R236, R3 ;  /* 0x0000000300ec7308 */ /* 0x0003240000000800 */
[----:B-1----:R-:W-:-:S05]  /*5840*/  FFMA.FTZ R3, R36, c[0x0][0x2d0], -R0 ;  /* 0x0000b40024037a23 */ /* 0x002fca0000010800 */
[C---:B------:R-:W-:Y:S01]  /*5850*/  HMMA.16816.F32.BF16 R36, R4.reuse, R26, RZ ;  /* 0x0000001a0424723c */ /* 0x040fe200000418ff */
[----:B------:R1:W-:Y:S07]  /*5860*/  MUFU.EX2 R234, R3 ;  /* 0x0000000300ea7308 */ /* 0x0003ee0000000800 */
[----:B------:R-:W-:Y:S01]  /*5870*/  HMMA.16816.F32.BF16 R24, R4, R12, RZ ;  /* 0x0000000c0418723c */ /* 0x000fe200000418ff */
[----:B------:R-:W5:Y:S01]  /*5880*/  LDSM.16.MT88.4 R12, [R193+0x800] ;  /* 0x00080000c10c783b */ /* 0x000f620000004200 */
[----:B-1----:R-:W-:-:S06]  /*5890*/  FFMA.FTZ R3, R35, c[0x0][0x2d0], -R0 ;  /* 0x0000b40023037a23 */ /* 0x002fcc0000010800 */
[----:B------:R-:W-:Y:S01]  /*58a0*/  HMMA.16816.F32.BF16 R32, R4, R16, RZ ;  /* 0x000000100420723c */ /* 0x000fe200000418ff */
[----:B------:R-:W1:Y:S01]  /*58b0*/  LDSM.16.MT88.4 R16, [R194+0x800] ;  /* 0x00080000c210783b */ /* 0x000e620000004200 */
[----:B------:R-:W3:Y:S05]  /*58c0*/  MUFU.EX2 R237, R3 ;  /* 0x0000000300ed7308 */ /* 0x000eea0000000800 */
[----:B--2---:R-:W-:Y:S02]  /*58d0*/  F2FP.BF16.PACK_AB R4, R243, R241 ;  /* 0x000000f1f304723e */ /* 0x004fe400000010ff */
[----:B----4-:R-:W-:Y:S02]  /*58e0*/  F2FP.BF16.PACK_AB R5, R236, R235 ;  /* 0x000000ebec05723e */ /* 0x010fe400000010ff */
[----:B------:R-:W-:-:S02]  /*58f0*/  F2FP.BF16.PACK_AB R6, R244, R240 ;  /* 0x000000f0f406723e */ /* 0x000fc400000010ff */
[----:B---3--:R-:W-:Y:S01]  /*5900*/  F2FP.BF16.PACK_AB R7, R237, R234 ;  /* 0x000000eaed07723e */ /* 0x008fe200000010ff */
[----:B------:R-:W-:-:S04]  /*5910*/  FFMA.FTZ R3, R85, c[0x0][0x2d0], -R2 ;  /* 0x0000b40055037a23 */ /* 0x000fc80000010802 */
[----:B------:R2:W-:Y:S02]  /*5920*/  MUFU.EX2 R225, R3 ;  /* 0x0000000300e17308 */ /* 0x0005e40000000800 */
[C---:B------:R-:W-:Y:S08]  /*5930*/  HMMA.16816.F32.BF16 R124, R4.reuse, R8, R64 ;  /* 0x00000008047c723c */ /* 0x040ff00000041840 */
[----:B-----5:R-:W-:Y:S01]  /*5940*/  HMMA.16816.F32.BF16 R120, R4, R14, R72 ;  /* 0x0000000e0478723c */ /* 0x020fe20000041848 */
[----:B--2---:R-:W-:-:S07]  /*5950*/  FFMA.FTZ R3, R86, c[0x0][0x2d0], -R2 ;  /* 0x0000b40056037a23 */ /* 0x004fce0000010802 */
[C---:B------:R-:W-:Y:S01]  /*5960*/  HMMA.16816.F32.BF16 R72, R4.reuse, R10, R56 ;  /* 0x0000000a0448723c */ /* 0x040fe20000041838 */
[----:B------:R-:W2:Y:S01]  /*5970*/  LDSM.16.MT88.4 R8, [R193+0x4000] ;  /* 0x00400000c108783b */ /* 0x000ea20000004200 */
[----:B------:R3:W4:Y:S06]  /*5980*/  MUFU.EX2 R227, R3 ;  /* 0x0000000300e37308 */ /* 0x00072c0000000800 */
[C---:B------:R-:W-:Y:S08]  /*5990*/  HMMA.16816.F32.BF16 R108, R4.reuse, R20, R60 ;  /* 0x00000014046c723c */ /* 0x040ff0000004183c */
[----:B------:R-:W-:Y:S01]  /*59a0*/  HMMA.16816.F32.BF16 R100, R4, R22, R76 ;  /* 0x000000160464723c */ /* 0x000fe2000004184c */
[----:B------:R-:W5:Y:S01]  /*59b0*/  LDSM.16.MT88.4 R20, [R191+0x4000] ;  /* 0x00400000bf14783b */ /* 0x000f620000004200 */
[----:B---3--:R-:W-:-:S04]  /*59c0*/  FFMA.FTZ R3, R92, c[0x0][0x2d0], -R2 ;  /* 0x0000b4005c037a23 */ /* 0x008fc80000010802 */
[----:B------:R3:W-:Y:S02]  /*59d0*/  MUFU.EX2 R224, R3 ;  /* 0x0000000300e07308 */ /* 0x0007e40000000800 */
[C---:B------:R-:W-:Y:S01]  /*59e0*/  HMMA.16816.F32.BF16 R88, R4.reuse, R12, R80 ;  /* 0x0000000c0458723c */ /* 0x040fe20000041850 */
[----:B------:R-:W4:Y:S07]  /*59f0*/  LDSM.16.MT88.4 R12, [R192+0x4000] ;  /* 0x00400000c00c783b */ /* 0x000f2e0000004200 */
[----:B-1----:R-:W-:Y:S01]  /*5a00*/  HMMA.16816.F32.BF16 R116, R4, R16, R48 ;  /* 0x000000100474723c */ /* 0x002fe20000041830 */
[----:B---3--:R-:W-:-:S07]  /*5a10*/  FFMA.FTZ R3, R93, c[0x0][0x2d0], -R2 ;  /* 0x0000b4005d037a23 */ /* 0x008fce0000010802 */
[C---:B------:R-:W-:Y:S01]  /*5a20*/  HMMA.16816.F32.BF16 R96, R4.reuse, R18, R44 ;  /* 0x000000120460723c */ /* 0x040fe2000004182c */
[----:B------:R-:W-:Y:S01]  /*5a30*/  LDSM.16.MT88.4 R16, [R191+0x4800] ;  /* 0x00480000bf10783b */ /* 0x000fe20000004200 */
[----:B------:R1:W-:Y:S06]  /*5a40*/  MUFU.EX2 R226, R3 ;  /* 0x0000000300e27308 */ /* 0x0003ec0000000800 */
[C---:B--2---:R-:W-:Y:S08]  /*5a50*/  HMMA.16816.F32.BF16 R64, R4.reuse, R8, R32 ;  /* 0x000000080440723c */ /* 0x044ff00000041820 */
[----:B------:R-:W-:Y:S01]  /*5a60*/  HMMA.16816.F32.BF16 R60, R4, R10, R28 ;  /* 0x0000000a043c723c */ /* 0x000fe2000004181c */
[----:B------:R-:W2:Y:S01]  /*5a70*/  LDSM.16.MT88.4 R8, [R194+0x4000] ;  /* 0x00400000c208783b */ /* 0x000ea20000004200 */
[----:B-1----:R-:W-:-:S02]  /*5a80*/  FFMA.FTZ R3, R70, c[0x0][0x2d0], -R0 ;  /* 0x0000b40046037a23 */ /* 0x002fc40000010800 */
[----:B------:R-:W-:Y:S02]  /*5a90*/  IMAD.MOV.U32 R70, RZ, RZ, R151 ;  /* 0x000000ffff467224 */ /* 0x000fe400078e0097 */
[----:B------:R1:W-:Y:S02]  /*5aa0*/  MUFU.EX2 R219, R3 ;  /* 0x0000000300db7308 */ /* 0x0003e40000000800 */
[C---:B-----5:R-:W-:Y:S08]  /*5ab0*/  HMMA.16816.F32.BF16 R80, R4.reuse, R20, R40 ;  /* 0x000000140450723c */ /* 0x060ff00000041828 */
[----:B----4-:R-:W-:Y:S01]  /*5ac0*/  HMMA.16816.F32.BF16 R40, R4, R12, R24 ;  /* 0x0000000c0428723c */ /* 0x010fe20000041818 */
[----:B-1----:R-:W-:-:S07]  /*5ad0*/  FFMA.FTZ R3, R84, c[0x0][0x2d0], -R0 ;  /* 0x0000b40054037a23 */ /* 0x002fce0000010800 */
[C---:B------:R-:W-:Y:S01]  /*5ae0*/  HMMA.16816.F32.BF16 R32, R4.reuse, R14, R52 ;  /* 0x0000000e0420723c */ /* 0x040fe20000041834 */
[----:B------:R-:W1:Y:S01]  /*5af0*/  LDSM.16.MT88.4 R12, [R191+0x1000] ;  /* 0x00100000bf0c783b */ /* 0x000e620000004200 */
[----:B------:R3:W4:Y:S06]  /*5b00*/  MUFU.EX2 R217, R3 ;  /* 0x0000000300d97308 */ /* 0x00072c0000000800 */
[C---:B------:R-:W-:Y:S01]  /*5b10*/  HMMA.16816.F32.BF16 R76, R4.reuse, R22, R36 ;  /* 0x00000016044c723c */ /* 0x040fe20000041824 */
[----:B------:R-:W5:Y:S07]  /*5b20*/  LDSM.16.MT88.4 R20, [R193+0x1000] ;  /* 0x00100000c114783b */ /* 0x000f6e0000004200 */
[----:B--2---:R-:W-:Y:S01]  /*5b30*/  HMMA.16816.F32.BF16 R28, R4, R8, R112 ;  /* 0x00000008041c723c */ /* 0x004fe20000041870 */
[----:B---3--:R-:W-:-:S02]  /*5b40*/  FFMA.FTZ R3, R71, c[0x0][0x2d0], -R0 ;  /* 0x0000b40047037a23 */ /* 0x008fc40000010800 */
[----:B------:R-:W-:Y:S02]  /*5b50*/  IMAD.MOV.U32 R71, RZ, RZ, R153 ;  /* 0x000000ffff477224 */ /* 0x000fe400078e0099 */
[----:B------:R2:W-:Y:S03]  /*5b60*/  MUFU.EX2 R216, R3 ;  /* 0x0000000300d87308 */ /* 0x0005e60000000800 */
[----:B------:R-:W-:Y:S01]  /*5b70*/  HMMA.16816.F32.BF16 R24, R4, R10, R104 ;  /* 0x0000000a0418723c */ /* 0x000fe20000041868 */
[----:B------:R-:W3:Y:S06]  /*5b80*/  LDSM.16.MT88.4 R8, [R194+0x1000] ;  /* 0x00100000c208783b */ /* 0x000eec0000004200 */
[----:B------:R-:W-:-:S02]  /*5b90*/  F2FP.BF16.PACK_AB R4, R227, R225 ;  /* 0x000000e1e304723e */ /* 0x000fc400000010ff */
[----:B----4-:R-:W-:Y:S02]  /*5ba0*/  F2FP.BF16.PACK_AB R5, R217, R219 ;  /* 0x000000dbd905723e */ /* 0x010fe400000010ff */
[----:B------:R-:W-:Y:S01]  /*5bb0*/  F2FP.BF16.PACK_AB R6, R226, R224 ;  /* 0x000000e0e206723e */ /* 0x000fe200000010ff */
[----:B--2---:R-:W-:-:S04]  /*5bc0*/  FFMA.FTZ R3, R87, c[0x0][0x2d0], -R0 ;  /* 0x0000b40057037a23 */ /* 0x004fc80000010800 */
[----:B------:R-:W2:Y:S02]  /*5bd0*/  MUFU.EX2 R218, R3 ;  /* 0x0000000300da7308 */ /* 0x000ea40000000800 */
[----:B--2---:R-:W-:Y:S01]  /*5be0*/  F2FP.BF16.PACK_AB R7, R218, R216 ;  /* 0x000000d8da07723e */ /* 0x004fe200000010ff */
[----:B------:R-:W-:-:S05]  /*5bf0*/  FFMA.FTZ R3, R140, c[0x0][0x2d0], -R2 ;  /* 0x0000b4008c037a23 */ /* 0x000fca0000010802 */
[----:B------:R2:W-:Y:S01]  /*5c00*/  MUFU.EX2 R160, R3 ;  /* 0x0000000300a07308 */ /* 0x0005e20000000800 */
[C---:B-1----:R-:W-:Y:S08]  /*5c10*/  HMMA.16816.F32.BF16 R56, R4.reuse, R12, R108 ;  /* 0x0000000c0438723c */ /* 0x042ff0000004186c */
[----:B------:R-:W-:Y:S01]  /*5c20*/  HMMA.16816.F32.BF16 R52, R4, R14, R100 ;  /* 0x0000000e0434723c */ /* 0x000fe20000041864 */
[----:B------:R-:W1:Y:S01]  /*5c30*/  LDSM.16.MT88.4 R12, [R192+0x1000] ;  /* 0x00100000c00c783b */ /* 0x000e620000004200 */
[----:B--2---:R-:W-:-:S06]  /*5c40*/  FFMA.FTZ R3, R142, c[0x0][0x2d0], -R2 ;  /* 0x0000b4008e037a23 */ /* 0x004fcc0000010802 */
[C---:B-----5:R-:W-:Y:S01]  /*5c50*/  HMMA.16816.F32.BF16 R48, R4.reuse, R20, R88 ;  /* 0x000000140430723c */ /* 0x060fe20000041858 */
[----:B------:R2:W4:Y:S07]  /*5c60*/  MUFU.EX2 R158, R3 ;  /* 0x00000003009e7308 */ /* 0x00052e0000000800 */
[C---:B------:R-:W-:Y:S01]  /*5c70*/  HMMA.16816.F32.BF16 R44, R4.reuse, R22, R120 ;  /* 0x00000016042c723c */ /* 0x040fe20000041878 */
[----:B------:R-:W5:Y:S07]  /*5c80*/  LDSM.16.MT88.4 R20, [R193+0x4800] ;  /* 0x00480000c114783b */ /* 0x000f6e0000004200 */
[----:B---3--:R-:W-:Y:S01]  /*5c90*/  HMMA.16816.F32.BF16 R120, R4, R8, R116 ;  /* 0x000000080478723c */ /* 0x008fe20000041874 */
[----:B--2---:R-:W-:-:S04]  /*5ca0*/  FFMA.FTZ R3, R141, c[0x0][0x2d0], -R2 ;  /* 0x0000b4008d037a23 */ /* 0x004fc80000010802 */
[----:B------:R2:W-:Y:S03]  /*5cb0*/  MUFU.EX2 R157, R3 ;  /* 0x00000003009d7308 */ /* 0x0005e60000000800 */
[C---:B------:R-:W-:Y:S01]  /*5cc0*/  HMMA.16816.F32.BF16 R112, R4.reuse, R10, R96 ;  /* 0x0000000a0470723c */ /* 0x040fe20000041860 */
[----:B------:R-:W3:Y:S07]  /*5cd0*/  LDSM.16.MT88.4 R8, [R192+0x4800] ;  /* 0x00480000c008783b */ /* 0x000eee0000004200 */
[----:B------:R-:W-:Y:S01]  /*5ce0*/  HMMA.16816.F32.BF16 R100, R4, R16, R80 ;  /* 0x000000100464723c */ /* 0x000fe20000041850 */
[----:B--2---:R-:W-:-:S07]  /*5cf0*/  FFMA.FTZ R3, R143, c[0x0][0x2d0], -R2 ;  /* 0x0000b4008f037a23 */ /* 0x004fce0000010802 */
[C---:B-1----:R-:W-:Y:S01]  /*5d00*/  HMMA.16816.F32.BF16 R36, R4.reuse, R12, R124 ;  /* 0x0000000c0424723c */ /* 0x042fe2000004187c */
[----:B------:R1:W-:Y:S06]  /*5d10*/  MUFU.EX2 R156, R3 ;  /* 0x00000003009c7308 */ /* 0x0003ec0000000800 */
[----:B------:R-:W-:Y:S01]  /*5d20*/  IMAD.MOV.U32 R127, RZ, RZ, R152 ;  /* 0x000000ffff7f7224 */ /* 0x000fe200078e0098 */
[----:B------:R-:W-:Y:S01]  /*5d30*/  HMMA.16816.F32.BF16 R72, R4, R14, R72 ;  /* 0x0000000e0448723c */ /* 0x000fe20000041848 */
[----:B------:R-:W2:Y:S01]  /*5d40*/  LDSM.16.MT88.4 R12, [R194+0x4800] ;  /* 0x00480000c20c783b */ /* 0x000ea20000004200 */
[----:B------:R-:W-:-:S06]  /*5d50*/  IMAD.MOV.U32 R126, RZ, RZ, R148 ;  /* 0x000000ffff7e7224 */ /* 0x000fcc00078e0094 */
[----:B-----5:R-:W-:Y:S01]  /*5d60*/  HMMA.16816.F32.BF16 R88, R4, R20, R64 ;  /* 0x000000140458723c */ /* 0x020fe20000041840 */
[----:B-1----:R-:W-:-:S04]  /*5d70*/  FFMA.FTZ R3, R137, c[0x0][0x2d0], -R0 ;  /* 0x0000b40089037a23 */ /* 0x002fc80000010800 */
[----:B------:R1:W-:Y:S03]  /*5d80*/  MUFU.EX2 R154, R3 ;  /* 0x00000003009a7308 */ /* 0x0003e60000000800 */
[C---:B------:R-:W-:Y:S01]  /*5d90*/  HMMA.16816.F32.BF16 R92, R4.reuse, R18, R76 ;  /* 0x00000012045c723c */ /* 0x040fe2000004184c */
[----:B------:R-:W-:Y:S07]  /*5da0*/  LDSM.16.MT88.4 R16, [R191+0x1800] ;  /* 0x00180000bf10783b */ /* 0x000fee0000004200 */
[----:B---3--:R-:W-:Y:S01]  /*5db0*/  HMMA.16816.F32.BF16 R64, R4, R8, R40 ;  /* 0x000000080440723c */ /* 0x008fe20000041828 */
[----:B-1----:R-:W-:-:S07]  /*5dc0*/  FFMA.FTZ R3, R136, c[0x0][0x2d0], -R0 ;  /* 0x0000b40088037a23 */ /* 0x002fce0000010800 */
[C---:B------:R-:W-:Y:S01]  /*5dd0*/  HMMA.16816.F32.BF16 R80, R4.reuse, R10, R32 ;  /* 0x0000000a0450723c */ /* 0x040fe20000041820 */
[----:B------:R-:W1:Y:S01]  /*5de0*/  LDSM.16.MT88.4 R8, [R193+0x1800] ;  /* 0x00180000c108783b */ /* 0x000e620000004200 */
[----:B------:R3:W5:Y:S06]  /*5df0*/  MUFU.EX2 R151, R3 ;  /* 0x0000000300977308 */ /* 0x00076c0000000800 */
[C---:B------:R-:W-:Y:S01]  /*5e00*/  HMMA.16816.F32.BF16 R84, R4.reuse, R22, R60 ;  /* 0x000000160454723c */ /* 0x040fe2000004183c */
[----:B------:R-:W1:Y:S07]  /*5e10*/  LDSM.16.MT88.4 R20, [R192+0x1800] ;  /* 0x00180000c014783b */ /* 0x000e6e0000004200 */
[----:B--2---:R-:W-:Y:S01]  /*5e20*/  HMMA.16816.F32.BF16 R96, R4, R12, R28 ;  /* 0x0000000c0460723c */ /* 0x004fe2000004181c */
[----:B---3--:R-:W-:-:S04]  /*5e30*/  FFMA.FTZ R3, R139, c[0x0][0x2d0], -R0 ;  /* 0x0000b4008b037a23 */ /* 0x008fc80000010800 */
[----:B------:R2:W-:Y:S03]  /*5e40*/  MUFU.EX2 R153, R3 ;  /* 0x0000000300997308 */ /* 0x0005e60000000800 */
[----:B------:R-:W-:Y:S01]  /*5e50*/  HMMA.16816.F32.BF16 R76, R4, R14, R24 ;  /* 0x0000000e044c723c */ /* 0x000fe20000041818 */
[----:B------:R-:W3:Y:S06]  /*5e60*/  LDSM.16.MT88.4 R12, [R194+0x1800] ;  /* 0x00180000c20c783b */ /* 0x000eec0000004200 */
[----:B----4-:R-:W-:-:S02]  /*5e70*/  F2FP.BF16.PACK_AB R4, R158, R160 ;  /* 0x000000a09e04723e */ /* 0x010fc400000010ff */
[----:B-----5:R-:W-:Y:S02]  /*5e80*/  F2FP.BF16.PACK_AB R5, R151, R154 ;  /* 0x0000009a9705723e */ /* 0x020fe400000010ff */
[----:B------:R-:W-:Y:S01]  /*5e90*/  F2FP.BF16.PACK_AB R6, R156, R157 ;  /* 0x0000009d9c06723e */ /* 0x000fe200000010ff */
[----:B--2---:R-:W-:-:S04]  /*5ea0*/  FFMA.FTZ R3, R138, c[0x0][0x2d0], -R0 ;  /* 0x0000b4008a037a23 */ /* 0x004fc80000010800 */
[----:B------:R-:W2:Y:S02]  /*5eb0*/  MUFU.EX2 R152, R3 ;  /* 0x0000000300987308 */ /* 0x000ea40000000800 */
[----:B--2---:R-:W-:Y:S01]  /*5ec0*/  F2FP.BF16.PACK_AB R7, R152, R153 ;  /* 0x000000999807723e */ /* 0x004fe200000010ff */
[----:B------:R-:W-:-:S06]  /*5ed0*/  FFMA.FTZ R3, R146, c[0x0][0x2d0], -R2 ;  /* 0x0000b40092037a23 */ /* 0x000fcc0000010802 */
[C---:B-1----:R-:W-:Y:S08]  /*5ee0*/  HMMA.16816.F32.BF16 R116, R4.reuse, R8, R48 ;  /* 0x000000080474723c */ /* 0x042ff00000041830 */
[C---:B------:R-:W-:Y:S01]  /*5ef0*/  HMMA.16816.F32.BF16 R104, R4.reuse, R10, R44 ;  /* 0x0000000a0468723c */ /* 0x040fe2000004182c */
[----:B------:R-:W1:Y:S07]  /*5f00*/  LDSM.16.MT88.4 R8, [R191+0x5000] ;  /* 0x00500000bf08783b */ /* 0x000e6e0000004200 */
[C---:B------:R-:W-:Y:S08]  /*5f10*/  HMMA.16816.F32.BF16 R44, R4.reuse, R20, R36 ;  /* 0x00000014042c723c */ /* 0x040ff00000041824 */
[C---:B------:R-:W-:Y:S01]  /*5f20*/  HMMA.16816.F32.BF16 R40, R4.reuse, R22, R72 ;  /* 0x000000160428723c */ /* 0x040fe20000041848 */
[----:B------:R-:W2:Y:S07]  /*5f30*/  LDSM.16.MT88.4 R20, [R192+0x5000] ;  /* 0x00500000c014783b */ /* 0x000eae0000004200 */
[C---:B------:R-:W-:Y:S08]  /*5f40*/  HMMA.16816.F32.BF16 R60, R4.reuse, R16, R56 ;  /* 0x00000010043c723c */ /* 0x040ff00000041838 */
[C---:B------:R-:W-:Y:S01]  /*5f50*/  HMMA.16816.F32.BF16 R108, R4.reuse, R18, R52 ;  /* 0x00000012046c723c */ /* 0x040fe20000041834 */
[----:B------:R-:W4:Y:S07]  /*5f60*/  LDSM.16.MT88.4 R16, [R193+0x5000] ;  /* 0x00500000c110783b */ /* 0x000f2e0000004200 */
[C---:B---3--:R-:W-:Y:S01]  /*5f70*/  HMMA.16816.F32.BF16 R28, R4.reuse, R12, R120 ;  /* 0x0000000c041c723c */ /* 0x048fe20000041878 */
[----:B------:R3:W-:Y:S07]  /*5f80*/  MUFU.EX2 R120, R3 ;  /* 0x0000000300787308 */ /* 0x0007ee0000000800 */
[C---:B-1----:R-:W-:Y:S08]  /*5f90*/  HMMA.16816.F32.BF16 R24, R4.reuse, R8, R100 ;  /* 0x000000080418723c */ /* 0x042ff00000041864 */
[----:B------:R-:W-:Y:S01]  /*5fa0*/  HMMA.16816.F32.BF16 R32, R4, R10, R92 ;  /* 0x0000000a0420723c */ /* 0x000fe2000004185c */
[----:B------:R-:W1:Y:S01]  /*5fb0*/  LDSM.16.MT88.4 R8, [R194+0x5000] ;  /* 0x00500000c208783b */ /* 0x000e620000004200 */
[----:B---3--:R-:W-:-:S04]  /*5fc0*/  FFMA.FTZ R3, R147, c[0x0][0x2d0], -R2 ;  /* 0x0000b40093037a23 */ /* 0x008fc80000010802 */
[----:B------:R3:W5:Y:S02]  /*5fd0*/  MUFU.EX2 R148, R3 ;  /* 0x0000000300947308 */ /* 0x0007640000000800 */
[C---:B--2---:R-:W-:Y:S08]  /*5fe0*/  HMMA.16816.F32.BF16 R56, R4.reuse, R20, R64 ;  /* 0x000000140438723c */ /* 0x044ff00000041840 */
[----:B------:R-:W-:Y:S01]  /*5ff0*/  HMMA.16816.F32.BF16 R36, R4, R14, R112 ;  /* 0x0000000e0424723c */ /* 0x000fe20000041870 */
[----:B------:R-:W-:Y:S01]  /*6000*/  LDSM.16.MT88.4 R12, [R193+0x2000] ;  /* 0x00200000c10c783b */ /* 0x000fe20000004200 */
[----:B---3--:R-:W-:-:S06]  /*6010*/  FFMA.FTZ R3, R155, c[0x0][0x2d0], -R2 ;  /* 0x0000b4009b037a23 */ /* 0x008fcc0000010802 */
[C---:B----4-:R-:W-:Y:S01]  /*6020*/  HMMA.16816.F32.BF16 R48, R4.reuse, R16, R88 ;  /* 0x000000100430723c */ /* 0x050fe20000041858 */
[----:B------:R-:W-:Y:S01]  /*6030*/  IMAD.MOV.U32 R155, RZ, RZ, R126 ;  /* 0x000000ffff9b7224 */ /* 0x000fe200078e007e */
[----:B------:R2:W-:Y:S06]  /*6040*/  MUFU.EX2 R146, R3 ;  /* 0x0000000300927308 */ /* 0x0005ec0000000800 */
[----:B------:R-:W-:Y:S01]  /*6050*/  HMMA.16816.F32.BF16 R52, R4, R18, R84 ;  /* 0x000000120434723c */ /* 0x000fe20000041854 */
[----:B------:R-:W-:Y:S01]  /*6060*/  LDSM.16.MT88.4 R16, [R194+0x2000] ;  /* 0x00200000c210783b */ /* 0x000fe20000004200 */
[----:B--2---:R-:W-:-:S03]  /*6070*/  FFMA.FTZ R3, R159, c[0x0][0x2d0], -R2 ;  /* 0x0000b4009f037a23 */ /* 0x004fc60000010802 */
[----:B------:R-:W2:Y:S03]  /*6080*/  LDL R159, [R1+0x68] ;  /* 0x00006800019f7983 */ /* 0x000ea60000100800 */
[C---:B------:R-:W-:Y:S01]  /*6090*/  HMMA.16816.F32.BF16 R64, R4.reuse, R22, R80 ;  /* 0x000000160440723c */ /* 0x040fe20000041850 */
[----:B------:R3:W4:Y:S01]  /*60a0*/  MUFU.EX2 R147, R3 ;  /* 0x0000000300937308 */ /* 0x0007220000000800 */
[----:B------:R-:W4:Y:S06]  /*60b0*/  LDSM.16.MT88.4 R20, [R191+0x2000] ;  /* 0x00200000bf14783b */ /* 0x000f2c0000004200 */
[C---:B-1----:R-:W-:Y:S08]  /*60c0*/  HMMA.16816.F32.BF16 R88, R4.reuse, R8, R96 ;  /* 0x000000080458723c */ /* 0x042ff00000041860 */
[----:B------:R-:W-:Y:S01]  /*60d0*/  HMMA.16816.F32.BF16 R76, R4, R10, R76 ;  /* 0x0000000a044c723c */ /* 0x000fe2000004184c */
[----:B---3--:R-:W-:Y:S01]  /*60e0*/  FFMA.FTZ R3, R144, c[0x0][0x2d0], -R0 ;  /* 0x0000b40090037a23 */ /* 0x008fe20000010800 */
[----:B------:R-:W1:Y:S03]  /*60f0*/  LDSM.16.MT88.4 R8, [R192+0x2000] ;  /* 0x00200000c008783b */ /* 0x000e660000004200 */
[----:B------:R3:W-:Y:S02]  /*6100*/  MUFU.EX2 R142, R3 ;  /* 0x00000003008e7308 */ /* 0x0007e40000000800 */
[----:B-----5:R-:W-:-:S02]  /*6110*/  F2FP.BF16.PACK_AB R4, R148, R120 ;  /* 0x000000789404723e */ /* 0x020fc400000010ff */
[----:B----4-:R-:W-:Y:S01]  /*6120*/  F2FP.BF16.PACK_AB R6, R147, R146 ;  /* 0x000000929306723e */ /* 0x010fe200000010ff */
[--C-:B---3--:R-:W-:Y:S02]  /*6130*/  FFMA.FTZ R3, R150, c[0x0][0x2d0], -R0.reuse ;  /* 0x0000b40096037a23 */ /* 0x108fe40000010800 */
[----:B------:R-:W-:Y:S02]  /*6140*/  IMAD.MOV.U32 R150, RZ, RZ, R127 ;  /* 0x000000ffff967224 */ /* 0x000fe400078e007f */
[----:B------:R3:W4:Y:S01]  /*6150*/  MUFU.EX2 R143, R3 ;  /* 0x00000003008f7308 */ /* 0x0007220000000800 */
[----:B------:R-:W-:Y:S01]  /*6160*/  LDSM.16.MT88.4 R124, [R192+0x6800] ;  /* 0x00680000c07c783b */ /* 0x000fe20000004200 */
[----:B---3--:R-:W-:Y:S01]  /*6170*/  FFMA.FTZ R3, R149, c[0x0][0x2d0], -R0 ;  /* 0x0000b40095037a23 */ /* 0x008fe20000010800 */
[----:B----4-:R-:W-:Y:S01]  /*6180*/  F2FP.BF16.PACK_AB R5, R143, R142 ;  /* 0x0000008e8f05723e */ /* 0x010fe200000010ff */
[----:B------:R-:W-:-:S04]  /*6190*/  IMAD.MOV.U32 R149, RZ, RZ, R71 ;  /* 0x000000ffff957224 */ /* 0x000fc800078e0047 */
[----:B------:R3:W-:Y:S02]  /*61a0*/  MUFU.EX2 R144, R3 ;  /* 0x0000000300907308 */ /* 0x0007e40000000800 */
[----:B---3--:R-:W-:-:S06]  /*61b0*/  FFMA.FTZ R3, R145, c[0x0][0x2d0], -R0 ;  /* 0x0000b40091037a23 */ /* 0x008fcc0000010800 */
[----:B------:R-:W3:Y:S02]  /*61c0*/  MUFU.EX2 R145, R3 ;  /* 0x0000000300917308 */ /* 0x000ee40000000800 */
[----:B---3--:R-:W-:Y:S01]  /*61d0*/  F2FP.BF16.PACK_AB R7, R145, R144 ;  /* 0x000000909107723e */ /* 0x008fe200000010ff */
[----:B------:R-:W-:Y:S02]  /*61e0*/  FFMA.FTZ R3, R220, c[0x0][0x2d0], -R2 ;  /* 0x0000b400dc037a23 */ /* 0x000fe40000010802 */
[----:B------:R-:W-:-:S03]  /*61f0*/  IMAD.MOV.U32 R220, RZ, RZ, R70 ;  /* 0x000000ffffdc7224 */ /* 0x000fc600078e0046 */
[----:B------:R3:W-:Y:S01]  /*6200*/  MUFU.EX2 R138, R3 ;  /* 0x00000003008a7308 */ /* 0x0007e20000000800 */
[C---:B------:R-:W-:Y:S08]  /*6210*/  HMMA.16816.F32.BF16 R72, R4.reuse, R20, R60 ;  /* 0x000000140448723c */ /* 0x040ff0000004183c */
[----:B------:R-:W-:Y:S01]  /*6220*/  HMMA.16816.F32.BF16 R80, R4, R22, R108 ;  /* 0x000000160450723c */ /* 0x000fe2000004186c */
[----:B------:R-:W4:Y:S01]  /*6230*/  LDSM.16.MT88.4 R20, [R191+0x5800] ;  /* 0x00580000bf14783b */ /* 0x000f220000004200 */
[----:B---3--:R-:W-:-:S06]  /*6240*/  FFMA.FTZ R3, R221, c[0x0][0x2d0], -R2 ;  /* 0x0000b400dd037a23 */ /* 0x008fcc0000010802 */
[C---:B-1----:R-:W-:Y:S01]  /*6250*/  HMMA.16816.F32.BF16 R108, R4.reuse, R8, R44 ;  /* 0x00000008046c723c */ /* 0x042fe2000004182c */
[----:B------:R-:W-:Y:S01]  /*6260*/  IMAD.MOV.U32 R221, RZ, RZ, c[0x0][0x2c4] ;  /* 0x0000b100ffdd7624 */ /* 0x000fe200078e00ff */
[----:B------:R1:W3:Y:S04]  /*6270*/  MUFU.EX2 R140, R3 ;  /* 0x00000003008c7308 */ /* 0x0002e80000000800 */
[----:B------:R-:W-:Y:S02]  /*6280*/  ISETP.NE.AND P3, PT, R221, 0x1, PT ;  /* 0x00000001dd00780c */ /* 0x000fe40003f65270 */
[C---:B------:R-:W-:Y:S01]  /*6290*/  HMMA.16816.F32.BF16 R96, R4.reuse, R10, R40 ;  /* 0x0000000a0460723c */ /* 0x040fe20000041828 */
[----:B------:R-:W5:Y:S07]  /*62a0*/  LDSM.16.MT88.4 R8, [R193+0x5800] ;  /* 0x00580000c108783b */ /* 0x000f6e0000004200 */
[----:B------:R-:W-:Y:S01]  /*62b0*/  HMMA.16816.F32.BF16 R92, R4, R18, R36 ;  /* 0x00000012045c723c */ /* 0x000fe20000041824 */
[----:B-1----:R-:W-:-:S04]  /*62c0*/  FFMA.FTZ R3, R222, c[0x0][0x2d0], -R2 ;  /* 0x0000b400de037a23 */ /* 0x002fc80000010802 */
[----:B------:R1:W-:Y:S03]  /*62d0*/  MUFU.EX2 R139, R3 ;  /* 0x00000003008b7308 */ /* 0x0003e60000000800 */
[C---:B------:R-:W-:Y:S01]  /*62e0*/  HMMA.16816.F32.BF16 R84, R4.reuse, R12, R116 ;  /* 0x0000000c0454723c */ /* 0x040fe20000041874 */
[----:B------:R-:W-:Y:S07]  /*62f0*/  LDSM.16.MT88.4 R116, [R193+0x6800] ;  /* 0x00680000c174783b */ /* 0x000fee0000004200 */
[----:B------:R-:W-:Y:S01]  /*6300*/  HMMA.16816.F32.BF16 R100, R4, R14, R104 ;  /* 0x0000000e0464723c */ /* 0x000fe20000041868 */
[----:B------:R-:W3:Y:S01]  /*6310*/  LDSM.16.MT88.4 R12, [R192+0x5800] ;  /* 0x00580000c00c783b */ /* 0x000ee20000004200 */
[----:B-1----:R-:W-:-:S06]  /*6320*/  FFMA.FTZ R3, R223, c[0x0][0x2d0], -R2 ;  /* 0x0000b400df037a23 */ /* 0x002fcc0000010802 */
[C---:B----4-:R-:W-:Y:S01]  /*6330*/  HMMA.16816.F32.BF16 R60, R4.reuse, R20, R24 ;  /* 0x00000014043c723c */ /* 0x050fe20000041818 */
[----:B------:R1:W-:Y:S07]  /*6340*/  MUFU.EX2 R141, R3 ;  /* 0x00000003008d7308 */ /* 0x0003ee0000000800 */
[C---:B------:R-:W-:Y:S01]  /*6350*/  HMMA.16816.F32.BF16 R40, R4.reuse, R22, R32 ;  /* 0x000000160428723c */ /* 0x040fe20000041820 */
[----:B------:R-:W-:Y:S07]  /*6360*/  LDSM.16.MT88.4 R20, [R193+0x2800] ;  /* 0x00280000c114783b */ /* 0x000fee0000004200 */
[----:B-----5:R-:W-:Y:S01]  /*6370*/  HMMA.16816.F32.BF16 R36, R4, R8, R48 ;  /* 0x000000080424723c */ /* 0x020fe20000041830 */
[----:B-1----:R-:W-:-:S04]  /*6380*/  FFMA.FTZ R3, R161, c[0x0][0x2d0], -R0 ;  /* 0x0000b400a1037a23 */ /* 0x002fc80000010800 */
[----:B------:R1:W-:Y:S03]  /*6390*/  MUFU.EX2 R137, R3 ;  /* 0x0000000300897308 */ /* 0x0003e60000000800 */
[C---:B------:R-:W-:Y:S01]  /*63a0*/  HMMA.16816.F32.BF16 R24, R4.reuse, R10, R52 ;  /* 0x0000000a0418723c */ /* 0x040fe20000041834 */
[----:B------:R-:W4:Y:S07]  /*63b0*/  LDSM.16.MT88.4 R8, [R194+0x5800] ;  /* 0x00580000c208783b */ /* 0x000f2e0000004200 */
[----:B------:R-:W-:Y:S01]  /*63c0*/  HMMA.16816.F32.BF16 R104, R4, R16, R28 ;  /* 0x000000100468723c */ /* 0x000fe2000004181c */
[----:B------:R-:W5:Y:S01]  /*63d0*/  LDSM.16.MT88.4 R16, [R192+0x2800] ;  /* 0x00280000c010783b */ /* 0x000f620000004200 */
[----:B-1----:R-:W-:-:S06]  /*63e0*/  FFMA.FTZ R3, R163, c[0x0][0x2d0], -R0 ;  /* 0x0000b400a3037a23 */ /* 0x002fcc0000010800 */
[C---:B---3--:R-:W-:Y:S01]  /*63f0*/  HMMA.16816.F32.BF16 R44, R4.reuse, R12, R56 ;  /* 0x0000000c042c723c */ /* 0x048fe20000041838 */
[----:B------:R1:W3:Y:S07]  /*6400*/  MUFU.EX2 R71, R3 ;  /* 0x0000000300477308 */ /* 0x0002ee0000000800 */
[----:B------:R-:W-:Y:S01]  /*6410*/  HMMA.16816.F32.BF16 R28, R4, R14, R64 ;  /* 0x0000000e041c723c */ /* 0x000fe20000041840 */
[----:B------:R-:W5:Y:S01]  /*6420*/  LDSM.16.MT88.4 R12, [R191+0x2800] ;  /* 0x00280000bf0c783b */ /* 0x000f620000004200 */
[----:B-1----:R-:W-:-:S04]  /*6430*/  FFMA.FTZ R3, R162, c[0x0][0x2d0], -R0 ;  /* 0x0000b400a2037a23 */ /* 0x002fc80000010800 */
[----:B------:R1:W-:Y:S02]  /*6440*/  MUFU.EX2 R70, R3 ;  /* 0x0000000300467308 */ /* 0x0003e40000000800 */
[C---:B----4-:R-:W-:Y:S08]  /*6450*/  HMMA.16816.F32.BF16 R48, R4.reuse, R8, R88 ;  /* 0x000000080430723c */ /* 0x050ff00000041858 */
[----:B------:R-:W-:Y:S01]  /*6460*/  HMMA.16816.F32.BF16 R32, R4, R10, R76 ;  /* 0x0000000a0420723c */ /* 0x000fe2000004184c */
[----:B------:R-:W4:Y:S01]  /*6470*/  LDSM.16.MT88.4 R8, [R191+0x6000] ;  /* 0x00600000bf08783b */ /* 0x000f220000004200 */
[----:B-1----:R-:W-:-:S03]  /*6480*/  FFMA.FTZ R3, R215, c[0x0][0x2d0], -R0 ;  /* 0x0000b400d7037a23 */ /* 0x002fc60000010800 */
[----:B------:R-:W-:Y:S02]  /*6490*/  LDSM.16.MT88.4 R76, [R191+0x3000] ;  /* 0x00300000bf4c783b */ /* 0x000fe40000004200 */
[----:B------:R-:W-:Y:S01]  /*64a0*/  F2FP.BF16.PACK_AB R4, R140, R138 ;  /* 0x0000008a8c04723e */ /* 0x000fe200000010ff */
[----:B------:R-:W1:Y:S01]  /*64b0*/  MUFU.EX2 R136, R3 ;  /* 0x0000000300887308 */ /* 0x000e620000000800 */
[----:B---3--:R-:W-:Y:S02]  /*64c0*/  F2FP.BF16.PACK_AB R5, R71, R137 ;  /* 0x000000894705723e */ /* 0x008fe400000010ff */
[----:B------:R-:W-:Y:S02]  /*64d0*/  F2FP.BF16.PACK_AB R6, R141, R139 ;  /* 0x0000008b8d06723e */ /* 0x000fe400000010ff */
[----:B-1----:R-:W-:Y:S01]  /*64e0*/  F2FP.BF16.PACK_AB R7, R136, R70 ;  /* 0x000000468807723e */ /* 0x002fe200000010ff */
[----:B------:R-:W-:-:S06]  /*64f0*/  FFMA.FTZ R3, R250, c[0x0][0x2d0], -R2 ;  /* 0x0000b400fa037a23 */ /* 0x000fcc0000010802 */
[C---:B-----5:R-:W-:Y:S01]  /*6500*/  HMMA.16816.F32.BF16 R88, R4.reuse, R16, R108 ;  /* 0x000000100458723c */ /* 0x060fe2000004186c */
[----:B------:R1:W-:Y:S01]  /*6510*/  MUFU.EX2 R17, R3 ;  /* 0x0000000300117308 */ /* 0x0003e20000000800 */
[----:B------:R-:W-:Y:S06]  /*6520*/  LDSM.16.MT88.4 R108, [R191+0x6800] ;  /* 0x00680000bf6c783b */ /* 0x000fec0000004200 */
[C---:B------:R-:W-:Y:S08]  /*6530*/  HMMA.16816.F32.BF16 R52, R4.reuse, R14, R80 ;  /* 0x0000000e0434723c */ /* 0x040ff00000041850 */
[----:B----4-:R-:W-:Y:S01]  /*6540*/  HMMA.16816.F32.BF16 R60, R4, R8, R60 ;  /* 0x00000008043c723c */ /* 0x010fe2000004183c */
[----:B-1----:R-:W-:-:S07]  /*6550*/  FFMA.FTZ R3, R252, c[0x0][0x2d0], -R2 ;  /* 0x0000b400fc037a23 */ /* 0x002fce0000010802 */
[C---:B------:R-:W-:Y:S01]  /*6560*/  HMMA.16816.F32.BF16 R40, R4.reuse, R10, R40 ;  /* 0x0000000a0428723c */ /* 0x040fe20000041828 */
[----:B------:R-:W1:Y:S07]  /*6570*/  LDSM.16.MT88.4 R8, [R192+0x6000] ;  /* 0x00600000c008783b */ /* 0x000e6e0000004200 */
[C---:B------:R-:W-:Y:S01]  /*6580*/  HMMA.16816.F32.BF16 R80, R4.reuse, R20, R84 ;  /* 0x000000140450723c */ /* 0x040fe20000041854 */
[----:B------:R-:W-:Y:S07]  /*6590*/  LDSM.16.MT88.4 R84, [R193+0x3000] ;  /* 0x00300000c154783b */ /* 0x000fee0000004200 */
[C---:B------:R-:W-:Y:S01]  /*65a0*/  HMMA.16816.F32.BF16 R56, R4.reuse, R22, R100 ;  /* 0x000000160438723c */ /* 0x040fe20000041864 */
[----:B------:R-:W3:Y:S04]  /*65b0*/  LDSM.16.MT88.4 R20, [R193+0x6000] ;  /* 0x00600000c114783b */ /* 0x000ee80000004200 */
[----:B------:R-:W-:Y:S03]  /*65c0*/  LDSM.16.MT88.4 R100, [R194+0x3000] ;  /* 0x00300000c264783b */ /* 0x000fe60000004200 */
[C---:B------:R-:W-:Y:S01]  /*65d0*/  HMMA.16816.F32.BF16 R96, R4.reuse, R18, R96 ;  /* 0x000000120460723c */ /* 0x040fe20000041860 */
[----:B------:R4:W5:Y:S07]  /*65e0*/  MUFU.EX2 R18, R3 ;  /* 0x0000000300127308 */ /* 0x00096e0000000800 */
[----:B------:R-:W-:Y:S01]  /*65f0*/  HMMA.16816.F32.BF16 R72, R4, R12, R72 ;  /* 0x0000000c0448723c */ /* 0x000fe20000041848 */
[----:B------:R-:W2:Y:S01]  /*6600*/  LDSM.16.MT88.4 R12, [R194+0x2800] ;  /* 0x00280000c20c783b */ /* 0x000ea20000004200 */
[----:B----4-:R-:W-:-:S06]  /*6610*/  FFMA.FTZ R3, R251, c[0x0][0x2d0], -R2 ;  /* 0x0000b400fb037a23 */ /* 0x010fcc0000010802 */
[----:B-1----:R-:W-:Y:S01]  /*6620*/  HMMA.16816.F32.BF16 R44, R4, R8, R44 ;  /* 0x00000008042c723c */ /* 0x002fe2000004182c */
[----:B------:R-:W-:Y:S01]  /*6630*/  FFMA.FTZ R2, R230, c[0x0][0x2d0], -R2 ;  /* 0x0000b400e6027a23 */ /* 0x000fe20000010802 */
[----:B-----5:R-:W-:-:S03]  /*6640*/  F2FP.BF16.PACK_AB R64, R18, R17 ;  /* 0x000000111240723e */ /* 0x020fc600000010ff */
[----:B------:R1:W-:Y:S03]  /*6650*/  MUFU.EX2 R19, R2 ;  /* 0x0000000200137308 */ /* 0x0003e60000000800 */
[C---:B------:R-:W-:Y:S08]  /*6660*/  HMMA.16816.F32.BF16 R28, R4.reuse, R10, R28 ;  /* 0x0000000a041c723c */ /* 0x040ff0000004181c */
[----:B---3--:R-:W-:Y:S01]  /*6670*/  HMMA.16816.F32.BF16 R36, R4, R20, R36 ;  /* 0x000000140424723c */ /* 0x008fe20000041824 */
[----:B------:R-:W3:Y:S01]  /*6680*/  MUFU.EX2 R20, R3 ;  /* 0x0000000300147308 */ /* 0x000ee20000000800 */
[----:B-1----:R-:W-:-:S06]  /*6690*/  FFMA.FTZ R2, R229, c[0x0][0x2d0], -R0 ;  /* 0x0000b400e5027a23 */ /* 0x002fcc0000010800 */
[C---:B------:R-:W-:Y:S01]  /*66a0*/  HMMA.16816.F32.BF16 R24, R4.reuse, R22, R24 ;  /* 0x000000160418723c */ /* 0x040fe20000041818 */
[----:B------:R1:W-:Y:S07]  /*66b0*/  MUFU.EX2 R16, R2 ;  /* 0x0000000200107308 */ /* 0x0003ee0000000800 */
[----:B--2---:R-:W-:Y:S01]  /*66c0*/  HMMA.16816.F32.BF16 R104, R4, R12, R104 ;  /* 0x0000000c0468723c */ /* 0x004fe20000041868 */
[----:B---3--:R-:W-:-:S07]  /*66d0*/  F2FP.BF16.PACK_AB R66, R19, R20 ;  /* 0x000000141342723e */ /* 0x008fce00000010ff */
[----:B------:R-:W-:Y:S01]  /*66e0*/  HMMA.16816.F32.BF16 R112, R4, R14, R92 ;  /* 0x0000000e0470723c */ /* 0x000fe2000004185c */
[--C-:B-1----:R-:W-:Y:S01]  /*66f0*/  FFMA.FTZ R2, R233, c[0x0][0x2d0], -R0.reuse ;  /* 0x0000b400e9027a23 */ /* 0x102fe20000010800 */
[----:B------:R-:W1:Y:S03]  /*6700*/  LDSM.16.MT88.4 R12, [R194+0x6000] ;  /* 0x00600000c20c783b */ /* 0x000e660000004200 */
[----:B------:R2:W3:Y:S01]  /*6710*/  MUFU.EX2 R9, R2 ;  /* 0x0000000200097308 */ /* 0x0004e20000000800 */
[----:B------:R-:W4:Y:S01]  /*6720*/  LDSM.16.MT88.4 R92, [R192+0x3000] ;  /* 0x00300000c05c783b */ /* 0x000f220000004200 */
[--C-:B--2---:R-:W-:Y:S01]  /*6730*/  FFMA.FTZ R2, R232, c[0x0][0x2d0], -R0.reuse ;  /* 0x0000b400e8027a23 */ /* 0x104fe20000010800 */
[----:B---3--:R-:W-:Y:S01]  /*6740*/  F2FP.BF16.PACK_AB R65, R9, R16 ;  /* 0x000000100941723e */ /* 0x008fe200000010ff */
[----:B------:R-:W-:-:S04]  /*6750*/  FFMA.FTZ R0, R231, c[0x0][0x2d0], -R0 ;  /* 0x0000b400e7007a23 */ /* 0x000fc80000010800 */
[----:B------:R2:W-:Y:S08]  /*6760*/  MUFU.EX2 R10, R2 ;  /* 0x00000002000a7308 */ /* 0x0005f00000000800 */
[----:B------:R3:W5:Y:S01]  /*6770*/  MUFU.EX2 R8, R0 ;  /* 0x0000000000087308 */ /* 0x0007620000000800 */
[----:B--2---:R-:W-:Y:S01]  /*6780*/  FADD.FTZ R2, R248, R247 ;  /* 0x000000f7f8027221 */ /* 0x004fe20000010000 */
[----:B-1----:R-:W-:Y:S03]  /*6790*/  HMMA.16816.F32.BF16 R48, R4, R12, R48 ;  /* 0x0000000c0430723c */ /* 0x002fe60000041830 */
[----:B------:R-:W-:-:S02]  /*67a0*/  FADD.FTZ R2, R246, R2 ;  /* 0x00000002f6027221 */ /* 0x000fc40000010000 */
[----:B---3--:R-:W-:-:S03]  /*67b0*/  FADD.FTZ R0, R242, R239 ;  /* 0x000000eff2007221 */ /* 0x008fc60000010000 */
[----:B------:R-:W-:Y:S01]  /*67c0*/  HMMA.16816.F32.BF16 R32, R4, R14, R32 ;  /* 0x0000000e0420723c */ /* 0x000fe20000041820 */
[----:B------:R-:W-:Y:S01]  /*67d0*/  FADD.FTZ R2, R249, R2 ;  /* 0x00000002f9027221 */ /* 0x000fe20000010000 */
[----:B------:R-:W1:Y:S01]  /*67e0*/  LDSM.16.MT88.4 R12, [R194+0x6800] ;  /* 0x00680000c20c783b */ /* 0x000e620000004200 */
[----:B------:R-:W-:Y:S01]  /*67f0*/  FADD.FTZ R0, R238, R0 ;  /* 0x00000000ee007221 */ /* 0x000fe20000010000 */
[----:B-----5:R-:W-:Y:S01]  /*6800*/  F2FP.BF16.PACK_AB R67, R8, R10 ;  /* 0x0000000a0843723e */ /* 0x020fe200000010ff */
[----:B------:R-:W-:Y:S02]  /*6810*/  FADD.FTZ R2, R241, R2 ;  /* 0x00000002f1027221 */ /* 0x000fe40000010000 */
[----:B------:R-:W-:Y:S02]  /*6820*/  FADD.FTZ R0, R245, R0 ;  /* 0x00000000f5007221 */ /* 0x000fe40000010000 */
[----:B------:R-:W-:Y:S02]  /*6830*/  FADD.FTZ R2, R243, R2 ;  /* 0x00000002f3027221 */ /* 0x000fe40000010000 */
[----:B------:R-:W-:Y:S01]  /*6840*/  FADD.FTZ R0, R235, R0 ;  /* 0x00000000eb007221 */ /* 0x000fe20000010000 */
[----:B----4-:R-:W-:Y:S01]  /*6850*/  HMMA.16816.F32.BF16 R88, R64, R92, R88 ;  /* 0x0000005c4058723c */ /* 0x010fe20000041858 */
[----:B------:R-:W-:-:S02]  /*6860*/  FADD.FTZ R3, R240, R2 ;  /* 0x00000002f0037221 */ /* 0x000fc40000010000 */
[----:B------:R-:W-:Y:S02]  /*6870*/  FADD.FTZ R0, R236, R0 ;  /* 0x00000000ec007221 */ /* 0x000fe40000010000 */
[----:B------:R-:W-:-:S03]  /*6880*/  @P3 IMAD.HI.U32 R4, R159, c[0x0][0x2c8], RZ ;  /* 0x0000b2009f043a27 */ /* 0x000fc600078e00ff */
[C---:B------:R-:W-:Y:S01]  /*6890*/  HMMA.16816.F32.BF16 R92, R64.reuse, R94, R96 ;  /* 0x0000005e405c723c */ /* 0x040fe20000041860 */
[----:B------:R-:W-:Y:S02]  /*68a0*/  FADD.FTZ R2, R234, R0 ;  /* 0x00000000ea027221 */ /* 0x000fe40000010000 */
[----:B------:R-:W-:Y:S02]  /*68b0*/  FADD.FTZ R0, R244, R3 ;  /* 0x00000003f4007221 */ /* 0x000fe40000010000 */
[----:B------:R-:W-:Y:S02]  /*68c0*/  FADD.FTZ R2, R237, R2 ;  /* 0x00000002ed027221 */ /* 0x000fe40000010000 */
[----:B------:R-:W-:Y:S01]  /*68d0*/  FADD.FTZ R0, R225, R0 ;  /* 0x00000000e1007221 */ /* 0x000fe20000010000 */
[----:B------:R-:W-:Y:S01]  /*68e0*/  HMMA.16816.F32.BF16 R96, R64, R100, R104 ;  /* 0x000000644060723c */ /* 0x000fe20000041868 */
[----:B------:R-:W-:Y:S02]  /*68f0*/  FADD.FTZ R2, R219, R2 ;  /* 0x00000002db027221 */ /* 0x000fe40000010000 */
[----:B------:R-:W-:-:S02]  /*6900*/  FADD.FTZ R0, R227, R0 ;  /* 0x00000000e3007221 */ /* 0x000fc40000010000 */
[----:B------:R-:W-:Y:S02]  /*6910*/  FADD.FTZ R2, R217, R2 ;  /* 0x00000002d9027221 */ /* 0x000fe40000010000 */
[----:B------:R-:W-:Y:S01]  /*6920*/  FADD.FTZ R0, R224, R0 ;  /* 0x00000000e0007221 */ /* 0x000fe20000010000 */
[C---:B------:R-:W-:Y:S01]  /*6930*/  HMMA.16816.F32.BF16 R100, R64.reuse, R102, R112 ;  /* 0x000000664064723c */ /* 0x040fe20000041870 */
[----:B------:R-:W-:Y:S01]  /*6940*/  FADD.FTZ R2, R216, R2 ;  /* 0x00000002d8027221 */ /* 0x000fe20000010000 */
[----:B------:R-:W-:Y:S01]  /*6950*/  IADD3 R216, R150, -0x2, RZ ;  /* 0xfffffffe96d87810 */ /* 0x000fe20007ffe0ff */
        /* <DEDUP_REMOVED lines=19> */
[----:B------:R-:W-:Y:S01]  /*6a90*/  IMAD.MOV.U32 R0, RZ, RZ, R159 ;  /* 0x000000ffff007224 */ /* 0x000fe200078e009f */
[----:B------:R-:W-:Y:S01]  /*6aa0*/  @P3 SHF.R.U32.HI R0, RZ, c[0x0][0x2cc], R4 ;  /* 0x0000b300ff003a19 */ /* 0x000fe20000011604 */
[----:B------:R-:W-:-:S02]  /*6ab0*/  FADD.FTZ R2, R147, R2 ;  /* 0x0000000293027221 */ /* 0x000fc40000010000 */
[----:B------:R-:W-:Y:S02]  /*6ac0*/  FADD.FTZ R3, R144, R3 ;  /* 0x0000000390037221 */ /* 0x000fe40000010000 */
[----:B------:R-:W-:Y:S01]  /*6ad0*/  FADD.FTZ R2, R138, R2 ;  /* 0x000000028a027221 */ /* 0x000fe20000010000 */
[C---:B------:R-:W-:Y:S01]  /*6ae0*/  HMMA.16816.F32.BF16 R120, R64.reuse, R124, R44 ;  /* 0x0000007c4078723c */ /* 0x040fe2000004182c */
[----:B------:R-:W-:Y:S01]  /*6af0*/  FADD.FTZ R4, R145, R3 ;  /* 0x0000000391047221 */ /* 0x000fe20000010000 */
[----:B------:R-:W-:Y:S01]  /*6b00*/  IADD3 R3, R0, R149, -R220 ;  /* 0x0000009500037210 */ /* 0x000fe20007ffe8dc */
[----:B------:R-:W-:Y:S02]  /*6b10*/  FADD.FTZ R0, R140, R2 ;  /* 0x000000028c007221 */ /* 0x000fe40000010000 */
[----:B------:R-:W-:Y:S02]  /*6b20*/  IMAD.MOV.U32 R2, RZ, RZ, RZ ;  /* 0x000000ffff027224 */ /* 0x000fe400078e00ff */
[----:B------:R-:W-:Y:S01]  /*6b30*/  FADD.FTZ R4, R137, R4 ;  /* 0x0000000489047221 */ /* 0x000fe20000010000 */
[----:B------:R-:W-:Y:S01]  /*6b40*/  HMMA.16816.F32.BF16 R76, R64, R78, R52 ;  /* 0x0000004e404c723c */ /* 0x000fe20000041834 */
[----:B------:R-:W-:-:S04]  /*6b50*/  IMAD.HI R2, R3, -0x6db6db6d, R2 ;  /* 0x9249249303027827 */ /* 0x000fc800078e0202 */
[----:B------:R-:W-:Y:S02]  /*6b60*/  FADD.FTZ R3, R71, R4 ;  /* 0x0000000447037221 */ /* 0x000fe40000010000 */
[----:B------:R-:W-:Y:S01]  /*6b70*/  FADD.FTZ R0, R139, R0 ;  /* 0x000000008b007221 */ /* 0x000fe20000010000 */
[----:B------:R-:W-:Y:S01]  /*6b80*/  HMMA.16816.F32.BF16 R84, R64, R86, R56 ;  /* 0x000000564054723c */ /* 0x000fe20000041838 */
[----:B------:R-:W-:Y:S02]  /*6b90*/  FADD.FTZ R3, R70, R3 ;  /* 0x0000000346037221 */ /* 0x000fe40000010000 */
[----:B------:R-:W-:Y:S01]  /*6ba0*/  FADD.FTZ R4, R141, R0 ;  /* 0x000000008d047221 */ /* 0x000fe20000010000 */
[----:B------:R-:W-:Y:S01]  /*6bb0*/  SHF.R.U32.HI R0, RZ, 0x1f, R2 ;  /* 0x0000001fff007819 */ /* 0x000fe20000011602 */
[----:B------:R-:W-:-:S03]  /*6bc0*/  FADD.FTZ R3, R136, R3 ;  /* 0x0000000388037221 */ /* 0x000fc60000010000 */
[----:B------:R-:W-:Y:S01]  /*6bd0*/  LEA.HI.SX32 R2, R2, R0, 0x1a ;  /* 0x0000000002027211 */ /* 0x000fe200078fd2ff */
[----:B------:R-:W-:Y:S01]  /*6be0*/  FADD.FTZ R0, R17, R4 ;  /* 0x0000000411007221 */ /* 0x000fe20000010000 */
[C---:B------:R-:W-:Y:S01]  /*6bf0*/  HMMA.16816.F32.BF16 R108, R64.reuse, R110, R40 ;  /* 0x0000006e406c723c */ /* 0x040fe20000041828 */
[----:B------:R-:W-:Y:S01]  /*6c00*/  FADD.FTZ R3, R16, R3 ;  /* 0x0000000310037221 */ /* 0x000fe20000010000 */
[----:B------:R-:W-:Y:S01]  /*6c10*/  IMNMX R4, R155, R2, !PT ;  /* 0x000000029b047217 */ /* 0x000fe20007800200 */
[----:B------:R-:W-:Y:S02]  /*6c20*/  FADD.FTZ R0, R18, R0 ;  /* 0x0000000012007221 */ /* 0x000fe40000010000 */
[----:B------:R-:W-:Y:S01]  /*6c30*/  FADD.FTZ R2, R9, R3 ;  /* 0x0000000309027221 */ /* 0x000fe20000010000 */
[----:B------:R-:W-:Y:S01]  /*6c40*/  ISETP.GE.AND P0, PT, R216, R4, PT ;  /* 0x00000004d800720c */ /* 0x000fe20003f06270 */
[----:B------:R-:W-:Y:S01]  /*6c50*/  FADD.FTZ R0, R20, R0 ;  /* 0x0000000014007221 */ /* 0x000fe20000010000 */
[----:B------:R2:W-:Y:S01]  /*6c60*/  STL [R1+0x24], R4 ;  /* 0x0000240401007387 */ /* 0x0005e20000100800 */
[----:B------:R-:W-:Y:S01]  /*6c70*/  FADD.FTZ R2, R10, R2 ;  /* 0x000000020a027221 */ /* 0x000fe20000010000 */
[----:B------:R-:W-:Y:S01]  /*6c80*/  HMMA.16816.F32.BF16 R116, R64, R118, R24 ;  /* 0x000000764074723c */ /* 0x000fe20000041818 */
[----:B------:R-:W-:-:S02]  /*6c90*/  FADD.FTZ R3, R19, R0 ;  /* 0x0000000013037221 */ /* 0x000fc40000010000 */
[----:B------:R-:W-:-:S05]  /*6ca0*/  FADD.FTZ R0, R8, R2 ;  /* 0x0000000208007221 */ /* 0x000fca0000010000 */
[----:B------:R2:W-:Y:S01]  /*6cb0*/  STL [R1+0x30], R0 ;  /* 0x0000300001007387 */ /* 0x0005e20000100800 */
[C---:B------:R-:W-:Y:S03]  /*6cc0*/  HMMA.16816.F32.BF16 R124, R64.reuse, R126, R28 ;  /* 0x0000007e407c723c */ /* 0x040fe6000004181c */
[----:B------:R2:W-:Y:S05]  /*6cd0*/  STL [R1+0x34], R3 ;  /* 0x0000340301007387 */ /* 0x0005ea0000100800 */
[C---:B-1----:R-:W-:Y:S08]  /*6ce0*/  HMMA.16816.F32.BF16 R60, R64.reuse, R12, R48 ;  /* 0x0000000c403c723c */ /* 0x042ff00000041830 */
[----:B------:R-:W-:Y:S01]  /*6cf0*/  HMMA.16816.F32.BF16 R64, R64, R14, R32 ;  /* 0x0000000e4040723c */ /* 0x000fe20000041820 */
[----:B------:R-:W-:Y:S07]  /*6d00*/  @!P0 BRA `(.L_x_1019) ;  /* 0x000042e000008947 */ /* 0x000fee0003800000 */
[----:B------:R-:W3:Y:S01]  /*6d10*/  LDL R155, [R1+0x94] ;  /* 0x00009400019b7983 */ /* 0x000ee20000100800 */
[----:B------:R-:W-:Y:S01]  /*6d20*/  IMAD.MOV.U32 R70, RZ, RZ, R68 ;  /* 0x000000ffff467224 */ /* 0x000fe200078e0044 */
[----:B--2---:R-:W-:-:S02]  /*6d30*/  MOV R3, R69 ;  /* 0x0000004500037202 */ /* 0x004fc40000000f00 */
[----:B------:R-:W-:Y:S01]  /*6d40*/  MOV R215, R216 ;  /* 0x000000d800d77202 */ /* 0x000fe20000000f00 */
[----:B---3--:R-:W-:-:S05]  /*6d50*/  IMAD.IADD R0, R155, 0x1, R159 ;  /* 0x000000019b007824 */ /* 0x008fca00078e029f */
[----:B------:R1:W-:Y:S02]  /*6d60*/  STL [R1+0x20], R0 ;  /* 0x0000200001007387 */ /* 0x0003e40000100800 */
[----:B-1----:R-:W-:-:S05]  /*6d70*/  @P3 IMAD.HI.U32 R0, R0, c[0x0][0x2c8], RZ ;  /* 0x0000b20000003a27 */ /* 0x002fca00078e00ff */
[----:B------:R-:W-:-:S05]  /*6d80*/  @P3 SHF.R.U32.HI R0, RZ, c[0x0][0x2cc], R0 ;  /* 0x0000b300ff003a19 */ /* 0x000fca0000011600 */
[----:B------:R1:W-:Y:S02]  /*6d90*/  @P3 STL [R1+0x28], R0 ;  /* 0x0000280001003387 */ /* 0x0003e40000100800 */
.L_x_1024:
[----:B------:R-:W2:Y:S01]  /*6da0*/  LDL R216, [R1+0x38] ;  /* 0x0000380001d87983 */ /* 0x000ea20000100800 */
[----:B------:R-:W-:Y:S04]  /*6db0*/  DEPBAR.LE SB0, 0x0 ;  /* 0x000080000000791a */ /* 0x000fe80000000000 */
[----:B------:R-:W-:Y:S01]  /*6dc0*/  WARPSYNC 0xffffffff ;  /* 0xffffffff00007948 */ /* 0x000fe20003800000 */
[----:B------:R-:W-:Y:S06]  /*6dd0*/  BAR.SYNC.DEFER_BLOCKING 0x0 ;  /* 0x0000000000007b1d */ /* 0x000fec0000010000 */
[----:B------:R3:W4:Y:S01]  /*6de0*/  LDSM.16.M88.4 R8, [R188] ;  /* 0x00000000bc08783b */ /* 0x0007220000000200 */
[----:B------:R-:W-:Y:S03]  /*6df0*/  BSSY B0, `(.L_x_1020) ;  /* 0x000004b000007945 */ /* 0x000fe60003800000 */
[----:B------:R3:W1:Y:S04]  /*6e00*/  LDSM.16.M88.4 R16, [R188+0x800] ;  /* 0x00080000bc10783b */ /* 0x0006680000000200 */
[----:B------:R3:W1:Y:S04]  /*6e10*/  LDSM.16.M88.4 R24, [R188+0x1000] ;  /* 0x00100000bc18783b */ /* 0x0006680000000200 */
[----:B------:R3:W1:Y:S04]  /*6e20*/  LDSM.16.M88.4 R32, [R188+0x1800] ;  /* 0x00180000bc20783b */ /* 0x0006680000000200 */
[----:B------:R3:W1:Y:S04]  /*6e30*/  LDSM.16.M88.4 R40, [R188+0x2000] ;  /* 0x00200000bc28783b */ /* 0x0006680000000200 */
[----:B------:R3:W1:Y:S04]  /*6e40*/  LDSM.16.M88.4 R48, [R188+0x2800] ;  /* 0x00280000bc30783b */ /* 0x0006680000000200 */
[----:B------:R3:W1:Y:S04]  /*6e50*/  LDSM.16.M88.4 R56, [R188+0x3000] ;  /* 0x00300000bc38783b */ /* 0x0006680000000200 */
[----:B------:R3:W1:Y:S04]  /*6e60*/  LDSM.16.M88.4 R136, [R195] ;  /* 0x00000000c388783b */ /* 0x0006680000000200 */
[----:B------:R3:W1:Y:S04]  /*6e70*/  LDSM.16.M88.4 R140, [R204] ;  /* 0x00000000cc8c783b */ /* 0x0006680000000200 */
[----:B------:R3:W1:Y:S04]  /*6e80*/  LDSM.16.M88.4 R144, [R205] ;  /* 0x00000000cd90783b */ /* 0x0006680000000200 */
[----:B------:R3:W1:Y:S04]  /*6e90*/  LDSM.16.M88.4 R148, [R206] ;  /* 0x00000000ce94783b */ /* 0x0006680000000200 */
[----:B------:R3:W1:Y:S04]  /*6ea0*/  LDSM.16.M88.4 R152, [R207] ;  /* 0x00000000cf98783b */ /* 0x0006680000000200 */
[----:B------:R3:W1:Y:S04]  /*6eb0*/  LDSM.16.M88.4 R156, [R208] ;  /* 0x00000000d09c783b */ /* 0x0006680000000200 */
[----:B------:R3:W1:Y:S01]  /*6ec0*/  LDSM.16.M88.4 R160, [R209] ;  /* 0x00000000d1a0783b */ /* 0x0006620000000200 */
[----:B--2---:R-:W-:Y:S11]  /*6ed0*/  ISETP.GT.AND P0, PT, R216, R215, PT ;  /* 0x000000d7d800720c */ /* 0x004ff60003f04270 */
[----:B------:R-:W-:Y:S02]  /*6ee0*/  @!UPT UIADD3 URZ, URZ, URZ, URZ ;  /* 0x0000003f3f3ff290 */ /* 0x000fe4000fffe03f */
[----:B------:R-:W-:-:S05]  /*6ef0*/  @P0 BRA `(.L_x_1021) ;  /* 0x000003a000000947 */ /* 0x000fca0003800000 */
[C---:B-1-34-:R-:W-:Y:S01]  /*6f00*/  IMAD.WIDE.U32 R22, R215.reuse, c[0x0][0x208], RZ ;  /* 0x00008200d7167a25 */ /* 0x05afe200078e00ff */
[----:B------:R-:W2:Y:S01]  /*6f10*/  LDL.64 R30, [R1+0x8] ;  /* 0x00000800011e7983 */ /* 0x000ea20000100a00 */
[----:B------:R-:W-:Y:S01]  /*6f20*/  ULDC.64 UR4, c[0x0][0x208] ;  /* 0x0000820000047ab9 */ /* 0x000fe20000000a00 */
[----:B------:R-:W-:Y:S01]  /*6f30*/  SHF.R.S32.HI R0, RZ, 0x1f, R215 ;  /* 0x0000001fff007819 */ /* 0x000fe200000114d7 */
[----:B------:R-:W-:Y:S01]  /*6f40*/  USHF.L.U32 UR9, UR4, 0x5, URZ ;  /* 0x0000000504097899 */ /* 0x000fe2000800063f */
[----:B------:R-:W3:Y:S01]  /*6f50*/  LDL.64 R28, [R1] ;  /* 0x00000000011c7983 */ /* 0x000ee20000100a00 */
[----:B------:R-:W-:Y:S02]  /*6f60*/  UMOV UR8, 0x5 ;  /* 0x0000000500087882 */ /* 0x000fe40000000000 */
[----:B------:R-:W-:Y:S01]  /*6f70*/  IMAD R0, R0, c[0x0][0x208], RZ ;  /* 0x0000820000007a24 */ /* 0x000fe200078e02ff */
[----:B------:R-:W1:Y:S01]  /*6f80*/  S2R R12, SR_TID.X ;  /* 0x00000000000c7919 */ /* 0x000e620000002100 */
[----:B------:R-:W-:Y:S01]  /*6f90*/  USHF.L.U64.HI UR5, UR4, UR8, UR5 ;  /* 0x0000000804057299 */ /* 0x000fe20008010205 */
[----:B------:R-:W-:Y:S01]  /*6fa0*/  IMAD.U32 R4, RZ, RZ, UR9 ;  /* 0x00000009ff047e24 */ /* 0x000fe2000f8e00ff */
[----:B------:R-:W-:Y:S01]  /*6fb0*/  UIADD3 UR8, UP0, UR9, UR9, URZ ;  /* 0x0000000909087290 */ /* 0x000fe2000ff1e03f */
[----:B------:R-:W-:Y:S03]  /*6fc0*/  IMAD R0, R215, c[0x0][0x20c], R0 ;  /* 0x00008300d7007a24 */ /* 0x000fe600078e0200 */
[----:B------:R-:W-:Y:S01]  /*6fd0*/  IMAD.U32 R5, RZ, RZ, UR5 ;  /* 0x00000005ff057e24 */ /* 0x000fe2000f8e00ff */
[----:B------:R-:W-:Y:S01]  /*6fe0*/  UIADD3.X UR4, UR5, UR5, URZ, UP0, !UPT ;  /* 0x0000000505047290 */ /* 0x000fe200087fe43f */
[----:B------:R-:W-:Y:S02]  /*6ff0*/  IMAD.IADD R0, R23, 0x1, R0 ;  /* 0x0000000117007824 */ /* 0x000fe400078e0200 */
[----:B------:R-:W-:Y:S04]  /*7000*/  IMAD.WIDE.U32 R6, R22, 0x70, R4 ;  /* 0x0000007016067825 */ /* 0x000fe800078e0004 */
[----:B------:R-:W-:Y:S01]  /*7010*/  IMAD R21, R0, 0x70, RZ ;  /* 0x0000007000157824 */ /* 0x000fe200078e02ff */
[----:B------:R-:W-:Y:S01]  /*7020*/  IADD3 R20, P1, R6, UR9, RZ ;  /* 0x0000000906147c10 */ /* 0x000fe2000ff3e0ff */
[----:B------:R-:W-:Y:S02]  /*7030*/  IMAD.U32 R14, RZ, RZ, UR8 ;  /* 0x00000008ff0e7e24 */ /* 0x000fe4000f8e00ff */
[----:B------:R-:W-:Y:S02]  /*7040*/  IMAD.IADD R0, R21, 0x1, R7 ;  /* 0x0000000115007824 */ /* 0x000fe400078e0207 */
[----:B------:R-:W-:Y:S01]  /*7050*/  IMAD.U32 R15, RZ, RZ, UR4 ;  /* 0x00000004ff0f7e24 */ /* 0x000fe2000f8e00ff */
[----:B-1----:R-:W-:Y:S03]  /*7060*/  ISETP.GT.AND P3, PT, R12, 0x7f, PT ;  /* 0x0000007f0c00780c */ /* 0x002fe60003f64270 */
[----:B------:R-:W-:Y:S01]  /*7070*/  IMAD.WIDE.U32 R14, R22, 0x70, R14 ;  /* 0x00000070160e7825 */ /* 0x000fe200078e000e */
[----:B--2---:R-:W-:Y:S03]  /*7080*/  IADD3 R2, P0, R30, R6, RZ ;  /* 0x000000061e027210 */ /* 0x004fe60007f1e0ff */
[----:B------:R-:W-:Y:S02]  /*7090*/  IMAD.MOV.U32 R4, RZ, RZ, R30 ;  /* 0x000000ffff047224 */ /* 0x000fe400078e001e */
[--C-:B---3--:R-:W-:Y:S02]  /*70a0*/  IMAD.MOV.U32 R5, RZ, RZ, R29.reuse ;  /* 0x000000ffff057224 */ /* 0x108fe400078e001d */
[----:B------:R-:W-:Y:S01]  /*70b0*/  IMAD.X R7, R0, 0x1, R29, P0 ;  /* 0x0000000100077824 */ /* 0x000fe200000e061d */
[----:B------:R-:W-:Y:S01]  /*70c0*/  LEA R6, P0, R2, c[0x0][0x1f8], 0x1 ;  /* 0x00007e0002067a11 */ /* 0x000fe200078008ff */
[----:B------:R-:W-:Y:S01]  /*70d0*/  IMAD.WIDE.U32 R4, R22, 0x70, R4 ;  /* 0x0000007016047825 */ /* 0x000fe200078e0004 */
[----:B------:R-:W-:Y:S02]  /*70e0*/  IADD3.X R0, R0, UR5, RZ, P1, !PT ;  /* 0x0000000500007c10 */ /* 0x000fe40008ffe4ff */
[----:B------:R-:W-:Y:S01]  /*70f0*/  LEA.HI.X R7, R2, c[0x0][0x1fc], R7, 0x1, P0 ;  /* 0x00007f0002077a11 */ /* 0x000fe200000f0c07 */
[----:B------:R-:W-:Y:S01]  /*7100*/  IMAD.IADD R5, R5, 0x1, R21 ;  /* 0x0000000105057824 */ /* 0x000fe200078e0215 */
[C---:B------:R-:W-:Y:S04]  /*7110*/  LEA R12, P2, R4.reuse, c[0x0][0x1f8], 0x1 ;  /* 0x00007e00040c7a11 */ /* 0x040fe800078408ff */
[----:B------:R-:W-:Y:S02]  /*7120*/  LEA.HI.X R13, R4, c[0x0][0x1fc], R5, 0x1, P2 ;  /* 0x00007f00040d7a11 */ /* 0x000fe400010f0c05 */
[----:B------:R-:W-:Y:S02]  /*7130*/  IADD3 R2, P2, R20, R30, RZ ;  /* 0x0000001e14027210 */ /* 0x000fe40007f5e0ff */
[----:B------:R-:W-:Y:S01]  /*7140*/  @!P3 IADD3 R5, P1, P0, R30, UR9, R20 ;  /* 0x000000091e05bc10 */ /* 0x000fe2000f83e014 */
[----:B------:R-:W-:Y:S01]  /*7150*/  @!PT LDS RZ, [RZ] ;  /* 0x00000000fffff984 */ /* 0x000fe20000000800 */
[----:B------:R-:W-:Y:S01]  /*7160*/  @!PT LDS RZ, [RZ] ;  /* 0x00000000fffff984 */ /* 0x000fe20000000800 */
[----:B------:R-:W-:Y:S01]  /*7170*/  @!PT LDS RZ, [RZ] ;  /* 0x00000000fffff984 */ /* 0x000fe20000000800 */
[----:B------:R1:W-:Y:S02]  /*7180*/  LDGSTS.E.BYPASS.LTC128B.128 [R214+0x100], [R12.64], !P6 ;  /* 0x001000000cd67fae */ /* 0x0003e4000f101d46 */
[----:B------:R-:W-:Y:S01]  /*7190*/  IMAD.X R23, R0, 0x1, R29, P2 ;  /* 0x0000000100177824 */ /* 0x000fe200010e061d */
[----:B------:R-:W-:Y:S01]  /*71a0*/  LEA R20, P2, R2, c[0x0][0x1f8], 0x1 ;  /* 0x00007e0002147a11 */ /* 0x000fe200078408ff */
[----:B------:R1:W-:Y:S01]  /*71b0*/  LDGSTS.E.BYPASS.LTC128B.128 [R214+0x3900], [R12.64+0x80], !P5 ;  /* 0x039000800cd67fae */ /* 0x0003e2000e901d46 */
[----:B------:R-:W-:Y:S02]  /*71c0*/  @!P3 IADD3.X R22, R29, UR5, R0, P1, P0 ;  /* 0x000000051d16bc10 */ /* 0x000fe40008fe0400 */
[C---:B------:R-:W-:Y:S01]  /*71d0*/  @!P3 LEA R4, P0, R5.reuse, c[0x0][0x1f8], 0x1 ;  /* 0x00007e000504ba11 */ /* 0x040fe200078008ff */
[----:B------:R1:W-:Y:S01]  /*71e0*/  LDGSTS.E.BYPASS.LTC128B.128 [R214+0x1100], [R6.64], !P6 ;  /* 0x0110000006d67fae */ /* 0x0003e2000f101d46 */
[----:B------:R-:W-:Y:S02]  /*71f0*/  IADD3 R0, P1, R30, R14, RZ ;  /* 0x0000000e1e007210 */ /* 0x000fe40007f3e0ff */
[----:B------:R-:W-:Y:S01]  /*7200*/  @!P3 LEA.HI.X R5, R5, c[0x0][0x1fc], R22, 0x1, P0 ;  /* 0x00007f000505ba11 */ /* 0x000fe200000f0c16 */
[----:B------:R1:W-:Y:S01]  /*7210*/  LDGSTS.E.BYPASS.LTC128B.128 [R214+0x4900], [R6.64+0x80], !P5 ;  /* 0x0490008006d67fae */ /* 0x0003e2000e901d46 */
[----:B------:R-:W-:Y:S02]  /*7220*/  LEA R14, P0, R0, c[0x0][0x1f8], 0x1 ;  /* 0x00007e00000e7a11 */ /* 0x000fe400078008ff */
[----:B------:R-:W-:Y:S02]  /*7230*/  IADD3.X R15, R29, R21, R15, P1, !PT ;  /* 0x000000151d0f7210 */ /* 0x000fe40000ffe40f */
[----:B------:R-:W-:Y:S02]  /*7240*/  LEA.HI.X R21, R2, c[0x0][0x1fc], R23, 0x1, P2 ;  /* 0x00007f0002157a11 */ /* 0x000fe400010f0c17 */
[----:B------:R-:W-:Y:S03]  /*7250*/  LEA.HI.X R15, R0, c[0x0][0x1fc], R15, 0x1, P0 ;  /* 0x00007f00000f7a11 */ /* 0x000fe600000f0c0f */
[----:B------:R1:W-:Y:S04]  /*7260*/  LDGSTS.E.BYPASS.LTC128B.128 [R214+0x2100], [R20.64], !P6 ;  /* 0x0210000014d67fae */ /* 0x0003e8000f101d46 */
[----:B------:R1:W-:Y:S04]  /*7270*/  LDGSTS.E.BYPASS.LTC128B.128 [R214+0x5900], [R14.64+0x80], !P5 ;  /* 0x059000800ed67fae */ /* 0x0003e8000e901d46 */
[----:B------:R1:W-:Y:S04]  /*7280*/  @!P3 LDGSTS.E.BYPASS.LTC128B.128 [R214+0x3100], [R4.64], !P6 ;  /* 0x0310000004d6bfae */ /* 0x0003e8000f101d46 */
[----:B------:R1:W-:Y:S02]  /*7290*/  @!P3 LDGSTS.E.BYPASS.LTC128B.128 [R214+0x6900], [R4.64+0x80], !P5 ;  /* 0x0690008004d6bfae */ /* 0x0003e4000e901d46 */
.L_x_1021:
[----:B-1-34-:R-:W-:Y:S05]  /*72a0*/  BSYNC B0 ;  /* 0x0000000000007941 */ /* 0x01afea0003800000 */
.L_x_1020:
[C---:B------:R-:W-:Y:S01]  /*72b0*/  HMMA.16816.F32.BF16 R4, R128.reuse, R8, RZ ;  /* 0x000000088004723c */ /* 0x040fe200000418ff */
[----:B------:R-:W0:Y:S01]  /*72c0*/  LDGDEPBAR ;  /* 0x00000000000079af */ /* 0x000e220000000000 */
[----:B------:R-:W-:Y:S01]  /*72d0*/  BSSY B0, `(.L_x_1022) ;  /* 0x0000144000007945 */ /* 0x000fe20003800000 */
[----:B------:R-:W-:Y:S05]  /*72e0*/  ISETP.GT.AND P0, PT, R215, R216, PT ;  /* 0x000000d8d700720c */ /* 0x000fea0003f04270 */
[C---:B------:R-:W-:Y:S08]  /*72f0*/  HMMA.16816.F32.BF16 R8, R128.reuse, R10, RZ ;  /* 0x0000000a8008723c */ /* 0x040ff000000418ff */
        /* <DEDUP_REMOVED lines=11> */
[----:B------:R-:W-:Y:S08]  /*73b0*/  HMMA.16816.F32.BF16 R56, R128, R58, RZ ;  /* 0x0000003a8038723c */ /* 0x000ff000000418ff */
[C---:B------:R-:W-:Y:S08]  /*73c0*/  HMMA.16816.F32.BF16 R4, R132.reuse, R136, R4 ;  /* 0x000000888404723c */ /* 0x040ff00000041804 */
[C---:B------:R-:W-:Y:S01]  /*73d0*/  HMMA.16816.F32.BF16 R8, R132.reuse, R138, R8 ;  /* 0x0000008a8408723c */ /* 0x040fe20000041808 */
[----:B------:R-:W1:Y:S07]  /*73e0*/  LDSM.16.M88.4 R136, [R190] ;  /* 0x00000000be88783b */ /* 0x000e6e0000000200 */
[C---:B------:R-:W-:Y:S08]  /*73f0*/  HMMA.16816.F32.BF16 R12, R132.reuse, R140, R12 ;  /* 0x0000008c840c723c */ /* 0x040ff0000004180c */
[C---:B------:R-:W-:Y:S01]  /*7400*/  HMMA.16816.F32.BF16 R16, R132.reuse, R142, R16 ;  /* 0x0000008e8410723c */ /* 0x040fe20000041810 */
[----:B------:R-:W2:Y:S07]  /*7410*/  LDSM.16.M88.4 R140, [R190+0x800] ;  /* 0x00080000be8c783b */ /* 0x000eae0000000200 */
[C---:B------:R-:W-:Y:S08]  /*7420*/  HMMA.16816.F32.BF16 R20, R132.reuse, R144, R20 ;  /* 0x000000908414723c */ /* 0x040ff00000041814 */
[C---:B------:R-:W-:Y:S01]  /*7430*/  HMMA.16816.F32.BF16 R24, R132.reuse, R146, R24 ;  /* 0x000000928418723c */ /* 0x040fe20000041818 */
[----:B------:R-:W3:Y:S07]  /*7440*/  LDSM.16.M88.4 R144, [R190+0x1000] ;  /* 0x00100000be90783b */ /* 0x000eee0000000200 */
        /* <DEDUP_REMOVED lines=8> */
[----:B------:R-:W3:Y:S07]  /*74d0*/  LDSM.16.M88.4 R156, [R190+0x2800] ;  /* 0x00280000be9c783b */ /* 0x000eee0000000200 */
[C---:B------:R-:W-:Y:S08]  /*74e0*/  HMMA.16816.F32.BF16 R52, R132.reuse, R160, R52 ;  /* 0x000000a08434723c */ /* 0x040ff00000041834 */
[----:B------:R-:W-:Y:S08]  /*74f0*/  HMMA.16816.F32.BF16 R56, R132, R162, R56 ;  /* 0x000000a28438723c */ /* 0x000ff00000041838 */
[C---:B-1----:R-:W-:Y:S08]  /*7500*/  HMMA.16816.F32.BF16 R4, R164.reuse, R136, R4 ;  /* 0x00000088a404723c */ /* 0x042ff00000041804 */
[C---:B------:R-:W-:Y:S01]  /*7510*/  HMMA.16816.F32.BF16 R8, R164.reuse, R138, R8 ;  /* 0x0000008aa408723c */ /* 0x040fe20000041808 */
[----:B------:R-:W1:Y:S07]  /*7520*/  LDSM.16.M88.4 R136, [R190+0x3000] ;  /* 0x00300000be88783b */ /* 0x000e6e0000000200 */
[C---:B--2---:R-:W-:Y:S08]  /*7530*/  HMMA.16816.F32.BF16 R12, R164.reuse, R140, R12 ;  /* 0x0000008ca40c723c */ /* 0x044ff0000004180c */
[C---:B------:R-:W-:Y:S01]  /*7540*/  HMMA.16816.F32.BF16 R16, R164.reuse, R142, R16 ;  /* 0x0000008ea410723c */ /* 0x040fe20000041810 */
[----:B------:R-:W2:Y:S07]  /*7550*/  LDSM.16.M88.4 R140, [R189] ;  /* 0x00000000bd8c783b */ /* 0x000eae0000000200 */
        /* <DEDUP_REMOVED lines=11> */
[----:B------:R-:W4:Y:S07]  /*7610*/  LDSM.16.M88.4 R156, [R189+0x2000] ;  /* 0x00200000bd9c783b */ /* 0x000f2e0000000200 */
[C---:B-1----:R-:W-:Y:S08]  /*7620*/  HMMA.16816.F32.BF16 R52, R164.reuse, R136, R52 ;  /* 0x00000088a434723c */ /* 0x042ff00000041834 */
[----:B------:R-:W-:Y:S01]  /*7630*/  HMMA.16816.F32.BF16 R56, R164, R138, R56 ;  /* 0x0000008aa438723c */ /* 0x000fe20000041838 */
[----:B------:R-:W1:Y:S07]  /*7640*/  LDSM.16.M88.4 R136, [R189+0x2800] ;  /* 0x00280000bd88783b */ /* 0x000e6e0000000200 */
        /* <DEDUP_REMOVED lines=16> */
[C---:B------:R-:W-:Y:S01]  /*7750*/  HMMA.16816.F32.BF16 R48, R168.reuse, R138, R48 ;  /* 0x0000008aa830723c */ /* 0x040fe20000041830 */
[----:B------:R-:W1:Y:S07]  /*7760*/  LDSM.16.M88.4 R136, [R188+0x5800] ;  /* 0x00580000bc88783b */ /* 0x000e6e0000000200 */
[C---:B--2---:R-:W-:Y:S08]  /*7770*/  HMMA.16816.F32.BF16 R52, R168.reuse, R140, R52 ;  /* 0x0000008ca834723c */ /* 0x044ff00000041834 */
[----:B------:R-:W-:Y:S01]  /*7780*/  HMMA.16816.F32.BF16 R56, R168, R142, R56 ;  /* 0x0000008ea838723c */ /* 0x000fe20000041838 */
[----:B------:R-:W2:Y:S07]  /*7790*/  LDSM.16.M88.4 R140, [R188+0x6000] ;  /* 0x00600000bc8c783b */ /* 0x000eae0000000200 */
[C---:B---3--:R-:W-:Y:S08]  /*77a0*/  HMMA.16816.F32.BF16 R4, R172.reuse, R144, R4 ;  /* 0x00000090ac04723c */ /* 0x048ff00000041804 */
[C---:B------:R-:W-:Y:S01]  /*77b0*/  HMMA.16816.F32.BF16 R8, R172.reuse, R146, R8 ;  /* 0x00000092ac08723c */ /* 0x040fe20000041808 */
[----:B------:R-:W3:Y:S07]  /*77c0*/  LDSM.16.M88.4 R144, [R188+0x6800] ;  /* 0x00680000bc90783b */ /* 0x000eee0000000200 */
[C---:B----4-:R-:W-:Y:S08]  /*77d0*/  HMMA.16816.F32.BF16 R12, R172.reuse, R148, R12 ;  /* 0x00000094ac0c723c */ /* 0x050ff0000004180c */
[C---:B------:R-:W-:Y:S01]  /*77e0*/  HMMA.16816.F32.BF16 R16, R172.reuse, R150, R16 ;  /* 0x00000096ac10723c */ /* 0x040fe20000041810 */
[----:B------:R-:W4:Y:S07]  /*77f0*/  LDSM.16.M88.4 R148, [R203] ;  /* 0x00000000cb94783b */ /* 0x000f2e0000000200 */
[C---:B-----5:R-:W-:Y:S08]  /*7800*/  HMMA.16816.F32.BF16 R20, R172.reuse, R152, R20 ;  /* 0x00000098ac14723c */ /* 0x060ff00000041814 */
[C---:B------:R-:W-:Y:S01]  /*7810*/  HMMA.16816.F32.BF16 R24, R172.reuse, R154, R24 ;  /* 0x0000009aac18723c */ /* 0x040fe20000041818 */
[----:B------:R-:W5:Y:S07]  /*7820*/  LDSM.16.M88.4 R152, [R197] ;  /* 0x00000000c598783b */ /* 0x000f6e0000000200 */
[C---:B------:R-:W-:Y:S08]  /*7830*/  HMMA.16816.F32.BF16 R28, R172.reuse, R156, R28 ;  /* 0x0000009cac1c723c */ /* 0x040ff0000004181c */
[C---:B------:R-:W-:Y:S01]  /*7840*/  HMMA.16816.F32.BF16 R32, R172.reuse, R158, R32 ;  /* 0x0000009eac20723c */ /* 0x040fe20000041820 */
[----:B------:R-:W4:Y:S07]  /*7850*/  LDSM.16.M88.4 R156, [R198] ;  /* 0x00000000c69c783b */ /* 0x000f2e0000000200 */
[C---:B-1----:R-:W-:Y:S08]  /*7860*/  HMMA.16816.F32.BF16 R36, R172.reuse, R136, R36 ;  /* 0x00000088ac24723c */ /* 0x042ff00000041824 */
[C---:B------:R-:W-:Y:S01]  /*7870*/  HMMA.16816.F32.BF16 R40, R172.reuse, R138, R40 ;  /* 0x0000008aac28723c */ /* 0x040fe20000041828 */
[----:B------:R-:W1:Y:S07]  /*7880*/  LDSM.16.M88.4 R136, [R199] ;  /* 0x00000000c788783b */ /* 0x000e6e0000000200 */
[C---:B--2---:R-:W-:Y:S08]  /*7890*/  HMMA.16816.F32.BF16 R44, R172.reuse, R140, R44 ;  /* 0x0000008cac2c723c */ /* 0x044ff0000004182c */
[C---:B------:R-:W-:Y:S01]  /*78a0*/  HMMA.16816.F32.BF16 R48, R172.reuse, R142, R48 ;  /* 0x0000008eac30723c */ /* 0x040fe20000041830 */
[----:B------:R-:W2:Y:S07]  /*78b0*/  LDSM.16.M88.4 R140, [R200] ;  /* 0x00000000c88c783b */ /* 0x000eae0000000200 */
[C---:B---3--:R-:W-:Y:S08]  /*78c0*/  HMMA.16816.F32.BF16 R52, R172.reuse, R144, R52 ;  /* 0x00000090ac34723c */ /* 0x048ff00000041834 */
[----:B------:R-:W-:Y:S01]  /*78d0*/  HMMA.16816.F32.BF16 R56, R172, R146, R56 ;  /* 0x00000092ac38723c */ /* 0x000fe20000041838 */
[----:B------:R-:W3:Y:S07]  /*78e0*/  LDSM.16.M88.4 R144, [R201] ;  /* 0x00000000c990783b */ /* 0x000eee0000000200 */
[C---:B----4-:R-:W-:Y:S08]  /*78f0*/  HMMA.16816.F32.BF16 R4, R176.reuse, R148, R4 ;  /* 0x00000094b004723c */ /* 0x050ff00000041804 */
[C---:B------:R-:W-:Y:S01]  /*7900*/  HMMA.16816.F32.BF16 R8, R176.reuse, R150, R8 ;  /* 0x00000096b008723c */ /* 0x040fe20000041808 */
[----:B------:R-:W4:Y:S07]  /*7910*/  LDSM.16.M88.4 R148, [R202] ;  /* 0x00000000ca94783b */ /* 0x000f2e0000000200 */
        /* <DEDUP_REMOVED lines=16> */
[----:B------:R-:W-:Y:S01]  /*7a20*/  HMMA.16816.F32.BF16 R56, R176, R150, R56 ;  /* 0x00000096b038723c */ /* 0x000fe20000041838 */
        /* <DEDUP_REMOVED lines=11> */
[C---:B------:R-:W-:Y:S08]  /*7ae0*/  HMMA.16816.F32.BF16 R32, R180.reuse, R142, R32 ;  /* 0x0000008eb420723c */ /* 0x040ff00000041820 */
[C---:B---3--:R-:W-:Y:S08]  /*7af0*/  HMMA.16816.F32.BF16 R36, R180.reuse, R144, R36 ;  /* 0x00000090b424723c */ /* 0x048ff00000041824 */
[C---:B------:R-:W-:Y:S08]  /*7b00*/  HMMA.16816.F32.BF16 R40, R180.reuse, R146, R40 ;  /* 0x00000092b428723c */ /* 0x040ff00000041828 */
[C---:B----4-:R-:W-:Y:S08]  /*7b10*/  HMMA.16816.F32.BF16 R44, R180.reuse, R148, R44 ;  /* 0x00000094b42c723c */ /* 0x050ff0000004182c */
[C---:B------:R-:W-:Y:S08]  /*7b20*/  HMMA.16816.F32.BF16 R48, R180.reuse, R150, R48 ;  /* 0x00000096b430723c */ /* 0x040ff00000041830 */
[C---:B-----5:R-:W-:Y:S08]  /*7b30*/  HMMA.16816.F32.BF16 R52, R180.reuse, R152, R52 ;  /* 0x00000098b434723c */ /* 0x060ff00000041834 */
        /* <DEDUP_REMOVED lines=11> */
[----:B---3--:R-:W-:Y:S02]  /*7bf0*/  FMUL.FTZ R2, R19, c[0x0][0x320] ;  /* 0x0000c80013027a20 */ /* 0x008fe40000410000 */
[----:B-1----:R-:W-:Y:S07]  /*7c00*/  FMUL.FTZ R0, R6, c[0x0][0x320] ;  /* 0x0000c80006007a20 */ /* 0x002fee0000410000 */
[----:B------:R1:W3:Y:S02]  /*7c10*/  MUFU.TANH R159, R0 ;  /* 0x00000000009f7308 */ /* 0x0002e40000002400 */
        /* <DEDUP_REMOVED lines=9> */
[----:B------:R1:W1:Y:S04]  /*7cb0*/  MUFU.TANH R158, R0 ;  /* 0x00000000009e7308 */ /* 0x0002680000002400 */
[----:B-1----:R-:W-:Y:S02]  /*7cc0*/  FMUL.FTZ R0, R10, c[0x0][0x320] ;  /* 0x0000c8000a007a20 */ /* 0x002fe40000410000 */
[----:B------:R-:W1:Y:S04]  /*7cd0*/  LDSM.16.M88.4 R8, [R189+0x5000] ;  /* 0x00500000bd08783b */ /* 0x000e680000000200 */
[----:B------:R5:W1:Y:S02]  /*7ce0*/  MUFU.TANH R151, R0 ;  /* 0x0000000000977308 */ /* 0x000a640000002400 */
[----:B-----5:R-:W-:Y:S08]  /*7cf0*/  FMUL.FTZ R0, R12, c[0x0][0x320] ;  /* 0x0000c8000c007a20 */ /* 0x020ff00000410000 */
[----:B------:R5:W2:Y:S10]  /*7d00*/  MUFU.TANH R12, R2 ;  /* 0x00000002000c7308 */ /* 0x000ab40000002400 */
[----:B------:R2:W2:Y:S01]  /*7d10*/  MUFU.TANH R156, R0 ;  /* 0x00000000009c7308 */ /* 0x0004a20000002400 */
[C---:B-1----:R-:W-:Y:S08]  /*7d20*/  HMMA.16816.F32.BF16 R28, R184.reuse, R8, R28 ;  /* 0x00000008b81c723c */ /* 0x042ff0000004181c */
[C---:B------:R-:W-:Y:S01]  /*7d30*/  HMMA.16816.F32.BF16 R32, R184.reuse, R10, R32 ;  /* 0x0000000ab820723c */ /* 0x040fe20000041820 */
[----:B------:R-:W1:Y:S03]  /*7d40*/  LDSM.16.M88.4 R8, [R189+0x6000] ;  /* 0x00600000bd08783b */ /* 0x000e660000000200 */
[----:B-----5:R-:W-:Y:S04]  /*7d50*/  FMUL.FTZ R2, R27, c[0x0][0x320] ;  /* 0x0000c8001b027a20 */ /* 0x020fe80000410000 */
[----:B------:R5:W1:Y:S01]  /*7d60*/  MUFU.TANH R137, R2 ;  /* 0x0000000200897308 */ /* 0x000a620000002400 */
[C---:B------:R-:W-:Y:S03]  /*7d70*/  HMMA.16816.F32.BF16 R36, R184.reuse, R4, R36 ;  /* 0x00000004b824723c */ /* 0x040fe60000041824 */
[----:B--2---:R-:W-:Y:S05]  /*7d80*/  FMUL.FTZ R0, R13, c[0x0][0x320] ;  /* 0x0000c8000d007a20 */ /* 0x004fea0000410000 */
[C---:B------:R-:W-:Y:S01]  /*7d90*/  HMMA.16816.F32.BF16 R40, R184.reuse, R6, R40 ;  /* 0x00000006b828723c */ /* 0x040fe20000041828 */
[----:B------:R2:W2:Y:S01]  /*7da0*/  MUFU.TANH R153, R0 ;  /* 0x0000000000997308 */ /* 0x0004a20000002400 */
[----:B------:R-:W3:Y:S01]  /*7db0*/  LDSM.16.M88.4 R4, [R189+0x6800] ;  /* 0x00680000bd04783b */ /* 0x000ee20000000200 */
[----:B------:R-:W-:Y:S07]  /*7dc0*/  DEPBAR.LE SB0, 0x0 ;  /* 0x000080000000791a */ /* 0x000fee0000000000 */
[----:B------:R-:W-:Y:S02]  /*7dd0*/  BAR.SYNC.DEFER_BLOCKING 0x0 ;  /* 0x0000000000007b1d */ /* 0x000fe40000010000 */
[----:B-----5:R-:W-:Y:S01]  /*7de0*/  FMUL.FTZ R2, R35, c[0x0][0x320] ;  /* 0x0000c80023027a20 */ /* 0x020fe20000410000 */
[C---:B-1----:R-:W-:Y:S05]  /*7df0*/  HMMA.16816.F32.BF16 R44, R184.reuse, R8, R44 ;  /* 0x00000008b82c723c */ /* 0x042fea000004182c */
[----:B--2---:R-:W-:Y:S03]  /*7e00*/  FMUL.FTZ R0, R14, c[0x0][0x320] ;  /* 0x0000c8000e007a20 */ /* 0x004fe60000410000 */
[C---:B------:R-:W-:Y:S01]  /*7e10*/  HMMA.16816.F32.BF16 R48, R184.reuse, R10, R48 ;  /* 0x0000000ab830723c */ /* 0x040fe20000041830 */
[----:B------:R1:W2:Y:S07]  /*7e20*/  MUFU.TANH R146, R0 ;  /* 0x0000000000927308 */ /* 0x0002ae0000002400 */
[C---:B---3--:R-:W-:Y:S08]  /*7e30*/  HMMA.16816.F32.BF16 R52, R184.reuse, R4, R52 ;  /* 0x00000004b834723c */ /* 0x048ff00000041834 */
[----:B------:R-:W-:Y:S04]  /*7e40*/  HMMA.16816.F32.BF16 R56, R184, R6, R56 ;  /* 0x00000006b838723c */ /* 0x000fe80000041838 */
[----:B-1----:R-:W-:Y:S04]  /*7e50*/  FMUL.FTZ R0, R15, c[0x0][0x320] ;  /* 0x0000c8000f007a20 */ /* 0x002fe80000410000 */
[----:B------:R1:W3:Y:S04]  /*7e60*/  MUFU.TANH R143, R0 ;  /* 0x00000000008f7308 */ /* 0x0002e80000002400 */
[----:B-1----:R-:W-:Y:S06]  /*7e70*/  FMUL.FTZ R0, R16, c[0x0][0x320] ;  /* 0x0000c80010007a20 */ /* 0x002fec0000410000 */
        /* <DEDUP_REMOVED lines=30> */
[----:B-1----:R-:W-:Y:S09]  /*8060*/  FMUL.FTZ R2, R43, c[0x0][0x320] ;  /* 0x0000c8002b027a20 */ /* 0x002ff20000410000 */
[----:B------:R-:W1:Y:S01]  /*8070*/  MUFU.TANH R25, R2 ;  /* 0x0000000200197308 */ /* 0x000e620000002400 */
[----:B-----5:R-:W-:Y:S09]  /*8080*/  FMUL.FTZ R0, R33, c[0x0][0x320] ;  /* 0x0000c80021007a20 */ /* 0x020ff20000410000 */
[----:B------:R5:W1:Y:S02]  /*8090*/  MUFU.TANH R139, R0 ;  /* 0x00000000008b7308 */ /* 0x000a640000002400 */
[----:B-----5:R-:W-:Y:S08]  /*80a0*/  FMUL.FTZ R0, R34, c[0x0][0x320] ;  /* 0x0000c80022007a20 */ /* 0x020ff00000410000 */
        /* <DEDUP_REMOVED lines=46> */
[----:B------:R1:W1:Y:S01]  /*8390*/  MUFU.TANH R15, R0 ;  /* 0x00000000000f7308 */ /* 0x0002620000002400 */
[----:B------:R-:W-:-:S05]  /*83a0*/  @!P0 BRA `(.L_x_1023) ;  /* 0x0000036000008947 */ /* 0x000fca0003800000 */
[----:B-1234-:R-:W-:Y:S01]  /*83b0*/  IADD3 R0, R215, -0x1, RZ ;  /* 0xffffffffd7007810 */ /* 0x01efe20007ffe0ff */
[----:B------:R-:W2:Y:S01]  /*83c0*/  LDL.64 R218, [R1+0x18] ;  /* 0x0000180001da7983 */ /* 0x000ea20000100a00 */
[----:B------:R-:W-:Y:S02]  /*83d0*/  ISETP.GE.AND P2, PT, R228, 0x21, PT ;  /* 0x00000021e400780c */ /* 0x000fe40003f46270 */
[----:B------:R-:W-:Y:S01]  /*83e0*/  SHF.R.S32.HI R2, RZ, 0x1f, R0 ;  /* 0x0000001fff027819 */ /* 0x000fe20000011400 */
[----:B------:R-:W-:Y:S01]  /*83f0*/  IMAD.WIDE.U32 R4, R0, c[0x0][0x1e0], RZ ;  /* 0x0000780000047a25 */ /* 0x000fe200078e00ff */
[C---:B------:R-:W-:Y:S01]  /*8400*/  ISETP.GE.AND P1, PT, R228.reuse, 0x41, PT ;  /* 0x00000041e400780c */ /* 0x040fe20003f26270 */
[----:B------:R-:W3:Y:S01]  /*8410*/  LDL.64 R216, [R1+0x10] ;  /* 0x0000100001d87983 */ /* 0x000ee20000100a00 */
[----:B------:R-:W-:Y:S01]  /*8420*/  ISETP.GE.AND P3, PT, R228, 0x1, PT ;  /* 0x00000001e400780c */ /* 0x000fe20003f66270 */
[----:B------:R-:W-:Y:S04]  /*8430*/  IMAD R2, R2, c[0x0][0x1e0], RZ ;  /* 0x0000780002027a24 */ /* 0x000fe800078e02ff */
[----:B------:R-:W-:Y:S02]  /*8440*/  IMAD R0, R0, c[0x0][0x1e4], R2 ;  /* 0x0000790000007a24 */ /* 0x000fe400078e0202 */
[----:B------:R-:W-:Y:S02]  /*8450*/  @P2 IMAD.MOV.U32 R2, RZ, RZ, c[0x0][0x1e0] ;  /* 0x00007800ff022624 */ /* 0x000fe400078e00ff */
[----:B------:R-:W-:Y:S02]  /*8460*/  IMAD.IADD R0, R5, 0x1, R0 ;  /* 0x0000000105007824 */ /* 0x000fe400078e0200 */
[----:B------:R-:W-:Y:S04]  /*8470*/  IMAD.WIDE.U32 R4, R4, 0x70, RZ ;  /* 0x0000007004047825 */ /* 0x000fe800078e00ff */
[----:B------:R-:W-:Y:S01]  /*8480*/  IMAD R0, R0, 0x70, RZ ;  /* 0x0000007000007824 */ /* 0x000fe200078e02ff */
[CC--:B------:R-:W-:Y:S01]  /*8490*/  @P2 LEA R7, P0, R2.reuse, R4.reuse, 0x5 ;  /* 0x0000000402072211 */ /* 0x0c0fe200078028ff */
        /* <DEDUP_REMOVED lines=8> */
[--C-:B---3--:R-:W-:Y:S01]  /*8520*/  @P3 IMAD.X R2, R5, 0x1, R217.reuse, P0 ;  /* 0x0000000105023824 */ /* 0x108fe200000e06d9 */
        /* <DEDUP_REMOVED lines=25> */
[----:B------:R-:W-:Y:S02]  /*86c0*/  @P0 IADD3.X R2, R217, R2, R5, P4, !PT ;  /* 0x00000002d9020210 */ /* 0x000fe400027fe405 */
[C---:B------:R-:W-:Y:S04]  /*86d0*/  @P0 LEA R4, P4, R0.reuse, c[0x0][0x1c8], 0x1 ;  /* 0x0000720000040a11 */ /* 0x040fe800078808ff */
[----:B------:R-:W-:Y:S05]  /*86e0*/  @P0 LEA.HI.X R5, R0, c[0x0][0x1cc], R2, 0x1, P4 ;  /* 0x0000730000050a11 */ /* 0x000fea00020f0c02 */
[----:B------:R1:W-:Y:S04]  /*86f0*/  @P0 LDGSTS.E.BYPASS.LTC128B.128 [R214+0xb100], [R4.64], !P6 ;  /* 0x0b10000004d60fae */ /* 0x0003e8000f101d46 */
[----:B------:R1:W-:Y:S02]  /*8700*/  @P0 LDGSTS.E.BYPASS.LTC128B.128 [R214+0xe900], [R4.64+0x80], !P5 ;  /* 0x0e90008004d60fae */ /* 0x0003e4000e901d46 */
.L_x_1023:
[----:B--234-:R-:W-:Y:S05]  /*8710*/  BSYNC B0 ;  /* 0x0000000000007941 */ /* 0x01cfea0003800000 */
.L_x_1022:
[----:B-1----:R-:W-:Y:S01]  /*8720*/  IMAD.MOV.U32 R0, RZ, RZ, c[0x0][0x2c4] ;  /* 0x0000b100ff007624 */ /* 0x002fe200078e00ff */
[----:B------:R-:W2:Y:S04]  /*8730*/  LDL R2, [R1+0x28] ;  /* 0x0000280001027983 */ /* 0x000ea80000100800 */
[----:B------:R-:W-:Y:S01]  /*8740*/  ISETP.NE.AND P0, PT, R0, 0x1, PT ;  /* 0x000000010000780c */ /* 0x000fe20003f05270 */
[----:B------:R-:W3:Y:S04]  /*8750*/  LDL R8, [R1+0x48] ;  /* 0x0000480001087983 */ /* 0x000ee80000100800 */
[----:B------:R1:W2:Y:S04]  /*8760*/  LDL R0, [R1+0x20] ;  /* 0x0000200001007983 */ /* 0x0002a80000100800 */
[----:B------:R-:W4:Y:S04]  /*8770*/  LDL R7, [R1+0x54] ;  /* 0x0000540001077983 */ /* 0x000f280000100800 */
[----:B------:R-:W4:Y:S04]  /*8780*/  LDL R6, [R1+0x2c] ;  /* 0x00002c0001067983 */ /* 0x000f280000100800 */
[----:B------:R-:W-:Y:S08]  /*8790*/  LDSM.16.MT88.4 R44, [R191+0x3800] ;  /* 0x00380000bf2c783b */ /* 0x000ff00000004200 */
[----:B------:R-:W-:Y:S08]  /*87a0*/  LDSM.16.MT88.4 R52, [R193+0x3800] ;  /* 0x00380000c134783b */ /* 0x000ff00000004200 */
[----:B------:R-:W0:Y:S01]  /*87b0*/  LDGDEPBAR ;  /* 0x00000000000079af */ /* 0x000e220000000000 */
[----:B--2---:R-:W-:Y:S02]  /*87c0*/  @P0 IMAD.MOV.U32 R0, RZ, RZ, R2 ;  /* 0x000000ffff000224 */ /* 0x004fe400078e0002 */
[----:B------:R-:W-:Y:S05]  /*87d0*/  IMAD R2, R215, -0x70, RZ ;  /* 0xffffff90d7027824 */ /* 0x000fea00078e02ff */
[----:B------:R-:W2:Y:S01]  /*87e0*/  SHFL.IDX PT, R4, R0, 0x1, 0x1c1f ;  /* 0x003c1f0000047f89 */ /* 0x000ea200000e0000 */
[----:B---3--:R-:W-:Y:S04]  /*87f0*/  IADD3 R2, -R8, 0x1, R2 ;  /* 0x0000000108027810 */ /* 0x008fe80007ffe102 */
[----:B----4-:R-:W-:Y:S03]  /*8800*/  IADD3 R2, -R6, R2, R7 ;  /* 0x0000000206027210 */ /* 0x010fe60007ffe107 */
[----:B------:R2:W3:Y:S02]  /*8810*/  SHFL.IDX PT, R5, R0, RZ, 0x1c1f ;  /* 0x001c1fff00057589 */ /* 0x0004e400000e0000 */
[C---:B--2---:R-:W-:Y:S02]  /*8820*/  IMAD.IADD R0, R2.reuse, 0x1, R4 ;  /* 0x0000000102007824 */ /* 0x044fe400078e0204 */
[----:B---3--:R-:W-:Y:S03]  /*8830*/  IMAD.IADD R4, R2, 0x1, R5 ;  /* 0x0000000102047824 */ /* 0x008fe600078e0205 */
[C---:B------:R-:W-:Y:S02]  /*8840*/  ISETP.GT.AND P1, PT, R0.reuse, RZ, PT ;  /* 0x000000ff0000720c */ /* 0x040fe40003f24270 */
[C---:B------:R-:W-:Y:S02]  /*8850*/  ISETP.GT.AND P0, PT, R0.reuse, 0x1, PT ;  /* 0x000000010000780c */ /* 0x040fe40003f04270 */
[----:B------:R-:W-:Y:S02]  /*8860*/  FSEL R5, R159, -INF , P1 ;  /* 0xff8000009f057808 */ /* 0x000fe40000800000 */
[----:B------:R-:W-:Y:S02]  /*8870*/  FSEL R7, R157, -INF , P0 ;  /* 0xff8000009d077808 */ /* 0x000fe40000000000 */
[----:B------:R-:W-:Y:S02]  /*8880*/  FMNMX.FTZ R2, R5, R70, !PT ;  /* 0x0000004605027209 */ /* 0x000fe40007810000 */
[C---:B------:R-:W-:Y:S02]  /*8890*/  ISETP.GT.AND P4, PT, R0.reuse, 0x8, PT ;  /* 0x000000080000780c */ /* 0x040fe40003f84270 */
[----:B------:R-:W-:Y:S02]  /*88a0*/  FMNMX.FTZ R2, R7, R2, !PT ;  /* 0x0000000207027209 */ /* 0x000fe40007810000 */
[----:B------:R-:W-:Y:S02]  /*88b0*/  FSEL R8, R151, -INF , P4 ;  /* 0xff80000097087808 */ /* 0x000fe40002000000 */
[----:B------:R-:W-:Y:S02]  /*88c0*/  ISETP.GT.AND P3, PT, R0, 0x9, PT ;  /* 0x000000090000780c */ /* 0x000fe40003f64270 */
[----:B------:R-:W-:Y:S02]  /*88d0*/  FMNMX.FTZ R2, R8, R2, !PT ;  /* 0x0000000208027209 */ /* 0x000fe40007810000 */
[----:B------:R-:W-:Y:S02]  /*88e0*/  FSEL R10, R150, -INF , P3 ;  /* 0xff800000960a7808 */ /* 0x000fe40001800000 */
[----:B------:R-:W-:Y:S02]  /*88f0*/  ISETP.GT.AND P2, PT, R0, 0x10, PT ;  /* 0x000000100000780c */ /* 0x000fe40003f44270 */
[----:B------:R-:W-:Y:S02]  /*8900*/  FMNMX.FTZ R2, R10, R2, !PT ;  /* 0x000000020a027209 */ /* 0x000fe40007810000 */
[----:B------:R-:W-:Y:S02]  /*8910*/  ISETP.GT.AND P0, PT, R0, 0x11, PT ;  /* 0x000000110000780c */ /* 0x000fe40003f04270 */
[----:B------:R-:W-:Y:S02]  /*8920*/  FSEL R48, R146, -INF , P2 ;  /* 0xff80000092307808 */ /* 0x000fe40001000000 */
[----:B------:R-:W-:Y:S02]  /*8930*/  ISETP.GT.AND P4, PT, R4, RZ, PT ;  /* 0x000000ff0400720c */ /* 0x000fe40003f84270 */
[----:B------:R-:W-:Y:S02]  /*8940*/  FSEL R49, R143, -INF , P0 ;  /* 0xff8000008f317808 */ /* 0x000fe40000000000 */
[----:B------:R-:W-:Y:S02]  /*8950*/  ISETP.GT.AND P1, PT, R0, 0x18, PT ;  /* 0x000000180000780c */ /* 0x000fe40003f24270 */
[----:B------:R-:W-:Y:S02]  /*8960*/  FMNMX.FTZ R2, R48, R2, !PT ;  /* 0x0000000230027209 */ /* 0x000fe40007810000 */
[----:B------:R-:W-:Y:S02]  /*8970*/  FSEL R6, R162, -INF , P4 ;  /* 0xff800000a2067808 */ /* 0x000fe40002000000 */
[----:B------:R-:W-:Y:S02]  /*8980*/  ISETP.GT.AND P2, PT, R4, 0x1, PT ;  /* 0x000000010400780c */ /* 0x000fe40003f44270 */
[----:B------:R-:W-:Y:S02]  /*8990*/  FSEL R142, R142, -INF , P1 ;  /* 0xff8000008e8e7808 */ /* 0x000fe40000800000 */
[----:B------:R-:W-:Y:S02]  /*89a0*/  FMNMX.FTZ R2, R49, R2, !PT ;  /* 0x0000000231027209 */ /* 0x000fe40007810000 */
[----:B------:R-:W-:Y:S02]  /*89b0*/  ISETP.GT.AND P0, PT, R0, 0x19, PT ;  /* 0x000000190000780c */ /* 0x000fe40003f04270 */
[----:B------:R-:W-:Y:S02]  /*89c0*/  ISETP.GT.AND P3, PT, R4, 0x8, PT ;  /* 0x000000080400780c */ /* 0x000fe40003f64270 */
[----:B------:R-:W-:Y:S02]  /*89d0*/  FSEL R11, R161, -INF , P2 ;  /* 0xff800000a10b7808 */ /* 0x000fe40001000000 */
[----:B------:R-:W-:Y:S02]  /*89e0*/  FMNMX.FTZ R9, R6, R3, !PT ;  /* 0x0000000306097209 */ /* 0x000fe40007810000 */
[----:B------:R-:W-:Y:S02]  /*89f0*/  FSEL R143, R12, -INF , P0 ;  /* 0xff8000000c8f7808 */ /* 0x000fe40000000000 */
[----:B------:R-:W-:Y:S02]  /*8a00*/  FMNMX.FTZ R2, R142, R2, !PT ;  /* 0x000000028e027209 */ /* 0x000fe40007810000 */
[----:B------:R-:W-:Y:S02]  /*8a10*/  ISETP.GT.AND P1, PT, R0, 0x20, PT ;  /* 0x000000200000780c */ /* 0x000fe40003f24270 */
[----:B------:R-:W-:Y:S02]  /*8a20*/  FSEL R12, R160, -INF , P3 ;  /* 0xff800000a00c7808 */ /* 0x000fe40001800000 */
[----:B------:R-:W-:Y:S02]  /*8a30*/  ISETP.GT.AND P2, PT, R4, 0x9, PT ;  /* 0x000000090400780c */ /* 0x000fe40003f44270 */
[----:B------:R-:W-:Y:S02]  /*8a40*/  FMNMX.FTZ R9, R11, R9, !PT ;  /* 0x000000090b097209 */ /* 0x000fe40007810000 */
[----:B------:R-:W-:Y:S02]  /*8a50*/  FSEL R146, R13, -INF , P1 ;  /* 0xff8000000d927808 */ /* 0x000fe40000800000 */
[----:B------:R-:W-:Y:S02]  /*8a60*/  FMNMX.FTZ R2, R143, R2, !PT ;  /* 0x000000028f027209 */ /* 0x000fe40007810000 */
[----:B------:R-:W-:Y:S02]  /*8a70*/  ISETP.GT.AND P0, PT, R0, 0x21, PT ;  /* 0x000000210000780c */ /* 0x000fe40003f04270 */
[----:B------:R-:W-:Y:S02]  /*8a80*/  FSEL R13, R158, -INF , P2 ;  /* 0xff8000009e0d7808 */ /* 0x000fe40001000000 */
[----:B------:R-:W-:Y:S02]  /*8a90*/  FMNMX.FTZ R9, R12, R9, !PT ;  /* 0x000000090c097209 */ /* 0x000fe40007810000 */
[----:B------:R-:W-:Y:S02]  /*8aa0*/  ISETP.GT.AND P3, PT, R4, 0x10, PT ;  /* 0x000000100400780c */ /* 0x000fe40003f64270 */
[----:B------:R-:W-:Y:S02]  /*8ab0*/  FMNMX.FTZ R2, R146, R2, !PT ;  /* 0x0000000292027209 */ /* 0x000fe40007810000 */
[----:B------:R-:W-:Y:S02]  /*8ac0*/  ISETP.GT.AND P1, PT, R0, 0x28, PT ;  /* 0x000000280000780c */ /* 0x000fe40003f24270 */
[----:B------:R-:W-:Y:S02]  /*8ad0*/  FSEL R150, R144, -INF , P0 ;  /* 0xff80000090967808 */ /* 0x000fe40000000000 */
[----:B------:R-:W-:Y:S02]  /*8ae0*/  FMNMX.FTZ R9, R13, R9, !PT ;  /* 0x000000090d097209 */ /* 0x000fe40007810000 */
[----:B------:R-:W-:Y:S02]  /*8af0*/  FSEL R40, R156, -INF , P3 ;  /* 0xff8000009c287808 */ /* 0x000fe40001800000 */
[----:B------:R-:W-:Y:S02]  /*8b00*/  ISETP.GT.AND P2, PT, R4, 0x11, PT ;  /* 0x000000110400780c */ /* 0x000fe40003f44270 */
[----:B------:R-:W-:Y:S02]  /*8b10*/  FSEL R151, R138, -INF , P1 ;  /* 0xff8000008a977808 */ /* 0x000fe40000800000 */
[----:B------:R-:W-:Y:S02]  /*8b20*/  FMNMX.FTZ R2, R150, R2, !PT ;  /* 0x0000000296027209 */ /* 0x000fe40007810000 */
[----:B------:R-:W-:Y:S02]  /*8b30*/  ISETP.GT.AND P0, PT, R0, 0x29, PT ;  /* 0x000000290000780c */ /* 0x000fe40003f04270 */
[----:B------:R-:W-:Y:S02]  /*8b40*/  FSEL R41, R153, -INF , P2 ;  /* 0xff80000099297808 */ /* 0x000fe40001000000 */
[----:B------:R-:W-:Y:S02]  /*8b50*/  FMNMX.FTZ R9, R40, R9, !PT ;  /* 0x0000000928097209 */ /* 0x000fe40007810000 */
        /* <DEDUP_REMOVED lines=10> */
[----:B------:R-:W-:Y:S02]  /*8c00*/  ISETP.GT.AND P3, PT, R4, 0x20, PT ;  /* 0x000000200400780c */ /* 0x000fe40003f64270 */
[----:B------:R-:W-:Y:S02]  /*8c10*/  FSEL R57, R154, -INF , P2 ;  /* 0xff8000009a397808 */ /* 0x000fe40001000000 */
[----:B------:R-:W-:Y:S02]  /*8c20*/  FMNMX.FTZ R9, R56, R9, !PT ;  /* 0x0000000938097209 */ /* 0x000fe40007810000 */
[----:B------:R-:W-:Y:S02]  /*8c30*/  ISETP.GT.AND P1, PT, R0, 0x38, PT ;  /* 0x000000380000780c */ /* 0x000fe40003f24270 */
[----:B------:R-:W-:Y:S02]  /*8c40*/  FSEL R157, R68, -INF , P0 ;  /* 0xff800000449d7808 */ /* 0x000fe40000000000 */
[----:B------:R-:W-:Y:S02]  /*8c50*/  FMNMX.FTZ R2, R156, R2, !PT ;  /* 0x000000029c027209 */ /* 0x000fe40007810000 */
[----:B------:R-:W-:Y:S02]  /*8c60*/  FSEL R145, R145, -INF , P3 ;  /* 0xff80000091917808 */ /* 0x000fe40001800000 */
[----:B------:R-:W-:Y:S02]  /*8c70*/  FMNMX.FTZ R9, R57, R9, !PT ;  /* 0x0000000939097209 */ /* 0x000fe40007810000 */
[----:B------:R-:W-:Y:S02]  /*8c80*/  ISETP.GT.AND P2, PT, R4, 0x21, PT ;  /* 0x000000210400780c */ /* 0x000fe40003f44270 */
[----:B------:R-:W-:Y:S02]  /*8c90*/  ISETP.GT.AND P0, PT, R0, 0x39, PT ;  /* 0x000000390000780c */ /* 0x000fe40003f04270 */
[----:B------:R-:W-:Y:S02]  /*8ca0*/  FSEL R158, R33, -INF , P1 ;  /* 0xff800000219e7808 */ /* 0x000fe40000800000 */
[----:B------:R-:W-:Y:S02]  /*8cb0*/  FMNMX.FTZ R2, R157, R2, !PT ;  /* 0x000000029d027209 */ /* 0x000fe40007810000 */
[----:B------:R-:W-:Y:S02]  /*8cc0*/  FMNMX.FTZ R9, R145, R9, !PT ;  /* 0x0000000991097209 */ /* 0x000fe40007810000 */
[----:B------:R-:W-:Y:S02]  /*8cd0*/  FSEL R144, R152, -INF , P2 ;  /* 0xff80000098907808 */ /* 0x000fe40001000000 */
[----:B------:R-:W-:Y:S02]  /*8ce0*/  ISETP.GT.AND P3, PT, R4, 0x28, PT ;  /* 0x000000280400780c */ /* 0x000fe40003f64270 */
[----:B------:R-:W-:Y:S02]  /*8cf0*/  ISETP.GT.AND P1, PT, R0, 0x40, PT ;  /* 0x000000400000780c */ /* 0x000fe40003f24270 */
[----:B------:R-:W-:Y:S02]  /*8d00*/  FSEL R159, R32, -INF , P0 ;  /* 0xff800000209f7808 */ /* 0x000fe40000000000 */
[----:B------:R-:W-:Y:S02]  /*8d10*/  FMNMX.FTZ R2, R158, R2, !PT ;  /* 0x000000029e027209 */ /* 0x000fe40007810000 */
[----:B------:R-:W-:Y:S02]  /*8d20*/  FSEL R148, R148, -INF , P3 ;  /* 0xff80000094947808 */ /* 0x000fe40001800000 */
[----:B------:R-:W-:Y:S02]  /*8d30*/  ISETP.GT.AND P2, PT, R4, 0x29, PT ;  /* 0x000000290400780c */ /* 0x000fe40003f44270 */
        /* <DEDUP_REMOVED lines=8> */
[----:B------:R-:W-:Y:S02]  /*8dc0*/  ISETP.GT.AND P1, PT, R0, 0x48, PT ;  /* 0x000000480000780c */ /* 0x000fe40003f24270 */
[----:B------:R-:W-:Y:S02]  /*8dd0*/  FMNMX.FTZ R2, R222, R2, !PT ;  /* 0x00000002de027209 */ /* 0x000fe40007810000 */
[----:B------:R-:W-:Y:S02]  /*8de0*/  FSEL R152, R141, -INF , P3 ;  /* 0xff8000008d987808 */ /* 0x000fe40001800000 */
[----:B------:R-:W-:Y:S02]  /*8df0*/  FMNMX.FTZ R9, R149, R9, !PT ;  /* 0x0000000995097209 */ /* 0x000fe40007810000 */
[----:B------:R-:W-:Y:S02]  /*8e00*/  ISETP.GT.AND P2, PT, R4, 0x31, PT ;  /* 0x000000310400780c */ /* 0x000fe40003f44270 */
[----:B------:R-:W-:Y:S02]  /*8e10*/  FSEL R233, R21, -INF , P1 ;  /* 0xff80000015e97808 */ /* 0x000fe40000800000 */
[----:B------:R-:W-:Y:S02]  /*8e20*/  ISETP.GT.AND P0, PT, R0, 0x49, PT ;  /* 0x000000490000780c */ /* 0x000fe40003f04270 */
        /* <DEDUP_REMOVED lines=23> */
[----:B------:R-:W-:Y:S02]  /*8fa0*/  ISETP.GT.AND P3, PT, R4, 0x48, PT ;  /* 0x000000480400780c */ /* 0x000fe40003f64270 */
[----:B------:R-:W-:Y:S02]  /*8fb0*/  FSEL R244, R18, -INF , P1 ;  /* 0xff80000012f47808 */ /* 0x000fe40000800000 */
[----:B------:R-:W-:Y:S02]  /*8fc0*/  FMNMX.FTZ R2, R242, R2, !PT ;  /* 0x00000002f2027209 */ /* 0x000fe40007810000 */
[----:B------:R-:W-:Y:S02]  /*8fd0*/  FSEL R216, R136, -INF , P2 ;  /* 0xff80000088d87808 */ /* 0x000fe40001000000 */
[----:B------:R-:W-:Y:S02]  /*8fe0*/  FMNMX.FTZ R9, R163, R9, !PT ;  /* 0x00000009a3097209 */ /* 0x000fe40007810000 */
[----:B------:R-:W-:Y:S02]  /*8ff0*/  FSEL R246, R20, -INF , P0 ;  /* 0xff80000014f67808 */ /* 0x000fe40000000000 */
[----:B------:R-:W-:Y:S02]  /*9000*/  FSEL R218, R37, -INF , P3 ;  /* 0xff80000025da7808 */ /* 0x000fe40001800000 */
[C---:B------:R-:W-:Y:S02]  /*9010*/  ISETP.GT.AND P1, PT, R0.reuse, 0x60, PT ;  /* 0x000000600000780c */ /* 0x040fe40003f24270 */
[C---:B------:R-:W-:Y:S02]  /*9020*/  ISETP.GT.AND P3, PT, R0.reuse, 0x69, PT ;  /* 0x000000690000780c */ /* 0x040fe40003f64270 */
[C---:B------:R-:W-:Y:S02]  /*9030*/  ISETP.GT.AND P0, PT, R0.reuse, 0x61, PT ;  /* 0x000000610000780c */ /* 0x040fe40003f04270 */
[----:B------:R-:W-:Y:S02]  /*9040*/  ISETP.GT.AND P4, PT, R0, 0x68, PT ;  /* 0x000000680000780c */ /* 0x000fe40003f84270 */
[----:B------:R-:W-:Y:S02]  /*9050*/  FMNMX.FTZ R0, R244, R2, !PT ;  /* 0x00000002f4007209 */ /* 0x000fe40007810000 */
[----:B------:R-:W-:Y:S02]  /*9060*/  ISETP.GT.AND P2, PT, R4, 0x49, PT ;  /* 0x000000490400780c */ /* 0x000fe40003f44270 */
[----:B------:R-:W-:Y:S02]  /*9070*/  FMNMX.FTZ R2, R216, R9, !PT ;  /* 0x00000009d8027209 */ /* 0x000fe40007810000 */
[----:B------:R-:W-:Y:S02]  /*9080*/  FSEL R249, R14, -INF , P1 ;  /* 0xff8000000ef97808 */ /* 0x000fe40000800000 */
[----:B------:R-:W-:Y:S02]  /*9090*/  FMNMX.FTZ R0, R246, R0, !PT ;  /* 0x00000000f6007209 */ /* 0x000fe40007810000 */
[----:B------:R-:W-:Y:S02]  /*90a0*/  FSEL R217, R36, -INF , P2 ;  /* 0xff80000024d97808 */ /* 0x000fe40001000000 */
[----:B------:R-:W-:Y:S01]  /*90b0*/  ISETP.GT.AND P1, PT, R4, 0x50, PT ;  /* 0x000000500400780c */ /* 0x000fe20003f24270 */
[----:B------:R-:W-:Y:S01]  /*90c0*/  LDSM.16.MT88.4 R36, [R196] ;  /* 0x00000000c424783b */ /* 0x000fe20000004200 */
[----:B------:R-:W-:Y:S02]  /*90d0*/  FMNMX.FTZ R2, R218, R2, !PT ;  /* 0x00000002da027209 */ /* 0x000fe40007810000 */
        /* <DEDUP_REMOVED lines=12> */
[----:B------:R-:W-:Y:S02]  /*91a0*/  FSEL R229, R31, -INF , P1 ;  /* 0xff8000001fe57808 */ /* 0x000fe40000800000 */
[----:B------:R-:W-:Y:S02]  /*91b0*/  FMNMX.FTZ R2, R230, R2, !PT ;  /* 0x00000002e6027209 */ /* 0x000fe40007810000 */
[----:B------:R-:W-:Y:S02]  /*91c0*/  FMNMX.FTZ R0, R71, R0, !PT ;  /* 0x0000000047007209 */ /* 0x000fe40007810000 */
[----:B------:R-:W-:Y:S02]  /*91d0*/  FMNMX.FTZ R9, R229, R2, !PT ;  /* 0x00000002e5097209 */ /* 0x000fe40007810000 */
[C---:B------:R-:W-:Y:S01]  /*91e0*/  ISETP.GT.AND P0, PT, R4.reuse, 0x59, PT ;  /* 0x000000590400780c */ /* 0x040fe20003f04270 */
[----:B------:R-:W2:Y:S01]  /*91f0*/  SHFL.BFLY PT, R2, R0, 0x2, 0x1f ;  /* 0x0c401f0000027f89 */ /* 0x000ea200000e0000 */
[----:B------:R-:W-:Y:S02]  /*9200*/  ISETP.GT.AND P1, PT, R4, 0x60, PT ;  /* 0x000000600400780c */ /* 0x000fe40003f24270 */
[----:B------:R-:W-:Y:S02]  /*9210*/  FSEL R226, R30, -INF , P0 ;  /* 0xff8000001ee27808 */ /* 0x000fe40000000000 */
[----:B------:R-:W-:Y:S02]  /*9220*/  ISETP.GT.AND P0, PT, R4, 0x61, PT ;  /* 0x000000610400780c */ /* 0x000fe40003f04270 */
[----:B------:R-:W-:Y:S02]  /*9230*/  FSEL R224, R29, -INF , P1 ;  /* 0xff8000001de07808 */ /* 0x000fe40000800000 */
[----:B------:R-:W-:Y:S01]  /*9240*/  FSEL R223, R26, -INF , P0 ;  /* 0xff8000001adf7808 */ /* 0x000fe20000000000 */
[----:B------:R-:W-:Y:S01]  /*9250*/  LDSM.16.MT88.4 R28, [R192] ;  /* 0x00000000c01c783b */ /* 0x000fe20000004200 */
[----:B------:R-:W-:Y:S02]  /*9260*/  ISETP.GT.AND P0, PT, R4, 0x69, PT ;  /* 0x000000690400780c */ /* 0x000fe40003f04270 */
[----:B------:R-:W-:Y:S02]  /*9270*/  FMNMX.FTZ R9, R226, R9, !PT ;  /* 0x00000009e2097209 */ /* 0x000fe40007810000 */
[----:B------:R-:W-:Y:S02]  /*9280*/  FSEL R220, R22, -INF , P0 ;  /* 0xff80000016dc7808 */ /* 0x000fe40000000000 */
[----:B------:R-:W-:Y:S01]  /*9290*/  ISETP.GT.AND P1, PT, R4, 0x68, PT ;  /* 0x000000680400780c */ /* 0x000fe20003f24270 */
[----:B------:R-:W-:Y:S01]  /*92a0*/  LDSM.16.MT88.4 R20, [R193] ;  /* 0x00000000c114783b */ /* 0x000fe20000004200 */
[----:B------:R-:W-:Y:S02]  /*92b0*/  FMNMX.FTZ R9, R224, R9, !PT ;  /* 0x00000009e0097209 */ /* 0x000fe40007810000 */
[----:B------:R-:W-:Y:S02]  /*92c0*/  FSEL R221, R24, -INF , P1 ;  /* 0xff80000018dd7808 */ /* 0x000fe40000800000 */
[----:B------:R-:W-:Y:S02]  /*92d0*/  FMNMX.FTZ R4, R223, R9, !PT ;  /* 0x00000009df047209 */ /* 0x000fe40007810000 */
[----:B--2---:R-:W-:Y:S02]  /*92e0*/  FMNMX.FTZ R0, R0, R2, !PT ;  /* 0x0000000200007209 */ /* 0x004fe40007810000 */
[----:B------:R-:W-:Y:S03]  /*92f0*/  FMNMX.FTZ R4, R221, R4, !PT ;  /* 0x00000004dd047209 */ /* 0x000fe60007810000 */
[----:B------:R-:W2:Y:S01]  /*9300*/  SHFL.BFLY PT, R2, R0, 0x1, 0x1f ;  /* 0x0c201f0000027f89 */ /* 0x000ea200000e0000 */
[----:B------:R-:W-:Y:S07]  /*9310*/  FMNMX.FTZ R4, R220, R4, !PT ;  /* 0x00000004dc047209 */ /* 0x000fee0007810000 */
[----:B------:R-:W3:Y:S01]  /*9320*/  SHFL.BFLY PT, R9, R4, 0x2, 0x1f ;  /* 0x0c401f0004097f89 */ /* 0x000ee200000e0000 */
[----:B--2---:R-:W-:Y:S04]  /*9330*/  FMNMX.FTZ R68, R0, R2, !PT ;  /* 0x0000000200447209 */ /* 0x004fe80007810000 */
[C---:B------:R-:W-:Y:S01]  /*9340*/  FSETP.NEU.FTZ.AND P0, PT, R68.reuse, -INF , PT ;  /* 0xff8000004400780b */ /* 0x040fe20003f1d000 */
[----:B------:R-:W-:Y:S01]  /*9350*/  FMUL.FTZ R0, R68, c[0x0][0x2d0] ;  /* 0x0000b40044007a20 */ /* 0x000fe20000410000 */
[----:B---3--:R-:W-:Y:S04]  /*9360*/  FMNMX.FTZ R4, R4, R9, !PT ;  /* 0x0000000904047209 */ /* 0x008fe80007810000 */
[----:B------:R-:W-:Y:S01]  /*9370*/  FSEL R141, R0, RZ, P0 ;  /* 0x000000ff008d7208 */ /* 0x000fe20000000000 */
[----:B------:R-:W2:Y:S04]  /*9380*/  SHFL.BFLY PT, R2, R4, 0x1, 0x1f ;  /* 0x0c201f0004027f89 */ /* 0x000ea800000e0000 */
[--C-:B------:R-:W-:Y:S04]  /*9390*/  FFMA.FTZ R0, R5, c[0x0][0x2d0], -R141.reuse ;  /* 0x0000b40005007a23 */ /* 0x100fe8000001088d */
[----:B------:R3:W-:Y:S01]  /*93a0*/  MUFU.EX2 R237, R0 ;  /* 0x0000000000ed7308 */ /* 0x0007e20000000800 */
[----:B--2---:R-:W-:Y:S04]  /*93b0*/  FMNMX.FTZ R69, R4, R2, !PT ;  /* 0x0000000204457209 */ /* 0x004fe80007810000 */
[C---:B------:R-:W-:Y:S01]  /*93c0*/  FSETP.NEU.FTZ.AND P1, PT, R69.reuse, -INF , PT ;  /* 0xff8000004500780b */ /* 0x040fe20003f3d000 */
[----:B------:R-:W-:Y:S02]  /*93d0*/  FMUL.FTZ R2, R69, c[0x0][0x2d0] ;  /* 0x0000b40045027a20 */ /* 0x000fe40000410000 */
[--C-:B---3--:R-:W-:Y:S03]  /*93e0*/  FFMA.FTZ R0, R7, c[0x0][0x2d0], -R141.reuse ;  /* 0x0000b40007007a23 */ /* 0x108fe6000001088d */
[----:B------:R-:W-:Y:S01]  /*93f0*/  FSEL R140, R2, RZ, P1 ;  /* 0x000000ff028c7208 */ /* 0x000fe20000800000 */
[----:B------:R2:W3:Y:S04]  /*9400*/  MUFU.EX2 R239, R0 ;  /* 0x0000000000ef7308 */ /* 0x0004e80000000800 */
[--C-:B------:R-:W-:Y:S02]  /*9410*/  FFMA.FTZ R2, R13, c[0x0][0x2d0], -R140.reuse ;  /* 0x0000b4000d027a23 */ /* 0x100fe4000001088c */
[--C-:B------:R-:W-:Y:S04]  /*9420*/  FFMA.FTZ R4, R11, c[0x0][0x2d0], -R140.reuse ;  /* 0x0000b4000b047a23 */ /* 0x100fe8000001088c */
[----:B------:R4:W-:Y:S10]  /*9430*/  MUFU.EX2 R42, R2 ;  /* 0x00000002002a7308 */ /* 0x0009f40000000800 */
[----:B------:R-:W-:Y:S01]  /*9440*/  MUFU.EX2 R252, R4 ;  /* 0x0000000400fc7308 */ /* 0x000fe20000000800 */
[--C-:B--2---:R-:W-:Y:S01]  /*9450*/  FFMA.FTZ R0, R8, c[0x0][0x2d0], -R141.reuse ;  /* 0x0000b40008007a23 */ /* 0x104fe2000001088d */
[----:B---3--:R-:W-:Y:S08]  /*9460*/  F2FP.BF16.PACK_AB R137, R239, R237 ;  /* 0x000000edef89723e */ /* 0x008ff000000010ff */
[----:B------:R2:W-:Y:S01]  /*9470*/  MUFU.EX2 R51, R0 ;  /* 0x0000000000337308 */ /* 0x0005e20000000800 */
[----:B----4-:R-:W-:Y:S01]  /*9480*/  FSEL R2, R68, RZ, P0 ;  /* 0x000000ff44027208 */ /* 0x010fe20000000000 */
[----:B--2---:R-:W-:Y:S08]  /*9490*/  FFMA.FTZ R0, R10, c[0x0][0x2d0], -R141 ;  /* 0x0000b4000a007a23 */ /* 0x004ff0000001088d */
[----:B------:R2:W3:Y:S02]  /*94a0*/  MUFU.EX2 R43, R0 ;  /* 0x00000000002b7308 */ /* 0x0004e40000000800 */
[--C-:B--2---:R-:W-:Y:S01]  /*94b0*/  FFMA.FTZ R0, R6, c[0x0][0x2d0], -R140.reuse ;  /* 0x0000b40006007a23 */ /* 0x104fe2000001088c */
[----:B---3--:R-:W-:Y:S07]  /*94c0*/  F2FP.BF16.PACK_AB R139, R43, R51 ;  /* 0x000000332b8b723e */ /* 0x008fee00000010ff */
[----:B------:R2:W3:Y:S02]  /*94d0*/  MUFU.EX2 R238, R0 ;  /* 0x0000000000ee7308 */ /* 0x0004e40000000800 */
[----:B--2---:R-:W-:Y:S01]  /*94e0*/  FFMA.FTZ R0, R12, c[0x0][0x2d0], -R140 ;  /* 0x0000b4000c007a23 */ /* 0x004fe2000001088c */
[----:B---3--:R-:W-:Y:S01]  /*94f0*/  F2FP.BF16.PACK_AB R136, R252, R238 ;  /* 0x000000eefc88723e */ /* 0x008fe200000010ff */
[----:B------:R-:W2:Y:S06]  /*9500*/  LDSM.16.MT88.4 R12, [R191] ;  /* 0x00000000bf0c783b */ /* 0x000eac0000004200 */
[----:B------:R3:W4:Y:S02]  /*9510*/  MUFU.EX2 R50, R0 ;  /* 0x0000000000327308 */ /* 0x0007240000000800 */
[----:B---3--:R-:W-:Y:S02]  /*9520*/  FSEL R0, R69, RZ, P1 ;  /* 0x000000ff45007208 */ /* 0x008fe40000800000 */
[----:B----4-:R-:W-:Y:S03]  /*9530*/  F2FP.BF16.PACK_AB R138, R42, R50 ;  /* 0x000000322a8a723e */ /* 0x010fe600000010ff */
[----:B------:R-:W-:Y:S04]  /*9540*/  FADD.FTZ R0, -R0, R3 ;  /* 0x0000000300007221 */ /* 0x000fe80000010100 */
[----:B------:R-:W-:Y:S04]  /*9550*/  FMUL.FTZ R0, R0, c[0x0][0x2d0] ;  /* 0x0000b40000007a20 */ /* 0x000fe80000410000 */
[----:B------:R3:W4:Y:S02]  /*9560*/  MUFU.EX2 R3, R0 ;  /* 0x0000000000037308 */ /* 0x0007240000000800 */
[----:B---3--:R-:W-:Y:S02]  /*9570*/  FADD.FTZ R0, -R2, R70 ;  /* 0x0000004602007221 */ /* 0x008fe40000010100 */
[--C-:B------:R-:W-:Y:S02]  /*9580*/  FFMA.FTZ R2, R40, c[0x0][0x2d0], -R140.reuse ;  /* 0x0000b40028027a23 */ /* 0x100fe4000001088c */
[C---:B----4-:R-:W-:Y:S04]  /*9590*/  FMUL.FTZ R40, R3.reuse, R108 ;  /* 0x0000006c03287220 */ /* 0x050fe80000410000 */
[----:B------:R3:W-:Y:S01]  /*95a0*/  MUFU.EX2 R251, R2 ;  /* 0x0000000200fb7308 */ /* 0x0007e20000000800 */
[----:B------:R-:W-:Y:S02]  /*95b0*/  FMUL.FTZ R0, R0, c[0x0][0x2d0] ;  /* 0x0000b40000007a20 */ /* 0x000fe40000410000 */
[C---:B------:R-:W-:Y:S02]  /*95c0*/  FMUL.FTZ R4, R3.reuse, R72 ;  /* 0x0000004803047220 */ /* 0x040fe40000410000 */
[C---:B------:R-:W-:Y:S02]  /*95d0*/  FMUL.FTZ R5, R3.reuse, R73 ;  /* 0x0000004903057220 */ /* 0x040fe40000410000 */
[C---:B------:R-:W-:Y:S02]  /*95e0*/  FMUL.FTZ R8, R3.reuse, R76 ;  /* 0x0000004c03087220 */ /* 0x040fe40000410000 */
[C---:B------:R-:W-:Y:S01]  /*95f0*/  FMUL.FTZ R9, R3.reuse, R77 ;  /* 0x0000004d03097220 */ /* 0x040fe20000410000 */
[----:B------:R-:W4:Y:S01]  /*9600*/  MUFU.EX2 R0, R0 ;  /* 0x0000000000007308 */ /* 0x000f220000000800 */
[C---:B------:R-:W-:Y:S02]  /*9610*/  FMUL.FTZ R16, R3.reuse, R84 ;  /* 0x0000005403107220 */ /* 0x040fe40000410000 */
[C---:B------:R-:W-:Y:S02]  /*9620*/  FMUL.FTZ R17, R3.reuse, R85 ;  /* 0x0000005503117220 */ /* 0x040fe40000410000 */
[C---:B------:R-:W-:Y:S02]  /*9630*/  FMUL.FTZ R24, R3.reuse, R92 ;  /* 0x0000005c03187220 */ /* 0x040fe40000410000 */
[C---:B------:R-:W-:Y:S02]  /*9640*/  FMUL.FTZ R25, R3.reuse, R93 ;  /* 0x0000005d03197220 */ /* 0x040fe40000410000 */
[C---:B------:R-:W-:Y:S02]  /*9650*/  FMUL.FTZ R32, R3.reuse, R100 ;  /* 0x0000006403207220 */ /* 0x040fe40000410000 */
[----:B------:R-:W-:Y:S02]  /*9660*/  FMUL.FTZ R33, R3, R101 ;  /* 0x0000006503217220 */ /* 0x000fe40000410000 */
[--C-:B------:R-:W-:Y:S02]  /*9670*/  FFMA.FTZ R92, R229, c[0x0][0x2d0], -R140.reuse ;  /* 0x0000b400e55c7a23 */ /* 0x100fe4000001088c */
[--C-:B---3--:R-:W-:Y:S02]  /*9680*/  FFMA.FTZ R2, R41, c[0x0][0x2d0], -R140.reuse ;  /* 0x0000b40029027a23 */ /* 0x108fe4000001088c */
[--C-:B------:R-:W-:Y:S02]  /*9690*/  FFMA.FTZ R93, R226, c[0x0][0x2d0], -R140.reuse ;  /* 0x0000b400e25d7a23 */ /* 0x100fe4000001088c */
[----:B------:R3:W-:Y:S01]  /*96a0*/  MUFU.EX2 R250, R2 ;  /* 0x0000000200fa7308 */ /* 0x0007e20000000800 */
[----:B------:R-:W-:Y:S02]  /*96b0*/  FFMA.FTZ R101, R224, c[0x0][0x2d0], -R140 ;  /* 0x0000b400e0657a23 */ /* 0x000fe4000001088c */
[--C-:B------:R-:W-:Y:S02]  /*96c0*/  FFMA.FTZ R100, R247, c[0x0][0x2d0], -R141.reuse ;  /* 0x0000b400f7647a23 */ /* 0x100fe4000001088d */
[C---:B----4-:R-:W-:Y:S02]  /*96d0*/  FMUL.FTZ R6, R0.reuse, R74 ;  /* 0x0000004a00067220 */ /* 0x050fe40000410000 */
[C---:B------:R-:W-:Y:S02]  /*96e0*/  FMUL.FTZ R7, R0.reuse, R75 ;  /* 0x0000004b00077220 */ /* 0x040fe40000410000 */
[----:B------:R-:W4:Y:S01]  /*96f0*/  LDSM.16.MT88.4 R72, [R192+0x3800] ;  /* 0x00380000c048783b */ /* 0x000f220000004200 */
[C---:B------:R-:W-:Y:S02]  /*9700*/  FMUL.FTZ R10, R0.reuse, R78 ;  /* 0x0000004e000a7220 */ /* 0x040fe40000410000 */
[C---:B------:R-:W-:Y:S02]  /*9710*/  FMUL.FTZ R11, R0.reuse, R79 ;  /* 0x0000004f000b7220 */ /* 0x040fe40000410000 */
[C---:B--2---:R-:W-:Y:S03]  /*9720*/  HMMA.16816.F32.BF16 R4, R136.reuse, R12, R4 ;  /* 0x0000000c8804723c */ /* 0x044fe60000041804 */
[----:B------:R-:W2:Y:S02]  /*9730*/  LDSM.16.MT88.4 R76, [R194+0x3800] ;  /* 0x00380000c24c783b */ /* 0x000ea40000004200 */
[----:B------:R-:W-:Y:S02]  /*9740*/  FMUL.FTZ R18, R0, R86 ;  /* 0x0000005600127220 */ /* 0x000fe40000410000 */
[C---:B------:R-:W-:Y:S01]  /*9750*/  FMUL.FTZ R12, R3.reuse, R80 ;  /* 0x00000050030c7220 */ /* 0x040fe20000410000 */
[C---:B------:R-:W-:Y:S04]  /*9760*/  HMMA.16816.F32.BF16 R8, R136.reuse, R14, R8 ;  /* 0x0000000e8808723c */ /* 0x040fe80000041808 */
[--C-:B---3--:R-:W-:Y:S02]  /*9770*/  FFMA.FTZ R2, R48, c[0x0][0x2d0], -R141.reuse ;  /* 0x0000b40030027a23 */ /* 0x108fe4000001088d */
[C---:B------:R-:W-:Y:S02]  /*9780*/  FMUL.FTZ R13, R3.reuse, R81 ;  /* 0x00000051030d7220 */ /* 0x040fe40000410000 */
[----:B------:R3:W-:Y:S01]  /*9790*/  MUFU.EX2 R108, R2 ;  /* 0x00000002006c7308 */ /* 0x0007e20000000800 */
[C---:B------:R-:W-:Y:S03]  /*97a0*/  FMUL.FTZ R14, R0.reuse, R82 ;  /* 0x00000052000e7220 */ /* 0x040fe60000410000 */
[C---:B------:R-:W-:Y:S02]  /*97b0*/  FMUL.FTZ R15, R0.reuse, R83 ;  /* 0x00000053000f7220 */ /* 0x040fe40000410000 */
[----:B------:R-:W2:Y:S01]  /*97c0*/  LDSM.16.MT88.4 R80, [R191+0x800] ;  /* 0x00080000bf50783b */ /* 0x000ea20000004200 */
[C---:B------:R-:W-:Y:S02]  /*97d0*/  FMUL.FTZ R19, R0.reuse, R87 ;  /* 0x0000005700137220 */ /* 0x040fe40000410000 */
[C---:B------:R-:W-:Y:S02]  /*97e0*/  FMUL.FTZ R58, R0.reuse, R126 ;  /* 0x0000007e003a7220 */ /* 0x040fe40000410000 */
[C---:B------:R-:W-:Y:S03]  /*97f0*/  HMMA.16816.F32.BF16 R12, R136.reuse, R20, R12 ;  /* 0x00000014880c723c */ /* 0x040fe6000004180c */
[----:B------:R-:W1:Y:S01]  /*9800*/  LDSM.16.MT88.4 R84, [R193+0x800] ;  /* 0x00080000c154783b */ /* 0x000e620000004200 */
[C---:B------:R-:W-:Y:S02]  /*9810*/  FMUL.FTZ R59, R0.reuse, R127 ;  /* 0x0000007f003b7220 */ /* 0x040fe40000410000 */
[C---:B------:R-:W-:Y:S02]  /*9820*/  FMUL.FTZ R26, R0.reuse, R94 ;  /* 0x0000005e001a7220 */ /* 0x040fe40000410000 */
[C---:B------:R-:W-:Y:S04]  /*9830*/  HMMA.16816.F32.BF16 R16, R136.reuse, R22, R16 ;  /* 0x000000168810723c */ /* 0x040fe80000041810 */
[----:B------:R-:W-:Y:S02]  /*9840*/  FMUL.FTZ R20, R3, R88 ;  /* 0x0000005803147220 */ /* 0x000fe40000410000 */
[----:B---3--:R-:W-:Y:S02]  /*9850*/  FFMA.FTZ R2, R49, c[0x0][0x2d0], -R141 ;  /* 0x0000b40031027a23 */ /* 0x008fe4000001088d */
[C---:B------:R-:W-:Y:S02]  /*9860*/  FMUL.FTZ R21, R3.reuse, R89 ;  /* 0x0000005903157220 */ /* 0x040fe40000410000 */
[----:B------:R3:W1:Y:S02]  /*9870*/  MUFU.EX2 R245, R2 ;  /* 0x0000000200f57308 */ /* 0x0006640000000800 */
[C---:B------:R-:W-:Y:S02]  /*9880*/  FMUL.FTZ R22, R0.reuse, R90 ;  /* 0x0000005a00167220 */ /* 0x040fe40000410000 */
[C---:B------:R-:W-:Y:S02]  /*9890*/  FMUL.FTZ R23, R0.reuse, R91 ;  /* 0x0000005b00177220 */ /* 0x040fe40000410000 */
[----:B------:R-:W1:Y:S01]  /*98a0*/  LDSM.16.MT88.4 R88, [R192+0x800] ;  /* 0x00080000c058783b */ /* 0x000e620000004200 */
[----:B------:R-:W-:Y:S02]  /*98b0*/  IMAD.MOV.U32 R94, RZ, RZ, R51 ;  /* 0x000000ffff5e7224 */ /* 0x000fe400078e0033 */
[C---:B------:R-:W-:Y:S02]  /*98c0*/  FMUL.FTZ R49, R3.reuse, R117 ;  /* 0x0000007503317220 */ /* 0x040fe40000410000 */
[C---:B------:R-:W-:Y:S03]  /*98d0*/  HMMA.16816.F32.BF16 R20, R136.reuse, R28, R20 ;  /* 0x0000001c8814723c */ /* 0x040fe60000041814 */
[C---:B------:R-:W-:Y:S02]  /*98e0*/  FMUL.FTZ R27, R0.reuse, R95 ;  /* 0x0000005f001b7220 */ /* 0x040fe40000410000 */
[----:B------:R-:W-:Y:S02]  /*98f0*/  IMAD.MOV.U32 R95, RZ, RZ, R50 ;  /* 0x000000ffff5f7224 */ /* 0x000fe400078e0032 */
[C---:B------:R-:W-:Y:S02]  /*9900*/  FMUL.FTZ R50, R0.reuse, R118 ;  /* 0x0000007600327220 */ /* 0x040fe40000410000 */
[----:B------:R-:W-:Y:S01]  /*9910*/  FMUL.FTZ R51, R0, R119 ;  /* 0x0000007700337220 */ /* 0x000fe20000410000 */
[C---:B------:R-:W-:Y:S03]  /*9920*/  HMMA.16816.F32.BF16 R24, R136.reuse, R30, R24 ;  /* 0x0000001e8818723c */ /* 0x040fe60000041818 */
[----:B---3--:R-:W-:Y:S02]  /*9930*/  FFMA.FTZ R2, R56, c[0x0][0x2d0], -R140 ;  /* 0x0000b40038027a23 */ /* 0x008fe4000001088c */
[C---:B------:R-:W-:Y:S02]  /*9940*/  FMUL.FTZ R56, R3.reuse, R124 ;  /* 0x0000007c03387220 */ /* 0x040fe40000410000 */
[----:B------:R3:W-:Y:S01]  /*9950*/  MUFU.EX2 R243, R2 ;  /* 0x0000000200f37308 */ /* 0x0007e20000000800 */
[C---:B------:R-:W-:Y:S02]  /*9960*/  FMUL.FTZ R30, R0.reuse, R98 ;  /* 0x00000062001e7220 */ /* 0x040fe40000410000 */
[----:B------:R-:W5:Y:S02]  /*9970*/  LDL.LU R98, [R1+0x34] ;  /* 0x0000340001627983 */ /* 0x000f640000300800 */
[C---:B------:R-:W-:Y:S02]  /*9980*/  FMUL.FTZ R31, R0.reuse, R99 ;  /* 0x00000063001f7220 */ /* 0x040fe40000410000 */
[C---:B------:R-:W-:Y:S01]  /*9990*/  FMUL.FTZ R28, R3.reuse, R96 ;  /* 0x00000060031c7220 */ /* 0x040fe20000410000 */
[----:B------:R-:W5:Y:S01]  /*99a0*/  LDL.LU R99, [R1+0x30] ;  /* 0x0000300001637983 */ /* 0x000f620000300800 */
[----:B------:R-:W-:Y:S02]  /*99b0*/  FMUL.FTZ R29, R3, R97 ;  /* 0x00000061031d7220 */ /* 0x000fe40000410000 */
[----:B------:R-:W-:Y:S02]  /*99c0*/  IMAD.MOV.U32 R96, RZ, RZ, R43 ;  /* 0x000000ffff607224 */ /* 0x000fe400078e002b */
[----:B------:R-:W-:Y:S02]  /*99d0*/  IMAD.MOV.U32 R97, RZ, RZ, R42 ;  /* 0x000000ffff617224 */ /* 0x000fe400078e002a */
[C---:B------:R-:W-:Y:S01]  /*99e0*/  FMUL.FTZ R34, R0.reuse, R102 ;  /* 0x0000006600227220 */ /* 0x040fe20000410000 */
[C---:B------:R-:W-:Y:S03]  /*99f0*/  HMMA.16816.F32.BF16 R28, R136.reuse, R36, R28 ;  /* 0x00000024881c723c */ /* 0x040fe6000004181c */
[C---:B------:R-:W-:Y:S02]  /*9a00*/  FMUL.FTZ R35, R0.reuse, R103 ;  /* 0x0000006700237220 */ /* 0x040fe40000410000 */
[--C-:B------:R-:W-:Y:S02]  /*9a10*/  FFMA.FTZ R102, R223, c[0x0][0x2d0], -R140.reuse ;  /* 0x0000b400df667a23 */ /* 0x100fe4000001088c */
[--C-:B------:R-:W-:Y:S02]  /*9a20*/  FFMA.FTZ R103, R221, c[0x0][0x2d0], -R140.reuse ;  /* 0x0000b400dd677a23 */ /* 0x100fe4000001088c */
[----:B---3--:R-:W-:Y:S01]  /*9a30*/  FFMA.FTZ R2, R57, c[0x0][0x2d0], -R140 ;  /* 0x0000b40039027a23 */ /* 0x008fe2000001088c */
[C---:B------:R-:W-:Y:S03]  /*9a40*/  HMMA.16816.F32.BF16 R32, R136.reuse, R38, R32 ;  /* 0x000000268820723c */ /* 0x040fe60000041820 */
[----:B------:R3:W-:Y:S01]  /*9a50*/  MUFU.EX2 R241, R2 ;  /* 0x0000000200f17308 */ /* 0x0007e20000000800 */
[C---:B------:R-:W-:Y:S02]  /*9a60*/  FMUL.FTZ R57, R3.reuse, R125 ;  /* 0x0000007d03397220 */ /* 0x040fe40000410000 */
[C---:B------:R-:W-:Y:S02]  /*9a70*/  FMUL.FTZ R37, R3.reuse, R105 ;  /* 0x0000006903257220 */ /* 0x040fe40000410000 */
[C---:B------:R-:W-:Y:S04]  /*9a80*/  FMUL.FTZ R38, R0.reuse, R106 ;  /* 0x0000006a00267220 */ /* 0x040fe80000410000 */
[C---:B------:R-:W-:Y:S02]  /*9a90*/  FMUL.FTZ R39, R0.reuse, R107 ;  /* 0x0000006b00277220 */ /* 0x040fe40000410000 */
[C---:B------:R-:W-:Y:S02]  /*9aa0*/  FMUL.FTZ R36, R3.reuse, R104 ;  /* 0x0000006803247220 */ /* 0x040fe40000410000 */
[C---:B------:R-:W-:Y:S02]  /*9ab0*/  FMUL.FTZ R41, R3.reuse, R109 ;  /* 0x0000006d03297220 */ /* 0x040fe40000410000 */
[----:B------:R-:W-:Y:S02]  /*9ac0*/  IMAD.MOV.U32 R109, RZ, RZ, R97 ;  /* 0x000000ffff6d7224 */ /* 0x000fe400078e0061 */
[C---:B------:R-:W-:Y:S01]  /*9ad0*/  FMUL.FTZ R42, R0.reuse, R110 ;  /* 0x0000006e002a7220 */ /* 0x040fe20000410000 */
[C---:B------:R-:W-:Y:S03]  /*9ae0*/  HMMA.16816.F32.BF16 R36, R136.reuse, R44, R36 ;  /* 0x0000002c8824723c */ /* 0x040fe60000041824 */
[----:B------:R-:W-:Y:S02]  /*9af0*/  FMUL.FTZ R43, R0, R111 ;  /* 0x0000006f002b7220 */ /* 0x000fe40000410000 */
[----:B------:R-:W-:Y:S02]  /*9b00*/  IMAD.MOV.U32 R111, RZ, RZ, R95 ;  /* 0x000000ffff6f7224 */ /* 0x000fe400078e005f */
[--C-:B---3--:R-:W-:Y:S02]  /*9b10*/  FFMA.FTZ R2, R142, c[0x0][0x2d0], -R141.reuse ;  /* 0x0000b4008e027a23 */ /* 0x108fe4000001088d */
[----:B------:R-:W-:Y:S01]  /*9b20*/  IMAD.MOV.U32 R110, RZ, RZ, R96 ;  /* 0x000000ffff6e7224 */ /* 0x000fe200078e0060 */
[C---:B------:R-:W-:Y:S01]  /*9b30*/  HMMA.16816.F32.BF16 R40, R136.reuse, R46, R40 ;  /* 0x0000002e8828723c */ /* 0x040fe20000041828 */
[----:B------:R3:W-:Y:S02]  /*9b40*/  MUFU.EX2 R125, R2 ;  /* 0x00000002007d7308 */ /* 0x0007e40000000800 */
[C---:B------:R-:W-:Y:S02]  /*9b50*/  FMUL.FTZ R44, R3.reuse, R112 ;  /* 0x00000070032c7220 */ /* 0x040fe40000410000 */
[C---:B------:R-:W-:Y:S02]  /*9b60*/  FMUL.FTZ R45, R3.reuse, R113 ;  /* 0x00000071032d7220 */ /* 0x040fe40000410000 */
[C---:B------:R-:W-:Y:S02]  /*9b70*/  FMUL.FTZ R47, R0.reuse, R115 ;  /* 0x00000073002f7220 */ /* 0x040fe40000410000 */
[C---:B------:R-:W-:Y:S02]  /*9b80*/  FMUL.FTZ R46, R0.reuse, R114 ;  /* 0x00000072002e7220 */ /* 0x040fe40000410000 */
[----:B------:R-:W-:Y:S01]  /*9b90*/  MUFU.EX2 R142, R103 ;  /* 0x00000067008e7308 */ /* 0x000fe20000000800 */
[C---:B------:R-:W-:Y:S02]  /*9ba0*/  FMUL.FTZ R48, R3.reuse, R116 ;  /* 0x0000007403307220 */ /* 0x040fe40000410000 */
[----:B------:R-:W-:Y:S02]  /*9bb0*/  IMAD.MOV.U32 R116, RZ, RZ, R94 ;  /* 0x000000ffff747224 */ /* 0x000fe400078e005e */
[C---:B------:R-:W-:Y:S03]  /*9bc0*/  HMMA.16816.F32.BF16 R44, R136.reuse, R52, R44 ;  /* 0x00000034882c723c */ /* 0x040fe6000004182c */
[C---:B------:R-:W-:Y:S02]  /*9bd0*/  FMUL.FTZ R60, R3.reuse, R60 ;  /* 0x0000003c033c7220 */ /* 0x040fe40000410000 */
[----:B------:R-:W-:Y:S02]  /*9be0*/  FMUL.FTZ R61, R3, R61 ;  /* 0x0000003d033d7220 */ /* 0x000fe40000410000 */
[C---:B------:R-:W-:Y:S01]  /*9bf0*/  FMUL.FTZ R62, R0.reuse, R62 ;  /* 0x0000003e003e7220 */ /* 0x040fe20000410000 */
[C---:B------:R-:W-:Y:S04]  /*9c00*/  HMMA.16816.F32.BF16 R48, R136.reuse, R54, R48 ;  /* 0x000000368830723c */ /* 0x040fe80000041830 */
[--C-:B---3--:R-:W-:Y:S02]  /*9c10*/  FFMA.FTZ R2, R143, c[0x0][0x2d0], -R141.reuse ;  /* 0x0000b4008f027a23 */ /* 0x108fe4000001088d */
[C---:B------:R-:W-:Y:S02]  /*9c20*/  FMUL.FTZ R52, R3.reuse, R120 ;  /* 0x0000007803347220 */ /* 0x040fe40000410000 */
[----:B------:R3:W2:Y:S01]  /*9c30*/  MUFU.EX2 R124, R2 ;  /* 0x00000002007c7308 */ /* 0x0006a20000000800 */
[C---:B------:R-:W-:Y:S03]  /*9c40*/  FMUL.FTZ R54, R0.reuse, R122 ;  /* 0x0000007a00367220 */ /* 0x040fe60000410000 */
[C---:B------:R-:W-:Y:S02]  /*9c50*/  FMUL.FTZ R55, R0.reuse, R123 ;  /* 0x0000007b00377220 */ /* 0x040fe40000410000 */
[C---:B------:R-:W-:Y:S02]  /*9c60*/  FMUL.FTZ R53, R3.reuse, R121 ;  /* 0x0000007903357220 */ /* 0x040fe40000410000 */
[C---:B------:R-:W-:Y:S02]  /*9c70*/  FMUL.FTZ R63, R0.reuse, R63 ;  /* 0x0000003f003f7220 */ /* 0x040fe40000410000 */
[C---:B------:R-:W-:Y:S02]  /*9c80*/  FMUL.FTZ R64, R3.reuse, R64 ;  /* 0x0000004003407220 */ /* 0x040fe40000410000 */
[----:B------:R-:W-:Y:S01]  /*9c90*/  FMUL.FTZ R65, R3, R65 ;  /* 0x0000004103417220 */ /* 0x000fe20000410000 */
[C---:B----4-:R-:W-:Y:S03]  /*9ca0*/  HMMA.16816.F32.BF16 R52, R136.reuse, R72, R52 ;  /* 0x000000488834723c */ /* 0x050fe60000041834 */
[C---:B------:R-:W-:Y:S02]  /*9cb0*/  FMUL.FTZ R66, R0.reuse, R66 ;  /* 0x0000004200427220 */ /* 0x040fe40000410000 */
[----:B------:R-:W-:Y:S02]  /*9cc0*/  FMUL.FTZ R67, R0, R67 ;  /* 0x0000004300437220 */ /* 0x000fe40000410000 */
[----:B-1----:R-:W-:Y:S01]  /*9cd0*/  F2FP.BF16.PACK_AB R73, R245, R108 ;  /* 0x0000006cf549723e */ /* 0x002fe200000010ff */
[C---:B------:R-:W-:Y:S04]  /*9ce0*/  HMMA.16816.F32.BF16 R56, R136.reuse, R74, R56 ;  /* 0x0000004a8838723c */ /* 0x040fe80000041838 */
[--C-:B---3--:R-:W-:Y:S01]  /*9cf0*/  FFMA.FTZ R2, R145, c[0x0][0x2d0], -R140.reuse ;  /* 0x0000b40091027a23 */ /* 0x108fe2000001088c */
[----:B------:R-:W-:Y:S01]  /*9d00*/  F2FP.BF16.PACK_AB R72, R250, R251 ;  /* 0x000000fbfa48723e */ /* 0x000fe200000010ff */
[----:B------:R-:W-:Y:S01]  /*9d10*/  MUFU.EX2 R145, R101 ;  /* 0x0000006500917308 */ /* 0x000fe20000000800 */
[----:B--2---:R-:W-:Y:S01]  /*9d20*/  F2FP.BF16.PACK_AB R75, R124, R125 ;  /* 0x0000007d7c4b723e */ /* 0x004fe200000010ff */
[C---:B------:R-:W-:Y:S04]  /*9d30*/  HMMA.16816.F32.BF16 R60, R136.reuse, R76, R60 ;  /* 0x0000004c883c723c */ /* 0x040fe8000004183c */
[----:B------:R-:W-:Y:S01]  /*9d40*/  F2FP.BF16.PACK_AB R74, R241, R243 ;  /* 0x000000f3f14a723e */ /* 0x000fe200000010ff */
[--C-:B------:R-:W-:Y:S03]  /*9d50*/  FFMA.FTZ R70, R225, c[0x0][0x2d0], -R141.reuse ;  /* 0x0000b400e1467a23 */ /* 0x100fe6000001088d */
[----:B------:R-:W-:Y:S01]  /*9d60*/  HMMA.16816.F32.BF16 R64, R136, R78, R64 ;  /* 0x0000004e8840723c */ /* 0x000fe20000041840 */
[----:B------:R1:W-:Y:S01]  /*9d70*/  MUFU.EX2 R235, R2 ;  /* 0x0000000200eb7308 */ /* 0x0003e20000000800 */
[----:B------:R-:W2:Y:S06]  /*9d80*/  LDSM.16.MT88.4 R76, [R194+0x800] ;  /* 0x00080000c24c783b */ /* 0x000eac0000004200 */
[C---:B------:R-:W-:Y:S03]  /*9d90*/  HMMA.16816.F32.BF16 R4, R72.reuse, R80, R4 ;  /* 0x000000504804723c */ /* 0x040fe60000041804 */
[----:B------:R3:W-:Y:S05]  /*9da0*/  MUFU.EX2 R121, R70 ;  /* 0x0000004600797308 */ /* 0x0007ea0000000800 */
[C---:B------:R-:W-:Y:S01]  /*9db0*/  HMMA.16816.F32.BF16 R8, R72.reuse, R82, R8 ;  /* 0x000000524808723c */ /* 0x040fe20000041808 */
[----:B------:R-:W4:Y:S07]  /*9dc0*/  LDSM.16.MT88.4 R80, [R191+0x4000] ;  /* 0x00400000bf50783b */ /* 0x000f2e0000004200 */
[C---:B------:R-:W-:Y:S04]  /*9dd0*/  HMMA.16816.F32.BF16 R12, R72.reuse, R84, R12 ;  /* 0x00000054480c723c */ /* 0x040fe8000004180c */
[--C-:B-1----:R-:W-:Y:S04]  /*9de0*/  FFMA.FTZ R2, R144, c[0x0][0x2d0], -R140.reuse ;  /* 0x0000b40090027a23 */ /* 0x102fe8000001088c */
[C---:B------:R-:W-:Y:S01]  /*9df0*/  HMMA.16816.F32.BF16 R16, R72.reuse, R86, R16 ;  /* 0x000000564810723c */ /* 0x040fe20000041810 */
[----:B------:R1:W-:Y:S01]  /*9e00*/  MUFU.EX2 R234, R2 ;  /* 0x0000000200ea7308 */ /* 0x0003e20000000800 */
[----:B------:R-:W4:Y:S02]  /*9e10*/  LDSM.16.MT88.4 R84, [R193+0x4000] ;  /* 0x00400000c154783b */ /* 0x000f240000004200 */
[--C-:B---3--:R-:W-:Y:S04]  /*9e20*/  FFMA.FTZ R70, R230, c[0x0][0x2d0], -R140.reuse ;  /* 0x0000b400e6467a23 */ /* 0x108fe8000001088c */
[C---:B------:R-:W-:Y:S08]  /*9e30*/  HMMA.16816.F32.BF16 R20, R72.reuse, R88, R20 ;  /* 0x000000584814723c */ /* 0x040ff00000041814 */
[C---:B------:R-:W-:Y:S01]  /*9e40*/  HMMA.16816.F32.BF16 R24, R72.reuse, R90, R24 ;  /* 0x0000005a4818723c */ /* 0x040fe20000041818 */
[----:B------:R-:W3:Y:S07]  /*9e50*/  LDSM.16.MT88.4 R88, [R192+0x4000] ;  /* 0x00400000c058783b */ /* 0x000eee0000004200 */
[C---:B--2---:R-:W-:Y:S04]  /*9e60*/  HMMA.16816.F32.BF16 R28, R72.reuse, R76, R28 ;  /* 0x0000004c481c723c */ /* 0x044fe8000004181c */
[--C-:B-1----:R-:W-:Y:S02]  /*9e70*/  FFMA.FTZ R2, R146, c[0x0][0x2d0], -R141.reuse ;  /* 0x0000b40092027a23 */ /* 0x102fe4000001088d */
[----:B------:R-:W1:Y:S02]  /*9e80*/  MUFU.EX2 R146, R102 ;  /* 0x0000006600927308 */ /* 0x000e640000000800 */
[C---:B------:R-:W-:Y:S01]  /*9e90*/  HMMA.16816.F32.BF16 R32, R72.reuse, R78, R32 ;  /* 0x0000004e4820723c */ /* 0x040fe20000041820 */
[----:B------:R-:W2:Y:S07]  /*9ea0*/  LDSM.16.MT88.4 R76, [R194+0x4000] ;  /* 0x00400000c24c783b */ /* 0x000eae0000004200 */
[C---:B----4-:R-:W-:Y:S01]  /*9eb0*/  HMMA.16816.F32.BF16 R36, R72.reuse, R80, R36 ;  /* 0x000000504824723c */ /* 0x050fe20000041824 */
[----:B------:R4:W-:Y:S07]  /*9ec0*/  MUFU.EX2 R106, R2 ;  /* 0x00000002006a7308 */ /* 0x0009ee0000000800 */
[C---:B------:R-:W-:Y:S01]  /*9ed0*/  HMMA.16816.F32.BF16 R40, R72.reuse, R82, R40 ;  /* 0x000000524828723c */ /* 0x040fe20000041828 */
[----:B------:R-:W5:Y:S03]  /*9ee0*/  LDSM.16.MT88.4 R80, [R191+0x1000] ;  /* 0x00100000bf50783b */ /* 0x000f660000004200 */
[----:B-1----:R-:W-:Y:S04]  /*9ef0*/  F2FP.BF16.PACK_AB R136, R146, R145 ;  /* 0x000000919288723e */ /* 0x002fe800000010ff */
[C---:B------:R-:W-:Y:S08]  /*9f00*/  HMMA.16816.F32.BF16 R44, R72.reuse, R84, R44 ;  /* 0x00000054482c723c */ /* 0x040ff0000004182c */
[C---:B------:R-:W-:Y:S01]  /*9f10*/  HMMA.16816.F32.BF16 R48, R72.reuse, R86, R48 ;  /* 0x000000564830723c */ /* 0x040fe20000041830 */
[----:B------:R-:W1:Y:S03]  /*9f20*/  LDSM.16.MT88.4 R84, [R193+0x1000] ;  /* 0x00100000c154783b */ /* 0x000e660000004200 */
[----:B----4-:R-:W-:Y:S04]  /*9f30*/  FFMA.FTZ R2, R150, c[0x0][0x2d0], -R141 ;  /* 0x0000b40096027a23 */ /* 0x010fe8000001088d */
[C---:B---3--:R-:W-:Y:S01]  /*9f40*/  HMMA.16816.F32.BF16 R52, R72.reuse, R88, R52 ;  /* 0x000000584834723c */ /* 0x048fe20000041834 */
[----:B------:R3:W4:Y:S07]  /*9f50*/  MUFU.EX2 R107, R2 ;  /* 0x00000002006b7308 */ /* 0x00072e0000000800 */
[C---:B------:R-:W-:Y:S01]  /*9f60*/  HMMA.16816.F32.BF16 R56, R72.reuse, R90, R56 ;  /* 0x0000005a4838723c */ /* 0x040fe20000041838 */
[----:B------:R-:W1:Y:S07]  /*9f70*/  LDSM.16.MT88.4 R88, [R192+0x1000] ;  /* 0x00100000c058783b */ /* 0x000e6e0000004200 */
[C---:B--2---:R-:W-:Y:S08]  /*9f80*/  HMMA.16816.F32.BF16 R60, R72.reuse, R76, R60 ;  /* 0x0000004c483c723c */ /* 0x044ff0000004183c */
[----:B------:R-:W-:Y:S01]  /*9f90*/  HMMA.16816.F32.BF16 R64, R72, R78, R64 ;  /* 0x0000004e4840723c */ /* 0x000fe20000041840 */
[----:B------:R-:W2:Y:S03]  /*9fa0*/  LDSM.16.MT88.4 R76, [R194+0x1000] ;  /* 0x00100000c24c783b */ /* 0x000ea60000004200 */
[--C-:B---3--:R-:W-:Y:S03]  /*9fb0*/  FFMA.FTZ R2, R148, c[0x0][0x2d0], -R140.reuse ;  /* 0x0000b40094027a23 */ /* 0x108fe6000001088c */
[----:B------:R-:W-:Y:S01]  /*9fc0*/  F2FP.BF16.PACK_AB R72, R234, R235 ;  /* 0x000000ebea48723e */ /* 0x000fe200000010ff */
[----:B------:R3:W-:Y:S01]  /*9fd0*/  MUFU.EX2 R231, R2 ;  /* 0x0000000200e77308 */ /* 0x0007e20000000800 */
[----:B----4-:R-:W-:Y:S03]  /*9fe0*/  F2FP.BF16.PACK_AB R73, R107, R106 ;  /* 0x0000006a6b49723e */ /* 0x010fe600000010ff */
[----:B---3--:R-:W-:Y:S06]  /*9ff0*/  FFMA.FTZ R2, R149, c[0x0][0x2d0], -R140 ;  /* 0x0000b40095027a23 */ /* 0x008fec000001088c */
[----:B------:R3:W4:Y:S01]  /*a000*/  MUFU.EX2 R227, R2 ;  /* 0x0000000200e37308 */ /* 0x0007220000000800 */
[----:B-----5:R-:W-:Y:S02]  /*a010*/  FFMA.FTZ R104, R3, R98, R238 ;  /* 0x0000006203687223 */ /* 0x020fe400000100ee */
[----:B------:R-:W-:Y:S02]  /*a020*/  FFMA.FTZ R0, R0, R99, R237 ;  /* 0x0000006300007223 */ /* 0x000fe400000100ed */
[----:B------:R-:W-:Y:S02]  /*a030*/  LDSM.16.MT88.4 R96, [R193+0x6000] ;  /* 0x00600000c160783b */ /* 0x000fe40000004200 */
[----:B------:R-:W-:Y:S02]  /*a040*/  FADD.FTZ R0, R239, R0 ;  /* 0x00000000ef007221 */ /* 0x000fe40000010000 */
[--C-:B---3--:R-:W-:Y:S01]  /*a050*/  FFMA.FTZ R2, R151, c[0x0][0x2d0], -R141.reuse ;  /* 0x0000b40097027a23 */ /* 0x108fe2000001088d */
[----:B----4-:R-:W-:Y:S01]  /*a060*/  F2FP.BF16.PACK_AB R74, R227, R231 ;  /* 0x000000e7e34a723e */ /* 0x010fe200000010ff */
[----:B------:R-:W-:Y:S01]  /*a070*/  MUFU.EX2 R151, R93 ;  /* 0x0000005d00977308 */ /* 0x000fe20000000800 */
[----:B------:R-:W-:Y:S02]  /*a080*/  FADD.FTZ R0, R116, R0 ;  /* 0x0000000074007221 */ /* 0x000fe40000010000 */
[----:B------:R-:W-:Y:S02]  /*a090*/  LDSM.16.MT88.4 R116, [R193+0x6800] ;  /* 0x00680000c174783b */ /* 0x000fe40000004200 */
[----:B------:R-:W-:Y:S04]  /*a0a0*/  FADD.FTZ R0, R110, R0 ;  /* 0x000000006e007221 */ /* 0x000fe80000010000 */
[----:B------:R-:W-:Y:S01]  /*a0b0*/  FADD.FTZ R0, R108, R0 ;  /* 0x000000006c007221 */ /* 0x000fe20000010000 */
[----:B------:R3:W4:Y:S03]  /*a0c0*/  MUFU.EX2 R105, R2 ;  /* 0x0000000200697308 */ /* 0x0007260000000800 */
[----:B------:R-:W-:Y:S04]  /*a0d0*/  FADD.FTZ R0, R245, R0 ;  /* 0x00000000f5007221 */ /* 0x000fe80000010000 */
[----:B------:R-:W-:Y:S04]  /*a0e0*/  FADD.FTZ R0, R125, R0 ;  /* 0x000000007d007221 */ /* 0x000fe80000010000 */
[----:B------:R-:W-:Y:S02]  /*a0f0*/  FADD.FTZ R0, R124, R0 ;  /* 0x000000007c007221 */ /* 0x000fe40000010000 */
[----:B------:R-:W-:Y:S02]  /*a100*/  LDSM.16.MT88.4 R124, [R192+0x6800] ;  /* 0x00680000c07c783b */ /* 0x000fe40000004200 */
[----:B------:R-:W-:Y:S04]  /*a110*/  FADD.FTZ R0, R106, R0 ;  /* 0x000000006a007221 */ /* 0x000fe80000010000 */
[----:B------:R-:W-:Y:S02]  /*a120*/  FADD.FTZ R0, R107, R0 ;  /* 0x000000006b007221 */ /* 0x000fe40000010000 */
[--C-:B---3--:R-:W-:Y:S02]  /*a130*/  FFMA.FTZ R2, R153, c[0x0][0x2d0], -R141.reuse ;  /* 0x0000b40099027a23 */ /* 0x108fe4000001088d */
[----:B------:R3:W-:Y:S01]  /*a140*/  MUFU.EX2 R153, R70 ;  /* 0x0000004600997308 */ /* 0x0007e20000000800 */
[----:B----4-:R-:W-:Y:S09]  /*a150*/  FADD.FTZ R0, R105, R0 ;  /* 0x0000000069007221 */ /* 0x010ff20000010000 */
[----:B------:R4:W5:Y:S01]  /*a160*/  MUFU.EX2 R219, R2 ;  /* 0x0000000200db7308 */ /* 0x0009620000000800 */
[--C-:B---3--:R-:W-:Y:S09]  /*a170*/  FFMA.FTZ R70, R248, c[0x0][0x2d0], -R141.reuse ;  /* 0x0000b400f8467a23 */ /* 0x108ff2000001088d */
[----:B------:R-:W-:Y:S01]  /*a180*/  MUFU.EX2 R143, R70 ;  /* 0x00000046008f7308 */ /* 0x000fe20000000800 */
[----:B----4-:R-:W-:Y:S01]  /*a190*/  FFMA.FTZ R2, R152, c[0x0][0x2d0], -R140 ;  /* 0x0000b40098027a23 */ /* 0x010fe2000001088c */
[C---:B-----5:R-:W-:Y:S01]  /*a1a0*/  F2FP.BF16.PACK_AB R75, R219.reuse, R105 ;  /* 0x00000069db4b723e */ /* 0x060fe200000010ff */
[----:B------:R-:W-:Y:S07]  /*a1b0*/  FADD.FTZ R0, R219, R0 ;  /* 0x00000000db007221 */ /* 0x000fee0000010000 */
[----:B------:R3:W-:Y:S01]  /*a1c0*/  MUFU.EX2 R162, R2 ;  /* 0x0000000200a27308 */ /* 0x0007e20000000800 */
[C---:B------:R-:W-:Y:S09]  /*a1d0*/  HMMA.16816.F32.BF16 R4, R72.reuse, R80, R4 ;  /* 0x000000504804723c */ /* 0x040ff20000041804 */
[----:B------:R4:W-:Y:S01]  /*a1e0*/  MUFU.EX2 R152, R92 ;  /* 0x0000005c00987308 */ /* 0x0009e20000000800 */
[C---:B------:R-:W-:Y:S01]  /*a1f0*/  HMMA.16816.F32.BF16 R8, R72.reuse, R82, R8 ;  /* 0x000000524808723c */ /* 0x040fe20000041808 */
[----:B------:R-:W5:Y:S07]  /*a200*/  LDSM.16.MT88.4 R80, [R191+0x4800] ;  /* 0x00480000bf50783b */ /* 0x000f6e0000004200 */
[C---:B-1----:R-:W-:Y:S01]  /*a210*/  HMMA.16816.F32.BF16 R12, R72.reuse, R84, R12 ;  /* 0x00000054480c723c */ /* 0x042fe2000004180c */
[----:B------:R1:W-:Y:S03]  /*a220*/  MUFU.EX2 R70, R100 ;  /* 0x0000006400467308 */ /* 0x0003e60000000800 */
[----:B---3--:R-:W-:Y:S04]  /*a230*/  FFMA.FTZ R2, R147, c[0x0][0x2d0], -R140 ;  /* 0x0000b40093027a23 */ /* 0x008fe8000001088c */
[C---:B------:R-:W-:Y:S01]  /*a240*/  HMMA.16816.F32.BF16 R16, R72.reuse, R86, R16 ;  /* 0x000000564810723c */ /* 0x040fe20000041810 */
[----:B------:R-:W3:Y:S02]  /*a250*/  LDSM.16.MT88.4 R84, [R193+0x4800] ;  /* 0x00480000c154783b */ /* 0x000ee40000004200 */
[----:B------:R5:W-:Y:S05]  /*a260*/  MUFU.EX2 R115, R2 ;  /* 0x0000000200737308 */ /* 0x000bea0000000800 */
[C---:B------:R-:W-:Y:S01]  /*a270*/  HMMA.16816.F32.BF16 R20, R72.reuse, R88, R20 ;  /* 0x000000584814723c */ /* 0x040fe20000041814 */
[----:B----4-:R-:W-:Y:S07]  /*a280*/  LDSM.16.MT88.4 R92, [R191+0x6000] ;  /* 0x00600000bf5c783b */ /* 0x010fee0000004200 */
[C---:B------:R-:W-:Y:S01]  /*a290*/  HMMA.16816.F32.BF16 R24, R72.reuse, R90, R24 ;  /* 0x0000005a4818723c */ /* 0x040fe20000041818 */
[----:B------:R-:W4:Y:S07]  /*a2a0*/  LDSM.16.MT88.4 R88, [R192+0x4800] ;  /* 0x00480000c058783b */ /* 0x000f2e0000004200 */
[C---:B--2---:R-:W-:Y:S01]  /*a2b0*/  HMMA.16816.F32.BF16 R28, R72.reuse, R76, R28 ;  /* 0x0000004c481c723c */ /* 0x044fe2000004181c */
[----:B-1----:R-:W-:Y:S03]  /*a2c0*/  LDSM.16.MT88.4 R100, [R194+0x3000] ;  /* 0x00300000c264783b */ /* 0x002fe60000004200 */
[--C-:B-----5:R-:W-:Y:S04]  /*a2d0*/  FFMA.FTZ R2, R156, c[0x0][0x2d0], -R141.reuse ;  /* 0x0000b4009c027a23 */ /* 0x120fe8000001088d */
[C---:B------:R-:W-:Y:S01]  /*a2e0*/  HMMA.16816.F32.BF16 R32, R72.reuse, R78, R32 ;  /* 0x0000004e4820723c */ /* 0x040fe20000041820 */
[----:B------:R1:W2:Y:S01]  /*a2f0*/  MUFU.EX2 R113, R2 ;  /* 0x0000000200717308 */ /* 0x0002a20000000800 */
[----:B------:R-:W5:Y:S06]  /*a300*/  LDSM.16.MT88.4 R76, [R194+0x4800] ;  /* 0x00480000c24c783b */ /* 0x000f6c0000004200 */
[C---:B------:R-:W-:Y:S08]  /*a310*/  HMMA.16816.F32.BF16 R36, R72.reuse, R80, R36 ;  /* 0x000000504824723c */ /* 0x040ff00000041824 */
[C---:B------:R-:W-:Y:S01]  /*a320*/  HMMA.16816.F32.BF16 R40, R72.reuse, R82, R40 ;  /* 0x000000524828723c */ /* 0x040fe20000041828 */
[----:B------:R-:W5:Y:S07]  /*a330*/  LDSM.16.MT88.4 R80, [R191+0x1800] ;  /* 0x00180000bf50783b */ /* 0x000f6e0000004200 */
[C---:B---3--:R-:W-:Y:S04]  /*a340*/  HMMA.16816.F32.BF16 R44, R72.reuse, R84, R44 ;  /* 0x00000054482c723c */ /* 0x048fe8000004182c */
[--C-:B-1----:R-:W-:Y:S02]  /*a350*/  FFMA.FTZ R2, R157, c[0x0][0x2d0], -R141.reuse ;  /* 0x0000b4009d027a23 */ /* 0x102fe4000001088d */
[----:B--2---:R-:W-:Y:S02]  /*a360*/  FADD.FTZ R0, R113, R0 ;  /* 0x0000000071007221 */ /* 0x004fe40000010000 */
[C---:B------:R-:W-:Y:S01]  /*a370*/  HMMA.16816.F32.BF16 R48, R72.reuse, R86, R48 ;  /* 0x000000564830723c */ /* 0x040fe20000041830 */
[----:B------:R1:W2:Y:S01]  /*a380*/  MUFU.EX2 R114, R2 ;  /* 0x0000000200727308 */ /* 0x0002a20000000800 */
[----:B------:R-:W3:Y:S06]  /*a390*/  LDSM.16.MT88.4 R84, [R193+0x1800] ;  /* 0x00180000c154783b */ /* 0x000eec0000004200 */
[C---:B----4-:R-:W-:Y:S08]  /*a3a0*/  HMMA.16816.F32.BF16 R52, R72.reuse, R88, R52 ;  /* 0x000000584834723c */ /* 0x050ff00000041834 */
[C---:B------:R-:W-:Y:S01]  /*a3b0*/  HMMA.16816.F32.BF16 R56, R72.reuse, R90, R56 ;  /* 0x0000005a4838723c */ /* 0x040fe20000041838 */
[----:B------:R-:W4:Y:S07]  /*a3c0*/  LDSM.16.MT88.4 R88, [R192+0x1800] ;  /* 0x00180000c058783b */ /* 0x000f2e0000004200 */
[C---:B-----5:R-:W-:Y:S04]  /*a3d0*/  HMMA.16816.F32.BF16 R60, R72.reuse, R76, R60 ;  /* 0x0000004c483c723c */ /* 0x060fe8000004183c */
[----:B-1----:R-:W-:Y:S02]  /*a3e0*/  FFMA.FTZ R2, R155, c[0x0][0x2d0], -R140 ;  /* 0x0000b4009b027a23 */ /* 0x002fe4000001088c */
[C---:B--2---:R-:W-:Y:S02]  /*a3f0*/  FADD.FTZ R0, R114.reuse, R0 ;  /* 0x0000000072007221 */ /* 0x044fe40000010000 */
[----:B------:R-:W-:Y:S01]  /*a400*/  HMMA.16816.F32.BF16 R64, R72, R78, R64 ;  /* 0x0000004e4840723c */ /* 0x000fe20000041840 */
[----:B------:R1:W-:Y:S01]  /*a410*/  MUFU.EX2 R161, R2 ;  /* 0x0000000200a17308 */ /* 0x0003e20000000800 */
[----:B------:R-:W2:Y:S05]  /*a420*/  LDSM.16.MT88.4 R76, [R194+0x1800] ;  /* 0x00180000c24c783b */ /* 0x000eaa0000004200 */
[----:B------:R-:W-:Y:S02]  /*a430*/  F2FP.BF16.PACK_AB R72, R115, R162 ;  /* 0x000000a27348723e */ /* 0x000fe400000010ff */
[----:B------:R-:W-:Y:S03]  /*a440*/  F2FP.BF16.PACK_AB R73, R114, R113 ;  /* 0x000000717249723e */ /* 0x000fe600000010ff */
[----:B-1----:R-:W-:Y:S04]  /*a450*/  FFMA.FTZ R2, R154, c[0x0][0x2d0], -R140 ;  /* 0x0000b4009a027a23 */ /* 0x002fe8000001088c */
[----:B------:R1:W5:Y:S02]  /*a460*/  MUFU.EX2 R160, R2 ;  /* 0x0000000200a07308 */ /* 0x0003640000000800 */
[--C-:B-1----:R-:W-:Y:S01]  /*a470*/  FFMA.FTZ R2, R158, c[0x0][0x2d0], -R141.reuse ;  /* 0x0000b4009e027a23 */ /* 0x102fe2000001088d */
[----:B-----5:R-:W-:Y:S07]  /*a480*/  F2FP.BF16.PACK_AB R74, R160, R161 ;  /* 0x000000a1a04a723e */ /* 0x020fee00000010ff */
[----:B------:R1:W5:Y:S02]  /*a490*/  MUFU.EX2 R112, R2 ;  /* 0x0000000200707308 */ /* 0x0003640000000800 */
[--C-:B-1----:R-:W-:Y:S02]  /*a4a0*/  FFMA.FTZ R2, R159, c[0x0][0x2d0], -R141.reuse ;  /* 0x0000b4009f027a23 */ /* 0x102fe4000001088d */
[----:B-----5:R-:W-:Y:S06]  /*a4b0*/  FADD.FTZ R0, R112, R0 ;  /* 0x0000000070007221 */ /* 0x020fec0000010000 */
[----:B------:R1:W5:Y:S02]  /*a4c0*/  MUFU.EX2 R159, R2 ;  /* 0x00000002009f7308 */ /* 0x0003640000000800 */
[----:B-1----:R-:W-:Y:S01]  /*a4d0*/  FFMA.FTZ R2, R163, c[0x0][0x2d0], -R140 ;  /* 0x0000b400a3027a23 */ /* 0x002fe2000001088c */
[C---:B-----5:R-:W-:Y:S01]  /*a4e0*/  F2FP.BF16.PACK_AB R75, R159.reuse, R112 ;  /* 0x000000709f4b723e */ /* 0x060fe200000010ff */
[----:B------:R-:W-:Y:S06]  /*a4f0*/  FADD.FTZ R0, R159, R0 ;  /* 0x000000009f007221 */ /* 0x000fec0000010000 */
[----:B------:R1:W-:Y:S01]  /*a500*/  MUFU.EX2 R158, R2 ;  /* 0x00000002009e7308 */ /* 0x0003e20000000800 */
[C---:B------:R-:W-:Y:S08]  /*a510*/  HMMA.16816.F32.BF16 R4, R72.reuse, R80, R4 ;  /* 0x000000504804723c */ /* 0x040ff00000041804 */
[C---:B------:R-:W-:Y:S01]  /*a520*/  HMMA.16816.F32.BF16 R8, R72.reuse, R82, R8 ;  /* 0x000000524808723c */ /* 0x040fe20000041808 */
[----:B------:R-:W5:Y:S07]  /*a530*/  LDSM.16.MT88.4 R80, [R191+0x5000] ;  /* 0x00500000bf50783b */ /* 0x000f6e0000004200 */
[C---:B---3--:R-:W-:Y:S04]  /*a540*/  HMMA.16816.F32.BF16 R12, R72.reuse, R84, R12 ;  /* 0x00000054480c723c */ /* 0x048fe8000004180c */
[--C-:B-1----:R-:W-:Y:S01]  /*a550*/  FFMA.FTZ R2, R216, c[0x0][0x2d0], -R140.reuse ;  /* 0x0000b400d8027a23 */ /* 0x102fe2000001088c */
[----:B------:R-:W-:Y:S03]  /*a560*/  IADD3 R216, R215, -0x1, RZ ;  /* 0xffffffffd7d87810 */ /* 0x000fe60007ffe0ff */
[C---:B------:R-:W-:Y:S01]  /*a570*/  HMMA.16816.F32.BF16 R16, R72.reuse, R86, R16 ;  /* 0x000000564810723c */ /* 0x040fe20000041810 */
[----:B------:R1:W-:Y:S01]  /*a580*/  MUFU.EX2 R123, R2 ;  /* 0x00000002007b7308 */ /* 0x0003e20000000800 */
[----:B------:R-:W3:Y:S06]  /*a590*/  LDSM.16.MT88.4 R84, [R193+0x5000] ;  /* 0x00500000c154783b */ /* 0x000eec0000004200 */
[C---:B----4-:R-:W-:Y:S08]  /*a5a0*/  HMMA.16816.F32.BF16 R20, R72.reuse, R88, R20 ;  /* 0x000000584814723c */ /* 0x050ff00000041814 */
[C---:B------:R-:W-:Y:S01]  /*a5b0*/  HMMA.16816.F32.BF16 R24, R72.reuse, R90, R24 ;  /* 0x0000005a4818723c */ /* 0x040fe20000041818 */
[----:B------:R-:W4:Y:S07]  /*a5c0*/  LDSM.16.MT88.4 R88, [R192+0x5000] ;  /* 0x00500000c058783b */ /* 0x000f2e0000004200 */
[C---:B--2---:R-:W-:Y:S04]  /*a5d0*/  HMMA.16816.F32.BF16 R28, R72.reuse, R76, R28 ;  /* 0x0000004c481c723c */ /* 0x044fe8000004181c */
[--C-:B-1----:R-:W-:Y:S04]  /*a5e0*/  FFMA.FTZ R2, R222, c[0x0][0x2d0], -R141.reuse ;  /* 0x0000b400de027a23 */ /* 0x102fe8000001088d */
[C---:B------:R-:W-:Y:S01]  /*a5f0*/  HMMA.16816.F32.BF16 R32, R72.reuse, R78, R32 ;  /* 0x0000004e4820723c */ /* 0x040fe20000041820 */
[----:B------:R1:W2:Y:S01]  /*a600*/  MUFU.EX2 R122, R2 ;  /* 0x00000002007a7308 */ /* 0x0002a20000000800 */
[----:B------:R-:W4:Y:S06]  /*a610*/  LDSM.16.MT88.4 R76, [R194+0x5000] ;  /* 0x00500000c24c783b */ /* 0x000f2c0000004200 */
[C---:B-----5:R-:W-:Y:S08]  /*a620*/  HMMA.16816.F32.BF16 R36, R72.reuse, R80, R36 ;  /* 0x000000504824723c */ /* 0x060ff00000041824 */
[C---:B------:R-:W-:Y:S01]  /*a630*/  HMMA.16816.F32.BF16 R40, R72.reuse, R82, R40 ;  /* 0x000000524828723c */ /* 0x040fe20000041828 */
[----:B------:R-:W5:Y:S07]  /*a640*/  LDSM.16.MT88.4 R80, [R191+0x2000] ;  /* 0x00200000bf50783b */ /* 0x000f6e0000004200 */
[C---:B---3--:R-:W-:Y:S04]  /*a650*/  HMMA.16816.F32.BF16 R44, R72.reuse, R84, R44 ;  /* 0x00000054482c723c */ /* 0x048fe8000004182c */
[----:B-1----:R-:W-:Y:S02]  /*a660*/  FFMA.FTZ R2, R218, c[0x0][0x2d0], -R140 ;  /* 0x0000b400da027a23 */ /* 0x002fe4000001088c */
[----:B--2---:R-:W-:Y:S02]  /*a670*/  FADD.FTZ R0, R122, R0 ;  /* 0x000000007a007221 */ /* 0x004fe40000010000 */
[C---:B------:R-:W-:Y:S01]  /*a680*/  HMMA.16816.F32.BF16 R48, R72.reuse, R86, R48 ;  /* 0x000000564830723c */ /* 0x040fe20000041830 */
[----:B------:R1:W-:Y:S01]  /*a690*/  MUFU.EX2 R157, R2 ;  /* 0x00000002009d7308 */ /* 0x0003e20000000800 */
[----:B------:R-:W2:Y:S02]  /*a6a0*/  LDSM.16.MT88.4 R84, [R193+0x2000] ;  /* 0x00200000c154783b */ /* 0x000ea40000004200 */
[----:B------:R-:W-:Y:S04]  /*a6b0*/  FADD.FTZ R0, R121, R0 ;  /* 0x0000000079007221 */ /* 0x000fe80000010000 */
[C---:B----4-:R-:W-:Y:S08]  /*a6c0*/  HMMA.16816.F32.BF16 R52, R72.reuse, R88, R52 ;  /* 0x000000584834723c */ /* 0x050ff00000041834 */
[C---:B------:R-:W-:Y:S01]  /*a6d0*/  HMMA.16816.F32.BF16 R56, R72.reuse, R90, R56 ;  /* 0x0000005a4838723c */ /* 0x040fe20000041838 */
[----:B------:R-:W-:Y:S07]  /*a6e0*/  LDSM.16.MT88.4 R88, [R194+0x2000] ;  /* 0x00200000c258783b */ /* 0x000fee0000004200 */
[C---:B------:R-:W-:Y:S04]  /*a6f0*/  HMMA.16816.F32.BF16 R60, R72.reuse, R76, R60 ;  /* 0x0000004c483c723c */ /* 0x040fe8000004183c */
[----:B-1----:R-:W-:Y:S04]  /*a700*/  FFMA.FTZ R2, R217, c[0x0][0x2d0], -R140 ;  /* 0x0000b400d9027a23 */ /* 0x002fe8000001088c */
[----:B------:R-:W-:Y:S01]  /*a710*/  HMMA.16816.F32.BF16 R64, R72, R78, R64 ;  /* 0x0000004e4840723c */ /* 0x000fe20000041840 */
[----:B------:R1:W3:Y:S01]  /*a720*/  MUFU.EX2 R156, R2 ;  /* 0x00000002009c7308 */ /* 0x0002e20000000800 */
[----:B------:R-:W4:Y:S05]  /*a730*/  LDSM.16.MT88.4 R76, [R192+0x2000] ;  /* 0x00200000c04c783b */ /* 0x000f2a0000004200 */
[----:B------:R-:W-:Y:S02]  /*a740*/  F2FP.BF16.PACK_AB R72, R123, R158 ;  /* 0x0000009e7b48723e */ /* 0x000fe400000010ff */
[----:B------:R-:W-:Y:S03]  /*a750*/  F2FP.BF16.PACK_AB R73, R121, R122 ;  /* 0x0000007a7949723e */ /* 0x000fe600000010ff */
[--C-:B-1----:R-:W-:Y:S01]  /*a760*/  FFMA.FTZ R2, R233, c[0x0][0x2d0], -R141.reuse ;  /* 0x0000b400e9027a23 */ /* 0x102fe2000001088d */
[----:B---3--:R-:W-:Y:S03]  /*a770*/  F2FP.BF16.PACK_AB R74, R156, R157 ;  /* 0x0000009d9c4a723e */ /* 0x008fe600000010ff */
[----:B------:R1:W3:Y:S02]  /*a780*/  MUFU.EX2 R120, R2 ;  /* 0x0000000200787308 */ /* 0x0002e40000000800 */
[--C-:B-1----:R-:W-:Y:S02]  /*a790*/  FFMA.FTZ R2, R236, c[0x0][0x2d0], -R141.reuse ;  /* 0x0000b400ec027a23 */ /* 0x102fe4000001088d */
[----:B---3--:R-:W-:Y:S06]  /*a7a0*/  FADD.FTZ R0, R120, R0 ;  /* 0x0000000078007221 */ /* 0x008fec0000010000 */
[----:B------:R1:W3:Y:S02]  /*a7b0*/  MUFU.EX2 R155, R2 ;  /* 0x00000002009b7308 */ /* 0x0002e40000000800 */
[--C-:B-1----:R-:W-:Y:S01]  /*a7c0*/  FFMA.FTZ R2, R232, c[0x0][0x2d0], -R140.reuse ;  /* 0x0000b400e8027a23 */ /* 0x102fe2000001088c */
[C---:B---3--:R-:W-:Y:S01]  /*a7d0*/  F2FP.BF16.PACK_AB R75, R155.reuse, R120 ;  /* 0x000000789b4b723e */ /* 0x048fe200000010ff */
[----:B------:R-:W-:Y:S06]  /*a7e0*/  FFMA.FTZ R140, R220, c[0x0][0x2d0], -R140 ;  /* 0x0000b400dc8c7a23 */ /* 0x000fec000001088c */
[----:B------:R1:W-:Y:S01]  /*a7f0*/  MUFU.EX2 R154, R2 ;  /* 0x00000002009a7308 */ /* 0x0003e20000000800 */
[----:B------:R-:W-:Y:S01]  /*a800*/  FADD.FTZ R0, R155, R0 ;  /* 0x000000009b007221 */ /* 0x000fe20000010000 */
[C---:B-----5:R-:W-:Y:S08]  /*a810*/  HMMA.16816.F32.BF16 R4, R72.reuse, R80, R4 ;  /* 0x000000504804723c */ /* 0x060ff00000041804 */
[C---:B------:R-:W-:Y:S01]  /*a820*/  HMMA.16816.F32.BF16 R8, R72.reuse, R82, R8 ;  /* 0x000000524808723c */ /* 0x040fe20000041808 */
[----:B------:R-:W3:Y:S07]  /*a830*/  LDSM.16.MT88.4 R80, [R191+0x5800] ;  /* 0x00580000bf50783b */ /* 0x000eee0000004200 */
[C---:B--2---:R-:W-:Y:S04]  /*a840*/  HMMA.16816.F32.BF16 R12, R72.reuse, R84, R12 ;  /* 0x00000054480c723c */ /* 0x044fe8000004180c */
[--C-:B-1----:R-:W-:Y:S04]  /*a850*/  FFMA.FTZ R2, R240, c[0x0][0x2d0], -R141.reuse ;  /* 0x0000b400f0027a23 */ /* 0x102fe8000001088d */
[C---:B------:R-:W-:Y:S01]  /*a860*/  HMMA.16816.F32.BF16 R16, R72.reuse, R86, R16 ;  /* 0x000000564810723c */ /* 0x040fe20000041810 */
[----:B------:R1:W2:Y:S01]  /*a870*/  MUFU.EX2 R149, R2 ;  /* 0x0000000200957308 */ /* 0x0002a20000000800 */
[----:B------:R-:W5:Y:S06]  /*a880*/  LDSM.16.MT88.4 R84, [R193+0x5800] ;  /* 0x00580000c154783b */ /* 0x000f6c0000004200 */
[C---:B----4-:R-:W-:Y:S08]  /*a890*/  HMMA.16816.F32.BF16 R20, R72.reuse, R76, R20 ;  /* 0x0000004c4814723c */ /* 0x050ff00000041814 */
[C---:B------:R-:W-:Y:S01]  /*a8a0*/  HMMA.16816.F32.BF16 R24, R72.reuse, R78, R24 ;  /* 0x0000004e4818723c */ /* 0x040fe20000041818 */
[----:B------:R-:W4:Y:S07]  /*a8b0*/  LDSM.16.MT88.4 R76, [R192+0x5800] ;  /* 0x00580000c04c783b */ /* 0x000f2e0000004200 */
[C---:B------:R-:W-:Y:S04]  /*a8c0*/  HMMA.16816.F32.BF16 R28, R72.reuse, R88, R28 ;  /* 0x00000058481c723c */ /* 0x040fe8000004181c */
        /* <DEDUP_REMOVED lines=14> */
[C---:B----4-:R-:W-:Y:S08]  /*a9b0*/  HMMA.16816.F32.BF16 R52, R72.reuse, R76, R52 ;  /* 0x0000004c4834723c */ /* 0x050ff00000041834 */
[C---:B------:R-:W-:Y:S01]  /*a9c0*/  HMMA.16816.F32.BF16 R56, R72.reuse, R78, R56 ;  /* 0x0000004e4838723c */ /* 0x040fe20000041838 */
[----:B------:R-:W5:Y:S07]  /*a9d0*/  LDSM.16.MT88.4 R76, [R192+0x2800] ;  /* 0x00280000c04c783b */ /* 0x000f6e0000004200 */
[C---:B------:R-:W-:Y:S04]  /*a9e0*/  HMMA.16816.F32.BF16 R60, R72.reuse, R88, R60 ;  /* 0x00000058483c723c */ /* 0x040fe8000004183c */
[--C-:B-1----:R-:W-:Y:S02]  /*a9f0*/  FFMA.FTZ R2, R246, c[0x0][0x2d0], -R141.reuse ;  /* 0x0000b400f6027a23 */ /* 0x102fe4000001088d */
[----:B--2---:R-:W-:Y:S02]  /*aa00*/  FADD.FTZ R0, R148, R0 ;  /* 0x0000000094007221 */ /* 0x004fe40000010000 */
[----:B------:R-:W-:Y:S01]  /*aa10*/  HMMA.16816.F32.BF16 R64, R72, R90, R64 ;  /* 0x0000005a4840723c */ /* 0x000fe20000041840 */
[----:B------:R1:W2:Y:S01]  /*aa20*/  MUFU.EX2 R147, R2 ;  /* 0x0000000200937308 */ /* 0x0002a20000000800 */
[----:B------:R-:W5:Y:S05]  /*aa30*/  LDSM.16.MT88.4 R88, [R194+0x2800] ;  /* 0x00280000c258783b */ /* 0x000f6a0000004200 */
[----:B------:R-:W-:Y:S02]  /*aa40*/  F2FP.BF16.PACK_AB R72, R153, R154 ;  /* 0x0000009a9948723e */ /* 0x000fe400000010ff */
[----:B------:R-:W-:Y:S03]  /*aa50*/  F2FP.BF16.PACK_AB R73, R150, R149 ;  /* 0x000000959649723e */ /* 0x000fe600000010ff */
[----:B------:R-:W-:Y:S01]  /*aa60*/  F2FP.BF16.PACK_AB R74, R151, R152 ;  /* 0x00000098974a723e */ /* 0x000fe200000010ff */
[--C-:B-1----:R-:W-:Y:S01]  /*aa70*/  FFMA.FTZ R2, R249, c[0x0][0x2d0], -R141.reuse ;  /* 0x0000b400f9027a23 */ /* 0x102fe2000001088d */
[----:B--2---:R-:W-:Y:S01]  /*aa80*/  F2FP.BF16.PACK_AB R75, R147, R148 ;  /* 0x00000094934b723e */ /* 0x004fe200000010ff */
[----:B------:R-:W-:Y:S02]  /*aa90*/  FFMA.FTZ R141, R71, c[0x0][0x2d0], -R141 ;  /* 0x0000b400478d7a23 */ /* 0x000fe4000001088d */
[----:B------:R1:W2:Y:S01]  /*aaa0*/  MUFU.EX2 R71, R140 ;  /* 0x0000008c00477308 */ /* 0x0002a20000000800 */
[----:B------:R-:W-:Y:S03]  /*aab0*/  FADD.FTZ R0, R147, R0 ;  /* 0x0000000093007221 */ /* 0x000fe60000010000 */
[C---:B---3--:R-:W-:Y:S06]  /*aac0*/  HMMA.16816.F32.BF16 R4, R72.reuse, R80, R4 ;  /* 0x000000504804723c */ /* 0x048fec0000041804 */
[----:B------:R-:W3:Y:S02]  /*aad0*/  MUFU.EX2 R3, R141 ;  /* 0x0000008d00037308 */ /* 0x000ee40000000800 */
[C---:B------:R-:W-:Y:S01]  /*aae0*/  HMMA.16816.F32.BF16 R8, R72.reuse, R82, R8 ;  /* 0x000000524808723c */ /* 0x040fe20000041808 */
[----:B------:R-:W5:Y:S07]  /*aaf0*/  LDSM.16.MT88.4 R80, [R192+0x6000] ;  /* 0x00600000c050783b */ /* 0x000f6e0000004200 */
[C---:B-----5:R-:W-:Y:S01]  /*ab00*/  HMMA.16816.F32.BF16 R12, R72.reuse, R84, R12 ;  /* 0x00000054480c723c */ /* 0x060fe2000004180c */
[----:B------:R5:W5:Y:S01]  /*ab10*/  MUFU.EX2 R144, R2 ;  /* 0x0000000200907308 */ /* 0x000b620000000800 */
[----:B-1----:R-:W4:Y:S02]  /*ab20*/  LDL R140, [R1+0x24] ;  /* 0x00002400018c7983 */ /* 0x002f240000100800 */
[----:B--2---:R-:W-:Y:S04]  /*ab30*/  F2FP.BF16.PACK_AB R138, R71, R142 ;  /* 0x0000008e478a723e */ /* 0x004fe800000010ff */
[C---:B------:R-:W-:Y:S01]  /*ab40*/  HMMA.16816.F32.BF16 R16, R72.reuse, R86, R16 ;  /* 0x000000564810723c */ /* 0x040fe20000041810 */
[----:B------:R-:W1:Y:S03]  /*ab50*/  LDSM.16.MT88.4 R84, [R194+0x6000] ;  /* 0x00600000c254783b */ /* 0x000e660000004200 */
[----:B---3--:R-:W-:Y:S04]  /*ab60*/  F2FP.BF16.PACK_AB R139, R3, R70 ;  /* 0x00000046038b723e */ /* 0x008fe800000010ff */
[C---:B-----5:R-:W-:Y:S08]  /*ab70*/  HMMA.16816.F32.BF16 R20, R72.reuse, R76, R20 ;  /* 0x0000004c4814723c */ /* 0x060ff00000041814 */
[C---:B------:R-:W-:Y:S01]  /*ab80*/  HMMA.16816.F32.BF16 R24, R72.reuse, R78, R24 ;  /* 0x0000004e4818723c */ /* 0x040fe20000041818 */
[----:B------:R-:W2:Y:S03]  /*ab90*/  LDSM.16.MT88.4 R76, [R191+0x3000] ;  /* 0x00300000bf4c783b */ /* 0x000ea60000004200 */
[----:B------:R-:W-:Y:S01]  /*aba0*/  FADD.FTZ R2, R252, R104 ;  /* 0x00000068fc027221 */ /* 0x000fe20000010000 */
[----:B------:R-:W-:Y:S01]  /*abb0*/  F2FP.BF16.PACK_AB R137, R143, R144 ;  /* 0x000000908f89723e */ /* 0x000fe200000010ff */
[----:B------:R-:W-:Y:S02]  /*abc0*/  FADD.FTZ R0, R144, R0 ;  /* 0x0000000090007221 */ /* 0x000fe40000010000 */
[C---:B------:R-:W-:Y:S04]  /*abd0*/  HMMA.16816.F32.BF16 R28, R72.reuse, R88, R28 ;  /* 0x00000058481c723c */ /* 0x040fe8000004181c */
[----:B------:R-:W-:Y:S02]  /*abe0*/  FADD.FTZ R2, R111, R2 ;  /* 0x000000026f027221 */ /* 0x000fe40000010000 */
[----:B------:R-:W-:Y:S02]  /*abf0*/  FADD.FTZ R0, R143, R0 ;  /* 0x000000008f007221 */ /* 0x000fe40000010000 */
[C---:B------:R-:W-:Y:S01]  /*ac00*/  HMMA.16816.F32.BF16 R32, R72.reuse, R90, R32 ;  /* 0x0000005a4820723c */ /* 0x040fe20000041820 */
[----:B------:R-:W3:Y:S03]  /*ac10*/  LDSM.16.MT88.4 R88, [R193+0x3000] ;  /* 0x00300000c158783b */ /* 0x000ee60000004200 */
        /* <DEDUP_REMOVED lines=8> */
[----:B------:R-:W-:Y:S02]  /*aca0*/  FADD.FTZ R2, R250, R2 ;  /* 0x00000002fa027221 */ /* 0x000fe40000010000 */
[----:B------:R-:W-:Y:S02]  /*acb0*/  IMAD.MOV.U32 R70, RZ, RZ, R68 ;  /* 0x000000ffff467224 */ /* 0x000fe400078e0044 */
[C---:B------:R-:W-:Y:S01]  /*acc0*/  HMMA.16816.F32.BF16 R44, R72.reuse, R96, R44 ;  /* 0x00000060482c723c */ /* 0x040fe2000004182c */
[----:B------:R1:W-:Y:S03]  /*acd0*/  STL [R1+0x30], R3 ;  /* 0x0000300301007387 */ /* 0x0003e60000100800 */
[----:B------:R-:W-:Y:S04]  /*ace0*/  FADD.FTZ R2, R243, R2 ;  /* 0x00000002f3027221 */ /* 0x000fe80000010000 */
[C---:B------:R-:W-:Y:S04]  /*acf0*/  HMMA.16816.F32.BF16 R48, R72.reuse, R98, R48 ;  /* 0x000000624830723c */ /* 0x040fe80000041830 */
[----:B------:R-:W-:Y:S04]  /*ad00*/  FADD.FTZ R2, R241, R2 ;  /* 0x00000002f1027221 */ /* 0x000fe80000010000 */
[C---:B------:R-:W-:Y:S04]  /*ad10*/  HMMA.16816.F32.BF16 R52, R72.reuse, R80, R52 ;  /* 0x000000504834723c */ /* 0x040fe80000041834 */
[----:B------:R-:W-:Y:S04]  /*ad20*/  FADD.FTZ R2, R235, R2 ;  /* 0x00000002eb027221 */ /* 0x000fe80000010000 */
[C---:B------:R-:W-:Y:S04]  /*ad30*/  HMMA.16816.F32.BF16 R56, R72.reuse, R82, R56 ;  /* 0x000000524838723c */ /* 0x040fe80000041838 */
[----:B------:R-:W-:Y:S02]  /*ad40*/  FADD.FTZ R2, R234, R2 ;  /* 0x00000002ea027221 */ /* 0x000fe40000010000 */
[----:B-1----:R-:W-:Y:S02]  /*ad50*/  IMAD.MOV.U32 R3, RZ, RZ, R69 ;  /* 0x000000ffff037224 */ /* 0x002fe400078e0045 */
[C---:B------:R-:W-:Y:S04]  /*ad60*/  HMMA.16816.F32.BF16 R60, R72.reuse, R84, R60 ;  /* 0x00000054483c723c */ /* 0x040fe8000004183c */
[----:B------:R-:W-:Y:S04]  /*ad70*/  FADD.FTZ R2, R231, R2 ;  /* 0x00000002e7027221 */ /* 0x000fe80000010000 */
[----:B------:R-:W-:Y:S04]  /*ad80*/  HMMA.16816.F32.BF16 R64, R72, R86, R64 ;  /* 0x000000564840723c */ /* 0x000fe80000041840 */
[----:B------:R-:W-:Y:S04]  /*ad90*/  FADD.FTZ R2, R227, R2 ;  /* 0x00000002e3027221 */ /* 0x000fe80000010000 */
[C---:B--2---:R-:W-:Y:S01]  /*ada0*/  HMMA.16816.F32.BF16 R72, R136.reuse, R76, R4 ;  /* 0x0000004c8848723c */ /* 0x044fe20000041804 */
[----:B------:R-:W1:Y:S04]  /*adb0*/  LDSM.16.MT88.4 R4, [R194+0x6800] ;  /* 0x00680000c204783b */ /* 0x000e680000004200 */
[----:B------:R-:W-:Y:S03]  /*adc0*/  FADD.FTZ R2, R162, R2 ;  /* 0x00000002a2027221 */ /* 0x000fe60000010000 */
[C---:B------:R-:W-:Y:S04]  /*add0*/  HMMA.16816.F32.BF16 R76, R136.reuse, R78, R8 ;  /* 0x0000004e884c723c */ /* 0x040fe80000041808 */
[----:B------:R-:W-:Y:S04]  /*ade0*/  FADD.FTZ R2, R115, R2 ;  /* 0x0000000273027221 */ /* 0x000fe80000010000 */
[C---:B---3--:R-:W-:Y:S04]  /*adf0*/  HMMA.16816.F32.BF16 R80, R136.reuse, R88, R12 ;  /* 0x000000588850723c */ /* 0x048fe8000004180c */
[----:B------:R-:W-:Y:S04]  /*ae00*/  FADD.FTZ R2, R161, R2 ;  /* 0x00000002a1027221 */ /* 0x000fe80000010000 */
[C---:B------:R-:W-:Y:S04]  /*ae10*/  HMMA.16816.F32.BF16 R84, R136.reuse, R90, R16 ;  /* 0x0000005a8854723c */ /* 0x040fe80000041810 */
[----:B------:R-:W-:Y:S04]  /*ae20*/  FADD.FTZ R2, R160, R2 ;  /* 0x00000002a0027221 */ /* 0x000fe80000010000 */
[C---:B-----5:R-:W-:Y:S04]  /*ae30*/  HMMA.16816.F32.BF16 R88, R136.reuse, R92, R20 ;  /* 0x0000005c8858723c */ /* 0x060fe80000041814 */
        /* <DEDUP_REMOVED lines=19> */
[C---:B-1----:R-:W-:Y:S04]  /*af70*/  HMMA.16816.F32.BF16 R60, R136.reuse, R4, R60 ;  /* 0x00000004883c723c */ /* 0x042fe8000004183c */
[----:B------:R-:W-:Y:S04]  /*af80*/  FADD.FTZ R2, R142, R2 ;  /* 0x000000028e027221 */ /* 0x000fe80000010000 */
[----:B------:R-:W-:Y:S04]  /*af90*/  HMMA.16816.F32.BF16 R64, R136, R6, R64 ;  /* 0x000000068840723c */ /* 0x000fe80000041840 */
[----:B------:R-:W-:Y:S05]  /*afa0*/  FADD.FTZ R0, R71, R2 ;  /* 0x0000000247007221 */ /* 0x000fea0000010000 */
[----:B------:R1:W-:Y:S01]  /*afb0*/  STL [R1+0x34], R0 ;  /* 0x0000340001007387 */ /* 0x0003e20000100800 */
[----:B----4-:R-:W-:Y:S02]  /*afc0*/  ISETP.GT.AND P0, PT, R215, R140, PT ;  /* 0x0000008cd700720c */ /* 0x010fe40003f04270 */
[----:B------:R-:W-:Y:S11]  /*afd0*/  IMAD.MOV.U32 R215, RZ, RZ, R216 ;  /* 0x000000ffffd77224 */ /* 0x000ff600078e00d8 */
[----:B-1----:R-:W-:-:S05]  /*afe0*/  @P0 BRA `(.L_x_1024) ;  /* 0xffffbdb000000947 */ /* 0x002fca000383ffff */
.L_x_1019:
[----:B--2---:R-:W2:Y:S02]  /*aff0*/  LDL R0, [R1+0x38] ;  /* 0x0000380001007983 */ /* 0x004ea40000100800 */
[----:B--2---:R-:W-:-:S13]  /*b000*/  ISETP.GE.AND P0, PT, R216, R0, PT ;  /* 0x00000000d800720c */ /* 0x004fda0003f06270 */
[----:B------:R-:W-:Y:S05]  /*b010*/  @!P0 BRA `(.L_x_1025) ;  /* 0x000039f000008947 */ /* 0x000fea0003800000 */
.L_x_1028:
[----:B------:R-:W2:Y:S01]  /*b020*/  LDL.64 R218, [R1+0x8] ;  /* 0x0000080001da7983 */ /* 0x000ea20000100a00 */
[----:B------:R-:W-:Y:S04]  /*b030*/  DEPBAR.LE SB0, 0x0 ;  /* 0x000080000000791a */ /* 0x000fe80000000000 */
[----:B------:R-:W-:Y:S01]  /*b040*/  WARPSYNC 0xffffffff ;  /* 0xffffffff00007948 */ /* 0x000fe20003800000 */
[----:B------:R-:W3:Y:S01]  /*b050*/  LDL.64 R70, [R1] ;  /* 0x0000000001467983 */ /* 0x000ee20000100a00 */
[----:B-1----:R-:W-:Y:S01]  /*b060*/  SHF.R.S32.HI R0, RZ, 0x1f, R216 ;  /* 0x0000001fff007819 */ /* 0x002fe200000114d8 */
[----:B------:R-:W-:Y:S01]  /*b070*/  IMAD.WIDE.U32 R28, R216, c[0x0][0x208], RZ ;  /* 0x00008200d81c7a25 */ /* 0x000fe200078e00ff */
[----:B------:R-:W-:Y:S01]  /*b080*/  ULDC.64 UR4, c[0x0][0x208] ;  /* 0x0000820000047ab9 */ /* 0x000fe20000000a00 */
[----:B------:R-:W-:Y:S02]  /*b090*/  BSSY B0, `(.L_x_1026) ;  /* 0x0000192000007945 */ /* 0x000fe40003800000 */
[----:B------:R-:W4:Y:S01]  /*b0a0*/  LDL.64 R44, [R1+0x40] ;  /* 0x00004000012c7983 */ /* 0x000f220000100a00 */
[----:B------:R-:W-:Y:S02]  /*b0b0*/  IMAD R0, R0, c[0x0][0x208], RZ ;  /* 0x0000820000007a24 */ /* 0x000fe400078e02ff */
[----:B------:R-:W-:Y:S02]  /*b0c0*/  UMOV UR9, 0x5 ;  /* 0x0000000500097882 */ /* 0x000fe40000000000 */
[----:B------:R-:W-:Y:S01]  /*b0d0*/  IMAD R0, R216, c[0x0][0x20c], R0 ;  /* 0x00008300d8007a24 */ /* 0x000fe200078e0200 */
[----:B------:R-:W5:Y:S01]  /*b0e0*/  LDL R31, [R1+0x3c] ;  /* 0x00003c00011f7983 */ /* 0x000f620000100800 */
[----:B------:R-:W-:Y:S02]  /*b0f0*/  USHF.L.U32 UR8, UR4, 0x5, URZ ;  /* 0x0000000504087899 */ /* 0x000fe4000800063f */
[----:B------:R-:W-:Y:S01]  /*b100*/  USHF.L.U64.HI UR9, UR4, UR9, UR5 ;  /* 0x0000000904097299 */ /* 0x000fe20008010205 */
[----:B------:R-:W-:Y:S01]  /*b110*/  BAR.SYNC.DEFER_BLOCKING 0x0 ;  /* 0x0000000000007b1d */ /* 0x000fe20000010000 */
[----:B------:R-:W-:Y:S01]  /*b120*/  IADD3 R0, R29, R0, RZ ;  /* 0x000000001d007210 */ /* 0x000fe20007ffe0ff */
[----:B------:R-:W-:Y:S01]  /*b130*/  UIADD3 UR5, UP0, UR8, UR8, URZ ;  /* 0x0000000808057290 */ /* 0x000fe2000ff1e03f */
[----:B------:R-:W-:Y:S02]  /*b140*/  MOV R20, UR8 ;  /* 0x0000000800147c02 */ /* 0x000fe40008000f00 */
[----:B------:R-:W-:Y:S01]  /*b150*/  MOV R21, UR9 ;  /* 0x0000000900157c02 */ /* 0x000fe20008000f00 */
[----:B------:R-:W-:Y:S01]  /*b160*/  IMAD R47, R0, 0x70, RZ ;  /* 0x00000070002f7824 */ /* 0x000fe200078e02ff */
[----:B------:R-:W-:Y:S03]  /*b170*/  UIADD3.X UR4, UR9, UR9, URZ, UP0, !UPT ;  /* 0x0000000909047290 */ /* 0x000fe600087fe43f */
[----:B------:R-:W-:Y:S01]  /*b180*/  IMAD.WIDE.U32 R20, R28, 0x70, R20 ;  /* 0x000000701c147825 */ /* 0x000fe200078e0014 */
[----:B------:R-:W1:Y:S08]  /*b190*/  LDSM.16.M88.4 R8, [R188] ;  /* 0x00000000bc08783b */ /* 0x000e700000000200 */
[----:B------:R-:W1:Y:S08]  /*b1a0*/  LDSM.16.M88.4 R16, [R188+0x800] ;  /* 0x00080000bc10783b */ /* 0x000e700000000200 */
[----:B------:R-:W2:Y:S08]  /*b1b0*/  LDSM.16.M88.4 R24, [R188+0x1000] ;  /* 0x00100000bc18783b */ /* 0x000eb00000000200 */
[----:B------:R-:W5:Y:S04]  /*b1c0*/  LDL R244, [R1+0x38] ;  /* 0x0000380001f47983 */ /* 0x000f680000100800 */
[----:B------:R-:W2:Y:S08]  /*b1d0*/  LDSM.16.M88.4 R32, [R188+0x1800] ;  /* 0x00180000bc20783b */ /* 0x000eb00000000200 */
[----:B------:R-:W2:Y:S01]  /*b1e0*/  LDSM.16.M88.4 R40, [R188+0x2000] ;  /* 0x00200000bc28783b */ /* 0x000ea20000000200 */
[C---:B-1----:R-:W-:Y:S07]  /*b1f0*/  HMMA.16816.F32.BF16 R4, R128.reuse, R8, RZ ;  /* 0x000000088004723c */ /* 0x042fee00000418ff */
[----:B------:R-:W1:Y:S01]  /*b200*/  LDSM.16.M88.4 R48, [R188+0x2800] ;  /* 0x00280000bc30783b */ /* 0x000e620000000200 */
[C---:B------:R-:W-:Y:S07]  /*b210*/  HMMA.16816.F32.BF16 R8, R128.reuse, R10, RZ ;  /* 0x0000000a8008723c */ /* 0x040fee00000418ff */
[----:B------:R-:W1:Y:S01]  /*b220*/  LDSM.16.M88.4 R56, [R188+0x3000] ;  /* 0x00300000bc38783b */ /* 0x000e620000000200 */
[C---:B------:R-:W-:Y:S07]  /*b230*/  HMMA.16816.F32.BF16 R12, R128.reuse, R16, RZ ;  /* 0x00000010800c723c */ /* 0x040fee00000418ff */
[----:B------:R-:W1:Y:S01]  /*b240*/  LDSM.16.M88.4 R136, [R195] ;  /* 0x00000000c388783b */ /* 0x000e620000000200 */
[C---:B------:R-:W-:Y:S07]  /*b250*/  HMMA.16816.F32.BF16 R16, R128.reuse, R18, RZ ;  /* 0x000000128010723c */ /* 0x040fee00000418ff */
[----:B------:R-:W1:Y:S08]  /*b260*/  LDSM.16.M88.4 R140, [R204] ;  /* 0x00000000cc8c783b */ /* 0x000e700000000200 */
[----:B------:R-:W1:Y:S08]  /*b270*/  LDSM.16.M88.4 R144, [R205] ;  /* 0x00000000cd90783b */ /* 0x000e700000000200 */
[----:B------:R-:W1:Y:S08]  /*b280*/  LDSM.16.M88.4 R148, [R206] ;  /* 0x00000000ce94783b */ /* 0x000e700000000200 */
[----:B------:R-:W1:Y:S08]  /*b290*/  LDSM.16.M88.4 R152, [R207] ;  /* 0x00000000cf98783b */ /* 0x000e700000000200 */
[----:B------:R-:W1:Y:S08]  /*b2a0*/  LDSM.16.M88.4 R156, [R208] ;  /* 0x00000000d09c783b */ /* 0x000e700000000200 */
[----:B------:R-:W1:Y:S08]  /*b2b0*/  LDSM.16.M88.4 R160, [R209] ;  /* 0x00000000d1a0783b */ /* 0x000e700000000200 */
[----:B------:R-:W1:Y:S02]  /*b2c0*/  S2R R30, SR_TID.X ;  /* 0x00000000001e7919 */ /* 0x000e640000002100 */
[----:B-1----:R-:W-:Y:S02]  /*b2d0*/  ISETP.GT.AND P4, PT, R30, 0x7f, PT ;  /* 0x0000007f1e00780c */ /* 0x002fe40003f84270 */
[----:B--2---:R-:W-:Y:S02]  /*b2e0*/  MOV R2, R218 ;  /* 0x000000da00027202 */ /* 0x004fe40000000f00 */
[----:B------:R-:W-:Y:S02]  /*b2f0*/  IADD3 R38, P1, R218, R20, RZ ;  /* 0x00000014da267210 */ /* 0x000fe40007f3e0ff */
[----:B---3--:R-:W-:Y:S05]  /*b300*/  MOV R3, R71 ;  /* 0x0000004700037202 */ /* 0x008fea0000000f00 */
[----:B------:R-:W-:Y:S01]  /*b310*/  IMAD.WIDE.U32 R2, R28, 0x70, R2 ;  /* 0x000000701c027825 */ /* 0x000fe200078e0002 */
[----:B----4-:R-:W-:Y:S04]  /*b320*/  ISETP.GE.AND P5, PT, R44, c[0x0][0x1d4], PT ;  /* 0x000075002c007a0c */ /* 0x010fe80003fa6270 */
[C---:B------:R-:W-:Y:S02]  /*b330*/  LEA R36, P0, R2.reuse, c[0x0][0x1f8], 0x1 ;  /* 0x00007e0002247a11 */ /* 0x040fe400078008ff */
[----:B------:R-:W-:Y:S02]  /*b340*/  IADD3 R0, R3, R47, RZ ;  /* 0x0000002f03007210 */ /* 0x000fe40007ffe0ff */
[----:B-----5:R-:W-:Y:S02]  /*b350*/  ISETP.GE.AND P6, PT, R31, c[0x0][0x1d4], PT ;  /* 0x000075001f007a0c */ /* 0x020fe40003fc6270 */
[----:B------:R-:W-:Y:S02]  /*b360*/  LEA.HI.X R37, R2, c[0x0][0x1fc], R0, 0x1, P0 ;  /* 0x00007f0002257a11 */ /* 0x000fe400000f0c00 */
[----:B------:R-:W-:Y:S02]  /*b370*/  IADD3 R0, R47, R21, RZ ;  /* 0x000000152f007210 */ /* 0x000fe40007ffe0ff */
[----:B------:R-:W-:Y:S01]  /*b380*/  IADD3 R39, P0, R20, UR8, RZ ;  /* 0x0000000814277c10 */ /* 0x000fe2000ff1e0ff */
[----:B------:R-:W-:Y:S01]  /*b390*/  @!PT LDS RZ, [RZ] ;  /* 0x00000000fffff984 */ /* 0x000fe20000000800 */
[----:B------:R-:W-:Y:S01]  /*b3a0*/  @!PT LDS RZ, [RZ] ;  /* 0x00000000fffff984 */ /* 0x000fe20000000800 */
[----:B------:R-:W-:Y:S01]  /*b3b0*/  @!PT LDS RZ, [RZ] ;  /* 0x00000000fffff984 */ /* 0x000fe20000000800 */
[----:B------:R1:W-:Y:S01]  /*b3c0*/  LDGSTS.E.BYPASS.LTC128B.128 [R214+0x100], [R36.64], !P5 ;  /* 0x0010000024d67fae */ /* 0x0003e2000e901d46 */
[C---:B------:R-:W-:Y:S01]  /*b3d0*/  HMMA.16816.F32.BF16 R20, R128.reuse, R24, RZ ;  /* 0x000000188014723c */ /* 0x040fe200000418ff */
[----:B------:R-:W-:Y:S02]  /*b3e0*/  MOV R2, UR5 ;  /* 0x0000000500027c02 */ /* 0x000fe40008000f00 */
[----:B------:R-:W-:Y:S02]  /*b3f0*/  MOV R3, UR4 ;  /* 0x0000000400037c02 */ /* 0x000fe40008000f00 */
[----:B------:R-:W-:Y:S02]  /*b400*/  IADD3.X R44, R0, UR9, RZ, P0, !PT ;  /* 0x00000009002c7c10 */ /* 0x000fe400087fe4ff */
[----:B------:R1:W-:Y:S01]  /*b410*/  LDGSTS.E.BYPASS.LTC128B.128 [R214+0x3900], [R36.64+0x80], !P6 ;  /* 0x0390008024d67fae */ /* 0x0003e2000f101d46 */
[C---:B------:R-:W-:Y:S01]  /*b420*/  HMMA.16816.F32.BF16 R24, R128.reuse, R26, RZ ;  /* 0x0000001a8018723c */ /* 0x040fe200000418ff */
[----:B------:R-:W-:Y:S03]  /*b430*/  IMAD.WIDE.U32 R52, R28, 0x70, R2 ;  /* 0x000000701c347825 */ /* 0x000fe600078e0002 */
[----:B------:R-:W-:Y:S02]  /*b440*/  IADD3.X R3, R0, R71, RZ, P1, !PT ;  /* 0x0000004700037210 */ /* 0x000fe40000ffe4ff */
[C---:B------:R-:W-:Y:S02]  /*b450*/  LEA R2, P1, R38.reuse, c[0x0][0x1f8], 0x1 ;  /* 0x00007e0026027a11 */ /* 0x040fe400078208ff */
[C---:B------:R-:W-:Y:S01]  /*b460*/  HMMA.16816.F32.BF16 R28, R128.reuse, R32, RZ ;  /* 0x00000020801c723c */ /* 0x040fe200000418ff */
[----:B------:R-:W-:Y:S03]  /*b470*/  IADD3 R0, P0, R39, R218, RZ ;  /* 0x000000da27007210 */ /* 0x000fe60007f1e0ff */
[----:B------:R-:W-:Y:S02]  /*b480*/  LEA.HI.X R3, R38, c[0x0][0x1fc], R3, 0x1, P1 ;  /* 0x00007f0026037a11 */ /* 0x000fe400008f0c03 */
[----:B------:R-:W-:Y:S02]  /*b490*/  LEA R54, P2, R0, c[0x0][0x1f8], 0x1 ;  /* 0x00007e0000367a11 */ /* 0x000fe400078408ff */
[C---:B------:R-:W-:Y:S01]  /*b4a0*/  HMMA.16816.F32.BF16 R32, R128.reuse, R34, RZ ;  /* 0x000000228020723c */ /* 0x040fe200000418ff */
[----:B------:R2:W-:Y:S03]  /*b4b0*/  LDGSTS.E.BYPASS.LTC128B.128 [R214+0x1100], [R2.64], !P5 ;  /* 0x0110000002d67fae */ /* 0x0005e6000e901d46 */
[----:B------:R-:W-:Y:S04]  /*b4c0*/  IADD3 R45, P3, R218, R52, RZ ;  /* 0x00000034da2d7210 */ /* 0x000fe80007f7e0ff */
[C---:B------:R-:W-:Y:S01]  /*b4d0*/  IADD3.X R47, R71.reuse, R47, R53, P3, !PT ;  /* 0x0000002f472f7210 */ /* 0x040fe20001ffe435 */
[----:B------:R2:W-:Y:S03]  /*b4e0*/  LDGSTS.E.BYPASS.LTC128B.128 [R214+0x4900], [R2.64+0x80], !P6 ;  /* 0x0490008002d67fae */ /* 0x0005e6000f101d46 */
[----:B-1----:R-:W-:Y:S02]  /*b4f0*/  IADD3.X R36, R44, R71, RZ, P0, !PT ;  /* 0x000000472c247210 */ /* 0x002fe400007fe4ff */
[----:B------:R-:W-:Y:S02]  /*b500*/  @!P4 IADD3 R46, P1, P0, R218, UR8, R39 ;  /* 0x00000008da2ecc10 */ /* 0x000fe4000f83e027 */
[----:B------:R-:W-:Y:S02]  /*b510*/  LEA.HI.X R55, R0, c[0x0][0x1fc], R36, 0x1, P2 ;  /* 0x00007f0000377a11 */ /* 0x000fe400010f0c24 */
[C---:B------:R-:W-:Y:S01]  /*b520*/  HMMA.16816.F32.BF16 R36, R128.reuse, R40, RZ ;  /* 0x000000288024723c */ /* 0x040fe200000418ff */
[----:B------:R-:W-:Y:S02]  /*b530*/  @!P4 IADD3.X R0, R71, UR9, R44, P1, P0 ;  /* 0x000000094700cc10 */ /* 0x000fe40008fe042c */
[C---:B------:R-:W-:Y:S01]  /*b540*/  LEA R52, P1, R45.reuse, c[0x0][0x1f8], 0x1 ;  /* 0x00007e002d347a11 */ /* 0x040fe200078208ff */
[----:B------:R1:W-:Y:S01]  /*b550*/  LDGSTS.E.BYPASS.LTC128B.128 [R214+0x2100], [R54.64], !P5 ;  /* 0x0210000036d67fae */ /* 0x0003e2000e901d46 */
[C---:B------:R-:W-:Y:S02]  /*b560*/  @!P4 LEA R70, P0, R46.reuse, c[0x0][0x1f8], 0x1 ;  /* 0x00007e002e46ca11 */ /* 0x040fe400078008ff */
[----:B------:R-:W-:Y:S01]  /*b570*/  LEA.HI.X R53, R45, c[0x0][0x1fc], R47, 0x1, P1 ;  /* 0x00007f002d357a11 */ /* 0x000fe200008f0c2f */
[C---:B------:R-:W-:Y:S01]  /*b580*/  HMMA.16816.F32.BF16 R40, R128.reuse, R42, RZ ;  /* 0x0000002a8028723c */ /* 0x040fe200000418ff */
[----:B------:R-:W-:Y:S02]  /*b590*/  @!P4 LEA.HI.X R71, R46, c[0x0][0x1fc], R0, 0x1, P0 ;  /* 0x00007f002e47ca11 */ /* 0x000fe400000f0c00 */
[----:B------:R-:W-:Y:S01]  /*b5a0*/  ISETP.GT.AND P3, PT, R216, R244, PT ;  /* 0x000000f4d800720c */ /* 0x000fe20003f64270 */
[----:B------:R1:W-:Y:S04]  /*b5b0*/  LDGSTS.E.BYPASS.LTC128B.128 [R214+0x5900], [R52.64+0x80], !P6 ;  /* 0x0590008034d67fae */ /* 0x0003e8000f101d46 */
[C---:B------:R-:W-:Y:S04]  /*b5c0*/  HMMA.16816.F32.BF16 R44, R128.reuse, R48, RZ ;  /* 0x00000030802c723c */ /* 0x040fe800000418ff */
[----:B------:R3:W-:Y:S04]  /*b5d0*/  @!P4 LDGSTS.E.BYPASS.LTC128B.128 [R214+0x3100], [R70.64], !P5 ;  /* 0x0310000046d6cfae */ /* 0x0007e8000e901d46 */
[C---:B------:R-:W-:Y:S04]  /*b5e0*/  HMMA.16816.F32.BF16 R48, R128.reuse, R50, RZ ;  /* 0x000000328030723c */ /* 0x040fe800000418ff */
[----:B------:R3:W-:Y:S08]  /*b5f0*/  @!P4 LDGSTS.E.BYPASS.LTC128B.128 [R214+0x6900], [R70.64+0x80], !P6 ;  /* 0x0690008046d6cfae */ /* 0x0007f0000f101d46 */
[----:B------:R-:W0:Y:S01]  /*b600*/  LDGDEPBAR ;  /* 0x00000000000079af */ /* 0x000e220000000000 */
[C---:B-1----:R-:W-:Y:S08]  /*b610*/  HMMA.16816.F32.BF16 R52, R128.reuse, R56, RZ ;  /* 0x000000388034723c */ /* 0x042ff000000418ff */
[----:B------:R-:W-:Y:S08]  /*b620*/  HMMA.16816.F32.BF16 R56, R128, R58, RZ ;  /* 0x0000003a8038723c */ /* 0x000ff000000418ff */
[C---:B------:R-:W-:Y:S08]  /*b630*/  HMMA.16816.F32.BF16 R4, R132.reuse, R136, R4 ;  /* 0x000000888404723c */ /* 0x040ff00000041804 */
[C---:B------:R-:W-:Y:S01]  /*b640*/  HMMA.16816.F32.BF16 R8, R132.reuse, R138, R8 ;  /* 0x0000008a8408723c */ /* 0x040fe20000041808 */
[----:B------:R-:W1:Y:S07]  /*b650*/  LDSM.16.M88.4 R136, [R190] ;  /* 0x00000000be88783b */ /* 0x000e6e0000000200 */
        /* <DEDUP_REMOVED lines=8> */
[----:B------:R-:W1:Y:S07]  /*b6e0*/  LDSM.16.M88.4 R148, [R190+0x1800] ;  /* 0x00180000be94783b */ /* 0x000e6e0000000200 */
        /* <DEDUP_REMOVED lines=9> */
[C---:B-1----:R-:W-:Y:S08]  /*b780*/  HMMA.16816.F32.BF16 R4, R164.reuse, R136, R4 ;  /* 0x00000088a404723c */ /* 0x042ff00000041804 */
[C---:B------:R-:W-:Y:S01]  /*b790*/  HMMA.16816.F32.BF16 R8, R164.reuse, R138, R8 ;  /* 0x0000008aa408723c */ /* 0x040fe20000041808 */
[----:B------:R-:W1:Y:S07]  /*b7a0*/  LDSM.16.M88.4 R136, [R189] ;  /* 0x00000000bd88783b */ /* 0x000e6e0000000200 */
        /* <DEDUP_REMOVED lines=8> */
[----:B------:R-:W1:Y:S07]  /*b830*/  LDSM.16.M88.4 R148, [R189+0x1800] ;  /* 0x00180000bd94783b */ /* 0x000e6e0000000200 */
        /* <DEDUP_REMOVED lines=11> */
[----:B------:R-:W1:Y:S07]  /*b8f0*/  LDSM.16.M88.4 R136, [R188+0x3800] ;  /* 0x00380000bc88783b */ /* 0x000e6e0000000200 */
        /* <DEDUP_REMOVED lines=29> */
[----:B------:R-:W1:Y:S07]  /*bad0*/  LDSM.16.M88.4 R148, [R199] ;  /* 0x00000000c794783b */ /* 0x000e6e0000000200 */
[C---:B--2---:R-:W-:Y:S08]  /*bae0*/  HMMA.16816.F32.BF16 R36, R172.reuse, R152, R36 ;  /* 0x00000098ac24723c */ /* 0x044ff00000041824 */
[C---:B------:R-:W-:Y:S01]  /*baf0*/  HMMA.16816.F32.BF16 R40, R172.reuse, R154, R40 ;  /* 0x0000009aac28723c */ /* 0x040fe20000041828 */
[----:B------:R-:W2:Y:S07]  /*bb00*/  LDSM.16.M88.4 R152, [R200] ;  /* 0x00000000c898783b */ /* 0x000eae0000000200 */
[C---:B------:R-:W-:Y:S08]  /*bb10*/  HMMA.16816.F32.BF16 R44, R172.reuse, R156, R44 ;  /* 0x0000009cac2c723c */ /* 0x040ff0000004182c */
[C---:B------:R-:W-:Y:S01]  /*bb20*/  HMMA.16816.F32.BF16 R48, R172.reuse, R158, R48 ;  /* 0x0000009eac30723c */ /* 0x040fe20000041830 */
[----:B------:R-:W2:Y:S07]  /*bb30*/  LDSM.16.M88.4 R156, [R201] ;  /* 0x00000000c99c783b */ /* 0x000eae0000000200 */
[C---:B------:R-:W-:Y:S08]  /*bb40*/  HMMA.16816.F32.BF16 R52, R172.reuse, R160, R52 ;  /* 0x000000a0ac34723c */ /* 0x040ff00000041834 */
[----:B------:R-:W-:Y:S01]  /*bb50*/  HMMA.16816.F32.BF16 R56, R172, R162, R56 ;  /* 0x000000a2ac38723c */ /* 0x000fe20000041838 */
[----:B------:R-:W2:Y:S07]  /*bb60*/  LDSM.16.M88.4 R160, [R202] ;  /* 0x00000000caa0783b */ /* 0x000eae0000000200 */
        /* <DEDUP_REMOVED lines=28> */
[C---:B------:R-:W-:Y:S08]  /*bd30*/  HMMA.16816.F32.BF16 R24, R180.reuse, R146, R24 ;  /* 0x00000092b418723c */ /* 0x040ff00000041818 */
[C---:B------:R-:W-:Y:S08]  /*bd40*/  HMMA.16816.F32.BF16 R28, R180.reuse, R148, R28 ;  /* 0x00000094b41c723c */ /* 0x040ff0000004181c */
[C---:B------:R-:W-:Y:S08]  /*bd50*/  HMMA.16816.F32.BF16 R32, R180.reuse, R150, R32 ;  /* 0x00000096b420723c */ /* 0x040ff00000041820 */
[C---:B--2---:R-:W-:Y:S08]  /*bd60*/  HMMA.16816.F32.BF16 R36, R180.reuse, R152, R36 ;  /* 0x00000098b424723c */ /* 0x044ff00000041824 */
[C---:B------:R-:W-:Y:S08]  /*bd70*/  HMMA.16816.F32.BF16 R40, R180.reuse, R154, R40 ;  /* 0x0000009ab428723c */ /* 0x040ff00000041828 */
[C---:B------:R-:W-:Y:S08]  /*bd80*/  HMMA.16816.F32.BF16 R44, R180.reuse, R156, R44 ;  /* 0x0000009cb42c723c */ /* 0x040ff0000004182c */
[C---:B------:R-:W-:Y:S08]  /*bd90*/  HMMA.16816.F32.BF16 R48, R180.reuse, R158, R48 ;  /* 0x0000009eb430723c */ /* 0x040ff00000041830 */
[C---:B------:R-:W-:Y:S08]  /*bda0*/  HMMA.16816.F32.BF16 R52, R180.reuse, R160, R52 ;  /* 0x000000a0b434723c */ /* 0x040ff00000041834 */
[----:B------:R-:W-:Y:S08]  /*bdb0*/  HMMA.16816.F32.BF16 R56, R180, R162, R56 ;  /* 0x000000a2b438723c */ /* 0x000ff00000041838 */
[C---:B-1----:R-:W-:Y:S08]  /*bdc0*/  HMMA.16816.F32.BF16 R4, R184.reuse, R136, R4 ;  /* 0x00000088b804723c */ /* 0x042ff00000041804 */
[C---:B------:R-:W-:Y:S08]  /*bdd0*/  HMMA.16816.F32.BF16 R8, R184.reuse, R138, R8 ;  /* 0x0000008ab808723c */ /* 0x040ff00000041808 */
[C---:B----4-:R-:W-:Y:S08]  /*bde0*/  HMMA.16816.F32.BF16 R12, R184.reuse, R140, R12 ;  /* 0x0000008cb80c723c */ /* 0x050ff0000004180c */
[----:B------:R-:W-:Y:S01]  /*bdf0*/  FMUL.FTZ R0, R4, c[0x0][0x320] ;  /* 0x0000c80004007a20 */ /* 0x000fe20000410000 */
[C---:B------:R-:W-:Y:S03]  /*be00*/  HMMA.16816.F32.BF16 R16, R184.reuse, R142, R16 ;  /* 0x0000008eb810723c */ /* 0x040fe60000041810 */
[----:B------:R1:W2:Y:S04]  /*be10*/  MUFU.TANH R145, R0 ;  /* 0x0000000000917308 */ /* 0x0002a80000002400 */
[----:B------:R-:W-:Y:S02]  /*be20*/  FMUL.FTZ R10, R10, c[0x0][0x320] ;  /* 0x0000c8000a0a7a20 */ /* 0x000fe40000410000 */
[----:B------:R-:W-:Y:S04]  /*be30*/  FMUL.FTZ R3, R11, c[0x0][0x320] ;  /* 0x0000c8000b037a20 */ /* 0x000fe80000410000 */
[----:B------:R-:W4:Y:S02]  /*be40*/  MUFU.TANH R138, R10 ;  /* 0x0000000a008a7308 */ /* 0x000f240000002400 */
[----:B------:R-:W-:Y:S01]  /*be50*/  FMUL.FTZ R2, R12, c[0x0][0x320] ;  /* 0x0000c8000c027a20 */ /* 0x000fe20000410000 */
[----:B------:R-:W-:Y:S07]  /*be60*/  P2R R12, PR, RZ, 0x8 ;  /* 0x00000008ff0c7803 */ /* 0x000fee0000000000 */
[----:B------:R5:W2:Y:S01]  /*be70*/  MUFU.TANH R141, R2 ;  /* 0x00000002008d7308 */ /* 0x000aa20000002400 */
[----:B-1----:R-:W-:Y:S09]  /*be80*/  FMUL.FTZ R0, R5, c[0x0][0x320] ;  /* 0x0000c80005007a20 */ /* 0x002ff20000410000 */
[----:B------:R1:W1:Y:S10]  /*be90*/  MUFU.TANH R144, R0 ;  /* 0x0000000000907308 */ /* 0x0002740000002400 */
[----:B------:R-:W2:Y:S01]  /*bea0*/  MUFU.TANH R140, R3 ;  /* 0x00000003008c7308 */ /* 0x000ea20000002400 */
[----:B-----5:R-:W-:Y:S09]  /*beb0*/  FMUL.FTZ R2, R19, c[0x0][0x320] ;  /* 0x0000c80013027a20 */ /* 0x020ff20000410000 */
[----:B------:R-:W2:Y:S01]  /*bec0*/  MUFU.TANH R152, R2 ;  /* 0x0000000200987308 */ /* 0x000ea20000002400 */
        /* <DEDUP_REMOVED lines=124> */
[----:B------:R-:W3:Y:S01]  /*c690*/  LDL.64 R244, [R1+0x10] ;  /* 0x0000100001f47983 */ /* 0x000ee20000100a00 */
        /* <DEDUP_REMOVED lines=49> */
.L_x_1027:
[----:B---34-:R-:W-:Y:S05]  /*c9b0*/  BSYNC B0 ;  /* 0x0000000000007941 */ /* 0x018fea0003800000 */
.L_x_1026:
        /* <DEDUP_REMOVED lines=16> */
[----:B------:R-:W-:Y:S01]  /*cac0*/  LDSM.16.MT88.4 R44, [R191+0x3800] ;  /* 0x00380000bf2c783b */ /* 0x000fe20000004200 */
        /* <DEDUP_REMOVED lines=40> */
[----:B------:R-:W-:Y:S02]  /*cd50*/  ISETP.NE.AND P0, PT, R12, RZ, PT ;  /* 0x000000ff0c00720c */ /* 0x000fe40003f05270 */
[----:B------:R-:W-:Y:S01]  /*cd60*/  FMNMX.FTZ R3, R242, R0, !PT ;  /* 0x00000000f2037209 */ /* 0x000fe20007810000 */
[----:B------:R-:W-:Y:S01]  /*cd70*/  LDSM.16.MT88.4 R12, [R191] ;  /* 0x00000000bf0c783b */ /* 0x000fe20000004200 */
        /* <DEDUP_REMOVED lines=22> */
[----:B-1----:R-:W-:Y:S09]  /*cee0*/  FFMA.FTZ R4, R144, c[0x0][0x2d0], -R148 ;  /* 0x0000b40090047a23 */ /* 0x002ff20000010894 */
[----:B------:R1:W4:Y:S01]  /*cef0*/  MUFU.EX2 R8, R4 ;  /* 0x0000000400087308 */ /* 0x0003220000000800 */
[C---:B--2---:R-:W-:Y:S02]  /*cf00*/  FADD.FTZ R0, -R3.reuse, R68 ;  /* 0x0000004403007221 */ /* 0x044fe40000010100 */
[----:B------:R-:W-:Y:S02]  /*cf10*/  FMUL.FTZ R68, R3, c[0x0][0x2d0] ;  /* 0x0000b40003447a20 */ /* 0x000fe40000410000 */
[----:B------:R-:W-:Y:S02]  /*cf20*/  FMUL.FTZ R0, R0, c[0x0][0x2d0] ;  /* 0x0000b40000007a20 */ /* 0x000fe40000410000 */
[----:B------:R-:W-:Y:S03]  /*cf30*/  FFMA.FTZ R6, R137, c[0x0][0x2d0], -R68 ;  /* 0x0000b40089067a23 */ /* 0x000fe60000010844 */
[----:B------:R2:W-:Y:S01]  /*cf40*/  MUFU.EX2 R250, R48 ;  /* 0x0000003000fa7308 */ /* 0x0005e20000000800 */
[C---:B---3--:R-:W-:Y:S02]  /*cf50*/  FMUL.FTZ R5, R2.reuse, R73 ;  /* 0x0000004902057220 */ /* 0x048fe40000410000 */
[C---:B------:R-:W-:Y:S02]  /*cf60*/  FMUL.FTZ R9, R2.reuse, R77 ;  /* 0x0000004d02097220 */ /* 0x040fe40000410000 */
[C---:B------:R-:W-:Y:S02]  /*cf70*/  FMUL.FTZ R16, R2.reuse, R84 ;  /* 0x0000005402107220 */ /* 0x040fe40000410000 */
[C---:B------:R-:W-:Y:S02]  /*cf80*/  FMUL.FTZ R17, R2.reuse, R85 ;  /* 0x0000005502117220 */ /* 0x040fe40000410000 */
[C---:B------:R-:W-:Y:S01]  /*cf90*/  FMUL.FTZ R24, R2.reuse, R92 ;  /* 0x0000005c02187220 */ /* 0x040fe20000410000 */
[----:B------:R-:W3:Y:S01]  /*cfa0*/  MUFU.EX2 R0, R0 ;  /* 0x0000000000007308 */ /* 0x000ee20000000800 */
[----:B------:R-:W-:Y:S02]  /*cfb0*/  FMUL.FTZ R25, R2, R93 ;  /* 0x0000005d02197220 */ /* 0x000fe40000410000 */
[----:B-1----:R-:W-:Y:S01]  /*cfc0*/  FFMA.FTZ R4, R139, c[0x0][0x2d0], -R148 ;  /* 0x0000b4008b047a23 */ /* 0x002fe20000010894 */
[----:B----4-:R-:W-:Y:S01]  /*cfd0*/  MOV R139, R8 ;  /* 0x00000008008b7202 */ /* 0x010fe20000000f00 */
[--C-:B------:R-:W-:Y:S02]  /*cfe0*/  FFMA.FTZ R8, R146, c[0x0][0x2d0], -R68.reuse ;  /* 0x0000b40092087a23 */ /* 0x100fe40000010844 */
[C---:B------:R-:W-:Y:S02]  /*cff0*/  FMUL.FTZ R32, R2.reuse, R100 ;  /* 0x0000006402207220 */ /* 0x040fe40000410000 */
[C---:B------:R-:W-:Y:S01]  /*d000*/  FMUL.FTZ R33, R2.reuse, R101 ;  /* 0x0000006502217220 */ /* 0x040fe20000410000 */
[----:B------:R1:W4:Y:S01]  /*d010*/  MUFU.EX2 R59, R4 ;  /* 0x00000004003b7308 */ /* 0x0003220000000800 */
[--C-:B------:R-:W-:Y:S01]  /*d020*/  FFMA.FTZ R40, R143, c[0x0][0x2d0], -R68.reuse ;  /* 0x0000b4008f287a23 */ /* 0x100fe20000010844 */
[----:B------:R-:W5:Y:S01]  /*d030*/  LDL.LU R101, [R1+0x34] ;  /* 0x0000340001657983 */ /* 0x000f620000300800 */
[C---:B------:R-:W-:Y:S02]  /*d040*/  FMUL.FTZ R41, R2.reuse, R109 ;  /* 0x0000006d02297220 */ /* 0x040fe40000410000 */
[----:B------:R-:W-:Y:S01]  /*d050*/  FFMA.FTZ R56, R151, c[0x0][0x2d0], -R68 ;  /* 0x0000b40097387a23 */ /* 0x000fe20000010844 */
[----:B------:R-:W5:Y:S01]  /*d060*/  LDL.LU R100, [R1+0x30] ;  /* 0x0000300001647983 */ /* 0x000f620000300800 */
[C---:B--2---:R-:W-:Y:S02]  /*d070*/  FMUL.FTZ R48, R2.reuse, R116 ;  /* 0x0000007402307220 */ /* 0x044fe40000410000 */
[C---:B------:R-:W-:Y:S01]  /*d080*/  FMUL.FTZ R49, R2.reuse, R117 ;  /* 0x0000007502317220 */ /* 0x040fe20000410000 */
[----:B------:R2:W-:Y:S01]  /*d090*/  MUFU.EX2 R137, R6 ;  /* 0x0000000600897308 */ /* 0x0005e20000000800 */
[C---:B------:R-:W-:Y:S02]  /*d0a0*/  FMUL.FTZ R57, R2.reuse, R125 ;  /* 0x0000007d02397220 */ /* 0x040fe40000410000 */
[----:B------:R-:W-:Y:S02]  /*d0b0*/  FMUL.FTZ R60, R2, R60 ;  /* 0x0000003c023c7220 */ /* 0x000fe40000410000 */
[C---:B---3--:R-:W-:Y:S02]  /*d0c0*/  FMUL.FTZ R10, R0.reuse, R78 ;  /* 0x0000004e000a7220 */ /* 0x048fe40000410000 */
[C---:B------:R-:W-:Y:S02]  /*d0d0*/  FMUL.FTZ R11, R0.reuse, R79 ;  /* 0x0000004f000b7220 */ /* 0x040fe40000410000 */
[C---:B------:R-:W-:Y:S01]  /*d0e0*/  FMUL.FTZ R18, R0.reuse, R86 ;  /* 0x0000005600127220 */ /* 0x040fe20000410000 */
[----:B------:R3:W-:Y:S01]  /*d0f0*/  MUFU.EX2 R252, R40 ;  /* 0x0000002800fc7308 */ /* 0x0007e20000000800 */
[C---:B------:R-:W-:Y:S02]  /*d100*/  FMUL.FTZ R19, R0.reuse, R87 ;  /* 0x0000005700137220 */ /* 0x040fe40000410000 */
[----:B------:R-:W-:Y:S01]  /*d110*/  FMUL.FTZ R26, R0, R94 ;  /* 0x0000005e001a7220 */ /* 0x000fe20000410000 */
[----:B------:R-:W-:Y:S01]  /*d120*/  LDSM.16.MT88.4 R84, [R191+0x800] ;  /* 0x00080000bf54783b */ /* 0x000fe20000004200 */
[----:B-1----:R-:W-:Y:S02]  /*d130*/  FFMA.FTZ R4, R136, c[0x0][0x2d0], -R148 ;  /* 0x0000b40088047a23 */ /* 0x002fe40000010894 */
[C---:B------:R-:W-:Y:S02]  /*d140*/  FMUL.FTZ R27, R0.reuse, R95 ;  /* 0x0000005f001b7220 */ /* 0x040fe40000410000 */
[C---:B------:R-:W-:Y:S01]  /*d150*/  FMUL.FTZ R34, R0.reuse, R102 ;  /* 0x0000006600227220 */ /* 0x040fe20000410000 */
[----:B------:R-:W1:Y:S01]  /*d160*/  MUFU.EX2 R145, R4 ;  /* 0x0000000400917308 */ /* 0x000e620000000800 */
[C---:B------:R-:W-:Y:S01]  /*d170*/  FMUL.FTZ R35, R0.reuse, R103 ;  /* 0x0000006700237220 */ /* 0x040fe20000410000 */
[----:B------:R-:W-:Y:S01]  /*d180*/  LDSM.16.MT88.4 R92, [R194+0x800] ;  /* 0x00080000c25c783b */ /* 0x000fe20000004200 */
[C---:B------:R-:W-:Y:S02]  /*d190*/  FMUL.FTZ R42, R0.reuse, R110 ;  /* 0x0000006e002a7220 */ /* 0x040fe40000410000 */
[C---:B--2---:R-:W-:Y:S02]  /*d1a0*/  FMUL.FTZ R6, R0.reuse, R74 ;  /* 0x0000004a00067220 */ /* 0x044fe40000410000 */
[C---:B------:R-:W-:Y:S02]  /*d1b0*/  FMUL.FTZ R43, R0.reuse, R111 ;  /* 0x0000006f002b7220 */ /* 0x040fe40000410000 */
[C---:B------:R-:W-:Y:S01]  /*d1c0*/  FMUL.FTZ R50, R0.reuse, R118 ;  /* 0x0000007600327220 */ /* 0x040fe20000410000 */
[----:B------:R-:W2:Y:S01]  /*d1d0*/  MUFU.EX2 R136, R8 ;  /* 0x0000000800887308 */ /* 0x000ea20000000800 */
[----:B------:R-:W-:Y:S01]  /*d1e0*/  FMUL.FTZ R51, R0, R119 ;  /* 0x0000007700337220 */ /* 0x000fe20000410000 */
[----:B----4-:R-:W-:Y:S01]  /*d1f0*/  MOV R119, R59 ;  /* 0x0000003b00777202 */ /* 0x010fe20000000f00 */
[C---:B------:R-:W-:Y:S02]  /*d200*/  FMUL.FTZ R61, R2.reuse, R61 ;  /* 0x0000003d023d7220 */ /* 0x040fe40000410000 */
[----:B---3--:R-:W-:Y:S02]  /*d210*/  FMUL.FTZ R40, R2, R108 ;  /* 0x0000006c02287220 */ /* 0x008fe40000410000 */
[C---:B------:R-:W-:Y:S01]  /*d220*/  FMUL.FTZ R62, R0.reuse, R62 ;  /* 0x0000003e003e7220 */ /* 0x040fe20000410000 */
[----:B------:R-:W-:Y:S01]  /*d230*/  LDSM.16.MT88.4 R108, [R191+0x6800] ;  /* 0x00680000bf6c783b */ /* 0x000fe20000004200 */
[----:B------:R-:W-:Y:S01]  /*d240*/  FMUL.FTZ R63, R0, R63 ;  /* 0x0000003f003f7220 */ /* 0x000fe20000410000 */
[----:B------:R3:W-:Y:S01]  /*d250*/  MUFU.EX2 R248, R56 ;  /* 0x0000003800f87308 */ /* 0x0007e20000000800 */
[C---:B------:R-:W-:Y:S02]  /*d260*/  FMUL.FTZ R64, R2.reuse, R64 ;  /* 0x0000004002407220 */ /* 0x040fe40000410000 */
[----:B------:R-:W-:Y:S01]  /*d270*/  FMUL.FTZ R65, R2, R65 ;  /* 0x0000004102417220 */ /* 0x000fe20000410000 */
[----:B-1----:R-:W-:Y:S01]  /*d280*/  F2FP.BF16.PACK_AB R74, R145, R59 ;  /* 0x0000003b914a723e */ /* 0x002fe200000010ff */
[--C-:B------:R-:W-:Y:S01]  /*d290*/  FFMA.FTZ R4, R138, c[0x0][0x2d0], -R68.reuse ;  /* 0x0000b4008a047a23 */ /* 0x100fe20000010844 */
[----:B------:R-:W-:Y:S01]  /*d2a0*/  MOV R138, R7 ;  /* 0x00000007008a7202 */ /* 0x000fe20000000f00 */
[C---:B------:R-:W-:Y:S01]  /*d2b0*/  FMUL.FTZ R7, R0.reuse, R75 ;  /* 0x0000004b00077220 */ /* 0x040fe20000410000 */
[----:B------:R-:W-:Y:S01]  /*d2c0*/  MOV R117, R145 ;  /* 0x0000009100757202 */ /* 0x000fe20000000f00 */
[C---:B------:R-:W-:Y:S01]  /*d2d0*/  FMUL.FTZ R59, R0.reuse, R127 ;  /* 0x0000007f003b7220 */ /* 0x040fe20000410000 */
[----:B------:R1:W4:Y:S01]  /*d2e0*/  MUFU.EX2 R144, R4 ;  /* 0x0000000400907308 */ /* 0x0003220000000800 */
[C---:B------:R-:W-:Y:S02]  /*d2f0*/  FMUL.FTZ R66, R0.reuse, R66 ;  /* 0x0000004200427220 */ /* 0x040fe40000410000 */
[----:B------:R-:W-:Y:S01]  /*d300*/  FMUL.FTZ R67, R0, R67 ;  /* 0x0000004300437220 */ /* 0x000fe20000410000 */
[----:B--2---:R-:W-:Y:S01]  /*d310*/  F2FP.BF16.PACK_AB R73, R136, R137 ;  /* 0x000000898849723e */ /* 0x004fe200000010ff */
[----:B------:R-:W-:Y:S02]  /*d320*/  FMUL.FTZ R8, R2, R76 ;  /* 0x0000004c02087220 */ /* 0x000fe40000410000 */
[----:B------:R-:W2:Y:S01]  /*d330*/  LDSM.16.MT88.4 R76, [R192+0x3800] ;  /* 0x00380000c04c783b */ /* 0x000ea20000004200 */
[--C-:B------:R-:W-:Y:S02]  /*d340*/  FFMA.FTZ R70, R70, c[0x0][0x2d0], -R68.reuse ;  /* 0x0000b40046467a23 */ /* 0x100fe40000010844 */
[----:B---3--:R-:W-:Y:S04]  /*d350*/  FMUL.FTZ R56, R2, R124 ;  /* 0x0000007c02387220 */ /* 0x008fe80000410000 */
[----:B------:R-:W-:Y:S01]  /*d360*/  MUFU.EX2 R70, R70 ;  /* 0x0000004600467308 */ /* 0x000fe20000000800 */
[--C-:B-1----:R-:W-:Y:S01]  /*d370*/  FFMA.FTZ R4, R140, c[0x0][0x2d0], -R68.reuse ;  /* 0x0000b4008c047a23 */ /* 0x102fe20000010844 */
[----:B----4-:R-:W-:Y:S08]  /*d380*/  MOV R118, R144 ;  /* 0x0000009000767202 */ /* 0x010ff00000000f00 */
[----:B------:R1:W3:Y:S02]  /*d390*/  MUFU.EX2 R146, R4 ;  /* 0x0000000400927308 */ /* 0x0002e40000000800 */
[----:B-1----:R-:W-:Y:S01]  /*d3a0*/  FMUL.FTZ R4, R2, R72 ;  /* 0x0000004802047220 */ /* 0x002fe20000410000 */
[----:B------:R-:W-:Y:S02]  /*d3b0*/  F2FP.BF16.PACK_AB R72, R139, R138 ;  /* 0x0000008a8b48723e */ /* 0x000fe400000010ff */
[----:B---3--:R-:W-:Y:S02]  /*d3c0*/  F2FP.BF16.PACK_AB R75, R146, R144 ;  /* 0x00000090924b723e */ /* 0x008fe400000010ff */
[----:B------:R-:W-:Y:S05]  /*d3d0*/  MOV R116, R146 ;  /* 0x0000009200747202 */ /* 0x000fea0000000f00 */
        /* <DEDUP_REMOVED lines=13> */
[----:B------:R-:W3:Y:S05]  /*d4b0*/  LDSM.16.MT88.4 R88, [R193+0x800] ;  /* 0x00080000c158783b */ /* 0x000eea0000004200 */
[C---:B------:R-:W-:Y:S07]  /*d4c0*/  HMMA.16816.F32.BF16 R20, R72.reuse, R28, R20 ;  /* 0x0000001c4814723c */ /* 0x040fee0000041814 */
[C---:B------:R-:W-:Y:S01]  /*d4d0*/  FMUL.FTZ R29, R2.reuse, R97 ;  /* 0x00000061021d7220 */ /* 0x040fe20000410000 */
[C---:B------:R-:W-:Y:S04]  /*d4e0*/  HMMA.16816.F32.BF16 R24, R72.reuse, R30, R24 ;  /* 0x0000001e4818723c */ /* 0x040fe80000041818 */
[----:B------:R-:W-:Y:S02]  /*d4f0*/  FMUL.FTZ R28, R2, R96 ;  /* 0x00000060021c7220 */ /* 0x000fe40000410000 */
[----:B------:R-:W-:Y:S02]  /*d500*/  FFMA.FTZ R96, R160, c[0x0][0x2d0], -R68 ;  /* 0x0000b400a0607a23 */ /* 0x000fe40000010844 */
[C---:B------:R-:W-:Y:S04]  /*d510*/  FMUL.FTZ R30, R0.reuse, R98 ;  /* 0x00000062001e7220 */ /* 0x040fe80000410000 */
[----:B------:R-:W-:Y:S07]  /*d520*/  FMUL.FTZ R31, R0, R99 ;  /* 0x00000063001f7220 */ /* 0x000fee0000410000 */
[C---:B------:R-:W-:Y:S07]  /*d530*/  HMMA.16816.F32.BF16 R28, R72.reuse, R36, R28 ;  /* 0x00000024481c723c */ /* 0x040fee000004181c */
[----:B------:R-:W-:Y:S01]  /*d540*/  FFMA.FTZ R36, R142, c[0x0][0x2d0], -R148 ;  /* 0x0000b4008e247a23 */ /* 0x000fe20000010894 */
[C---:B------:R-:W-:Y:S03]  /*d550*/  HMMA.16816.F32.BF16 R32, R72.reuse, R38, R32 ;  /* 0x000000264820723c */ /* 0x040fe60000041820 */
[----:B------:R4:W1:Y:S01]  /*d560*/  MUFU.EX2 R58, R36 ;  /* 0x00000024003a7308 */ /* 0x0008620000000800 */
[----:B------:R-:W-:Y:S03]  /*d570*/  FMUL.FTZ R37, R2, R105 ;  /* 0x0000006902257220 */ /* 0x000fe60000410000 */
[C---:B------:R-:W-:Y:S02]  /*d580*/  FMUL.FTZ R38, R0.reuse, R106 ;  /* 0x0000006a00267220 */ /* 0x040fe40000410000 */
[----:B------:R-:W-:Y:S03]  /*d590*/  FMUL.FTZ R39, R0, R107 ;  /* 0x0000006b00277220 */ /* 0x000fe60000410000 */
[----:B----4-:R-:W-:Y:S01]  /*d5a0*/  FMUL.FTZ R36, R2, R104 ;  /* 0x0000006802247220 */ /* 0x010fe20000410000 */
[----:B-1----:R-:W-:Y:S01]  /*d5b0*/  MOV R125, R58 ;  /* 0x0000003a007d7202 */ /* 0x002fe20000000f00 */
[----:B------:R-:W-:Y:S01]  /*d5c0*/  FMUL.FTZ R58, R0, R126 ;  /* 0x0000007e003a7220 */ /* 0x000fe20000410000 */
[----:B------:R-:W-:Y:S02]  /*d5d0*/  MOV R126, R244 ;  /* 0x000000f4007e7202 */ /* 0x000fe40000000f00 */
[----:B------:R1:W-:Y:S02]  /*d5e0*/  MUFU.EX2 R244, R96 ;  /* 0x0000006000f47308 */ /* 0x0003e40000000800 */
[C---:B------:R-:W-:Y:S07]  /*d5f0*/  HMMA.16816.F32.BF16 R36, R72.reuse, R44, R36 ;  /* 0x0000002c4824723c */ /* 0x040fee0000041824 */
[--C-:B------:R-:W-:Y:S01]  /*d600*/  FFMA.FTZ R44, R147, c[0x0][0x2d0], -R68.reuse ;  /* 0x0000b400932c7a23 */ /* 0x100fe20000010844 */
[C---:B------:R-:W-:Y:S03]  /*d610*/  HMMA.16816.F32.BF16 R40, R72.reuse, R46, R40 ;  /* 0x0000002e4828723c */ /* 0x040fe60000041828 */
[----:B------:R4:W2:Y:S01]  /*d620*/  MUFU.EX2 R251, R44 ;  /* 0x0000002c00fb7308 */ /* 0x0008a20000000800 */
[----:B------:R-:W-:Y:S03]  /*d630*/  FMUL.FTZ R45, R2, R113 ;  /* 0x00000071022d7220 */ /* 0x000fe60000410000 */
[C---:B------:R-:W-:Y:S02]  /*d640*/  FMUL.FTZ R46, R0.reuse, R114 ;  /* 0x00000072002e7220 */ /* 0x040fe40000410000 */
[----:B------:R-:W-:Y:S03]  /*d650*/  FMUL.FTZ R47, R0, R115 ;  /* 0x00000073002f7220 */ /* 0x000fe60000410000 */
[----:B-1----:R-:W-:Y:S02]  /*d660*/  FFMA.FTZ R96, R220, c[0x0][0x2d0], -R68 ;  /* 0x0000b400dc607a23 */ /* 0x002fe40000010844 */
[----:B----4-:R-:W-:Y:S07]  /*d670*/  FMUL.FTZ R44, R2, R112 ;  /* 0x00000070022c7220 */ /* 0x010fee0000410000 */
[C---:B------:R-:W-:Y:S07]  /*d680*/  HMMA.16816.F32.BF16 R44, R72.reuse, R52, R44 ;  /* 0x00000034482c723c */ /* 0x040fee000004182c */
[----:B------:R-:W-:Y:S01]  /*d690*/  FFMA.FTZ R52, R150, c[0x0][0x2d0], -R148 ;  /* 0x0000b40096347a23 */ /* 0x000fe20000010894 */
[C---:B------:R-:W-:Y:S03]  /*d6a0*/  HMMA.16816.F32.BF16 R48, R72.reuse, R54, R48 ;  /* 0x000000364830723c */ /* 0x040fe60000041830 */
[----:B------:R1:W-:Y:S01]  /*d6b0*/  MUFU.EX2 R249, R52 ;  /* 0x0000003400f97308 */ /* 0x0003e20000000800 */
[----:B------:R-:W-:Y:S03]  /*d6c0*/  FMUL.FTZ R53, R2, R121 ;  /* 0x0000007902357220 */ /* 0x000fe60000410000 */
[C---:B------:R-:W-:Y:S02]  /*d6d0*/  FMUL.FTZ R54, R0.reuse, R122 ;  /* 0x0000007a00367220 */ /* 0x040fe40000410000 */
[C---:B------:R-:W-:Y:S03]  /*d6e0*/  FMUL.FTZ R55, R0.reuse, R123 ;  /* 0x0000007b00377220 */ /* 0x040fe60000410000 */
[----:B-----5:R-:W-:Y:S04]  /*d6f0*/  FFMA.FTZ R0, R0, R100, R137 ;  /* 0x0000006400007223 */ /* 0x020fe80000010089 */
[----:B------:R-:W-:Y:S04]  /*d700*/  FADD.FTZ R0, R136, R0 ;  /* 0x0000000088007221 */ /* 0x000fe80000010000 */
[----:B------:R-:W-:Y:S02]  /*d710*/  FADD.FTZ R0, R118, R0 ;  /* 0x0000000076007221 */ /* 0x000fe40000010000 */
[C---:B-1----:R-:W-:Y:S02]  /*d720*/  FMUL.FTZ R52, R2.reuse, R120 ;  /* 0x0000007802347220 */ /* 0x042fe40000410000 */
[----:B------:R-:W-:Y:S02]  /*d730*/  FFMA.FTZ R2, R2, R101, R138 ;  /* 0x0000006502027223 */ /* 0x000fe4000001008a */
[----:B------:R-:W-:Y:S01]  /*d740*/  LDSM.16.MT88.4 R100, [R194+0x3000] ;  /* 0x00300000c264783b */ /* 0x000fe20000004200 */
[----:B------:R-:W-:Y:S02]  /*d750*/  FADD.FTZ R0, R116, R0 ;  /* 0x0000000074007221 */ /* 0x000fe40000010000 */
[C---:B--2---:R-:W-:Y:S03]  /*d760*/  HMMA.16816.F32.BF16 R52, R72.reuse, R76, R52 ;  /* 0x0000004c4834723c */ /* 0x044fe60000041834 */
[----:B------:R-:W-:Y:S02]  /*d770*/  FADD.FTZ R2, R139, R2 ;  /* 0x000000028b027221 */ /* 0x000fe40000010000 */
[----:B------:R-:W-:Y:S02]  /*d780*/  FADD.FTZ R0, R252, R0 ;  /* 0x00000000fc007221 */ /* 0x000fe40000010000 */
[----:B------:R-:W-:Y:S01]  /*d790*/  FFMA.FTZ R76, R152, c[0x0][0x2d0], -R68 ;  /* 0x0000b400984c7a23 */ /* 0x000fe20000010844 */
[C---:B------:R-:W-:Y:S03]  /*d7a0*/  HMMA.16816.F32.BF16 R56, R72.reuse, R78, R56 ;  /* 0x0000004e4838723c */ /* 0x040fe60000041838 */
[----:B------:R-:W1:Y:S01]  /*d7b0*/  MUFU.EX2 R124, R76 ;  /* 0x0000004c007c7308 */ /* 0x000e620000000800 */
[----:B------:R-:W-:Y:S02]  /*d7c0*/  FADD.FTZ R2, R119, R2 ;  /* 0x0000000277027221 */ /* 0x000fe40000010000 */
[----:B------:R-:W-:Y:S02]  /*d7d0*/  FADD.FTZ R0, R251, R0 ;  /* 0x00000000fb007221 */ /* 0x000fe40000010000 */
[C---:B------:R-:W-:Y:S04]  /*d7e0*/  HMMA.16816.F32.BF16 R60, R72.reuse, R80, R60 ;  /* 0x00000050483c723c */ /* 0x040fe8000004183c */
[----:B------:R-:W-:Y:S02]  /*d7f0*/  FADD.FTZ R2, R117, R2 ;  /* 0x0000000275027221 */ /* 0x000fe40000010000 */
[----:B------:R-:W-:Y:S01]  /*d800*/  LDSM.16.MT88.4 R116, [R193+0x6800] ;  /* 0x00680000c174783b */ /* 0x000fe20000004200 */
[----:B------:R-:W-:Y:S01]  /*d810*/  FADD.FTZ R0, R248, R0 ;  /* 0x00000000f8007221 */ /* 0x000fe20000010000 */
[----:B------:R-:W-:Y:S04]  /*d820*/  HMMA.16816.F32.BF16 R64, R72, R82, R64 ;  /* 0x000000524840723c */ /* 0x000fe80000041840 */
[----:B------:R-:W-:Y:S02]  /*d830*/  FADD.FTZ R2, R126, R2 ;  /* 0x000000027e027221 */ /* 0x000fe40000010000 */
[----:B------:R-:W-:Y:S01]  /*d840*/  LDSM.16.MT88.4 R80, [R191+0x4000] ;  /* 0x00400000bf50783b */ /* 0x000fe20000004200 */
[C---:B------:R-:W-:Y:S01]  /*d850*/  F2FP.BF16.PACK_AB R72, R125.reuse, R126 ;  /* 0x0000007e7d48723e */ /* 0x040fe200000010ff */
[----:B------:R-:W-:Y:S01]  /*d860*/  FADD.FTZ R2, R125, R2 ;  /* 0x000000027d027221 */ /* 0x000fe20000010000 */
[----:B------:R-:W-:Y:S03]  /*d870*/  F2FP.BF16.PACK_AB R73, R251, R252 ;  /* 0x000000fcfb49723e */ /* 0x000fe600000010ff */
[C---:B-1----:R-:W-:Y:S01]  /*d880*/  F2FP.BF16.PACK_AB R75, R124.reuse, R248 ;  /* 0x000000f87c4b723e */ /* 0x042fe200000010ff */
[----:B------:R-:W-:Y:S01]  /*d890*/  FADD.FTZ R0, R124, R0 ;  /* 0x000000007c007221 */ /* 0x000fe20000010000 */
[----:B------:R-:W1:Y:S01]  /*d8a0*/  LDSM.16.MT88.4 R76, [R192+0x800] ;  /* 0x00080000c04c783b */ /* 0x000e620000004200 */
[C---:B------:R-:W-:Y:S01]  /*d8b0*/  F2FP.BF16.PACK_AB R74, R249.reuse, R250 ;  /* 0x000000faf94a723e */ /* 0x040fe200000010ff */
[----:B------:R-:W-:Y:S04]  /*d8c0*/  FADD.FTZ R2, R250, R2 ;  /* 0x00000002fa027221 */ /* 0x000fe80000010000 */
[----:B------:R-:W-:Y:S02]  /*d8d0*/  FADD.FTZ R2, R249, R2 ;  /* 0x00000002f9027221 */ /* 0x000fe40000010000 */
[C---:B------:R-:W-:Y:S01]  /*d8e0*/  HMMA.16816.F32.BF16 R4, R72.reuse, R84, R4 ;  /* 0x000000544804723c */ /* 0x040fe20000041804 */
[----:B------:R-:W-:Y:S06]  /*d8f0*/  LDSM.16.MT88.4 R124, [R192+0x6800] ;  /* 0x00680000c07c783b */ /* 0x000fec0000004200 */
[--C-:B------:R-:W-:Y:S01]  /*d900*/  FFMA.FTZ R84, R153, c[0x0][0x2d0], -R148.reuse ;  /* 0x0000b40099547a23 */ /* 0x100fe20000010894 */
[C---:B------:R-:W-:Y:S03]  /*d910*/  HMMA.16816.F32.BF16 R8, R72.reuse, R86, R8 ;  /* 0x000000564808723c */ /* 0x040fe60000041808 */
[----:B------:R2:W4:Y:S05]  /*d920*/  MUFU.EX2 R107, R84 ;  /* 0x00000054006b7308 */ /* 0x00052a0000000800 */
[C---:B---3--:R-:W-:Y:S08]  /*d930*/  HMMA.16816.F32.BF16 R12, R72.reuse, R88, R12 ;  /* 0x00000058480c723c */ /* 0x048ff0000004180c */
[C---:B------:R-:W-:Y:S01]  /*d940*/  HMMA.16816.F32.BF16 R16, R72.reuse, R90, R16 ;  /* 0x0000005a4810723c */ /* 0x040fe20000041810 */
[----:B------:R-:W-:Y:S07]  /*d950*/  LDSM.16.MT88.4 R88, [R194+0x4000] ;  /* 0x00400000c258783b */ /* 0x000fee0000004200 */
[C---:B-1----:R-:W-:Y:S04]  /*d960*/  HMMA.16816.F32.BF16 R20, R72.reuse, R76, R20 ;  /* 0x0000004c4814723c */ /* 0x042fe80000041814 */
[----:B--2---:R-:W-:Y:S02]  /*d970*/  FFMA.FTZ R84, R154, c[0x0][0x2d0], -R148 ;  /* 0x0000b4009a547a23 */ /* 0x004fe40000010894 */
[----:B----4-:R-:W-:Y:S02]  /*d980*/  FADD.FTZ R2, R107, R2 ;  /* 0x000000026b027221 */ /* 0x010fe40000010000 */
[C---:B------:R-:W-:Y:S01]  /*d990*/  HMMA.16816.F32.BF16 R24, R72.reuse, R78, R24 ;  /* 0x0000004e4818723c */ /* 0x040fe20000041818 */
[----:B------:R1:W2:Y:S03]  /*d9a0*/  MUFU.EX2 R106, R84 ;  /* 0x00000054006a7308 */ /* 0x0002a60000000800 */
[----:B------:R-:W-:Y:S04]  /*d9b0*/  FFMA.FTZ R76, R155, c[0x0][0x2d0], -R68 ;  /* 0x0000b4009b4c7a23 */ /* 0x000fe80000010844 */
[C---:B------:R-:W-:Y:S03]  /*d9c0*/  HMMA.16816.F32.BF16 R28, R72.reuse, R92, R28 ;  /* 0x0000005c481c723c */ /* 0x040fe6000004181c */
[----:B------:R3:W4:Y:S04]  /*d9d0*/  MUFU.EX2 R105, R76 ;  /* 0x0000004c00697308 */ /* 0x0007280000000800 */
[----:B------:R-:W-:Y:S01]  /*d9e0*/  FFMA.FTZ R92, R158, c[0x0][0x2d0], -R148 ;  /* 0x0000b4009e5c7a23 */ /* 0x000fe20000010894 */
[C---:B------:R-:W-:Y:S05]  /*d9f0*/  HMMA.16816.F32.BF16 R32, R72.reuse, R94, R32 ;  /* 0x0000005e4820723c */ /* 0x040fea0000041820 */
[----:B------:R5:W-:Y:S03]  /*da00*/  MUFU.EX2 R246, R92 ;  /* 0x0000005c00f67308 */ /* 0x000be60000000800 */
[C---:B------:R-:W-:Y:S01]  /*da10*/  HMMA.16816.F32.BF16 R36, R72.reuse, R80, R36 ;  /* 0x000000504824723c */ /* 0x040fe20000041824 */
[----:B-1----:R-:W1:Y:S03]  /*da20*/  LDSM.16.MT88.4 R84, [R193+0x4000] ;  /* 0x00400000c154783b */ /* 0x002e660000004200 */
[----:B--2---:R-:W-:Y:S03]  /*da30*/  FADD.FTZ R2, R106, R2 ;  /* 0x000000026a027221 */ /* 0x004fe60000010000 */
[--C-:B------:R-:W-:Y:S01]  /*da40*/  FFMA.FTZ R80, R159, c[0x0][0x2d0], -R68.reuse ;  /* 0x0000b4009f507a23 */ /* 0x100fe20000010844 */
[C---:B------:R-:W-:Y:S01]  /*da50*/  HMMA.16816.F32.BF16 R40, R72.reuse, R82, R40 ;  /* 0x000000524828723c */ /* 0x040fe20000041828 */
[----:B------:R2:W-:Y:S03]  /*da60*/  MUFU.EX2 R159, R96 ;  /* 0x00000060009f7308 */ /* 0x0005e60000000800 */
[----:B---3--:R-:W-:Y:S02]  /*da70*/  FFMA.FTZ R76, R156, c[0x0][0x2d0], -R68 ;  /* 0x0000b4009c4c7a23 */ /* 0x008fe40000010844 */
[----:B----4-:R-:W-:Y:S05]  /*da80*/  FADD.FTZ R0, R105, R0 ;  /* 0x0000000069007221 */ /* 0x010fea0000010000 */
[----:B------:R3:W4:Y:S01]  /*da90*/  MUFU.EX2 R104, R76 ;  /* 0x0000004c00687308 */ /* 0x0007220000000800 */
[----:B-----5:R-:W-:Y:S09]  /*daa0*/  LDSM.16.MT88.4 R92, [R193+0x1000] ;  /* 0x00100000c15c783b */ /* 0x020ff20000004200 */
[----:B------:R-:W5:Y:S01]  /*dab0*/  MUFU.EX2 R245, R80 ;  /* 0x0000005000f57308 */ /* 0x000f620000000800 */
[----:B--2---:R-:W-:Y:S01]  /*dac0*/  LDSM.16.MT88.4 R96, [R192+0x3000] ;  /* 0x00300000c060783b */ /* 0x004fe20000004200 */
[C---:B-1----:R-:W-:Y:S03]  /*dad0*/  HMMA.16816.F32.BF16 R44, R72.reuse, R84, R44 ;  /* 0x00000054482c723c */ /* 0x042fe6000004182c */
[----:B---3--:R-:W-:Y:S02]  /*dae0*/  FFMA.FTZ R76, R157, c[0x0][0x2d0], -R148 ;  /* 0x0000b4009d4c7a23 */ /* 0x008fe40000010894 */
[----:B----4-:R-:W-:Y:S03]  /*daf0*/  FADD.FTZ R0, R104, R0 ;  /* 0x0000000068007221 */ /* 0x010fe60000010000 */
[----:B------:R1:W2:Y:S01]  /*db00*/  MUFU.EX2 R247, R76 ;  /* 0x0000004c00f77308 */ /* 0x0002a20000000800 */
[C---:B------:R-:W-:Y:S01]  /*db10*/  HMMA.16816.F32.BF16 R48, R72.reuse, R86, R48 ;  /* 0x000000564830723c */ /* 0x040fe20000041830 */
[----:B------:R-:W-:Y:S02]  /*db20*/  LDSM.16.MT88.4 R84, [R192+0x1000] ;  /* 0x00100000c054783b */ /* 0x000fe40000004200 */
[----:B-----5:R-:W-:Y:S04]  /*db30*/  FADD.FTZ R0, R245, R0 ;  /* 0x00000000f5007221 */ /* 0x020fe80000010000 */
[----:B------:R-:W-:Y:S02]  /*db40*/  FADD.FTZ R0, R244, R0 ;  /* 0x00000000f4007221 */ /* 0x000fe40000010000 */
[----:B------:R-:W-:Y:S08]  /*db50*/  LDSM.16.MT88.4 R80, [R191+0x1000] ;  /* 0x00100000bf50783b */ /* 0x000ff00000004200 */
[----:B-1----:R-:W1:Y:S01]  /*db60*/  LDSM.16.MT88.4 R76, [R192+0x4000] ;  /* 0x00400000c04c783b */ /* 0x002e620000004200 */
[----:B--2---:R-:W-:Y:S04]  /*db70*/  FADD.FTZ R2, R247, R2 ;  /* 0x00000002f7027221 */ /* 0x004fe80000010000 */
[----:B------:R-:W-:Y:S01]  /*db80*/  FADD.FTZ R2, R246, R2 ;  /* 0x00000002f6027221 */ /* 0x000fe20000010000 */
[C---:B-1----:R-:W-:Y:S08]  /*db90*/  HMMA.16816.F32.BF16 R52, R72.reuse, R76, R52 ;  /* 0x0000004c4834723c */ /* 0x042ff00000041834 */
[C---:B------:R-:W-:Y:S01]  /*dba0*/  HMMA.16816.F32.BF16 R56, R72.reuse, R78, R56 ;  /* 0x0000004e4838723c */ /* 0x040fe20000041838 */
[----:B------:R-:W1:Y:S07]  /*dbb0*/  LDSM.16.MT88.4 R76, [R194+0x1000] ;  /* 0x00100000c24c783b */ /* 0x000e6e0000004200 */
[C---:B------:R-:W-:Y:S07]  /*dbc0*/  HMMA.16816.F32.BF16 R60, R72.reuse, R88, R60 ;  /* 0x00000058483c723c */ /* 0x040fee000004183c */
[--C-:B------:R-:W-:Y:S01]  /*dbd0*/  FFMA.FTZ R88, R161, c[0x0][0x2d0], -R148.reuse ;  /* 0x0000b400a1587a23 */ /* 0x100fe20000010894 */
[----:B------:R-:W-:Y:S03]  /*dbe0*/  HMMA.16816.F32.BF16 R64, R72, R90, R64 ;  /* 0x0000005a4840723c */ /* 0x000fe60000041840 */
[----:B------:R2:W3:Y:S04]  /*dbf0*/  MUFU.EX2 R115, R88 ;  /* 0x0000005800737308 */ /* 0x0004e80000000800 */
[----:B------:R-:W-:Y:S02]  /*dc00*/  F2FP.BF16.PACK_AB R72, R106, R107 ;  /* 0x0000006b6a48723e */ /* 0x000fe400000010ff */
[----:B------:R-:W-:Y:S03]  /*dc10*/  F2FP.BF16.PACK_AB R73, R104, R105 ;  /* 0x000000696849723e */ /* 0x000fe600000010ff */
[----:B------:R-:W-:Y:S02]  /*dc20*/  F2FP.BF16.PACK_AB R74, R246, R247 ;  /* 0x000000f7f64a723e */ /* 0x000fe400000010ff */
[----:B------:R-:W-:Y:S07]  /*dc30*/  F2FP.BF16.PACK_AB R75, R244, R245 ;  /* 0x000000f5f44b723e */ /* 0x000fee00000010ff */
[C---:B------:R-:W-:Y:S03]  /*dc40*/  HMMA.16816.F32.BF16 R4, R72.reuse, R80, R4 ;  /* 0x000000504804723c */ /* 0x040fe60000041804 */
[----:B--2---:R-:W-:Y:S05]  /*dc50*/  FFMA.FTZ R88, R162, c[0x0][0x2d0], -R148 ;  /* 0x0000b400a2587a23 */ /* 0x004fea0000010894 */
[C---:B------:R-:W-:Y:S01]  /*dc60*/  HMMA.16816.F32.BF16 R8, R72.reuse, R82, R8 ;  /* 0x000000524808723c */ /* 0x040fe20000041808 */
[----:B------:R-:W2:Y:S01]  /*dc70*/  LDSM.16.MT88.4 R80, [R191+0x4800] ;  /* 0x00480000bf50783b */ /* 0x000ea20000004200 */
[----:B------:R4:W5:Y:S02]  /*dc80*/  MUFU.EX2 R114, R88 ;  /* 0x0000005800727308 */ /* 0x0009640000000800 */
[----:B---3--:R-:W-:Y:S04]  /*dc90*/  FADD.FTZ R2, R115, R2 ;  /* 0x0000000273027221 */ /* 0x008fe80000010000 */
[C---:B------:R-:W-:Y:S07]  /*dca0*/  HMMA.16816.F32.BF16 R12, R72.reuse, R92, R12 ;  /* 0x0000005c480c723c */ /* 0x040fee000004180c */
[----:B------:R-:W-:Y:S01]  /*dcb0*/  FFMA.FTZ R92, R218, c[0x0][0x2d0], -R148 ;  /* 0x0000b400da5c7a23 */ /* 0x000fe20000010894 */
[C---:B------:R-:W-:Y:S03]  /*dcc0*/  HMMA.16816.F32.BF16 R16, R72.reuse, R94, R16 ;  /* 0x0000005e4810723c */ /* 0x040fe60000041810 */
[----:B------:R3:W-:Y:S05]  /*dcd0*/  MUFU.EX2 R161, R92 ;  /* 0x0000005c00a17308 */ /* 0x0007ea0000000800 */
[C---:B------:R-:W-:Y:S01]  /*dce0*/  HMMA.16816.F32.BF16 R20, R72.reuse, R84, R20 ;  /* 0x000000544814723c */ /* 0x040fe20000041814 */
[----:B----4-:R-:W4:Y:S03]  /*dcf0*/  LDSM.16.MT88.4 R88, [R193+0x4800] ;  /* 0x00480000c158783b */ /* 0x010f260000004200 */
[----:B-----5:R-:W-:Y:S03]  /*dd00*/  FADD.FTZ R2, R114, R2 ;  /* 0x0000000272027221 */ /* 0x020fe60000010000 */
[----:B------:R-:W-:Y:S01]  /*dd10*/  FFMA.FTZ R84, R163, c[0x0][0x2d0], -R68 ;  /* 0x0000b400a3547a23 */ /* 0x000fe20000010844 */
[C---:B------:R-:W-:Y:S03]  /*dd20*/  HMMA.16816.F32.BF16 R24, R72.reuse, R86, R24 ;  /* 0x000000564818723c */ /* 0x040fe60000041818 */
[----:B------:R5:W5:Y:S05]  /*dd30*/  MUFU.EX2 R113, R84 ;  /* 0x0000005400717308 */ /* 0x000b6a0000000800 */
[C---:B-1----:R-:W-:Y:S01]  /*dd40*/  HMMA.16816.F32.BF16 R28, R72.reuse, R76, R28 ;  /* 0x0000004c481c723c */ /* 0x042fe2000004181c */
[----:B---3--:R-:W-:Y:S06]  /*dd50*/  LDSM.16.MT88.4 R92, [R193+0x1800] ;  /* 0x00180000c15c783b */ /* 0x008fec0000004200 */
[----:B------:R-:W-:Y:S01]  /*dd60*/  FFMA.FTZ R76, R217, c[0x0][0x2d0], -R148 ;  /* 0x0000b400d94c7a23 */ /* 0x000fe20000010894 */
[C---:B------:R-:W-:Y:S03]  /*dd70*/  HMMA.16816.F32.BF16 R32, R72.reuse, R78, R32 ;  /* 0x0000004e4820723c */ /* 0x040fe60000041820 */
[----:B------:R1:W3:Y:S05]  /*dd80*/  MUFU.EX2 R162, R76 ;  /* 0x0000004c00a27308 */ /* 0x0002ea0000000800 */
[C---:B--2---:R-:W-:Y:S04]  /*dd90*/  HMMA.16816.F32.BF16 R36, R72.reuse, R80, R36 ;  /* 0x000000504824723c */ /* 0x044fe80000041824 */
[----:B-----5:R-:W-:Y:S02]  /*dda0*/  FFMA.FTZ R84, R215, c[0x0][0x2d0], -R68 ;  /* 0x0000b400d7547a23 */ /* 0x020fe40000010844 */
[----:B------:R-:W-:Y:S02]  /*ddb0*/  FADD.FTZ R0, R113, R0 ;  /* 0x0000000071007221 */ /* 0x000fe40000010000 */
[C---:B------:R-:W-:Y:S01]  /*ddc0*/  HMMA.16816.F32.BF16 R40, R72.reuse, R82, R40 ;  /* 0x000000524828723c */ /* 0x040fe20000041828 */
[----:B------:R-:W2:Y:S03]  /*ddd0*/  MUFU.EX2 R112, R84 ;  /* 0x0000005400707308 */ /* 0x000ea60000000800 */
[----:B------:R-:W-:Y:S04]  /*dde0*/  FFMA.FTZ R80, R219, c[0x0][0x2d0], -R68 ;  /* 0x0000b400db507a23 */ /* 0x000fe80000010844 */
[C---:B----4-:R-:W-:Y:S03]  /*ddf0*/  HMMA.16816.F32.BF16 R44, R72.reuse, R88, R44 ;  /* 0x00000058482c723c */ /* 0x050fe6000004182c */
[----:B------:R-:W4:Y:S01]  /*de00*/  MUFU.EX2 R160, R80 ;  /* 0x0000005000a07308 */ /* 0x000f220000000800 */
[----:B-1----:R-:W-:Y:S01]  /*de10*/  LDSM.16.MT88.4 R76, [R194+0x4800] ;  /* 0x00480000c24c783b */ /* 0x002fe20000004200 */
[----:B---3--:R-:W-:Y:S03]  /*de20*/  FADD.FTZ R2, R162, R2 ;  /* 0x00000002a2027221 */ /* 0x008fe60000010000 */
[C---:B------:R-:W-:Y:S04]  /*de30*/  HMMA.16816.F32.BF16 R48, R72.reuse, R90, R48 ;  /* 0x0000005a4830723c */ /* 0x040fe80000041830 */
[----:B------:R-:W-:Y:S01]  /*de40*/  LDSM.16.MT88.4 R88, [R192+0x1800] ;  /* 0x00180000c058783b */ /* 0x000fe20000004200 */
[----:B------:R-:W-:Y:S02]  /*de50*/  FADD.FTZ R2, R161, R2 ;  /* 0x00000002a1027221 */ /* 0x000fe40000010000 */
[----:B--2---:R-:W-:Y:S05]  /*de60*/  FADD.FTZ R0, R112, R0 ;  /* 0x0000000070007221 */ /* 0x004fea0000010000 */
[----:B------:R-:W1:Y:S01]  /*de70*/  LDSM.16.MT88.4 R84, [R192+0x4800] ;  /* 0x00480000c054783b */ /* 0x000e620000004200 */
[----:B----4-:R-:W-:Y:S07]  /*de80*/  FADD.FTZ R0, R160, R0 ;  /* 0x00000000a0007221 */ /* 0x010fee0000010000 */
[----:B------:R-:W2:Y:S01]  /*de90*/  LDSM.16.MT88.4 R80, [R191+0x1800] ;  /* 0x00180000bf50783b */ /* 0x000ea20000004200 */
[----:B------:R-:W-:Y:S01]  /*dea0*/  FADD.FTZ R0, R159, R0 ;  /* 0x000000009f007221 */ /* 0x000fe20000010000 */
[C---:B-1----:R-:W-:Y:S08]  /*deb0*/  HMMA.16816.F32.BF16 R52, R72.reuse, R84, R52 ;  /* 0x000000544834723c */ /* 0x042ff00000041834 */
[C---:B------:R-:W-:Y:S01]  /*dec0*/  HMMA.16816.F32.BF16 R56, R72.reuse, R86, R56 ;  /* 0x000000564838723c */ /* 0x040fe20000041838 */
[----:B------:R-:W1:Y:S07]  /*ded0*/  LDSM.16.MT88.4 R84, [R194+0x1800] ;  /* 0x00180000c254783b */ /* 0x000e6e0000004200 */
[C---:B------:R-:W-:Y:S08]  /*dee0*/  HMMA.16816.F32.BF16 R60, R72.reuse, R76, R60 ;  /* 0x0000004c483c723c */ /* 0x040ff0000004183c */
[----:B------:R-:W-:Y:S01]  /*def0*/  HMMA.16816.F32.BF16 R64, R72, R78, R64 ;  /* 0x0000004e4840723c */ /* 0x000fe20000041840 */
[----:B------:R-:W3:Y:S06]  /*df00*/  LDSM.16.MT88.4 R76, [R191+0x5000] ;  /* 0x00500000bf4c783b */ /* 0x000eec0000004200 */
[----:B------:R-:W-:Y:S02]  /*df10*/  F2FP.BF16.PACK_AB R72, R114, R115 ;  /* 0x000000737248723e */ /* 0x000fe400000010ff */
[----:B------:R-:W-:Y:S03]  /*df20*/  F2FP.BF16.PACK_AB R73, R112, R113 ;  /* 0x000000717049723e */ /* 0x000fe600000010ff */
[----:B------:R-:W-:Y:S02]  /*df30*/  F2FP.BF16.PACK_AB R74, R161, R162 ;  /* 0x000000a2a14a723e */ /* 0x000fe400000010ff */
[----:B------:R-:W-:Y:S07]  /*df40*/  F2FP.BF16.PACK_AB R75, R159, R160 ;  /* 0x000000a09f4b723e */ /* 0x000fee00000010ff */
[C---:B--2---:R-:W-:Y:S07]  /*df50*/  HMMA.16816.F32.BF16 R4, R72.reuse, R80, R4 ;  /* 0x000000504804723c */ /* 0x044fee0000041804 */
[----:B------:R-:W-:Y:S01]  /*df60*/  FFMA.FTZ R80, R221, c[0x0][0x2d0], -R148 ;  /* 0x0000b400dd507a23 */ /* 0x000fe20000010894 */
[C---:B------:R-:W-:Y:S03]  /*df70*/  HMMA.16816.F32.BF16 R8, R72.reuse, R82, R8 ;  /* 0x000000524808723c */ /* 0x040fe60000041808 */
[----:B------:R2:W4:Y:S05]  /*df80*/  MUFU.EX2 R123, R80 ;  /* 0x00000050007b7308 */ /* 0x00052a0000000800 */
[C---:B------:R-:W-:Y:S08]  /*df90*/  HMMA.16816.F32.BF16 R12, R72.reuse, R92, R12 ;  /* 0x0000005c480c723c */ /* 0x040ff0000004180c */
[C---:B------:R-:W-:Y:S01]  /*dfa0*/  HMMA.16816.F32.BF16 R16, R72.reuse, R94, R16 ;  /* 0x0000005e4810723c */ /* 0x040fe20000041810 */
[----:B------:R-:W-:Y:S07]  /*dfb0*/  LDSM.16.MT88.4 R92, [R194+0x5000] ;  /* 0x00500000c25c783b */ /* 0x000fee0000004200 */
[C---:B------:R-:W-:Y:S01]  /*dfc0*/  HMMA.16816.F32.BF16 R20, R72.reuse, R88, R20 ;  /* 0x000000584814723c */ /* 0x040fe20000041814 */
[----:B--2---:R-:W2:Y:S03]  /*dfd0*/  LDSM.16.MT88.4 R80, [R193+0x5000] ;  /* 0x00500000c150783b */ /* 0x004ea60000004200 */
[----:B----4-:R-:W-:Y:S03]  /*dfe0*/  FADD.FTZ R2, R123, R2 ;  /* 0x000000027b027221 */ /* 0x010fe60000010000 */
[----:B------:R-:W-:Y:S01]  /*dff0*/  FFMA.FTZ R88, R222, c[0x0][0x2d0], -R148 ;  /* 0x0000b400de587a23 */ /* 0x000fe20000010894 */
[C---:B------:R-:W-:Y:S03]  /*e000*/  HMMA.16816.F32.BF16 R24, R72.reuse, R90, R24 ;  /* 0x0000005a4818723c */ /* 0x040fe60000041818 */
[----:B------:R4:W5:Y:S05]  /*e010*/  MUFU.EX2 R122, R88 ;  /* 0x00000058007a7308 */ /* 0x00096a0000000800 */
[C---:B-1----:R-:W-:Y:S07]  /*e020*/  HMMA.16816.F32.BF16 R28, R72.reuse, R84, R28 ;  /* 0x00000054481c723c */ /* 0x042fee000004181c */
[--C-:B------:R-:W-:Y:S01]  /*e030*/  FFMA.FTZ R84, R224, c[0x0][0x2d0], -R68.reuse ;  /* 0x0000b400e0547a23 */ /* 0x100fe20000010844 */
[C---:B------:R-:W-:Y:S03]  /*e040*/  HMMA.16816.F32.BF16 R32, R72.reuse, R86, R32 ;  /* 0x000000564820723c */ /* 0x040fe60000041820 */
[----:B------:R1:W-:Y:S05]  /*e050*/  MUFU.EX2 R120, R84 ;  /* 0x0000005400787308 */ /* 0x0003ea0000000800 */
[C---:B---3--:R-:W-:Y:S04]  /*e060*/  HMMA.16816.F32.BF16 R36, R72.reuse, R76, R36 ;  /* 0x0000004c4824723c */ /* 0x048fe80000041824 */
[----:B----4-:R-:W-:Y:S02]  /*e070*/  FFMA.FTZ R88, R223, c[0x0][0x2d0], -R68 ;  /* 0x0000b400df587a23 */ /* 0x010fe40000010844 */
[----:B-----5:R-:W-:Y:S02]  /*e080*/  FADD.FTZ R2, R122, R2 ;  /* 0x000000027a027221 */ /* 0x020fe40000010000 */
[C---:B------:R-:W-:Y:S01]  /*e090*/  HMMA.16816.F32.BF16 R40, R72.reuse, R78, R40 ;  /* 0x0000004e4828723c */ /* 0x040fe20000041828 */
[----:B------:R3:W4:Y:S03]  /*e0a0*/  MUFU.EX2 R121, R88 ;  /* 0x0000005800797308 */ /* 0x0007260000000800 */
[--C-:B------:R-:W-:Y:S04]  /*e0b0*/  FFMA.FTZ R76, R225, c[0x0][0x2d0], -R148.reuse ;  /* 0x0000b400e14c7a23 */ /* 0x100fe80000010894 */
[C---:B--2---:R-:W-:Y:S03]  /*e0c0*/  HMMA.16816.F32.BF16 R44, R72.reuse, R80, R44 ;  /* 0x00000050482c723c */ /* 0x044fe6000004182c */
[----:B------:R2:W-:Y:S01]  /*e0d0*/  MUFU.EX2 R157, R76 ;  /* 0x0000004c009d7308 */ /* 0x0005e20000000800 */
[----:B-1----:R-:W-:Y:S03]  /*e0e0*/  FFMA.FTZ R84, R227, c[0x0][0x2d0], -R148 ;  /* 0x0000b400e3547a23 */ /* 0x002fe60000010894 */
[----:B------:R-:W-:Y:S01]  /*e0f0*/  FFMA.FTZ R80, R229, c[0x0][0x2d0], -R68 ;  /* 0x0000b400e5507a23 */ /* 0x000fe20000010844 */
[C---:B------:R-:W-:Y:S05]  /*e100*/  HMMA.16816.F32.BF16 R48, R72.reuse, R82, R48 ;  /* 0x000000524830723c */ /* 0x040fea0000041830 */
[----:B------:R1:W5:Y:S01]  /*e110*/  MUFU.EX2 R158, R84 ;  /* 0x00000054009e7308 */ /* 0x0003620000000800 */
[----:B---3--:R-:W3:Y:S01]  /*e120*/  LDSM.16.MT88.4 R88, [R192+0x5000] ;  /* 0x00500000c058783b */ /* 0x008ee20000004200 */
[----:B----4-:R-:W-:Y:S08]  /*e130*/  FADD.FTZ R0, R121, R0 ;  /* 0x0000000079007221 */ /* 0x010ff00000010000 */
[----:B------:R4:W-:Y:S01]  /*e140*/  MUFU.EX2 R155, R80 ;  /* 0x00000050009b7308 */ /* 0x0009e20000000800 */
[----:B------:R-:W-:Y:S02]  /*e150*/  FADD.FTZ R0, R120, R0 ;  /* 0x0000000078007221 */ /* 0x000fe40000010000 */
[----:B--2---:R-:W-:Y:S07]  /*e160*/  FFMA.FTZ R76, R226, c[0x0][0x2d0], -R68 ;  /* 0x0000b400e24c7a23 */ /* 0x004fee0000010844 */
[----:B------:R2:W2:Y:S01]  /*e170*/  MUFU.EX2 R156, R76 ;  /* 0x0000004c009c7308 */ /* 0x0004a20000000800 */
[----:B-1----:R-:W-:Y:S01]  /*e180*/  LDSM.16.MT88.4 R84, [R193+0x2000] ;  /* 0x00200000c154783b */ /* 0x002fe20000004200 */
[----:B-----5:R-:W-:Y:S04]  /*e190*/  FADD.FTZ R2, R158, R2 ;  /* 0x000000029e027221 */ /* 0x020fe80000010000 */
[----:B------:R-:W-:Y:S03]  /*e1a0*/  FADD.FTZ R2, R157, R2 ;  /* 0x000000029d027221 */ /* 0x000fe60000010000 */
[----:B----4-:R-:W-:Y:S01]  /*e1b0*/  LDSM.16.MT88.4 R80, [R192+0x2000] ;  /* 0x00200000c050783b */ /* 0x010fe20000004200 */
[C---:B---3--:R-:W-:Y:S07]  /*e1c0*/  HMMA.16816.F32.BF16 R52, R72.reuse, R88, R52 ;  /* 0x000000584834723c */ /* 0x048fee0000041834 */
[----:B--2---:R-:W1:Y:S01]  /*e1d0*/  LDSM.16.MT88.4 R76, [R191+0x2000] ;  /* 0x00200000bf4c783b */ /* 0x004e620000004200 */
[----:B------:R-:W-:Y:S04]  /*e1e0*/  FADD.FTZ R0, R156, R0 ;  /* 0x000000009c007221 */ /* 0x000fe80000010000 */
[----:B------:R-:W-:Y:S01]  /*e1f0*/  FADD.FTZ R0, R155, R0 ;  /* 0x000000009b007221 */ /* 0x000fe20000010000 */
[C---:B------:R-:W-:Y:S02]  /*e200*/  HMMA.16816.F32.BF16 R56, R72.reuse, R90, R56 ;  /* 0x0000005a4838723c */ /* 0x040fe40000041838 */
[----:B------:R-:W2:Y:S06]  /*e210*/  LDSM.16.MT88.4 R88, [R194+0x2000] ;  /* 0x00200000c258783b */ /* 0x000eac0000004200 */
        /* <DEDUP_REMOVED lines=8> */
[C---:B-1----:R-:W-:Y:S01]  /*e2a0*/  HMMA.16816.F32.BF16 R4, R72.reuse, R76, R4 ;  /* 0x0000004c4804723c */ /* 0x042fe20000041804 */
[----:B---3--:R-:W-:Y:S06]  /*e2b0*/  LDSM.16.MT88.4 R92, [R193+0x2800] ;  /* 0x00280000c15c783b */ /* 0x008fec0000004200 */
[--C-:B------:R-:W-:Y:S01]  /*e2c0*/  FFMA.FTZ R76, R230, c[0x0][0x2d0], -R148.reuse ;  /* 0x0000b400e64c7a23 */ /* 0x100fe20000010894 */
[C---:B------:R-:W-:Y:S03]  /*e2d0*/  HMMA.16816.F32.BF16 R8, R72.reuse, R78, R8 ;  /* 0x0000004e4808723c */ /* 0x040fe60000041808 */
[----:B------:R1:W3:Y:S05]  /*e2e0*/  MUFU.EX2 R154, R76 ;  /* 0x0000004c009a7308 */ /* 0x0002ea0000000800 */
[C---:B------:R-:W-:Y:S07]  /*e2f0*/  HMMA.16816.F32.BF16 R12, R72.reuse, R84, R12 ;  /* 0x00000054480c723c */ /* 0x040fee000004180c */
[----:B------:R-:W-:Y:S01]  /*e300*/  FFMA.FTZ R84, R231, c[0x0][0x2d0], -R148 ;  /* 0x0000b400e7547a23 */ /* 0x000fe20000010894 */
[C---:B------:R-:W-:Y:S03]  /*e310*/  HMMA.16816.F32.BF16 R16, R72.reuse, R86, R16 ;  /* 0x000000564810723c */ /* 0x040fe60000041810 */
[----:B------:R4:W5:Y:S05]  /*e320*/  MUFU.EX2 R153, R84 ;  /* 0x0000005400997308 */ /* 0x00096a0000000800 */
[C---:B------:R-:W-:Y:S01]  /*e330*/  HMMA.16816.F32.BF16 R20, R72.reuse, R80, R20 ;  /* 0x000000504814723c */ /* 0x040fe20000041814 */
[----:B-1----:R-:W1:Y:S03]  /*e340*/  LDSM.16.MT88.4 R76, [R191+0x5800] ;  /* 0x00580000bf4c783b */ /* 0x002e660000004200 */
[----:B---3--:R-:W-:Y:S03]  /*e350*/  FADD.FTZ R2, R154, R2 ;  /* 0x000000029a027221 */ /* 0x008fe60000010000 */
[----:B------:R-:W-:Y:S01]  /*e360*/  FFMA.FTZ R80, R233, c[0x0][0x2d0], -R68 ;  /* 0x0000b400e9507a23 */ /* 0x000fe20000010844 */
[C---:B------:R-:W-:Y:S03]  /*e370*/  HMMA.16816.F32.BF16 R24, R72.reuse, R82, R24 ;  /* 0x000000524818723c */ /* 0x040fe60000041818 */
[----:B------:R3:W3:Y:S05]  /*e380*/  MUFU.EX2 R152, R80 ;  /* 0x0000005000987308 */ /* 0x0006ea0000000800 */
[C---:B--2---:R-:W-:Y:S01]  /*e390*/  HMMA.16816.F32.BF16 R28, R72.reuse, R88, R28 ;  /* 0x00000058481c723c */ /* 0x044fe2000004181c */
[----:B----4-:R-:W2:Y:S03]  /*e3a0*/  LDSM.16.MT88.4 R84, [R193+0x5800] ;  /* 0x00580000c154783b */ /* 0x010ea60000004200 */
[----:B-----5:R-:W-:Y:S04]  /*e3b0*/  FADD.FTZ R2, R153, R2 ;  /* 0x0000000299027221 */ /* 0x020fe80000010000 */
[C---:B------:R-:W-:Y:S01]  /*e3c0*/  HMMA.16816.F32.BF16 R32, R72.reuse, R90, R32 ;  /* 0x0000005a4820723c */ /* 0x040fe20000041820 */
[----:B------:R-:W-:Y:S03]  /*e3d0*/  LDSM.16.MT88.4 R88, [R194+0x5800] ;  /* 0x00580000c258783b */ /* 0x000fe60000004200 */
[----:B---3--:R-:W-:Y:S02]  /*e3e0*/  FFMA.FTZ R80, R234, c[0x0][0x2d0], -R68 ;  /* 0x0000b400ea507a23 */ /* 0x008fe40000010844 */
[----:B------:R-:W-:Y:S02]  /*e3f0*/  FADD.FTZ R0, R152, R0 ;  /* 0x0000000098007221 */ /* 0x000fe40000010000 */
[----:B------:R3:W4:Y:S01]  /*e400*/  MUFU.EX2 R151, R80 ;  /* 0x0000005000977308 */ /* 0x0007220000000800 */
[C---:B-1----:R-:W-:Y:S07]  /*e410*/  HMMA.16816.F32.BF16 R36, R72.reuse, R76, R36 ;  /* 0x0000004c4824723c */ /* 0x042fee0000041824 */
[----:B------:R-:W-:Y:S01]  /*e420*/  FFMA.FTZ R76, R236, c[0x0][0x2d0], -R68 ;  /* 0x0000b400ec4c7a23 */ /* 0x000fe20000010844 */
[C---:B------:R-:W-:Y:S03]  /*e430*/  HMMA.16816.F32.BF16 R40, R72.reuse, R78, R40 ;  /* 0x0000004e4828723c */ /* 0x040fe60000041828 */
[----:B------:R1:W5:Y:S05]  /*e440*/  MUFU.EX2 R147, R76 ;  /* 0x0000004c00937308 */ /* 0x00036a0000000800 */
[C---:B--2---:R-:W-:Y:S04]  /*e450*/  HMMA.16816.F32.BF16 R44, R72.reuse, R84, R44 ;  /* 0x00000054482c723c */ /* 0x044fe8000004182c */
[----:B---3--:R-:W-:Y:S03]  /*e460*/  FFMA.FTZ R80, R232, c[0x0][0x2d0], -R148 ;  /* 0x0000b400e8507a23 */ /* 0x008fe60000010894 */
[----:B------:R-:W-:Y:S01]  /*e470*/  FFMA.FTZ R84, R237, c[0x0][0x2d0], -R68 ;  /* 0x0000b400ed547a23 */ /* 0x000fe20000010844 */
[C---:B------:R-:W-:Y:S01]  /*e480*/  HMMA.16816.F32.BF16 R48, R72.reuse, R86, R48 ;  /* 0x000000564830723c */ /* 0x040fe20000041830 */
[----:B------:R2:W3:Y:S03]  /*e490*/  MUFU.EX2 R150, R80 ;  /* 0x0000005000967308 */ /* 0x0004e60000000800 */
[----:B----4-:R-:W-:Y:S01]  /*e4a0*/  FADD.FTZ R0, R151, R0 ;  /* 0x0000000097007221 */ /* 0x010fe20000010000 */
[----:B-1----:R-:W-:Y:S06]  /*e4b0*/  LDSM.16.MT88.4 R76, [R191+0x2800] ;  /* 0x00280000bf4c783b */ /* 0x002fec0000004200 */
[----:B------:R1:W4:Y:S01]  /*e4c0*/  MUFU.EX2 R146, R84 ;  /* 0x0000005400927308 */ /* 0x0003220000000800 */
[----:B-----5:R-:W-:Y:S01]  /*e4d0*/  FADD.FTZ R0, R147, R0 ;  /* 0x0000000093007221 */ /* 0x020fe20000010000 */
[----:B--2---:R-:W2:Y:S01]  /*e4e0*/  LDSM.16.MT88.4 R80, [R192+0x5800] ;  /* 0x00580000c050783b */ /* 0x004ea20000004200 */
[----:B---3--:R-:W-:Y:S07]  /*e4f0*/  FADD.FTZ R2, R150, R2 ;  /* 0x0000000296027221 */ /* 0x008fee0000010000 */
[----:B-1----:R-:W1:Y:S01]  /*e500*/  LDSM.16.MT88.4 R84, [R192+0x2800] ;  /* 0x00280000c054783b */ /* 0x002e620000004200 */
[C---:B--2---:R-:W-:Y:S08]  /*e510*/  HMMA.16816.F32.BF16 R52, R72.reuse, R80, R52 ;  /* 0x000000504834723c */ /* 0x044ff00000041834 */
        /* <DEDUP_REMOVED lines=9> */
[----:B----4-:R-:W-:Y:S07]  /*e5b0*/  F2FP.BF16.PACK_AB R75, R146, R147 ;  /* 0x00000093924b723e */ /* 0x010fee00000010ff */
[C---:B------:R-:W-:Y:S01]  /*e5c0*/  HMMA.16816.F32.BF16 R4, R72.reuse, R76, R4 ;  /* 0x0000004c4804723c */ /* 0x040fe20000041804 */
[----:B---3--:R-:W-:Y:S07]  /*e5d0*/  LDSM.16.MT88.4 R88, [R193+0x6000] ;  /* 0x00600000c158783b */ /* 0x008fee0000004200 */
[C---:B------:R-:W-:Y:S01]  /*e5e0*/  HMMA.16816.F32.BF16 R8, R72.reuse, R78, R8 ;  /* 0x0000004e4808723c */ /* 0x040fe20000041808 */
[----:B------:R-:W3:Y:S07]  /*e5f0*/  LDSM.16.MT88.4 R76, [R191+0x6000] ;  /* 0x00600000bf4c783b */ /* 0x000eee0000004200 */
[C---:B------:R-:W-:Y:S07]  /*e600*/  HMMA.16816.F32.BF16 R12, R72.reuse, R92, R12 ;  /* 0x0000005c480c723c */ /* 0x040fee000004180c */
[--C-:B------:R-:W-:Y:S01]  /*e610*/  FFMA.FTZ R92, R242, c[0x0][0x2d0], -R148.reuse ;  /* 0x0000b400f25c7a23 */ /* 0x100fe20000010894 */
[C---:B------:R-:W-:Y:S03]  /*e620*/  HMMA.16816.F32.BF16 R16, R72.reuse, R94, R16 ;  /* 0x0000005e4810723c */ /* 0x040fe60000041810 */
[----:B------:R4:W-:Y:S05]  /*e630*/  MUFU.EX2 R141, R92 ;  /* 0x0000005c008d7308 */ /* 0x0009ea0000000800 */
[C---:B-1----:R-:W-:Y:S07]  /*e640*/  HMMA.16816.F32.BF16 R20, R72.reuse, R84, R20 ;  /* 0x000000544814723c */ /* 0x042fee0000041814 */
[----:B------:R-:W-:Y:S01]  /*e650*/  FFMA.FTZ R84, R239, c[0x0][0x2d0], -R148 ;  /* 0x0000b400ef547a23 */ /* 0x000fe20000010894 */
[C---:B------:R-:W-:Y:S03]  /*e660*/  HMMA.16816.F32.BF16 R24, R72.reuse, R86, R24 ;  /* 0x000000564818723c */ /* 0x040fe60000041818 */
[----:B------:R1:W5:Y:S05]  /*e670*/  MUFU.EX2 R144, R84 ;  /* 0x0000005400907308 */ /* 0x00036a0000000800 */
[C---:B--2---:R-:W-:Y:S01]  /*e680*/  HMMA.16816.F32.BF16 R28, R72.reuse, R80, R28 ;  /* 0x00000050481c723c */ /* 0x044fe2000004181c */
[----:B----4-:R-:W-:Y:S06]  /*e690*/  LDSM.16.MT88.4 R92, [R193+0x3000] ;  /* 0x00300000c15c783b */ /* 0x010fec0000004200 */
[--C-:B------:R-:W-:Y:S01]  /*e6a0*/  FFMA.FTZ R80, R241, c[0x0][0x2d0], -R68.reuse ;  /* 0x0000b400f1507a23 */ /* 0x100fe20000010844 */
[C---:B------:R-:W-:Y:S03]  /*e6b0*/  HMMA.16816.F32.BF16 R32, R72.reuse, R82, R32 ;  /* 0x000000524820723c */ /* 0x040fe60000041820 */
[----:B------:R2:W-:Y:S05]  /*e6c0*/  MUFU.EX2 R142, R80 ;  /* 0x00000050008e7308 */ /* 0x0005ea0000000800 */
[C---:B---3--:R-:W-:Y:S04]  /*e6d0*/  HMMA.16816.F32.BF16 R36, R72.reuse, R76, R36 ;  /* 0x0000004c4824723c */ /* 0x048fe80000041824 */
[--C-:B-1----:R-:W-:Y:S01]  /*e6e0*/  FFMA.FTZ R84, R240, c[0x0][0x2d0], -R68.reuse ;  /* 0x0000b400f0547a23 */ /* 0x102fe20000010844 */
[----:B-----5:R-:W-:Y:S01]  /*e6f0*/  F2FP.BF16.PACK_AB R136, R144, R145 ;  /* 0x000000919088723e */ /* 0x020fe200000010ff */
[----:B------:R-:W-:Y:S02]  /*e700*/  FFMA.FTZ R68, R71, c[0x0][0x2d0], -R68 ;  /* 0x0000b40047447a23 */ /* 0x000fe40000010844 */
[C---:B------:R-:W-:Y:S01]  /*e710*/  HMMA.16816.F32.BF16 R40, R72.reuse, R78, R40 ;  /* 0x0000004e4828723c */ /* 0x040fe20000041828 */
[----:B------:R1:W3:Y:S03]  /*e720*/  MUFU.EX2 R143, R84 ;  /* 0x00000054008f7308 */ /* 0x0002e60000000800 */
[----:B------:R-:W-:Y:S04]  /*e730*/  FFMA.FTZ R76, R243, c[0x0][0x2d0], -R148 ;  /* 0x0000b400f34c7a23 */ /* 0x000fe80000010894 */
[C---:B------:R-:W-:Y:S03]  /*e740*/  HMMA.16816.F32.BF16 R44, R72.reuse, R88, R44 ;  /* 0x00000058482c723c */ /* 0x040fe6000004182c */
[----:B------:R4:W5:Y:S01]  /*e750*/  MUFU.EX2 R140, R76 ;  /* 0x0000004c008c7308 */ /* 0x0009620000000800 */
[----:B--2---:R-:W-:Y:S04]  /*e760*/  LDSM.16.MT88.4 R80, [R194+0x6000] ;  /* 0x00600000c250783b */ /* 0x004fe80000004200 */
[C---:B------:R-:W-:Y:S05]  /*e770*/  HMMA.16816.F32.BF16 R48, R72.reuse, R90, R48 ;  /* 0x0000005a4830723c */ /* 0x040fea0000041830 */
[----:B------:R-:W2:Y:S01]  /*e780*/  MUFU.EX2 R68, R68 ;  /* 0x0000004400447308 */ /* 0x000ea20000000800 */
[----:B-1----:R-:W1:Y:S01]  /*e790*/  LDSM.16.MT88.4 R84, [R192+0x6000] ;  /* 0x00600000c054783b */ /* 0x002e620000004200 */
[----:B---3--:R-:W-:Y:S07]  /*e7a0*/  F2FP.BF16.PACK_AB R137, R142, R143 ;  /* 0x0000008f8e89723e */ /* 0x008fee00000010ff */
[----:B----4-:R-:W3:Y:S01]  /*e7b0*/  LDSM.16.MT88.4 R76, [R191+0x3000] ;  /* 0x00300000bf4c783b */ /* 0x010ee20000004200 */
[----:B-----5:R-:W-:Y:S02]  /*e7c0*/  F2FP.BF16.PACK_AB R138, R140, R141 ;  /* 0x0000008d8c8a723e */ /* 0x020fe400000010ff */
[----:B--2---:R-:W-:Y:S01]  /*e7d0*/  F2FP.BF16.PACK_AB R139, R68, R70 ;  /* 0x00000046448b723e */ /* 0x004fe200000010ff */
[C---:B-1----:R-:W-:Y:S08]  /*e7e0*/  HMMA.16816.F32.BF16 R52, R72.reuse, R84, R52 ;  /* 0x000000544834723c */ /* 0x042ff00000041834 */
[C---:B------:R-:W-:Y:S08]  /*e7f0*/  HMMA.16816.F32.BF16 R56, R72.reuse, R86, R56 ;  /* 0x000000564838723c */ /* 0x040ff00000041838 */
[C---:B------:R-:W-:Y:S08]  /*e800*/  HMMA.16816.F32.BF16 R60, R72.reuse, R80, R60 ;  /* 0x00000050483c723c */ /* 0x040ff0000004183c */
[----:B------:R-:W-:Y:S08]  /*e810*/  HMMA.16816.F32.BF16 R64, R72, R82, R64 ;  /* 0x000000524840723c */ /* 0x000ff00000041840 */
[C---:B---3--:R-:W-:Y:S01]  /*e820*/  HMMA.16816.F32.BF16 R72, R136.reuse, R76, R4 ;  /* 0x0000004c8848723c */ /* 0x048fe20000041804 */
        /* <DEDUP_REMOVED lines=30> */
.L_x_1025:
[----:B------:R-:W-:Y:S02]  /*ea10*/  MOV R7, 0x1f ;  /* 0x0000001f00077802 */ /* 0x000fe40000000f00 */
[----:B------:R-:W-:Y:S01]  /*ea20*/  MOV R6, 0xffffffff ;  /* 0xffffffff00067802 */ /* 0x000fe20000000f00 */
[----:B------:R-:W-:Y:S05]  /*ea30*/  BRA.DIV ~URZ, `(.L_x_1029) ;  /* 0x000048227f007947 */ /* 0x000fea000b800000 */
[----:B-1----:R-:W2:Y:S04]  /*ea40*/  LDL R2, [R1+0x34] ;  /* 0x0000340001027983 */ /* 0x002ea80000100800 */
[----:B--2---:R1:W2:Y:S02]  /*ea50*/  SHFL.BFLY PT, R0, R2, 0x2, 0x1f ;  /* 0x0c401f0002007f89 */ /* 0x0042a400000e0000 */
.L_x_1096:
        /* <DEDUP_REMOVED lines=9> */
.L_x_1097:
        /* <DEDUP_REMOVED lines=85> */
.L_x_1016:
        /* <DEDUP_REMOVED lines=19> */
.L_x_1032:
[----:B--2---:R-:W-:Y:S05]  /*f170*/  BSYNC B0 ;  /* 0x0000000000007941 */ /* 0x004fea0003800000 */
.L_x_1031:
        /* <DEDUP_REMOVED lines=106> */
.L_x_1035:
        /* <DEDUP_REMOVED lines=8> */
[----:B------:R1:W1:Y:S08]  /*f8a0*/  LDC.64 R4, c[0x0][R2+0x170] ;  /* 0x00005c0002047b82 */ /* 0x0002700000000a00 */
[----:B------:R1:W3:Y:S08]  /*f8b0*/  LDC.64 R12, c[0x0][R2+0x168] ;  /* 0x00005a00020c7b82 */ /* 0x0002f00000000a00 */
[----:B------:R1:W2:Y:S08]  /*f8c0*/  LDC.64 R16, c[0x0][R2+0x178] ;  /* 0x00005e0002107b82 */ /* 0x0002b00000000a00 */
[----:B------:R1:W2:Y:S01]  /*f8d0*/  LDC.64 R18, c[0x0][R2+0x160] ;  /* 0x0000580002127b82 */ /* 0x0002a20000000a00 */
[----:B------:R-:W-:-:S04]  /*f8e0*/  ISETP.NE.U32.AND P0, PT, RZ, c[0x0][0x500], PT ;  /* 0x00014000ff007a0c */ /* 0x000fc80003f05070 */
[----:B------:R-:W-:-:S04]  /*f8f0*/  ISETP.NE.AND.EX P0, PT, RZ, c[0x0][0x504], PT, P0 ;  /* 0x00014100ff007a0c */ /* 0x000fc80003f05300 */
[----:B------:R-:W-:Y:S02]  /*f900*/  SEL R8, R8, RZ, !P0 ;  /* 0x000000ff08087207 */ /* 0x000fe40004000000 */
[----:B------:R-:W-:Y:S01]  /*f910*/  SEL R3, R7, RZ, !P0 ;  /* 0x000000ff07037207 */ /* 0x000fe20004000000 */
[----:B-1----:R-:W-:-:S05]  /*f920*/  IMAD.MOV.U32 R2, RZ, RZ, c[0x0][0x4e8] ;  /* 0x00013a00ff027624 */ /* 0x002fca00078e00ff */
[----:B------:R-:W-:Y:S01]  /*f930*/  ISETP.NE.AND P3, PT, R2, 0x1, PT ;  /* 0x000000010200780c */ /* 0x000fe20003f65270 */
[----:B------:R-:W-:-:S04]  /*f940*/  IMAD R2, R5, R8, RZ ;  /* 0x0000000805027224 */ /* 0x000fc800078e02ff */
[C---:B------:R-:W-:Y:S02]  /*f950*/  IMAD R11, R4.reuse, R3, R2 ;  /* 0x00000003040b7224 */ /* 0x040fe400078e0202 */
[----:B------:R-:W-:Y:S01]  /*f960*/  IMAD.WIDE.U32 R4, R4, R8, RZ ;  /* 0x0000000804047225 */ /* 0x000fe200078e00ff */
[----:B------:R-:W1:Y:S03]  /*f970*/  S2R R24, SR_TID.X ;  /* 0x0000000000187919 */ /* 0x000e660000002100 */
[----:B--2---:R-:W-:-:S04]  /*f980*/  IMAD.IADD R9, R6, 0x1, R43 ;  /* 0x0000000106097824 */ /* 0x004fc800078e022b */
        /* <DEDUP_REMOVED lines=26> */
[----:B-1----:R-:W-:Y:S01]  /*fb30*/  SHF.R.S32.HI R22, RZ, 0x1f, R24 ;  /* 0x0000001fff167819 */ /* 0x002fe20000011418 */
        /* <DEDUP_REMOVED lines=9> */
[----:B------:R-:W-:Y:S01]  /*fbd0*/  SHFL.IDX PT, R4, R4, 0x1, 0x1c1f ;  /* 0x003c1f0004047f89 */ /* 0x000fe200000e0000 */
[----:B------:R-:W-:-:S03]  /*fbe0*/  IMAD R11, R14, c[0x0][0x4e8], RZ ;  /* 0x00013a000e0b7a24 */ /* 0x000fc600078e02ff */
[----:B------:R2:W3:Y:S01]  /*fbf0*/  SHFL.IDX PT, R5, R2, 0x1, 0x1c1f ;  /* 0x003c1f0002057f89 */ /* 0x0004e200000e0000 */
[----:B------:R-:W-:Y:S01]  /*fc00*/  LOP3.LUT P0, RZ, R22, 0x3, RZ, 0xc0, !PT ;  /* 0x0000000316ff7812 */ /* 0x000fe2000780c0ff */
[----:B--2---:R-:W-:-:S05]  /*fc10*/  IMAD.IADD R2, R23, 0x1, R43 ;  /* 0x0000000117027824 */ /* 0x004fca00078e022b */
        /* <DEDUP_REMOVED lines=37> */
[----:B------:R-:W-:-:S05]  /*fe70*/  IADD3 R4, R43, R4, RZ ;  /* 0x000000042b047210 */ /* 0x000fca0007ffe0ff */
        /* <DEDUP_REMOVED lines=9> */
[----:B------:R-:W-:Y:S02]  /*ff10*/  IADD3 R6, R42, R43, RZ ;  /* 0x0000002b2a067210 */ /* 0x000fe40007ffe0ff */
        /* <DEDUP_REMOVED lines=10> */
.L_x_1098:
[----:B------:R-:W-:Y:S05]  /*ffc0*/  BRA.DIV ~URZ, `(.L_x_1038) ;  /* 0x000034727f007947 */ /* 0x000fea000b800000 */
[----:B------:R3:W4:Y:S02]  /*ffd0*/  SHFL.IDX PT, R0, R8, RZ, 0x181f ;  /* 0x00181fff08007589 */ /* 0x00072400000e0000 */
.L_x_1099:
        /* <DEDUP_REMOVED lines=13> */
.L_x_1040:
[----:B------:R-:W-:Y:S05]  /*100b0*/  BSYNC B0 ;  /* 0x0000000000007941 */ /* 0x000fea0003800000 */
.L_x_1039:
[----:B------:R-:W-:Y:S05]  /*100c0*/  BRA.DIV ~URZ, `(.L_x_1041) ;  /* 0x000033d27f007947 */ /* 0x000fea000b800000 */
[----:B--2---:R2:W1:Y:S04]  /*100d0*/  SHFL.IDX PT, R9, R7, 0x1, 0x181f ;  /* 0x00381f0007097f89 */ /* 0x00446800000e0000 */
[----:B----4-:R2:W4:Y:S02]  /*100e0*/  SHFL.IDX PT, R0, R8, 0x1, 0x181f ;  /* 0x00381f0008007f89 */ /* 0x01052400000e0000 */
.L_x_1100:
        /* <DEDUP_REMOVED lines=14> */
.L_x_1043:
[----:B------:R-:W-:Y:S05]  /*101d0*/  BSYNC B0 ;  /* 0x0000000000007941 */ /* 0x000fea0003800000 */
.L_x_1042:
[----:B------:R-:W-:Y:S05]  /*101e0*/  BRA.DIV ~URZ, `(.L_x_1044) ;  /* 0x000033727f007947 */ /* 0x000fea000b800000 */
[----:B-1----:R1:W2:Y:S02]  /*101f0*/  SHFL.IDX PT, R9, R7, 0x2, 0x181f ;  /* 0x00581f0007097f89 */ /* 0x0022a400000e0000 */
.L_x_1101:
[----:B------:R-:W-:Y:S05]  /*10200*/  BRA.DIV ~URZ, `(.L_x_1045) ;  /* 0x000033c27f007947 */ /* 0x000fea000b800000 */
[----:B----4-:R4:W1:Y:S02]  /*10210*/  SHFL.IDX PT, R0, R8, 0x2, 0x181f ;  /* 0x00581f0008007f89 */ /* 0x01086400000e0000 */
.L_x_1102:
        /* <DEDUP_REMOVED lines=14> */
.L_x_1047:
[----:B------:R-:W-:Y:S05]  /*10300*/  BSYNC B0 ;  /* 0x0000000000007941 */ /* 0x000fea0003800000 */
.L_x_1046:
[----:B------:R-:W-:Y:S05]  /*10310*/  BRA.DIV ~URZ, `(.L_x_1048) ;  /* 0x000033127f007947 */ /* 0x000fea000b800000 */
[----:B-12---:R-:W1:Y:S04]  /*10320*/  SHFL.IDX PT, R7, R7, 0x3, 0x181f ;  /* 0x00781f0007077f89 */ /* 0x006e6800000e0000 */
[----:B------:R2:W3:Y:S02]  /*10330*/  SHFL.IDX PT, R0, R8, 0x3, 0x181f ;  /* 0x00781f0008007f89 */ /* 0x0004e400000e0000 */
.L_x_1103:
        /* <DEDUP_REMOVED lines=15> */
.L_x_1036:
        /* <DEDUP_REMOVED lines=34> */
.L_x_1104:
[----:B------:R-:W-:Y:S05]  /*10650*/  BRA.DIV ~URZ, `(.L_x_1051) ;  /* 0x000031027f007947 */ /* 0x000fea000b800000 */
[----:B------:R3:W4:Y:S02]  /*10660*/  SHFL.IDX PT, R0, R28, RZ, 0x1c1f ;  /* 0x001c1fff1c007589 */ /* 0x00072400000e0000 */
.L_x_1105:
        /* <DEDUP_REMOVED lines=98> */
.L_x_1053:
[----:B------:R-:W-:Y:S05]  /*10c90*/  BSYNC B0 ;  /* 0x0000000000007941 */ /* 0x000fea0003800000 */
.L_x_1052:
[----:B------:R-:W-:Y:S05]  /*10ca0*/  BRA.DIV ~URZ, `(.L_x_1054) ;  /* 0x00002b127f007947 */ /* 0x000fea000b800000 */
[----:B--2---:R2:W1:Y:S04]  /*10cb0*/  SHFL.IDX PT, R4, R14, 0x1, 0x1c1f ;  /* 0x003c1f000e047f89 */ /* 0x00446800000e0000 */
[----:B----4-:R2:W4:Y:S02]  /*10cc0*/  SHFL.IDX PT, R0, R28, 0x1, 0x1c1f ;  /* 0x003c1f001c007f89 */ /* 0x01052400000e0000 */
.L_x_1106:
        /* <DEDUP_REMOVED lines=8> */
[C---:B------:R-:W-:Y:S02]  /*10d50*/  @!P0 LEA R2, P3, R12.reuse, R0, 0x2 ;  /* 0x000000000c028211 */ /* 0x040fe400078610ff */
        /* <DEDUP_REMOVED lines=62> */
.L_x_1034:
        /* <DEDUP_REMOVED lines=21> */
.L_x_1055:
        /* <DEDUP_REMOVED lines=57> */
.L_x_1057:
[----:B------:R-:W-:Y:S05]  /*11620*/  BSYNC B0 ;  /* 0x0000000000007941 */ /* 0x000fea0003800000 */
.L_x_1056:
        /* <DEDUP_REMOVED lines=20> */
[----:B------:R-:W-:-:S03]  /*11770*/  IMAD.IADD R4, R11, 0x1, R4 ;  /* 0x000000010b047824 */ /* 0x000fc600078e0204 */
[----:B------:R-:W-:Y:S01]  /*11780*/  IADD3 R3, R3, R8, RZ ;  /* 0x0000000803037210 */ /* 0x000fe20007ffe0ff */
[----:B------:R-:W-:Y:S01]  /*11790*/  @P0 IMAD.HI.U32 R6, R4, c[0x0][0x4ec], RZ ;  /* 0x00013b0004060a27 */ /* 0x000fe200078e00ff */
[----:B------:R-:W-:-:S03]  /*117a0*/  IADD3 R8, R10, R11, RZ ;  /* 0x0000000b0a087210 */ /* 0x000fc60007ffe0ff */
        /* <DEDUP_REMOVED lines=23> */
.L_x_1107:
[----:B------:R-:W-:Y:S05]  /*11920*/  BRA.DIV ~URZ, `(.L_x_1059) ;  /* 0x00001fc27f007947 */ /* 0x000fea000b800000 */
[----:B------:R3:W4:Y:S02]  /*11930*/  SHFL.IDX PT, R0, R9, RZ, 0x181f ;  /* 0x00181fff09007589 */ /* 0x00072400000e0000 */
.L_x_1108:
        /* <DEDUP_REMOVED lines=14> */
.L_x_1061:
[----:B------:R-:W-:Y:S05]  /*11a20*/  BSYNC B0 ;  /* 0x0000000000007941 */ /* 0x000fea0003800000 */
.L_x_1060:
[----:B------:R-:W-:Y:S05]  /*11a30*/  BRA.DIV ~URZ, `(.L_x_1062) ;  /* 0x00001f127f007947 */ /* 0x000fea000b800000 */
[----:B--2---:R2:W1:Y:S04]  /*11a40*/  SHFL.IDX PT, R10, R6, 0x1, 0x181f ;  /* 0x00381f00060a7f89 */ /* 0x00446800000e0000 */
[----:B----4-:R2:W4:Y:S02]  /*11a50*/  SHFL.IDX PT, R0, R9, 0x1, 0x181f ;  /* 0x00381f0009007f89 */ /* 0x01052400000e0000 */
.L_x_1109:
        /* <DEDUP_REMOVED lines=14> */
.L_x_1064:
[----:B------:R-:W-:Y:S05]  /*11b40*/  BSYNC B0 ;  /* 0x0000000000007941 */ /* 0x000fea0003800000 */
.L_x_1063:
[----:B------:R-:W-:Y:S05]  /*11b50*/  BRA.DIV ~URZ, `(.L_x_1065) ;  /* 0x00001eb27f007947 */ /* 0x000fea000b800000 */
[----:B-1----:R1:W2:Y:S02]  /*11b60*/  SHFL.IDX PT, R10, R6, 0x2, 0x181f ;  /* 0x00581f00060a7f89 */ /* 0x0022a400000e0000 */
.L_x_1110:
[----:B------:R-:W-:Y:S05]  /*11b70*/  BRA.DIV ~URZ, `(.L_x_1066) ;  /* 0x00001f027f007947 */ /* 0x000fea000b800000 */
[----:B----4-:R4:W1:Y:S02]  /*11b80*/  SHFL.IDX PT, R0, R9, 0x2, 0x181f ;  /* 0x00581f0009007f89 */ /* 0x01086400000e0000 */
.L_x_1111:
        /* <DEDUP_REMOVED lines=14> */
.L_x_1068:
[----:B------:R-:W-:Y:S05]  /*11c70*/  BSYNC B0 ;  /* 0x0000000000007941 */ /* 0x000fea0003800000 */
.L_x_1067:
[----:B------:R-:W-:Y:S05]  /*11c80*/  BRA.DIV ~URZ, `(.L_x_1069) ;  /* 0x00001e527f007947 */ /* 0x000fea000b800000 */
[----:B-12---:R-:W1:Y:S04]  /*11c90*/  SHFL.IDX PT, R6, R6, 0x3, 0x181f ;  /* 0x00781f0006067f89 */ /* 0x006e6800000e0000 */
[----:B------:R2:W3:Y:S02]  /*11ca0*/  SHFL.IDX PT, R0, R9, 0x3, 0x181f ;  /* 0x00781f0009007f89 */ /* 0x0004e400000e0000 */
.L_x_1112:
        /* <DEDUP_REMOVED lines=13> */
.L_x_1049:
[----:B------:R-:W-:Y:S05]  /*11d80*/  BSYNC B1 ;  /* 0x0000000000017941 */ /* 0x000fea0003800000 */
.L_x_1033:
        /* <DEDUP_REMOVED lines=15> */
.L_x_1113:
[----:B------:R-:W-:Y:S05]  /*11e80*/  BRA.DIV ~URZ, `(.L_x_1072) ;  /* 0x00001d827f007947 */ /* 0x000fea000b800000 */
[----:B------:R3:W4:Y:S02]  /*11e90*/  SHFL.IDX PT, R8, R67, 0x1, 0x1f ;  /* 0x00201f0043087f89 */ /* 0x00072400000e0000 */
.L_x_1114:
        /* <DEDUP_REMOVED lines=19> */
.L_x_1115:
        /* <DEDUP_REMOVED lines=16> */
.L_x_1116:
[----:B---3--:R-:W-:Y:S01]  /*120d0*/  IMAD R0, R0, c[0x0][0x538], RZ ;  /* 0x00014e0000007a24 */ /* 0x008fe200078e02ff */
[----:B------:R-:W-:Y:S04]  /*120e0*/  BSSY B1, `(.L_x_1075) ;  /* 0x00000cf000017945 */ /* 0x000fe80003800000 */
[----:B----4-:R-:W-:-:S04]  /*120f0*/  IADD3 R8, R0, R8, RZ ;  /* 0x0000000800087210 */ /* 0x010fc80007ffe0ff */
[----:B--2---:R-:W-:-:S13]  /*12100*/  ISETP.GT.AND P0, PT, R8, R9, PT ;  /* 0x000000090800720c */ /* 0x004fda0003f04270 */
[----:B------:R-:W-:Y:S05]  /*12110*/  @P0 BRA `(.L_x_1076) ;  /* 0x0000025000000947 */ /* 0x000fea0003800000 */
.L_x_1080:
        /* <DEDUP_REMOVED lines=17> */
.L_x_1117:
        /* <DEDUP_REMOVED lines=16> */
.L_x_1118:
[----:B--2---:R-:W-:-:S05]  /*12330*/  IMAD R0, R0, c[0x0][0x538], RZ ;  /* 0x00014e0000007a24 */ /* 0x004fca00078e02ff */
[----:B------:R-:W-:-:S04]  /*12340*/  IADD3 R8, R0, R8, RZ ;  /* 0x0000000800087210 */ /* 0x000fc80007ffe0ff */
[----:B------:R-:W-:-:S13]  /*12350*/  ISETP.GT.AND P0, PT, R8, R9, PT ;  /* 0x000000090800720c */ /* 0x000fda0003f04270 */
[----:B-1----:R-:W-:Y:S05]  /*12360*/  @!P0 BRA `(.L_x_1080) ;  /* 0xfffffdb000008947 */ /* 0x002fea000383ffff */
.L_x_1076:
[----:B------:R-:W-:-:S05]  /*12370*/  IADD3 R11, -R0, R8, RZ ;  /* 0x00000008000b7210 */ /* 0x000fca0007ffe1ff */
[----:B------:R-:W-:-:S05]  /*12380*/  IMAD R0, R4, c[0x0][0x538], R11 ;  /* 0x00014e0004007a24 */ /* 0x000fca00078e020b */
[----:B------:R-:W-:Y:S01]  /*12390*/  ISETP.GT.AND P0, PT, R0, R9, PT ;  /* 0x000000090000720c */ /* 0x000fe20003f04270 */
[----:B------:R-:W-:-:S12]  /*123a0*/  BRA.DIV ~URZ, `(.L_x_1081) ;  /* 0x00001ca27f007947 */ /* 0x000fd8000b800000 */
[----:B------:R-:W-:-:S03]  /*123b0*/  VOTE.ANY R10, PT, !P0 ;  /* 0x00000000000a7806 */ /* 0x000fc600040e0100 */
.L_x_1119:
[----:B------:R-:W2:Y:S01]  /*123c0*/  LDL.LU R0, [R1+0x5c] ;  /* 0x00005c0001007983 */ /* 0x000ea20000300800 */
[----:B------:R-:W2:Y:S02]  /*123d0*/  POPC R8, R10 ;  /* 0x0000000a00087309 */ /* 0x000ea40000000000 */
[----:B--2---:R-:W-:-:S05]  /*123e0*/  IADD3 R0, R8, R0, RZ ;  /* 0x0000000008007210 */ /* 0x004fca0007ffe0ff */
[----:B------:R2:W-:Y:S01]  /*123f0*/  STL [R1+0x5c], R0 ;  /* 0x00005c0001007387 */ /* 0x0005e20000100800 */
[----:B------:R-:W-:Y:S05]  /*12400*/  BRA.DIV ~URZ, `(.L_x_1082) ;  /* 0x00001c927f007947 */ /* 0x000fea000b800000 */
[----:B------:R3:W4:Y:S04]  /*12410*/  SHFL.IDX PT, R12, R6, R8, 0x1f ;  /* 0x00001f08060c7589 */ /* 0x00072800000e0000 */
[----:B------:R3:W1:Y:S02]  /*12420*/  SHFL.IDX PT, R7, R7, R8, 0x1f ;  /* 0x00001f0807077589 */ /* 0x00066400000e0000 */
.L_x_1120:
[----:B------:R-:W-:Y:S01]  /*12430*/  ISETP.NE.AND P0, PT, R10, RZ, PT ;  /* 0x000000ff0a00720c */ /* 0x000fe20003f05270 */
[----:B------:R-:W-:-:S12]  /*12440*/  BSSY B0, `(.L_x_1083) ;  /* 0x0000005000007945 */ /* 0x000fd80003800000 */
[----:B------:R-:W-:Y:S05]  /*12450*/  @!P0 BRA `(.L_x_1084) ;  /* 0x0000003000008947 */ /* 0x000fea0003800000 */
[----:B------:R-:W-:Y:S01]  /*12460*/  IADD3 R3, R8, -0x1, RZ ;  /* 0xffffffff08037810 */ /* 0x000fe20007ffe0ff */
[----:B------:R-:W-:Y:S05]  /*12470*/  BRA.DIV ~URZ, `(.L_x_1085) ;  /* 0x00001cf27f007947 */ /* 0x000fea000b800000 */
[----:B------:R2:W3:Y:S02]  /*12480*/  SHFL.IDX PT, R13, R4, R3, 0x1f ;  /* 0x00001f03040d7589 */ /* 0x0004e400000e0000 */
.L_x_1084:
[----:B------:R-:W-:Y:S05]  /*12490*/  BSYNC B0 ;  /* 0x0000000000007941 */ /* 0x000fea0003800000 */
.L_x_1083:
        /* <DEDUP_REMOVED lines=68> */
.L_x_1087:
        /* <DEDUP_REMOVED lines=17> */
[----:B------:R-:W-:-:S04]  /*129f0*/  IMAD.MOV.U32 R6, RZ, RZ, R0 ;  /* 0x000000ffff067224 */ /* 0x000fc800078e0000 */
        /* <DEDUP_REMOVED lines=11> */
[----:B------:R-:W-:-:S05]  /*12ab0*/  @P2 IADD3 R0, R0, 0x1, RZ ;  /* 0x0000000100002810 */ /* 0x000fca0007ffe0ff */
[----:B------:R-:W-:-:S05]  /*12ac0*/  IMAD.MOV.U32 R2, RZ, RZ, R0 ;  /* 0x000000ffff027224 */ /* 0x000fca00078e0000 */
        /* <DEDUP_REMOVED lines=16> */
[----:B------:R-:W-:Y:S01]  /*12bd0*/  IMAD R7, R6, R4, RZ ;  /* 0x0000000406077224 */ /* 0x000fe200078e02ff */
[----:B------:R-:W-:Y:S01]  /*12be0*/  MOV R6, R2 ;  /* 0x0000000200067202 */ /* 0x000fe20000000f00 */
[----:B------:R-:W-:-:S04]  /*12bf0*/  IMAD.MOV.U32 R2, RZ, RZ, RZ ;  /* 0x000000ffff027224 */ /* 0x000fc800078e00ff */
[----:B------:R-:W-:-:S04]  /*12c00*/  IMAD.HI.U32 R7, R3, R7, R2 ;  /* 0x0000000703077227 */ /* 0x000fc800078e0002 */
[----:B------:R-:W-:-:S04]  /*12c10*/  IMAD.MOV R2, RZ, RZ, -R8 ;  /* 0x000000ffff027224 */ /* 0x000fc800078e0a08 */
        /* <DEDUP_REMOVED lines=17> */
.L_x_1088:
[----:B------:R-:W-:Y:S05]  /*12d30*/  BSYNC B0 ;  /* 0x0000000000007941 */ /* 0x000fea0003800000 */
.L_x_1086:
[----:B------:R-:W-:-:S04]  /*12d40*/  LOP3.LUT R2, RZ, R2, RZ, 0x33, !PT ;  /* 0x00000002ff027212 */ /* 0x000fc800078e33ff */
[----:B-1----:R-:W-:-:S05]  /*12d50*/  IADD3 R0, R2, R12, RZ ;  /* 0x0000000c02007210 */ /* 0x002fca0007ffe0ff */
[----:B------:R1:W-:Y:S01]  /*12d60*/  STL [R1+0x54], R0 ;  /* 0x0000540001007387 */ /* 0x0003e20000100800 */
[----:B------:R-:W-:Y:S05]  /*12d70*/  BRA `(.L_x_1089) ;  /* 0x0000005000007947 */ /* 0x000fea0003800000 */
.L_x_1077:
[----:B------:R-:W-:Y:S01]  /*12d80*/  MOV R0, c[0x0][0x53c] ;  /* 0x00014f0000007a02 */ /* 0x000fe20000000f00 */
[----:B------:R2:W-:Y:S04]  /*12d90*/  STL [R1+0x50], R9 ;  /* 0x0000500901007387 */ /* 0x0005e80000100800 */
[----:B------:R2:W-:Y:S04]  /*12da0*/  STL [R1+0x54], RZ ;  /* 0x000054ff01007387 */ /* 0x0005e80000100800 */
[----:B------:R2:W-:Y:S04]  /*12db0*/  STL [R1+0x58], RZ ;  /* 0x000058ff01007387 */ /* 0x0005e80000100800 */
[----:B------:R2:W-:Y:S02]  /*12dc0*/  STL [R1+0x5c], R0 ;  /* 0x00005c0001007387 */ /* 0x0005e40000100800 */
.L_x_1089:
[----:B------:R-:W-:Y:S05]  /*12dd0*/  BSYNC B1 ;  /* 0x0000000000017941 */ /* 0x000fea0003800000 */
.L_x_1075:
        /* <DEDUP_REMOVED lines=9> */
.L_x_1070:
[----:B--2---:R-:W2:Y:S02]  /*12e70*/  LDL R0, [R1+0x5c] ;  /* 0x00005c0001007983 */ /* 0x004ea40000100800 */
[----:B--2---:R-:W-:-:S13]  /*12e80*/  ISETP.GE.AND P0, PT, R0, c[0x0][0x53c], PT ;  /* 0x00014f0000007a0c */ /* 0x004fda0003f06270 */
[----:B-1----:R-:W-:Y:S01]  /*12e90*/  @P0 CALL.REL.NOINC `(.L_x_1090) ;  /* 0x0000001000000944 */ /* 0x002fe20003c00000 */
[----:B------:R-:W-:Y:S05]  /*12ea0*/  BRA `(.L_x_1091) ;  /* 0xfffee9d000007947 */ /* 0x000fea000383ffff */
.L_x_1090:
[----:B------:R-:W-:Y:S05]  /*12eb0*/  EXIT ;  /* 0x000000000000794d */ /* 0x000fea0003800000 */
.L_x_999:
[----:B------:R-:W-:Y:S01]  /*12ec0*/  IMAD.MOV.U32 R0, RZ, RZ, R5 ;  /* 0x000000ffff007224 */ /* 0x000fe200078e0005 */
[----:B------:R-:W-:Y:S02]  /*12ed0*/  MOV R2, 0x1 ;  /* 0x0000000100027802 */ /* 0x000fe40000000f00 */
[----:B------:R-:W-:Y:S02]  /*12ee0*/  MOV R3, 0x12f00 ;  /* 0x00012f0000037802 */ /* 0x000fe40000000f00 */
[----:B------:R-:W-:Y:S05]  /*12ef0*/  CALL.REL.NOINC `($__internal_22_$__cuda_sm70_shflsync_up_p) ;  /* 0x0000136000007944 */ /* 0x000fea0003c00000 */
[----:B------:R-:W-:Y:S01]  /*12f00*/  MOV R0, R4 ;  /* 0x0000000400007202 */ /* 0x000fe20000000f00 */
[----:B------:R-:W-:Y:S05]  /*12f10*/  BRA `(.L_x_1092) ;  /* 0xfffed54000007947 */ /* 0x000fea000383ffff */
.L_x_1000:
[----:B------:R-:W-:Y:S01]  /*12f20*/  IMAD.MOV.U32 R0, RZ, RZ, R5 ;  /* 0x000000ffff007224 */ /* 0x000fe200078e0005 */
[----:B------:R-:W-:Y:S02]  /*12f30*/  MOV R2, 0x2 ;  /* 0x0000000200027802 */ /* 0x000fe40000000f00 */
[----:B------:R-:W-:Y:S02]  /*12f40*/  MOV R3, 0x12f60 ;  /* 0x00012f6000037802 */ /* 0x000fe40000000f00 */
[----:B------:R-:W-:Y:S05]  /*12f50*/  CALL.REL.NOINC `($__internal_22_$__cuda_sm70_shflsync_up_p) ;  /* 0x0000130000007944 */ /* 0x000fea0003c00000 */
[----:B------:R-:W-:Y:S01]  /*12f60*/  SEL R0, R4, RZ, P4 ;  /* 0x000000ff04007207 */ /* 0x000fe20002000000 */
[----:B------:R-:W-:Y:S01]  /*12f70*/  IMAD.MOV.U32 R2, RZ, RZ, 0x4 ;  /* 0x00000004ff027424 */ /* 0x000fe200078e00ff */
[----:B------:R-:W-:-:S03]  /*12f80*/  MOV R3, 0x12fb0 ;  /* 0x00012fb000037802 */ /* 0x000fc60000000f00 */
[----:B------:R-:W-:Y:S02]  /*12f90*/  IMAD.IADD R0, R5, 0x1, R0 ;  /* 0x0000000105007824 */ /* 0x000fe400078e0200 */
        /* <DEDUP_REMOVED lines=14> */
[----:B------:R-:W-:Y:S01]  /*13080*/  IMAD.IADD R4, R0, 0x1, R4 ;  /* 0x0000000100047824 */ /* 0x000fe200078e0204 */
[----:B------:R-:W-:-:S03]  /*13090*/  MOV R0, 0x1f ;  /* 0x0000001f00007802 */ /* 0x000fc60000000f00 */
[----:B------:R-:W-:Y:S02]  /*130a0*/  IMAD.MOV.U32 R5, RZ, RZ, R4 ;  /* 0x000000ffff057224 */ /* 0x000fe400078e0004 */
[----:B------:R-:W-:Y:S05]  /*130b0*/  CALL.REL.NOINC `($__internal_21_$__cuda_sm70_shflsync_idx_p) ;  /* 0x0000115000007944 */ /* 0x000fea0003c00000 */
[----:B------:R-:W-:Y:S05]  /*130c0*/  BRA `(.L_x_1093) ;  /* 0xfffed49000007947 */ /* 0x000fea000383ffff */
.L_x_1002:
[----:B------:R-:W-:Y:S02]  /*130d0*/  SEL R0, RZ, 0x1, P0 ;  /* 0x00000001ff007807 */ /* 0x000fe40000000000 */
[----:B------:R-:W-:Y:S02]  /*130e0*/  MOV R2, 0x13100 ;  /* 0x0001310000027802 */ /* 0x000fe40000000f00 */
[----:B------:R-:W-:Y:S05]  /*130f0*/  CALL.REL.NOINC `($__internal_23_$__cuda_sm70_votesync_ballot) ;  /* 0x000011d000007944 */ /* 0x000fea0003c00000 */
[----:B------:R-:W-:Y:S01]  /*13100*/  MOV R10, R0 ;  /* 0x00000000000a7202 */ /* 0x000fe20000000f00 */
[----:B------:R-:W-:Y:S05]  /*13110*/  BRA `(.L_x_1094) ;  /* 0xfffed4d000007947 */ /* 0x000fea000383ffff */
.L_x_1003:
[----:B------:R-:W-:Y:S01]  /*13120*/  IMAD.MOV.U32 R5, RZ, RZ, R9 ;  /* 0x000000ffff057224 */ /* 0x000fe200078e0009 */
[----:B------:R-:W-:Y:S01]  /*13130*/  MOV R3, R6 ;  /* 0x0000000600037202 */ /* 0x000fe20000000f00 */
[----:B-1----:R-:W-:Y:S01]  /*13140*/  IMAD.MOV.U32 R0, RZ, RZ, 0x1f ;  /* 0x0000001fff007424 */ /* 0x002fe200078e00ff */
[----:B------:R-:W-:Y:S02]  /*13150*/  MOV R2, 0x13170 ;  /* 0x0001317000027802 */ /* 0x000fe40000000f00 */
[----:B------:R-:W-:Y:S05]  /*13160*/  CALL.REL.NOINC `($__internal_21_$__cuda_sm70_shflsync_idx_p) ;  /* 0x000010a000007944 */ /* 0x000fea0003c00000 */
[----:B------:R-:W-:Y:S01]  /*13170*/  IMAD.MOV.U32 R12, RZ, RZ, R0 ;  /* 0x000000ffff0c7224 */ /* 0x000fe200078e0000 */
[----:B------:R-:W-:Y:S01]  /*13180*/  MOV R5, R8 ;  /* 0x0000000800057202 */ /* 0x000fe20000000f00 */
[----:B------:R-:W-:Y:S01]  /*13190*/  IMAD.MOV.U32 R7, RZ, RZ, RZ ;  /* 0x000000ffff077224 */ /* 0x000fe200078e00ff */
[----:B------:R-:W-:Y:S01]  /*131a0*/  MOV R3, R6 ;  /* 0x0000000600037202 */ /* 0x000fe20000000f00 */
[----:B------:R-:W-:Y:S01]  /*131b0*/  IMAD.MOV.U32 R0, RZ, RZ, 0x1f ;  /* 0x0000001fff007424 */ /* 0x000fe200078e00ff */
[----:B------:R-:W-:-:S02]  /*131c0*/  MOV R2, 0x131e0 ;  /* 0x000131e000027802 */ /* 0x000fc40000000f00 */
[----:B------:R-:W-:Y:S05]  /*131d0*/  CALL.REL.NOINC `($__internal_21_$__cuda_sm70_shflsync_idx_p) ;  /* 0x0000103000007944 */ /* 0x000fea0003c00000 */
[----:B------:R-:W-:Y:S01]  /*131e0*/  MOV R9, R0 ;  /* 0x0000000000097202 */ /* 0x000fe20000000f00 */
[----:B------:R-:W-:Y:S05]  /*131f0*/  BRA `(.L_x_1095) ;  /* 0xfffed46000007947 */ /* 0x000fea000383ffff */
.L_x_1006:
[----:B------:R-:W-:Y:S01]  /*13200*/  IMAD.MOV.U32 R5, RZ, RZ, R4 ;  /* 0x000000ffff057224 */ /* 0x000fe200078e0004 */
[----:B-1----:R-:W-:-:S02]  /*13210*/  MOV R0, 0x1f ;  /* 0x0000001f00007802 */ /* 0x002fc40000000f00 */
[----:B------:R-:W-:Y:S02]  /*13220*/  MOV R2, 0x13240 ;  /* 0x0001324000027802 */ /* 0x000fe40000000f00 */
[----:B--234-:R-:W-:Y:S05]  /*13230*/  CALL.REL.NOINC `($__internal_21_$__cuda_sm70_shflsync_idx_p) ;  /* 0x00000fd000007944 */ /* 0x01cfea0003c00000 */
[----:B------:R-:W-:Y:S01]  /*13240*/  MOV R7, R0 ;  /* 0x0000000000077202 */ /* 0x000fe20000000f00 */
[----:B------:R-:W-:Y:S05]  /*13250*/  BRA `(.L_x_1005) ;  /* 0xfffed46000007947 */ /* 0x000fea000383ffff */
.L_x_1029:
[----:B-1----:R1:W5:Y:S01]  /*13260*/  LDL R2, [R1+0x34] ;  /* 0x0000340001027983 */ /* 0x0023620000100800 */
[----:B------:R-:W-:Y:S02]  /*13270*/  MOV R5, 0x2 ;  /* 0x0000000200057802 */ /* 0x000fe40000000f00 */
[----:B------:R-:W-:Y:S02]  /*13280*/  MOV R4, 0x132a0 ;  /* 0x000132a000047802 */ /* 0x000fe40000000f00 */
[----:B-1---5:R-:W-:Y:S05]  /*13290*/  CALL.REL.NOINC `($__internal_20_$__cuda_sm70_shflsync_bfly_p) ;  /* 0x00000f3000007944 */ /* 0x022fea0003c00000 */
[----:B------:R-:W-:Y:S01]  /*132a0*/  MOV R0, R2 ;  /* 0x0000000200007202 */ /* 0x000fe20000000f00 */
[----:B------:R-:W-:Y:S05]  /*132b0*/  BRA `(.L_x_1096) ;  /* 0xffffb7a000007947 */ /* 0x000fea000383ffff */
.L_x_1030:
[----:B------:R-:W-:Y:S01]  /*132c0*/  IMAD.MOV.U32 R2, RZ, RZ, R0 ;  /* 0x000000ffff027224 */ /* 0x000fe200078e0000 */
[----:B------:R-:W-:Y:S02]  /*132d0*/  MOV R5, 0x1 ;  /* 0x0000000100057802 */ /* 0x000fe40000000f00 */
[----:B------:R-:W-:Y:S02]  /*132e0*/  MOV R4, 0x13300 ;  /* 0x0001330000047802 */ /* 0x000fe40000000f00 */
[----:B------:R-:W-:Y:S05]  /*132f0*/  CALL.REL.NOINC `($__internal_20_$__cuda_sm70_shflsync_bfly_p) ;  /* 0x00000ed000007944 */ /* 0x000fea0003c00000 */
[----:B------:R-:W-:Y:S02]  /*13300*/  FADD.FTZ R0, R0, R2 ;  /* 0x0000000200007221 */ /* 0x000fe40000010000 */
[----:B------:R1:W5:Y:S01]  /*13310*/  LDL R2, [R1+0x30] ;  /* 0x0000300001027983 */ /* 0x0003620000100800 */
[----:B------:R-:W-:-:S02]  /*13320*/  MOV R5, 0x2 ;  /* 0x0000000200057802 */ /* 0x000fc40000000f00 */
[----:B------:R-:W-:Y:S02]  /*13330*/  MOV R4, 0x13350 ;  /* 0x0001335000047802 */ /* 0x000fe40000000f00 */
[----:B-1---5:R-:W-:Y:S05]  /*13340*/  CALL.REL.NOINC `($__internal_20_$__cuda_sm70_shflsync_bfly_p) ;  /* 0x00000e8000007944 */ /* 0x022fea0003c00000 */
[----:B------:R-:W2:Y:S01]  /*13350*/  LDL.LU R3, [R1+0x30] ;  /* 0x0000300001037983 */ /* 0x000ea20000300800 */
[----:B------:R-:W-:Y:S02]  /*13360*/  MOV R5, 0x1 ;  /* 0x0000000100057802 */ /* 0x000fe40000000f00 */
[----:B------:R-:W-:Y:S01]  /*13370*/  MOV R4, 0x133b0 ;  /* 0x000133b000047802 */ /* 0x000fe20000000f00 */
[----:B--2---:R-:W-:-:S05]  /*13380*/  FADD.FTZ R3, R3, R2 ;  /* 0x0000000203037221 */ /* 0x004fca0000010000 */
[----:B------:R-:W-:Y:S02]  /*13390*/  MOV R2, R3 ;  /* 0x0000000300027202 */ /* 0x000fe40000000f00 */
[----:B------:R-:W-:Y:S05]  /*133a0*/  CALL.REL.NOINC `($__internal_20_$__cuda_sm70_shflsync_bfly_p) ;  /* 0x00000e2000007944 */ /* 0x000fea0003c00000 */
[----:B------:R-:W-:Y:S01]  /*133b0*/  MOV R4, R2 ;  /* 0x0000000200047202 */ /* 0x000fe20000000f00 */
[----:B------:R-:W-:Y:S05]  /*133c0*/  BRA `(.L_x_1097) ;  /* 0xffffb72000007947 */ /* 0x000fea000383ffff */
.L_x_1037:
[----:B-1234-:R-:W-:Y:S01]  /*133d0*/  IMAD.MOV.U32 R5, RZ, RZ, R7 ;  /* 0x000000ffff057224 */ /* 0x01efe200078e0007 */
[----:B------:R-:W-:Y:S01]  /*133e0*/  MOV R3, RZ ;  /* 0x000000ff00037202 */ /* 0x000fe20000000f00 */
[----:B------:R-:W-:Y:S01]  /*133f0*/  IMAD.MOV.U32 R0, RZ, RZ, 0x181f ;  /* 0x0000181fff007424 */ /* 0x000fe200078e00ff */
[----:B------:R-:W-:Y:S02]  /*13400*/  MOV R2, 0x13420 ;  /* 0x0001342000027802 */ /* 0x000fe40000000f00 */
[----:B------:R-:W-:Y:S05]  /*13410*/  CALL.REL.NOINC `($__internal_21_$__cuda_sm70_shflsync_idx_p) ;  /* 0x00000df000007944 */ /* 0x000fea0003c00000 */
[----:B------:R-:W-:Y:S01]  /*13420*/  MOV R9, R0 ;  /* 0x0000000000097202 */ /* 0x000fe20000000f00 */
[----:B------:R-:W-:Y:S05]  /*13430*/  BRA `(.L_x_1098) ;  /* 0xffffcb8000007947 */ /* 0x000fea000383ffff */
.L_x_1038:
[----:B------:R-:W-:Y:S01]  /*13440*/  IMAD.MOV.U32 R5, RZ, RZ, R8 ;  /* 0x000000ffff057224 */ /* 0x000fe200078e0008 */
[----:B------:R-:W-:Y:S01]  /*13450*/  MOV R3, RZ ;  /* 0x000000ff00037202 */ /* 0x000fe20000000f00 */
[----:B------:R-:W-:Y:S01]  /*13460*/  IMAD.MOV.U32 R0, RZ, RZ, 0x181f ;  /* 0x0000181fff007424 */ /* 0x000fe200078e00ff */
[----:B------:R-:W-:Y:S02]  /*13470*/  MOV R2, 0x13490 ;  /* 0x0001349000027802 */ /* 0x000fe40000000f00 */
[----:B-12---:R-:W-:Y:S05]  /*13480*/  CALL.REL.NOINC `($__internal_21_$__cuda_sm70_shflsync_idx_p) ;  /* 0x00000d8000007944 */ /* 0x006fea0003c00000 */
[----:B------:R-:W-:Y:S05]  /*13490*/  BRA `(.L_x_1099) ;  /* 0xffffcb4000007947 */ /* 0x000fea000383ffff */
.L_x_1041:
[----:B--2---:R-:W-:Y:S01]  /*134a0*/  IMAD.MOV.U32 R5, RZ, RZ, R7 ;  /* 0x000000ffff057224 */ /* 0x004fe200078e0007 */
[----:B------:R-:W-:Y:S01]  /*134b0*/  MOV R3, 0x1 ;  /* 0x0000000100037802 */ /* 0x000fe20000000f00 */
[----:B----4-:R-:W-:Y:S01]  /*134c0*/  IMAD.MOV.U32 R0, RZ, RZ, 0x181f ;  /* 0x0000181fff007424 */ /* 0x010fe200078e00ff */
[----:B------:R-:W-:-:S02]  /*134d0*/  MOV R2, 0x134f0 ;  /* 0x000134f000027802 */ /* 0x000fc40000000f00 */
[----:B-1-3--:R-:W-:Y:S05]  /*134e0*/  CALL.REL.NOINC `($__internal_21_$__cuda_sm70_shflsync_idx_p) ;  /* 0x00000d2000007944 */ /* 0x00afea0003c00000 */
[----:B------:R-:W-:Y:S01]  /*134f0*/  IMAD.MOV.U32 R9, RZ, RZ, R0 ;  /* 0x000000ffff097224 */ /* 0x000fe200078e0000 */
[----:B------:R-:W-:Y:S01]  /*13500*/  MOV R3, 0x1 ;  /* 0x0000000100037802 */ /* 0x000fe20000000f00 */
[----:B------:R-:W-:Y:S01]  /*13510*/  IMAD.MOV.U32 R5, RZ, RZ, R8 ;  /* 0x000000ffff057224 */ /* 0x000fe200078e0008 */
[----:B------:R-:W-:-:S02]  /*13520*/  MOV R0, 0x181f ;  /* 0x0000181f00007802 */ /* 0x000fc40000000f00 */
[----:B------:R-:W-:Y:S02]  /*13530*/  MOV R2, 0x13550 ;  /* 0x0001355000027802 */ /* 0x000fe40000000f00 */
[----:B------:R-:W-:Y:S05]  /*13540*/  CALL.REL.NOINC `($__internal_21_$__cuda_sm70_shflsync_idx_p) ;  /* 0x00000cc000007944 */ /* 0x000fea0003c00000 */
[----:B------:R-:W-:Y:S05]  /*13550*/  BRA `(.L_x_1100) ;  /* 0xffffcb9000007947 */ /* 0x000fea000383ffff */
.L_x_1044:
[----:B-1----:R-:W-:Y:S01]  /*13560*/  IMAD.MOV.U32 R5, RZ, RZ, R7 ;  /* 0x000000ffff057224 */ /* 0x002fe200078e0007 */
[----:B------:R-:W-:Y:S01]  /*13570*/  MOV R3, 0x2 ;  /* 0x0000000200037802 */ /* 0x000fe20000000f00 */
[----:B----4-:R-:W-:Y:S01]  /*13580*/  IMAD.MOV.U32 R0, RZ, RZ, 0x181f ;  /* 0x0000181fff007424 */ /* 0x010fe200078e00ff */
[----:B------:R-:W-:Y:S02]  /*13590*/  MOV R2, 0x135b0 ;  /* 0x000135b000027802 */ /* 0x000fe40000000f00 */
[----:B--23--:R-:W-:Y:S05]  /*135a0*/  CALL.REL.NOINC `($__internal_21_$__cuda_sm70_shflsync_idx_p) ;  /* 0x00000c6000007944 */ /* 0x00cfea0003c00000 */
[----:B------:R-:W-:Y:S01]  /*135b0*/  MOV R9, R0 ;  /* 0x0000000000097202 */ /* 0x000fe20000000f00 */
[----:B------:R-:W-:Y:S05]  /*135c0*/  BRA `(.L_x_1101) ;  /* 0xffffcc3000007947 */ /* 0x000fea000383ffff */
.L_x_1045:
[----:B------:R-:W-:Y:S01]  /*135d0*/  IMAD.MOV.U32 R5, RZ, RZ, R8 ;  /* 0x000000ffff057224 */ /* 0x000fe200078e0008 */
[----:B------:R-:W-:Y:S01]  /*135e0*/  MOV R3, 0x2 ;  /* 0x0000000200037802 */ /* 0x000fe20000000f00 */
[----:B----4-:R-:W-:Y:S01]  /*135f0*/  IMAD.MOV.U32 R0, RZ, RZ, 0x181f ;  /* 0x0000181fff007424 */ /* 0x010fe200078e00ff */
[----:B------:R-:W-:Y:S02]  /*13600*/  MOV R2, 0x13620 ;  /* 0x0001362000027802 */ /* 0x000fe40000000f00 */
[----:B-123--:R-:W-:Y:S05]  /*13610*/  CALL.REL.NOINC `($__internal_21_$__cuda_sm70_shflsync_idx_p) ;  /* 0x00000bf000007944 */ /* 0x00efea0003c00000 */
[----:B------:R-:W-:Y:S05]  /*13620*/  BRA `(.L_x_1102) ;  /* 0xffffcbf000007947 */ /* 0x000fea000383ffff */
.L_x_1048:
[----:B-1----:R-:W-:Y:S01]  /*13630*/  IMAD.MOV.U32 R5, RZ, RZ, R7 ;  /* 0x000000ffff057224 */ /* 0x002fe200078e0007 */
[----:B------:R-:W-:Y:S01]  /*13640*/  MOV R3, 0x3 ;  /* 0x0000000300037802 */ /* 0x000fe20000000f00 */
[----:B------:R-:W-:Y:S01]  /*13650*/  IMAD.MOV.U32 R0, RZ, RZ, 0x181f ;  /* 0x0000181fff007424 */ /* 0x000fe200078e00ff */
[----:B------:R-:W-:-:S02]  /*13660*/  MOV R2, 0x13680 ;  /* 0x0001368000027802 */ /* 0x000fc40000000f00 */
[----:B--234-:R-:W-:Y:S05]  /*13670*/  CALL.REL.NOINC `($__internal_21_$__cuda_sm70_shflsync_idx_p) ;  /* 0x00000b9000007944 */ /* 0x01cfea0003c00000 */
[----:B------:R-:W-:Y:S01]  /*13680*/  IMAD.MOV.U32 R7, RZ, RZ, R0 ;  /* 0x000000ffff077224 */ /* 0x000fe200078e0000 */
[----:B------:R-:W-:Y:S01]  /*13690*/  MOV R3, 0x3 ;  /* 0x0000000300037802 */ /* 0x000fe20000000f00 */
[----:B------:R-:W-:Y:S01]  /*136a0*/  IMAD.MOV.U32 R5, RZ, RZ, R8 ;  /* 0x000000ffff057224 */ /* 0x000fe200078e0008 */
[----:B------:R-:W-:-:S02]  /*136b0*/  MOV R0, 0x181f ;  /* 0x0000181f00007802 */ /* 0x000fc40000000f00 */
[----:B------:R-:W-:Y:S02]  /*136c0*/  MOV R2, 0x136e0 ;  /* 0x000136e000027802 */ /* 0x000fe40000000f00 */
[----:B------:R-:W-:Y:S05]  /*136d0*/  CALL.REL.NOINC `($__internal_21_$__cuda_sm70_shflsync_idx_p) ;  /* 0x00000b3000007944 */ /* 0x000fea0003c00000 */
[----:B------:R-:W-:Y:S05]  /*136e0*/  BRA `(.L_x_1103) ;  /* 0xffffcc5000007947 */ /* 0x000fea000383ffff */
.L_x_1050:
[----:B------:R-:W-:Y:S01]  /*136f0*/  IMAD.MOV.U32 R5, RZ, RZ, R14 ;  /* 0x000000ffff057224 */ /* 0x000fe200078e000e */
[----:B------:R-:W-:Y:S01]  /*13700*/  MOV R3, RZ ;  /* 0x000000ff00037202 */ /* 0x000fe20000000f00 */
[----:B------:R-:W-:Y:S01]  /*13710*/  IMAD.MOV.U32 R0, RZ, RZ, 0x1c1f ;  /* 0x00001c1fff007424 */ /* 0x000fe200078e00ff */
[----:B------:R-:W-:Y:S02]  /*13720*/  MOV R2, 0x13740 ;  /* 0x0001374000027802 */ /* 0x000fe40000000f00 */
[----:B------:R-:W-:Y:S05]  /*13730*/  CALL.REL.NOINC `($__internal_21_$__cuda_sm70_shflsync_idx_p) ;  /* 0x00000ad000007944 */ /* 0x000fea0003c00000 */
[----:B------:R-:W-:Y:S01]  /*13740*/  MOV R4, R0 ;  /* 0x0000000000047202 */ /* 0x000fe20000000f00 */
[----:B------:R-:W-:Y:S05]  /*13750*/  BRA `(.L_x_1104) ;  /* 0xffffcef000007947 */ /* 0x000fea000383ffff */
.L_x_1051:
[----:B------:R-:W-:Y:S01]  /*13760*/  IMAD.MOV.U32 R5, RZ, RZ, R28 ;  /* 0x000000ffff057224 */ /* 0x000fe200078e001c */
[----:B------:R-:W-:Y:S01]  /*13770*/  MOV R3, RZ ;  /* 0x000000ff00037202 */ /* 0x000fe20000000f00 */
[----:B------:R-:W-:Y:S01]  /*13780*/  IMAD.MOV.U32 R0, RZ, RZ, 0x1c1f ;  /* 0x00001c1fff007424 */ /* 0x000fe200078e00ff */
[----:B------:R-:W-:Y:S02]  /*13790*/  MOV R2, 0x137b0 ;  /* 0x000137b000027802 */ /* 0x000fe40000000f00 */
[----:B-12---:R-:W-:Y:S05]  /*137a0*/  CALL.REL.NOINC `($__internal_21_$__cuda_sm70_shflsync_idx_p) ;  /* 0x00000a6000007944 */ /* 0x006fea0003c00000 */
[----:B------:R-:W-:Y:S05]  /*137b0*/  BRA `(.L_x_1105) ;  /* 0xffffceb000007947 */ /* 0x000fea000383ffff */
.L_x_1054:
[----:B------:R-:W-:Y:S01]  /*137c0*/  IMAD.MOV.U32 R5, RZ, RZ, R14 ;  /* 0x000000ffff057224 */ /* 0x000fe200078e000e */
[----:B----4-:R-:W-:Y:S01]  /*137d0*/  MOV R3, 0x1 ;  /* 0x0000000100037802 */ /* 0x010fe20000000f00 */
[----:B------:R-:W-:Y:S01]  /*137e0*/  IMAD.MOV.U32 R0, RZ, RZ, 0x1c1f ;  /* 0x00001c1fff007424 */ /* 0x000fe200078e00ff */
[----:B------:R-:W-:-:S02]  /*137f0*/  MOV R2, 0x13810 ;  /* 0x0001381000027802 */ /* 0x000fc40000000f00 */
[----:B-123--:R-:W-:Y:S05]  /*13800*/  CALL.REL.NOINC `($__internal_21_$__cuda_sm70_shflsync_idx_p) ;  /* 0x00000a0000007944 */ /* 0x00efea0003c00000 */
[----:B------:R-:W-:Y:S01]  /*13810*/  IMAD.MOV.U32 R4, RZ, RZ, R0 ;  /* 0x000000ffff047224 */ /* 0x000fe200078e0000 */
[----:B------:R-:W-:Y:S01]  /*13820*/  MOV R3, 0x1 ;  /* 0x0000000100037802 */ /* 0x000fe20000000f00 */
[----:B------:R-:W-:Y:S01]  /*13830*/  IMAD.MOV.U32 R5, RZ, RZ, R28 ;  /* 0x000000ffff057224 */ /* 0x000fe200078e001c */
[----:B------:R-:W-:-:S02]  /*13840*/  MOV R0, 0x1c1f ;  /* 0x00001c1f00007802 */ /* 0x000fc40000000f00 */
[----:B------:R-:W-:Y:S02]  /*13850*/  MOV R2, 0x13870 ;  /* 0x0001387000027802 */ /* 0x000fe40000000f00 */
[----:B------:R-:W-:Y:S05]  /*13860*/  CALL.REL.NOINC `($__internal_21_$__cuda_sm70_shflsync_idx_p) ;  /* 0x000009a000007944 */ /* 0x000fea0003c00000 */
[----:B------:R-:W-:Y:S05]  /*13870*/  BRA `(.L_x_1106) ;  /* 0xffffd45000007947 */ /* 0x000fea000383ffff */
.L_x_1058:
[----:B------:R-:W-:Y:S01]  /*13880*/  IMAD.MOV.U32 R5, RZ, RZ, R6 ;  /* 0x000000ffff057224 */ /* 0x000fe200078e0006 */
[----:B------:R-:W-:Y:S01]  /*13890*/  MOV R3, RZ ;  /* 0x000000ff00037202 */ /* 0x000fe20000000f00 */
[----:B------:R-:W-:Y:S01]  /*138a0*/  IMAD.MOV.U32 R0, RZ, RZ, 0x181f ;  /* 0x0000181fff007424 */ /* 0x000fe200078e00ff */
[----:B------:R-:W-:Y:S02]  /*138b0*/  MOV R2, 0x138d0 ;  /* 0x000138d000027802 */ /* 0x000fe40000000f00 */
[----:B------:R-:W-:Y:S05]  /*138c0*/  CALL.REL.NOINC `($__internal_21_$__cuda_sm70_shflsync_idx_p) ;  /* 0x0000094000007944 */ /* 0x000fea0003c00000 */
[----:B------:R-:W-:Y:S01]  /*138d0*/  MOV R10, R0 ;  /* 0x00000000000a7202 */ /* 0x000fe20000000f00 */
[----:B------:R-:W-:Y:S05]  /*138e0*/  BRA `(.L_x_1107) ;  /* 0xffffe03000007947 */ /* 0x000fea000383ffff */
.L_x_1059:
[----:B------:R-:W-:Y:S01]  /*138f0*/  IMAD.MOV.U32 R5, RZ, RZ, R9 ;  /* 0x000000ffff057224 */ /* 0x000fe200078e0009 */
[----:B------:R-:W-:Y:S01]  /*13900*/  MOV R3, RZ ;  /* 0x000000ff00037202 */ /* 0x000fe20000000f00 */
[----:B------:R-:W-:Y:S01]  /*13910*/  IMAD.MOV.U32 R0, RZ, RZ, 0x181f ;  /* 0x0000181fff007424 */ /* 0x000fe200078e00ff */
[----:B------:R-:W-:Y:S02]  /*13920*/  MOV R2, 0x13940 ;  /* 0x0001394000027802 */ /* 0x000fe40000000f00 */
[----:B-12---:R-:W-:Y:S05]  /*13930*/  CALL.REL.NOINC `($__internal_21_$__cuda_sm70_shflsync_idx_p) ;  /* 0x000008d000007944 */ /* 0x006fea0003c00000 */
[----:B------:R-:W-:Y:S05]  /*13940*/  BRA `(.L_x_1108) ;  /* 0xffffdff000007947 */ /* 0x000fea000383ffff */
.L_x_1062:
        /* <DEDUP_REMOVED lines=12> */
.L_x_1065:
[----:B-1----:R-:W-:Y:S01]  /*13a10*/  IMAD.MOV.U32 R5, RZ, RZ, R6 ;  /* 0x000000ffff057224 */ /* 0x002fe200078e0006 */
[----:B------:R-:W-:Y:S01]  /*13a20*/  MOV R3, 0x2 ;  /* 0x0000000200037802 */ /* 0x000fe20000000f00 */
[----:B----4-:R-:W-:Y:S01]  /*13a30*/  IMAD.MOV.U32 R0, RZ, RZ, 0x181f ;  /* 0x0000181fff007424 */ /* 0x010fe200078e00ff */
[----:B------:R-:W-:Y:S02]  /*13a40*/  MOV R2, 0x13a60 ;  /* 0x00013a6000027802 */ /* 0x000fe40000000f00 */
[----:B--23--:R-:W-:Y:S05]  /*13a50*/  CALL.REL.NOINC `($__internal_21_$__cuda_sm70_shflsync_idx_p) ;  /* 0x000007b000007944 */ /* 0x00cfea0003c00000 */
[----:B------:R-:W-:Y:S01]  /*13a60*/  MOV R10, R0 ;  /* 0x00000000000a7202 */ /* 0x000fe20000000f00 */
[----:B------:R-:W-:Y:S05]  /*13a70*/  BRA `(.L_x_1110) ;  /* 0xffffe0f000007947 */ /* 0x000fea000383ffff */
.L_x_1066:
[----:B------:R-:W-:Y:S01]  /*13a80*/  IMAD.MOV.U32 R5, RZ, RZ, R9 ;  /* 0x000000ffff057224 */ /* 0x000fe200078e0009 */
[----:B------:R-:W-:Y:S01]  /*13a90*/  MOV R3, 0x2 ;  /* 0x0000000200037802 */ /* 0x000fe20000000f00 */
[----:B----4-:R-:W-:Y:S01]  /*13aa0*/  IMAD.MOV.U32 R0, RZ, RZ, 0x181f ;  /* 0x0000181fff007424 */ /* 0x010fe200078e00ff */
[----:B------:R-:W-:Y:S02]  /*13ab0*/  MOV R2, 0x13ad0 ;  /* 0x00013ad000027802 */ /* 0x000fe40000000f00 */
[----:B-123--:R-:W-:Y:S05]  /*13ac0*/  CALL.REL.NOINC `($__internal_21_$__cuda_sm70_shflsync_idx_p) ;  /* 0x0000074000007944 */ /* 0x00efea0003c00000 */
[----:B------:R-:W-:Y:S05]  /*13ad0*/  BRA `(.L_x_1111) ;  /* 0xffffe0b000007947 */ /* 0x000fea000383ffff */
.L_x_1069:
        /* <DEDUP_REMOVED lines=12> */
.L_x_1071:
[----:B------:R-:W-:Y:S01]  /*13ba0*/  IMAD.MOV.U32 R5, RZ, RZ, R67 ;  /* 0x000000ffff057224 */ /* 0x000fe200078e0043 */
[----:B------:R-:W-:Y:S01]  /*13bb0*/  MOV R3, RZ ;  /* 0x000000ff00037202 */ /* 0x000fe20000000f00 */
[----:B------:R-:W-:Y:S01]  /*13bc0*/  IMAD.MOV.U32 R0, RZ, RZ, 0x1f ;  /* 0x0000001fff007424 */ /* 0x000fe200078e00ff */
[----:B------:R-:W-:Y:S02]  /*13bd0*/  MOV R2, 0x13bf0 ;  /* 0x00013bf000027802 */ /* 0x000fe40000000f00 */
[----:B------:R-:W-:Y:S05]  /*13be0*/  CALL.REL.NOINC `($__internal_21_$__cuda_sm70_shflsync_idx_p) ;  /* 0x0000062000007944 */ /* 0x000fea0003c00000 */
[----:B------:R-:W-:Y:S01]  /*13bf0*/  MOV R9, R0 ;  /* 0x0000000000097202 */ /* 0x000fe20000000f00 */
[----:B------:R-:W-:Y:S05]  /*13c00*/  BRA `(.L_x_1113) ;  /* 0xffffe27000007947 */ /* 0x000fea000383ffff */
.L_x_1072:
[----:B------:R-:W-:Y:S01]  /*13c10*/  IMAD.MOV.U32 R5, RZ, RZ, R67 ;  /* 0x000000ffff057224 */ /* 0x000fe200078e0043 */
[----:B------:R-:W-:Y:S01]  /*13c20*/  MOV R3, 0x1 ;  /* 0x0000000100037802 */ /* 0x000fe20000000f00 */
[----:B------:R-:W-:Y:S01]  /*13c30*/  IMAD.MOV.U32 R0, RZ, RZ, 0x1f ;  /* 0x0000001fff007424 */ /* 0x000fe200078e00ff */
[----:B------:R-:W-:Y:S02]  /*13c40*/  MOV R2, 0x13c60 ;  /* 0x00013c6000027802 */ /* 0x000fe40000000f00 */
[----:B-12---:R-:W-:Y:S05]  /*13c50*/  CALL.REL.NOINC `($__internal_21_$__cuda_sm70_shflsync_idx_p) ;  /* 0x000005b000007944 */ /* 0x006fea0003c00000 */
[----:B------:R-:W-:Y:S01]  /*13c60*/  MOV R8, R0 ;  /* 0x0000000000087202 */ /* 0x000fe20000000f00 */
[----:B------:R-:W-:Y:S05]  /*13c70*/  BRA `(.L_x_1114) ;  /* 0xffffe22000007947 */ /* 0x000fea000383ffff */
.L_x_1073:
[----:B------:R-:W-:Y:S02]  /*13c80*/  MOV R2, 0x1 ;  /* 0x0000000100027802 */ /* 0x000fe40000000f00 */
[----:B------:R-:W-:-:S02]  /*13c90*/  MOV R3, 0x13cb0 ;  /* 0x00013cb000037802 */ /* 0x000fc40000000f00 */
[----:B-1234-:R-:W-:Y:S05]  /*13ca0*/  CALL.REL.NOINC `($__internal_22_$__cuda_sm70_shflsync_up_p) ;  /* 0x000005b000007944 */ /* 0x01efea0003c00000 */
[----:B------:R-:W-:Y:S05]  /*13cb0*/  BRA `(.L_x_1115) ;  /* 0xffffe31000007947 */ /* 0x000fea000383ffff */
.L_x_1074:
[----:B------:R-:W-:Y:S02]  /*13cc0*/  MOV R2, 0x2 ;  /* 0x0000000200027802 */ /* 0x000fe40000000f00 */
[----:B------:R-:W-:-:S02]  /*13cd0*/  MOV R3, 0x13cf0 ;  /* 0x00013cf000037802 */ /* 0x000fc40000000f00 */
[----:B--2-4-:R-:W-:Y:S05]  /*13ce0*/  CALL.REL.NOINC `($__internal_22_$__cuda_sm70_shflsync_up_p) ;  /* 0x0000057000007944 */ /* 0x014fea0003c00000 */
[----:B------:R-:W-:Y:S01]  /*13cf0*/  SEL R3, R4, RZ, P1 ;  /* 0x000000ff04037207 */ /* 0x000fe20000800000 */
[----:B------:R-:W-:-:S04]  /*13d00*/  IMAD.MOV.U32 R2, RZ, RZ, 0x4 ;  /* 0x00000004ff027424 */ /* 0x000fc800078e00ff */
[----:B------:R-:W-:Y:S01]  /*13d10*/  IMAD.IADD R0, R0, 0x1, R3 ;  /* 0x0000000100007824 */ /* 0x000fe200078e0203 */
        /* <DEDUP_REMOVED lines=20> */
.L_x_1078:
[----:B------:R-:W-:Y:S02]  /*13e60*/  MOV R2, 0x1 ;  /* 0x0000000100027802 */ /* 0x000fe40000000f00 */
[----:B------:R-:W-:Y:S02]  /*13e70*/  MOV R3, 0x13e90 ;  /* 0x00013e9000037802 */ /* 0x000fe40000000f00 */
[----:B------:R-:W-:Y:S05]  /*13e80*/  CALL.REL.NOINC `($__internal_22_$__cuda_sm70_shflsync_up_p) ;  /* 0x000003d000007944 */ /* 0x000fea0003c00000 */
[----:B------:R-:W-:Y:S01]  /*13e90*/  MOV R2, R4 ;  /* 0x0000000400027202 */ /* 0x000fe20000000f00 */
[----:B------:R-:W-:Y:S05]  /*13ea0*/  BRA `(.L_x_1117) ;  /* 0xffffe38000007947 */ /* 0x000fea000383ffff */
.L_x_1079:
        /* <DEDUP_REMOVED lines=26> */
.L_x_1081:
[----:B------:R-:W-:Y:S02]  /*14050*/  SEL R0, RZ, 0x1, P0 ;  /* 0x00000001ff007807 */ /* 0x000fe40000000000 */
[----:B------:R-:W-:Y:S02]  /*14060*/  MOV R2, 0x14080 ;  /* 0x0001408000027802 */ /* 0x000fe40000000f00 */
[----:B-1----:R-:W-:Y:S05]  /*14070*/  CALL.REL.NOINC `($__internal_23_$__cuda_sm70_votesync_ballot) ;  /* 0x0000025000007944 */ /* 0x002fea0003c00000 */
[----:B------:R-:W-:Y:S01]  /*14080*/  MOV R10, R0 ;  /* 0x00000000000a7202 */ /* 0x000fe20000000f00 */
[----:B------:R-:W-:Y:S05]  /*14090*/  BRA `(.L_x_1119) ;  /* 0xffffe32000007947 */ /* 0x000fea000383ffff */
.L_x_1082:
[----:B------:R-:W-:Y:S01]  /*140a0*/  IMAD.MOV.U32 R5, RZ, RZ, R6 ;  /* 0x000000ffff057224 */ /* 0x000fe200078e0006 */
[----:B------:R-:W-:Y:S01]  /*140b0*/  MOV R3, R8 ;  /* 0x0000000800037202 */ /* 0x000fe20000000f00 */
[----:B--2---:R-:W-:Y:S01]  /*140c0*/  IMAD.MOV.U32 R0, RZ, RZ, 0x1f ;  /* 0x0000001fff007424 */ /* 0x004fe200078e00ff */
[----:B------:R-:W-:Y:S02]  /*140d0*/  MOV R2, 0x140f0 ;  /* 0x000140f000027802 */ /* 0x000fe40000000f00 */
[----:B-1----:R-:W-:Y:S05]  /*140e0*/  CALL.REL.NOINC `($__internal_21_$__cuda_sm70_shflsync_idx_p) ;  /* 0x0000012000007944 */ /* 0x002fea0003c00000 */
[----:B------:R-:W-:Y:S01]  /*140f0*/  IMAD.MOV.U32 R12, RZ, RZ, R0 ;  /* 0x000000ffff0c7224 */ /* 0x000fe200078e0000 */
[----:B------:R-:W-:Y:S01]  /*14100*/  MOV R3, R8 ;  /* 0x0000000800037202 */ /* 0x000fe20000000f00 */
[----:B------:R-:W-:Y:S01]  /*14110*/  IMAD.MOV.U32 R5, RZ, RZ, R7 ;  /* 0x000000ffff057224 */ /* 0x000fe200078e0007 */
[----:B------:R-:W-:Y:S02]  /*14120*/  MOV R0, 0x1f ;  /* 0x0000001f00007802 */ /* 0x000fe40000000f00 */
[----:B------:R-:W-:-:S02]  /*14130*/  MOV R2, 0x14150 ;  /* 0x0001415000027802 */ /* 0x000fc40000000f00 */
[----:B------:R-:W-:Y:S05]  /*14140*/  CALL.REL.NOINC `($__internal_21_$__cuda_sm70_shflsync_idx_p) ;  /* 0x000000c000007944 */ /* 0x000fea0003c00000 */
[----:B------:R-:W-:Y:S01]  /*14150*/  MOV R7, R0 ;  /* 0x0000000000077202 */ /* 0x000fe20000000f00 */
[----:B------:R-:W-:Y:S05]  /*14160*/  BRA `(.L_x_1120) ;  /* 0xffffe2c000007947 */ /* 0x000fea000383ffff */
.L_x_1085:
[----:B------:R-:W-:Y:S01]  /*14170*/  IMAD.MOV.U32 R5, RZ, RZ, R4 ;  /* 0x000000ffff057224 */ /* 0x000fe200078e0004 */
[----:B--2---:R-:W-:-:S02]  /*14180*/  MOV R0, 0x1f ;  /* 0x0000001f00007802 */ /* 0x004fc40000000f00 */
[----:B------:R-:W-:Y:S02]  /*14190*/  MOV R2, 0x141b0 ;  /* 0x000141b000027802 */ /* 0x000fe40000000f00 */
[----:B-1-34-:R-:W-:Y:S05]  /*141a0*/  CALL.REL.NOINC `($__internal_21_$__cuda_sm70_shflsync_idx_p) ;  /* 0x0000006000007944 */ /* 0x01afea0003c00000 */
[----:B------:R-:W-:Y:S01]  /*141b0*/  MOV R13, R0 ;  /* 0x00000000000d7202 */ /* 0x000fe20000000f00 */
[----:B------:R-:W-:Y:S05]  /*141c0*/  BRA `(.L_x_1084) ;  /* 0xffffe2c000007947 */ /* 0x000fea000383ffff */
        .weak           $__internal_20_$__cuda_sm70_shflsync_bfly_p
        .type           $__internal_20_$__cuda_sm70_shflsync_bfly_p,@function
        .size           $__internal_20_$__cuda_sm70_shflsync_bfly_p,($__internal_21_$__cuda_sm70_shflsync_idx_p - $__internal_20_$__cuda_sm70_shflsync_bfly_p)
$__internal_20_$__cuda_sm70_shflsync_bfly_p:
[----:B------:R-:W-:Y:S04]  /*141d0*/  WARPSYNC R6 ;  /* 0x0000000600007348 */ /* 0x000fe80003800000 */
[----:B------:R1:W2:Y:S02]  /*141e0*/  SHFL.BFLY PT, R2, R2, R5, R7 ;  /* 0x0c00000502027389 */ /* 0x0002a400000e0007 */
[----:B-1----:R-:W-:-:S04]  /*141f0*/  MOV R5, 0x0 ;  /* 0x0000000000057802 */ /* 0x002fc80000000f00 */
[----:B--2---:R-:W-:Y:S05]  /*14200*/  RET.REL.NODEC R4 `(_ZN7cutlass13device_kernelIN5flash19enable_sm80_to_sm89INS1_16FlashAttnFwdSm80INS1_25CollectiveMainloopFwdSm80ILi8ELi1ELb1EN4cute5tupleIJNS5_1CILi128EEENS7_ILi112EEES8_EEELi128ENS_10bfloat16_tEfNS_4arch4Sm80ELb1ELb0ELb1ELb1ELb0ELb0ELb1ELb1EEENS1_21CollectiveEpilogueFwdINS6_IJS8_S8_S9_EEENS6_IJNS7_ILi1EEESH_SH_EEESB_SD_Li256ELb1ELb1ELb1ELb0EEENS1_36VarlenDynamicPersistentTileSchedulerILi128ELi112ELi256ELi256ELb1ELb1ELb0ELb1ELb1ELb1EEEEEEEEEvNT_6ParamsE) ;  /* 0xfffebdf004007950 */ /* 0x004fea0003c3ffff */
        .weak           $__internal_21_$__cuda_sm70_shflsync_idx_p
        .type           $__internal_21_$__cuda_sm70_shflsync_idx_p,@function
        .size           $__internal_21_$__cuda_sm70_shflsync_idx_p,($__internal_22_$__cuda_sm70_shflsync_up_p - $__internal_21_$__cuda_sm70_shflsync_idx_p)
$__internal_21_$__cuda_sm70_shflsync_idx_p:
[----:B------:R-:W-:-:S04]  /*14210*/  MOV R68, 0xffffffff ;  /* 0xffffffff00447802 */ /* 0x000fc80000000f00 */
[----:B------:R-:W-:Y:S04]  /*14220*/  WARPSYNC R68 ;  /* 0x0000004400007348 */ /* 0x000fe80003800000 */
[----:B------:R1:W2:Y:S02]  /*14230*/  SHFL.IDX PT, R0, R5, R3, R0 ;  /* 0x0000000305007389 */ /* 0x0002a400000e0000 */
[----:B-1----:R-:W-:-:S04]  /*14240*/  MOV R3, 0x0 ;  /* 0x0000000000037802 */ /* 0x002fc80000000f00 */
[----:B--2---:R-:W-:Y:S05]  /*14250*/  RET.REL.NODEC R2 `(_ZN7cutlass13device_kernelIN5flash19enable_sm80_to_sm89INS1_16FlashAttnFwdSm80INS1_25CollectiveMainloopFwdSm80ILi8ELi1ELb1EN4cute5tupleIJNS5_1CILi128EEENS7_ILi112EEES8_EEELi128ENS_10bfloat16_tEfNS_4arch4Sm80ELb1ELb0ELb1ELb1ELb0ELb0ELb1ELb1EEENS1_21CollectiveEpilogueFwdINS6_IJS8_S8_S9_EEENS6_IJNS7_ILi1EEESH_SH_EEESB_SD_Li256ELb1ELb1ELb1ELb0EEENS1_36VarlenDynamicPersistentTileSchedulerILi128ELi112ELi256ELi256ELb1ELb1ELb0ELb1ELb1ELb1EEEEEEEEEvNT_6ParamsE) ;  /* 0xfffebda002007950 */ /* 0x004fea0003c3ffff */
        .weak           $__internal_22_$__cuda_sm70_shflsync_up_p
        .type           $__internal_22_$__cuda_sm70_shflsync_up_p,@function
        .size           $__internal_22_$__cuda_sm70_shflsync_up_p,($__internal_23_$__cuda_sm70_votesync_ballot - $__internal_22_$__cuda_sm70_shflsync_up_p)
$__internal_22_$__cuda_sm70_shflsync_up_p:
[----:B------:R-:W-:Y:S02]  /*14260*/  IMAD.MOV.U32 R4, RZ, RZ, RZ ;  /* 0x000000ffff047224 */ /* 0x000fe400078e00ff */
[----:B------:R-:W-:-:S04]  /*14270*/  IMAD.MOV.U32 R10, RZ, RZ, -0x1 ;  /* 0xffffffffff0a7424 */ /* 0x000fc800078e00ff */
[----:B------:R-:W-:Y:S04]  /*14280*/  WARPSYNC R10 ;  /* 0x0000000a00007348 */ /* 0x000fe80003800000 */
[----:B------:R1:W2:Y:S02]  /*14290*/  SHFL.UP PT, R4, R0, R2, R4 ;  /* 0x0400000200047389 */ /* 0x0002a400000e0004 */
[----:B-1----:R-:W-:Y:S02]  /*142a0*/  MOV R2, R3 ;  /* 0x0000000300027202 */ /* 0x002fe40000000f00 */
[----:B------:R-:W-:-:S04]  /*142b0*/  MOV R3, 0x0 ;  /* 0x0000000000037802 */ /* 0x000fc80000000f00 */
[----:B--2---:R-:W-:Y:S05]  /*142c0*/  RET.REL.NODEC R2 `(_ZN7cutlass13device_kernelIN5flash19enable_sm80_to_sm89INS1_16FlashAttnFwdSm80INS1_25CollectiveMainloopFwdSm80ILi8ELi1ELb1EN4cute5tupleIJNS5_1CILi128EEENS7_ILi112EEES8_EEELi128ENS_10bfloat16_tEfNS_4arch4Sm80ELb1ELb0ELb1ELb1ELb0ELb0ELb1ELb1EEENS1_21CollectiveEpilogueFwdINS6_IJS8_S8_S9_EEENS6_IJNS7_ILi1EEESH_SH_EEESB_SD_Li256ELb1ELb1ELb1ELb0EEENS1_36VarlenDynamicPersistentTileSchedulerILi128ELi112ELi256ELi256ELb1ELb1ELb0ELb1ELb1ELb1EEEEEEEEEvNT_6ParamsE) ;  /* 0xfffebd3002007950 */ /* 0x004fea0003c3ffff */
        .weak           $__internal_23_$__cuda_sm70_votesync_ballot
        .type           $__internal_23_$__cuda_sm70_votesync_ballot,@function
        .size           $__internal_23_$__cuda_sm70_votesync_ballot,(.L_x_2702 - $__internal_23_$__cuda_sm70_votesync_ballot)
$__internal_23_$__cuda_sm70_votesync_ballot:
[----:B------:R-:W-:Y:S01]  /*142d0*/  ISETP.NE.U32.AND P0, PT, R0, 0x1, PT ;  /* 0x000000010000780c */ /* 0x000fe20003f05070 */
[----:B------:R-:W-:-:S04]  /*142e0*/  IMAD.MOV.U32 R3, RZ, RZ, -0x1 ;  /* 0xffffffffff037424 */ /* 0x000fc800078e00ff */
[----:B------:R-:W-:Y:S08]  /*142f0*/  WARPSYNC R3 ;  /* 0x0000000300007348 */ /* 0x000ff00003800000 */
[----:B------:R-:W-:-:S04]  /*14300*/  VOTE.ANY R0, PT, !P0 ;  /* 0x0000000000007806 */ /* 0x000fc800040e0100 */
[----:B------:R-:W-:Y:S01]  /*14310*/  LOP3.LUT R0, R0, R3, RZ, 0xc0, !PT ;  /* 0x0000000300007212 */ /* 0x000fe200078ec0ff */
[----:B------:R-:W-:-:S04]  /*14320*/  IMAD.MOV.U32 R3, RZ, RZ, 0x0 ;  /* 0x00000000ff037424 */ /* 0x000fc800078e00ff */
[----:B------:R-:W-:Y:S05]  /*14330*/  RET.REL.NODEC R2 `(_ZN7cutlass13device_kernelIN5flash19enable_sm80_to_sm89INS1_16FlashAttnFwdSm80INS1_25CollectiveMainloopFwdSm80ILi8ELi1ELb1EN4cute5tupleIJNS5_1CILi128EEENS7_ILi112EEES8_EEELi128ENS_10bfloat16_tEfNS_4arch4Sm80ELb1ELb0ELb1ELb1ELb0ELb0ELb1ELb1EEENS1_21CollectiveEpilogueFwdINS6_IJS8_S8_S9_EEENS6_IJNS7_ILi1EEESH_SH_EEESB_SD_Li256ELb1ELb1ELb1ELb0EEENS1_36VarlenDynamicPersistentTileSchedulerILi128ELi112ELi256ELi256ELb1ELb1ELb0ELb1ELb1ELb1EEEEEEEEEvNT_6ParamsE) ;  /* 0xfffebcc002007950 */ /* 0x000fea0003c3ffff */
.L_x_1121:
        /* <DEDUP_REMOVED lines=12> */
.L_x_2702:


//--------------------- .text._ZN7cutlass13device_kernelIN5flash19enable_sm80_to_sm89INS1_16FlashAttnFwdSm80INS1_25CollectiveMainloopFwdSm80ILi8ELi1ELb1EN4cute5tupleIJNS5_1CILi128EEENS7_ILi112EEES8_EEELi128ENS_10bfloat16_tEfNS_4arch4Sm80ELb1ELb0ELb1ELb1ELb0ELb1ELb1ELb1EEENS1_21CollectiveEpilogueFwdINS6_IJS8_S8_S9_EEENS6_IJNS7_ILi1EEESH_SH_EEESB_SD_Li256ELb1ELb1ELb1ELb0EEENS1_36VarlenDynamicPersistentTileSchedulerILi128ELi112ELi256ELi256ELb1ELb1ELb0ELb1ELb1ELb1EEEEEEEEEvNT_6ParamsE --------------------------
	.section	.text._ZN7cutlass13device_kernelIN5flash19enable_sm80_to_sm89INS1_16FlashAttnFwdSm80INS1_25CollectiveMainloopFwdSm80ILi8ELi1ELb1EN4cute5tupleIJNS5_1CILi128EEENS7_ILi112EEES8_EEELi128ENS_10bfloat16_tEfNS_4arch4Sm80ELb1ELb0ELb1ELb1ELb0ELb1ELb1ELb1EEENS1_21CollectiveEpilogueFwdINS6_IJS8_S8_S9_EEENS6_IJNS7_ILi1EEESH_SH_EEESB_SD_Li256ELb1ELb1ELb1ELb0EEENS1_36VarlenDynamicPersistentTileSchedulerILi128ELi112ELi256ELi256ELb1ELb1ELb0ELb1ELb1ELb1EEEEEEEEEvNT_6ParamsE,"ax",@progbits
	.sectioninfo	@"SHI_REGISTERS=255"
	.align	128
.text._ZN7cutlass13device_kernelIN5flash19enable_sm80_to_sm89INS1_16FlashAttnFwdSm80INS1_25CollectiveMainloopFwdSm80ILi8ELi1ELb1EN4cute5tupleIJNS5_1CILi128EEENS7_ILi112EEES8_EEELi128ENS_10bfloat16_tEfNS_4arch4Sm80ELb1ELb0ELb1ELb1ELb0ELb1ELb1ELb1EEENS1_21CollectiveEpilogueFwdINS6_IJS8_S8_S9_EEENS6_IJNS7_ILi1EEESH_SH_EEESB_SD_Li256ELb1ELb1ELb1ELb0EEENS1_36VarlenDynamicPersistentTileSchedulerILi128ELi112ELi256ELi256ELb1ELb1ELb0ELb1ELb1ELb1EEEEEEEEEvNT_6ParamsE:
        .type           _ZN7cutlass13device_kernelIN5flash19enable_sm80_to_sm89INS1_16FlashAttnFwdSm80INS1_25CollectiveMainloopFwdSm80ILi8ELi1ELb1EN4cute5tupleIJNS5_1CILi128EEENS7_ILi112EEES8_EEELi128ENS_10bfloat16_tEfNS_4arch4Sm80ELb1ELb0ELb1ELb1ELb0ELb1ELb1ELb1EEENS1_21CollectiveEpilogueFwdINS6_IJS8_S8_S9_EEENS6_IJNS7_ILi1EEESH_SH_EEESB_SD_Li256ELb1ELb1ELb1ELb0EEENS1_36VarlenDynamicPersistentTileSchedulerILi128ELi112ELi256ELi256ELb1ELb1ELb0ELb1ELb1ELb1EEEEEEEEEvNT_6ParamsE,@function
        .size           _ZN7cutlass13device_kernelIN5flash19enable_sm80_to_sm89INS1_16FlashAttnFwdSm80INS1_25CollectiveMainloopFwdSm80ILi8ELi1ELb1EN4cute5tupleIJNS5_1CILi128EEENS7_ILi112EEES8_EEELi128ENS_10bfloat16_tEfNS_4arch4Sm80ELb1ELb0ELb1ELb1ELb0ELb1ELb1ELb1EEENS1_21CollectiveEpilogueFwdINS6_IJS8_S8_S9_EEENS6_IJNS7_ILi1EEESH_SH_EEESB_SD_Li256ELb1ELb1ELb1ELb0EEENS1_36VarlenDynamicPersistentTileSchedulerILi128ELi112ELi256ELi256ELb1ELb1ELb0ELb1ELb1ELb1EEEEEEEEEvNT_6ParamsE,(.L_x_2707 - _ZN7cutlass13device_kernelIN5flash19enable_sm80_to_sm89INS1_16FlashAttnFwdSm80INS1_25CollectiveMainloopFwdSm80ILi8ELi1ELb1EN4cute5tupleIJNS5_1CILi128EEENS7_ILi112EEES8_EEELi128ENS_10bfloat16_tEfNS_4arch4Sm80ELb1ELb0ELb1ELb1ELb0ELb1ELb1ELb1EEENS1_21CollectiveEpilogueFwdINS6_IJS8_S8_S9_EEENS6_IJNS7_ILi1EEESH_SH_EEESB_SD_Li256ELb1ELb1ELb1ELb0EEENS1_36VarlenDynamicPersistentTileSchedulerILi128ELi112ELi256ELi256ELb1ELb1ELb0ELb1ELb1ELb1EEEEEEEEEvNT_6ParamsE)
        .other          _ZN7cutlass13device_kernelIN5flash19enable_sm80_to_sm89INS1_16FlashAttnFwdSm80INS1_25CollectiveMainloopFwdSm80ILi8ELi1ELb1EN4cute5tupleIJNS5_1CILi128EEENS7_ILi112EEES8_EEELi128ENS_10bfloat16_tEfNS_4arch4Sm80ELb1ELb0ELb1ELb1ELb0ELb1ELb1ELb1EEENS1_21CollectiveEpilogueFwdINS6_IJS8_S8_S9_EEENS6_IJNS7_ILi1EEESH_SH_EEESB_SD_Li256ELb1ELb1ELb1ELb0EEENS1_36VarlenDynamicPersistentTileSchedulerILi128ELi112ELi256ELi256ELb1ELb1ELb0ELb1ELb1ELb1EEEEEEEEEvNT_6ParamsE,@"STO_CUDA_ENTRY STV_DEFAULT"
_ZN7cutlass13device_kernelIN5flash19enable_sm80_to_sm89INS1_16FlashAttnFwdSm80INS1_25CollectiveMainloopFwdSm80ILi8ELi1ELb1EN4cute5tupleIJNS5_1CILi128EEENS7_ILi112EEES8_EEELi128ENS_10bfloat16_tEfNS_4arch4Sm80ELb1ELb0ELb1ELb1ELb0ELb1ELb1ELb1EEENS1_21CollectiveEpilogueFwdINS6_IJS8_S8_S9_EEENS6_IJNS7_ILi1EEESH_SH_EEESB_SD_Li256ELb1ELb1ELb1ELb0EEENS1_36VarlenDynamicPersistentTileSchedulerILi128ELi112ELi256ELi256ELb1ELb1ELb0ELb1ELb1ELb1EEEEEEEEEvNT_6ParamsE:
        /* <DEDUP_REMOVED lines=54> */
.L_x_1127:
        /* <DEDUP_REMOVED lines=16> */
.L_x_1306:
        /* <DEDUP_REMOVED lines=16> */
.L_x_1307:
[----:B--2---:R-:W-:-:S05]  /*0560*/  IMAD R0, R0, c[0x0][0x538], RZ ;  /* 0x00014e0000007a24 */ /* 0x004fca00078e02ff */
[----:B------:R-:W-:-:S04]  /*0570*/  IADD3 R6, R0, R6, RZ ;  /* 0x0000000600067210 */ /* 0x000fc80007ffe0ff */
[----:B------:R-:W-:-:S13]  /*0580*/  ISETP.GT.AND P0, PT, R6, UR4, PT ;  /* 0x0000000406007c0c */ /* 0x000fda000bf04270 */
[----:B-1----:R-:W-:Y:S05]  /*0590*/  @!P0 BRA `(.L_x_1127) ;  /* 0xfffffdc000008947 */ /* 0x002fea000383ffff */
.L_x_1123:
[----:B------:R-:W-:-:S05]  /*05a0*/  IADD3 R11, -R0, R6, RZ ;  /* 0x00000006000b7210 */ /* 0x000fca0007ffe1ff */
[----:B------:R-:W-:-:S05]  /*05b0*/  IMAD R0, R4, c[0x0][0x538], R11 ;  /* 0x00014e0004007a24 */ /* 0x000fca00078e020b */
[----:B------:R-:W-:Y:S01]  /*05c0*/  ISETP.GT.AND P0, PT, R0, UR4, PT ;  /* 0x0000000400007c0c */ /* 0x000fe2000bf04270 */
[----:B------:R-:W-:-:S12]  /*05d0*/  BRA.DIV ~URZ, `(.L_x_1128) ;  /* 0x0001f3627f007947 */ /* 0x000fd8000b800000 */
[----:B------:R-:W-:-:S04]  /*05e0*/  VOTE.ANY R10, PT, !P0 ;  /* 0x00000000000a7806 */ /* 0x000fc800040e0100 */
.L_x_1308:
[----:B------:R-:W1:Y:S02]  /*05f0*/  POPC R6, R10 ;  /* 0x0000000a00067309 */ /* 0x000e640000000000 */
[----:B-1----:R-:W-:-:S05]  /*0600*/  IADD3 R0, R6, R7, RZ ;  /* 0x0000000706007210 */ /* 0x002fca0007ffe0ff */
[----:B------:R1:W-:Y:S01]  /*0610*/  STL [R1+0x54], R0 ;  /* 0x0000540001007387 */ /* 0x0003e20000100800 */
[----:B------:R-:W-:Y:S05]  /*0620*/  BRA.DIV ~URZ, `(.L_x_1129) ;  /* 0x0001f3627f007947 */ /* 0x000fea000b800000 */
[----:B------:R2:W3:Y:S01]  /*0630*/  SHFL.IDX PT, R12, R9, R6, 0x1f ;  /* 0x00001f06090c7589 */ /* 0x0004e200000e0000 */
[----:B------:R-:W-:-:S03]  /*0640*/  MOV R7, RZ ;  /* 0x000000ff00077202 */ /* 0x000fc60000000f00 */
[----:B------:R2:W4:Y:S04]  /*0650*/  SHFL.IDX PT, R9, R8, R6, 0x1f ;  /* 0x00001f0608097589 */ /* 0x00052800000e0000 */
.L_x_1309:
[----:B------:R-:W-:Y:S01]  /*0660*/  ISETP.NE.AND P0, PT, R10, RZ, PT ;  /* 0x000000ff0a00720c */ /* 0x000fe20003f05270 */
[----:B------:R-:W-:-:S12]  /*0670*/  BSSY B0, `(.L_x_1130) ;  /* 0x0000005000007945 */ /* 0x000fd80003800000 */
[----:B------:R-:W-:Y:S05]  /*0680*/  @!P0 BRA `(.L_x_1131) ;  /* 0x0000003000008947 */ /* 0x000fea0003800000 */
[----:B------:R-:W-:Y:S01]  /*0690*/  IADD3 R3, R6, -0x1, RZ ;  /* 0xffffffff06037810 */ /* 0x000fe20007ffe0ff */
[----:B------:R-:W-:Y:S05]  /*06a0*/  BRA.DIV ~URZ, `(.L_x_1132) ;  /* 0x0001f3c27f007947 */ /* 0x000fea000b800000 */
[----:B------:R1:W2:Y:S02]  /*06b0*/  SHFL.IDX PT, R7, R4, R3, 0x1f ;  /* 0x00001f0304077589 */ /* 0x0002a400000e0000 */
.L_x_1131:
[----:B------:R-:W-:Y:S05]  /*06c0*/  BSYNC B0 ;  /* 0x0000000000007941 */ /* 0x000fea0003800000 */
.L_x_1130:
        /* <DEDUP_REMOVED lines=69> */
.L_x_1134:
        /* <DEDUP_REMOVED lines=70> */
.L_x_1135:
[----:B------:R-:W-:Y:S05]  /*0f80*/  BSYNC B0 ;  /* 0x0000000000007941 */ /* 0x000fea0003800000 */
.L_x_1133:
[----:B------:R-:W-:-:S04]  /*0f90*/  LOP3.LUT R0, RZ, R0, RZ, 0x33, !PT ;  /* 0x00000000ff007212 */ /* 0x000fc800078e33ff */
[----:B------:R-:W-:-:S05]  /*0fa0*/  IADD3 R0, R0, R12, RZ ;  /* 0x0000000c00007210 */ /* 0x000fca0007ffe0ff */
[----:B------:R2:W-:Y:S01]  /*0fb0*/  STL [R1+0x4c], R0 ;  /* 0x00004c0001007387 */ /* 0x0005e20000100800 */
[----:B------:R-:W-:Y:S05]  /*0fc0*/  BRA `(.L_x_1136) ;  /* 0x0000006000007947 */ /* 0x000fea0003800000 */
.L_x_1124:
[----:B------:R-:W-:Y:S01]  /*0fd0*/  MOV R0, UR4 ;  /* 0x0000000400007c02 */ /* 0x000fe20008000f00 */
[----:B------:R-:W-:Y:S04]  /*0fe0*/  STL [R1+0x4c], RZ ;  /* 0x00004cff01007387 */ /* 0x000fe80000100800 */
[----:B------:R-:W-:Y:S04]  /*0ff0*/  STL [R1+0x50], RZ ;  /* 0x000050ff01007387 */ /* 0x000fe80000100800 */
[----:B------:R1:W-:Y:S02]  /*1000*/  STL [R1+0x48], R0 ;  /* 0x0000480001007387 */ /* 0x0003e40000100800 */
[----:B-1----:R-:W-:-:S05]  /*1010*/  MOV R0, c[0x0][0x53c] ;  /* 0x00014f0000007a02 */ /* 0x002fca0000000f00 */
[----:B------:R1:W-:Y:S02]  /*1020*/  STL [R1+0x54], R0 ;  /* 0x0000540001007387 */ /* 0x0003e40000100800 */
.L_x_1136:
        /* <DEDUP_REMOVED lines=8> */
.L_x_1122:
[----:B-12---:R-:W2:Y:S02]  /*10b0*/  LDL R0, [R1+0x54] ;  /* 0x0000540001007983 */ /* 0x006ea40000100800 */
[----:B--2---:R-:W-:-:S13]  /*10c0*/  ISETP.GE.AND P0, PT, R0, c[0x0][0x53c], PT ;  /* 0x00014f0000007a0c */ /* 0x004fda0003f06270 */
[----:B------:R-:W-:Y:S05]  /*10d0*/  @P0 EXIT ;  /* 0x000000000000094d */ /* 0x000fea0003800000 */
[----:B------:R-:W1:Y:S02]  /*10e0*/  S2R R18, SR_TID.X ;  /* 0x0000000000127919 */ /* 0x000e640000002100 */
[----:B-1----:R-:W-:-:S04]  /*10f0*/  SHF.R.S32.HI R16, RZ, 0x1f, R18 ;  /* 0x0000001fff107819 */ /* 0x002fc80000011412 */
[CC--:B------:R-:W-:Y:S02]  /*1100*/  LEA.HI R2, R16.reuse, R18.reuse, RZ, 0x4 ;  /* 0x0000001210027211 */ /* 0x0c0fe400078f20ff */
[CC--:B---3--:R-:W-:Y:S02]  /*1110*/  LEA.HI R7, R16.reuse, R18.reuse, RZ, 0x3 ;  /* 0x0000001210077211 */ /* 0x0c8fe400078f18ff */
[----:B------:R-:W-:Y:S02]  /*1120*/  SHF.R.S32.HI R3, RZ, 0x4, R2 ;  /* 0x00000004ff037819 */ /* 0x000fe40000011402 */
[----:B------:R-:W-:Y:S02]  /*1130*/  LEA.HI R11, R16, R18, RZ, 0x2 ;  /* 0x00000012100b7211 */ /* 0x000fe400078f10ff */
[----:B------:R-:W-:Y:S02]  /*1140*/  LEA.HI R0, R2, R3, RZ, 0x1 ;  /* 0x0000000302007211 */ /* 0x000fe400078f08ff */
[----:B------:R-:W-:-:S02]  /*1150*/  SHF.R.S32.HI R6, RZ, 0x2, R11 ;  /* 0x00000002ff067819 */ /* 0x000fc4000001140b */
[----:B------:R-:W-:Y:S02]  /*1160*/  LOP3.LUT R0, R0, 0xfffffffe, RZ, 0xc0, !PT ;  /* 0xfffffffe00007812 */ /* 0x000fe400078ec0ff */
[----:B------:R-:W-:Y:S02]  /*1170*/  LOP3.LUT R5, R7, 0xfffffff8, RZ, 0xc0, !PT ;  /* 0xfffffff807057812 */ /* 0x000fe400078ec0ff */
[----:B------:R-:W-:Y:S01]  /*1180*/  SHF.R.S32.HI R17, RZ, 0x3, R7 ;  /* 0x00000003ff117819 */ /* 0x000fe20000011407 */
[----:B------:R-:W-:Y:S01]  /*1190*/  IMAD.IADD R14, R3, 0x1, -R0 ;  /* 0x00000001030e7824 */ /* 0x000fe200078e0a00 */
[----:B------:R-:W-:Y:S01]  /*11a0*/  LOP3.LUT R0, R2, 0xfffffff0, RZ, 0xc0, !PT ;  /* 0xfffffff002007812 */ /* 0x000fe200078ec0ff */
[C---:B------:R-:W-:Y:S01]  /*11b0*/  IMAD.IADD R10, R18.reuse, 0x1, -R5 ;  /* 0x00000001120a7824 */ /* 0x040fe200078e0a05 */
[----:B------:R-:W-:Y:S01]  /*11c0*/  SHF.R.S32.HI R3, RZ, 0x1f, R11 ;  /* 0x0000001fff037819 */ /* 0x000fe2000001140b */
[C---:B------:R-:W-:Y:S01]  /*11d0*/  IMAD.SHL.U32 R4, R17.reuse, 0x40, RZ ;  /* 0x0000004011047824 */ /* 0x040fe200078e00ff */
[----:B------:R-:W-:Y:S01]  /*11e0*/  IADD3 R238, -R17, 0x70, RZ ;  /* 0x0000007011ee7810 */ /* 0x000fe20007ffe1ff */
[----:B------:R-:W-:Y:S01]  /*11f0*/  IMAD.IADD R0, R18, 0x1, -R0 ;  /* 0x0000000112007824 */ /* 0x000fe200078e0a00 */
[----:B------:R-:W-:Y:S01]  /*1200*/  LEA.HI R2, R3, R6, RZ, 0x3 ;  /* 0x0000000603027211 */ /* 0x000fe200078f18ff */
[----:B------:R-:W-:Y:S01]  /*1210*/  IMAD.SHL.U32 R3, R10, 0x40, RZ ;  /* 0x000000400a037824 */ /* 0x000fe200078e00ff */
[----:B------:R-:W-:Y:S01]  /*1220*/  LOP3.LUT R4, R4, 0x1c0, RZ, 0xc0, !PT ;  /* 0x000001c004047812 */ /* 0x000fe200078ec0ff */
[----:B------:R-:W-:Y:S01]  /*1230*/  IMAD.SHL.U32 R218, R10, 0x8, RZ ;  /* 0x000000080ada7824 */ /* 0x000fe200078e00ff */
[----:B------:R-:W-:-:S02]  /*1240*/  SHF.R.S32.HI R5, RZ, 0x1f, R0 ;  /* 0x0000001fff057819 */ /* 0x000fc40000011400 */
[----:B------:R-:W-:Y:S02]  /*1250*/  LOP3.LUT R2, R2, 0xfffffff8, RZ, 0xc0, !PT ;  /* 0xfffffff802027812 */ /* 0x000fe400078ec0ff */
[----:B------:R-:W-:Y:S02]  /*1260*/  LEA.HI R12, R5, R0, RZ, 0x3 ;  /* 0x00000000050c7211 */ /* 0x000fe400078f18ff */
[----:B------:R-:W-:Y:S01]  /*1270*/  LOP3.LUT R3, R3, 0x1c0, RZ, 0xc0, !PT ;  /* 0x000001c003037812 */ /* 0x000fe200078ec0ff */
[----:B------:R-:W-:Y:S01]  /*1280*/  IMAD.IADD R2, R6, 0x1, -R2 ;  /* 0x0000000106027824 */ /* 0x000fe200078e0a02 */
[----:B------:R-:W-:Y:S02]  /*1290*/  LOP3.LUT R6, R12, 0xfffffff8, RZ, 0xc0, !PT ;  /* 0xfffffff80c067812 */ /* 0x000fe400078ec0ff */
[----:B------:R-:W-:Y:S02]  /*12a0*/  LOP3.LUT R8, R4, 0x38, R218, 0xf8, !PT ;  /* 0x0000003804087812 */ /* 0x000fe400078ef8da */
[----:B------:R-:W-:Y:S01]  /*12b0*/  SHF.R.U32.HI R5, RZ, 0x3, R4 ;  /* 0x00000003ff057819 */ /* 0x000fe20000011604 */
[----:B------:R-:W-:Y:S01]  /*12c0*/  IMAD.IADD R9, R0, 0x1, -R6 ;  /* 0x0000000100097824 */ /* 0x000fe200078e0a06 */
[----:B------:R-:W-:-:S02]  /*12d0*/  LOP3.LUT R0, R11, 0xfffffffc, RZ, 0xc0, !PT ;  /* 0xfffffffc0b007812 */ /* 0x000fc400078ec0ff */
[----:B------:R-:W-:Y:S02]  /*12e0*/  LOP3.LUT R7, R3, 0x8, R7, 0xf8, !PT ;  /* 0x0000000803077812 */ /* 0x000fe400078ef807 */
[----:B------:R-:W-:Y:S01]  /*12f0*/  SHF.R.U32.HI R4, RZ, 0x3, R3 ;  /* 0x00000003ff047819 */ /* 0x000fe20000011603 */
[----:B------:R-:W-:Y:S01]  /*1300*/  IMAD.IADD R6, R18, 0x1, -R0 ;  /* 0x0000000112067824 */ /* 0x000fe200078e0a00 */
[----:B------:R-:W-:Y:S01]  /*1310*/  LOP3.LUT R13, R8, R5, RZ, 0x3c, !PT ;  /* 0x00000005080d7212 */ /* 0x000fe200078e3cff */
[C---:B------:R-:W-:Y:S01]  /*1320*/  IMAD.SHL.U32 R0, R2.reuse, 0x40, RZ ;  /* 0x0000004002007824 */ /* 0x040fe200078e00ff */
[----:B------:R-:W-:Y:S02]  /*1330*/  LOP3.LUT R3, R2, 0x1, RZ, 0xc0, !PT ;  /* 0x0000000102037812 */ /* 0x000fe400078ec0ff */
[----:B------:R-:W-:Y:S02]  /*1340*/  LEA.HI R5, R16, R18, RZ, 0x5 ;  /* 0x0000001210057211 */ /* 0x000fe400078f28ff */
[----:B------:R-:W-:Y:S01]  /*1350*/  LOP3.LUT R15, R7, R4, RZ, 0x3c, !PT ;  /* 0x00000004070f7212 */ /* 0x000fe200078e3cff */
[----:B------:R-:W-:Y:S01]  /*1360*/  IMAD.SHL.U32 R7, R14, 0x8, RZ ;  /* 0x000000080e077824 */ /* 0x000fe200078e00ff */
[----:B------:R-:W-:-:S02]  /*1370*/  ISETP.NE.U32.AND P0, PT, R3, 0x1, PT ;  /* 0x000000010300780c */ /* 0x000fc40003f05070 */
[----:B------:R-:W-:Y:S02]  /*1380*/  SHF.R.S32.HI R4, RZ, 0x5, R5 ;  /* 0x00000005ff047819 */ /* 0x000fe40000011405 */
[----:B------:R-:W-:Y:S01]  /*1390*/  LOP3.LUT R3, R5, 0xffffffe0, RZ, 0xc0, !PT ;  /* 0xffffffe005037812 */ /* 0x000fe200078ec0ff */
[C---:B------:R-:W-:Y:S01]  /*13a0*/  IMAD.SHL.U32 R5, R9.reuse, 0x40, RZ ;  /* 0x0000004009057824 */ /* 0x040fe200078e00ff */
[----:B------:R-:W-:Y:S01]  /*13b0*/  LEA.HI R8, R16, R18, RZ, 0x6 ;  /* 0x0000001210087211 */ /* 0x000fe200078f30ff */
[----:B------:R-:W-:Y:S01]  /*13c0*/  IMAD.SHL.U32 R11, R4, 0x400, RZ ;  /* 0x00000400040b7824 */ /* 0x000fe200078e00ff */
[----:B------:R-:W-:Y:S01]  /*13d0*/  R2P PR, R2, 0x6 ;  /* 0x0000000602007804 */ /* 0x000fe20000000000 */
[----:B------:R-:W-:Y:S01]  /*13e0*/  IMAD.IADD R2, R18, 0x1, -R3 ;  /* 0x0000000112027824 */ /* 0x000fe200078e0a03 */
[----:B------:R-:W-:Y:S01]  /*13f0*/  LOP3.LUT R0, R0, 0x1c0, RZ, 0xc0, !PT ;  /* 0x000001c000007812 */ /* 0x000fe200078ec0ff */
[----:B------:R-:W-:Y:S01]  /*1400*/  IMAD.SHL.U32 R8, R8, 0x8, RZ ;  /* 0x0000000808087824 */ /* 0x000fe200078e00ff */
[----:B------:R-:W-:Y:S01]  /*1410*/  LOP3.LUT P4, RZ, R9, 0x2, RZ, 0xc0, !PT ;  /* 0x0000000209ff7812 */ /* 0x000fe2000788c0ff */
[----:B------:R-:W-:Y:S01]  /*1420*/  IMAD R6, R6, 0x2, R11 ;  /* 0x0000000206067824 */ /* 0x000fe200078e020b */
[----:B------:R-:W-:-:S02]  /*1430*/  LEA.HI R4, R0, R0, RZ, 0x1d ;  /* 0x0000000000047211 */ /* 0x000fc400078fe8ff */
[----:B------:R-:W-:Y:S02]  /*1440*/  SHF.R.S32.HI R3, RZ, 0x1f, R2 ;  /* 0x0000001fff037819 */ /* 0x000fe40000011402 */
[----:B------:R-:W-:Y:S01]  /*1450*/  LOP3.LUT R0, R5, 0x1c0, RZ, 0xc0, !PT ;  /* 0x000001c005007812 */ /* 0x000fe200078ec0ff */
[----:B------:R-:W-:Y:S01]  /*1460*/  IMAD.IADD R4, R6, 0x1, R4 ;  /* 0x0000000106047824 */ /* 0x000fe200078e0204 */
[----:B------:R-:W-:Y:S02]  /*1470*/  LOP3.LUT R5, R8, 0xfffffe00, RZ, 0xc0, !PT ;  /* 0xfffffe0008057812 */ /* 0x000fe400078ec0ff */
[----:B------:R-:W-:Y:S02]  /*1480*/  LEA.HI R3, R3, R2, RZ, 0x2 ;  /* 0x0000000203037211 */ /* 0x000fe400078f10ff */
[----:B------:R-:W-:Y:S01]  /*1490*/  LOP3.LUT R8, R13, R5, RZ, 0xfc, !PT ;  /* 0x000000050d087212 */ /* 0x000fe200078efcff */
[----:B------:R-:W-:Y:S01]  /*14a0*/  IMAD.SHL.U32 R5, R4, 0x2, RZ ;  /* 0x0000000204057824 */ /* 0x000fe200078e00ff */
[----:B------:R-:W-:-:S02]  /*14b0*/  LOP3.LUT R3, R3, 0x7ffffffc, RZ, 0xc0, !PT ;  /* 0x7ffffffc03037812 */ /* 0x000fc400078ec0ff */
[----:B------:R-:W-:Y:S01]  /*14c0*/  LOP3.LUT R6, R0, 0x8, R7, 0xf8, !PT ;  /* 0x0000000800067812 */ /* 0x000fe200078ef807 */
[----:B------:R-:W-:Y:S01]  /*14d0*/  IMAD.SHL.U32 R216, R8, 0x2, RZ ;  /* 0x0000000208d87824 */ /* 0x000fe200078e00ff */
[----:B------:R-:W-:Y:S01]  /*14e0*/  IADD3 R4, R5, 0x80, RZ ;  /* 0x0000008005047810 */ /* 0x000fe20007ffe0ff */
[----:B------:R-:W-:Y:S01]  /*14f0*/  IMAD.IADD R7, R2, 0x1, -R3 ;  /* 0x0000000102077824 */ /* 0x000fe200078e0a03 */
[----:B------:R-:W-:Y:S01]  /*1500*/  LOP3.LUT P3, RZ, R9, 0x4, RZ, 0xc0, !PT ;  /* 0x0000000409ff7812 */ /* 0x000fe2000786c0ff */
[----:B------:R-:W-:Y:S01]  /*1510*/  IMAD.MOV.U32 R9, RZ, RZ, 0x40 ;  /* 0x00000040ff097424 */ /* 0x000fe200078e00ff */
[----:B------:R-:W-:Y:S01]  /*1520*/  SHF.R.U32.HI R0, RZ, 0x3, R0 ;  /* 0x00000003ff007819 */ /* 0x000fe20000011600 */
[----:B------:R-:W-:Y:S01]  /*1530*/  IMAD.SHL.U32 R2, R12, 0x40, RZ ;  /* 0x000000400c027824 */ /* 0x000fe200078e00ff */
[----:B------:R-:W-:Y:S01]  /*1540*/  IADD3 R16, R5, 0x70, RZ ;  /* 0x0000007005107810 */ /* 0x000fe20007ffe0ff */
[----:B------:R-:W-:Y:S01]  /*1550*/  IMAD.MOV.U32 R12, RZ, RZ, 0x20 ;  /* 0x00000020ff0c7424 */ /* 0x000fe200078e00ff */
[----:B------:R-:W-:Y:S01]  /*1560*/  @P0 IADD3 R16, R4, 0x10, RZ ;  /* 0x0000001004100810 */ /* 0x000fe20007ffe0ff */
[----:B------:R-:W-:Y:S01]  /*1570*/  IMAD.SHL.U32 R7, R7, 0x2, RZ ;  /* 0x0000000207077824 */ /* 0x000fe200078e00ff */
[----:B------:R-:W-:Y:S01]  /*1580*/  IADD3 R4, R17, 0x60, RZ ;  /* 0x0000006011047810 */ /* 0x000fe20007ffe0ff */
[----:B------:R-:W-:Y:S01]  /*1590*/  IMAD R3, R14, 0x200, R15 ;  /* 0x000002000e037824 */ /* 0x000fe200078e020f */
[----:B------:R-:W-:Y:S01]  /*15a0*/  LOP3.LUT R0, R6, R0, RZ, 0x3c, !PT ;  /* 0x0000000006007212 */ /* 0x000fe200078e3cff */
[----:B------:R-:W-:Y:S01]  /*15b0*/  STL [R1+0x68], R16 ;  /* 0x0000681001007387 */ /* 0x000fe20000100800 */
[----:B------:R-:W-:-:S02]  /*15c0*/  SEL R4, R9, 0xffffffc0, !P2 ;  /* 0xffffffc009047807 */ /* 0x000fc40005000000 */
[----:B------:R-:W-:Y:S01]  /*15d0*/  IADD3 R6, R17, 0x40, RZ ;  /* 0x0000004011067810 */ /* 0x000fe20007ffe0ff */
[----:B------:R1:W-:Y:S01]  /*15e0*/  STL [R1+0x58], R7 ;  /* 0x0000580701007387 */ /* 0x0003e20000100800 */
[----:B------:R-:W-:Y:S02]  /*15f0*/  SEL R6, R12, 0xffffffe0, !P1 ;  /* 0xffffffe00c067807 */ /* 0x000fe40004800000 */
[----:B------:R-:W-:Y:S01]  /*1600*/  LOP3.LUT R2, R0, 0xfffffe00, R2, 0xf8, !PT ;  /* 0xfffffe0000027812 */ /* 0x000fe200078ef802 */
[----:B------:R-:W-:Y:S01]  /*1610*/  IMAD.SHL.U32 R0, R10, 0x4, RZ ;  /* 0x000000040a007824 */ /* 0x000fe200078e00ff */
[----:B------:R-:W-:Y:S01]  /*1620*/  LEA R194, R3, 0x8100, 0x1 ;  /* 0x0000810003c27811 */ /* 0x000fe200078e08ff */
[----:B------:R-:W-:Y:S01]  /*1630*/  IMAD.IADD R8, R5, 0x1, R6 ;  /* 0x0000000105087824 */ /* 0x000fe200078e0206 */
[----:B------:R-:W-:Y:S02]  /*1640*/  LEA R195, R2, 0x100, 0x1 ;  /* 0x0000010002c37811 */ /* 0x000fe400078e08ff */
[----:B------:R-:W-:-:S02]  /*1650*/  SEL R3, R12, 0xffffffe0, !P4 ;  /* 0xffffffe00c037807 */ /* 0x000fc40006000000 */
[----:B------:R-:W-:Y:S02]  /*1660*/  IADD3 R68, R0, 0x20, RZ ;  /* 0x0000002000447810 */ /* 0x000fe40007ffe0ff */
[----:B------:R-:W-:Y:S01]  /*1670*/  SEL R0, R9, 0xffffffc0, !P3 ;  /* 0xffffffc009007807 */ /* 0x000fe20005800000 */
[--C-:B------:R-:W-:Y:S01]  /*1680*/  IMAD.IADD R196, R3, 0x1, R195.reuse ;  /* 0x0000000103c47824 */ /* 0x100fe200078e02c3 */
[----:B------:R-:W-:Y:S02]  /*1690*/  IADD3 R10, R17, 0x20, RZ ;  /* 0x00000020110a7810 */ /* 0x000fe40007ffe0ff */
[----:B------:R-:W-:Y:S01]  /*16a0*/  IADD3 R218, R218, 0x40, RZ ;  /* 0x00000040dada7810 */ /* 0x000fe20007ffe0ff */
[C---:B------:R-:W-:Y:S02]  /*16b0*/  IMAD.IADD R198, R0.reuse, 0x1, R195 ;  /* 0x0000000100c67824 */ /* 0x040fe400078e02c3 */
[----:B------:R-:W-:Y:S02]  /*16c0*/  IMAD.IADD R197, R0, 0x1, R196 ;  /* 0x0000000100c57824 */ /* 0x000fe400078e02c4 */
[----:B-1----:R-:W-:-:S02]  /*16d0*/  IMAD.IADD R7, R5, 0x1, R4 ;  /* 0x0000000105077824 */ /* 0x002fc400078e0204 */
[----:B------:R-:W-:Y:S02]  /*16e0*/  IMAD.IADD R5, R2, 0x1, R11 ;  /* 0x0000000102057824 */ /* 0x000fe400078e020b */
[--C-:B------:R-:W-:Y:S01]  /*16f0*/  IMAD.IADD R2, R6, 0x1, R16.reuse ;  /* 0x0000000106027824 */ /* 0x100fe200078e0210 */
[----:B------:R1:W-:Y:S01]  /*1700*/  STL [R1+0x80], R7 ;  /* 0x0000800701007387 */ /* 0x0003e20000100800 */
[C---:B------:R-:W-:Y:S01]  /*1710*/  IMAD.IADD R6, R4.reuse, 0x1, R16 ;  /* 0x0000000104067824 */ /* 0x040fe200078e0210 */
[----:B------:R-:W-:Y:S02]  /*1720*/  LEA R213, R5, 0x100, 0x1 ;  /* 0x0000010005d57811 */ /* 0x000fe400078e08ff */
[----:B------:R-:W-:Y:S01]  /*1730*/  STL [R1+0x70], R8 ;  /* 0x0000700801007387 */ /* 0x000fe20000100800 */
[----:B-1----:R-:W-:-:S05]  /*1740*/  IMAD.IADD R7, R4, 0x1, R8 ;  /* 0x0000000104077824 */ /* 0x002fca00078e0208 */
[----:B------:R-:W-:Y:S04]  /*1750*/  STL [R1+0x7c], R7 ;  /* 0x00007c0701007387 */ /* 0x000fe80000100800 */
[----:B------:R-:W-:Y:S04]  /*1760*/  STL [R1+0x78], R6 ;  /* 0x0000780601007387 */ /* 0x000fe80000100800 */
[----:B------:R1:W-:Y:S02]  /*1770*/  STL [R1+0x6c], R2 ;  /* 0x00006c0201007387 */ /* 0x0003e40000100800 */
[----:B-1----:R-:W-:-:S05]  /*1780*/  IMAD.IADD R2, R2, 0x1, R4 ;  /* 0x0000000102027824 */ /* 0x002fca00078e0204 */
[----:B------:R1:W-:Y:S02]  /*1790*/  STL [R1+0x74], R2 ;  /* 0x0000740201007387 */ /* 0x0003e40000100800 */
.L_x_1305:
[----:B------:R-:W2:Y:S01]  /*17a0*/  LDL R0, [R1+0x54] ;  /* 0x0000540001007983 */ /* 0x000ea20000100800 */
[----:B------:R-:W-:Y:S01]  /*17b0*/  IMAD.MOV.U32 R13, RZ, RZ, 0x4 ;  /* 0x00000004ff0d7424 */ /* 0x000fe200078e00ff */
[----:B------:R-:W-:Y:S02]  /*17c0*/  ISETP.NE.U32.AND P4, PT, RZ, c[0x0][0x360], PT ;  /* 0x0000d800ff007a0c */ /* 0x000fe40003f85070 */
[----:B------:R-:W3:Y:S02]  /*17d0*/  LDL R9, [R1+0x50] ;  /* 0x0000500001097983 */ /* 0x000ee40000100800 */
[----:B------:R-:W-:Y:S01]  /*17e0*/  ISETP.NE.AND.EX P4, PT, RZ, c[0x0][0x364], PT, P4 ;  /* 0x0000d900ff007a0c */ /* 0x000fe20003f85340 */
[----:B-12---:R-:W-:-:S05]  /*17f0*/  IMAD.WIDE R2, R0, R13, c[0x0][0x588] ;  /* 0x0001620000027625 */ /* 0x006fca00078e020d */
[----:B------:R-:W2:Y:S01]  /*1800*/  LDG.E R42, [R2.64] ;  /* 0x00000006022a7981 */ /* 0x000ea2000c1e1900 */
[----:B------:R-:W-:Y:S01]  /*1810*/  ISETP.NE.U32.AND P0, PT, RZ, c[0x0][0x370], PT ;  /* 0x0000dc00ff007a0c */ /* 0x000fe20003f05070 */
[----:B------:R-:W-:Y:S01]  /*1820*/  IMAD.MOV.U32 R170, RZ, RZ, RZ ;  /* 0x000000ffffaa7224 */ /* 0x000fe200078e00ff */
[----:B------:R-:W-:Y:S02]  /*1830*/  ISETP.NE.U32.AND P3, PT, RZ, c[0x0][0x348], PT ;  /* 0x0000d200ff007a0c */ /* 0x000fe40003f65070 */
[----:B------:R-:W-:Y:S02]  /*1840*/  ISETP.NE.AND.EX P2, PT, RZ, c[0x0][0x374], PT, P0 ;  /* 0x0000dd00ff007a0c */ /* 0x000fe40003f45300 */
[----:B------:R-:W-:Y:S02]  /*1850*/  ISETP.NE.U32.AND P5, PT, RZ, c[0x0][0x358], PT ;  /* 0x0000d600ff007a0c */ /* 0x000fe40003fa5070 */
[----:B------:R-:W-:Y:S02]  /*1860*/  ISETP.NE.AND.EX P3, PT, RZ, c[0x0][0x34c], PT, P3 ;  /* 0x0000d300ff007a0c */ /* 0x000fe40003f65330 */
[----:B------:R-:W-:Y:S01]  /*1870*/  ISETP.NE.AND.EX P5, PT, RZ, c[0x0][0x35c], PT, P5 ;  /* 0x0000d700ff007a0c */ /* 0x000fe20003fa5350 */
[----:B------:R-:W-:-:S02]  /*1880*/  IMAD.MOV.U32 R163, RZ, RZ, RZ ;  /* 0x000000ffffa37224 */ /* 0x000fc400078e00ff */
[----:B------:R-:W-:Y:S02]  /*1890*/  IMAD.MOV.U32 R169, RZ, RZ, RZ ;  /* 0x000000ffffa97224 */ /* 0x000fe400078e00ff */
[----:B------:R-:W-:Y:S01]  /*18a0*/  IMAD.MOV.U32 R12, RZ, RZ, RZ ;  /* 0x000000ffff0c7224 */ /* 0x000fe200078e00ff */
[----:B--2---:R-:W-:Y:S01]  /*18b0*/  SHF.R.S32.HI R145, RZ, 0x1f, R42 ;  /* 0x0000001fff917819 */ /* 0x004fe2000001142a */
[----:B------:R1:W-:Y:S01]  /*18c0*/  STL [R1+0x5c], R42 ;  /* 0x00005c2a01007387 */ /* 0x0003e20000100800 */
[C---:B------:R-:W-:Y:S02]  /*18d0*/  @P4 LEA R2, P0, R42.reuse, c[0x0][0x360], 0x2 ;  /* 0x0000d8002a024a11 */ /* 0x040fe400078010ff */
[C---:B------:R-:W-:Y:S02]  /*18e0*/  @P2 LEA R4, P1, R42.reuse, c[0x0][0x370], 0x2 ;  /* 0x0000dc002a042a11 */ /* 0x040fe400078210ff */
[C-C-:B------:R-:W-:Y:S02]  /*18f0*/  @P4 LEA.HI.X R3, R42.reuse, c[0x0][0x364], R145.reuse, 0x2, P0 ;  /* 0x0000d9002a034a11 */ /* 0x140fe400000f1491 */
[----:B------:R-:W-:-:S03]  /*1900*/  @P2 LEA.HI.X R5, R42, c[0x0][0x374], R145, 0x2, P1 ;  /* 0x0000dd002a052a11 */ /* 0x000fc600008f1491 */
[----:B------:R2:W4:Y:S01]  /*1910*/  @P4 LDG.E R0, [R2.64] ;  /* 0x0000000602004981 */ /* 0x000522000c1e1900 */
[----:B------:R-:W-:-:S03]  /*1920*/  ISETP.NE.U32.AND P0, PT, RZ, c[0x0][0x350], PT ;  /* 0x0000d400ff007a0c */ /* 0x000fc60003f05070 */
[----:B------:R1:W5:Y:S01]  /*1930*/  @P2 LDG.E R170, [R4.64] ;  /* 0x0000000604aa2981 */ /* 0x000362000c1e1900 */
[----:B------:R-:W-:Y:S02]  /*1940*/  ISETP.NE.AND.EX P6, PT, RZ, c[0x0][0x354], PT, P0 ;  /* 0x0000d500ff007a0c */ /* 0x000fe40003fc5300 */
[----:B------:R-:W-:-:S04]  /*1950*/  LEA R6, P2, R42, c[0x0][0x348], 0x2 ;  /* 0x0000d2002a067a11 */ /* 0x000fc800078410ff */
[----:B------:R-:W-:-:S05]  /*1960*/  LEA.HI.X R7, R42, c[0x0][0x34c], R145, 0x2, P2 ;  /* 0x0000d3002a077a11 */ /* 0x000fca00010f1491 */
[----:B------:R3:W5:Y:S01]  /*1970*/  @P3 LDG.E R163, [R6.64] ;  /* 0x0000000606a33981 */ /* 0x000762000c1e1900 */
[C---:B--2---:R-:W-:Y:S02]  /*1980*/  LEA R2, P0, R42.reuse, c[0x0][0x358], 0x2 ;  /* 0x0000d6002a027a11 */ /* 0x044fe400078010ff */
[C---:B-1----:R-:W-:Y:S02]  /*1990*/  LEA R4, P1, R42.reuse, c[0x0][0x350], 0x2 ;  /* 0x0000d4002a047a11 */ /* 0x042fe400078210ff */
[C-C-:B------:R-:W-:Y:S02]  /*19a0*/  LEA.HI.X R3, R42.reuse, c[0x0][0x35c], R145.reuse, 0x2, P0 ;  /* 0x0000d7002a037a11 */ /* 0x140fe400000f1491 */
[----:B------:R-:W-:-:S03]  /*19b0*/  LEA.HI.X R5, R42, c[0x0][0x354], R145, 0x2, P1 ;  /* 0x0000d5002a057a11 */ /* 0x000fc600008f1491 */
[----:B------:R1:W5:Y:S04]  /*19c0*/  @P5 LDG.E R12, [R2.64] ;  /* 0x00000006020c5981 */ /* 0x000368000c1e1900 */
[----:B------:R1:W5:Y:S01]  /*19d0*/  @P6 LDG.E R169, [R4.64] ;  /* 0x0000000604a96981 */ /* 0x000362000c1e1900 */
[----:B---3--:R-:W-:-:S05]  /*19e0*/  LOP3.LUT R40, R9, 0xffff, RZ, 0xc0, !PT ;  /* 0x0000ffff09287812 */ /* 0x008fca00078ec0ff */
[----:B------:R1:W-:Y:S01]  /*19f0*/  STL [R1+0x60], R40 ;  /* 0x0000602801007387 */ /* 0x0003e20000100800 */
[----:B------:R-:W-:Y:S03]  /*1a00*/  YIELD ;  /* 0x0000000000007946 */ /* 0x000fe60003800000 */
[----:B----4-:R1:W-:Y:S01]  /*1a10*/  @P4 STL [R1+0x2c], R0 ;  /* 0x00002c0001004387 */ /* 0x0103e20000100800 */
        /* <DEDUP_REMOVED lines=8> */
.L_x_1137:
[----:B------:R-:W-:-:S04]  /*1aa0*/  ISETP.NE.U32.AND P0, PT, RZ, c[0x0][0x368], PT ;  /* 0x0000da00ff007a0c */ /* 0x000fc80003f05070 */
[----:B------:R-:W-:-:S13]  /*1ab0*/  ISETP.NE.AND.EX P0, PT, RZ, c[0x0][0x36c], PT, P0 ;  /* 0x0000db00ff007a0c */ /* 0x000fda0003f05300 */
[----:B------:R-:W-:Y:S05]  /*1ac0*/  @!P0 BRA `(.L_x_1138) ;  /* 0x0000004000008947 */ /* 0x000fea0003800000 */
[----:B-1----:R-:W-:-:S04]  /*1ad0*/  LEA R4, P0, R42, c[0x0][0x368], 0x2 ;  /* 0x0000da002a047a11 */ /* 0x002fc800078010ff */
[----:B------:R-:W-:-:S05]  /*1ae0*/  LEA.HI.X R5, R42, c[0x0][0x36c], R145, 0x2, P0 ;  /* 0x0000db002a057a11 */ /* 0x000fca00000f1491 */
[----:B------:R1:W5:Y:S01]  /*1af0*/  LDG.E R11, [R4.64] ;  /* 0x00000006040b7981 */ /* 0x000362000c1e1900 */
[----:B------:R-:W-:Y:S05]  /*1b00*/  BRA `(.L_x_1139) ;  /* 0x0000005000007947 */ /* 0x000fea0003800000 */
.L_x_1138:
[----:B------:R-:W-:Y:S01]  /*1b10*/  MOV R11, c[0x0][0x1d0] ;  /* 0x00007400000b7a02 */ /* 0x000fe20000000f00 */
[----:B------:R-:W-:Y:S05]  /*1b20*/  @!P6 BRA `(.L_x_1139) ;  /* 0x000000300000e947 */ /* 0x000fea0003800000 */
[----:B------:R-:W2:Y:S04]  /*1b30*/  LDG.E R6, [R4.64] ;  /* 0x0000000604067981 */ /* 0x000ea8000c1e1900 */
[----:B-1----:R-:W2:Y:S02]  /*1b40*/  LDG.E R0, [R4.64+0x4] ;  /* 0x0000040604007981 */ /* 0x002ea4000c1e1900 */
[----:B--2---:R-:W-:Y:S02]  /*1b50*/  IADD3 R11, -R6, R0, RZ ;  /* 0x00000000060b7210 */ /* 0x004fe40007ffe1ff */
.L_x_1139:
[----:B-1----:R-:W2:Y:S04]  /*1b60*/  LDL R4, [R1+0x2c] ;  /* 0x00002c0001047983 */ /* 0x002ea80000100800 */
[----:B------:R-:W3:Y:S04]  /*1b70*/  LDL.LU R0, [R1+0x4c] ;  /* 0x00004c0001007983 */ /* 0x000ee80000300800 */
[----:B------:R1:W4:Y:S04]  /*1b80*/  @P5 LDG.E R5, [R2.64] ;  /* 0x0000000602055981 */ /* 0x000328000c1e1900 */
[----:B------:R-:W3:Y:S01]  /*1b90*/  LDL.LU R15, [R1+0x3c] ;  /* 0x00003c00010f7983 */ /* 0x000ee20000300800 */
[----:B------:R-:W-:-:S04]  /*1ba0*/  ISETP.NE.U32.AND P0, PT, RZ, c[0x0][0x378], PT ;  /* 0x0000de00ff007a0c */ /* 0x000fc80003f05070 */
[----:B------:R-:W-:Y:S01]  /*1bb0*/  ISETP.NE.AND.EX P1, PT, RZ, c[0x0][0x37c], PT, P0 ;  /* 0x0000df00ff007a0c */ /* 0x000fe20003f25300 */
[----:B--2---:R-:W-:Y:S02]  /*1bc0*/  IMAD.MOV.U32 R7, RZ, RZ, R4 ;  /* 0x000000ffff077224 */ /* 0x004fe400078e0004 */
[----:B------:R1:W4:Y:S01]  /*1bd0*/  @P5 LDG.E R4, [R2.64+0x4] ;  /* 0x0000040602045981 */ /* 0x000322000c1e1900 */
[----:B-----5:R-:W-:Y:S02]  /*1be0*/  IMAD.MOV.U32 R144, RZ, RZ, R11 ;  /* 0x000000ffff907224 */ /* 0x020fe400078e000b */
[----:B------:R-:W-:-:S05]  /*1bf0*/  IMAD.MOV.U32 R6, RZ, RZ, c[0x0][0x2c4] ;  /* 0x0000b100ff067624 */ /* 0x000fca00078e00ff */
[----:B------:R-:W-:Y:S02]  /*1c00*/  ISETP.NE.AND P2, PT, R6, 0x1, PT ;  /* 0x000000010600780c */ /* 0x000fe40003f45270 */
[----:B-1----:R-:W-:-:S04]  /*1c10*/  @P1 LEA R2, P0, R42, c[0x0][0x378], 0x2 ;  /* 0x0000de002a021a11 */ /* 0x002fc800078010ff */
[----:B------:R-:W-:-:S05]  /*1c20*/  @P1 LEA.HI.X R3, R42, c[0x0][0x37c], R145, 0x2, P0 ;  /* 0x0000df002a031a11 */ /* 0x000fca00000f1491 */
[----:B------:R1:W5:Y:S01]  /*1c30*/  @P1 LDG.E R144, [R2.64] ;  /* 0x0000000602901981 */ /* 0x000362000c1e1900 */
[----:B------:R-:W-:Y:S01]  /*1c40*/  IMAD.IADD R10, R11, 0x1, -R170 ;  /* 0x000000010b0a7824 */ /* 0x000fe200078e0aaa */
[----:B---3--:R-:W-:-:S04]  /*1c50*/  LOP3.LUT R15, R15, 0xffffffdf, RZ, 0xc0, !PT ;  /* 0xffffffdf0f0f7812 */ /* 0x008fc800078ec0ff */
[----:B------:R-:W-:Y:S01]  /*1c60*/  @P2 LOP3.LUT R15, R15, 0x20, RZ, 0xfc, !PT ;  /* 0x000000200f0f2812 */ /* 0x000fe200078efcff */
[----:B-1----:R-:W-:Y:S02]  /*1c70*/  IMAD.SHL.U32 R2, R0, 0x80, RZ ;  /* 0x0000008000027824 */ /* 0x002fe400078e00ff */
[----:B------:R-:W-:-:S03]  /*1c80*/  IMAD.MOV.U32 R0, RZ, RZ, c[0x0][0x228] ;  /* 0x00008a00ff007624 */ /* 0x000fc600078e00ff */
[----:B------:R1:W-:Y:S04]  /*1c90*/  STL [R1+0x4c], R2 ;  /* 0x00004c0201007387 */ /* 0x0003e80000100800 */
[----:B------:R-:W-:Y:S01]  /*1ca0*/  STL [R1+0x3c], R15 ;  /* 0x00003c0f01007387 */ /* 0x000fe20000100800 */
[----:B-1----:R-:W-:-:S05]  /*1cb0*/  IADD3 R2, R2, 0x7f, RZ ;  /* 0x0000007f02027810 */ /* 0x002fca0007ffe0ff */
[----:B------:R-:W-:-:S05]  /*1cc0*/  @P2 IMAD.HI.U32 R3, R2, c[0x0][0x2c8], RZ ;  /* 0x0000b20002032a27 */ /* 0x000fca00078e00ff */
[----:B------:R-:W-:Y:S01]  /*1cd0*/  @P2 SHF.R.U32.HI R2, RZ, c[0x0][0x2cc], R3 ;  /* 0x0000b300ff022a19 */ /* 0x000fe20000011603 */
[----:B------:R-:W-:Y:S01]  /*1ce0*/  BSSY B0, `(.L_x_1140) ;  /* 0x000003a000007945 */ /* 0x000fe20003800000 */
[----:B----4-:R-:W-:-:S04]  /*1cf0*/  @P5 IMAD.IADD R0, R4, 0x1, -R5 ;  /* 0x0000000104005824 */ /* 0x010fc800078e0a05 */
[----:B------:R-:W-:Y:S02]  /*1d00*/  IMAD.IADD R6, R10, 0x1, R0 ;  /* 0x000000010a067824 */ /* 0x000fe400078e0200 */
[----:B------:R-:W-:-:S03]  /*1d10*/  IMAD.MOV.U32 R4, RZ, RZ, RZ ;  /* 0x000000ffff047224 */ /* 0x000fc600078e00ff */
[C---:B------:R-:W-:Y:S01]  /*1d20*/  IADD3 R179, R6.reuse, 0x70, -R7 ;  /* 0x0000007006b37810 */ /* 0x040fe20007ffe807 */
[----:B------:R1:W-:Y:S01]  /*1d30*/  STL [R1+0x30], R6 ;  /* 0x0000300601007387 */ /* 0x0003e20000100800 */
[----:B------:R-:W-:-:S03]  /*1d40*/  IADD3 R5, R6, 0x6f, RZ ;  /* 0x0000006f06057810 */ /* 0x000fc60007ffe0ff */
[----:B------:R-:W-:Y:S02]  /*1d50*/  IMAD.IADD R3, R179, 0x1, R2 ;  /* 0x00000001b3037824 */ /* 0x000fe400078e0202 */
[----:B------:R-:W-:Y:S02]  /*1d60*/  IMAD.MOV.U32 R2, RZ, RZ, RZ ;  /* 0x000000ffff027224 */ /* 0x000fe400078e00ff */
[----:B------:R-:W-:Y:S01]  /*1d70*/  IMAD.HI R4, R5, -0x6db6db6d, R4 ;  /* 0x9249249305047827 */ /* 0x000fe200078e0204 */
[----:B------:R-:W-:-:S03]  /*1d80*/  LOP3.LUT R5, R9, 0xff0000, RZ, 0xc0, !PT ;  /* 0x00ff000009057812 */ /* 0x000fc600078ec0ff */
[----:B------:R-:W-:Y:S01]  /*1d90*/  IMAD.HI R2, R3, -0x6db6db6d, R2 ;  /* 0x9249249303027827 */ /* 0x000fe200078e0202 */
[----:B-1----:R-:W-:-:S04]  /*1da0*/  LOP3.LUT R6, R9, 0xff000000, RZ, 0xc0, !PT ;  /* 0xff00000009067812 */ /* 0x002fc800078ec0ff */
[----:B------:R-:W-:-:S04]  /*1db0*/  SHF.R.U32.HI R7, RZ, 0x8, R6 ;  /* 0x00000008ff077819 */ /* 0x000fc80000011606 */
[----:B------:R-:W-:Y:S02]  /*1dc0*/  LEA.HI R5, R5, R7, RZ, 0x10 ;  /* 0x0000000705057211 */ /* 0x000fe400078f80ff */
[----:B------:R-:W-:Y:S02]  /*1dd0*/  SHF.R.U32.HI R6, RZ, 0x1f, R4 ;  /* 0x0000001fff067819 */ /* 0x000fe40000011604 */
[----:B------:R-:W-:Y:S02]  /*1de0*/  SHF.R.U32.HI R3, RZ, 0x1f, R2 ;  /* 0x0000001fff037819 */ /* 0x000fe40000011602 */
[----:B------:R-:W-:Y:S02]  /*1df0*/  SHF.R.U32.HI R8, RZ, 0x10, R5 ;  /* 0x00000010ff087819 */ /* 0x000fe40000011605 */
[----:B------:R-:W-:Y:S02]  /*1e00*/  LOP3.LUT R16, R5, 0xff, RZ, 0xc0, !PT ;  /* 0x000000ff05107812 */ /* 0x000fe400078ec0ff */
[----:B------:R-:W-:-:S02]  /*1e10*/  LEA.HI.SX32 R175, R4, R6, 0x1a ;  /* 0x0000000604af7211 */ /* 0x000fc400078fd2ff */
[----:B------:R-:W-:Y:S01]  /*1e20*/  LEA.HI.SX32 R2, R2, R3, 0x1a ;  /* 0x0000000302027211 */ /* 0x000fe200078fd2ff */
[----:B------:R1:W-:Y:S03]  /*1e30*/  STL [R1+0x50], R8 ;  /* 0x0000500801007387 */ /* 0x0003e60000100800 */
[----:B------:R-:W-:Y:S01]  /*1e40*/  IMNMX R6, R175, R2, PT ;  /* 0x00000002af067217 */ /* 0x000fe20003800200 */
[----:B------:R1:W-:Y:S03]  /*1e50*/  STL [R1+0x64], R16 ;  /* 0x0000641001007387 */ /* 0x0003e60000100800 */
[----:B------:R-:W-:Y:S02]  /*1e60*/  ISETP.GE.AND P0, PT, R6, 0x1, PT ;  /* 0x000000010600780c */ /* 0x000fe40003f06270 */
[----:B------:R-:W-:Y:S01]  /*1e70*/  ISETP.NE.AND P1, PT, R8, RZ, PT ;  /* 0x000000ff0800720c */ /* 0x000fe20003f25270 */
[----:B------:R-:W-:-:S03]  /*1e80*/  IMAD.MOV.U32 R2, RZ, RZ, RZ ;  /* 0x000000ffff027224 */ /* 0x000fc600078e00ff */
[----:B------:R-:W-:-:S07]  /*1e90*/  SEL R143, R8, c[0x0][0x338], P1 ;  /* 0x0000ce00088f7a07 */ /* 0x000fce0000800000 */
[----:B------:R-:W-:Y:S05]  /*1ea0*/  @!P0 BRA `(.L_x_1141) ;  /* 0x000001d000008947 */ /* 0x000fea0003800000 */
[----:B------:R-:W-:Y:S02]  /*1eb0*/  IABS R2, R143 ;  /* 0x0000008f00027213 */ /* 0x000fe40000000000 */
[----:B------:R-:W-:-:S03]  /*1ec0*/  IADD3 R5, R143, -0x1, R6 ;  /* 0xffffffff8f057810 */ /* 0x000fc60007ffe006 */
[----:B------:R-:W-:Y:S01]  /*1ed0*/  IMAD.MOV.U32 R4, RZ, RZ, R2 ;  /* 0x000000ffff047224 */ /* 0x000fe200078e0002 */
[----:B------:R-:W-:-:S03]  /*1ee0*/  IABS R9, R5 ;  /* 0x0000000500097213 */ /* 0x000fc60000000000 */
[----:B------:R-:W2:Y:S08]  /*1ef0*/  I2F.RP R2, R4 ;  /* 0x0000000400027306 */ /* 0x000eb00000209400 */
[----:B--2---:R-:W2:Y:S02]  /*1f00*/  MUFU.RCP R2, R2 ;  /* 0x0000000200027308 */ /* 0x004ea40000001000 */
[----:B--2---:R-:W-:-:S06]  /*1f10*/  IADD3 R2, R2, 0xffffffe, RZ ;  /* 0x0ffffffe02027810 */ /* 0x004fcc0007ffe0ff */
[----:B------:R-:W2:Y:S02]  /*1f20*/  F2I.FTZ.U32.TRUNC.NTZ R3, R2 ;  /* 0x0000000200037305 */ /* 0x000ea4000021f000 */
[----:B--2---:R-:W-:-:S04]  /*1f30*/  IMAD.MOV R2, RZ, RZ, -R3 ;  /* 0x000000ffff027224 */ /* 0x004fc800078e0a03 */
[----:B------:R-:W-:Y:S01]  /*1f40*/  IMAD.MOV.U32 R7, RZ, RZ, R2 ;  /* 0x000000ffff077224 */ /* 0x000fe200078e0002 */
[----:B------:R-:W-:-:S03]  /*1f50*/  IABS R2, R143 ;  /* 0x0000008f00027213 */ /* 0x000fc60000000000 */
[----:B------:R-:W-:Y:S02]  /*1f60*/  IMAD R7, R7, R4, RZ ;  /* 0x0000000407077224 */ /* 0x000fe400078e02ff */
[----:B-1----:R-:W-:Y:S02]  /*1f70*/  IMAD.MOV R8, RZ, RZ, -R2 ;  /* 0x000000ffff087224 */ /* 0x002fe400078e0a02 */
        /* <DEDUP_REMOVED lines=16> */
.L_x_1141:
[----:B------:R-:W-:Y:S05]  /*2080*/  BSYNC B0 ;  /* 0x0000000000007941 */ /* 0x000fea0003800000 */
.L_x_1140:
[----:B------:R-:W-:Y:S01]  /*2090*/  IMAD R3, R16, R2, RZ ;  /* 0x0000000210037224 */ /* 0x000fe200078e02ff */
[----:B-1----:R-:W1:Y:S03]  /*20a0*/  S2R R8, SR_TID.X ;  /* 0x0000000000087919 */ /* 0x002e660000002100 */
[C---:B------:R-:W-:Y:S02]  /*20b0*/  IMAD.IADD R2, R3.reuse, 0x1, R2 ;  /* 0x0000000103027824 */ /* 0x040fe400078e0202 */
[----:B------:R-:W-:-:S03]  /*20c0*/  IMAD R3, R3, 0x70, -R10 ;  /* 0x0000007003037824 */ /* 0x000fc600078e0a0a */
[----:B------:R-:W-:Y:S02]  /*20d0*/  IMNMX R2, R6, R2, PT ;  /* 0x0000000206027217 */ /* 0x000fe40003800200 */
[----:B------:R-:W-:-:S03]  /*20e0*/  IMNMX R3, RZ, R3, !PT ;  /* 0x00000003ff037217 */ /* 0x000fc60007800200 */
[----:B------:R-:W-:-:S05]  /*20f0*/  IMAD R2, R2, 0x70, -R10 ;  /* 0x0000007002027824 */ /* 0x000fca00078e0a0a */
[----:B------:R-:W-:-:S04]  /*2100*/  IMNMX R2, R2, R0, PT ;  /* 0x0000000002027217 */ /* 0x000fc80003800200 */
[----:B------:R-:W-:Y:S02]  /*2110*/  ISETP.GT.AND P0, PT, R2, R3, PT ;  /* 0x000000030200720c */ /* 0x000fe40003f04270 */
[----:B------:R-:W-:Y:S02]  /*2120*/  SHF.R.U32.HI R3, RZ, 0x4, R3 ;  /* 0x00000004ff037819 */ /* 0x000fe40000011603 */
[--C-:B-1----:R-:W-:Y:S02]  /*2130*/  SHF.R.S32.HI R214, RZ, 0x1f, R8.reuse ;  /* 0x0000001fffd67819 */ /* 0x102fe40000011408 */
[--C-:B------:R-:W-:Y:S01]  /*2140*/  SHF.R.S32.HI R41, RZ, 0x1f, R8.reuse ;  /* 0x0000001fff297819 */ /* 0x100fe20000011408 */
[----:B------:R-:W-:Y:S01]  /*2150*/  IMAD.WIDE.U32 R4, R3, 0x24924925, RZ ;  /* 0x2492492503047825 */ /* 0x000fe200078e00ff */
[-C--:B------:R-:W-:Y:S02]  /*2160*/  LEA.HI R4, R214, R8.reuse, RZ, 0x3 ;  /* 0x00000008d6047211 */ /* 0x080fe400078f18ff */
[----:B------:R-:W-:Y:S01]  /*2170*/  LEA.HI R41, R41, R8, RZ, 0x3 ;  /* 0x0000000829297211 */ /* 0x000fe200078f18ff */
[----:B------:R-:W-:Y:S01]  /*2180*/  IMAD.MOV.U32 R139, RZ, RZ, R5 ;  /* 0x000000ffff8b7224 */ /* 0x000fe200078e0005 */
[----:B------:R-:W-:-:S02]  /*2190*/  SHF.R.S32.HI R37, RZ, 0x1f, R8 ;  /* 0x0000001fff257819 */ /* 0x000fc40000011408 */
[----:B------:R-:W-:Y:S01]  /*21a0*/  @P0 IADD3 R3, R2, 0x6f, RZ ;  /* 0x0000006f02030810 */ /* 0x000fe20007ffe0ff */
[----:B------:R-:W-:Y:S01]  /*21b0*/  @P0 IMAD.MOV.U32 R2, RZ, RZ, RZ ;  /* 0x000000ffff020224 */ /* 0x000fe200078e00ff */
[----:B------:R-:W-:Y:S02]  /*21c0*/  SHF.R.S32.HI R41, RZ, 0x3, R41 ;  /* 0x00000003ff297819 */ /* 0x000fe40000011429 */
[----:B------:R-:W-:Y:S01]  /*21d0*/  SHF.R.S32.HI R35, RZ, 0x1f, R8 ;  /* 0x0000001fff237819 */ /* 0x000fe20000011408 */
[----:B------:R-:W-:Y:S01]  /*21e0*/  @P0 IMAD.HI R2, R3, -0x6db6db6d, R2 ;  /* 0x9249249303020827 */ /* 0x000fe200078e0202 */
[----:B------:R-:W-:Y:S02]  /*21f0*/  LOP3.LUT R3, R4, 0xfffffff8, RZ, 0xc0, !PT ;  /* 0xfffffff804037812 */ /* 0x000fe400078ec0ff */
[----:B------:R-:W-:Y:S01]  /*2200*/  SHF.R.S32.HI R36, RZ, 0x1f, R8 ;  /* 0x0000001fff247819 */ /* 0x000fe20000011408 */
[----:B------:R-:W-:Y:S01]  /*2210*/  IMAD.MOV.U32 R4, RZ, RZ, R139 ;  /* 0x000000ffff047224 */ /* 0x000fe200078e008b */
[----:B------:R-:W-:Y:S01]  /*2220*/  @P0 SHF.R.U32.HI R5, RZ, 0x1f, R2 ;  /* 0x0000001fff050819 */ /* 0x000fe20000011602 */
[----:B------:R-:W-:Y:S01]  /*2230*/  IMAD.SHL.U32 R6, R41, 0x40, RZ ;  /* 0x0000004029067824 */ /* 0x000fe200078e00ff */
[----:B------:R-:W-:Y:S01]  /*2240*/  LEA.HI R37, R37, R8, RZ, 0x3 ;  /* 0x0000000825257211 */ /* 0x000fe200078f18ff */
[----:B------:R-:W-:Y:S01]  /*2250*/  IMAD.IADD R146, R8, 0x1, -R3 ;  /* 0x0000000108927824 */ /* 0x000fe200078e0a03 */
[----:B------:R-:W-:-:S02]  /*2260*/  @P0 LEA.HI.SX32 R4, R2, R5, 0x1a ;  /* 0x0000000502040211 */ /* 0x000fc400078fd2ff */
[-C--:B------:R-:W-:Y:S01]  /*2270*/  LEA.HI R2, R214, R8.reuse, RZ, 0x6 ;  /* 0x00000008d6027211 */ /* 0x080fe200078f30ff */
[C---:B------:R-:W-:Y:S01]  /*2280*/  IMAD.SHL.U32 R32, R146.reuse, 0x8, RZ ;  /* 0x0000000892207824 */ /* 0x040fe200078e00ff */
[-C--:B------:R-:W-:Y:S01]  /*2290*/  LEA.HI R35, R35, R8.reuse, RZ, 0x3 ;  /* 0x0000000823237211 */ /* 0x080fe200078f18ff */
[----:B------:R-:W-:Y:S01]  /*22a0*/  IMAD.SHL.U32 R26, R146, 0x4, RZ ;  /* 0x00000004921a7824 */ /* 0x000fe200078e00ff */
[----:B------:R-:W-:Y:S01]  /*22b0*/  LEA.HI R36, R36, R8, RZ, 0x3 ;  /* 0x0000000824247211 */ /* 0x000fe200078f18ff */
[----:B------:R-:W-:Y:S01]  /*22c0*/  IMAD.SHL.U32 R2, R2, 0x8, RZ ;  /* 0x0000000802027824 */ /* 0x000fe200078e00ff */
[----:B------:R-:W-:Y:S02]  /*22d0*/  LOP3.LUT R158, R6, 0x1c0, RZ, 0xc0, !PT ;  /* 0x000001c0069e7812 */ /* 0x000fe400078ec0ff */
[----:B------:R-:W-:Y:S02]  /*22e0*/  ISETP.GT.AND P0, PT, R4, R139, PT ;  /* 0x0000008b0400720c */ /* 0x000fe40003f04270 */
[----:B------:R-:W-:-:S02]  /*22f0*/  SHF.R.S32.HI R37, RZ, 0x3, R37 ;  /* 0x00000003ff257819 */ /* 0x000fc40000011425 */
[----:B------:R-:W-:Y:S02]  /*2300*/  SHF.R.S32.HI R35, RZ, 0x3, R35 ;  /* 0x00000003ff237819 */ /* 0x000fe40000011423 */
[----:B------:R-:W-:Y:S02]  /*2310*/  SHF.R.S32.HI R36, RZ, 0x3, R36 ;  /* 0x00000003ff247819 */ /* 0x000fe40000011424 */
[----:B------:R-:W-:Y:S02]  /*2320*/  SHF.R.U32.HI R191, RZ, 0x3, R158 ;  /* 0x00000003ffbf7819 */ /* 0x000fe4000001169e */
[----:B------:R-:W-:Y:S02]  /*2330*/  LOP3.LUT R3, R158, 0x38, R32, 0xf8, !PT ;  /* 0x000000389e037812 */ /* 0x000fe400078ef820 */
[----:B------:R-:W-:Y:S02]  /*2340*/  IADD3 R37, R37, 0x20, RZ ;  /* 0x0000002025257810 */ /* 0x000fe40007ffe0ff */
[----:B------:R-:W-:-:S02]  /*2350*/  IADD3 R36, R36, 0x40, RZ ;  /* 0x0000004024247810 */ /* 0x000fc40007ffe0ff */
[----:B------:R-:W-:Y:S01]  /*2360*/  IADD3 R35, R35, 0x60, RZ ;  /* 0x0000006023237810 */ /* 0x000fe20007ffe0ff */
[----:B------:R-:W-:Y:S01]  /*2370*/  IMAD.SHL.U32 R7, R37, 0x40, RZ ;  /* 0x0000004025077824 */ /* 0x000fe200078e00ff */
[----:B------:R-:W-:Y:S01]  /*2380*/  LOP3.LUT R168, R2, 0xfffffe00, RZ, 0xc0, !PT ;  /* 0xfffffe0002a87812 */ /* 0x000fe200078ec0ff */
[----:B------:R-:W-:Y:S01]  /*2390*/  IMAD.SHL.U32 R5, R36, 0x40, RZ ;  /* 0x0000004024057824 */ /* 0x000fe200078e00ff */
[----:B------:R-:W-:Y:S01]  /*23a0*/  LOP3.LUT R2, R3, R191, RZ, 0x3c, !PT ;  /* 0x000000bf03027212 */ /* 0x000fe200078e3cff */
[----:B------:R-:W-:Y:S01]  /*23b0*/  IMAD.SHL.U32 R6, R35, 0x40, RZ ;  /* 0x0000004023067824 */ /* 0x000fe200078e00ff */
[----:B------:R-:W-:Y:S02]  /*23c0*/  LOP3.LUT R147, R7, 0x1c0, RZ, 0xc0, !PT ;  /* 0x000001c007937812 */ /* 0x000fe400078ec0ff */
[----:B------:R-:W-:Y:S01]  /*23d0*/  LOP3.LUT R156, R5, 0x1c0, RZ, 0xc0, !PT ;  /* 0x000001c0059c7812 */ /* 0x000fe200078ec0ff */
[----:B------:R-:W-:Y:S01]  /*23e0*/  IMAD.IADD R2, R168, 0x1, R2 ;  /* 0x00000001a8027824 */ /* 0x000fe200078e0202 */
[----:B------:R-:W-:-:S02]  /*23f0*/  LOP3.LUT R157, R6, 0x1c0, RZ, 0xc0, !PT ;  /* 0x000001c0069d7812 */ /* 0x000fc400078ec0ff */
[----:B------:R-:W-:Y:S01]  /*2400*/  SHF.R.S32.HI R33, RZ, 0x1f, R32 ;  /* 0x0000001fff217819 */ /* 0x000fe20000011420 */
[----:B------:R-:W-:Y:S01]  /*2410*/  IMAD.SHL.U32 R215, R2, 0x2, RZ ;  /* 0x0000000202d77824 */ /* 0x000fe200078e00ff */
[----:B------:R-:W-:Y:S05]  /*2420*/  @!P0 BRA `(.L_x_1142) ;  /* 0x00006f3000008947 */ /* 0x000fea0003800000 */
[----:B------:R-:W-:Y:S01]  /*2430*/  ISETP.NE.U32.AND P0, PT, RZ, c[0x0][0x340], PT ;  /* 0x0000d000ff007a0c */ /* 0x000fe20003f05070 */
[----:B------:R-:W-:-:S03]  /*2440*/  IMAD.MOV.U32 R39, RZ, RZ, R15 ;  /* 0x000000ffff277224 */ /* 0x000fc600078e000f */
[----:B------:R-:W-:-:S13]  /*2450*/  ISETP.NE.AND.EX P3, PT, RZ, c[0x0][0x344], PT, P0 ;  /* 0x0000d100ff007a0c */ /* 0x000fda0003f65300 */
[----:B------:R-:W-:-:S05]  /*2460*/  @P3 IMAD.WIDE R2, R42, R13, c[0x0][0x340] ;  /* 0x0000d0002a023625 */ /* 0x000fca00078e020d */
[----:B------:R1:W2:Y:S01]  /*2470*/  @P3 LDG.E R23, [R2.64] ;  /* 0x0000000602173981 */ /* 0x0002a2000c1e1900 */
[----:B------:R-:W-:Y:S01]  /*2480*/  SHF.R.S32.HI R29, RZ, 0x1f, R41 ;  /* 0x0000001fff1d7819 */ /* 0x000fe20000011429 */
[----:B------:R-:W-:Y:S01]  /*2490*/  IMAD.MOV.U32 R178, RZ, RZ, 0x5 ;  /* 0x00000005ffb27424 */ /* 0x000fe200078e00ff */
[----:B------:R-:W-:Y:S01]  /*24a0*/  IADD3 R128, P0, R41, R12, RZ ;  /* 0x0000000c29807210 */ /* 0x000fe20007f1e0ff */
[----:B------:R-:W-:Y:S01]  /*24b0*/  ULDC UR4, c[0x0][0x23c] ;  /* 0x00008f0000047ab9 */ /* 0x000fe20000000800 */
[----:B------:R-:W-:Y:S01]  /*24c0*/  IADD3 R38, R4, -0x1, RZ ;  /* 0xffffffff04267810 */ /* 0x000fe20007ffe0ff */
[----:B------:R-:W-:Y:S01]  /*24d0*/  USHF.L.U32 UR5, UR4, 0x6, URZ ;  /* 0x0000000604057899 */ /* 0x000fe2000800063f */
[----:B------:R-:W-:Y:S01]  /*24e0*/  LEA.HI.X.SX32 R142, R12, R29, 0x1, P0 ;  /* 0x0000001d0c8e7211 */ /* 0x000fe200000f0eff */
[----:B------:R-:W-:Y:S01]  /*24f0*/  IMAD.IADD R22, R11, 0x1, R169 ;  /* 0x000000010b167824 */ /* 0x000fe200078e02a9 */
[----:B------:R-:W-:Y:S01]  /*2500*/  SEL R25, R145, RZ, !P5 ;  /* 0x000000ff91197207 */ /* 0x000fe20006800000 */
[----:B------:R-:W-:Y:S01]  /*2510*/  UIMAD UR4, UR4, 0x60, URZ ;  /* 0x00000060040478a4 */ /* 0x000fe2000f8e023f */
[----:B------:R-:W-:Y:S01]  /*2520*/  MOV R148, 0x70 ;  /* 0x0000007000947802 */ /* 0x000fe20000000f00 */
[----:B------:R-:W-:Y:S01]  /*2530*/  IMAD R5, R142, c[0x0][0x238], RZ ;  /* 0x00008e008e057a24 */ /* 0x000fe200078e02ff */
[----:B------:R-:W-:Y:S01]  /*2540*/  SEL R28, R42, RZ, !P5 ;  /* 0x000000ff2a1c7207 */ /* 0x000fe20006800000 */
[----:B------:R-:W-:Y:S01]  /*2550*/  IMAD R4, R25, c[0x0][0x248], RZ ;  /* 0x0000920019047a24 */ /* 0x000fe200078e02ff */
[----:B------:R-:W-:Y:S01]  /*2560*/  ISETP.GE.AND P5, PT, R32, c[0x0][0x1d4], PT ;  /* 0x0000750020007a0c */ /* 0x000fe20003fa6270 */
[----:B------:R-:W-:Y:S01]  /*2570*/  IMAD R5, R128, c[0x0][0x23c], R5 ;  /* 0x00008f0080057a24 */ /* 0x000fe200078e0205 */
[----:B------:R-:W-:Y:S01]  /*2580*/  ISETP.GE.AND P4, PT, R218, c[0x0][0x1d4], PT ;  /* 0x00007500da007a0c */ /* 0x000fe20003f86270 */
[C---:B------:R-:W-:Y:S01]  /*2590*/  IMAD R185, R148.reuse, c[0x0][0x23c], RZ ;  /* 0x00008f0094b97a24 */ /* 0x040fe200078e02ff */
[----:B------:R-:W-:Y:S01]  /*25a0*/  MOV R177, c[0x0][0x238] ;  /* 0x00008e0000b17a02 */ /* 0x000fe20000000f00 */
[----:B------:R-:W-:Y:S01]  /*25b0*/  IMAD.WIDE.U32 R154, R148, c[0x0][0x238], RZ ;  /* 0x00008e00949a7a25 */ /* 0x000fe200078e00ff */
[----:B------:R-:W-:-:S02]  /*25c0*/  SHF.R.S32.HI R24, RZ, 0x1f, R22 ;  /* 0x0000001fff187819 */ /* 0x000fc40000011416 */
[----:B------:R-:W-:Y:S01]  /*25d0*/  SHF.L.U64.HI R186, R177, R178, c[0x0][0x23c] ;  /* 0x00008f00b1ba7619 */ /* 0x000fe200000102b2 */
[----:B------:R-:W-:Y:S01]  /*25e0*/  IMAD R4, R28, c[0x0][0x24c], R4 ;  /* 0x000093001c047a24 */ /* 0x000fe200078e0204 */
[----:B------:R-:W-:Y:S01]  /*25f0*/  SHF.R.S32.HI R27, RZ, 0x1f, R26 ;  /* 0x0000001fff1b7819 */ /* 0x000fe2000001141a */
[----:B-1----:R-:W-:Y:S01]  /*2600*/  IMAD.WIDE.U32 R2, R128, c[0x0][0x238], R32 ;  /* 0x00008e0080027a25 */ /* 0x002fe200078e0020 */
[----:B------:R-:W-:Y:S02]  /*2610*/  LOP3.LUT R39, R39, 0xfffffffd, RZ, 0xc0, !PT ;  /* 0xfffffffd27277812 */ /* 0x000fe400078ec0ff */
[----:B------:R-:W-:Y:S01]  /*2620*/  MOV R209, c[0x0][0x27c] ;  /* 0x00009f0000d17a02 */ /* 0x000fe20000000f00 */
[----:B------:R-:W-:Y:S01]  /*2630*/  IMAD.IADD R3, R3, 0x1, R5 ;  /* 0x0000000103037824 */ /* 0x000fe200078e0205 */
[----:B------:R-:W-:Y:S01]  /*2640*/  @P5 LOP3.LUT R39, R39, 0x2, RZ, 0xfc, !PT ;  /* 0x0000000227275812 */ /* 0x000fe200078efcff */
[----:B------:R-:W-:Y:S01]  /*2650*/  IMAD R5, R38, -0x70, R0 ;  /* 0xffffff9026057824 */ /* 0x000fe200078e0200 */
[----:B------:R-:W-:Y:S01]  /*2660*/  SHF.R.U32.HI R31, RZ, 0x3, R156 ;  /* 0x00000003ff1f7819 */ /* 0x000fe2000001169c */
[----:B------:R-:W-:Y:S01]  /*2670*/  IMAD.WIDE.U32 R2, R40, c[0x0][0x240], R2 ;  /* 0x0000900028027a25 */ /* 0x000fe200078e0002 */
[----:B------:R-:W-:-:S02]  /*2680*/  LOP3.LUT R39, R39, 0xfffffffe, RZ, 0xc0, !PT ;  /* 0xfffffffe27277812 */ /* 0x000fc400078ec0ff */
[----:B------:R-:W-:Y:S01]  /*2690*/  IMNMX R5, R5, 0x70, PT ;  /* 0x0000007005057817 */ /* 0x000fe20003800200 */
[----:B------:R-:W-:Y:S01]  /*26a0*/  IMAD R3, R40, c[0x0][0x244], R3 ;  /* 0x0000910028037a24 */ /* 0x000fe200078e0203 */
[----:B------:R-:W-:Y:S01]  /*26b0*/  @P4 LOP3.LUT R39, R39, 0x1, RZ, 0xfc, !PT ;  /* 0x0000000127274812 */ /* 0x000fe200078efcff */
[----:B------:R-:W-:Y:S01]  /*26c0*/  IMAD.IADD R185, R155, 0x1, R185 ;  /* 0x000000019bb97824 */ /* 0x000fe200078e02b9 */
[----:B------:R-:W-:Y:S01]  /*26d0*/  SHF.R.U32.HI R34, RZ, 0x3, R157 ;  /* 0x00000003ff227819 */ /* 0x000fe2000001169d */
[----:B------:R-:W-:Y:S01]  /*26e0*/  IMAD.IADD R6, R5, 0x1, -R41 ;  /* 0x0000000105067824 */ /* 0x000fe200078e0a29 */
[----:B------:R-:W-:Y:S01]  /*26f0*/  SHF.R.U32.HI R30, RZ, 0x3, R147 ;  /* 0x00000003ff1e7819 */ /* 0x000fe20000011693 */
[----:B------:R-:W-:Y:S01]  /*2700*/  IMAD.WIDE.U32 R124, R28, c[0x0][0x248], R2 ;  /* 0x000092001c7c7a25 */ /* 0x000fe200078e0002 */
[----:B------:R-:W-:Y:S01]  /*2710*/  SHF.R.S32.HI R3, RZ, 0x1f, R38 ;  /* 0x0000001fff037819 */ /* 0x000fe20000011426 */
[----:B------:R1:W-:Y:S01]  /*2720*/  STL [R1+0x3c], R39 ;  /* 0x00003c2701007387 */ /* 0x0003e20000100800 */
[C---:B------:R-:W-:Y:S01]  /*2730*/  ISETP.GE.AND P0, PT, R6.reuse, 0x1, PT ;  /* 0x000000010600780c */ /* 0x040fe20003f06270 */
[----:B------:R-:W-:Y:S01]  /*2740*/  IMAD R2, R185, R38, RZ ;  /* 0x00000026b9027224 */ /* 0x000fe200078e02ff */
[----:B------:R-:W-:Y:S01]  /*2750*/  IADD3 R123, R125, R4, RZ ;  /* 0x000000047d7b7210 */ /* 0x000fe20007ffe0ff */
[----:B------:R-:W-:Y:S01]  /*2760*/  IMAD.MOV.U32 R122, RZ, RZ, R124 ;  /* 0x000000ffff7a7224 */ /* 0x000fe200078e007c */
[----:B------:R-:W-:Y:S01]  /*2770*/  ISETP.GE.AND P2, PT, R6, 0x21, PT ;  /* 0x000000210600780c */ /* 0x000fe20003f46270 */
[----:B------:R-:W-:-:S02]  /*2780*/  IMAD R4, R3, R154, R2 ;  /* 0x0000009a03047224 */ /* 0x000fc400078e0202 */
[----:B------:R-:W-:-:S04]  /*2790*/  IMAD.WIDE.U32 R2, R38, R154, R122 ;  /* 0x0000009a26027225 */ /* 0x000fc800078e007a */
[----:B------:R-:W-:Y:S02]  /*27a0*/  IMAD.IADD R3, R3, 0x1, R4 ;  /* 0x0000000103037824 */ /* 0x000fe400078e0204 */
[C---:B------:R-:W-:Y:S01]  /*27b0*/  @P0 LEA R4, P1, R2.reuse, c[0x0][0x220], 0x1 ;  /* 0x0000880002040a11 */ /* 0x040fe200078208ff */
[C---:B------:R-:W-:Y:S02]  /*27c0*/  IMAD.SHL.U32 R208, R177.reuse, 0x20, RZ ;  /* 0x00000020b1d07824 */ /* 0x040fe400078e00ff */
[----:B------:R-:W-:Y:S01]  /*27d0*/  IMAD.WIDE.U32 R8, R177, 0x40, RZ ;  /* 0x00000040b1087825 */ /* 0x000fe200078e00ff */
[----:B------:R-:W-:Y:S02]  /*27e0*/  @P0 LEA.HI.X R5, R2, c[0x0][0x224], R3, 0x1, P1 ;  /* 0x0000890002050a11 */ /* 0x000fe400008f0c03 */
[----:B------:R-:W-:Y:S01]  /*27f0*/  ISETP.GE.AND P1, PT, R6, 0x41, PT ;  /* 0x000000410600780c */ /* 0x000fe20003f26270 */
[----:B------:R-:W-:Y:S02]  /*2800*/  IMAD R10, R24, c[0x0][0x1e0], RZ ;  /* 0x00007800180a7a24 */ /* 0x000fe400078e02ff */
[----:B------:R-:W-:Y:S01]  /*2810*/  @!PT LDS RZ, [RZ] ;  /* 0x00000000fffff984 */ /* 0x000fe20000000800 */
[----:B------:R-:W-:Y:S01]  /*2820*/  @!PT LDS RZ, [RZ] ;  /* 0x00000000fffff984 */ /* 0x000fe20000000800 */
[----:B------:R-:W-:Y:S01]  /*2830*/  @!PT LDS RZ, [RZ] ;  /* 0x00000000fffff984 */ /* 0x000fe20000000800 */
[----:B------:R3:W-:Y:S01]  /*2840*/  @P0 LDGSTS.E.BYPASS.LTC128B.128 [R215+0x8100], [R4.64], !P5 ;  /* 0x0810000004d70fae */ /* 0x0007e2000e901d46 */
[----:B------:R-:W-:-:S03]  /*2850*/  IMAD.WIDE.U32 R12, R41, c[0x0][0x290], R32 ;  /* 0x0000a400290c7a25 */ /* 0x000fc600078e0020 */
[----:B------:R3:W-:Y:S01]  /*2860*/  @P0 LDGSTS.E.BYPASS.LTC128B.128 [R215+0xb900], [R4.64+0x80], !P4 ;  /* 0x0b90008004d70fae */ /* 0x0007e2000e101d46 */
[----:B------:R-:W-:Y:S02]  /*2870*/  IMAD R10, R22, c[0x0][0x1e4], R10 ;  /* 0x00007900160a7a24 */ /* 0x000fe400078e020a */
[----:B------:R-:W-:-:S04]  /*2880*/  IMAD.WIDE.U32 R204, R41, c[0x0][0x1e0], RZ ;  /* 0x0000780029cc7a25 */ /* 0x000fc800078e00ff */
[----:B------:R-:W-:-:S04]  /*2890*/  IMAD.WIDE.U32 R164, R177, 0x60, RZ ;  /* 0x00000060b1a47825 */ /* 0x000fc800078e00ff */
[----:B------:R-:W-:Y:S01]  /*28a0*/  IMAD.MOV.U32 R159, RZ, RZ, c[0x0][0x280] ;  /* 0x0000a000ff9f7624 */ /* 0x000fe200078e00ff */
[----:B------:R-:W-:Y:S01]  /*28b0*/  IADD3 R184, R165, UR4, RZ ;  /* 0x00000004a5b87c10 */ /* 0x000fe2000fffe0ff */
[----:B------:R-:W-:Y:S02]  /*28c0*/  IMAD.MOV.U32 R162, RZ, RZ, c[0x0][0x290] ;  /* 0x0000a400ffa27624 */ /* 0x000fe400078e00ff */
[C---:B------:R-:W-:Y:S01]  /*28d0*/  IMAD.SHL.U32 R189, R159.reuse, 0x20, RZ ;  /* 0x000000209fbd7824 */ /* 0x040fe200078e00ff */
[-C--:B------:R-:W-:Y:S02]  /*28e0*/  SHF.L.U64.HI R166, R159, R178.reuse, c[0x0][0x284] ;  /* 0x0000a1009fa67619 */ /* 0x080fe400000102b2 */
[C---:B------:R-:W-:Y:S02]  /*28f0*/  SHF.L.U64.HI R167, R162.reuse, R178, c[0x0][0x294] ;  /* 0x0000a500a2a77619 */ /* 0x040fe400000102b2 */
[----:B------:R-:W-:Y:S02]  /*2900*/  SHF.L.U32 R190, R162, 0x5, RZ ;  /* 0x00000005a2be7819 */ /* 0x000fe400000006ff */
[----:B---3--:R-:W-:-:S04]  /*2910*/  @P2 IADD3 R5, P0, R208, R2, RZ ;  /* 0x00000002d0052210 */ /* 0x008fc80007f1e0ff */
[----:B------:R-:W-:Y:S02]  /*2920*/  @P2 IADD3.X R7, R3, R186, RZ, P0, !PT ;  /* 0x000000ba03072210 */ /* 0x000fe400007fe4ff */
[----:B------:R-:W-:-:S04]  /*2930*/  @P2 LEA R4, P0, R5, c[0x0][0x220], 0x1 ;  /* 0x0000880005042a11 */ /* 0x000fc800078008ff */
[----:B------:R-:W-:-:S05]  /*2940*/  @P2 LEA.HI.X R5, R5, c[0x0][0x224], R7, 0x1, P0 ;  /* 0x0000890005052a11 */ /* 0x000fca00000f0c07 */
[----:B------:R3:W-:Y:S04]  /*2950*/  @P2 LDGSTS.E.BYPASS.LTC128B.128 [R216+0x9100], [R4.64], !P5 ;  /* 0x0910000004d82fae */ /* 0x0007e8000e901d46 */
[----:B------:R3:W-:Y:S02]  /*2960*/  @P2 LDGSTS.E.BYPASS.LTC128B.128 [R216+0xc900], [R4.64+0x80], !P4 ;  /* 0x0c90008004d82fae */ /* 0x0007e4000e101d46 */
[----:B---3--:R-:W-:-:S04]  /*2970*/  @P1 IADD3 R5, P0, R2, R8, RZ ;  /* 0x0000000802051210 */ /* 0x008fc80007f1e0ff */
[----:B------:R-:W-:Y:S01]  /*2980*/  @P1 IADD3.X R7, R3, UR5, R9, P0, !PT ;  /* 0x0000000503071c10 */ /* 0x000fe200087fe409 */
[----:B------:R-:W-:Y:S01]  /*2990*/  IMAD.WIDE.U32 R8, R22, c[0x0][0x1e0], RZ ;  /* 0x0000780016087a25 */ /* 0x000fe200078e00ff */
[----:B------:R-:W-:-:S04]  /*29a0*/  @P1 LEA R4, P0, R5, c[0x0][0x220], 0x1 ;  /* 0x0000880005041a11 */ /* 0x000fc800078008ff */
[----:B------:R-:W-:Y:S02]  /*29b0*/  @P1 LEA.HI.X R5, R5, c[0x0][0x224], R7, 0x1, P0 ;  /* 0x0000890005051a11 */ /* 0x000fe400000f0c07 */
[----:B------:R-:W-:Y:S01]  /*29c0*/  ISETP.GT.AND P0, PT, R6, 0x60, PT ;  /* 0x000000600600780c */ /* 0x000fe20003f04270 */
[----:B------:R-:W-:Y:S02]  /*29d0*/  IMAD R6, R29, c[0x0][0x280], RZ ;  /* 0x0000a0001d067a24 */ /* 0x000fe400078e02ff */
[----:B------:R3:W-:Y:S02]  /*29e0*/  @P1 LDGSTS.E.BYPASS.LTC128B.128 [R216+0xa100], [R4.64], !P5 ;  /* 0x0a10000004d81fae */ /* 0x0007e4000e901d46 */
[C---:B------:R-:W-:Y:S02]  /*29f0*/  IMAD R16, R41.reuse, c[0x0][0x284], R6 ;  /* 0x0000a10029107a24 */ /* 0x040fe400078e0206 */
[----:B------:R-:W-:Y:S01]  /*2a00*/  IMAD.WIDE.U32 R6, R41, c[0x0][0x280], R26 ;  /* 0x0000a00029067a25 */ /* 0x000fe200078e001a */
[----:B------:R3:W-:Y:S03]  /*2a10*/  @P1 LDGSTS.E.BYPASS.LTC128B.128 [R216+0xd900], [R4.64+0x80], !P4 ;  /* 0x0d90008004d81fae */ /* 0x0007e6000e101d46 */
[----:B------:R-:W-:Y:S01]  /*2a20*/  IMAD.IADD R15, R7, 0x1, R16 ;  /* 0x00000001070f7824 */ /* 0x000fe200078e0210 */
[----:B------:R-:W-:Y:S01]  /*2a30*/  IADD3 R7, R9, R10, RZ ;  /* 0x0000000a09077210 */ /* 0x000fe20007ffe0ff */
[----:B------:R-:W-:-:S02]  /*2a40*/  IMAD R9, R29, c[0x0][0x290], RZ ;  /* 0x0000a4001d097a24 */ /* 0x000fc400078e02ff */
[----:B------:R-:W-:-:S04]  /*2a50*/  @P0 IMAD.WIDE.U32 R2, R177, 0x60, R2 ;  /* 0x00000060b1020825 */ /* 0x000fc800078e0002 */
[----:B------:R-:W-:Y:S01]  /*2a60*/  IMAD.MOV.U32 R14, RZ, RZ, R6 ;  /* 0x000000ffff0e7224 */ /* 0x000fe200078e0006 */
[----:B------:R-:W-:Y:S01]  /*2a70*/  @P0 IADD3 R17, R3, UR4, RZ ;  /* 0x0000000403110c10 */ /* 0x000fe2000fffe0ff */
[----:B------:R-:W-:-:S04]  /*2a80*/  IMAD.WIDE.U32 R10, R41, c[0x0][0x290], R26 ;  /* 0x0000a400290a7a25 */ /* 0x000fc800078e001a */
[----:B------:R-:W-:Y:S02]  /*2a90*/  IMAD R9, R41, c[0x0][0x294], R9 ;  /* 0x0000a50029097a24 */ /* 0x000fe400078e0209 */
[----:B------:R-:W-:Y:S01]  /*2aa0*/  IMAD.MOV.U32 R6, RZ, RZ, R8 ;  /* 0x000000ffff067224 */ /* 0x000fe200078e0008 */
[----:B------:R-:W-:Y:S01]  /*2ab0*/  @P0 LEA R8, P1, R2, c[0x0][0x220], 0x1 ;  /* 0x0000880002080a11 */ /* 0x000fe200078208ff */
[----:B------:R-:W-:Y:S01]  /*2ac0*/  IMAD.IADD R3, R9, 0x1, R13 ;  /* 0x0000000109037824 */ /* 0x000fe200078e020d */
[----:B------:R-:W-:Y:S01]  /*2ad0*/  IADD3 R11, R11, R9, RZ ;  /* 0x000000090b0b7210 */ /* 0x000fe20007ffe0ff */
[----:B------:R-:W-:Y:S01]  /*2ae0*/  IMAD.WIDE.U32 R6, R40, c[0x0][0x1e8], R6 ;  /* 0x00007a0028067a25 */ /* 0x000fe200078e0006 */
[----:B------:R-:W-:Y:S02]  /*2af0*/  @P0 LEA.HI.X R9, R2, c[0x0][0x224], R17, 0x1, P1 ;  /* 0x0000890002090a11 */ /* 0x000fe400008f0c11 */
[----:B------:R-:W-:Y:S01]  /*2b00*/  MOV R2, R12 ;  /* 0x0000000c00027202 */ /* 0x000fe20000000f00 */
[----:B---3--:R-:W-:Y:S01]  /*2b10*/  IMAD.WIDE.U32 R4, R41, c[0x0][0x280], R32 ;  /* 0x0000a00029047a25 */ /* 0x008fe200078e0020 */
[----:B------:R-:W-:Y:S01]  /*2b20*/  SHF.R.S32.HI R12, RZ, 0x1f, R35 ;  /* 0x0000001fff0c7819 */ /* 0x000fe20000011423 */
[----:B------:R3:W-:Y:S01]  /*2b30*/  @P0 LDGSTS.E.BYPASS.LTC128B.128 [R216+0xb100], [R8.64], !P5 ;  /* 0x0b10000008d80fae */ /* 0x0007e2000e901d46 */
[----:B------:R-:W-:Y:S01]  /*2b40*/  SHF.R.S32.HI R13, RZ, 0x1f, R36 ;  /* 0x0000001fff0d7819 */ /* 0x000fe20000011424 */
[----:B------:R-:W-:Y:S01]  /*2b50*/  IMAD.IADD R5, R16, 0x1, R5 ;  /* 0x0000000110057824 */ /* 0x000fe200078e0205 */
[----:B------:R-:W-:Y:S01]  /*2b60*/  LEA.HI R12, R12, R35, RZ, 0x3 ;  /* 0x000000230c0c7211 */ /* 0x000fe200078f18ff */
[----:B------:R3:W-:Y:S01]  /*2b70*/  @P0 LDGSTS.E.BYPASS.LTC128B.128 [R216+0xe900], [R8.64+0x80], !P4 ;  /* 0x0e90008008d80fae */ /* 0x0007e2000e101d46 */
[----:B------:R-:W-:Y:S01]  /*2b80*/  IMAD R7, R40, c[0x0][0x1ec], R7 ;  /* 0x00007b0028077a24 */ /* 0x000fe200078e0207 */
[----:B------:R-:W-:Y:S01]  /*2b90*/  LEA.HI R13, R13, R36, RZ, 0x3 ;  /* 0x000000240d0d7211 */ /* 0x000fe200078f18ff */
[----:B-----5:R-:W-:Y:S01]  /*2ba0*/  IMAD.WIDE.U32 R108, R144, c[0x0][0x280], R14 ;  /* 0x0000a000906c7a25 */ /* 0x020fe200078e000e */
[----:B------:R-:W-:Y:S01]  /*2bb0*/  SHF.L.U32 R17, R12, 0x6, RZ ;  /* 0x000000060c117819 */ /* 0x000fe200000006ff */
[----:B------:R-:W0:Y:S01]  /*2bc0*/  LDGDEPBAR ;  /* 0x00000000000079af */ /* 0x000e220000000000 */
[----:B------:R-:W-:Y:S01]  /*2bd0*/  WARPSYNC 0xffffffff ;  /* 0xffffffff00007948 */ /* 0x000fe20003800000 */
[----:B------:R-:W-:Y:S01]  /*2be0*/  IMAD.SHL.U32 R18, R13, 0x40, RZ ;  /* 0x000000400d127824 */ /* 0x000fe200078e00ff */
[----:B------:R-:W-:Y:S01]  /*2bf0*/  LOP3.LUT R17, R17, 0xfffffe00, RZ, 0xc0, !PT ;  /* 0xfffffe0011117812 */ /* 0x000fe200078ec0ff */
[----:B------:R-:W-:-:S03]  /*2c00*/  IMAD.WIDE.U32 R104, R144, c[0x0][0x280], R4 ;  /* 0x0000a00090687a25 */ /* 0x000fc600078e0004 */
[----:B------:R-:W-:Y:S01]  /*2c10*/  LOP3.LUT R18, R18, 0xfffffe00, RZ, 0xc0, !PT ;  /* 0xfffffe0012127812 */ /* 0x000fe200078ec0ff */
[----:B------:R-:W-:-:S04]  /*2c20*/  IMAD.WIDE.U32 R102, R144, c[0x0][0x290], R2 ;  /* 0x0000a40090667a25 */ /* 0x000fc800078e0002 */
[----:B------:R-:W-:Y:S01]  /*2c30*/  IMAD.WIDE.U32 R106, R144, c[0x0][0x290], R10 ;  /* 0x0000a400906a7a25 */ /* 0x000fe200078e000a */
[----:B---3--:R-:W-:Y:S02]  /*2c40*/  SHF.R.S32.HI R9, RZ, 0x1f, R37 ;  /* 0x0000001fff097819 */ /* 0x008fe40000011425 */
[----:B------:R-:W-:Y:S02]  /*2c50*/  SHF.R.S32.HI R8, RZ, 0x1f, R144 ;  /* 0x0000001fff087819 */ /* 0x000fe40000011490 */
[----:B------:R-:W-:Y:S01]  /*2c60*/  LEA.HI R16, R9, R37, RZ, 0x3 ;  /* 0x0000002509107211 */ /* 0x000fe200078f18ff */
[----:B------:R-:W-:Y:S02]  /*2c70*/  IMAD R9, R29, c[0x0][0x1e0], RZ ;  /* 0x000078001d097a24 */ /* 0x000fe400078e02ff */
[----:B------:R-:W-:Y:S01]  /*2c80*/  IMAD R20, R8, c[0x0][0x290], RZ ;  /* 0x0000a40008147a24 */ /* 0x000fe200078e02ff */
[----:B------:R-:W-:Y:S01]  /*2c90*/  SHF.L.U32 R16, R16, 0x6, RZ ;  /* 0x0000000610107819 */ /* 0x000fe200000006ff */
[----:B------:R-:W-:-:S02]  /*2ca0*/  IMAD R19, R41, c[0x0][0x1e4], R9 ;  /* 0x0000790029137a24 */ /* 0x000fc400078e0209 */
[----:B------:R-:W-:Y:S01]  /*2cb0*/  IMAD R12, R144, c[0x0][0x294], R20 ;  /* 0x0000a500900c7a24 */ /* 0x000fe200078e0214 */
[----:B------:R-:W-:Y:S01]  /*2cc0*/  LOP3.LUT R20, R16, 0xfffffe00, RZ, 0xc0, !PT ;  /* 0xfffffe0010147812 */ /* 0x000fe200078ec0ff */
[----:B------:R-:W-:Y:S01]  /*2cd0*/  IMAD R21, R8, c[0x0][0x280], RZ ;  /* 0x0000a00008157a24 */ /* 0x000fe200078e02ff */
[----:B------:R-:W-:Y:S01]  /*2ce0*/  IADD3 R138, R205, R19, RZ ;  /* 0x00000013cd8a7210 */ /* 0x000fe20007ffe0ff */
[----:B------:R-:W-:Y:S01]  /*2cf0*/  IMAD.SHL.U32 R8, R209, 0x2, RZ ;  /* 0x00000002d1087824 */ /* 0x000fe200078e00ff */
[----:B------:R-:W-:Y:S01]  /*2d00*/  IADD3 R115, R12, R103, RZ ;  /* 0x000000670c737210 */ /* 0x000fe20007ffe0ff */
[----:B------:R-:W-:Y:S02]  /*2d10*/  IMAD R13, R144, c[0x0][0x284], R21 ;  /* 0x0000a100900d7a24 */ /* 0x000fe400078e0215 */
[----:B------:R-:W-:-:S03]  /*2d20*/  IMAD.IADD R117, R107, 0x1, R12 ;  /* 0x000000016b757824 */ /* 0x000fc600078e020c */
[----:B------:R-:W-:Y:S02]  /*2d30*/  IADD3 R119, R109, R13, RZ ;  /* 0x0000000d6d777210 */ /* 0x000fe40007ffe0ff */
[----:B------:R-:W-:Y:S02]  /*2d40*/  IADD3 R116, R13, R105, RZ ;  /* 0x000000690d747210 */ /* 0x000fe40007ffe0ff */
[----:B--2---:R-:W-:Y:S01]  /*2d50*/  @P3 SHF.R.S32.HI R9, RZ, 0x1f, R23 ;  /* 0x0000001fff093819 */ /* 0x004fe20000011417 */
[----:B------:R-:W-:Y:S02]  /*2d60*/  @!P3 IMAD.MOV.U32 R9, RZ, RZ, R145 ;  /* 0x000000ffff09b224 */ /* 0x000fe400078e0091 */
[----:B------:R-:W-:-:S03]  /*2d70*/  @!P3 IMAD.MOV.U32 R23, RZ, RZ, R42 ;  /* 0x000000ffff17b224 */ /* 0x000fc600078e002a */
        /* <DEDUP_REMOVED lines=8> */
[----:B-1----:R-:W-:Y:S01]  /*2e00*/  ISETP.GE.AND P0, PT, R32, c[0x0][0x27c], PT ;  /* 0x00009f0020007a0c */ /* 0x002fe20003f06270 */
[C---:B------:R-:W-:Y:S01]  /*2e10*/  IMAD.WIDE.U32 R2, R40.reuse, c[0x0][0x210], R32 ;  /* 0x0000840028027a25 */ /* 0x040fe200078e0020 */
[----:B------:R-:W-:Y:S01]  /*2e20*/  ISETP.GE.AND P2, PT, R209, 0x1, PT ;  /* 0x00000001d100780c */ /* 0x000fe20003f46270 */
[----:B------:R-:W-:Y:S01]  /*2e30*/  ULDC.U8 UR8, c[0x0][0x298] ;  /* 0x0000a60000087ab9 */ /* 0x000fe20000000000 */
[----:B------:R-:W-:Y:S01]  /*2e40*/  SEL R4, RZ, c[0x0][0x27c], !P0 ;  /* 0x00009f00ff047a07 */ /* 0x000fe20004000000 */
[C---:B------:R-:W-:Y:S01]  /*2e50*/  IMAD R5, R40.reuse, c[0x0][0x214], R3 ;  /* 0x0000850028057a24 */ /* 0x040fe200078e0203 */
[----:B------:R-:W-:Y:S01]  /*2e60*/  LOP3.LUT R39, R39, 0xfffffff7, RZ, 0xc0, !PT ;  /* 0xfffffff727277812 */ /* 0x000fe200078ec0ff */
[----:B------:R-:W-:Y:S01]  /*2e70*/  IMAD.WIDE.U32 R6, R40, c[0x0][0x260], R32 ;  /* 0x0000980028067a25 */ /* 0x000fe200078e0020 */
[----:B------:R-:W-:Y:S01]  /*2e80*/  BAR.SYNC.DEFER_BLOCKING 0x0 ;  /* 0x0000000000007b1d */ /* 0x000fe20000010000 */
[----:B------:R-:W-:Y:S02]  /*2e90*/  IADD3 R141, P1, R41, R22, RZ ;  /* 0x00000016298d7210 */ /* 0x000fe40007f3e0ff */
[----:B------:R-:W-:Y:S01]  /*2ea0*/  IMAD.IADD R3, R32, 0x1, R4 ;  /* 0x0000000120037824 */ /* 0x000fe200078e0204 */
[----:B------:R-:W-:Y:S01]  /*2eb0*/  SHF.L.U32 R187, R159, 0x6, RZ ;  /* 0x000000069fbb7819 */ /* 0x000fe200000006ff */
[----:B------:R-:W-:Y:S01]  /*2ec0*/  IMAD.MOV.U32 R4, RZ, RZ, R2 ;  /* 0x000000ffff047224 */ /* 0x000fe200078e0002 */
[----:B------:R-:W-:Y:S01]  /*2ed0*/  @P0 IADD3 R8, -R8, c[0x0][0x1d4], RZ ;  /* 0x0000750008080a10 */ /* 0x000fe20007ffe1ff */
[----:B------:R-:W-:Y:S01]  /*2ee0*/  IMAD R11, R19, c[0x0][0x218], RZ ;  /* 0x00008600130b7a24 */ /* 0x000fe200078e02ff */
[----:B------:R-:W-:Y:S01]  /*2ef0*/  SHF.R.S32.HI R9, RZ, 0x1f, R3 ;  /* 0x0000001fff097819 */ /* 0x000fe20000011403 */
[----:B------:R-:W-:Y:S01]  /*2f00*/  IMAD.WIDE.U32 R100, R16, c[0x0][0x218], R4 ;  /* 0x0000860010647a25 */ /* 0x000fe200078e0004 */
[----:B------:R-:W-:Y:S01]  /*2f10*/  SHF.R.S32.HI R10, RZ, 0x1f, R8 ;  /* 0x0000001fff0a7819 */ /* 0x000fe20000011408 */
[----:B------:R-:W-:Y:S01]  /*2f20*/  ULDC UR10, c[0x0][0x1e4] ;  /* 0x00007900000a7ab9 */ /* 0x000fe20000000800 */
[CC--:B------:R-:W-:Y:S01]  /*2f30*/  LEA.HI R2, R9.reuse, R3.reuse, RZ, 0x3 ;  /* 0x0000000309027211 */ /* 0x0c0fe200078f18ff */
[----:B------:R-:W-:Y:S01]  /*2f40*/  IMAD R7, R40, c[0x0][0x264], R7 ;  /* 0x0000990028077a24 */ /* 0x000fe200078e0207 */
[----:B------:R-:W-:Y:S01]  /*2f50*/  LEA.HI R3, R9, R3, RZ, 0x6 ;  /* 0x0000000309037211 */ /* 0x000fe200078f30ff */
[----:B------:R-:W-:Y:S01]  /*2f60*/  IMAD R19, R16, c[0x0][0x21c], R11 ;  /* 0x0000870010137a24 */ /* 0x000fe200078e020b */
[----:B------:R-:W-:Y:S01]  /*2f70*/  LEA.HI R10, R10, R8, RZ, 0x4 ;  /* 0x000000080a0a7211 */ /* 0x000fe200078f20ff */
[----:B------:R-:W-:Y:S01]  /*2f80*/  IMAD R8, R25, c[0x0][0x268], RZ ;  /* 0x00009a0019087a24 */ /* 0x000fe200078e02ff */
[----:B------:R-:W-:Y:S01]  /*2f90*/  LOP3.LUT R5, R158, 0x38, R2, 0xf8, !PT ;  /* 0x000000389e057812 */ /* 0x000fe200078ef802 */
[C---:B------:R-:W-:Y:S01]  /*2fa0*/  IMAD.WIDE.U32 R98, R28.reuse, c[0x0][0x268], R6 ;  /* 0x00009a001c627a25 */ /* 0x040fe200078e0006 */
[----:B------:R-:W-:Y:S01]  /*2fb0*/  SHF.R.S32.HI R3, RZ, 0x6, R3 ;  /* 0x00000006ff037819 */ /* 0x000fe20000011403 */
[----:B------:R-:W-:Y:S01]  /*2fc0*/  UMOV UR9, 0x60 ;  /* 0x0000006000097882 */ /* 0x000fe20000000000 */
[----:B------:R-:W-:Y:S01]  /*2fd0*/  LOP3.LUT R4, R147, 0x38, R2, 0xf8, !PT ;  /* 0x0000003893047812 */ /* 0x000fe200078ef802 */
[----:B------:R-:W-:Y:S01]  /*2fe0*/  IMAD R15, R28, c[0x0][0x26c], R8 ;  /* 0x00009b001c0f7a24 */ /* 0x000fe200078e0208 */
[----:B------:R-:W-:Y:S01]  /*2ff0*/  SHF.R.S32.HI R9, RZ, 0x4, R10 ;  /* 0x00000004ff097819 */ /* 0x000fe2000001140a */
[----:B------:R-:W-:Y:S01]  /*3000*/  IMAD R10, R3, 0x1c00, R20 ;  /* 0x00001c00030a7824 */ /* 0x000fe200078e0214 */
[----:B------:R-:W-:Y:S01]  /*3010*/  LOP3.LUT R8, R5, R191, RZ, 0x3c, !PT ;  /* 0x000000bf05087212 */ /* 0x000fe200078e3cff */
[C---:B------:R-:W-:Y:S01]  /*3020*/  IMAD R11, R3.reuse, 0x1c00, R168 ;  /* 0x00001c00030b7824 */ /* 0x040fe200078e02a8 */
[----:B------:R-:W-:Y:S01]  /*3030*/  LOP3.LUT R5, R4, R30, RZ, 0x3c, !PT ;  /* 0x0000001e04057212 */ /* 0x000fe200078e3cff */
[----:B------:R-:W-:Y:S01]  /*3040*/  ULDC UR5, c[0x0][0x284] ;  /* 0x0000a10000057ab9 */ /* 0x000fe20000000800 */
[----:B------:R-:W-:Y:S01]  /*3050*/  LEA.HI.SX32 R4, R2, R9, 0x1d ;  /* 0x0000000902047211 */ /* 0x000fe200078feaff */
[----:B------:R-:W-:Y:S01]  /*3060*/  IMAD R9, R3, 0x1c00, R18 ;  /* 0x00001c0003097824 */ /* 0x000fe200078e0212 */
[----:B------:R-:W-:Y:S01]  /*3070*/  LOP3.LUT R7, R157, 0x38, R2, 0xf8, !PT ;  /* 0x000000389d077812 */ /* 0x000fe200078ef802 */
[----:B------:R-:W-:Y:S01]  /*3080*/  IMAD.IADD R13, R10, 0x1, R5 ;  /* 0x000000010a0d7824 */ /* 0x000fe200078e0205 */
[----:B------:R-:W-:Y:S01]  /*3090*/  SHF.R.S32.HI R5, RZ, 0x1f, R4 ;  /* 0x0000001fff057819 */ /* 0x000fe20000011404 */
[----:B------:R-:W-:Y:S01]  /*30a0*/  IMAD.SHL.U32 R94, R4, 0x8, RZ ;  /* 0x00000008045e7824 */ /* 0x000fe200078e00ff */
[----:B------:R-:W-:Y:S01]  /*30b0*/  IADD3 R14, R11, R8, RZ ;  /* 0x000000080b0e7210 */ /* 0x000fe20007ffe0ff */
[----:B------:R-:W-:Y:S01]  /*30c0*/  IMAD R8, R3, 0x1c00, R17 ;  /* 0x00001c0003087824 */ /* 0x000fe200078e0211 */
[----:B------:R-:W-:Y:S01]  /*30d0*/  LEA.HI R3, R5, R4, RZ, 0x3 ;  /* 0x0000000405037211 */ /* 0x000fe200078f18ff */
[----:B------:R-:W-:Y:S01]  /*30e0*/  ULDC UR4, c[0x0][0x294] ;  /* 0x0000a50000047ab9 */ /* 0x000fe20000000800 */
[----:B------:R-:W-:Y:S01]  /*30f0*/  ISETP.NE.AND P0, PT, RZ, UR8, PT ;  /* 0x00000008ff007c0c */ /* 0x000fe2000bf05270 */
[----:B------:R-:W-:Y:S01]  /*3100*/  IMAD.MOV.U32 R176, RZ, RZ, 0x6 ;  /* 0x00000006ffb07424 */ /* 0x000fe200078e00ff */
[----:B------:R-:W-:Y:S01]  /*3110*/  LOP3.LUT R6, R156, 0x38, R2, 0xf8, !PT ;  /* 0x000000389c067812 */ /* 0x000fe200078ef802 */
[----:B------:R-:W-:Y:S01]  /*3120*/  UIMAD UR10, UR10, 0x60, URZ ;  /* 0x000000600a0a78a4 */ /* 0x000fe2000f8e023f */
[----:B------:R-:W-:Y:S01]  /*3130*/  LOP3.LUT R5, R7, R34, RZ, 0x3c, !PT ;  /* 0x0000002207057212 */ /* 0x000fe200078e3cff */
[----:B------:R-:W-:Y:S01]  /*3140*/  UIMAD UR5, UR9, UR5, URZ ;  /* 0x00000005090572a4 */ /* 0x000fe2000f8e023f */
[----:B------:R-:W-:Y:S01]  /*3150*/  @P2 LOP3.LUT R39, R39, 0x8, RZ, 0xfc, !PT ;  /* 0x0000000827272812 */ /* 0x000fe200078efcff */
[----:B------:R-:W-:Y:S01]  /*3160*/  UIMAD UR4, UR9, UR4, URZ ;  /* 0x00000004090472a4 */ /* 0x000fe2000f8e023f */
[----:B------:R-:W-:Y:S01]  /*3170*/  LOP3.LUT R6, R6, R31, RZ, 0x3c, !PT ;  /* 0x0000001f06067212 */ /* 0x000fe200078e3cff */
[----:B------:R-:W-:Y:S01]  /*3180*/  IMAD.IADD R11, R8, 0x1, R5 ;  /* 0x00000001080b7824 */ /* 0x000fe200078e0205 */
[----:B------:R-:W-:Y:S01]  /*3190*/  SHF.R.S32.HI R3, RZ, 0x3, R3 ;  /* 0x00000003ff037819 */ /* 0x000fe20000011403 */
[C---:B------:R-:W-:Y:S01]  /*31a0*/  IMAD R172, R148.reuse, c[0x0][0x1e4], RZ ;  /* 0x0000790094ac7a24 */ /* 0x040fe200078e02ff */
[--C-:B------:R-:W-:Y:S01]  /*31b0*/  LOP3.LUT R4, R147, 0x38, R94.reuse, 0xf8, !PT ;  /* 0x0000003893047812 */ /* 0x100fe200078ef85e */
[----:B------:R-:W-:Y:S01]  /*31c0*/  IMAD R173, R148, c[0x0][0x284], RZ ;  /* 0x0000a10094ad7a24 */ /* 0x000fe200078e02ff */
[----:B------:R-:W-:Y:S01]  /*31d0*/  LOP3.LUT R5, R157, 0x38, R94, 0xf8, !PT ;  /* 0x000000389d057812 */ /* 0x000fe200078ef85e */
[----:B------:R-:W-:Y:S01]  /*31e0*/  IMAD R8, R3, 0x1c00, R18 ;  /* 0x00001c0003087824 */ /* 0x000fe200078e0212 */
[----:B------:R-:W-:Y:S01]  /*31f0*/  IADD3 R12, R9, R6, RZ ;  /* 0x00000006090c7210 */ /* 0x000fe20007ffe0ff */
[----:B------:R-:W-:Y:S01]  /*3200*/  IMAD R9, R3, 0x1c00, R20 ;  /* 0x00001c0003097824 */ /* 0x000fe200078e0214 */
[----:B------:R-:W-:Y:S01]  /*3210*/  LOP3.LUT R4, R4, R30, RZ, 0x3c, !PT ;  /* 0x0000001e04047212 */ /* 0x000fe200078e3cff */
[C---:B------:R-:W-:Y:S01]  /*3220*/  IMAD R174, R148.reuse, c[0x0][0x294], RZ ;  /* 0x0000a50094ae7a24 */ /* 0x040fe200078e02ff */
[----:B------:R-:W-:Y:S01]  /*3230*/  LOP3.LUT R39, R39, 0xfffffffb, RZ, 0xc0, !PT ;  /* 0xfffffffb27277812 */ /* 0x000fe200078ec0ff */
[----:B------:R-:W-:Y:S01]  /*3240*/  IMAD.WIDE.U32 R152, R148, c[0x0][0x1e0], RZ ;  /* 0x0000780094987a25 */ /* 0x000fe200078e00ff */
[----:B------:R-:W-:-:S02]  /*3250*/  LOP3.LUT R6, R156, 0x38, R94, 0xf8, !PT ;  /* 0x000000389c067812 */ /* 0x000fc400078ef85e */
[----:B------:R-:W-:Y:S01]  /*3260*/  LOP3.LUT R10, R5, R34, RZ, 0x3c, !PT ;  /* 0x00000022050a7212 */ /* 0x000fe200078e3cff */
[----:B------:R-:W-:Y:S01]  /*3270*/  IMAD.IADD R9, R9, 0x1, R4 ;  /* 0x0000000109097824 */ /* 0x000fe200078e0204 */
[----:B------:R-:W-:Y:S01]  /*3280*/  LOP3.LUT R5, R158, 0x38, R94, 0xf8, !PT ;  /* 0x000000389e057812 */ /* 0x000fe200078ef85e */
[----:B------:R-:W-:Y:S01]  /*3290*/  IMAD R4, R3, 0x1c00, R168 ;  /* 0x00001c0003047824 */ /* 0x000fe200078e02a8 */
[----:B------:R-:W-:Y:S01]  /*32a0*/  @P0 LOP3.LUT R39, R39, 0x4, RZ, 0xfc, !PT ;  /* 0x0000000427270812 */ /* 0x000fe200078efcff */
[----:B------:R-:W-:Y:S01]  /*32b0*/  IMAD.WIDE.U32 R150, R148, c[0x0][0x280], RZ ;  /* 0x0000a00094967a25 */ /* 0x000fe200078e00ff */
[----:B------:R-:W-:Y:S02]  /*32c0*/  LOP3.LUT R7, R6, R31, RZ, 0x3c, !PT ;  /* 0x0000001f06077212 */ /* 0x000fe400078e3cff */
[----:B------:R-:W-:Y:S01]  /*32d0*/  MOV R16, c[0x0][0x1e0] ;  /* 0x0000780000107a02 */ /* 0x000fe20000000f00 */
[----:B------:R-:W-:Y:S01]  /*32e0*/  IMAD R6, R3, 0x1c00, R17 ;  /* 0x00001c0003067824 */ /* 0x000fe200078e0211 */
[----:B------:R-:W-:Y:S01]  /*32f0*/  LOP3.LUT R3, R5, R191, RZ, 0x3c, !PT ;  /* 0x000000bf05037212 */ /* 0x000fe200078e3cff */
[----:B------:R1:W-:Y:S01]  /*3300*/  STL [R1+0x3c], R39 ;  /* 0x00003c2701007387 */ /* 0x0003e20000100800 */
[----:B------:R-:W-:Y:S01]  /*3310*/  IADD3 R8, R8, R7, RZ ;  /* 0x0000000708087210 */ /* 0x000fe20007ffe0ff */
[----:B------:R-:W-:Y:S01]  /*3320*/  IMAD.IADD R10, R6, 0x1, R10 ;  /* 0x00000001060a7824 */ /* 0x000fe200078e020a */
[----:B------:R-:W-:Y:S01]  /*3330*/  SHF.R.S32.HI R5, RZ, 0x1f, R36 ;  /* 0x0000001fff057819 */ /* 0x000fe20000011424 */
[----:B------:R-:W-:Y:S01]  /*3340*/  IMAD.IADD R7, R4, 0x1, R3 ;  /* 0x0000000104077824 */ /* 0x000fe200078e0203 */
[----:B------:R-:W-:Y:S01]  /*3350*/  SHF.R.S32.HI R3, RZ, 0x1f, R37 ;  /* 0x0000001fff037819 */ /* 0x000fe20000011425 */
[----:B------:R-:W-:Y:S01]  /*3360*/  IMAD.WIDE.U32 R192, R35, c[0x0][0x1e0], RZ ;  /* 0x0000780023c07a25 */ /* 0x000fe200078e00ff */
[----:B------:R-:W-:-:S02]  /*3370*/  SHF.R.S32.HI R6, RZ, 0x1f, R35 ;  /* 0x0000001fff067819 */ /* 0x000fc40000011423 */
[----:B------:R-:W-:Y:S01]  /*3380*/  LOP3.LUT R111, R2, 0xfffffff8, RZ, 0xc0, !PT ;  /* 0xfffffff8026f7812 */ /* 0x000fe200078ec0ff */
[----:B------:R-:W-:Y:S01]  /*3390*/  IMAD R4, R3, c[0x0][0x1e0], RZ ;  /* 0x0000780003047a24 */ /* 0x000fe200078e02ff */
[----:B------:R-:W-:Y:S01]  /*33a0*/  ISETP.GE.AND P6, PT, R32, c[0x0][0x1d4], PT ;  /* 0x0000750020007a0c */ /* 0x000fe20003fc6270 */
[----:B------:R-:W-:Y:S01]  /*33b0*/  IMAD R3, R5, c[0x0][0x1e0], RZ ;  /* 0x0000780005037a24 */ /* 0x000fe200078e02ff */
[----:B------:R-:W-:Y:S01]  /*33c0*/  SHF.L.U64.HI R178, R16, R178, c[0x0][0x1e4] ;  /* 0x0000790010b27619 */ /* 0x000fe200000102b2 */
[----:B------:R-:W-:Y:S01]  /*33d0*/  IMAD R5, R6, c[0x0][0x1e0], RZ ;  /* 0x0000780006057a24 */ /* 0x000fe200078e02ff */
[----:B------:R-:W-:Y:S01]  /*33e0*/  IADD3 R173, R151, R173, RZ ;  /* 0x000000ad97ad7210 */ /* 0x000fe20007ffe0ff */
[----:B------:R-:W-:Y:S01]  /*33f0*/  IMAD R6, R37, c[0x0][0x1e4], R4 ;  /* 0x0000790025067a24 */ /* 0x000fe200078e0204 */
[----:B------:R-:W-:Y:S01]  /*3400*/  SHF.L.U32 R199, R16, 0x5, RZ ;  /* 0x0000000510c77819 */ /* 0x000fe200000006ff */
[C---:B------:R-:W-:Y:S01]  /*3410*/  IMAD.WIDE.U32 R182, R159.reuse, 0x60, RZ ;  /* 0x000000609fb67825 */ /* 0x040fe200078e00ff */
[----:B------:R-:W-:-:S02]  /*3420*/  SHF.L.U64.HI R159, R159, R176, c[0x0][0x284] ;  /* 0x0000a1009f9f7619 */ /* 0x000fc400000102b0 */
[----:B------:R-:W-:Y:S01]  /*3430*/  SHF.R.S32.HI R113, RZ, 0x1f, R111 ;  /* 0x0000001fff717819 */ /* 0x000fe2000001146f */
[----:B------:R-:W-:Y:S01]  /*3440*/  IMAD.WIDE.U32 R180, R162, 0x60, RZ ;  /* 0x00000060a2b47825 */ /* 0x000fe200078e00ff */
[----:B------:R-:W-:Y:S02]  /*3450*/  IADD3 R120, R183, UR5, RZ ;  /* 0x00000005b7787c10 */ /* 0x000fe4000fffe0ff */
[----:B------:R-:W-:Y:S01]  /*3460*/  SHF.R.S32.HI R112, RZ, 0x1f, R94 ;  /* 0x0000001fff707819 */ /* 0x000fe2000001145e */
[----:B------:R-:W-:Y:S01]  /*3470*/  IMAD.WIDE.U32 R160, R16, 0x60, RZ ;  /* 0x0000006010a07825 */ /* 0x000fe200078e00ff */
[----:B------:R-:W-:Y:S02]  /*3480*/  IADD3 R121, R181, UR4, RZ ;  /* 0x00000004b5797c10 */ /* 0x000fe4000fffe0ff */
[----:B------:R-:W-:Y:S01]  /*3490*/  SHF.L.U32 R134, R14, 0x1, RZ ;  /* 0x000000010e867819 */ /* 0x000fe200000006ff */
[----:B------:R-:W-:Y:S01]  /*34a0*/  IMAD R4, R35, c[0x0][0x1e4], R5 ;  /* 0x0000790023047a24 */ /* 0x000fe200078e0205 */
[----:B------:R-:W-:Y:S01]  /*34b0*/  IADD3 R171, R161, UR10, RZ ;  /* 0x0000000aa1ab7c10 */ /* 0x000fe2000fffe0ff */
[----:B------:R-:W-:Y:S01]  /*34c0*/  IMAD.WIDE.U32 R148, R148, c[0x0][0x290], RZ ;  /* 0x0000a40094947a25 */ /* 0x000fe200078e00ff */
[----:B------:R-:W-:-:S02]  /*34d0*/  SHF.L.U32 R131, R11, 0x1, RZ ;  /* 0x000000010b837819 */ /* 0x000fc400000006ff */
[----:B------:R-:W-:Y:S01]  /*34e0*/  IADD3 R135, R193, R4, RZ ;  /* 0x00000004c1877210 */ /* 0x000fe20007ffe0ff */
[----:B------:R-:W-:Y:S01]  /*34f0*/  IMAD.WIDE.U32 R202, R37, c[0x0][0x1e0], RZ ;  /* 0x0000780025ca7a25 */ /* 0x000fe200078e00ff */
[----:B------:R-:W-:-:S03]  /*3500*/  SHF.L.U32 R127, R10, 0x1, RZ ;  /* 0x000000010a7f7819 */ /* 0x000fc600000006ff */
        /* <DEDUP_REMOVED lines=19> */
[----:B-1----:R-:W-:Y:S02]  /*3640*/  IMAD.SHL.U32 R126, R7, 0x2, RZ ;  /* 0x00000002077e7824 */ /* 0x002fe400078e00ff */
.L_x_1191:
[----:B------:R-:W-:Y:S01]  /*3650*/  SHF.R.S32.HI R96, RZ, 0x1f, R38 ;  /* 0x0000001fff607819 */ /* 0x000fe20000011426 */
[----:B-1----:R1:W5:Y:S01]  /*3660*/  LDL R210, [R1+0x3c] ;  /* 0x00003c0001d27983 */ /* 0x0023620000100800 */
[----:B------:R-:W-:Y:S01]  /*3670*/  ISETP.GE.AND P2, PT, R209, 0x1, PT ;  /* 0x00000001d100780c */ /* 0x000fe20003f46270 */
[----:B------:R-:W-:Y:S04]  /*3680*/  DEPBAR.LE SB0, 0x0 ;  /* 0x000080000000791a */ /* 0x000fe80000000000 */
[----:B------:R-:W-:Y:S01]  /*3690*/  WARPSYNC 0xffffffff ;  /* 0xffffffff00007948 */ /* 0x000fe20003800000 */
[----:B------:R-:W-:Y:S01]  /*36a0*/  BAR.SYNC.DEFER_BLOCKING 0x0 ;  /* 0x0000000000007b1d */ /* 0x000fe20000010000 */
[-C--:B------:R-:W-:Y:S02]  /*36b0*/  IMAD R2, R172, R38.reuse, RZ ;  /* 0x00000026ac027224 */ /* 0x080fe400078e02ff */
[----:B------:R-:W-:Y:S04]  /*36c0*/  IMAD.WIDE.U32 R76, R152, R38, RZ ;  /* 0x00000026984c7225 */ /* 0x000fe800078e00ff */
[----:B------:R-:W-:Y:S01]  /*36d0*/  IMAD R2, R96, R152, R2 ;  /* 0x0000009860027224 */ /* 0x000fe200078e0202 */
[-C--:B------:R-:W-:Y:S03]  /*36e0*/  IADD3 R3, P1, P0, R118, R76.reuse, R199 ;  /* 0x0000004c76037210 */ /* 0x080fe6000783e0c7 */
[----:B------:R-:W-:Y:S05]  /*36f0*/  IMAD.IADD R83, R77, 0x1, R2 ;  /* 0x000000014d537824 */ /* 0x000fea00078e0202 */
[-C--:B------:R-:W-:Y:S02]  /*3700*/  IADD3.X R7, R114, R83.reuse, R178, P1, P0 ;  /* 0x0000005372077210 */ /* 0x080fe40000fe04b2 */
[-C--:B------:R-:W-:Y:S04]  /*3710*/  IADD3 R4, P1, P0, R118, R76.reuse, R206 ;  /* 0x0000004c76047210 */ /* 0x080fe8000783e0ce */
[-C--:B------:R-:W-:Y:S02]  /*3720*/  IADD3.X R8, R114, R83.reuse, R176, P1, P0 ;  /* 0x0000005372087210 */ /* 0x080fe40000fe04b0 */
[-C--:B------:R-:W-:Y:S01]  /*3730*/  IADD3 R5, P1, P0, R118, R76.reuse, R160 ;  /* 0x0000004c76057210 */ /* 0x080fe2000783e0a0 */
[----:B------:R-:W2:Y:S01]  /*3740*/  S2R R10, SR_TID.X ;  /* 0x00000000000a7919 */ /* 0x000ea20000002100 */
[----:B------:R-:W-:Y:S02]  /*3750*/  BSSY B2, `(.L_x_1143) ;  /* 0x00004f4000027945 */ /* 0x000fe40003800000 */
[----:B------:R-:W-:Y:S02]  /*3760*/  IADD3.X R9, R114, R83, R171, P1, P0 ;  /* 0x0000005372097210 */ /* 0x000fe40000fe04ab */
[----:B------:R-:W-:Y:S05]  /*3770*/  IADD3 R2, P0, R118, R76, RZ ;  /* 0x0000004c76027210 */ /* 0x000fea0007f1e0ff */
[----:B------:R-:W-:Y:S01]  /*3780*/  IMAD.X R6, R83, 0x1, R114, P0 ;  /* 0x0000000153067824 */ /* 0x000fe200000e0672 */
[C---:B------:R-:W-:Y:S04]  /*3790*/  LEA R66, P0, R2.reuse, c[0x0][0x1c8], 0x1 ;  /* 0x0000720002427a11 */ /* 0x040fe800078008ff */
[----:B------:R-:W-:Y:S02]  /*37a0*/  LEA.HI.X R67, R2, c[0x0][0x1cc], R6, 0x1, P0 ;  /* 0x0000730002437a11 */ /* 0x000fe400000f0c06 */
[C---:B------:R-:W-:Y:S04]  /*37b0*/  LEA R72, P0, R3.reuse, c[0x0][0x1c8], 0x1 ;  /* 0x0000720003487a11 */ /* 0x040fe800078008ff */
[----:B------:R-:W-:Y:S02]  /*37c0*/  LEA.HI.X R73, R3, c[0x0][0x1cc], R7, 0x1, P0 ;  /* 0x0000730003497a11 */ /* 0x000fe400000f0c07 */
[----:B------:R-:W-:Y:S02]  /*37d0*/  LEA R74, P0, R4, c[0x0][0x1c8], 0x1 ;  /* 0x00007200044a7a11 */ /* 0x000fe400078008ff */
[--C-:B--2---:R-:W-:Y:S02]  /*37e0*/  SHF.R.S32.HI R211, RZ, 0x1f, R10.reuse ;  /* 0x0000001fffd37819 */ /* 0x104fe4000001140a */
[--C-:B------:R-:W-:Y:S02]  /*37f0*/  SHF.R.S32.HI R212, RZ, 0x1f, R10.reuse ;  /* 0x0000001fffd47819 */ /* 0x100fe4000001140a */
[--C-:B------:R-:W-:Y:S02]  /*3800*/  SHF.R.S32.HI R217, RZ, 0x1f, R10.reuse ;  /* 0x0000001fffd97819 */ /* 0x100fe4000001140a */
[-C--:B------:R-:W-:Y:S02]  /*3810*/  LEA.HI R211, R211, R10.reuse, RZ, 0x3 ;  /* 0x0000000ad3d37211 */ /* 0x080fe400078f18ff */
[-C--:B------:R-:W-:Y:S02]  /*3820*/  LEA.HI R212, R212, R10.reuse, RZ, 0x3 ;  /* 0x0000000ad4d47211 */ /* 0x080fe400078f18ff */
[-C--:B------:R-:W-:Y:S02]  /*3830*/  LEA.HI R217, R217, R10.reuse, RZ, 0x3 ;  /* 0x0000000ad9d97211 */ /* 0x080fe400078f18ff */
[----:B------:R-:W-:Y:S02]  /*3840*/  SHF.R.S32.HI R219, RZ, 0x1f, R10 ;  /* 0x0000001fffdb7819 */ /* 0x000fe4000001140a */
[----:B------:R-:W-:Y:S02]  /*3850*/  LEA.HI.X R75, R4, c[0x0][0x1cc], R8, 0x1, P0 ;  /* 0x00007300044b7a11 */ /* 0x000fe400000f0c08 */
[----:B------:R-:W-:Y:S02]  /*3860*/  LEA R78, P0, R5, c[0x0][0x1c8], 0x1 ;  /* 0x00007200054e7a11 */ /* 0x000fe400078008ff */
[----:B------:R-:W-:Y:S02]  /*3870*/  SHF.R.S32.HI R211, RZ, 0x3, R211 ;  /* 0x00000003ffd37819 */ /* 0x000fe400000114d3 */
[----:B------:R-:W-:Y:S02]  /*3880*/  SHF.R.S32.HI R212, RZ, 0x3, R212 ;  /* 0x00000003ffd47819 */ /* 0x000fe400000114d4 */
[----:B------:R-:W-:Y:S02]  /*3890*/  SHF.R.S32.HI R217, RZ, 0x3, R217 ;  /* 0x00000003ffd97819 */ /* 0x000fe400000114d9 */
[----:B------:R-:W-:Y:S02]  /*38a0*/  LEA.HI R219, R219, R10, RZ, 0x3 ;  /* 0x0000000adbdb7211 */ /* 0x000fe400078f18ff */
[----:B------:R-:W-:Y:S02]  /*38b0*/  IADD3 R211, R211, 0x60, RZ ;  /* 0x00000060d3d37810 */ /* 0x000fe40007ffe0ff */
[----:B------:R-:W-:Y:S02]  /*38c0*/  IADD3 R212, R212, 0x40, RZ ;  /* 0x00000040d4d47810 */ /* 0x000fe40007ffe0ff */
[----:B------:R-:W-:Y:S02]  /*38d0*/  IADD3 R217, R217, 0x20, RZ ;  /* 0x00000020d9d97810 */ /* 0x000fe40007ffe0ff */
[----:B------:R-:W-:Y:S02]  /*38e0*/  SHF.R.S32.HI R219, RZ, 0x3, R219 ;  /* 0x00000003ffdb7819 */ /* 0x000fe400000114db */
[----:B------:R-:W-:Y:S01]  /*38f0*/  LEA.HI.X R79, R5, c[0x0][0x1cc], R9, 0x1, P0 ;  /* 0x00007300054f7a11 */ /* 0x000fe200000f0c09 */
[----:B------:R-:W-:-:S05]  /*3900*/  @!P2 BRA `(.L_x_1144) ;  /* 0x00004ac00000a947 */ /* 0x000fca0003800000 */
[-C--:B-1----:R-:W-:Y:S01]  /*3910*/  IMAD R4, R173, R38.reuse, RZ ;  /* 0x00000026ad047224 */ /* 0x082fe200078e02ff */
[----:B-----5:R-:W-:Y:S01]  /*3920*/  LOP3.LUT P2, RZ, R210, 0x4, RZ, 0xc0, !PT ;  /* 0x00000004d2ff7812 */ /* 0x020fe2000784c0ff */
        /* <DEDUP_REMOVED lines=38> */
.L_x_1147:
[----:B------:R-:W-:Y:S05]  /*3b90*/  BSYNC B0 ;  /* 0x0000000000007941 */ /* 0x000fea0003800000 */
.L_x_1146:
        /* <DEDUP_REMOVED lines=38> */
.L_x_1149:
[----:B------:R-:W-:Y:S05]  /*3e00*/  BSYNC B0 ;  /* 0x0000000000007941 */ /* 0x000fea0003800000 */
.L_x_1148:
        /* <DEDUP_REMOVED lines=40> */
.L_x_1151:
[----:B------:R-:W-:Y:S05]  /*4090*/  BSYNC B0 ;  /* 0x0000000000007941 */ /* 0x000fea0003800000 */
.L_x_1150:
        /* <DEDUP_REMOVED lines=38> */
.L_x_1153:
[----:B------:R-:W-:Y:S05]  /*4300*/  BSYNC B0 ;  /* 0x0000000000007941 */ /* 0x000fea0003800000 */
.L_x_1152:
        /* <DEDUP_REMOVED lines=68> */
.L_x_1157:
[----:B------:R-:W-:Y:S05]  /*4750*/  BSYNC B0 ;  /* 0x0000000000007941 */ /* 0x000fea0003800000 */
.L_x_1156:
        /* <DEDUP_REMOVED lines=55> */
.L_x_1155:
[----:B------:R-:W-:Y:S05]  /*4ad0*/  BSYNC B1 ;  /* 0x0000000000017941 */ /* 0x000fea0003800000 */
.L_x_1154:
        /* <DEDUP_REMOVED lines=56> */
.L_x_1161:
[----:B------:R-:W-:Y:S05]  /*4e60*/  BSYNC B0 ;  /* 0x0000000000007941 */ /* 0x000fea0003800000 */
.L_x_1160:
        /* <DEDUP_REMOVED lines=55> */
.L_x_1159:
[----:B------:R-:W-:Y:S05]  /*51e0*/  BSYNC B1 ;  /* 0x0000000000017941 */ /* 0x000fea0003800000 */
.L_x_1158:
        /* <DEDUP_REMOVED lines=56> */
.L_x_1165:
[----:B------:R-:W-:Y:S05]  /*5570*/  BSYNC B0 ;  /* 0x0000000000007941 */ /* 0x000fea0003800000 */
.L_x_1164:
        /* <DEDUP_REMOVED lines=55> */
.L_x_1163:
[----:B------:R-:W-:Y:S05]  /*58f0*/  BSYNC B1 ;  /* 0x0000000000017941 */ /* 0x000fea0003800000 */
.L_x_1162:
        /* <DEDUP_REMOVED lines=55> */
.L_x_1168:
[----:B------:R-:W-:Y:S05]  /*5c70*/  BSYNC B0 ;  /* 0x0000000000007941 */ /* 0x000fea0003800000 */
.L_x_1167:
        /* <DEDUP_REMOVED lines=56> */
.L_x_1145:
        /* <DEDUP_REMOVED lines=15> */
[----:B------:R-:W-:Y:S02]  /*60f0*/  BSSY B0, `(.L_x_1169) ;  /* 0x00000d1000007945 */ /* 0x000fe40003800000 */
        /* <DEDUP_REMOVED lines=8> */
[--C-:B------:R-:W-:Y:S02]  /*6180*/  @!P2 IADD3.X R9, R116, R159, R69.reuse, P1, P0 ;  /* 0x0000009f7409a210 */ /* 0x100fe40000fe0445 */
        /* <DEDUP_REMOVED lines=23> */
[----:B------:R1:W4:Y:S01]  /*6300*/  @!P2 LDG.E.128 R64, [R6.64] ;  /* 0x000000060640a981 */ /* 0x000322000c1e1d00 */
[----:B------:R-:W-:Y:S02]  /*6310*/  @!P1 LEA.HI.X R11, R11, c[0x0][0x28c], R14, 0x1, P0 ;  /* 0x0000a3000b0b9a11 */ /* 0x000fe400000f0c0e */
[----:B------:R-:W-:Y:S04]  /*6320*/  ISETP.GE.AND P0, PT, R219, R82, PT ;  /* 0x00000052db00720c */ /* 0x000fe80003f06270 */
[----:B------:R-:W-:Y:S01]  /*6330*/  ISETP.GE.OR P0, PT, R32, c[0x0][0x27c], P0 ;  /* 0x00009f0020007a0c */ /* 0x000fe20000706670 */
[----:B------:R-:W4:Y:S08]  /*6340*/  @!P1 LDG.E.128 R28, [R12.64] ;  /* 0x000000060c1c9981 */ /* 0x000f30000c1e1d00 */
[----:B------:R-:W4:Y:S04]  /*6350*/  @!P1 LDG.E.128 R72, [R10.64] ;  /* 0x000000060a489981 */ /* 0x000f28000c1e1d00 */
[----:B---3--:R-:W-:Y:S05]  /*6360*/  @!P0 IADD3 R2, P1, R104, R36, RZ ;  /* 0x0000002468028210 */ /* 0x008fea0007f3e0ff */
[----:B------:R-:W-:Y:S01]  /*6370*/  @!P0 IMAD.X R3, R69, 0x1, R116, P1 ;  /* 0x0000000145038824 */ /* 0x000fe200008e0674 */
[C---:B-1----:R-:W-:Y:S01]  /*6380*/  @!P0 LEA R8, P1, R2.reuse, c[0x0][0x270], 0x1 ;  /* 0x00009c0002088a11 */ /* 0x042fe200078208ff */
[----:B------:R-:W-:Y:S03]  /*6390*/  CS2R R6, SRZ ;  /* 0x0000000000067805 */ /* 0x000fe6000001ff00 */
[----:B------:R-:W-:Y:S02]  /*63a0*/  @!P0 LEA.HI.X R9, R2, c[0x0][0x274], R3, 0x1, P1 ;  /* 0x00009d0002098a11 */ /* 0x000fe400008f0c03 */
[----:B------:R-:W-:Y:S02]  /*63b0*/  @!P0 IADD3 R3, P1, R102, R42, RZ ;  /* 0x0000002a66038210 */ /* 0x000fe40007f3e0ff */
[----:B------:R-:W-:Y:S03]  /*63c0*/  CS2R R42, SRZ ;  /* 0x00000000002a7805 */ /* 0x000fe6000001ff00 */
[----:B------:R-:W-:Y:S01]  /*63d0*/  @!P0 IMAD.X R4, R70, 0x1, R115, P1 ;  /* 0x0000000146048824 */ /* 0x000fe200008e0673 */
[C---:B------:R-:W-:Y:S04]  /*63e0*/  @!P0 LEA R2, P1, R3.reuse, c[0x0][0x288], 0x1 ;  /* 0x0000a20003028a11 */ /* 0x040fe800078208ff */
        /* <DEDUP_REMOVED lines=161> */
.L_x_1170:
[----:B------:R-:W-:Y:S05]  /*6e00*/  BSYNC B0 ;  /* 0x0000000000007941 */ /* 0x000fea0003800000 */
.L_x_1169:
        /* <DEDUP_REMOVED lines=115> */
.L_x_1172:
[----:B------:R-:W-:Y:S05]  /*7540*/  BSYNC B0 ;  /* 0x0000000000007941 */ /* 0x000fea0003800000 */
.L_x_1171:
        /* <DEDUP_REMOVED lines=115> */
.L_x_1174:
[----:B------:R-:W-:Y:S05]  /*7c80*/  BSYNC B0 ;  /* 0x0000000000007941 */ /* 0x000fea0003800000 */
.L_x_1173:
[----:B-1----:R-:W-:Y:S05]  /*7c90*/  IADD3 R53, P0, R192, R76, RZ ;  /* 0x0000004cc0357210 */ /* 0x002fea0007f1e0ff */
[----:B------:R-:W-:Y:S01]  /*7ca0*/  IMAD.X R54, R83, 0x1, R135, P0 ;  /* 0x0000000153367824 */ /* 0x000fe200000e0687 */
[----:B------:R-:W-:Y:S11]  /*7cb0*/  ISETP.GE.OR P0, PT, R211, R82, P6 ;  /* 0x00000052d300720c */ /* 0x000ff60003706670 */
[----:B------:R-:W-:Y:S02]  /*7cc0*/  @!UPT UIADD3 URZ, URZ, URZ, URZ ;  /* 0x0000003f3f3ff290 */ /* 0x000fe4000fffe03f */
[----:B------:R-:W-:-:S05]  /*7cd0*/  @P0 BRA `(.L_x_1166) ;  /* 0x000009b000000947 */ /* 0x000fca0003800000 */
[----:B------:R-:W-:Y:S01]  /*7ce0*/  IADD3 R2, P2, P0, R92, R53, R111 ;  /* 0x000000355c027210 */ /* 0x000fe2000785e06f */
[----:B------:R-:W1:Y:S01]  /*7cf0*/  LDS.128 R12, [R127+0x8100] ;  /* 0x008100007f0c7984 */ /* 0x000e620000000c00 */
[----:B-----5:R-:W-:Y:S02]  /*7d00*/  @!P1 SHF.R.U32.HI R7, RZ, 0x10, R73 ;  /* 0x00000010ff079819 */ /* 0x020fe40000011649 */
[----:B------:R-:W-:Y:S02]  /*7d10*/  IADD3.X R3, R95, R54, R113, P2, P0 ;  /* 0x000000365f037210 */ /* 0x000fe400017e0471 */
[----:B------:R-:W-:Y:S02]  /*7d20*/  LEA R48, P0, R2, c[0x0][0x1c8], 0x1 ;  /* 0x0000720002307a11 */ /* 0x000fe400078008ff */
[----:B------:R-:W-:Y:S01]  /*7d30*/  @!P1 SHF.R.U64 R4, R30, 0x10, R31 ;  /* 0x000000101e049819 */ /* 0x000fe2000000121f */
[----:B------:R-:W2:Y:S01]  /*7d40*/  LDS.128 R40, [R131+0x8100] ;  /* 0x0081000083287984 */ /* 0x000ea20000000c00 */
[----:B------:R-:W-:Y:S02]  /*7d50*/  LEA.HI.X R49, R2, c[0x0][0x1cc], R3, 0x1, P0 ;  /* 0x0000730002317a11 */ /* 0x000fe400000f0c03 */
[--C-:B------:R-:W-:Y:S02]  /*7d60*/  @!P1 SHF.R.U64 R3, R28, 0x10, R29.reuse ;  /* 0x000000101c039819 */ /* 0x100fe4000000121d */
[----:B------:R-:W-:Y:S02]  /*7d70*/  @!P1 SHF.R.U32.HI R2, RZ, 0x10, R29 ;  /* 0x00000010ff029819 */ /* 0x000fe4000001161d */
[C---:B------:R-:W-:Y:S02]  /*7d80*/  @!P1 PRMT R8, R36.reuse, 0x5432, R3 ;  /* 0x0000543224089816 */ /* 0x040fe40000000003 */
[----:B------:R-:W-:Y:S02]  /*7d90*/  @!P1 PRMT R5, R36, 0x5410, R2 ;  /* 0x0000541024059816 */ /* 0x000fe40000000002 */
[----:B------:R-:W-:Y:S02]  /*7da0*/  @!P1 SHF.R.U64 R9, R74, 0x10, R75 ;  /* 0x000000104a099819 */ /* 0x000fe4000000124b */
[----:B------:R-:W-:Y:S01]  /*7db0*/  @!P1 SHF.R.U32.HI R6, RZ, 0x10, R31 ;  /* 0x00000010ff069819 */ /* 0x000fe2000001161f */
[----:B------:R-:W-:Y:S01]  /*7dc0*/  @!P1 IMAD.U32 R3, R5, 0x10000, RZ ;  /* 0x0001000005039824 */ /* 0x000fe200078e00ff */
[----:B------:R-:W-:Y:S02]  /*7dd0*/  @!P1 PRMT R39, R71, 0x5410, R9 ;  /* 0x0000541047279816 */ /* 0x000fe40000000009 */
[----:B------:R-:W-:Y:S02]  /*7de0*/  @!P1 PRMT R9, R37, 0x5410, R4 ;  /* 0x0000541025099816 */ /* 0x000fe40000000004 */
[----:B------:R-:W-:Y:S01]  /*7df0*/  @!P1 PRMT R7, R70, 0x5410, R7 ;  /* 0x0000541046079816 */ /* 0x000fe20000000007 */
[----:B------:R-:W-:Y:S01]  /*7e00*/  @!P1 IMAD.U32 R25, R39, 0x10000, RZ ;  /* 0x0001000027199824 */ /* 0x000fe200078e00ff */
[----:B------:R-:W-:Y:S02]  /*7e10*/  @!P1 SHF.R.U64 R10, R72, 0x10, R73 ;  /* 0x00000010480a9819 */ /* 0x000fe40000001249 */
[C---:B------:R-:W-:Y:S01]  /*7e20*/  @!P1 LOP3.LUT R23, R7.reuse, 0xffff0000, RZ, 0xc0, !PT ;  /* 0xffff000007179812 */ /* 0x040fe200078ec0ff */
[----:B------:R-:W-:Y:S01]  /*7e30*/  @!P1 IMAD.U32 R21, R7, 0x10000, RZ ;  /* 0x0001000007159824 */ /* 0x000fe200078e00ff */
[----:B------:R-:W-:Y:S02]  /*7e40*/  @!P1 PRMT R10, R70, 0x5432, R10 ;  /* 0x00005432460a9816 */ /* 0x000fe4000000000a */
[----:B------:R-:W-:Y:S02]  /*7e50*/  @!P1 SHF.R.U32.HI R11, RZ, 0x10, R75 ;  /* 0x00000010ff0b9819 */ /* 0x000fe4000001164b */
[----:B------:R-:W-:Y:S01]  /*7e60*/  ISETP.GE.AND P0, PT, R94, c[0x0][0x1d4], PT ;  /* 0x000075005e007a0c */ /* 0x000fe20003f06270 */
[----:B------:R-:W-:Y:S01]  /*7e70*/  @!P1 IMAD.U32 R17, R10, 0x10000, RZ ;  /* 0x000100000a119824 */ /* 0x000fe200078e00ff */
[----:B------:R-:W-:Y:S01]  /*7e80*/  @!P1 PRMT R29, R71, 0x5432, R11 ;  /* 0x00005432471d9816 */ /* 0x000fe2000000000b */
[----:B-1----:R-:W-:Y:S01]  /*7e90*/  @!P1 IMAD.U32 R2, R13, 0x10000, RZ ;  /* 0x000100000d029824 */ /* 0x002fe200078e00ff */
[----:B------:R-:W-:Y:S01]  /*7ea0*/  @!P1 PRMT R11, R37, 0x5432, R6 ;  /* 0x00005432250b9816 */ /* 0x000fe20000000006 */
[----:B------:R-:W-:Y:S01]  /*7eb0*/  @!P1 IMAD.U32 R7, R12, 0x10000, RZ ;  /* 0x000100000c079824 */ /* 0x000fe200078e00ff */
[----:B------:R-:W-:Y:S01]  /*7ec0*/  @!P1 LOP3.LUT R35, R29, 0xffff0000, RZ, 0xc0, !PT ;  /* 0xffff00001d239812 */ /* 0x000fe200078ec0ff */
[C---:B------:R-:W-:Y:S02]  /*7ed0*/  @!P1 FMUL.FTZ R16, R2.reuse, R21 ;  /* 0x0000001502109220 */ /* 0x040fe40000410000 */
[----:B------:R-:W-:Y:S01]  /*7ee0*/  @!P1 FMUL.FTZ R4, R2, R3 ;  /* 0x0000000302049220 */ /* 0x000fe20000410000 */
[----:B------:R-:W-:Y:S01]  /*7ef0*/  @!P1 LOP3.LUT R2, R13, 0xffff0000, RZ, 0xc0, !PT ;  /* 0xffff00000d029812 */ /* 0x000fe200078ec0ff */
[----:B------:R-:W-:Y:S01]  /*7f00*/  @!P1 IMAD.U32 R6, R8, 0x10000, RZ ;  /* 0x0001000008069824 */ /* 0x000fe200078e00ff */
[----:B--2---:R-:W-:Y:S01]  /*7f10*/  @!P1 SHF.L.U32 R22, R41, 0x10, RZ ;  /* 0x0000001029169819 */ /* 0x004fe200000006ff */
[----:B------:R-:W-:Y:S01]  /*7f20*/  @!P1 FMUL.FTZ R19, R7, R17 ;  /* 0x0000001107139220 */ /* 0x000fe20000410000 */
[----:B------:R-:W-:Y:S01]  /*7f30*/  @!P1 LOP3.LUT R24, R41, 0xffff0000, RZ, 0xc0, !PT ;  /* 0xffff000029189812 */ /* 0x000fe200078ec0ff */
[----:B------:R-:W-:Y:S01]  /*7f40*/  @!P1 IMAD.U32 R28, R42, 0x10000, RZ ;  /* 0x000100002a1c9824 */ /* 0x000fe200078e00ff */
[----:B------:R-:W-:Y:S01]  /*7f50*/  @!P1 SHF.L.U32 R18, R40, 0x10, RZ ;  /* 0x0000001028129819 */ /* 0x000fe200000006ff */
[----:B------:R-:W-:Y:S01]  /*7f60*/  @!P1 FFMA.FTZ R52, R22, R3, -R16 ;  /* 0x0000000316349223 */ /* 0x000fe20000010810 */
[----:B------:R-:W-:Y:S01]  /*7f70*/  @!P1 LOP3.LUT R20, R40, 0xffff0000, RZ, 0xc0, !PT ;  /* 0xffff000028149812 */ /* 0x000fe200078ec0ff */
[----:B------:R-:W-:Y:S01]  /*7f80*/  @!P1 FMUL.FTZ R16, R2, R23 ;  /* 0x0000001702109220 */ /* 0x000fe20000410000 */
[----:B------:R-:W-:Y:S01]  /*7f90*/  @!P1 LOP3.LUT R30, R42, 0xffff0000, RZ, 0xc0, !PT ;  /* 0xffff00002a1e9812 */ /* 0x000fe200078ec0ff */
[-C--:B------:R-:W-:Y:S01]  /*7fa0*/  @!P1 FFMA.FTZ R50, R18, R6.reuse, -R19 ;  /* 0x0000000612329223 */ /* 0x080fe20000010813 */
[----:B------:R-:W-:Y:S01]  /*7fb0*/  @!P1 LOP3.LUT R36, R43, 0xffff0000, RZ, 0xc0, !PT ;  /* 0xffff00002b249812 */ /* 0x000fe200078ec0ff */
[----:B------:R-:W-:Y:S01]  /*7fc0*/  @!P1 IMAD.U32 R31, R29, 0x10000, RZ ;  /* 0x000100001d1f9824 */ /* 0x000fe200078e00ff */
[----:B------:R-:W-:Y:S01]  /*7fd0*/  @!P1 LOP3.LUT R3, R5, 0xffff0000, RZ, 0xc0, !PT ;  /* 0xffff000005039812 */ /* 0x000fe200078ec0ff */
[----:B------:R-:W-:Y:S01]  /*7fe0*/  @!P1 IMAD.U32 R34, R43, 0x10000, RZ ;  /* 0x000100002b229824 */ /* 0x000fe200078e00ff */
[----:B------:R-:W-:Y:S02]  /*7ff0*/  @!P1 LOP3.LUT R29, R39, 0xffff0000, RZ, 0xc0, !PT ;  /* 0xffff0000271d9812 */ /* 0x000fe400078ec0ff */
[----:B------:R-:W-:Y:S01]  /*8000*/  @!P1 LOP3.LUT R19, R10, 0xffff0000, RZ, 0xc0, !PT ;  /* 0xffff00000a139812 */ /* 0x000fe200078ec0ff */
[-C--:B------:R-:W-:Y:S02]  /*8010*/  @!P1 FMUL.FTZ R5, R2, R3.reuse ;  /* 0x0000000302059220 */ /* 0x080fe40000410000 */
[----:B------:R-:W-:Y:S01]  /*8020*/  @!P1 FFMA.FTZ R51, R24, R3, -R16 ;  /* 0x0000000318339223 */ /* 0x000fe20000010810 */
[----:B------:R-:W-:Y:S01]  /*8030*/  @!P1 LOP3.LUT R3, R12, 0xffff0000, RZ, 0xc0, !PT ;  /* 0xffff00000c039812 */ /* 0x000fe200078ec0ff */
[----:B------:R-:W-:Y:S01]  /*8040*/  @!P1 FMUL.FTZ R2, R7, R6 ;  /* 0x0000000607029220 */ /* 0x000fe20000410000 */
[----:B------:R-:W-:Y:S01]  /*8050*/  @!P1 LOP3.LUT R6, R8, 0xffff0000, RZ, 0xc0, !PT ;  /* 0xffff000008069812 */ /* 0x000fe200078ec0ff */
[----:B------:R-:W-:Y:S01]  /*8060*/  @!P1 IMAD.U32 R7, R14, 0x10000, RZ ;  /* 0x000100000e079824 */ /* 0x000fe200078e00ff */
[----:B------:R-:W-:Y:S01]  /*8070*/  @!P1 SHF.L.U32 R8, R9, 0x10, RZ ;  /* 0x0000001009089819 */ /* 0x000fe200000006ff */
[----:B------:R-:W-:Y:S01]  /*8080*/  @!P1 FMUL.FTZ R10, R3, R19 ;  /* 0x00000013030a9220 */ /* 0x000fe20000410000 */
[----:B------:R-:W-:Y:S01]  /*8090*/  @!P1 LOP3.LUT R9, R9, 0xffff0000, RZ, 0xc0, !PT ;  /* 0xffff000009099812 */ /* 0x000fe200078ec0ff */
[----:B------:R-:W-:Y:S02]  /*80a0*/  @!P1 FMUL.FTZ R16, R7, R25 ;  /* 0x0000001907109220 */ /* 0x000fe40000410000 */
[-C--:B------:R-:W-:Y:S02]  /*80b0*/  @!P1 FMUL.FTZ R3, R3, R6.reuse ;  /* 0x0000000603039220 */ /* 0x080fe40000410000 */
[----:B------:R-:W-:Y:S01]  /*80c0*/  @!P1 FFMA.FTZ R47, R20, R6, -R10 ;  /* 0x00000006142f9223 */ /* 0x000fe2000001080a */
[----:B------:R-:W-:Y:S01]  /*80d0*/  @!P1 SHF.L.U32 R10, R15, 0x10, RZ ;  /* 0x000000100f0a9819 */ /* 0x000fe200000006ff */
[-C--:B------:R-:W-:Y:S01]  /*80e0*/  @!P1 FMUL.FTZ R6, R7, R8.reuse ;  /* 0x0000000807069220 */ /* 0x080fe20000410000 */
[----:B------:R-:W-:Y:S01]  /*80f0*/  @!P1 LOP3.LUT R7, R14, 0xffff0000, RZ, 0xc0, !PT ;  /* 0xffff00000e079812 */ /* 0x000fe200078ec0ff */
[----:B------:R-:W-:Y:S01]  /*8100*/  @!P1 FFMA.FTZ R46, R28, R8, -R16 ;  /* 0x000000081c2e9223 */ /* 0x000fe20000010810 */
[----:B------:R-:W-:Y:S01]  /*8110*/  @!P1 LOP3.LUT R16, R15, 0xffff0000, RZ, 0xc0, !PT ;  /* 0xffff00000f109812 */ /* 0x000fe200078ec0ff */
[C---:B------:R-:W-:Y:S01]  /*8120*/  @!P1 IMAD.U32 R8, R11.reuse, 0x10000, RZ ;  /* 0x000100000b089824 */ /* 0x040fe200078e00ff */
[----:B------:R-:W-:Y:S01]  /*8130*/  @!P1 LOP3.LUT R11, R11, 0xffff0000, RZ, 0xc0, !PT ;  /* 0xffff00000b0b9812 */ /* 0x000fe200078ec0ff */
[C---:B------:R-:W-:Y:S02]  /*8140*/  @!P1 FMUL.FTZ R44, R7.reuse, R29 ;  /* 0x0000001d072c9220 */ /* 0x040fe40000410000 */
[----:B------:R-:W-:Y:S02]  /*8150*/  @!P1 FMUL.FTZ R39, R10, R31 ;  /* 0x0000001f0a279220 */ /* 0x000fe40000410000 */
[----:B------:R-:W-:Y:S02]  /*8160*/  @!P1 FMUL.FTZ R37, R16, R35 ;  /* 0x0000002310259220 */ /* 0x000fe40000410000 */
[-C--:B------:R-:W-:Y:S02]  /*8170*/  @!P1 FMUL.FTZ R7, R7, R9.reuse ;  /* 0x0000000907079220 */ /* 0x080fe40000410000 */
[----:B------:R-:W-:Y:S01]  /*8180*/  @!P1 FFMA.FTZ R9, R30, R9, -R44 ;  /* 0x000000091e099223 */ /* 0x000fe2000001082c */
[----:B------:R-:W-:Y:S01]  /*8190*/  @!P1 F2FP.BF16.PACK_AB R44, R51, R52 ;  /* 0x00000034332c923e */ /* 0x000fe200000010ff */
[----:B------:R-:W-:Y:S01]  /*81a0*/  @!P1 FFMA.FTZ R45, R34, R8, -R39 ;  /* 0x00000008222d9223 */ /* 0x000fe20000010827 */
[----:B------:R-:W-:Y:S01]  /*81b0*/  @!P1 F2FP.BF16.PACK_AB R39, R47, R50 ;  /* 0x000000322f27923e */ /* 0x000fe200000010ff */
[----:B------:R-:W-:Y:S02]  /*81c0*/  @!P1 FFMA.FTZ R37, R36, R11, -R37 ;  /* 0x0000000b24259223 */ /* 0x000fe40000010825 */
[----:B------:R-:W-:Y:S01]  /*81d0*/  @!P1 FMUL.FTZ R8, R10, R8 ;  /* 0x000000080a089220 */ /* 0x000fe20000410000 */
[----:B------:R-:W-:Y:S01]  /*81e0*/  @!P1 F2FP.BF16.PACK_AB R10, R9, R46 ;  /* 0x0000002e090a923e */ /* 0x000fe200000010ff */
[----:B------:R-:W-:Y:S01]  /*81f0*/  @!P1 IMAD.MOV.U32 R41, RZ, RZ, R44 ;  /* 0x000000ffff299224 */ /* 0x000fe200078e002c */
[----:B------:R-:W-:Y:S01]  /*8200*/  @!P1 F2FP.BF16.PACK_AB R37, R37, R45 ;  /* 0x0000002d2525923e */ /* 0x000fe200000010ff */
[----:B------:R-:W-:Y:S01]  /*8210*/  @!P1 FFMA.FTZ R2, R17, R18, R2 ;  /* 0x0000001211029223 */ /* 0x000fe20000010002 */
[----:B------:R-:W-:Y:S01]  /*8220*/  @!P1 MOV R40, R39 ;  /* 0x0000002700289202 */ /* 0x000fe20000000f00 */
[----:B------:R-:W-:Y:S01]  /*8230*/  @!P1 IMAD.MOV.U32 R42, RZ, RZ, R10 ;  /* 0x000000ffff2a9224 */ /* 0x000fe200078e000a */
[----:B------:R-:W-:Y:S01]  /*8240*/  @!P1 MOV R43, R37 ;  /* 0x00000025002b9202 */ /* 0x000fe20000000f00 */
[----:B------:R-:W-:Y:S02]  /*8250*/  @!P1 FFMA.FTZ R3, R19, R20, R3 ;  /* 0x0000001413039223 */ /* 0x000fe40000010003 */
[----:B------:R-:W-:Y:S02]  /*8260*/  @!P1 FFMA.FTZ R4, R21, R22, R4 ;  /* 0x0000001615049223 */ /* 0x000fe40000010004 */
[----:B------:R-:W-:Y:S01]  /*8270*/  @!P1 FFMA.FTZ R5, R23, R24, R5 ;  /* 0x0000001817059223 */ /* 0x000fe20000010005 */
[----:B------:R1:W-:Y:S01]  /*8280*/  STG.E.128 [R48.64], R40 ;  /* 0x0000002830007986 */ /* 0x0003e2000c101d06 */
[----:B------:R-:W-:Y:S01]  /*8290*/  @!P1 FFMA.FTZ R6, R25, R28, R6 ;  /* 0x0000001c19069223 */ /* 0x000fe20000010006 */
[----:B------:R-:W-:Y:S01]  /*82a0*/  @!P1 F2FP.BF16.PACK_AB R10, R3, R2 ;  /* 0x00000002030a923e */ /* 0x000fe200000010ff */
[----:B------:R-:W-:Y:S01]  /*82b0*/  @!P1 FMUL.FTZ R9, R16, R11 ;  /* 0x0000000b10099220 */ /* 0x000fe20000410000 */
[----:B------:R-:W-:Y:S01]  /*82c0*/  @!P1 F2FP.BF16.PACK_AB R4, R5, R4 ;  /* 0x000000040504923e */ /* 0x000fe200000010ff */
        /* <DEDUP_REMOVED lines=16> */
.L_x_1144:
[----:B-1----:R-:W-:Y:S01]  /*83d0*/  IMAD R2, R38, -0x70, R0 ;  /* 0xffffff9026027824 */ /* 0x002fe200078e0200 */
        /* <DEDUP_REMOVED lines=11> */
.L_x_1176:
[----:B------:R-:W-:Y:S05]  /*8490*/  BSYNC B0 ;  /* 0x0000000000007941 */ /* 0x000fea0003800000 */
.L_x_1175:
        /* <DEDUP_REMOVED lines=10> */
.L_x_1178:
[----:B------:R-:W-:Y:S05]  /*8540*/  BSYNC B0 ;  /* 0x0000000000007941 */ /* 0x000fea0003800000 */
.L_x_1177:
        /* <DEDUP_REMOVED lines=10> */
.L_x_1180:
[----:B------:R-:W-:Y:S05]  /*85f0*/  BSYNC B0 ;  /* 0x0000000000007941 */ /* 0x000fea0003800000 */
.L_x_1179:
        /* <DEDUP_REMOVED lines=9> */
.L_x_1166:
[----:B------:R-:W-:Y:S05]  /*8690*/  BSYNC B2 ;  /* 0x0000000000027941 */ /* 0x000fea0003800000 */
.L_x_1143:
        /* <DEDUP_REMOVED lines=61> */
[----:B------:R1:W-:Y:S05]  /*8a70*/  @P1 LDGSTS.E.BYPASS.LTC128B.128 [R216+0x5900], [R6.64+0x80], !P5 ;  /* 0x0590008006d81fae */ /* 0x0003ea000e901d46 */
[----:B------:R1:W-:Y:S05]  /*8a80*/  @P0 LDGSTS.E.BYPASS.LTC128B.128 [R216+0x3100], [R4.64], !P4 ;  /* 0x0310000004d80fae */ /* 0x0003ea000e101d46 */
[----:B------:R1:W-:Y:S01]  /*8a90*/  @P0 LDGSTS.E.BYPASS.LTC128B.128 [R216+0x6900], [R4.64+0x80], !P5 ;  /* 0x0690008004d80fae */ /* 0x0003e2000e901d46 */
[----:B------:R-:W-:Y:S04]  /*8aa0*/  IADD3 R12, P0, R141, R14, RZ ;  /* 0x0000000e8d0c7210 */ /* 0x000fe80007f1e0ff */
[----:B------:R-:W0:Y:S01]  /*8ab0*/  LDGDEPBAR ;  /* 0x00000000000079af */ /* 0x000e220000000000 */
[----:B------:R-:W-:Y:S02]  /*8ac0*/  IADD3.X R13, R16, R140, RZ, P0, !PT ;  /* 0x0000008c100d7210 */ /* 0x000fe400007fe4ff */
[----:B------:R-:W-:Y:S01]  /*8ad0*/  ISETP.GT.AND P0, PT, R82, R219, PT ;  /* 0x000000db5200720c */ /* 0x000fe20003f04270 */
[----:B------:R-:W-:Y:S04]  /*8ae0*/  DEPBAR.LE SB0, 0x0 ;  /* 0x000080000000791a */ /* 0x000fe80000000000 */
[----:B------:R-:W-:Y:S08]  /*8af0*/  BAR.SYNC.DEFER_BLOCKING 0x0 ;  /* 0x0000000000007b1d */ /* 0x000ff00000010000 */
[----:B------:R-:W-:-:S05]  /*8b00*/  @!P0 BRA `(.L_x_1182) ;  /* 0x000000e000008947 */ /* 0x000fca0003800000 */
[----:B-1----:R-:W1:Y:S01]  /*8b10*/  @!P6 LDS.128 R8, [R215+0x100] ;  /* 0x00010000d708e984 */ /* 0x002e620000000c00 */
[----:B------:R-:W-:Y:S01]  /*8b20*/  MOV R4, R100 ;  /* 0x0000006400047202 */ /* 0x000fe20000000f00 */
        /* <DEDUP_REMOVED lines=9> */
[----:B------:R-:W2:Y:S04]  /*8bc0*/  @!P0 LDS.128 R4, [R215+0x3900] ;  /* 0x00390000d7048984 */ /* 0x000ea80000000c00 */
[----:B-1----:R1:W-:Y:S04]  /*8bd0*/  @!P6 STG.E.128 [R2.64], R8 ;  /* 0x000000080200e986 */ /* 0x0023e8000c101d06 */
[----:B--2---:R1:W-:Y:S02]  /*8be0*/  @!P0 STG.E.128 [R2.64+0x80], R4 ;  /* 0x0000800402008986 */ /* 0x0043e4000c101d06 */
.L_x_1182:
[----:B-1----:R-:W-:Y:S05]  /*8bf0*/  BSYNC B0 ;  /* 0x0000000000007941 */ /* 0x002fea0003800000 */
.L_x_1181:
[----:B------:R-:W-:Y:S01]  /*8c00*/  ISETP.GE.AND P0, PT, R217, R82, PT ;  /* 0x00000052d900720c */ /* 0x000fe20003f06270 */
[----:B------:R-:W-:Y:S01]  /*8c10*/  @!UPT UIADD3 URZ, URZ, URZ, URZ ;  /* 0x0000003f3f3ff290 */ /* 0x000fe2000fffe03f */
[----:B------:R-:W-:Y:S11]  /*8c20*/  BSSY B0, `(.L_x_1183) ;  /* 0x0000012000007945 */ /* 0x000ff60003800000 */
[----:B------:R-:W-:-:S05]  /*8c30*/  @P0 BRA `(.L_x_1184) ;  /* 0x0000010000000947 */ /* 0x000fca0003800000 */
[----:B------:R-:W1:Y:S01]  /*8c40*/  @!P6 LDS.128 R8, [R215+0x1100] ;  /* 0x00110000d708e984 */ /* 0x000e620000000c00 */
        /* <DEDUP_REMOVED lines=12> */
[----:B------:R-:W2:Y:S04]  /*8d10*/  @!P0 LDS.128 R4, [R215+0x4900] ;  /* 0x00490000d7048984 */ /* 0x000ea80000000c00 */
[----:B-1----:R1:W-:Y:S04]  /*8d20*/  @!P6 STG.E.128 [R2.64], R8 ;  /* 0x000000080200e986 */ /* 0x0023e8000c101d06 */
[----:B--2---:R1:W-:Y:S02]  /*8d30*/  @!P0 STG.E.128 [R2.64+0x80], R4 ;  /* 0x0000800402008986 */ /* 0x0043e4000c101d06 */
.L_x_1184:
[----:B------:R-:W-:Y:S05]  /*8d40*/  BSYNC B0 ;  /* 0x0000000000007941 */ /* 0x000fea0003800000 */
.L_x_1183:
[----:B------:R-:W-:Y:S01]  /*8d50*/  ISETP.GE.AND P0, PT, R212, R82, PT ;  /* 0x00000052d400720c */ /* 0x000fe20003f06270 */
[----:B------:R-:W-:Y:S01]  /*8d60*/  @!UPT UIADD3 URZ, URZ, URZ, URZ ;  /* 0x0000003f3f3ff290 */ /* 0x000fe2000fffe03f */
[----:B------:R-:W-:Y:S11]  /*8d70*/  BSSY B0, `(.L_x_1185) ;  /* 0x0000012000007945 */ /* 0x000ff60003800000 */
[----:B------:R-:W-:-:S05]  /*8d80*/  @P0 BRA `(.L_x_1186) ;  /* 0x0000010000000947 */ /* 0x000fca0003800000 */
[----:B-1----:R-:W1:Y:S01]  /*8d90*/  @!P6 LDS.128 R8, [R215+0x2100] ;  /* 0x00210000d708e984 */ /* 0x002e620000000c00 */
        /* <DEDUP_REMOVED lines=15> */
.L_x_1186:
[----:B------:R-:W-:Y:S05]  /*8e90*/  BSYNC B0 ;  /* 0x0000000000007941 */ /* 0x000fea0003800000 */
.L_x_1185:
        /* <DEDUP_REMOVED lines=20> */
.L_x_1188:
[----:B------:R-:W-:Y:S05]  /*8fe0*/  BSYNC B0 ;  /* 0x0000000000007941 */ /* 0x000fea0003800000 */
.L_x_1187:
[----:B------:R-:W-:Y:S01]  /*8ff0*/  ISETP.GT.AND P5, PT, R38, R139, PT ;  /* 0x0000008b2600720c */ /* 0x000fe20003fa4270 */
[----:B------:R-:W-:Y:S01]  /*9000*/  @!UPT UIADD3 URZ, URZ, URZ, URZ ;  /* 0x0000003f3f3ff290 */ /* 0x000fe2000fffe03f */
[----:B------:R-:W-:Y:S11]  /*9010*/  BSSY B0, `(.L_x_1189) ;  /* 0x000002f000007945 */ /* 0x000ff60003800000 */
[----:B------:R-:W-:-:S05]  /*9020*/  @!P5 BRA `(.L_x_1190) ;  /* 0x000002d00000d947 */ /* 0x000fca0003800000 */
[----:B-1----:R-:W-:Y:S01]  /*9030*/  IADD3 R4, R38, -0x1, RZ ;  /* 0xffffffff26047810 */ /* 0x002fe20007ffe0ff */
[----:B------:R-:W-:Y:S01]  /*9040*/  IMAD.MOV.U32 R2, RZ, RZ, R124 ;  /* 0x000000ffff027224 */ /* 0x000fe200078e007c */
[C---:B------:R-:W-:Y:S01]  /*9050*/  ISETP.GE.AND P2, PT, R238.reuse, 0x21, PT ;  /* 0x00000021ee00780c */ /* 0x040fe20003f46270 */
        /* <DEDUP_REMOVED lines=11> */
[----:B------:R-:W-:Y:S01]  /*9110*/  @P2 IMAD.X R7, R3, 0x1, R186, P0 ;  /* 0x0000000103072824 */ /* 0x000fe200000e06ba */
        /* <DEDUP_REMOVED lines=30> */
.L_x_1190:
[----:B------:R-:W-:Y:S05]  /*9300*/  BSYNC B0 ;  /* 0x0000000000007941 */ /* 0x000fea0003800000 */
.L_x_1189:
[----:B------:R-:W0:Y:S01]  /*9310*/  LDGDEPBAR ;  /* 0x00000000000079af */ /* 0x000e220000000000 */
[----:B------:R-:W-:Y:S01]  /*9320*/  IADD3 R38, R38, -0x1, RZ ;  /* 0xffffffff26267810 */ /* 0x000fe20007ffe0ff */
[----:B------:R-:W-:-:S05]  /*9330*/  @P5 BRA `(.L_x_1191) ;  /* 0xffffa31000005947 */ /* 0x000fca000383ffff */
[----:B------:R-:W-:Y:S01]  /*9340*/  WARPSYNC 0xffffffff ;  /* 0xffffffff00007948 */ /* 0x000fe20003800000 */
[----:B------:R-:W-:Y:S06]  /*9350*/  BAR.SYNC.DEFER_BLOCKING 0x0 ;  /* 0x0000000000007b1d */ /* 0x000fec0000010000 */
.L_x_1142:
[----:B------:R-:W2:Y:S01]  /*9360*/  LDL R252, [R1+0x4c] ;  /* 0x00004c0001fc7983 */ /* 0x000ea20000100800 */
[----:B------:R-:W-:-:S05]  /*9370*/  IMAD.MOV.U32 R154, RZ, RZ, c[0x0][0x2c4] ;  /* 0x0000b100ff9a7624 */ /* 0x000fca00078e00ff */
[----:B------:R-:W-:Y:S01]  /*9380*/  ISETP.NE.AND P4, PT, R154, 0x1, PT ;  /* 0x000000019a00780c */ /* 0x000fe20003f85270 */
[----:B------:R-:W-:Y:S01]  /*9390*/  BSSY B0, `(.L_x_1192) ;  /* 0x000002b000007945 */ /* 0x000fe20003800000 */
[----:B-1----:R-:W-:Y:S01]  /*93a0*/  IMAD.IADD R10, R169, 0x1, R170 ;  /* 0x00000001a90a7824 */ /* 0x002fe200078e02aa */
[----:B--2---:R-:W-:-:S10]  /*93b0*/  IADD3 R0, R252, 0x7f, RZ ;  /* 0x0000007ffc007810 */ /* 0x004fd40007ffe0ff */
[----:B------:R-:W-:-:S05]  /*93c0*/  @P4 IMAD.HI.U32 R2, R0, c[0x0][0x2c8], RZ ;  /* 0x0000b20000024a27 */ /* 0x000fca00078e00ff */
[----:B------:R-:W-:Y:S01]  /*93d0*/  @P4 SHF.R.U32.HI R0, RZ, c[0x0][0x2cc], R2 ;  /* 0x0000b300ff004a19 */ /* 0x000fe20000011602 */
[----:B------:R-:W-:-:S04]  /*93e0*/  IMAD.MOV.U32 R2, RZ, RZ, RZ ;  /* 0x000000ffff027224 */ /* 0x000fc800078e00ff */
[----:B------:R-:W-:-:S04]  /*93f0*/  IMAD.IADD R3, R179, 0x1, R0 ;  /* 0x00000001b3037824 */ /* 0x000fc800078e0200 */
[----:B------:R-:W-:-:S05]  /*9400*/  IMAD.HI R2, R3, -0x6db6db6d, R2 ;  /* 0x9249249303027827 */ /* 0x000fca00078e0202 */
[----:B------:R-:W-:-:S04]  /*9410*/  SHF.R.U32.HI R0, RZ, 0x1f, R2 ;  /* 0x0000001fff007819 */ /* 0x000fc80000011602 */
[----:B------:R-:W-:-:S04]  /*9420*/  LEA.HI.SX32 R2, R2, R0, 0x1a ;  /* 0x0000000002027211 */ /* 0x000fc800078fd2ff */
[----:B------:R-:W-:-:S04]  /*9430*/  IMNMX R5, R175, R2, PT ;  /* 0x00000002af057217 */ /* 0x000fc80003800200 */
[----:B------:R-:W-:Y:S01]  /*9440*/  ISETP.GE.AND P0, PT, R5, 0x1, PT ;  /* 0x000000010500780c */ /* 0x000fe20003f06270 */
[----:B------:R-:W-:-:S12]  /*9450*/  IMAD.MOV.U32 R0, RZ, RZ, RZ ;  /* 0x000000ffff007224 */ /* 0x000fd800078e00ff */
        /* <DEDUP_REMOVED lines=30> */
.L_x_1193:
[----:B------:R-:W-:Y:S05]  /*9640*/  BSYNC B0 ;  /* 0x0000000000007941 */ /* 0x000fea0003800000 */
.L_x_1192:
        /* <DEDUP_REMOVED lines=37> */
[----:B------:R-:W-:Y:S01]  /*98a0*/  IMAD.IADD R0, R151, 0x1, R0 ;  /* 0x0000000197007824 */ /* 0x000fe200078e0200 */
[----:B------:R1:W-:Y:S04]  /*98b0*/  STL [R1+0x40], R151 ;  /* 0x0000409701007387 */ /* 0x0003e80000100800 */
[----:B------:R-:W-:-:S04]  /*98c0*/  IMNMX R251, R5, R0, PT ;  /* 0x0000000005fb7217 */ /* 0x000fc80003800200 */
[----:B------:R-:W-:-:S13]  /*98d0*/  ISETP.GT.AND P0, PT, R251, R151, PT ;  /* 0x00000097fb00720c */ /* 0x000fda0003f04270 */
[----:B------:R-:W-:Y:S05]  /*98e0*/  @!P0 BRA `(.L_x_1194) ;  /* 0x00011f9000008947 */ /* 0x000fea0003800000 */
[----:B------:R-:W2:Y:S04]  /*98f0*/  LDL R9, [R1+0x5c] ;  /* 0x00005c0001097983 */ /* 0x000ea80000100800 */
[----:B------:R-:W3:Y:S01]  /*9900*/  S2R R2, SR_TID.X ;  /* 0x0000000000027919 */ /* 0x000ee20000002100 */
[----:B------:R-:W-:-:S03]  /*9910*/  ISETP.NE.U32.AND P0, PT, RZ, c[0x0][0x340], PT ;  /* 0x0000d000ff007a0c */ /* 0x000fc60003f05070 */
[----:B------:R-:W4:Y:S01]  /*9920*/  LDL R11, [R1+0x60] ;  /* 0x00006000010b7983 */ /* 0x000f220000100800 */
[----:B------:R-:W-:Y:S02]  /*9930*/  ISETP.NE.AND.EX P1, PT, RZ, c[0x0][0x344], PT, P0 ;  /* 0x0000d100ff007a0c */ /* 0x000fe40003f25300 */
[----:B---3--:R-:W-:-:S04]  /*9940*/  SHF.R.S32.HI R110, RZ, 0x1f, R2 ;  /* 0x0000001fff6e7819 */ /* 0x008fc80000011402 */
[----:B------:R-:W-:-:S07]  /*9950*/  LEA.HI R110, R110, R2, RZ, 0x3 ;  /* 0x000000026e6e7211 */ /* 0x000fce00078f18ff */
[----:B------:R-:W-:Y:S01]  /*9960*/  @P1 IMAD.MOV.U32 R2, RZ, RZ, 0x4 ;  /* 0x00000004ff021424 */ /* 0x000fe200078e00ff */
[----:B------:R-:W-:-:S03]  /*9970*/  SHF.R.S32.HI R110, RZ, 0x3, R110 ;  /* 0x00000003ff6e7819 */ /* 0x000fc6000001146e */
[----:B--2---:R-:W-:-:S05]  /*9980*/  @P1 IMAD.WIDE R2, R9, R2, c[0x0][0x340] ;  /* 0x0000d00009021625 */ /* 0x004fca00078e0202 */
[----:B------:R2:W3:Y:S01]  /*9990*/  @P1 LDG.E R7, [R2.64] ;  /* 0x0000000602071981 */ /* 0x0004e2000c1e1900 */
[----:B------:R-:W-:Y:S01]  /*99a0*/  IADD3 R0, P0, R110, R10, RZ ;  /* 0x0000000a6e007210 */ /* 0x000fe20007f1e0ff */
[----:B------:R-:W-:Y:S01]  /*99b0*/  WARPSYNC 0xffffffff ;  /* 0xffffffff00007948 */ /* 0x000fe20003800000 */
[----:B------:R-:W-:Y:S02]  /*99c0*/  ISETP.GE.AND P6, PT, R32, c[0x0][0x1d4], PT ;  /* 0x0000750020007a0c */ /* 0x000fe40003fc6270 */
[----:B------:R-:W-:Y:S02]  /*99d0*/  ISETP.GE.AND P5, PT, R218, c[0x0][0x1d4], PT ;  /* 0x00007500da007a0c */ /* 0x000fe40003fa6270 */
[----:B------:R-:W-:Y:S02]  /*99e0*/  SHF.R.S32.HI R36, RZ, 0x1f, R218 ;  /* 0x0000001fff247819 */ /* 0x000fe400000114da */
        /* <DEDUP_REMOVED lines=16> */
[----:B----4-:R-:W-:-:S04]  /*9af0*/  IMAD.WIDE.U32 R4, R11, c[0x0][0x1e8], R4 ;  /* 0x00007a000b047a25 */ /* 0x010fc800078e0004 */
[----:B------:R-:W-:-:S04]  /*9b00*/  IMAD.WIDE.U32 R2, R11, c[0x0][0x210], R2 ;  /* 0x000084000b027a25 */ /* 0x000fc800078e0002 */
[C---:B------:R-:W-:Y:S02]  /*9b10*/  IMAD R3, R11.reuse, c[0x0][0x214], R3 ;  /* 0x000085000b037a24 */ /* 0x040fe400078e0203 */
[----:B------:R-:W-:Y:S01]  /*9b20*/  IMAD R5, R11, c[0x0][0x1ec], R5 ;  /* 0x00007b000b057a24 */ /* 0x000fe200078e0205 */
[----:B---3--:R-:W-:Y:S01]  /*9b30*/  @P1 SHF.R.S32.HI R0, RZ, 0x1f, R7 ;  /* 0x0000001fff001819 */ /* 0x008fe20000011407 */
[----:B------:R-:W-:Y:S01]  /*9b40*/  @!P1 IMAD.MOV.U32 R0, RZ, RZ, R145 ;  /* 0x000000ffff009224 */ /* 0x000fe200078e0091 */
[----:B------:R-:W-:-:S04]  /*9b50*/  @!P1 MOV R7, R9 ;  /* 0x0000000900079202 */ /* 0x000fc80000000f00 */
[----:B------:R-:W-:Y:S02]  /*9b60*/  SEL R6, R0, RZ, !P0 ;  /* 0x000000ff00067207 */ /* 0x000fe40004000000 */
[----:B------:R-:W-:Y:S02]  /*9b70*/  SEL R0, R7, RZ, !P0 ;  /* 0x000000ff07007207 */ /* 0x000fe40004000000 */
[----:B------:R-:W-:Y:S01]  /*9b80*/  SHF.R.S32.HI R7, RZ, 0x1f, R163 ;  /* 0x0000001fff077819 */ /* 0x000fe200000114a3 */
[C---:B------:R-:W-:Y:S01]  /*9b90*/  IMAD R8, R6.reuse, c[0x0][0x1f0], RZ ;  /* 0x00007c0006087a24 */ /* 0x040fe200078e02ff */
[----:B------:R-:W-:Y:S01]  /*9ba0*/  ISETP.NE.U32.AND P0, PT, RZ, c[0x0][0x348], PT ;  /* 0x0000d200ff007a0c */ /* 0x000fe20003f05070 */
[----:B------:R-:W-:Y:S02]  /*9bb0*/  IMAD R6, R6, c[0x0][0x218], RZ ;  /* 0x0000860006067a24 */ /* 0x000fe400078e02ff */
[----:B------:R-:W-:Y:S01]  /*9bc0*/  IMAD.WIDE.U32 R78, R0, c[0x0][0x218], R2 ;  /* 0x00008600004e7a25 */ /* 0x000fe200078e0002 */
[----:B------:R-:W-:-:S03]  /*9bd0*/  ISETP.NE.AND.EX P0, PT, RZ, c[0x0][0x34c], PT, P0 ;  /* 0x0000d300ff007a0c */ /* 0x000fc60003f05300 */
[----:B------:R-:W-:Y:S01]  /*9be0*/  IMAD.WIDE.U32 R160, R0, c[0x0][0x1f0], R4 ;  /* 0x00007c0000a07a25 */ /* 0x000fe200078e0004 */
[----:B------:R-:W-:-:S03]  /*9bf0*/  SEL R10, R145, RZ, !P0 ;  /* 0x000000ff910a7207 */ /* 0x000fc60004000000 */
[C---:B------:R-:W-:Y:S01]  /*9c00*/  IMAD R3, R0.reuse, c[0x0][0x1f4], R8 ;  /* 0x00007d0000037a24 */ /* 0x040fe200078e0208 */
[----:B------:R2:W-:Y:S01]  /*9c10*/  STL.64 [R1+0x18], R160 ;  /* 0x000018a001007387 */ /* 0x0005e20000100a00 */
[----:B------:R-:W-:Y:S01]  /*9c20*/  IMAD R2, R0, c[0x0][0x21c], R6 ;  /* 0x0000870000027a24 */ /* 0x000fe200078e0206 */
[----:B------:R-:W-:Y:S01]  /*9c30*/  SEL R8, R9, RZ, !P0 ;  /* 0x000000ff09087207 */ /* 0x000fe20004000000 */
[----:B------:R-:W-:Y:S01]  /*9c40*/  IMAD R0, R7, c[0x0][0x178], RZ ;  /* 0x00005e0007007a24 */ /* 0x000fe200078e02ff */
[----:B------:R-:W-:Y:S01]  /*9c50*/  IADD3 R155, R161, R3, RZ ;  /* 0x00000003a19b7210 */ /* 0x000fe20007ffe0ff */
[----:B------:R-:W-:Y:S01]  /*9c60*/  IMAD.IADD R80, R79, 0x1, R2 ;  /* 0x000000014f507824 */ /* 0x000fe200078e0202 */
[----:B------:R2:W-:Y:S01]  /*9c70*/  STL.64 [R1+0x8], R78 ;  /* 0x0000084e01007387 */ /* 0x0005e20000100a00 */
[C---:B------:R-:W-:Y:S02]  /*9c80*/  IMAD R0, R163.reuse, c[0x0][0x17c], R0 ;  /* 0x00005f00a3007a24 */ /* 0x040fe400078e0200 */
[----:B------:R-:W-:Y:S01]  /*9c90*/  IMAD.WIDE.U32 R4, R163, c[0x0][0x178], RZ ;  /* 0x00005e00a3047a25 */ /* 0x000fe200078e00ff */
[----:B------:R2:W-:Y:S03]  /*9ca0*/  STL [R1+0x10], R155 ;  /* 0x0000109b01007387 */ /* 0x0005e60000100800 */
[----:B------:R-:W-:Y:S01]  /*9cb0*/  IMAD.IADD R9, R5, 0x1, R0 ;  /* 0x0000000105097824 */ /* 0x000fe200078e0200 */
[----:B------:R2:W-:Y:S04]  /*9cc0*/  STL [R1], R80 ;  /* 0x0000005001007387 */ /* 0x0005e80000100800 */
[----:B------:R-:W3:Y:S01]  /*9cd0*/  LDL R152, [R1+0x30] ;  /* 0x0000300001987983 */ /* 0x000ee20000100800 */
[----:B------:R-:W-:Y:S01]  /*9ce0*/  IMAD.MOV.U32 R76, RZ, RZ, 0x70 ;  /* 0x00000070ff4c7424 */ /* 0x000fe200078e00ff */
[----:B------:R-:W-:Y:S01]  /*9cf0*/  SHF.R.S32.HI R75, RZ, 0x1f, R148 ;  /* 0x0000001fff4b7819 */ /* 0x000fe20000011494 */
[----:B------:R-:W-:Y:S01]  /*9d00*/  IMAD.WIDE.U32 R2, R148, c[0x0][0x1e0], RZ ;  /* 0x0000780094027a25 */ /* 0x000fe200078e00ff */
[----:B------:R-:W4:Y:S01]  /*9d10*/  LDL R153, [R1+0x2c] ;  /* 0x00002c0001997983 */ /* 0x000f220000100800 */
[----:B------:R-:W-:-:S02]  /*9d20*/  P2R R34, PR, RZ, 0x20 ;  /* 0x00000020ff227803 */ /* 0x000fc40000000000 */
[----:B------:R-:W-:Y:S01]  /*9d30*/  IMAD R76, R251, -0x70, R76 ;  /* 0xffffff90fb4c7824 */ /* 0x000fe200078e024c */
[----:B------:R-:W-:Y:S01]  /*9d40*/  P2R R35, PR, RZ, 0x40 ;  /* 0x00000040ff237803 */ /* 0x000fe20000000000 */
[----:B------:R-:W-:Y:S02]  /*9d50*/  IMAD R0, R75, c[0x0][0x1e0], RZ ;  /* 0x000078004b007a24 */ /* 0x000fe400078e02ff */
[----:B------:R-:W-:Y:S02]  /*9d60*/  IMAD.MOV.U32 R6, RZ, RZ, R160 ;  /* 0x000000ffff067224 */ /* 0x000fe400078e00a0 */
[----:B------:R-:W-:Y:S02]  /*9d70*/  IMAD R0, R148, c[0x0][0x1e4], R0 ;  /* 0x0000790094007a24 */ /* 0x000fe400078e0200 */
[----:B------:R-:W-:Y:S02]  /*9d80*/  IMAD.MOV.U32 R7, RZ, RZ, R155 ;  /* 0x000000ffff077224 */ /* 0x000fe400078e009b */
[----:B------:R-:W-:-:S02]  /*9d90*/  IMAD.IADD R0, R3, 0x1, R0 ;  /* 0x0000000103007824 */ /* 0x000fc400078e0200 */
[----:B------:R-:W-:-:S04]  /*9da0*/  IMAD.WIDE.U32 R2, R2, 0x70, R6 ;  /* 0x0000007002027825 */ /* 0x000fc800078e0006 */
[----:B------:R-:W-:Y:S02]  /*9db0*/  IMAD R0, R0, 0x70, RZ ;  /* 0x0000007000007824 */ /* 0x000fe400078e02ff */
[----:B------:R-:W-:Y:S02]  /*9dc0*/  IMAD.MOV.U32 R150, RZ, RZ, c[0x0][0x1e0] ;  /* 0x00007800ff967624 */ /* 0x000fe400078e00ff */
[----:B------:R-:W-:Y:S02]  /*9dd0*/  IMAD.IADD R3, R3, 0x1, R0 ;  /* 0x0000000103037824 */ /* 0x000fe400078e0200 */
[----:B------:R-:W-:Y:S02]  /*9de0*/  IMAD.MOV.U32 R149, RZ, RZ, c[0x0][0x1e4] ;  /* 0x00007900ff957624 */ /* 0x000fe400078e00ff */
[----:B------:R-:W-:Y:S01]  /*9df0*/  IMAD.WIDE.U32 R6, R150, 0x20, RZ ;  /* 0x0000002096067825 */ /* 0x000fe200078e00ff */
[----:B------:R-:W-:Y:S01]  /*9e00*/  BAR.SYNC.DEFER_BLOCKING 0x0 ;  /* 0x0000000000007b1d */ /* 0x000fe20000010000 */
[----:B------:R-:W-:-:S02]  /*9e10*/  ISETP.GE.AND P6, PT, R32, c[0x0][0x198], PT ;  /* 0x0000660020007a0c */ /* 0x000fc40003fc6270 */
[----:B---3--:R-:W-:-:S05]  /*9e20*/  IMAD.IADD R145, R152, 0x1, R76 ;  /* 0x0000000198917824 */ /* 0x008fca00078e024c */
[----:B------:R-:W-:-:S05]  /*9e30*/  IMNMX R5, R145, 0x70, PT ;  /* 0x0000007091057817 */ /* 0x000fca0003800200 */
[----:B------:R-:W-:Y:S02]  /*9e40*/  IMAD.IADD R22, R5, 0x1, -R110 ;  /* 0x0000000105167824 */ /* 0x000fe400078e0a6e */
[----:B------:R-:W-:-:S03]  /*9e50*/  IMAD.SHL.U32 R5, R149, 0x20, RZ ;  /* 0x0000002095057824 */ /* 0x000fc600078e00ff */
[C---:B------:R-:W-:Y:S02]  /*9e60*/  ISETP.GE.AND P3, PT, R22.reuse, 0x1, PT ;  /* 0x000000011600780c */ /* 0x040fe40003f66270 */
[C---:B------:R-:W-:Y:S02]  /*9e70*/  ISETP.GE.AND P2, PT, R22.reuse, 0x21, PT ;  /* 0x000000211600780c */ /* 0x040fe40003f46270 */
[----:B------:R-:W-:Y:S01]  /*9e80*/  ISETP.GE.AND P1, PT, R22, 0x41, PT ;  /* 0x000000411600780c */ /* 0x000fe20003f26270 */
[----:B----4-:R-:W-:Y:S01]  /*9e90*/  IMAD R52, R153, c[0x0][0x2c4], RZ ;  /* 0x0000b10099347a24 */ /* 0x010fe200078e02ff */
[----:B------:R-:W-:Y:S02]  /*9ea0*/  P2R R31, PR, RZ, 0x4 ;  /* 0x00000004ff1f7803 */ /* 0x000fe40000000000 */
[----:B------:R-:W-:-:S05]  /*9eb0*/  P2R R23, PR, RZ, 0x2 ;  /* 0x00000002ff177803 */ /* 0x000fca0000000000 */
[----:B------:R-:W-:-:S04]  /*9ec0*/  @P3 LEA R28, P0, R2, c[0x0][0x1c8], 0x1 ;  /* 0x00007200021c3a11 */ /* 0x000fc800078008ff */
[C---:B------:R-:W-:Y:S02]  /*9ed0*/  @P3 LEA.HI.X R29, R2.reuse, c[0x0][0x1cc], R3, 0x1, P0 ;  /* 0x00007300021d3a11 */ /* 0x040fe400000f0c03 */
[----:B------:R-:W-:-:S04]  /*9ee0*/  @P2 IADD3 R0, P0, R2, R6, RZ ;  /* 0x0000000602002210 */ /* 0x000fc80007f1e0ff */
[----:B------:R-:W-:Y:S01]  /*9ef0*/  @P2 IADD3.X R5, R3, R7, R5, P0, !PT ;  /* 0x0000000703052210 */ /* 0x000fe200007fe405 */
[----:B------:R-:W-:Y:S01]  /*9f00*/  IMAD.WIDE.U32 R6, R150, 0x40, RZ ;  /* 0x0000004096067825 */ /* 0x000fe200078e00ff */
[----:B------:R-:W-:-:S04]  /*9f10*/  @P2 LEA R24, P0, R0, c[0x0][0x1c8], 0x1 ;  /* 0x0000720000182a11 */ /* 0x000fc800078008ff */
[----:B------:R-:W-:Y:S01]  /*9f20*/  @P2 LEA.HI.X R25, R0, c[0x0][0x1cc], R5, 0x1, P0 ;  /* 0x0000730000192a11 */ /* 0x000fe200000f0c05 */
[----:B------:R-:W-:Y:S01]  /*9f30*/  IMAD.SHL.U32 R5, R149, 0x40, RZ ;  /* 0x0000004095057824 */ /* 0x000fe200078e00ff */
[----:B------:R-:W-:-:S04]  /*9f40*/  @P1 IADD3 R0, P0, R2, R6, RZ ;  /* 0x0000000602001210 */ /* 0x000fc80007f1e0ff */
[----:B------:R-:W-:Y:S02]  /*9f50*/  @P1 IADD3.X R5, R3, R7, R5, P0, !PT ;  /* 0x0000000703051210 */ /* 0x000fe400007fe405 */
[----:B------:R-:W-:-:S04]  /*9f60*/  @P1 LEA R20, P0, R0, c[0x0][0x1c8], 0x1 ;  /* 0x0000720000141a11 */ /* 0x000fc800078008ff */
[----:B------:R-:W-:Y:S02]  /*9f70*/  @P1 LEA.HI.X R21, R0, c[0x0][0x1cc], R5, 0x1, P0 ;  /* 0x0000730000151a11 */ /* 0x000fe400000f0c05 */
[----:B------:R-:W-:-:S13]  /*9f80*/  ISETP.GE.AND P0, PT, R22, 0x61, PT ;  /* 0x000000611600780c */ /* 0x000fda0003f06270 */
[----:B------:R-:W-:Y:S02]  /*9f90*/  @P0 IMAD R0, R149, 0x60, RZ ;  /* 0x0000006095000824 */ /* 0x000fe400078e02ff */
[----:B------:R-:W-:-:S04]  /*9fa0*/  @P0 IMAD.WIDE.U32 R2, R150, 0x60, R2 ;  /* 0x0000006096020825 */ /* 0x000fc800078e0002 */
[----:B------:R-:W-:Y:S01]  /*9fb0*/  @P0 IMAD.IADD R0, R0, 0x1, R3 ;  /* 0x0000000100000824 */ /* 0x000fe200078e0203 */
[----:B------:R-:W-:Y:S01]  /*9fc0*/  @P0 LEA R18, P3, R2, c[0x0][0x1c8], 0x1 ;  /* 0x0000720002120a11 */ /* 0x000fe200078608ff */
[----:B------:R-:W-:-:S03]  /*9fd0*/  IMAD.MOV.U32 R3, RZ, RZ, R9 ;  /* 0x000000ffff037224 */ /* 0x000fc600078e0009 */
[----:B------:R-:W-:Y:S01]  /*9fe0*/  @P0 LEA.HI.X R19, R2, c[0x0][0x1cc], R0, 0x1, P3 ;  /* 0x0000730002130a11 */ /* 0x000fe200018f0c00 */
[----:B------:R-:W-:Y:S02]  /*9ff0*/  IMAD R0, R146, 0x20, R110 ;  /* 0x0000002092007824 */ /* 0x000fe400078e026e */
[----:B------:R-:W-:Y:S02]  /*a000*/  IMAD.MOV.U32 R2, RZ, RZ, R4 ;  /* 0x000000ffff027224 */ /* 0x000fe400078e0004 */
[----:B------:R-:W-:Y:S02]  /*a010*/  IMAD.IADD R4, R252, 0x1, R0 ;  /* 0x00000001fc047824 */ /* 0x000fe400078e0200 */
[----:B------:R-:W-:-:S04]  /*a020*/  IMAD.WIDE.U32 R2, R11, c[0x0][0x1b8], R2 ;  /* 0x00006e000b027a25 */ /* 0x000fc800078e0002 */
[----:B------:R-:W-:-:S04]  /*a030*/  @P4 IMAD.HI.U32 R5, R4, c[0x0][0x2c8], RZ ;  /* 0x0000b20004054a27 */ /* 0x000fc800078e00ff */
[----:B------:R-:W-:Y:S01]  /*a040*/  IMAD.MOV.U32 R0, RZ, RZ, R4 ;  /* 0x000000ffff007224 */ /* 0x000fe200078e0004 */
[----:B------:R-:W-:Y:S01]  /*a050*/  @P4 SHF.R.U32.HI R0, RZ, c[0x0][0x2cc], R5 ;  /* 0x0000b300ff004a19 */ /* 0x000fe20000011605 */
[----:B------:R-:W-:Y:S02]  /*a060*/  IMAD R6, R10, c[0x0][0x1c0], RZ ;  /* 0x000070000a067a24 */ /* 0x000fe400078e02ff */
[----:B------:R-:W-:Y:S02]  /*a070*/  IMAD R3, R11, c[0x0][0x1bc], R3 ;  /* 0x00006f000b037a24 */ /* 0x000fe400078e0203 */
[C---:B------:R-:W-:Y:S01]  /*a080*/  IMAD R5, R8.reuse, c[0x0][0x1c4], R6 ;  /* 0x0000710008057a24 */ /* 0x040fe200078e0206 */
[----:B------:R-:W-:Y:S01]  /*a090*/  SHF.R.S32.HI R6, RZ, 0x1f, R0 ;  /* 0x0000001fff067819 */ /* 0x000fe20000011400 */
[----:B------:R-:W-:-:S04]  /*a0a0*/  IMAD.WIDE.U32 R2, R8, c[0x0][0x1c0], R2 ;  /* 0x0000700008027a25 */ /* 0x000fc800078e0002 */
[----:B------:R-:W-:Y:S02]  /*a0b0*/  IMAD.MOV R7, RZ, RZ, -R0 ;  /* 0x000000ffff077224 */ /* 0x000fe400078e0a00 */
[----:B------:R-:W-:Y:S02]  /*a0c0*/  IMAD.IADD R3, R3, 0x1, R5 ;  /* 0x0000000103037824 */ /* 0x000fe400078e0205 */
[----:B------:R-:W-:Y:S02]  /*a0d0*/  IMAD R5, R6, c[0x0][0x1b0], RZ ;  /* 0x00006c0006057a24 */ /* 0x000fe400078e02ff */
[----:B------:R-:W-:Y:S02]  /*a0e0*/  IMAD R4, R7, c[0x0][0x2c4], R4 ;  /* 0x0000b10007047a24 */ /* 0x000fe400078e0204 */
[C---:B------:R-:W-:Y:S02]  /*a0f0*/  IMAD R5, R0.reuse, c[0x0][0x1b4], R5 ;  /* 0x00006d0000057a24 */ /* 0x040fe400078e0205 */
[----:B------:R-:W-:Y:S01]  /*a100*/  IMAD.WIDE.U32 R2, R0, c[0x0][0x1b0], R2 ;  /* 0x00006c0000027a25 */ /* 0x000fe200078e0002 */
[----:B------:R-:W-:-:S03]  /*a110*/  SHF.R.S32.HI R0, RZ, 0x1f, R4 ;  /* 0x0000001fff007819 */ /* 0x000fc60000011404 */
[----:B------:R-:W-:Y:S02]  /*a120*/  IMAD.IADD R3, R3, 0x1, R5 ;  /* 0x0000000103037824 */ /* 0x000fe400078e0205 */
[----:B------:R-:W-:Y:S02]  /*a130*/  IMAD R0, R0, c[0x0][0x1a8], RZ ;  /* 0x00006a0000007a24 */ /* 0x000fe400078e02ff */
[----:B------:R-:W-:-:S04]  /*a140*/  IMAD.WIDE.U32 R2, R4, c[0x0][0x1a8], R2 ;  /* 0x00006a0004027a25 */ /* 0x000fc800078e0002 */
[----:B------:R-:W-:-:S04]  /*a150*/  IMAD R0, R4, c[0x0][0x1ac], R0 ;  /* 0x00006b0004007a24 */ /* 0x000fc800078e0200 */
[----:B------:R-:W-:Y:S01]  /*a160*/  IMAD.IADD R0, R3, 0x1, R0 ;  /* 0x0000000103007824 */ /* 0x000fe200078e0200 */
[----:B------:R-:W-:-:S04]  /*a170*/  LEA R3, P3, R2, c[0x0][0x160], 0x1 ;  /* 0x0000580002037a11 */ /* 0x000fc800078608ff */
[----:B------:R-:W-:Y:S01]  /*a180*/  LEA.HI.X R2, R2, c[0x0][0x164], R0, 0x1, P3 ;  /* 0x0000590002027a11 */ /* 0x000fe200018f0c00 */
[----:B------:R-:W3:Y:S01]  /*a190*/  SHFL.IDX PT, R4, R3, RZ, 0x181f ;  /* 0x00181fff03047589 */ /* 0x000ee200000e0000 */
[----:B------:R-:W-:-:S03]  /*a1a0*/  IMAD.IADD R0, R110, 0x1, R252 ;  /* 0x000000016e007824 */ /* 0x000fc600078e02fc */
[----:B------:R-:W4:Y:S02]  /*a1b0*/  SHFL.IDX PT, R5, R2, RZ, 0x181f ;  /* 0x00181fff02057589 */ /* 0x000f2400000e0000 */
[C---:B------:R-:W-:Y:S02]  /*a1c0*/  ISETP.GE.AND P3, PT, R0.reuse, R52, PT ;  /* 0x000000340000720c */ /* 0x040fe40003f66270 */
[----:B------:R-:W-:-:S11]  /*a1d0*/  IADD3 R6, R0, 0x20, RZ ;  /* 0x0000002000067810 */ /* 0x000fd60007ffe0ff */
[----:B---3--:R-:W-:-:S04]  /*a1e0*/  @!P3 LEA R16, P4, R32, R4, 0x1 ;  /* 0x000000042010b211 */ /* 0x008fc800078808ff */
[-C--:B----4-:R-:W-:Y:S02]  /*a1f0*/  @!P3 LEA.HI.X R17, R32, R5.reuse, R33, 0x1, P4 ;  /* 0x000000052011b211 */ /* 0x090fe400020f0c21 */
[C---:B------:R-:W-:Y:S02]  /*a200*/  @!P3 LEA R14, P4, R218.reuse, R4, 0x1 ;  /* 0x00000004da0eb211 */ /* 0x040fe400078808ff */
[----:B------:R-:W3:Y:S02]  /*a210*/  SHFL.IDX PT, R4, R3, 0x1, 0x181f ;  /* 0x00381f0003047f89 */ /* 0x000ee400000e0000 */
[----:B------:R-:W-:Y:S02]  /*a220*/  @!P3 LEA.HI.X R15, R218, R5, R36, 0x1, P4 ;  /* 0x00000005da0fb211 */ /* 0x000fe400020f0c24 */
[----:B------:R-:W4:Y:S01]  /*a230*/  SHFL.IDX PT, R5, R2, 0x1, 0x181f ;  /* 0x00381f0002057f89 */ /* 0x000f2200000e0000 */
[----:B------:R-:W-:Y:S02]  /*a240*/  ISETP.GE.AND P1, PT, R6, R52, PT ;  /* 0x000000340600720c */ /* 0x000fe40003f26270 */
[----:B------:R-:W-:Y:S01]  /*a250*/  IADD3 R6, R0, 0x40, RZ ;  /* 0x0000004000067810 */ /* 0x000fe20007ffe0ff */
[----:B------:R1:W-:Y:S10]  /*a260*/  @!P3 LDGSTS.E.BYPASS.LTC128B.128 [R215+0x100], [R16.64], !P6 ;  /* 0x0010000010d7bfae */ /* 0x0003f4000f101d46 */
[----:B---3--:R-:W-:-:S04]  /*a270*/  @!P1 LEA R12, P4, R32, R4, 0x1 ;  /* 0x00000004200c9211 */ /* 0x008fc800078808ff */
[-C--:B----4-:R-:W-:Y:S02]  /*a280*/  @!P1 LEA.HI.X R13, R32, R5.reuse, R33, 0x1, P4 ;  /* 0x00000005200d9211 */ /* 0x090fe400020f0c21 */
[C---:B------:R-:W-:Y:S02]  /*a290*/  @!P1 LEA R10, P4, R218.reuse, R4, 0x1 ;  /* 0x00000004da0a9211 */ /* 0x040fe400078808ff */
[----:B------:R-:W3:Y:S02]  /*a2a0*/  SHFL.IDX PT, R4, R3, 0x2, 0x181f ;  /* 0x00581f0003047f89 */ /* 0x000ee400000e0000 */
[----:B------:R-:W-:Y:S02]  /*a2b0*/  @!P1 LEA.HI.X R11, R218, R5, R36, 0x1, P4 ;  /* 0x00000005da0b9211 */ /* 0x000fe400020f0c24 */
[----:B------:R-:W4:Y:S01]  /*a2c0*/  SHFL.IDX PT, R5, R2, 0x2, 0x181f ;  /* 0x00581f0002057f89 */ /* 0x000f2200000e0000 */
[----:B------:R-:W-:-:S13]  /*a2d0*/  ISETP.GE.AND P2, PT, R6, R52, PT ;  /* 0x000000340600720c */ /* 0x000fda0003f46270 */
[----:B---3--:R-:W-:-:S04]  /*a2e0*/  @!P2 LEA R8, P4, R32, R4, 0x1 ;  /* 0x000000042008a211 */ /* 0x008fc800078808ff */
[-C--:B----4-:R-:W-:Y:S02]  /*a2f0*/  @!P2 LEA.HI.X R9, R32, R5.reuse, R33, 0x1, P4 ;  /* 0x000000052009a211 */ /* 0x090fe400020f0c21 */
[C---:B------:R-:W-:Y:S02]  /*a300*/  @!P2 LEA R6, P4, R218.reuse, R4, 0x1 ;  /* 0x00000004da06a211 */ /* 0x040fe400078808ff */
[----:B------:R-:W3:Y:S02]  /*a310*/  SHFL.IDX PT, R4, R3, 0x3, 0x181f ;  /* 0x00781f0003047f89 */ /* 0x000ee400000e0000 */
[----:B------:R-:W-:Y:S02]  /*a320*/  @!P2 LEA.HI.X R7, R218, R5, R36, 0x1, P4 ;  /* 0x00000005da07a211 */ /* 0x000fe400020f0c24 */
[----:B------:R4:W2:Y:S02]  /*a330*/  SHFL.IDX PT, R5, R2, 0x3, 0x181f ;  /* 0x00781f0002057f89 */ /* 0x0008a400000e0000 */
[----:B----4-:R-:W-:-:S04]  /*a340*/  IADD3 R2, R0, 0x60, RZ ;  /* 0x0000006000027810 */ /* 0x010fc80007ffe0ff */
[----:B------:R-:W-:-:S13]  /*a350*/  ISETP.GE.AND P5, PT, R2, R52, PT ;  /* 0x000000340200720c */ /* 0x000fda0003fa6270 */
[----:B---3--:R-:W-:-:S04]  /*a360*/  @!P5 LEA R2, P4, R218, R4, 0x1 ;  /* 0x00000004da02d211 */ /* 0x008fc800078808ff */
[----:B--2---:R-:W-:Y:S02]  /*a370*/  @!P5 LEA.HI.X R3, R218, R5, R36, 0x1, P4 ;  /* 0x00000005da03d211 */ /* 0x004fe400020f0c24 */
[----:B------:R-:W-:-:S04]  /*a380*/  @!P5 LEA R4, P4, R32, R4, 0x1 ;  /* 0x000000042004d211 */ /* 0x000fc800078808ff */
[----:B------:R-:W-:Y:S02]  /*a390*/  @!P5 LEA.HI.X R5, R32, R5, R33, 0x1, P4 ;  /* 0x000000052005d211 */ /* 0x000fe400020f0c21 */
[----:B------:R-:W-:Y:S02]  /*a3a0*/  ISETP.GE.AND P4, PT, R218, c[0x0][0x198], PT ;  /* 0x00006600da007a0c */ /* 0x000fe40003f86270 */
[----:B------:R-:W-:Y:S02]  /*a3b0*/  P2R R44, PR, RZ, 0x20 ;  /* 0x00000020ff2c7803 */ /* 0x000fe40000000000 */
[----:B------:R-:W-:-:S09]  /*a3c0*/  P2R R40, PR, RZ, 0x4 ;  /* 0x00000004ff287803 */ /* 0x000fd20000000000 */
[----:B------:R1:W-:Y:S04]  /*a3d0*/  @!P3 LDGSTS.E.BYPASS.LTC128B.128 [R215+0x4100], [R14.64], !P4 ;  /* 0x041000000ed7bfae */ /* 0x0003e8000e101d46 */
[----:B------:R1:W-:Y:S04]  /*a3e0*/  @!P1 LDGSTS.E.BYPASS.LTC128B.128 [R216+0x1100], [R12.64], !P6 ;  /* 0x011000000cd89fae */ /* 0x0003e8000f101d46 */
[----:B------:R1:W-:Y:S04]  /*a3f0*/  @!P1 LDGSTS.E.BYPASS.LTC128B.128 [R216+0x5100], [R10.64], !P4 ;  /* 0x051000000ad89fae */ /* 0x0003e8000e101d46 */
[----:B------:R1:W-:Y:S04]  /*a400*/  @!P2 LDGSTS.E.BYPASS.LTC128B.128 [R216+0x2100], [R8.64], !P6 ;  /* 0x0210000008d8afae */ /* 0x0003e8000f101d46 */
[----:B------:R1:W-:Y:S04]  /*a410*/  @!P2 LDGSTS.E.BYPASS.LTC128B.128 [R216+0x6100], [R6.64], !P4 ;  /* 0x0610000006d8afae */ /* 0x0003e8000e101d46 */
[----:B------:R1:W-:Y:S01]  /*a420*/  @!P5 LDGSTS.E.BYPASS.LTC128B.128 [R216+0x3100], [R4.64], !P6 ;  /* 0x0310000004d8dfae */ /* 0x0003e2000f101d46 */
[----:B------:R-:W-:-:S03]  /*a430*/  ISETP.NE.AND P6, PT, R35, RZ, PT ;  /* 0x000000ff2300720c */ /* 0x000fc60003fc5270 */
[----:B------:R1:W-:Y:S01]  /*a440*/  @!P5 LDGSTS.E.BYPASS.LTC128B.128 [R216+0x7100], [R2.64], !P4 ;  /* 0x0710000002d8dfae */ /* 0x0003e2000e101d46 */
[----:B------:R-:W-:Y:S02]  /*a450*/  ISETP.GE.AND P4, PT, R22, 0x1, PT ;  /* 0x000000011600780c */ /* 0x000fe40003f86270 */
[----:B------:R-:W-:Y:S01]  /*a460*/  ISETP.NE.AND P5, PT, R34, RZ, PT ;  /* 0x000000ff2200720c */ /* 0x000fe20003fa5270 */
[----:B------:R-:W0:Y:S01]  /*a470*/  LDGDEPBAR ;  /* 0x00000000000079af */ /* 0x000e220000000000 */
[----:B------:R-:W-:Y:S02]  /*a480*/  ISETP.NE.AND P2, PT, R31, RZ, PT ;  /* 0x000000ff1f00720c */ /* 0x000fe40003f45270 */
[----:B------:R-:W-:Y:S02]  /*a490*/  P2R R30, PR, RZ, 0x2 ;  /* 0x00000002ff1e7803 */ /* 0x000fe40000000000 */
[----:B------:R-:W-:-:S05]  /*a4a0*/  ISETP.NE.AND P1, PT, R23, RZ, PT ;  /* 0x000000ff1700720c */ /* 0x000fca0003f25270 */
[----:B------:R1:W-:Y:S04]  /*a4b0*/  @P4 LDGSTS.E.BYPASS.LTC128B.128 [R215+0x8100], [R28.64], !P6 ;  /* 0x081000001cd74fae */ /* 0x0003e8000f101d46 */
[----:B------:R1:W-:Y:S04]  /*a4c0*/  @P4 LDGSTS.E.BYPASS.LTC128B.128 [R215+0xb900], [R28.64+0x80], !P5 ;  /* 0x0b9000801cd74fae */ /* 0x0003e8000e901d46 */
[----:B------:R1:W-:Y:S04]  /*a4d0*/  @P2 LDGSTS.E.BYPASS.LTC128B.128 [R216+0x9100], [R24.64], !P6 ;  /* 0x0910000018d82fae */ /* 0x0003e8000f101d46 */
[----:B------:R1:W-:Y:S04]  /*a4e0*/  @P2 LDGSTS.E.BYPASS.LTC128B.128 [R216+0xc900], [R24.64+0x80], !P5 ;  /* 0x0c90008018d82fae */ /* 0x0003e8000e901d46 */
[----:B------:R1:W-:Y:S04]  /*a4f0*/  @P1 LDGSTS.E.BYPASS.LTC128B.128 [R216+0xa100], [R20.64], !P6 ;  /* 0x0a10000014d81fae */ /* 0x0003e8000f101d46 */
        /* <DEDUP_REMOVED lines=8> */
.L_x_1195:
[----:B------:R-:W-:Y:S01]  /*a580*/  ULDC.U8 UR4, c[0x0][0x298] ;  /* 0x0000a60000047ab9 */ /* 0x000fe20000000000 */
[----:B-1---5:R-:W-:Y:S01]  /*a590*/  SHF.R.S32.HI R2, RZ, 0x1f, R144 ;  /* 0x0000001fff027819 */ /* 0x022fe20000011490 */
[----:B------:R-:W-:Y:S01]  /*a5a0*/  IMAD.WIDE.U32 R4, R144, c[0x0][0x280], RZ ;  /* 0x0000a00090047a25 */ /* 0x000fe200078e00ff */
[----:B------:R-:W-:Y:S01]  /*a5b0*/  ISETP.NE.AND P0, PT, RZ, UR4, PT ;  /* 0x00000004ff007c0c */ /* 0x000fe2000bf05270 */
[----:B------:R-:W-:Y:S01]  /*a5c0*/  BSSY B2, `(.L_x_1196) ;  /* 0x00004eb000027945 */ /* 0x000fe20003800000 */
[----:B------:R-:W-:Y:S01]  /*a5d0*/  LEA R0, R146, R0, 0x5 ;  /* 0x0000000092007211 */ /* 0x000fe200078e28ff */
[C---:B------:R-:W-:Y:S02]  /*a5e0*/  IMAD R3, R2.reuse, c[0x0][0x280], RZ ;  /* 0x0000a00002037a24 */ /* 0x040fe400078e02ff */
[----:B------:R-:W-:Y:S02]  /*a5f0*/  IMAD R2, R2, c[0x0][0x290], RZ ;  /* 0x0000a40002027a24 */ /* 0x000fe400078e02ff */
[----:B------:R-:W-:-:S02]  /*a600*/  IMAD R6, R144, c[0x0][0x284], R3 ;  /* 0x0000a10090067a24 */ /* 0x000fc400078e0203 */
[C---:B------:R-:W-:Y:S02]  /*a610*/  IMAD R7, R144.reuse, c[0x0][0x294], R2 ;  /* 0x0000a50090077a24 */ /* 0x040fe400078e0202 */
        /* <DEDUP_REMOVED lines=9> */
[----:B------:R-:W-:Y:S01]  /*a6b0*/  SHF.R.S32.HI R57, RZ, 0x1f, R68 ;  /* 0x0000001fff397819 */ /* 0x000fe20000011444 */
[----:B------:R-:W-:Y:S01]  /*a6c0*/  CS2R R20, SRZ ;  /* 0x0000000000147805 */ /* 0x000fe2000001ff00 */
[----:B------:R-:W-:Y:S01]  /*a6d0*/  CS2R R14, SRZ ;  /* 0x00000000000e7805 */ /* 0x000fe2000001ff00 */
[----:B------:R-:W-:Y:S01]  /*a6e0*/  CS2R R24, SRZ ;  /* 0x0000000000187805 */ /* 0x000fe2000001ff00 */
[----:B------:R-:W-:-:S04]  /*a6f0*/  CS2R R16, SRZ ;  /* 0x0000000000107805 */ /* 0x000fc8000001ff00 */
[----:B------:R-:W-:-:S05]  /*a700*/  @P1 IMAD.HI.U32 R3, R0, c[0x0][0x2c8], RZ ;  /* 0x0000b20000031a27 */ /* 0x000fca00078e00ff */
[----:B------:R-:W-:-:S04]  /*a710*/  @P1 SHF.R.U32.HI R0, RZ, c[0x0][0x2cc], R3 ;  /* 0x0000b300ff001a19 */ /* 0x000fc80000011603 */
[----:B------:R-:W-:Y:S01]  /*a720*/  SHF.R.S32.HI R3, RZ, 0x1f, R0 ;  /* 0x0000001fff037819 */ /* 0x000fe20000011400 */
[----:B------:R-:W-:-:S04]  /*a730*/  IMAD.WIDE.U32 R4, R0, c[0x0][0x280], R4 ;  /* 0x0000a00000047a25 */ /* 0x000fc800078e0004 */
[----:B------:R-:W-:Y:S01]  /*a740*/  IMAD R7, R3, c[0x0][0x280], RZ ;  /* 0x0000a00003077a24 */ /* 0x000fe200078e02ff */
[----:B------:R-:W-:-:S03]  /*a750*/  LEA R23, P0, R4, c[0x0][0x270], 0x1 ;  /* 0x00009c0004177a11 */ /* 0x000fc600078008ff */
[----:B------:R-:W-:-:S04]  /*a760*/  IMAD R6, R0, c[0x0][0x284], R7 ;  /* 0x0000a10000067a24 */ /* 0x000fc800078e0207 */
[----:B------:R-:W-:-:S05]  /*a770*/  IMAD.IADD R6, R5, 0x1, R6 ;  /* 0x0000000105067824 */ /* 0x000fca00078e0206 */
[----:B------:R-:W-:Y:S01]  /*a780*/  LEA.HI.X R13, R4, c[0x0][0x274], R6, 0x1, P0 ;  /* 0x00009d00040d7a11 */ /* 0x000fe200000f0c06 */
[----:B------:R-:W-:Y:S01]  /*a790*/  IMAD R4, R3, c[0x0][0x290], RZ ;  /* 0x0000a40003047a24 */ /* 0x000fe200078e02ff */
[----:B------:R-:W-:-:S03]  /*a7a0*/  MOV R3, R8 ;  /* 0x0000000800037202 */ /* 0x000fc60000000f00 */
[----:B------:R1:W2:Y:S02]  /*a7b0*/  SHFL.IDX PT, R5, R13, RZ, 0x181f ;  /* 0x00181fff0d057589 */ /* 0x0002a400000e0000 */
[----:B------:R-:W-:-:S04]  /*a7c0*/  IMAD.WIDE.U32 R2, R0, c[0x0][0x290], R2 ;  /* 0x0000a40000027a25 */ /* 0x000fc800078e0002 */
[----:B------:R-:W-:Y:S01]  /*a7d0*/  IMAD R0, R0, c[0x0][0x294], R4 ;  /* 0x0000a50000007a24 */ /* 0x000fe200078e0204 */
[----:B------:R-:W-:-:S03]  /*a7e0*/  LEA R19, P0, R2, c[0x0][0x288], 0x1 ;  /* 0x0000a20002137a11 */ /* 0x000fc600078008ff */
[----:B------:R-:W-:Y:S02]  /*a7f0*/  IMAD.IADD R0, R3, 0x1, R0 ;  /* 0x0000000103007824 */ /* 0x000fe400078e0200 */
[----:B------:R1:W3:Y:S03]  /*a800*/  SHFL.IDX PT, R10, R19, RZ, 0x181f ;  /* 0x00181fff130a7589 */ /* 0x0002e600000e0000 */
[----:B------:R-:W-:Y:S02]  /*a810*/  LEA.HI.X R18, R2, c[0x0][0x28c], R0, 0x1, P0 ;  /* 0x0000a30002127a11 */ /* 0x000fe400000f0c00 */
        /* <DEDUP_REMOVED lines=25> */
.L_x_1199:
[----:B------:R-:W-:Y:S05]  /*a9b0*/  BSYNC B0 ;  /* 0x0000000000007941 */ /* 0x000fea0003800000 */
.L_x_1198:
[----:B------:R-:W-:Y:S01]  /*a9c0*/  ISETP.NE.AND P0, PT, R30, RZ, PT ;  /* 0x000000ff1e00720c */ /* 0x000fe20003f05270 */
        /* <DEDUP_REMOVED lines=32> */
[----:B------:R-:W-:Y:S01]  /*abd0*/  @!P1 IMAD.X R7, R12, 0x1, R2, P0 ;  /* 0x000000010c079824 */ /* 0x000fe200000e0602 */
        /* <DEDUP_REMOVED lines=10> */
.L_x_1201:
[----:B------:R-:W-:Y:S05]  /*ac80*/  BSYNC B0 ;  /* 0x0000000000007941 */ /* 0x000fea0003800000 */
.L_x_1200:
[----:B------:R-:W-:Y:S01]  /*ac90*/  ISETP.NE.AND P0, PT, R40, RZ, PT ;  /* 0x000000ff2800720c */ /* 0x000fe20003f05270 */
        /* <DEDUP_REMOVED lines=20> */
[----:B---3--:R2:W3:Y:S01]  /*ade0*/  SHFL.IDX PT, R10, R19, 0x2, 0x181f ;  /* 0x00581f00130a7f89 */ /* 0x0084e200000e0000 */
        /* <DEDUP_REMOVED lines=10> */
[--C-:B-1----:R-:W-:Y:S01]  /*ae90*/  @!P1 IMAD.X R9, R11, 0x1, R2.reuse, P2 ;  /* 0x000000010b099824 */ /* 0x102fe200010e0602 */
        /* <DEDUP_REMOVED lines=13> */
.L_x_1203:
[----:B------:R-:W-:Y:S05]  /*af70*/  BSYNC B0 ;  /* 0x0000000000007941 */ /* 0x000fea0003800000 */
.L_x_1202:
[----:B------:R-:W-:Y:S01]  /*af80*/  ISETP.NE.AND P0, PT, R44, RZ, PT ;  /* 0x000000ff2c00720c */ /* 0x000fe20003f05270 */
[----:B-1---5:R-:W-:Y:S01]  /*af90*/  IMAD.MOV.U32 R4, RZ, RZ, R42 ;  /* 0x000000ffff047224 */ /* 0x022fe200078e002a */
[----:B------:R-:W-:Y:S01]  /*afa0*/  MOV R2, R36 ;  /* 0x0000002400027202 */ /* 0x000fe20000000f00 */
[----:B------:R-:W-:Y:S01]  /*afb0*/  IMAD.MOV.U32 R3, RZ, RZ, R43 ;  /* 0x000000ffff037224 */ /* 0x000fe200078e002b */
[----:B--2---:R-:W1:Y:S01]  /*afc0*/  SHFL.IDX PT, R13, R13, 0x3, 0x181f ;  /* 0x00781f000d0d7f89 */ /* 0x004e6200000e0000 */
        /* <DEDUP_REMOVED lines=12> */
[----:B------:R-:W3:Y:S04]  /*b090*/  SHFL.IDX PT, R12, R18, 0x3, 0x181f ;  /* 0x00781f00120c7f89 */ /* 0x000ee800000e0000 */
[----:B------:R1:W3:Y:S01]  /*b0a0*/  SHFL.IDX PT, R11, R19, 0x3, 0x181f ;  /* 0x00781f00130b7f89 */ /* 0x0002e200000e0000 */
[----:B--2---:R-:W-:Y:S01]  /*b0b0*/  PRMT R23, R0, 0x5410, R2 ;  /* 0x0000541000177816 */ /* 0x004fe20000000002 */
[----:B-1----:R-:W-:Y:S01]  /*b0c0*/  CS2R R18, SRZ ;  /* 0x0000000000127805 */ /* 0x002fe2000001ff00 */
[----:B------:R-:W-:Y:S05]  /*b0d0*/  @P0 BRA `(.L_x_1205) ;  /* 0x0000016000000947 */ /* 0x000fea0003800000 */
[----:B---34-:R-:W-:Y:S01]  /*b0e0*/  ISETP.GE.AND P1, PT, R26, c[0x0][0x27c], PT ;  /* 0x00009f001a007a0c */ /* 0x018fe20003f26270 */
[----:B------:R-:W-:Y:S01]  /*b0f0*/  CS2R R48, SRZ ;  /* 0x0000000000307805 */ /* 0x000fe2000001ff00 */
[----:B------:R-:W-:Y:S01]  /*b100*/  ISETP.GE.AND P0, PT, R68, c[0x0][0x27c], PT ;  /* 0x00009f0044007a0c */ /* 0x000fe20003f06270 */
[----:B------:R-:W-:-:S10]  /*b110*/  CS2R R18, SRZ ;  /* 0x0000000000127805 */ /* 0x000fd4000001ff00 */
[C---:B------:R-:W-:Y:S01]  /*b120*/  @!P1 IMAD.SHL.U32 R0, R26.reuse, 0x2, RZ ;  /* 0x000000021a009824 */ /* 0x040fe200078e00ff */
[----:B------:R-:W-:Y:S01]  /*b130*/  @!P1 SHF.L.U64.HI R3, R26, 0x1, R22 ;  /* 0x000000011a039819 */ /* 0x000fe20000010216 */
[C---:B------:R-:W-:Y:S01]  /*b140*/  @!P0 IMAD.SHL.U32 R2, R68.reuse, 0x2, RZ ;  /* 0x0000000244028824 */ /* 0x040fe200078e00ff */
[----:B------:R-:W-:Y:S02]  /*b150*/  @!P0 SHF.L.U64.HI R10, R68, 0x1, R57 ;  /* 0x00000001440a8819 */ /* 0x000fe40000010239 */
[-C--:B------:R-:W-:Y:S02]  /*b160*/  @!P1 IADD3 R8, P2, R5, R0.reuse, RZ ;  /* 0x0000000005089210 */ /* 0x080fe40007f5e0ff */
[----:B------:R-:W-:Y:S02]  /*b170*/  @!P1 IADD3 R6, P4, R11, R0, RZ ;  /* 0x000000000b069210 */ /* 0x000fe40007f9e0ff */
        /* <DEDUP_REMOVED lines=12> */
.L_x_1205:
[----:B---34-:R-:W-:Y:S05]  /*b240*/  BSYNC B0 ;  /* 0x0000000000007941 */ /* 0x018fea0003800000 */
.L_x_1204:
[----:B-1----:R-:W-:Y:S01]  /*b250*/  IADD3 R3, -R252, R52, RZ ;  /* 0x00000034fc037210 */ /* 0x002fe20007ffe1ff */
[----:B-----5:R-:W-:Y:S01]  /*b260*/  IMAD.MOV.U32 R0, RZ, RZ, R48 ;  /* 0x000000ffff007224 */ /* 0x020fe200078e0030 */
[----:B------:R-:W-:-:S04]  /*b270*/  DEPBAR.LE SB0, 0x1 ;  /* 0x000080400000791a */ /* 0x000fc80000000000 */
[----:B------:R-:W-:Y:S01]  /*b280*/  IMNMX R22, R3, 0x80, PT ;  /* 0x0000008003167817 */ /* 0x000fe20003800200 */
[----:B------:R-:W-:Y:S01]  /*b290*/  IMAD.MOV.U32 R4, RZ, RZ, R49 ;  /* 0x000000ffff047224 */ /* 0x000fe200078e0031 */
[----:B------:R-:W-:Y:S01]  /*b2a0*/  MOV R3, R47 ;  /* 0x0000002f00037202 */ /* 0x000fe20000000f00 */
[----:B------:R-:W-:Y:S01]  /*b2b0*/  IMAD.MOV.U32 R2, RZ, RZ, R18 ;  /* 0x000000ffff027224 */ /* 0x000fe200078e0012 */
[----:B------:R-:W-:Y:S01]  /*b2c0*/  BAR.SYNC.DEFER_BLOCKING 0x0 ;  /* 0x0000000000007b1d */ /* 0x000fe20000010000 */
[----:B------:R-:W-:Y:S02]  /*b2d0*/  ISETP.GE.AND P0, PT, R110, R22, PT ;  /* 0x000000166e00720c */ /* 0x000fe40003f06270 */
[----:B------:R-:W-:Y:S01]  /*b2e0*/  PRMT R64, R4, 0x5410, R0 ;  /* 0x0000541004407816 */ /* 0x000fe20000000000 */
[----:B------:R-:W-:Y:S02]  /*b2f0*/  IMAD.MOV.U32 R0, RZ, RZ, R19 ;  /* 0x000000ffff007224 */ /* 0x000fe400078e0013 */
[----:B------:R-:W-:Y:S01]  /*b300*/  IMAD.MOV.U32 R4, RZ, RZ, R46 ;  /* 0x000000ffff047224 */ /* 0x000fe200078e002e */
[----:B------:R-:W-:Y:S02]  /*b310*/  BSSY B1, `(.L_x_1206) ;  /* 0x0000069000017945 */ /* 0x000fe40003800000 */
        /* <DEDUP_REMOVED lines=55> */
.L_x_1209:
[----:B------:R-:W-:Y:S05]  /*b690*/  BSYNC B0 ;  /* 0x0000000000007941 */ /* 0x000fea0003800000 */
.L_x_1208:
        /* <DEDUP_REMOVED lines=48> */
.L_x_1207:
[----:B------:R-:W-:Y:S05]  /*b9a0*/  BSYNC B1 ;  /* 0x0000000000017941 */ /* 0x000fea0003800000 */
.L_x_1206:
[----:B------:R-:W2:Y:S01]  /*b9b0*/  S2R R2, SR_TID.X ;  /* 0x0000000000027919 */ /* 0x000ea20000002100 */
[----:B------:R-:W-:Y:S01]  /*b9c0*/  BSSY B1, `(.L_x_1210) ;  /* 0x0000069000017945 */ /* 0x000fe20003800000 */
[----:B--2---:R-:W-:-:S04]  /*b9d0*/  SHF.R.S32.HI R0, RZ, 0x1f, R2 ;  /* 0x0000001fff007819 */ /* 0x004fc80000011402 */
[----:B------:R-:W-:-:S04]  /*b9e0*/  LEA.HI R0, R0, R2, RZ, 0x3 ;  /* 0x0000000200007211 */ /* 0x000fc800078f18ff */
[----:B------:R-:W-:-:S04]  /*b9f0*/  SHF.R.S32.HI R0, RZ, 0x3, R0 ;  /* 0x00000003ff007819 */ /* 0x000fc80000011400 */
[----:B------:R-:W-:-:S04]  /*ba00*/  IADD3 R0, R0, 0x20, RZ ;  /* 0x0000002000007810 */ /* 0x000fc80007ffe0ff */
        /* <DEDUP_REMOVED lines=51> */
.L_x_1213:
[----:B------:R-:W-:Y:S05]  /*bd40*/  BSYNC B0 ;  /* 0x0000000000007941 */ /* 0x000fea0003800000 */
.L_x_1212:
        /* <DEDUP_REMOVED lines=48> */
.L_x_1211:
[----:B------:R-:W-:Y:S05]  /*c050*/  BSYNC B1 ;  /* 0x0000000000017941 */ /* 0x000fea0003800000 */
.L_x_1210:
        /* <DEDUP_REMOVED lines=57> */
.L_x_1217:
[----:B------:R-:W-:Y:S05]  /*c3f0*/  BSYNC B0 ;  /* 0x0000000000007941 */ /* 0x000fea0003800000 */
.L_x_1216:
        /* <DEDUP_REMOVED lines=48> */
.L_x_1215:
[----:B------:R-:W-:Y:S05]  /*c700*/  BSYNC B1 ;  /* 0x0000000000017941 */ /* 0x000fea0003800000 */
.L_x_1214:
[----:B------:R-:W2:Y:S02]  /*c710*/  S2R R2, SR_TID.X ;  /* 0x0000000000027919 */ /* 0x000ea40000002100 */
        /* <DEDUP_REMOVED lines=55> */
.L_x_1220:
[----:B------:R-:W-:Y:S05]  /*ca90*/  BSYNC B0 ;  /* 0x0000000000007941 */ /* 0x000fea0003800000 */
.L_x_1219:
        /* <DEDUP_REMOVED lines=49> */
.L_x_1197:
[----:B------:R-:W-:Y:S01]  /*cdb0*/  ISETP.NE.AND P0, PT, R154, 0x1, PT ;  /* 0x000000019a00780c */ /* 0x000fe20003f05270 */
[----:B------:R-:W-:Y:S01]  /*cdc0*/  IMAD.MOV.U32 R5, RZ, RZ, R6 ;  /* 0x000000ffff057224 */ /* 0x000fe200078e0006 */
[----:B------:R-:W-:Y:S01]  /*cdd0*/  CS2R R18, SRZ ;  /* 0x0000000000127805 */ /* 0x000fe2000001ff00 */
[----:B------:R-:W-:Y:S01]  /*cde0*/  CS2R R16, SRZ ;  /* 0x0000000000107805 */ /* 0x000fe2000001ff00 */
[----:B------:R-:W-:-:S09]  /*cdf0*/  ISETP.NE.AND P2, PT, R30, RZ, PT ;  /* 0x000000ff1e00720c */ /* 0x000fd20003f45270 */
        /* <DEDUP_REMOVED lines=9> */
[----:B------:R-:W-:Y:S02]  /*ce90*/  IMAD R4, R3, c[0x0][0x290], RZ ;  /* 0x0000a40003047a24 */ /* 0x000fe400078e02ff */
[----:B------:R-:W-:Y:S02]  /*cea0*/  IMAD.MOV.U32 R3, RZ, RZ, R8 ;  /* 0x000000ffff037224 */ /* 0x000fe400078e0008 */
[----:B------:R-:W-:Y:S02]  /*ceb0*/  SHFL.IDX PT, R5, R9, RZ, 0x181f ;  /* 0x00181fff09057589 */ /* 0x000fe400000e0000 */
[----:B------:R-:W-:-:S04]  /*cec0*/  IMAD.WIDE.U32 R2, R0, c[0x0][0x290], R2 ;  /* 0x0000a40000027a25 */ /* 0x000fc800078e0002 */
[----:B------:R-:W-:Y:S01]  /*ced0*/  IMAD R0, R0, c[0x0][0x294], R4 ;  /* 0x0000a50000007a24 */ /* 0x000fe200078e0204 */
[----:B------:R-:W-:-:S03]  /*cee0*/  LEA R8, P0, R2, c[0x0][0x288], 0x1 ;  /* 0x0000a20002087a11 */ /* 0x000fc600078008ff */
[----:B------:R-:W-:Y:S02]  /*cef0*/  IMAD.IADD R0, R3, 0x1, R0 ;  /* 0x0000000103007824 */ /* 0x000fe400078e0200 */
[----:B------:R-:W1:Y:S03]  /*cf00*/  SHFL.IDX PT, R3, R10, RZ, 0x181f ;  /* 0x00181fff0a037589 */ /* 0x000e6600000e0000 */
[----:B------:R-:W-:Y:S02]  /*cf10*/  LEA.HI.X R7, R2, c[0x0][0x28c], R0, 0x1, P0 ;  /* 0x0000a30002077a11 */ /* 0x000fe400000f0c00 */
[----:B------:R-:W-:-:S03]  /*cf20*/  ISETP.GE.OR P0, PT, R32, c[0x0][0x27c], P3 ;  /* 0x00009f0020007a0c */ /* 0x000fc60001f06670 */
[----:B------:R-:W-:Y:S10]  /*cf30*/  SHFL.IDX PT, R6, R7, RZ, 0x181f ;  /* 0x00181fff07067589 */ /* 0x000ff400000e0000 */
[C---:B------:R-:W-:Y:S01]  /*cf40*/  @!P0 IMAD.SHL.U32 R2, R32.reuse, 0x2, RZ ;  /* 0x0000000220028824 */ /* 0x040fe200078e00ff */
[----:B------:R-:W-:-:S04]  /*cf50*/  @!P0 SHF.L.U64.HI R0, R32, 0x1, R33 ;  /* 0x0000000120008819 */ /* 0x000fc80000010221 */
[----:B-1----:R-:W-:Y:S02]  /*cf60*/  @!P0 IADD3 R4, P1, R3, R2, RZ ;  /* 0x0000000203048210 */ /* 0x002fe40007f3e0ff */
[----:B------:R-:W1:Y:S02]  /*cf70*/  SHFL.IDX PT, R3, R8, RZ, 0x181f ;  /* 0x00181fff08037589 */ /* 0x000e6400000e0000 */
[----:B------:R-:W-:-:S05]  /*cf80*/  @!P0 IADD3.X R5, R5, R0, RZ, P1, !PT ;  /* 0x0000000005058210 */ /* 0x000fca0000ffe4ff */
[----:B------:R2:W3:Y:S01]  /*cf90*/  @!P0 LD.E.128 R16, [R4.64] ;  /* 0x0000000604108980 */ /* 0x0004e2000c101d00 */
[----:B------:R-:W-:Y:S01]  /*cfa0*/  CS2R R14, SRZ ;  /* 0x00000000000e7805 */ /* 0x000fe2000001ff00 */
[----:B------:R-:W-:Y:S01]  /*cfb0*/  CS2R R12, SRZ ;  /* 0x00000000000c7805 */ /* 0x000fe2000001ff00 */
[----:B-1----:R-:W-:-:S05]  /*cfc0*/  @!P0 IADD3 R2, P1, R3, R2, RZ ;  /* 0x0000000203028210 */ /* 0x002fca0007f3e0ff */
[----:B------:R-:W-:-:S05]  /*cfd0*/  @!P0 IMAD.X R3, R6, 0x1, R0, P1 ;  /* 0x0000000106038824 */ /* 0x000fca00008e0600 */
[----:B------:R1:W4:Y:S01]  /*cfe0*/  @!P0 LD.E.128 R12, [R2.64] ;  /* 0x00000006020c8980 */ /* 0x000322000c101d00 */
[----:B------:R-:W-:Y:S03]  /*cff0*/  BSSY B0, `(.L_x_1221) ;  /* 0x0000024000007945 */ /* 0x000fe60003800000 */
[----:B--2---:R2:W1:Y:S01]  /*d000*/  SHFL.IDX PT, R4, R10, 0x1, 0x181f ;  /* 0x00381f000a047f89 */ /* 0x00446200000e0000 */
[----:B------:R-:W-:-:S03]  /*d010*/  ISETP.GE.AND P1, PT, R32, c[0x0][0x27c], PT ;  /* 0x00009f0020007a0c */ /* 0x000fc60003f26270 */
[----:B------:R2:W1:Y:S01]  /*d020*/  SHFL.IDX PT, R6, R8, 0x1, 0x181f ;  /* 0x00381f0008067f89 */ /* 0x00046200000e0000 */
[----:B------:R-:W-:-:S03]  /*d030*/  CS2R R38, SRZ ;  /* 0x0000000000267805 */ /* 0x000fc6000001ff00 */
[----:B------:R2:W1:Y:S01]  /*d040*/  SHFL.IDX PT, R5, R9, 0x1, 0x181f ;  /* 0x00381f0009057f89 */ /* 0x00046200000e0000 */
[----:B------:R-:W-:-:S03]  /*d050*/  CS2R R36, SRZ ;  /* 0x0000000000247805 */ /* 0x000fc6000001ff00 */
[----:B------:R2:W1:Y:S01]  /*d060*/  SHFL.IDX PT, R11, R7, 0x1, 0x181f ;  /* 0x00381f00070b7f89 */ /* 0x00046200000e0000 */
[----:B------:R-:W-:Y:S01]  /*d070*/  CS2R R30, SRZ ;  /* 0x00000000001e7805 */ /* 0x000fe2000001ff00 */
[----:B------:R-:W-:Y:S01]  /*d080*/  CS2R R28, SRZ ;  /* 0x00000000001c7805 */ /* 0x000fe2000001ff00 */
[----:B---3--:R-:W-:Y:S01]  /*d090*/  IMAD.MOV.U32 R0, RZ, RZ, R18 ;  /* 0x000000ffff007224 */ /* 0x008fe200078e0012 */
[----:B-1----:R-:W-:Y:S01]  /*d0a0*/  MOV R3, R16 ;  /* 0x0000001000037202 */ /* 0x002fe20000000f00 */
[----:B------:R-:W-:-:S03]  /*d0b0*/  IMAD.MOV.U32 R2, RZ, RZ, R17 ;  /* 0x000000ffff027224 */ /* 0x000fc600078e0011 */
[----:B------:R-:W-:Y:S01]  /*d0c0*/  PRMT R23, R23, 0x5410, R0 ;  /* 0x0000541017177816 */ /* 0x000fe20000000000 */
[----:B------:R-:W-:Y:S01]  /*d0d0*/  IMAD.MOV.U32 R0, RZ, RZ, R19 ;  /* 0x000000ffff007224 */ /* 0x000fe200078e0013 */
[----:B------:R-:W-:-:S04]  /*d0e0*/  PRMT R22, R2, 0x5410, R3 ;  /* 0x0000541002167816 */ /* 0x000fc80000000003 */
[----:B------:R-:W-:Y:S01]  /*d0f0*/  PRMT R23, R0, 0x7610, R23 ;  /* 0x0000761000177816 */ /* 0x000fe20000000017 */
[----:B----4-:R-:W-:Y:S02]  /*d100*/  IMAD.MOV.U32 R0, RZ, RZ, R14 ;  /* 0x000000ffff007224 */ /* 0x010fe400078e000e */
[----:B------:R-:W-:Y:S01]  /*d110*/  IMAD.MOV.U32 R3, RZ, RZ, R15 ;  /* 0x000000ffff037224 */ /* 0x000fe200078e000f */
[----:B------:R-:W-:-:S04]  /*d120*/  MOV R2, R12 ;  /* 0x0000000c00027202 */ /* 0x000fc80000000f00 */
[----:B------:R-:W-:Y:S01]  /*d130*/  PRMT R24, R3, 0x5410, R0 ;  /* 0x0000541003187816 */ /* 0x000fe20000000000 */
[----:B------:R-:W-:-:S05]  /*d140*/  IMAD.MOV.U32 R0, RZ, RZ, R13 ;  /* 0x000000ffff007224 */ /* 0x000fca00078e000d */
[----:B------:R-:W-:Y:S01]  /*d150*/  PRMT R21, R0, 0x5410, R2 ;  /* 0x0000541000157816 */ /* 0x000fe20000000002 */
[----:B------:R-:W-:Y:S05]  /*d160*/  @P2 BRA `(.L_x_1222) ;  /* 0x000000c000002947 */ /* 0x000fea0003800000 */
[----:B--2---:R-:W-:Y:S01]  /*d170*/  CS2R R36, SRZ ;  /* 0x0000000000247805 */ /* 0x004fe2000001ff00 */
[----:B------:R-:W-:Y:S01]  /*d180*/  CS2R R30, SRZ ;  /* 0x00000000001e7805 */ /* 0x000fe2000001ff00 */
[----:B------:R-:W-:Y:S01]  /*d190*/  CS2R R28, SRZ ;  /* 0x00000000001c7805 */ /* 0x000fe2000001ff00 */
[----:B------:R-:W-:Y:S05]  /*d1a0*/  @P1 BRA `(.L_x_1222) ;  /* 0x0000008000001947 */ /* 0x000fea0003800000 */
[C---:B------:R-:W-:Y:S01]  /*d1b0*/  IMAD.SHL.U32 R2, R32.reuse, 0x2, RZ ;  /* 0x0000000220027824 */ /* 0x040fe200078e00ff */
[----:B------:R-:W-:-:S04]  /*d1c0*/  SHF.L.U64.HI R0, R32, 0x1, R33 ;  /* 0x0000000120007819 */ /* 0x000fc80000010221 */
[----:B------:R-:W-:-:S05]  /*d1d0*/  IADD3 R4, P0, R4, R2, RZ ;  /* 0x0000000204047210 */ /* 0x000fca0007f1e0ff */
[----:B------:R-:W-:Y:S01]  /*d1e0*/  IMAD.X R5, R5, 0x1, R0, P0 ;  /* 0x0000000105057824 */ /* 0x000fe200000e0600 */
[----:B------:R-:W-:-:S04]  /*d1f0*/  IADD3 R2, P0, R6, R2, RZ ;  /* 0x0000000206027210 */ /* 0x000fc80007f1e0ff */
[----:B------:R1:W5:Y:S01]  /*d200*/  LD.E.128 R36, [R4.64] ;  /* 0x0000000604247980 */ /* 0x000362000c101d00 */
[----:B------:R-:W-:-:S05]  /*d210*/  IMAD.X R3, R11, 0x1, R0, P0 ;  /* 0x000000010b037824 */ /* 0x000fca00000e0600 */
[----:B------:R1:W5:Y:S03]  /*d220*/  LD.E.128 R28, [R2.64] ;  /* 0x00000006021c7980 */ /* 0x000366000c101d00 */
.L_x_1222:
[----:B--2---:R-:W-:Y:S05]  /*d230*/  BSYNC B0 ;  /* 0x0000000000007941 */ /* 0x004fea0003800000 */
.L_x_1221:
[----:B-1----:R-:W1:Y:S01]  /*d240*/  SHFL.IDX PT, R3, R10, 0x2, 0x181f ;  /* 0x00581f000a037f89 */ /* 0x002e6200000e0000 */
[----:B------:R-:W-:Y:S01]  /*d250*/  ISETP.NE.AND P0, PT, R40, RZ, PT ;  /* 0x000000ff2800720c */ /* 0x000fe20003f05270 */
[----:B------:R-:W-:Y:S01]  /*d260*/  CS2R R50, SRZ ;  /* 0x0000000000327805 */ /* 0x000fe2000001ff00 */
[----:B------:R-:W-:Y:S01]  /*d270*/  CS2R R48, SRZ ;  /* 0x0000000000307805 */ /* 0x000fe2000001ff00 */
[----:B------:R-:W2:Y:S01]  /*d280*/  SHFL.IDX PT, R5, R9, 0x2, 0x181f ;  /* 0x00581f0009057f89 */ /* 0x000ea200000e0000 */
[----:B------:R-:W-:Y:S02]  /*d290*/  ISETP.GE.OR P0, PT, R32, c[0x0][0x27c], P0 ;  /* 0x00009f0020007a0c */ /* 0x000fe40000706670 */
[----:B------:R-:W-:Y:S01]  /*d2a0*/  ISETP.NE.AND P3, PT, R44, RZ, PT ;  /* 0x000000ff2c00720c */ /* 0x000fe20003f65270 */
[----:B------:R-:W3:Y:S04]  /*d2b0*/  SHFL.IDX PT, R6, R8, 0x2, 0x181f ;  /* 0x00581f0008067f89 */ /* 0x000ee800000e0000 */
[----:B------:R-:W4:Y:S06]  /*d2c0*/  SHFL.IDX PT, R11, R7, 0x2, 0x181f ;  /* 0x00581f00070b7f89 */ /* 0x000f2c00000e0000 */
        /* <DEDUP_REMOVED lines=17> */
[----:B------:R2:W2:Y:S04]  /*d3e0*/  SHFL.IDX PT, R6, R8, 0x3, 0x181f ;  /* 0x00781f0008067f89 */ /* 0x0004a800000e0000 */
[----:B------:R-:W2:Y:S01]  /*d3f0*/  SHFL.IDX PT, R7, R7, 0x3, 0x181f ;  /* 0x00781f0007077f89 */ /* 0x000ea200000e0000 */
[----:B-1----:R-:W-:-:S03]  /*d400*/  IMAD.MOV.U32 R4, RZ, RZ, R38 ;  /* 0x000000ffff047224 */ /* 0x002fc600078e0026 */
[----:B------:R1:W1:Y:S01]  /*d410*/  SHFL.IDX PT, R5, R10, 0x3, 0x181f ;  /* 0x00781f000a057f89 */ /* 0x00026200000e0000 */
[----:B---3--:R-:W-:Y:S01]  /*d420*/  IMAD.MOV.U32 R2, RZ, RZ, R36 ;  /* 0x000000ffff027224 */ /* 0x008fe200078e0024 */
[----:B------:R-:W-:-:S04]  /*d430*/  MOV R3, R39 ;  /* 0x0000002700037202 */ /* 0x000fc80000000f00 */
        /* <DEDUP_REMOVED lines=10> */
[----:B------:R-:W-:Y:S02]  /*d4e0*/  IMAD.MOV.U32 R2, RZ, RZ, R48 ;  /* 0x000000ffff027224 */ /* 0x000fe400078e0030 */
[----:B------:R-:W-:Y:S01]  /*d4f0*/  IMAD.MOV.U32 R0, RZ, RZ, R49 ;  /* 0x000000ffff007224 */ /* 0x000fe200078e0031 */
[----:B------:R-:W-:Y:S01]  /*d500*/  PRMT R70, R3, 0x5410, R4 ;  /* 0x0000541003467816 */ /* 0x000fe20000000004 */
[----:B----4-:R-:W-:-:S03]  /*d510*/  IMAD.MOV.U32 R4, RZ, RZ, R46 ;  /* 0x000000ffff047224 */ /* 0x010fc600078e002e */
[----:B------:R-:W-:Y:S01]  /*d520*/  PRMT R67, R0, 0x5410, R2 ;  /* 0x0000541000437816 */ /* 0x000fe20000000002 */
[----:B------:R-:W-:Y:S01]  /*d530*/  IMAD.MOV.U32 R2, RZ, RZ, R44 ;  /* 0x000000ffff027224 */ /* 0x000fe200078e002c */
[----:B------:R-:W-:Y:S01]  /*d540*/  MOV R3, R47 ;  /* 0x0000002f00037202 */ /* 0x000fe20000000f00 */
        /* <DEDUP_REMOVED lines=16> */
.L_x_1224:
[----:B-1----:R-:W-:Y:S05]  /*d650*/  BSYNC B0 ;  /* 0x0000000000007941 */ /* 0x002fea0003800000 */
.L_x_1223:
[----:B------:R-:W-:Y:S01]  /*d660*/  IADD3 R3, -R252, R52, RZ ;  /* 0x00000034fc037210 */ /* 0x000fe20007ffe1ff */
[----:B-----5:R-:W-:Y:S01]  /*d670*/  IMAD.MOV.U32 R0, RZ, RZ, R62 ;  /* 0x000000ffff007224 */ /* 0x020fe200078e003e */
[----:B------:R-:W-:-:S04]  /*d680*/  DEPBAR.LE SB0, 0x1 ;  /* 0x000080400000791a */ /* 0x000fc80000000000 */
[----:B------:R-:W-:Y:S01]  /*d690*/  IMNMX R53, R3, 0x80, PT ;  /* 0x0000008003357817 */ /* 0x000fe20003800200 */
[----:B------:R-:W-:Y:S01]  /*d6a0*/  IMAD.MOV.U32 R4, RZ, RZ, R63 ;  /* 0x000000ffff047224 */ /* 0x000fe200078e003f */
[----:B------:R-:W-:Y:S01]  /*d6b0*/  MOV R3, R59 ;  /* 0x0000003b00037202 */ /* 0x000fe20000000f00 */
[----:B------:R-:W-:Y:S01]  /*d6c0*/  IMAD.MOV.U32 R2, RZ, RZ, R60 ;  /* 0x000000ffff027224 */ /* 0x000fe200078e003c */
[----:B------:R-:W-:Y:S01]  /*d6d0*/  BAR.SYNC.DEFER_BLOCKING 0x0 ;  /* 0x0000000000007b1d */ /* 0x000fe20000010000 */
[----:B------:R-:W-:Y:S02]  /*d6e0*/  ISETP.GE.OR P0, PT, R110, R53, P1 ;  /* 0x000000356e00720c */ /* 0x000fe40000f06670 */
        /* <DEDUP_REMOVED lines=24> */
[----:B------:R-:W-:Y:S02]  /*d870*/  SHF.R.U64 R14, R14, 0x10, R15 ;  /* 0x000000100e0e7819 */ /* 0x000fe4000000120f */
[----:B------:R-:W-:Y:S02]  /*d880*/  LOP3.LUT R0, R0, 0x7fffe000, RZ, 0xc0, !PT ;  /* 0x7fffe00000007812 */ /* 0x000fe400078ec0ff */
[----:B------:R-:W-:Y:S02]  /*d890*/  PRMT R18, R22, 0x5432, R20 ;  /* 0x0000543216127816 */ /* 0x000fe40000000014 */
[----:B------:R-:W-:Y:S02]  /*d8a0*/  IADD3 R0, R2, R0, R168 ;  /* 0x0000000002007210 */ /* 0x000fe40007ffe0a8 */
[----:B------:R-:W-:Y:S01]  /*d8b0*/  SHF.R.U32.HI R2, RZ, 0x10, R13 ;  /* 0x00000010ff027819 */ /* 0x000fe2000001160d */
[----:B------:R-:W-:Y:S01]  /*d8c0*/  IMAD.U32 R27, R18, 0x10000, RZ ;  /* 0x00010000121b7824 */ /* 0x000fe200078e00ff */
[----:B------:R-:W-:Y:S01]  /*d8d0*/  PRMT R13, R21, 0x5432, R12 ;  /* 0x00005432150d7816 */ /* 0x000fe2000000000c */
[----:B------:R-:W-:Y:S01]  /*d8e0*/  IMAD.SHL.U32 R35, R0, 0x2, RZ ;  /* 0x0000000200237824 */ /* 0x000fe200078e00ff */
[----:B------:R-:W-:-:S02]  /*d8f0*/  SHF.R.U32.HI R0, RZ, 0x10, R15 ;  /* 0x00000010ff007819 */ /* 0x000fc4000001160f */
[----:B------:R-:W-:Y:S01]  /*d900*/  PRMT R26, R23, 0x5432, R17 ;  /* 0x00005432171a7816 */ /* 0x000fe20000000011 */
[----:B------:R-:W-:Y:S01]  /*d910*/  IMAD.U32 R34, R13, 0x10000, RZ ;  /* 0x000100000d227824 */ /* 0x000fe200078e00ff */
[----:B------:R-:W2:Y:S01]  /*d920*/  LDS.128 R4, [R35+0x100] ;  /* 0x0001000023047984 */ /* 0x000ea20000000c00 */
[----:B------:R-:W-:Y:S02]  /*d930*/  PRMT R23, R23, 0x5410, R3 ;  /* 0x0000541017177816 */ /* 0x000fe40000000003 */
[----:B------:R-:W-:Y:S01]  /*d940*/  PRMT R19, R22, 0x5410, R16 ;  /* 0x0000541016137816 */ /* 0x000fe20000000010 */
[----:B-1----:R-:W-:Y:S01]  /*d950*/  IMAD.U32 R12, R8, 0x10000, RZ ;  /* 0x00010000080c7824 */ /* 0x002fe200078e00ff */
[----:B------:R-:W-:Y:S01]  /*d960*/  PRMT R15, R21, 0x5410, R2 ;  /* 0x00005410150f7816 */ /* 0x000fe20000000002 */
[----:B------:R-:W-:Y:S01]  /*d970*/  IMAD.U32 R20, R10, 0x10000, RZ ;  /* 0x000100000a147824 */ /* 0x000fe200078e00ff */
[C---:B------:R-:W-:Y:S02]  /*d980*/  PRMT R22, R24.reuse, 0x5432, R14 ;  /* 0x0000543218167816 */ /* 0x040fe4000000000e */
[----:B------:R-:W-:Y:S01]  /*d990*/  PRMT R21, R24, 0x5410, R0 ;  /* 0x0000541018157816 */ /* 0x000fe20000000000 */
[----:B------:R-:W-:Y:S01]  /*d9a0*/  IMAD.U32 R52, R15, 0x10000, RZ ;  /* 0x000100000f347824 */ /* 0x000fe200078e00ff */
[----:B------:R-:W-:-:S02]  /*d9b0*/  SHF.L.U32 R14, R9, 0x10, RZ ;  /* 0x00000010090e7819 */ /* 0x000fc400000006ff */
[----:B------:R-:W-:Y:S01]  /*d9c0*/  LOP3.LUT R16, R9, 0xffff0000, RZ, 0xc0, !PT ;  /* 0xffff000009107812 */ /* 0x000fe200078ec0ff */
[C---:B------:R-:W-:Y:S01]  /*d9d0*/  IMAD.U32 R9, R11.reuse, 0x10000, RZ ;  /* 0x000100000b097824 */ /* 0x040fe200078e00ff */
[----:B------:R-:W-:Y:S01]  /*d9e0*/  LOP3.LUT R24, R11, 0xffff0000, RZ, 0xc0, !PT ;  /* 0xffff00000b187812 */ /* 0x000fe200078ec0ff */
[----:B------:R-:W-:Y:S01]  /*d9f0*/  IMAD.U32 R43, R21, 0x10000, RZ ;  /* 0x00010000152b7824 */ /* 0x000fe200078e00ff */
[----:B------:R-:W-:Y:S02]  /*da00*/  LOP3.LUT R17, R8, 0xffff0000, RZ, 0xc0, !PT ;  /* 0xffff000008117812 */ /* 0x000fe400078ec0ff */
[----:B------:R-:W-:Y:S02]  /*da10*/  LOP3.LUT R25, R10, 0xffff0000, RZ, 0xc0, !PT ;  /* 0xffff00000a197812 */ /* 0x000fe400078ec0ff */
[----:B------:R-:W-:Y:S01]  /*da20*/  LOP3.LUT R13, R13, 0xffff0000, RZ, 0xc0, !PT ;  /* 0xffff00000d0d7812 */ /* 0x000fe200078ec0ff */
[C---:B--2---:R-:W-:Y:S01]  /*da30*/  IMAD.U32 R3, R4.reuse, 0x10000, RZ ;  /* 0x0001000004037824 */ /* 0x044fe200078e00ff */
[----:B------:R-:W-:Y:S01]  /*da40*/  SHF.L.U32 R2, R5, 0x10, RZ ;  /* 0x0000001005027819 */ /* 0x000fe200000006ff */
[----:B------:R-:W-:Y:S01]  /*da50*/  IMAD.U32 R0, R7, 0x10000, RZ ;  /* 0x0001000007007824 */ /* 0x000fe200078e00ff */
[----:B------:R-:W-:Y:S01]  /*da60*/  LOP3.LUT R8, R4, 0xffff0000, RZ, 0xc0, !PT ;  /* 0xffff000004087812 */ /* 0x000fe200078ec0ff */
[-C--:B------:R-:W-:Y:S01]  /*da70*/  FMUL.FTZ R11, R3, R34.reuse ;  /* 0x00000022030b7220 */ /* 0x080fe20000410000 */
[----:B------:R-:W-:Y:S01]  /*da80*/  LOP3.LUT R4, R5, 0xffff0000, RZ, 0xc0, !PT ;  /* 0xffff000005047812 */ /* 0x000fe200078ec0ff */
[-C--:B------:R-:W-:Y:S01]  /*da90*/  FMUL.FTZ R3, R3, R27.reuse ;  /* 0x0000001b03037220 */ /* 0x080fe20000410000 */
[----:B------:R-:W-:Y:S01]  /*daa0*/  SHF.L.U32 R5, R6, 0x10, RZ ;  /* 0x0000001006057819 */ /* 0x000fe200000006ff */
[----:B------:R-:W-:Y:S01]  /*dab0*/  FFMA.FTZ R42, R12, R27, -R11 ;  /* 0x0000001b0c2a7223 */ /* 0x000fe2000001080b */
[----:B------:R-:W-:Y:S01]  /*dac0*/  LOP3.LUT R10, R6, 0xffff0000, RZ, 0xc0, !PT ;  /* 0xffff0000060a7812 */ /* 0x000fe200078ec0ff */
[----:B------:R-:W-:Y:S01]  /*dad0*/  IMAD.U32 R11, R19, 0x10000, RZ ;  /* 0x00010000130b7824 */ /* 0x000fe200078e00ff */
[----:B------:R-:W-:Y:S01]  /*dae0*/  LOP3.LUT R6, R7, 0xffff0000, RZ, 0xc0, !PT ;  /* 0xffff000007067812 */ /* 0x000fe200078ec0ff */
[----:B------:R-:W-:Y:S01]  /*daf0*/  FFMA.FTZ R41, R12, R34, R3 ;  /* 0x000000220c297223 */ /* 0x000fe20000010003 */
[----:B------:R-:W-:Y:S01]  /*db00*/  SHF.L.U32 R12, R23, 0x10, RZ ;  /* 0x00000010170c7819 */ /* 0x000fe200000006ff */
[----:B------:R-:W-:-:S02]  /*db10*/  FMUL.FTZ R7, R2, R52 ;  /* 0x0000003402077220 */ /* 0x000fc40000410000 */
[----:B------:R-:W-:Y:S02]  /*db20*/  FMUL.FTZ R3, R2, R11 ;  /* 0x0000000b02037220 */ /* 0x000fe40000410000 */
[C---:B------:R-:W-:Y:S02]  /*db30*/  FMUL.FTZ R2, R0.reuse, R43 ;  /* 0x0000002b00027220 */ /* 0x040fe40000410000 */
[-C--:B------:R-:W-:Y:S02]  /*db40*/  FMUL.FTZ R0, R0, R12.reuse ;  /* 0x0000000c00007220 */ /* 0x080fe40000410000 */
[----:B------:R-:W-:Y:S01]  /*db50*/  FFMA.FTZ R34, R9, R12, -R2 ;  /* 0x0000000c09227223 */ /* 0x000fe20000010802 */
[----:B------:R-:W-:Y:S01]  /*db60*/  LOP3.LUT R2, R18, 0xffff0000, RZ, 0xc0, !PT ;  /* 0xffff000012027812 */ /* 0x000fe200078ec0ff */
[C---:B------:R-:W-:Y:S01]  /*db70*/  FFMA.FTZ R40, R14.reuse, R11, -R7 ;  /* 0x0000000b0e287223 */ /* 0x040fe20000010807 */
[----:B------:R-:W-:Y:S01]  /*db80*/  LOP3.LUT R11, R15, 0xffff0000, RZ, 0xc0, !PT ;  /* 0xffff00000f0b7812 */ /* 0x000fe200078ec0ff */
[----:B------:R-:W-:Y:S01]  /*db90*/  FFMA.FTZ R27, R14, R52, R3 ;  /* 0x000000340e1b7223 */ /* 0x000fe20000010003 */
[----:B------:R-:W-:Y:S01]  /*dba0*/  LOP3.LUT R15, R26, 0xffff0000, RZ, 0xc0, !PT ;  /* 0xffff00001a0f7812 */ /* 0x000fe200078ec0ff */
[----:B------:R-:W-:Y:S01]  /*dbb0*/  FFMA.FTZ R14, R9, R43, R0 ;  /* 0x0000002b090e7223 */ /* 0x000fe20000010000 */
[----:B------:R-:W-:Y:S01]  /*dbc0*/  LOP3.LUT R9, R19, 0xffff0000, RZ, 0xc0, !PT ;  /* 0xffff000013097812 */ /* 0x000fe200078ec0ff */
[----:B------:R-:W-:-:S02]  /*dbd0*/  FMUL.FTZ R0, R8, R13 ;  /* 0x0000000d08007220 */ /* 0x000fc40000410000 */
[-C--:B------:R-:W-:Y:S02]  /*dbe0*/  FMUL.FTZ R3, R8, R2.reuse ;  /* 0x0000000208037220 */ /* 0x080fe40000410000 */
[----:B------:R-:W-:Y:S02]  /*dbf0*/  FFMA.FTZ R8, R17, R2, -R0 ;  /* 0x0000000211087223 */ /* 0x000fe40000010800 */
[C---:B------:R-:W-:Y:S02]  /*dc00*/  FMUL.FTZ R2, R4.reuse, R11 ;  /* 0x0000000b04027220 */ /* 0x040fe40000410000 */
[----:B------:R-:W-:Y:S01]  /*dc10*/  FMUL.FTZ R0, R4, R9 ;  /* 0x0000000904007220 */ /* 0x000fe20000410000 */
[----:B------:R-:W-:Y:S01]  /*dc20*/  F2FP.BF16.PACK_AB R8, R8, R42 ;  /* 0x0000002a0808723e */ /* 0x000fe200000010ff */
[----:B------:R-:W-:Y:S02]  /*dc30*/  IMAD.U32 R18, R22, 0x10000, RZ ;  /* 0x0001000016127824 */ /* 0x000fe400078e00ff */
[----:B------:R-:W-:-:S02]  /*dc40*/  IMAD.U32 R7, R26, 0x10000, RZ ;  /* 0x000100001a077824 */ /* 0x000fc400078e00ff */
[----:B------:R-:W-:Y:S01]  /*dc50*/  FFMA.FTZ R13, R17, R13, R3 ;  /* 0x0000000d110d7223 */ /* 0x000fe20000010003 */
[----:B------:R-:W-:Y:S01]  /*dc60*/  LOP3.LUT R17, R22, 0xffff0000, RZ, 0xc0, !PT ;  /* 0xffff000016117812 */ /* 0x000fe200078ec0ff */
[C---:B------:R-:W-:Y:S02]  /*dc70*/  FFMA.FTZ R9, R16.reuse, R9, -R2 ;  /* 0x0000000910097223 */ /* 0x040fe40000010802 */
[----:B------:R-:W-:Y:S01]  /*dc80*/  FFMA.FTZ R12, R16, R11, R0 ;  /* 0x0000000b100c7223 */ /* 0x000fe20000010000 */
[----:B------:R-:W-:Y:S01]  /*dc90*/  LOP3.LUT R16, R21, 0xffff0000, RZ, 0xc0, !PT ;  /* 0xffff000015107812 */ /* 0x000fe200078ec0ff */
[----:B------:R-:W-:Y:S01]  /*dca0*/  FMUL.FTZ R3, R5, R18 ;  /* 0x0000001205037220 */ /* 0x000fe20000410000 */
[----:B------:R-:W-:Y:S01]  /*dcb0*/  F2FP.BF16.PACK_AB R9, R9, R40 ;  /* 0x000000280909723e */ /* 0x000fe200000010ff */
[-C--:B------:R-:W-:Y:S01]  /*dcc0*/  FMUL.FTZ R0, R5, R7.reuse ;  /* 0x0000000705007220 */ /* 0x080fe20000410000 */
[----:B------:R-:W-:Y:S01]  /*dcd0*/  LOP3.LUT R5, R23, 0xffff0000, RZ, 0xc0, !PT ;  /* 0xffff000017057812 */ /* 0x000fe200078ec0ff */
[----:B------:R-:W-:-:S02]  /*dce0*/  FFMA.FTZ R11, R20, R7, -R3 ;  /* 0x00000007140b7223 */ /* 0x000fc40000010803 */
[----:B------:R-:W-:Y:S02]  /*dcf0*/  FMUL.FTZ R4, R10, R17 ;  /* 0x000000110a047220 */ /* 0x000fe40000410000 */
[----:B------:R-:W-:Y:S02]  /*dd00*/  FFMA.FTZ R7, R20, R18, R0 ;  /* 0x0000001214077223 */ /* 0x000fe40000010000 */
[----:B------:R-:W-:Y:S02]  /*dd10*/  FMUL.FTZ R3, R10, R15 ;  /* 0x0000000f0a037220 */ /* 0x000fe40000410000 */
[C---:B------:R-:W-:Y:S02]  /*dd20*/  FMUL.FTZ R2, R6.reuse, R16 ;  /* 0x0000001006027220 */ /* 0x040fe40000410000 */
[----:B------:R-:W-:Y:S02]  /*dd30*/  FMUL.FTZ R0, R6, R5 ;  /* 0x0000000506007220 */ /* 0x000fe40000410000 */
[----:B------:R-:W-:Y:S01]  /*dd40*/  FFMA.FTZ R6, R25, R15, -R4 ;  /* 0x0000000f19067223 */ /* 0x000fe20000010804 */
[----:B------:R-:W-:Y:S01]  /*dd50*/  F2FP.BF16.PACK_AB R4, R13, R41 ;  /* 0x000000290d04723e */ /* 0x000fe200000010ff */
[----:B------:R-:W-:-:S02]  /*dd60*/  FFMA.FTZ R3, R25, R17, R3 ;  /* 0x0000001119037223 */ /* 0x000fc40000010003 */
[----:B------:R-:W-:Y:S01]  /*dd70*/  FFMA.FTZ R2, R24, R5, -R2 ;  /* 0x0000000518027223 */ /* 0x000fe20000010802 */
[----:B------:R-:W-:Y:S01]  /*dd80*/  F2FP.BF16.PACK_AB R10, R6, R11 ;  /* 0x0000000b060a723e */ /* 0x000fe200000010ff */
[----:B------:R-:W-:Y:S01]  /*dd90*/  FFMA.FTZ R0, R24, R16, R0 ;  /* 0x0000001018007223 */ /* 0x000fe20000010000 */
[----:B------:R-:W-:Y:S02]  /*dda0*/  F2FP.BF16.PACK_AB R6, R3, R7 ;  /* 0x000000070306723e */ /* 0x000fe400000010ff */
[----:B------:R-:W-:Y:S02]  /*ddb0*/  F2FP.BF16.PACK_AB R11, R2, R34 ;  /* 0x00000022020b723e */ /* 0x000fe400000010ff */
[----:B------:R-:W-:Y:S02]  /*ddc0*/  F2FP.BF16.PACK_AB R5, R12, R27 ;  /* 0x0000001b0c05723e */ /* 0x000fe400000010ff */
[----:B------:R-:W-:Y:S01]  /*ddd0*/  F2FP.BF16.PACK_AB R7, R0, R14 ;  /* 0x0000000e0007723e */ /* 0x000fe200000010ff */
[----:B------:R1:W-:Y:S04]  /*dde0*/  STS.128 [R215+0x100], R8 ;  /* 0x00010008d7007388 */ /* 0x0003e80000000c00 */
[----:B------:R1:W-:Y:S02]  /*ddf0*/  STS.128 [R35+0x100], R4 ;  /* 0x0001000423007388 */ /* 0x0003e40000000c00 */
.L_x_1226:
[----:B------:R-:W-:Y:S05]  /*de00*/  BSYNC B0 ;  /* 0x0000000000007941 */ /* 0x000fea0003800000 */
.L_x_1225:
[----:B------:R-:W2:Y:S01]  /*de10*/  S2R R0, SR_TID.X ;  /* 0x0000000000007919 */ /* 0x000ea20000002100 */
[----:B------:R-:W-:Y:S01]  /*de20*/  BSSY B0, `(.L_x_1227) ;  /* 0x0000076000007945 */ /* 0x000fe20003800000 */
[----:B--2---:R-:W-:-:S04]  /*de30*/  SHF.R.S32.HI R2, RZ, 0x1f, R0 ;  /* 0x0000001fff027819 */ /* 0x004fc80000011400 */
[----:B------:R-:W-:-:S04]  /*de40*/  LEA.HI R2, R2, R0, RZ, 0x3 ;  /* 0x0000000002027211 */ /* 0x000fc800078f18ff */
[----:B------:R-:W-:-:S04]  /*de50*/  SHF.R.S32.HI R2, RZ, 0x3, R2 ;  /* 0x00000003ff027819 */ /* 0x000fc80000011402 */
        /* <DEDUP_REMOVED lines=10> */
[----:B------:R-:W-:Y:S01]  /*df00*/  SHF.R.S32.HI R5, RZ, 0x1f, R3 ;  /* 0x0000001fff057819 */ /* 0x000fe20000011403 */
[----:B------:R-:W-:Y:S01]  /*df10*/  IMAD.SHL.U32 R4, R3, 0x8, RZ ;  /* 0x0000000803047824 */ /* 0x000fe200078e00ff */
[----:B------:R-:W-:-:S02]  /*df20*/  SHF.R.U32.HI R12, RZ, 0x10, R39 ;  /* 0x00000010ff0c7819 */ /* 0x000fc40000011627 */
[----:B------:R-:W-:Y:S02]  /*df30*/  LEA.HI R3, R5, R3, RZ, 0x3 ;  /* 0x0000000305037211 */ /* 0x000fe400078f18ff */
[----:B------:R-:W-:Y:S02]  /*df40*/  LOP3.LUT R0, R0, 0xfffffe00, RZ, 0xc0, !PT ;  /* 0xfffffe0000007812 */ /* 0x000fe400078ec0ff */
[----:B------:R-:W-:Y:S01]  /*df50*/  LOP3.LUT R4, R147, 0x38, R4, 0xf8, !PT ;  /* 0x0000003893047812 */ /* 0x000fe200078ef804 */
[----:B------:R-:W-:Y:S01]  /*df60*/  IMAD.SHL.U32 R3, R3, 0x400, RZ ;  /* 0x0000040003037824 */ /* 0x000fe200078e00ff */
[----:B------:R-:W-:Y:S02]  /*df70*/  LOP3.LUT R2, R0, R2, R6, 0xf6, !PT ;  /* 0x0000000200027212 */ /* 0x000fe400078ef606 */
[----:B------:R-:W-:Y:S02]  /*df80*/  LOP3.LUT R4, R4, R6, RZ, 0x3c, !PT ;  /* 0x0000000604047212 */ /* 0x000fe400078e3cff */
[----:B------:R-:W-:-:S02]  /*df90*/  LEA R35, R2, 0x100, 0x1 ;  /* 0x0000010002237811 */ /* 0x000fc400078e08ff */
[----:B------:R-:W-:Y:S02]  /*dfa0*/  LOP3.LUT R2, R3, 0x7fffe000, RZ, 0xc0, !PT ;  /* 0x7fffe00003027812 */ /* 0x000fe400078ec0ff */
[----:B------:R-:W-:Y:S01]  /*dfb0*/  SHF.R.U64 R14, R28, 0x10, R29 ;  /* 0x000000101c0e7819 */ /* 0x000fe2000000121d */
[----:B------:R-:W1:Y:S01]  /*dfc0*/  LDS.128 R8, [R35] ;  /* 0x0000000023087984 */ /* 0x000e620000000c00 */
[----:B------:R-:W-:Y:S02]  /*dfd0*/  IADD3 R2, R4, R2, R0 ;  /* 0x0000000204027210 */ /* 0x000fe40007ffe000 */
[----:B------:R-:W-:Y:S02]  /*dfe0*/  SHF.R.U64 R0, R36, 0x10, R37 ;  /* 0x0000001024007819 */ /* 0x000fe40000001225 */
[----:B------:R-:W-:Y:S01]  /*dff0*/  SHF.R.U64 R16, R30, 0x10, R31 ;  /* 0x000000101e107819 */ /* 0x000fe2000000121f */
[----:B------:R-:W-:Y:S01]  /*e000*/  IMAD.SHL.U32 R34, R2, 0x2, RZ ;  /* 0x0000000202227824 */ /* 0x000fe200078e00ff */
[----:B------:R-:W-:-:S02]  /*e010*/  PRMT R24, R65, 0x5410, R12 ;  /* 0x0000541041187816 */ /* 0x000fc4000000000c */
        /* <DEDUP_REMOVED lines=86> */
.L_x_1228:
[----:B------:R-:W-:Y:S05]  /*e580*/  BSYNC B0 ;  /* 0x0000000000007941 */ /* 0x000fea0003800000 */
.L_x_1227:
        /* <DEDUP_REMOVED lines=119> */
.L_x_1230:
[----:B------:R-:W-:Y:S05]  /*ed00*/  BSYNC B0 ;  /* 0x0000000000007941 */ /* 0x000fea0003800000 */
.L_x_1229:
[----:B------:R-:W2:Y:S02]  /*ed10*/  S2R R0, SR_TID.X ;  /* 0x0000000000007919 */ /* 0x000ea40000002100 */
[----:B--2---:R-:W-:-:S04]  /*ed20*/  SHF.R.S32.HI R3, RZ, 0x1f, R0 ;  /* 0x0000001fff037819 */ /* 0x004fc80000011400 */
[----:B------:R-:W-:-:S04]  /*ed30*/  LEA.HI R3, R3, R0, RZ, 0x3 ;  /* 0x0000000003037211 */ /* 0x000fc800078f18ff */
[----:B------:R-:W-:-:S04]  /*ed40*/  SHF.R.S32.HI R3, RZ, 0x3, R3 ;  /* 0x00000003ff037819 */ /* 0x000fc80000011403 */
[----:B------:R-:W-:-:S04]  /*ed50*/  IADD3 R3, R3, 0x60, RZ ;  /* 0x0000006003037810 */ /* 0x000fc80007ffe0ff */
[----:B------:R-:W-:-:S13]  /*ed60*/  ISETP.GE.OR P0, PT, R3, R53, P1 ;  /* 0x000000350300720c */ /* 0x000fda0000f06670 */
[----:B------:R-:W-:Y:S05]  /*ed70*/  @P0 BRA `(.L_x_1218) ;  /* 0x000006f000000947 */ /* 0x000fea0003800000 */
[----:B------:R-:W-:Y:S01]  /*ed80*/  IMAD.MOV.U32 R2, RZ, RZ, c[0x0][0x27c] ;  /* 0x00009f00ff027624 */ /* 0x000fe200078e00ff */
[----:B------:R-:W-:Y:S02]  /*ed90*/  SHF.R.S32.HI R0, RZ, 0x1f, R3 ;  /* 0x0000001fff007819 */ /* 0x000fe40000011403 */
[----:B-1----:R-:W-:Y:S02]  /*eda0*/  SHF.R.U32.HI R6, RZ, 0x3, R157 ;  /* 0x00000003ff067819 */ /* 0x002fe4000001169d */
[----:B------:R-:W-:Y:S02]  /*edb0*/  LEA.HI R2, R2, R146, RZ, 0x1d ;  /* 0x0000009202027211 */ /* 0x000fe400078fe8ff */
[----:B------:R-:W-:Y:S02]  /*edc0*/  LEA.HI R0, R0, R3, RZ, 0x3 ;  /* 0x0000000300007211 */ /* 0x000fe400078f18ff */
[----:B------:R-:W-:Y:S01]  /*edd0*/  SHF.R.S32.HI R5, RZ, 0x1f, R2 ;  /* 0x0000001fff057819 */ /* 0x000fe20000011402 */
[----:B------:R-:W-:Y:S01]  /*ede0*/  IMAD.SHL.U32 R3, R2, 0x8, RZ ;  /* 0x0000000802037824 */ /* 0x000fe200078e00ff */
[----:B------:R-:W-:Y:S01]  /*edf0*/  LOP3.LUT R4, R157, 0x38, R32, 0xf8, !PT ;  /* 0x000000389d047812 */ /* 0x000fe200078ef820 */
[----:B------:R-:W-:Y:S01]  /*ee00*/  IMAD.SHL.U32 R0, R0, 0x40, RZ ;  /* 0x0000004000007824 */ /* 0x000fe200078e00ff */
[----:B------:R-:W-:-:S02]  /*ee10*/  LEA.HI R2, R5, R2, RZ, 0x3 ;  /* 0x0000000205027211 */ /* 0x000fc400078f18ff */
[----:B------:R-:W-:Y:S02]  /*ee20*/  LOP3.LUT R3, R157, 0x38, R3, 0xf8, !PT ;  /* 0x000000389d037812 */ /* 0x000fe400078ef803 */
[----:B------:R-:W-:Y:S01]  /*ee30*/  LOP3.LUT R0, R0, 0xfffffe00, RZ, 0xc0, !PT ;  /* 0xfffffe0000007812 */ /* 0x000fe200078ec0ff */
[----:B------:R-:W-:Y:S01]  /*ee40*/  IMAD.SHL.U32 R2, R2, 0x400, RZ ;  /* 0x0000040002027824 */ /* 0x000fe200078e00ff */
[----:B------:R-:W-:Y:S02]  /*ee50*/  LOP3.LUT R3, R3, R6, RZ, 0x3c, !PT ;  /* 0x0000000603037212 */ /* 0x000fe400078e3cff */
[----:B------:R-:W-:Y:S02]  /*ee60*/  LOP3.LUT R4, R0, R4, R6, 0xf6, !PT ;  /* 0x0000000400047212 */ /* 0x000fe400078ef606 */
[----:B------:R-:W-:Y:S02]  /*ee70*/  LOP3.LUT R2, R2, 0x7fffe000, RZ, 0xc0, !PT ;  /* 0x7fffe00002027812 */ /* 0x000fe400078ec0ff */
[----:B------:R-:W-:-:S02]  /*ee80*/  LEA R31, R4, 0x100, 0x1 ;  /* 0x00000100041f7811 */ /* 0x000fc400078e08ff */
[----:B------:R-:W-:Y:S02]  /*ee90*/  IADD3 R2, R3, R2, R0 ;  /* 0x0000000203027210 */ /* 0x000fe40007ffe000 */
[----:B------:R-:W-:Y:S01]  /*eea0*/  SHF.R.U64 R3, R62, 0x10, R63 ;  /* 0x000000103e037819 */ /* 0x000fe2000000123f */
[----:B------:R-:W1:Y:S01]  /*eeb0*/  LDS.128 R8, [R31] ;  /* 0x000000001f087984 */ /* 0x000e620000000c00 */
[----:B------:R-:W-:Y:S01]  /*eec0*/  SHF.R.U64 R14, R56, 0x10, R57 ;  /* 0x00000010380e7819 */ /* 0x000fe20000001239 */
[----:B------:R-:W-:Y:S01]  /*eed0*/  IMAD.SHL.U32 R30, R2, 0x2, RZ ;  /* 0x00000002021e7824 */ /* 0x000fe200078e00ff */
[----:B------:R-:W-:Y:S02]  /*eee0*/  SHF.R.U64 R0, R60, 0x10, R61 ;  /* 0x000000103c007819 */ /* 0x000fe4000000123d */
[----:B------:R-:W-:Y:S02]  /*eef0*/  PRMT R26, R74, 0x5432, R3 ;  /* 0x000054324a1a7816 */ /* 0x000fe40000000003 */
[----:B------:R-:W2:Y:S01]  /*ef00*/  LDS.128 R4, [R30+0x100] ;  /* 0x000100001e047984 */ /* 0x000ea20000000c00 */
[----:B------:R-:W-:-:S02]  /*ef10*/  PRMT R3, R71, 0x5432, R14 ;  /* 0x0000543247037816 */ /* 0x000fc4000000000e */
[----:B------:R-:W-:Y:S02]  /*ef20*/  SHF.R.U32.HI R13, RZ, 0x10, R63 ;  /* 0x00000010ff0d7819 */ /* 0x000fe4000001163f */
[----:B------:R-:W-:Y:S01]  /*ef30*/  SHF.R.U32.HI R15, RZ, 0x10, R57 ;  /* 0x00000010ff0f7819 */ /* 0x000fe20000011639 */
[----:B------:R-:W-:Y:S01]  /*ef40*/  IMAD.U32 R28, R3, 0x10000, RZ ;  /* 0x00010000031c7824 */ /* 0x000fe200078e00ff */
[--C-:B------:R-:W-:Y:S02]  /*ef50*/  SHF.R.U64 R17, R58, 0x10, R59.reuse ;  /* 0x000000103a117819 */ /* 0x100fe4000000123b */
[----:B------:R-:W-:Y:S02]  /*ef60*/  SHF.R.U32.HI R18, RZ, 0x10, R59 ;  /* 0x00000010ff127819 */ /* 0x000fe4000001163b */
[----:B------:R-:W-:Y:S02]  /*ef70*/  PRMT R12, R72, 0x5432, R0 ;  /* 0x00005432480c7816 */ /* 0x000fe40000000000 */
[----:B------:R-:W-:-:S02]  /*ef80*/  SHF.R.U32.HI R2, RZ, 0x10, R61 ;  /* 0x00000010ff027819 */ /* 0x000fc4000001163d */
[----:B------:R-:W-:Y:S01]  /*ef90*/  PRMT R23, R74, 0x5410, R13 ;  /* 0x000054104a177816 */ /* 0x000fe2000000000d */
[----:B------:R-:W-:Y:S01]  /*efa0*/  IMAD.U32 R27, R12, 0x10000, RZ ;  /* 0x000100000c1b7824 */ /* 0x000fe200078e00ff */
[----:B------:R-:W-:Y:S02]  /*efb0*/  PRMT R16, R71, 0x5410, R15 ;  /* 0x0000541047107816 */ /* 0x000fe4000000000f */
[C---:B------:R-:W-:Y:S02]  /*efc0*/  PRMT R22, R73.reuse, 0x5432, R17 ;  /* 0x0000543249167816 */ /* 0x040fe40000000011 */
[----:B------:R-:W-:Y:S01]  /*efd0*/  PRMT R21, R73, 0x5410, R18 ;  /* 0x0000541049157816 */ /* 0x000fe20000000012 */
[----:B------:R-:W-:Y:S01]  /*efe0*/  IMAD.U32 R34, R16, 0x10000, RZ ;  /* 0x0001000010227824 */ /* 0x000fe200078e00ff */
[----:B------:R-:W-:Y:S02]  /*eff0*/  PRMT R19, R72, 0x5410, R2 ;  /* 0x0000541048137816 */ /* 0x000fe40000000002 */
[----:B------:R-:W-:Y:S01]  /*f000*/  LOP3.LUT R35, R3, 0xffff0000, RZ, 0xc0, !PT ;  /* 0xffff000003237812 */ /* 0x000fe200078ec0ff */
[C---:B-1----:R-:W-:Y:S01]  /*f010*/  IMAD.U32 R13, R8.reuse, 0x10000, RZ ;  /* 0x00010000080d7824 */ /* 0x042fe200078e00ff */
[----:B------:R-:W-:Y:S01]  /*f020*/  LOP3.LUT R15, R8, 0xffff0000, RZ, 0xc0, !PT ;  /* 0xffff0000080f7812 */ /* 0x000fe200078ec0ff */
[C---:B------:R-:W-:Y:S01]  /*f030*/  IMAD.U32 R14, R9.reuse, 0x10000, RZ ;  /* 0x00010000090e7824 */ /* 0x040fe200078e00ff */
[----:B------:R-:W-:Y:S01]  /*f040*/  LOP3.LUT R18, R9, 0xffff0000, RZ, 0xc0, !PT ;  /* 0xffff000009127812 */ /* 0x000fe200078ec0ff */
[C---:B------:R-:W-:Y:S01]  /*f050*/  IMAD.U32 R17, R11.reuse, 0x10000, RZ ;  /* 0x000100000b117824 */ /* 0x040fe200078e00ff */
[C---:B------:R-:W-:Y:S01]  /*f060*/  LOP3.LUT R25, R10.reuse, 0xffff0000, RZ, 0xc0, !PT ;  /* 0xffff00000a197812 */ /* 0x040fe200078ec0ff */
[----:B------:R-:W-:Y:S01]  /*f070*/  IMAD.U32 R20, R10, 0x10000, RZ ;  /* 0x000100000a147824 */ /* 0x000fe200078e00ff */
[----:B------:R-:W-:Y:S01]  /*f080*/  LOP3.LUT R24, R11, 0xffff0000, RZ, 0xc0, !PT ;  /* 0xffff00000b187812 */ /* 0x000fe200078ec0ff */
[----:B--2---:R-:W-:Y:S01]  /*f090*/  IMAD.U32 R0, R4, 0x10000, RZ ;  /* 0x0001000004007824 */ /* 0x004fe200078e00ff */
[C---:B------:R-:W-:Y:S01]  /*f0a0*/  LOP3.LUT R9, R5.reuse, 0xffff0000, RZ, 0xc0, !PT ;  /* 0xffff000005097812 */ /* 0x040fe200078ec0ff */
[----:B------:R-:W-:Y:S01]  /*f0b0*/  IMAD.U32 R8, R5, 0x10000, RZ ;  /* 0x0001000005087824 */ /* 0x000fe200078e00ff */
[C---:B------:R-:W-:Y:S01]  /*f0c0*/  LOP3.LUT R11, R6.reuse, 0xffff0000, RZ, 0xc0, !PT ;  /* 0xffff0000060b7812 */ /* 0x040fe200078ec0ff */
[----:B------:R-:W-:Y:S01]  /*f0d0*/  IMAD.U32 R10, R6, 0x10000, RZ ;  /* 0x00010000060a7824 */ /* 0x000fe200078e00ff */
[----:B------:R-:W-:Y:S01]  /*f0e0*/  LOP3.LUT R2, R4, 0xffff0000, RZ, 0xc0, !PT ;  /* 0xffff000004027812 */ /* 0x000fe200078ec0ff */
[C---:B------:R-:W-:Y:S01]  /*f0f0*/  IMAD.U32 R5, R7.reuse, 0x10000, RZ ;  /* 0x0001000007057824 */ /* 0x040fe200078e00ff */
[----:B------:R-:W-:Y:S01]  /*f100*/  LOP3.LUT R6, R7, 0xffff0000, RZ, 0xc0, !PT ;  /* 0xffff000007067812 */ /* 0x000fe200078ec0ff */
[----:B------:R-:W-:Y:S01]  /*f110*/  FMUL.FTZ R4, R0, R28 ;  /* 0x0000001c00047220 */ /* 0x000fe20000410000 */
[----:B------:R-:W-:Y:S01]  /*f120*/  LOP3.LUT R7, R12, 0xffff0000, RZ, 0xc0, !PT ;  /* 0xffff00000c077812 */ /* 0x000fe200078ec0ff */
[----:B------:R-:W-:-:S02]  /*f130*/  FMUL.FTZ R0, R0, R27 ;  /* 0x0000001b00007220 */ /* 0x000fc40000410000 */
[----:B------:R-:W-:Y:S02]  /*f140*/  FFMA.FTZ R33, R13, R27, -R4 ;  /* 0x0000001b0d217223 */ /* 0x000fe40000010804 */
[C---:B------:R-:W-:Y:S02]  /*f150*/  FMUL.FTZ R4, R2.reuse, R35 ;  /* 0x0000002302047220 */ /* 0x040fe40000410000 */
[----:B------:R-:W-:Y:S02]  /*f160*/  IMAD.U32 R12, R19, 0x10000, RZ ;  /* 0x00010000130c7824 */ /* 0x000fe400078e00ff */
[----:B------:R-:W-:Y:S02]  /*f170*/  FMUL.FTZ R3, R2, R7 ;  /* 0x0000000702037220 */ /* 0x000fe40000410000 */
[----:B------:R-:W-:Y:S02]  /*f180*/  FFMA.FTZ R32, R13, R28, R0 ;  /* 0x0000001c0d207223 */ /* 0x000fe40000010000 */
[----:B------:R-:W-:-:S02]  /*f190*/  FMUL.FTZ R2, R8, R34 ;  /* 0x0000002208027220 */ /* 0x000fc40000410000 */
[----:B------:R-:W-:Y:S02]  /*f1a0*/  IMAD.U32 R13, R21, 0x10000, RZ ;  /* 0x00010000150d7824 */ /* 0x000fe400078e00ff */
[-C--:B------:R-:W-:Y:S01]  /*f1b0*/  FMUL.FTZ R0, R8, R12.reuse ;  /* 0x0000000c08007220 */ /* 0x080fe20000410000 */
[----:B------:R-:W-:Y:S01]  /*f1c0*/  LOP3.LUT R8, R16, 0xffff0000, RZ, 0xc0, !PT ;  /* 0xffff000010087812 */ /* 0x000fe200078ec0ff */
[----:B------:R-:W-:Y:S01]  /*f1d0*/  FFMA.FTZ R28, R15, R35, R3 ;  /* 0x000000230f1c7223 */ /* 0x000fe20000010003 */
[----:B------:R-:W-:Y:S01]  /*f1e0*/  LOP3.LUT R16, R21, 0xffff0000, RZ, 0xc0, !PT ;  /* 0xffff000015107812 */ /* 0x000fe200078ec0ff */
[----:B------:R-:W-:Y:S01]  /*f1f0*/  FFMA.FTZ R27, R14, R12, -R2 ;  /* 0x0000000c0e1b7223 */ /* 0x000fe20000010802 */
[----:B------:R-:W-:Y:S01]  /*f200*/  LOP3.LUT R12, R19, 0xffff0000, RZ, 0xc0, !PT ;  /* 0xffff0000130c7812 */ /* 0x000fe200078ec0ff */
[----:B------:R-:W-:Y:S02]  /*f210*/  IMAD.U32 R3, R23, 0x10000, RZ ;  /* 0x0001000017037824 */ /* 0x000fe400078e00ff */
[----:B------:R-:W-:-:S02]  /*f220*/  FMUL.FTZ R2, R5, R13 ;  /* 0x0000000d05027220 */ /* 0x000fc40000410000 */
[----:B------:R-:W-:Y:S02]  /*f230*/  FFMA.FTZ R29, R15, R7, -R4 ;  /* 0x000000070f1d7223 */ /* 0x000fe40000010804 */
[----:B------:R-:W-:Y:S02]  /*f240*/  FFMA.FTZ R15, R14, R34, R0 ;  /* 0x000000220e0f7223 */ /* 0x000fe40000010000 */
[-C--:B------:R-:W-:Y:S02]  /*f250*/  FMUL.FTZ R0, R5, R3.reuse ;  /* 0x0000000305007220 */ /* 0x080fe40000410000 */
[----:B------:R-:W-:Y:S02]  /*f260*/  FFMA.FTZ R14, R17, R3, -R2 ;  /* 0x00000003110e7223 */ /* 0x000fe40000010802 */
[----:B------:R-:W-:Y:S02]  /*f270*/  FMUL.FTZ R4, R9, R8 ;  /* 0x0000000809047220 */ /* 0x000fe40000410000 */
[----:B------:R-:W-:-:S02]  /*f280*/  IMAD.U32 R19, R22, 0x10000, RZ ;  /* 0x0001000016137824 */ /* 0x000fc400078e00ff */
[-C--:B------:R-:W-:Y:S02]  /*f290*/  FMUL.FTZ R3, R9, R12.reuse ;  /* 0x0000000c09037220 */ /* 0x080fe40000410000 */
[----:B------:R-:W-:Y:S02]  /*f2a0*/  IMAD.U32 R7, R26, 0x10000, RZ ;  /* 0x000100001a077824 */ /* 0x000fe400078e00ff */
[----:B------:R-:W-:Y:S01]  /*f2b0*/  FFMA.FTZ R13, R17, R13, R0 ;  /* 0x0000000d110d7223 */ /* 0x000fe20000010000 */
[----:B------:R-:W-:Y:S01]  /*f2c0*/  LOP3.LUT R17, R22, 0xffff0000, RZ, 0xc0, !PT ;  /* 0xffff000016117812 */ /* 0x000fe200078ec0ff */
[----:B------:R-:W-:Y:S01]  /*f2d0*/  FFMA.FTZ R9, R18, R12, -R4 ;  /* 0x0000000c12097223 */ /* 0x000fe20000010804 */
[----:B------:R-:W-:Y:S01]  /*f2e0*/  LOP3.LUT R12, R26, 0xffff0000, RZ, 0xc0, !PT ;  /* 0xffff00001a0c7812 */ /* 0x000fe200078ec0ff */
[----:B------:R-:W-:Y:S02]  /*f2f0*/  FMUL.FTZ R2, R10, R19 ;  /* 0x000000130a027220 */ /* 0x000fe40000410000 */
[----:B------:R-:W-:Y:S01]  /*f300*/  FFMA.FTZ R5, R18, R8, R3 ;  /* 0x0000000812057223 */ /* 0x000fe20000010003 */
[----:B------:R-:W-:Y:S01]  /*f310*/  LOP3.LUT R8, R23, 0xffff0000, RZ, 0xc0, !PT ;  /* 0xffff000017087812 */ /* 0x000fe200078ec0ff */
[----:B------:R-:W-:Y:S01]  /*f320*/  FMUL.FTZ R0, R10, R7 ;  /* 0x000000070a007220 */ /* 0x000fe20000410000 */
[----:B------:R-:W-:Y:S01]  /*f330*/  F2FP.BF16.PACK_AB R9, R9, R27 ;  /* 0x0000001b0909723e */ /* 0x000fe200000010ff */
[----:B------:R-:W-:Y:S01]  /*f340*/  FFMA.FTZ R10, R20, R7, -R2 ;  /* 0x00000007140a7223 */ /* 0x000fe20000010802 */
[----:B------:R-:W-:Y:S01]  /*f350*/  F2FP.BF16.PACK_AB R5, R5, R15 ;  /* 0x0000000f0505723e */ /* 0x000fe200000010ff */
[----:B------:R-:W-:-:S02]  /*f360*/  FMUL.FTZ R4, R11, R17 ;  /* 0x000000110b047220 */ /* 0x000fc40000410000 */
[----:B------:R-:W-:Y:S02]  /*f370*/  FFMA.FTZ R7, R20, R19, R0 ;  /* 0x0000001314077223 */ /* 0x000fe40000010000 */
[----:B------:R-:W-:Y:S02]  /*f380*/  FMUL.FTZ R3, R11, R12 ;  /* 0x0000000c0b037220 */ /* 0x000fe40000410000 */
[C---:B------:R-:W-:Y:S02]  /*f390*/  FMUL.FTZ R2, R6.reuse, R16 ;  /* 0x0000001006027220 */ /* 0x040fe40000410000 */
[----:B------:R-:W-:Y:S02]  /*f3a0*/  FMUL.FTZ R0, R6, R8 ;  /* 0x0000000806007220 */ /* 0x000fe40000410000 */
[C---:B------:R-:W-:Y:S01]  /*f3b0*/  FFMA.FTZ R6, R25.reuse, R12, -R4 ;  /* 0x0000000c19067223 */ /* 0x040fe20000010804 */
        /* <DEDUP_REMOVED lines=11> */
.L_x_1218:
[----:B------:R-:W-:Y:S05]  /*f470*/  BSYNC B2 ;  /* 0x0000000000027941 */ /* 0x000fea0003800000 */
.L_x_1196:
[----:B-----5:R-:W2:Y:S01]  /*f480*/  S2R R144, SR_TID.X ;  /* 0x0000000000907919 */ /* 0x020ea20000002100 */
[----:B-1----:R-:W-:Y:S01]  /*f490*/  IMAD R4, R75, c[0x0][0x208], RZ ;  /* 0x000082004b047a24 */ /* 0x002fe200078e02ff */
[----:B------:R-:W-:Y:S01]  /*f4a0*/  MOV R5, R80 ;  /* 0x0000005000057202 */ /* 0x000fe20000000f00 */
[----:B------:R-:W-:Y:S01]  /*f4b0*/  IMAD.WIDE.U32 R2, R148, c[0x0][0x208], RZ ;  /* 0x0000820094027a25 */ /* 0x000fe200078e00ff */
[----:B------:R-:W-:Y:S01]  /*f4c0*/  SEL R8, RZ, 0x2, P5 ;  /* 0x00000002ff087807 */ /* 0x000fe20002800000 */
[----:B------:R-:W-:Y:S01]  /*f4d0*/  BAR.SYNC.DEFER_BLOCKING 0x0 ;  /* 0x0000000000007b1d */ /* 0x000fe20000010000 */
[----:B------:R-:W-:Y:S01]  /*f4e0*/  LOP3.LUT P2, RZ, R146, 0x2, RZ, 0xc0, !PT ;  /* 0x0000000292ff7812 */ /* 0x000fe2000784c0ff */
[----:B------:R-:W-:Y:S01]  /*f4f0*/  IMAD R4, R148, c[0x0][0x20c], R4 ;  /* 0x0000830094047a24 */ /* 0x000fe200078e0204 */
[----:B------:R-:W-:-:S03]  /*f500*/  IADD3 R199, R194, 0x20, RZ ;  /* 0x00000020c2c77810 */ /* 0x000fc60007ffe0ff */
[----:B------:R-:W-:Y:S01]  /*f510*/  UMOV UR8, 0x6 ;  /* 0x0000000600087882 */ /* 0x000fe20000000000 */
[----:B------:R-:W-:Y:S01]  /*f520*/  IADD3 R6, R3, R4, RZ ;  /* 0x0000000403067210 */ /* 0x000fe20007ffe0ff */
[----:B------:R-:W-:Y:S01]  /*f530*/  ULDC.64 UR4, c[0x0][0x208] ;  /* 0x0000820000047ab9 */ /* 0x000fe20000000a00 */
[----:B------:R-:W-:Y:S01]  /*f540*/  MOV R4, R78 ;  /* 0x0000004e00047202 */ /* 0x000fe20000000f00 */
[----:B------:R-:W-:Y:S01]  /*f550*/  USHF.L.U64.HI UR5, UR4, UR8, UR5 ;  /* 0x0000000804057299 */ /* 0x000fe20008010205 */
[----:B------:R-:W-:Y:S01]  /*f560*/  BSSY B0, `(.L_x_1231) ;  /* 0x00001a1000007945 */ /* 0x000fe20003800000 */
[----:B------:R-:W-:Y:S01]  /*f570*/  IMAD R6, R6, 0x70, RZ ;  /* 0x0000007006067824 */ /* 0x000fe200078e02ff */
[----:B------:R-:W-:Y:S01]  /*f580*/  USHF.L.U32 UR4, UR4, 0x6, URZ ;  /* 0x0000000604047899 */ /* 0x000fe2000800063f */
[----:B------:R-:W-:Y:S01]  /*f590*/  IMAD.WIDE.U32 R2, R2, 0x70, R4 ;  /* 0x0000007002027825 */ /* 0x000fe200078e0004 */
[----:B------:R-:W-:Y:S02]  /*f5a0*/  IADD3 R4, R77, R8, RZ ;  /* 0x000000084d047210 */ /* 0x000fe40007ffe0ff */
[----:B------:R-:W-:-:S02]  /*f5b0*/  @P2 IADD3 R199, R194, -0x20, RZ ;  /* 0xffffffe0c2c72810 */ /* 0x000fc40007ffe0ff */
[----:B--2---:R-:W-:Y:S02]  /*f5c0*/  LEA.HI R0, R214, R144, RZ, 0x4 ;  /* 0x00000090d6007211 */ /* 0x004fe400078f20ff */
[----:B------:R-:W-:Y:S02]  /*f5d0*/  LEA R8, P0, R2, c[0x0][0x1f8], 0x1 ;  /* 0x00007e0002087a11 */ /* 0x000fe400078008ff */
[----:B------:R-:W-:Y:S01]  /*f5e0*/  LOP3.LUT R0, R0, 0xfffffff0, RZ, 0xc0, !PT ;  /* 0xfffffff000007812 */ /* 0x000fe200078ec0ff */
[----:B------:R-:W-:Y:S01]  /*f5f0*/  LDSM.16.M88.4 R132, [R213] ;  /* 0x00000000d584783b */ /* 0x000fe20000000200 */
[----:B------:R-:W-:Y:S02]  /*f600*/  IADD3 R3, R3, R6, RZ ;  /* 0x0000000603037210 */ /* 0x000fe40007ffe0ff */
[----:B------:R-:W-:Y:S01]  /*f610*/  IADD3 R0, -R0, R144, RZ ;  /* 0x0000009000007210 */ /* 0x000fe20007ffe1ff */
[----:B------:R-:W-:Y:S01]  /*f620*/  LDSM.16.M88.4 R172, [R213+0x4000] ;  /* 0x00400000d5ac783b */ /* 0x000fe20000000200 */
[----:B------:R-:W-:-:S02]  /*f630*/  LEA.HI.X R9, R2, c[0x0][0x1fc], R3, 0x1, P0 ;  /* 0x00007f0002097a11 */ /* 0x000fc400000f0c03 */
[----:B------:R-:W-:Y:S02]  /*f640*/  SHF.R.S32.HI R7, RZ, 0x1f, R0 ;  /* 0x0000001fff077819 */ /* 0x000fe40000011400 */
[----:B------:R-:W-:Y:S02]  /*f650*/  MOV R3, 0x40 ;  /* 0x0000004000037802 */ /* 0x000fe40000000f00 */
[----:B------:R-:W-:Y:S02]  /*f660*/  LEA.HI R5, R7, R0, RZ, 0x3 ;  /* 0x0000000007057211 */ /* 0x000fe400078f18ff */
[----:B------:R-:W-:Y:S02]  /*f670*/  ISETP.GT.AND P3, PT, R144, 0x7f, PT ;  /* 0x0000007f9000780c */ /* 0x000fe40003f64270 */
[----:B------:R-:W-:Y:S02]  /*f680*/  LOP3.LUT R5, R5, 0xfffffff8, RZ, 0xc0, !PT ;  /* 0xfffffff805057812 */ /* 0x000fe400078ec0ff */
[----:B------:R-:W-:-:S02]  /*f690*/  LOP3.LUT P2, RZ, R4, 0x2, RZ, 0xc0, !PT ;  /* 0x0000000204ff7812 */ /* 0x000fc4000784c0ff */
[----:B------:R-:W-:Y:S02]  /*f6a0*/  IADD3 R0, R0, -R5, RZ ;  /* 0x8000000500007210 */ /* 0x000fe40007ffe0ff */
[----:B------:R-:W-:Y:S02]  /*f6b0*/  IADD3 R212, R199, 0x3000, RZ ;  /* 0x00003000c7d47810 */ /* 0x000fe40007ffe0ff */
[C---:B------:R-:W-:Y:S02]  /*f6c0*/  LOP3.LUT P0, RZ, R0.reuse, 0x4, RZ, 0xc0, !PT ;  /* 0x0000000400ff7812 */ /* 0x040fe4000780c0ff */
[----:B------:R-:W-:Y:S02]  /*f6d0*/  LOP3.LUT P1, RZ, R0, 0x2, RZ, 0xc0, !PT ;  /* 0x0000000200ff7812 */ /* 0x000fe4000782c0ff */
[----:B------:R-:W-:Y:S02]  /*f6e0*/  MOV R0, 0x20 ;  /* 0x0000002000007802 */ /* 0x000fe40000000f00 */
[----:B------:R-:W-:-:S02]  /*f6f0*/  SEL R3, R3, 0xffffffc0, !P0 ;  /* 0xffffffc003037807 */ /* 0x000fc40004000000 */
[----:B------:R-:W-:Y:S02]  /*f700*/  SEL R0, R0, 0xffffffe0, !P1 ;  /* 0xffffffe000007807 */ /* 0x000fe40004800000 */
[CC--:B------:R-:W-:Y:S02]  /*f710*/  IADD3 R2, R213.reuse, R3.reuse, RZ ;  /* 0x00000003d5027210 */ /* 0x0c0fe40007ffe0ff */
[----:B------:R-:W-:Y:S02]  /*f720*/  IADD3 R0, R213, R0, RZ ;  /* 0x00000000d5007210 */ /* 0x000fe40007ffe0ff */
[----:B------:R-:W-:Y:S01]  /*f730*/  IADD3 R6, P0, R8, UR4, RZ ;  /* 0x0000000408067c10 */ /* 0x000fe2000ff1e0ff */
[----:B------:R-:W-:Y:S01]  /*f740*/  LDSM.16.M88.4 R164, [R2] ;  /* 0x0000000002a4783b */ /* 0x000fe20000000200 */
[----:B------:R-:W-:Y:S02]  /*f750*/  IADD3 R3, R0, R3, RZ ;  /* 0x0000000300037210 */ /* 0x000fe40007ffe0ff */
[----:B------:R-:W-:Y:S01]  /*f760*/  LOP3.LUT P1, RZ, R4, 0x1, RZ, 0xc0, !PT ;  /* 0x0000000104ff7812 */ /* 0x000fe2000782c0ff */
[----:B------:R-:W-:Y:S01]  /*f770*/  LDSM.16.M88.4 R136, [R0] ;  /* 0x000000000088783b */ /* 0x000fe20000000200 */
[----:B------:R-:W-:-:S02]  /*f780*/  IADD3.X R7, R9, UR5, RZ, P0, !PT ;  /* 0x0000000509077c10 */ /* 0x000fc400087fe4ff */
[----:B------:R-:W-:Y:S01]  /*f790*/  IADD3 R4, P0, R6, UR4, RZ ;  /* 0x0000000406047c10 */ /* 0x000fe2000ff1e0ff */
[----:B------:R1:W-:Y:S01]  /*f7a0*/  LDSM.16.M88.4 R176, [R0+0x4000] ;  /* 0x0040000000b0783b */ /* 0x0003e20000000200 */
[----:B------:R-:W-:Y:S02]  /*f7b0*/  IADD3 R211, R199, 0x2800, RZ ;  /* 0x00002800c7d37810 */ /* 0x000fe40007ffe0ff */
[----:B------:R-:W-:Y:S01]  /*f7c0*/  IADD3.X R5, R7, UR5, RZ, P0, !PT ;  /* 0x0000000507057c10 */ /* 0x000fe200087fe4ff */
[----:B------:R2:W-:Y:S01]  /*f7d0*/  LDSM.16.M88.4 R180, [R2+0x4000] ;  /* 0x0040000002b4783b */ /* 0x0005e20000000200 */
[----:B------:R-:W-:Y:S02]  /*f7e0*/  @!P3 IADD3 R10, P0, R4, UR4, RZ ;  /* 0x00000004040abc10 */ /* 0x000fe4000ff1e0ff */
[----:B------:R-:W-:Y:S01]  /*f7f0*/  IADD3 R210, R199, 0x2000, RZ ;  /* 0x00002000c7d27810 */ /* 0x000fe20007ffe0ff */
[----:B------:R-:W-:Y:S01]  /*f800*/  LDSM.16.M88.4 R168, [R3] ;  /* 0x0000000003a8783b */ /* 0x000fe20000000200 */
[----:B------:R-:W-:-:S02]  /*f810*/  @!P3 IADD3.X R11, R5, UR5, RZ, P0, !PT ;  /* 0x00000005050bbc10 */ /* 0x000fc400087fe4ff */
[C---:B------:R-:W-:Y:S01]  /*f820*/  IADD3 R209, R199.reuse, 0x1800, RZ ;  /* 0x00001800c7d17810 */ /* 0x040fe20007ffe0ff */
[----:B------:R-:W-:Y:S01]  /*f830*/  LDSM.16.M88.4 R184, [R3+0x4000] ;  /* 0x0040000003b8783b */ /* 0x000fe20000000200 */
[C---:B------:R-:W-:Y:S02]  /*f840*/  IADD3 R208, R199.reuse, 0x1000, RZ ;  /* 0x00001000c7d07810 */ /* 0x040fe40007ffe0ff */
[C---:B------:R-:W-:Y:S01]  /*f850*/  IADD3 R207, R199.reuse, 0x800, RZ ;  /* 0x00000800c7cf7810 */ /* 0x040fe20007ffe0ff */
[----:B------:R-:W-:Y:S01]  /*f860*/  BAR.SYNC.DEFER_BLOCKING 0x0 ;  /* 0x0000000000007b1d */ /* 0x000fe20000010000 */
[C---:B------:R-:W-:Y:S02]  /*f870*/  IADD3 R206, R199.reuse, 0x3800, RZ ;  /* 0x00003800c7ce7810 */ /* 0x040fe40007ffe0ff */
[C---:B------:R-:W-:Y:S02]  /*f880*/  IADD3 R205, R199.reuse, 0x6800, RZ ;  /* 0x00006800c7cd7810 */ /* 0x040fe40007ffe0ff */
[----:B------:R-:W-:-:S02]  /*f890*/  IADD3 R204, R199, 0x6000, RZ ;  /* 0x00006000c7cc7810 */ /* 0x000fc40007ffe0ff */
[----:B-1----:R-:W-:Y:S02]  /*f8a0*/  MOV R0, 0x40 ;  /* 0x0000004000007802 */ /* 0x002fe40000000f00 */
[C---:B------:R-:W-:Y:S02]  /*f8b0*/  IADD3 R203, R199.reuse, 0x5800, RZ ;  /* 0x00005800c7cb7810 */ /* 0x040fe40007ffe0ff */
[----:B--2---:R-:W-:Y:S02]  /*f8c0*/  IADD3 R2, R76, R152, -R110 ;  /* 0x000000984c027210 */ /* 0x004fe40007ffe86e */
[C---:B------:R-:W-:Y:S02]  /*f8d0*/  IADD3 R202, R199.reuse, 0x5000, RZ ;  /* 0x00005000c7ca7810 */ /* 0x040fe40007ffe0ff */
[----:B------:R-:W-:Y:S02]  /*f8e0*/  ISETP.LT.OR P0, PT, R2, 0x1, !P1 ;  /* 0x000000010200780c */ /* 0x000fe40004f01670 */
[----:B------:R-:W-:-:S02]  /*f8f0*/  IADD3 R201, R199, 0x4800, RZ ;  /* 0x00004800c7c97810 */ /* 0x000fc40007ffe0ff */
[----:B------:R-:W-:Y:S01]  /*f900*/  IADD3 R200, R199, 0x4000, RZ ;  /* 0x00004000c7c87810 */ /* 0x000fe20007ffe0ff */
[----:B------:R-:W-:-:S04]  /*f910*/  DEPBAR.LE SB0, 0x0 ;  /* 0x000080000000791a */ /* 0x000fc80000000000 */
[----:B------:R-:W-:Y:S06]  /*f920*/  BAR.SYNC.DEFER_BLOCKING 0x0 ;  /* 0x0000000000007b1d */ /* 0x000fec0000010000 */
[----:B------:R-:W1:Y:S04]  /*f930*/  LDSM.16.M88.4 R20, [R194] ;  /* 0x00000000c214783b */ /* 0x000e680000000200 */
[----:B------:R-:W-:Y:S04]  /*f940*/  LDSM.16.M88.4 R16, [R194+0x800] ;  /* 0x00080000c210783b */ /* 0x000fe80000000200 */
[----:B------:R-:W2:Y:S04]  /*f950*/  LDSM.16.M88.4 R12, [R194+0x1000] ;  /* 0x00100000c20c783b */ /* 0x000ea80000000200 */
[----:B------:R-:W3:Y:S04]  /*f960*/  LDSM.16.M88.4 R32, [R194+0x1800] ;  /* 0x00180000c220783b */ /* 0x000ee80000000200 */
[----:B------:R-:W4:Y:S04]  /*f970*/  LDSM.16.M88.4 R52, [R194+0x2000] ;  /* 0x00200000c234783b */ /* 0x000f280000000200 */
[----:B------:R-:W-:Y:S04]  /*f980*/  LDSM.16.M88.4 R76, [R194+0x2800] ;  /* 0x00280000c24c783b */ /* 0x000fe80000000200 */
[----:B------:R-:W-:Y:S04]  /*f990*/  LDSM.16.M88.4 R92, [R194+0x3000] ;  /* 0x00300000c25c783b */ /* 0x000fe80000000200 */
[----:B------:R-:W3:Y:S04]  /*f9a0*/  LDSM.16.M88.4 R56, [R199] ;  /* 0x00000000c738783b */ /* 0x000ee80000000200 */
[----:B------:R-:W-:Y:S04]  /*f9b0*/  LDSM.16.M88.4 R72, [R199+0x800] ;  /* 0x00080000c748783b */ /* 0x000fe80000000200 */
[----:B------:R-:W3:Y:S04]  /*f9c0*/  LDSM.16.M88.4 R64, [R199+0x1000] ;  /* 0x00100000c740783b */ /* 0x000ee80000000200 */
[----:B------:R-:W3:Y:S01]  /*f9d0*/  LDSM.16.M88.4 R60, [R199+0x1800] ;  /* 0x00180000c73c783b */ /* 0x000ee20000000200 */
[C---:B-1----:R-:W-:Y:S03]  /*f9e0*/  HMMA.16816.F32.BF16 R48, R132.reuse, R20, RZ ;  /* 0x000000148430723c */ /* 0x042fe600000418ff */
[----:B------:R-:W1:Y:S04]  /*f9f0*/  LDSM.16.M88.4 R96, [R199+0x2000] ;  /* 0x00200000c760783b */ /* 0x000e680000000200 */
[----:B------:R-:W-:Y:S01]  /*fa00*/  LDSM.16.M88.4 R116, [R199+0x2800] ;  /* 0x00280000c774783b */ /* 0x000fe20000000200 */
[C---:B--2---:R-:W-:Y:S03]  /*fa10*/  HMMA.16816.F32.BF16 R28, R132.reuse, R12, RZ ;  /* 0x0000000c841c723c */ /* 0x044fe600000418ff */
[----:B------:R-:W-:Y:S04]  /*fa20*/  LDSM.16.M88.4 R120, [R199+0x3000] ;  /* 0x00300000c778783b */ /* 0x000fe80000000200 */
[----:B------:R-:W-:Y:S01]  /*fa30*/  @!PT LDS RZ, [RZ] ;  /* 0x00000000fffff984 */ /* 0x000fe20000000800 */
[----:B------:R-:W-:Y:S01]  /*fa40*/  @!PT LDS RZ, [RZ] ;  /* 0x00000000fffff984 */ /* 0x000fe20000000800 */
[----:B------:R-:W-:Y:S01]  /*fa50*/  @!PT LDS RZ, [RZ] ;  /* 0x00000000fffff984 */ /* 0x000fe20000000800 */
[----:B------:R2:W-:Y:S01]  /*fa60*/  LDGSTS.E.BYPASS.LTC128B.128 [R215+0x100], [R8.64], !P0 ;  /* 0x0010000008d77fae */ /* 0x0005e2000c101d46 */
[C---:B------:R-:W-:Y:S01]  /*fa70*/  ISETP.LT.OR P0, PT, R2.reuse, 0x1, !P2 ;  /* 0x000000010200780c */ /* 0x040fe20005701670 */
[C---:B------:R-:W-:Y:S08]  /*fa80*/  HMMA.16816.F32.BF16 R44, R132.reuse, R22, RZ ;  /* 0x00000016842c723c */ /* 0x040ff000000418ff */
[----:B------:R-:W-:Y:S04]  /*fa90*/  HMMA.16816.F32.BF16 R40, R132, R16, RZ ;  /* 0x000000108428723c */ /* 0x000fe800000418ff */
[----:B------:R2:W-:Y:S01]  /*faa0*/  LDGSTS.E.BYPASS.LTC128B.128 [R215+0x3900], [R8.64+0x80], !P0 ;  /* 0x0390008008d77fae */ /* 0x0005e2000c101d46 */
[----:B------:R-:W-:-:S02]  /*fab0*/  ISETP.LT.OR P0, PT, R2, 0x21, !P1 ;  /* 0x000000210200780c */ /* 0x000fc40004f01670 */
[C---:B------:R-:W-:Y:S01]  /*fac0*/  ISETP.LT.OR P1, PT, R2.reuse, 0x41, !P1 ;  /* 0x000000410200780c */ /* 0x040fe20004f21670 */
[C---:B------:R-:W-:Y:S08]  /*fad0*/  HMMA.16816.F32.BF16 R36, R132.reuse, R18, RZ ;  /* 0x000000128424723c */ /* 0x040ff000000418ff */
[----:B------:R-:W-:Y:S02]  /*fae0*/  HMMA.16816.F32.BF16 R24, R132, R14, RZ ;  /* 0x0000000e8418723c */ /* 0x000fe400000418ff */
[----:B------:R1:W-:Y:S01]  /*faf0*/  LDGSTS.E.BYPASS.LTC128B.128 [R215+0x1100], [R6.64], !P0 ;  /* 0x0110000006d77fae */ /* 0x0003e2000c101d46 */
[----:B------:R-:W-:-:S02]  /*fb00*/  ISETP.LT.OR P0, PT, R2, 0x21, !P2 ;  /* 0x000000210200780c */ /* 0x000fc40005701670 */
[----:B------:R-:W-:-:S03]  /*fb10*/  ISETP.LT.OR P2, PT, R2, 0x41, !P2 ;  /* 0x000000410200780c */ /* 0x000fc60005741670 */
[C---:B---3--:R-:W-:Y:S08]  /*fb20*/  HMMA.16816.F32.BF16 R20, R132.reuse, R32, RZ ;  /* 0x000000208414723c */ /* 0x048ff000000418ff */
[----:B------:R1:W-:Y:S01]  /*fb30*/  LDGSTS.E.BYPASS.LTC128B.128 [R215+0x4900], [R6.64+0x80], !P0 ;  /* 0x0490008006d77fae */ /* 0x0003e2000c101d46 */
[----:B------:R-:W-:Y:S01]  /*fb40*/  LOP3.LUT P0, RZ, R146, 0x4, RZ, 0xc0, !PT ;  /* 0x0000000492ff7812 */ /* 0x000fe2000780c0ff */
[----:B------:R-:W-:Y:S02]  /*fb50*/  HMMA.16816.F32.BF16 R16, R132, R34, RZ ;  /* 0x000000228410723c */ /* 0x000fe400000418ff */
[----:B------:R1:W-:Y:S01]  /*fb60*/  LDGSTS.E.BYPASS.LTC128B.128 [R215+0x2100], [R4.64], !P1 ;  /* 0x0210000004d77fae */ /* 0x0003e2000c901d46 */
[----:B------:R-:W-:-:S02]  /*fb70*/  @!P3 ISETP.LT.OR P1, PT, R2, 0x61, P6 ;  /* 0x000000610200b80c */ /* 0x000fc40003721670 */
[----:B------:R-:W-:Y:S01]  /*fb80*/  SEL R0, R0, 0xffffffc0, !P0 ;  /* 0xffffffc000007807 */ /* 0x000fe20004000000 */
[----:B------:R1:W-:Y:S01]  /*fb90*/  LDGSTS.E.BYPASS.LTC128B.128 [R215+0x5900], [R4.64+0x80], !P2 ;  /* 0x0590008004d77fae */ /* 0x0003e2000d101d46 */
[----:B------:R-:W-:Y:S01]  /*fba0*/  @!P3 ISETP.LT.OR P0, PT, R2, 0x61, P5 ;  /* 0x000000610200b80c */ /* 0x000fe20002f01670 */
[----:B----4-:R-:W-:Y:S01]  /*fbb0*/  HMMA.16816.F32.BF16 R12, R132, R52, RZ ;  /* 0x00000034840c723c */ /* 0x010fe200000418ff */
[-C--:B------:R-:W-:Y:S02]  /*fbc0*/  IADD3 R193, R194, R0.reuse, RZ ;  /* 0x00000000c2c17210 */ /* 0x080fe40007ffe0ff */
[----:B------:R-:W-:-:S05]  /*fbd0*/  IADD3 R192, R199, R0, RZ ;  /* 0x00000000c7c07210 */ /* 0x000fca0007ffe0ff */
[----:B------:R2:W-:Y:S01]  /*fbe0*/  @!P3 LDGSTS.E.BYPASS.LTC128B.128 [R216+0x3100], [R10.64], !P1 ;  /* 0x031000000ad8bfae */ /* 0x0005e2000c901d46 */
[----:B------:R-:W-:Y:S03]  /*fbf0*/  HMMA.16816.F32.BF16 R48, R136, R56, R48 ;  /* 0x000000388830723c */ /* 0x000fe60000041830 */
[----:B------:R2:W-:Y:S01]  /*fc00*/  @!P3 LDGSTS.E.BYPASS.LTC128B.128 [R216+0x6900], [R10.64+0x80], !P0 ;  /* 0x069000800ad8bfae */ /* 0x0005e2000c101d46 */
[----:B------:R-:W-:-:S03]  /*fc10*/  ISETP.GT.AND P0, PT, R148, R151, PT ;  /* 0x000000979400720c */ /* 0x000fc60003f04270 */
[----:B------:R-:W3:Y:S01]  /*fc20*/  LDSM.16.M88.4 R80, [R193] ;  /* 0x00000000c150783b */ /* 0x000ee20000000200 */
[----:B------:R-:W-:Y:S03]  /*fc30*/  HMMA.16816.F32.BF16 R104, R136, R64, R28 ;  /* 0x000000408868723c */ /* 0x000fe6000004181c */
[----:B------:R-:W4:Y:S04]  /*fc40*/  LDSM.16.M88.4 R28, [R192] ;  /* 0x00000000c01c783b */ /* 0x000f280000000200 */
[----:B------:R-:W2:Y:S01]  /*fc50*/  LDSM.16.M88.4 R32, [R193+0x800] ;  /* 0x00080000c120783b */ /* 0x000ea20000000200 */
[----:B-1----:R-:W-:Y:S03]  /*fc60*/  HMMA.16816.F32.BF16 R4, R132, R94, RZ ;  /* 0x0000005e8404723c */ /* 0x002fe600000418ff */
[----:B------:R-:W0:Y:S05]  /*fc70*/  LDGDEPBAR ;  /* 0x00000000000079af */ /* 0x000e2a0000000000 */
[C---:B------:R-:W-:Y:S08]  /*fc80*/  HMMA.16816.F32.BF16 R84, R136.reuse, R58, R44 ;  /* 0x0000003a8854723c */ /* 0x040ff0000004182c */
[C---:B------:R-:W-:Y:S08]  /*fc90*/  HMMA.16816.F32.BF16 R88, R136.reuse, R60, R20 ;  /* 0x0000003c8858723c */ /* 0x040ff00000041814 */
[C---:B------:R-:W-:Y:S08]  /*fca0*/  HMMA.16816.F32.BF16 R112, R136.reuse, R62, R16 ;  /* 0x0000003e8870723c */ /* 0x040ff00000041810 */
[C---:B------:R-:W-:Y:S08]  /*fcb0*/  HMMA.16816.F32.BF16 R60, R136.reuse, R96, R12 ;  /* 0x00000060883c723c */ /* 0x040ff0000004180c */
[----:B------:R-:W-:Y:S01]  /*fcc0*/  HMMA.16816.F32.BF16 R100, R136, R66, R24 ;  /* 0x000000428864723c */ /* 0x000fe20000041818 */
[----:B------:R-:W-:Y:S07]  /*fcd0*/  LDSM.16.M88.4 R64, [R199+0x3800] ;  /* 0x00380000c740783b */ /* 0x000fee0000000200 */
[----:B------:R-:W-:Y:S08]  /*fce0*/  HMMA.16816.F32.BF16 R12, R132, R78, RZ ;  /* 0x0000004e840c723c */ /* 0x000ff000000418ff */
[----:B---3--:R-:W-:Y:S01]  /*fcf0*/  HMMA.16816.F32.BF16 R24, R164, R80, R48 ;  /* 0x00000050a418723c */ /* 0x008fe20000041830 */
[----:B------:R-:W-:Y:S07]  /*fd00*/  LDSM.16.M88.4 R48, [R194+0x3800] ;  /* 0x00380000c230783b */ /* 0x000fee0000000200 */
[----:B------:R-:W-:Y:S01]  /*fd10*/  HMMA.16816.F32.BF16 R108, R136, R72, R40 ;  /* 0x00000048886c723c */ /* 0x000fe20000041828 */
[----:B------:R-:W1:Y:S07]  /*fd20*/  LDSM.16.M88.4 R40, [R193+0x1000] ;  /* 0x00100000c128783b */ /* 0x000e6e0000000200 */
[C---:B--2---:R-:W-:Y:S08]  /*fd30*/  HMMA.16816.F32.BF16 R8, R132.reuse, R92, RZ ;  /* 0x0000005c8408723c */ /* 0x044ff000000418ff */
[----:B------:R-:W-:Y:S01]  /*fd40*/  HMMA.16816.F32.BF16 R16, R132, R76, RZ ;  /* 0x0000004c8410723c */ /* 0x000fe200000418ff */
[----:B------:R-:W-:Y:S07]  /*fd50*/  LDSM.16.M88.4 R76, [R192+0x1000] ;  /* 0x00100000c04c783b */ /* 0x000fee0000000200 */
[----:B------:R-:W-:Y:S08]  /*fd60*/  HMMA.16816.F32.BF16 R124, R136, R122, R4 ;  /* 0x0000007a887c723c */ /* 0x000ff00000041804 */
[----:B------:R-:W-:Y:S01]  /*fd70*/  HMMA.16816.F32.BF16 R20, R132, R54, RZ ;  /* 0x000000368414723c */ /* 0x000fe200000418ff */
[----:B------:R-:W-:Y:S07]  /*fd80*/  LDSM.16.M88.4 R52, [R193+0x1800] ;  /* 0x00180000c134783b */ /* 0x000fee0000000200 */
[----:B------:R-:W-:Y:S01]  /*fd90*/  HMMA.16816.F32.BF16 R4, R164, R82, R84 ;  /* 0x00000052a404723c */ /* 0x000fe20000041854 */
[----:B------:R-:W-:Y:S07]  /*fda0*/  LDSM.16.M88.4 R80, [R194+0x4000] ;  /* 0x00400000c250783b */ /* 0x000fee0000000200 */
[C---:B------:R-:W-:Y:S01]  /*fdb0*/  HMMA.16816.F32.BF16 R72, R136.reuse, R74, R36 ;  /* 0x0000004a8848723c */ /* 0x040fe20000041824 */
[----:B------:R-:W2:Y:S07]  /*fdc0*/  LDSM.16.M88.4 R36, [R192+0x800] ;  /* 0x00080000c024783b */ /* 0x000eae0000000200 */
[----:B------:R-:W-:Y:S08]  /*fdd0*/  HMMA.16816.F32.BF16 R128, R136, R118, R12 ;  /* 0x000000768880723c */ /* 0x000ff0000004180c */
[----:B----4-:R-:W-:Y:S08]  /*fde0*/  HMMA.16816.F32.BF16 R12, R168, R28, R24 ;  /* 0x0000001ca80c723c */ /* 0x010ff00000041818 */
[C---:B------:R-:W-:Y:S01]  /*fdf0*/  HMMA.16816.F32.BF16 R140, R136.reuse, R120, R8 ;  /* 0x00000078888c723c */ /* 0x040fe20000041808 */
[----:B------:R-:W3:Y:S07]  /*fe00*/  LDSM.16.M88.4 R8, [R193+0x2000] ;  /* 0x00200000c108783b */ /* 0x000eee0000000200 */
[----:B------:R-:W-:Y:S08]  /*fe10*/  HMMA.16816.F32.BF16 R44, R136, R116, R16 ;  /* 0x00000074882c723c */ /* 0x000ff00000041810 */
[----:B------:R-:W-:Y:S08]  /*fe20*/  HMMA.16816.F32.BF16 R16, R164, R32, R108 ;  /* 0x00000020a410723c */ /* 0x000ff0000004186c */
[----:B------:R-:W-:Y:S01]  /*fe30*/  HMMA.16816.F32.BF16 R56, R136, R98, R20 ;  /* 0x000000628838723c */ /* 0x000fe20000041814 */
[----:B------:R-:W4:Y:S04]  /*fe40*/  LDSM.16.M88.4 R20, [R193+0x2800] ;  /* 0x00280000c114783b */ /* 0x000f280000000200 */
[----:B------:R-:W-:Y:S03]  /*fe50*/  LDSM.16.M88.4 R96, [R193+0x3800] ;  /* 0x00380000c160783b */ /* 0x000fe60000000200 */
[C---:B-1----:R-:W-:Y:S01]  /*fe60*/  HMMA.16816.F32.BF16 R92, R164.reuse, R40, R104 ;  /* 0x00000028a45c723c */ /* 0x042fe20000041868 */
[----:B------:R-:W-:Y:S07]  /*fe70*/  LDSM.16.M88.4 R104, [R192+0x3800] ;  /* 0x00380000c068783b */ /* 0x000fee0000000200 */
[----:B------:R-:W-:Y:S01]  /*fe80*/  HMMA.16816.F32.BF16 R116, R164, R42, R100 ;  /* 0x0000002aa474723c */ /* 0x000fe20000041864 */
[----:B------:R-:W1:Y:S07]  /*fe90*/  LDSM.16.M88.4 R40, [R193+0x3000] ;  /* 0x00300000c128783b */ /* 0x000e6e0000000200 */
[----:B------:R-:W-:Y:S08]  /*fea0*/  HMMA.16816.F32.BF16 R4, R168, R30, R4 ;  /* 0x0000001ea804723c */ /* 0x000ff00000041804 */
[----:B------:R-:W-:Y:S08]  /*feb0*/  HMMA.16816.F32.BF16 R12, R172, R48, R12 ;  /* 0x00000030ac0c723c */ /* 0x000ff0000004180c */
[----:B------:R-:W-:Y:S01]  /*fec0*/  HMMA.16816.F32.BF16 R72, R164, R34, R72 ;  /* 0x00000022a448723c */ /* 0x000fe20000041848 */
[----:B------:R-:W-:Y:S07]  /*fed0*/  LDSM.16.M88.4 R32, [R192+0x2800] ;  /* 0x00280000c020783b */ /* 0x000fee0000000200 */
[----:B--2---:R-:W-:Y:S08]  /*fee0*/  HMMA.16816.F32.BF16 R16, R168, R36, R16 ;  /* 0x00000024a810723c */ /* 0x004ff00000041810 */
[----:B---3--:R-:W-:Y:S01]  /*fef0*/  HMMA.16816.F32.BF16 R100, R164, R10, R56 ;  /* 0x0000000aa464723c */ /* 0x008fe20000041838 */
[----:B------:R-:W2:Y:S07]  /*ff00*/  LDSM.16.M88.4 R56, [R192+0x3000] ;  /* 0x00300000c038783b */ /* 0x000eae0000000200 */
[----:B------:R-:W-:Y:S01]  /*ff10*/  HMMA.16816.F32.BF16 R4, R172, R50, R4 ;  /* 0x00000032ac04723c */ /* 0x000fe20000041804 */
[----:B------:R-:W-:Y:S07]  /*ff20*/  LDSM.16.M88.4 R48, [R192+0x1800] ;  /* 0x00180000c030783b */ /* 0x000fee0000000200 */
[----:B------:R-:W-:Y:S01]  /*ff30*/  HMMA.16816.F32.BF16 R120, R164, R52, R88 ;  /* 0x00000034a478723c */ /* 0x000fe20000041858 */
[----:B------:R-:W3:Y:S07]  /*ff40*/  LDSM.16.M88.4 R88, [R199+0x4000] ;  /* 0x00400000c758783b */ /* 0x000eee0000000200 */
        /* <DEDUP_REMOVED lines=13> */
[----:B------:R-:W-:Y:S01]  /*10020*/  HMMA.16816.F32.BF16 R72, R168, R76, R92 ;  /* 0x0000004ca848723c */ /* 0x000fe2000004185c */
[----:B------:R-:W4:Y:S07]  /*10030*/  LDSM.16.M88.4 R92, [R193+0x4000] ;  /* 0x00400000c15c783b */ /* 0x000f2e0000000200 */
[----:B------:R-:W-:Y:S08]  /*10040*/  HMMA.16816.F32.BF16 R4, R180, R96, R12 ;  /* 0x00000060b404723c */ /* 0x000ff0000004180c */
[C---:B------:R-:W-:Y:S08]  /*10050*/  HMMA.16816.F32.BF16 R40, R168.reuse, R78, R116 ;  /* 0x0000004ea828723c */ /* 0x040ff00000041874 */
[----:B--2---:R-:W-:Y:S08]  /*10060*/  HMMA.16816.F32.BF16 R116, R168, R56, R24 ;  /* 0x00000038a874723c */ /* 0x004ff00000041818 */
[----:B------:R-:W-:Y:S08]  /*10070*/  HMMA.16816.F32.BF16 R24, R172, R82, R20 ;  /* 0x00000052ac18723c */ /* 0x000ff00000041814 */
[----:B---3--:R-:W-:Y:S08]  /*10080*/  HMMA.16816.F32.BF16 R20, R176, R88, R16 ;  /* 0x00000058b014723c */ /* 0x008ff00000041810 */
[C---:B------:R-:W-:Y:S08]  /*10090*/  HMMA.16816.F32.BF16 R52, R168.reuse, R48, R120 ;  /* 0x00000030a834723c */ /* 0x040ff00000041878 */
[C---:B------:R-:W-:Y:S08]  /*100a0*/  HMMA.16816.F32.BF16 R48, R168.reuse, R50, R112 ;  /* 0x00000032a830723c */ /* 0x040ff00000041870 */
[C---:B------:R-:W-:Y:S08]  /*100b0*/  HMMA.16816.F32.BF16 R84, R168.reuse, R32, R84 ;  /* 0x00000020a854723c */ /* 0x040ff00000041854 */
[----:B------:R-:W-:Y:S01]  /*100c0*/  HMMA.16816.F32.BF16 R112, R168, R34, R28 ;  /* 0x00000022a870723c */ /* 0x000fe2000004181c */
[----:B------:R-:W2:Y:S04]  /*100d0*/  LDSM.16.M88.4 R32, [R199+0x4800] ;  /* 0x00480000c720783b */ /* 0x000ea80000000200 */
[----:B------:R-:W-:Y:S03]  /*100e0*/  LDSM.16.M88.4 R28, [R199+0x5000] ;  /* 0x00500000c71c783b */ /* 0x000fe60000000200 */
[----:B------:R-:W-:Y:S08]  /*100f0*/  HMMA.16816.F32.BF16 R16, R180, R98, R8 ;  /* 0x00000062b410723c */ /* 0x000ff00000041808 */
[----:B------:R-:W-:Y:S01]  /*10100*/  HMMA.16816.F32.BF16 R80, R168, R58, R60 ;  /* 0x0000003aa850723c */ /* 0x000fe2000004183c */
[----:B------:R-:W3:Y:S07]  /*10110*/  LDSM.16.M88.4 R56, [R192+0x4000] ;  /* 0x00400000c038783b */ /* 0x000eee0000000200 */
[----:B------:R-:W-:Y:S08]  /*10120*/  HMMA.16816.F32.BF16 R4, R184, R104, R4 ;  /* 0x00000068b804723c */ /* 0x000ff00000041804 */
[----:B-1----:R-:W-:Y:S08]  /*10130*/  HMMA.16816.F32.BF16 R12, R172, R36, R72 ;  /* 0x00000024ac0c723c */ /* 0x002ff00000041848 */
[----:B----4-:R-:W-:Y:S08]  /*10140*/  HMMA.16816.F32.BF16 R8, R180, R92, R20 ;  /* 0x0000005cb408723c */ /* 0x010ff00000041814 */
[----:B------:R-:W-:Y:S01]  /*10150*/  HMMA.16816.F32.BF16 R24, R176, R90, R24 ;  /* 0x0000005ab018723c */ /* 0x000fe20000041818 */
[----:B------:R-:W-:-:S04]  /*10160*/  FMUL.FTZ R0, R4, c[0x0][0x320] ;  /* 0x0000c80004007a20 */ /* 0x000fc80000410000 */
[----:B------:R1:W4:Y:S03]  /*10170*/  MUFU.TANH R104, R0 ;  /* 0x0000000000687308 */ /* 0x0003260000002400 */
[----:B------:R-:W-:Y:S01]  /*10180*/  HMMA.16816.F32.BF16 R76, R172, R66, R48 ;  /* 0x00000042ac4c723c */ /* 0x000fe20000041830 */
[----:B------:R-:W-:Y:S07]  /*10190*/  LDSM.16.M88.4 R48, [R193+0x4800] ;  /* 0x00480000c130783b */ /* 0x000fee0000000200 */
[----:B------:R-:W-:Y:S01]  /*101a0*/  HMMA.16816.F32.BF16 R16, R184, R106, R16 ;  /* 0x0000006ab810723c */ /* 0x000fe20000041810 */
[----:B-1----:R-:W-:-:S07]  /*101b0*/  FMUL.FTZ R0, R5, c[0x0][0x320] ;  /* 0x0000c80005007a20 */ /* 0x002fce0000410000 */
[C---:B------:R-:W-:Y:S01]  /*101c0*/  HMMA.16816.F32.BF16 R108, R168.reuse, R44, R108 ;  /* 0x0000002ca86c723c */ /* 0x040fe2000004186c */
[----:B------:R1:W1:Y:S07]  /*101d0*/  MUFU.TANH R99, R0 ;  /* 0x0000000000637308 */ /* 0x00026e0000002400 */
[----:B------:R-:W-:Y:S08]  /*101e0*/  HMMA.16816.F32.BF16 R100, R168, R46, R100 ;  /* 0x0000002ea864723c */ /* 0x000ff00000041864 */
[----:B------:R-:W-:Y:S01]  /*101f0*/  HMMA.16816.F32.BF16 R44, R172, R38, R40 ;  /* 0x00000026ac2c723c */ /* 0x000fe20000041828 */
[----:B-1----:R-:W-:Y:S01]  /*10200*/  FMUL.FTZ R0, R6, c[0x0][0x320] ;  /* 0x0000c80006007a20 */ /* 0x002fe20000410000 */
[----:B------:R-:W1:Y:S03]  /*10210*/  LDSM.16.M88.4 R40, [R194+0x5800] ;  /* 0x00580000c228783b */ /* 0x000e660000000200 */
[----:B------:R3:W1:Y:S01]  /*10220*/  MUFU.TANH R106, R0 ;  /* 0x00000000006a7308 */ /* 0x0006620000002400 */
[----:B------:R-:W1:Y:S02]  /*10230*/  LDSM.16.M88.4 R36, [R192+0x4800] ;  /* 0x00480000c024783b */ /* 0x000e640000000200 */
[----:B--2---:R-:W-:Y:S08]  /*10240*/  HMMA.16816.F32.BF16 R12, R176, R32, R12 ;  /* 0x00000020b00c723c */ /* 0x004ff0000004180c */
[----:B------:R-:W-:Y:S01]  /*10250*/  HMMA.16816.F32.BF16 R72, R172, R64, R52 ;  /* 0x00000040ac48723c */ /* 0x000fe20000041834 */
[----:B------:R-:W2:Y:S01]  /*10260*/  LDSM.16.M88.4 R52, [R194+0x6000] ;  /* 0x00600000c234783b */ /* 0x000ea20000000200 */
[----:B---3--:R-:W-:-:S06]  /*10270*/  FMUL.FTZ R0, R7, c[0x0][0x320] ;  /* 0x0000c80007007a20 */ /* 0x008fcc0000410000 */
[----:B------:R-:W-:Y:S01]  /*10280*/  HMMA.16816.F32.BF16 R4, R184, R56, R8 ;  /* 0x00000038b804723c */ /* 0x000fe20000041808 */
[----:B------:R3:W1:Y:S07]  /*10290*/  MUFU.TANH R105, R0 ;  /* 0x0000000000697308 */ /* 0x00066e0000002400 */
[----:B------:R-:W-:Y:S08]  /*102a0*/  HMMA.16816.F32.BF16 R8, R180, R94, R24 ;  /* 0x0000005eb408723c */ /* 0x000ff00000041818 */
[----:B------:R-:W-:Y:S01]  /*102b0*/  HMMA.16816.F32.BF16 R20, R176, R34, R44 ;  /* 0x00000022b014723c */ /* 0x000fe2000004182c */
[----:B---3--:R-:W-:Y:S01]  /*102c0*/  FMUL.FTZ R0, R16, c[0x0][0x320] ;  /* 0x0000c80010007a20 */ /* 0x008fe20000410000 */
[----:B------:R-:W3:Y:S03]  /*102d0*/  LDSM.16.M88.4 R32, [R193+0x5000] ;  /* 0x00500000c120783b */ /* 0x000ee60000000200 */
[----:B------:R2:W2:Y:S01]  /*102e0*/  MUFU.TANH R96, R0 ;  /* 0x0000000000607308 */ /* 0x0004a20000002400 */
[----:B------:R-:W-:Y:S02]  /*102f0*/  LDSM.16.M88.4 R44, [R193+0x5800] ;  /* 0x00580000c12c783b */ /* 0x000fe40000000200 */
[C---:B-1----:R-:W-:Y:S08]  /*10300*/  HMMA.16816.F32.BF16 R64, R172.reuse, R40, R108 ;  /* 0x00000028ac40723c */ /* 0x042ff0000004186c */
[----:B------:R-:W-:Y:S01]  /*10310*/  HMMA.16816.F32.BF16 R60, R172, R42, R100 ;  /* 0x0000002aac3c723c */ /* 0x000fe20000041864 */
[----:B------:R-:W1:Y:S01]  /*10320*/  LDSM.16.M88.4 R40, [R199+0x5800] ;  /* 0x00580000c728783b */ /* 0x000e620000000200 */
[----:B--2---:R-:W-:-:S04]  /*10330*/  FMUL.FTZ R0, R17, c[0x0][0x320] ;  /* 0x0000c80011007a20 */ /* 0x004fc80000410000 */
[----:B------:R2:W1:Y:S02]  /*10340*/  MUFU.TANH R93, R0 ;  /* 0x00000000005d7308 */ /* 0x0004640000002400 */
[----:B--2---:R-:W-:-:S06]  /*10350*/  FMUL.FTZ R0, R18, c[0x0][0x320] ;  /* 0x0000c80012007a20 */ /* 0x004fcc0000410000 */
[----:B------:R2:W1:Y:S02]  /*10360*/  MUFU.TANH R98, R0 ;  /* 0x0000000000627308 */ /* 0x0004640000002400 */
[----:B--2---:R-:W-:Y:S02]  /*10370*/  FMUL.FTZ R0, R19, c[0x0][0x320] ;  /* 0x0000c80013007a20 */ /* 0x004fe40000410000 */
[----:B------:R-:W-:Y:S04]  /*10380*/  HMMA.16816.F32.BF16 R16, R180, R48, R12 ;  /* 0x00000030b410723c */ /* 0x000fe8000004180c */
[----:B------:R2:W1:Y:S04]  /*10390*/  MUFU.TANH R97, R0 ;  /* 0x0000000000617308 */ /* 0x0004680000002400 */
[----:B------:R-:W-:Y:S01]  /*103a0*/  HMMA.16816.F32.BF16 R12, R184, R58, R8 ;  /* 0x0000003ab80c723c */ /* 0x000fe20000041808 */
[----:B------:R-:W1:Y:S07]  /*103b0*/  LDSM.16.M88.4 R56, [R194+0x6800] ;  /* 0x00680000c238783b */ /* 0x000e6e0000000200 */
[----:B------:R-:W-:Y:S01]  /*103c0*/  HMMA.16816.F32.BF16 R8, R176, R28, R72 ;  /* 0x0000001cb008723c */ /* 0x000fe20000041848 */
[----:B--2---:R-:W-:-:S04]  /*103d0*/  FMUL.FTZ R0, R4, c[0x0][0x320] ;  /* 0x0000c80004007a20 */ /* 0x004fc80000410000 */
[----:B------:R2:W1:Y:S03]  /*103e0*/  MUFU.TANH R91, R0 ;  /* 0x00000000005b7308 */ /* 0x0004660000002400 */
[----:B------:R-:W-:Y:S08]  /*103f0*/  HMMA.16816.F32.BF16 R24, R184, R36, R16 ;  /* 0x00000024b818723c */ /* 0x000ff00000041810 */
[----:B------:R-:W-:Y:S01]  /*10400*/  HMMA.16816.F32.BF16 R72, R172, R52, R84 ;  /* 0x00000034ac48723c */ /* 0x000fe20000041854 */
[----:B--2---:R-:W-:-:S07]  /*10410*/  FMUL.FTZ R0, R5, c[0x0][0x320] ;  /* 0x0000c80005007a20 */ /* 0x004fce0000410000 */
[----:B---3--:R-:W-:Y:S01]  /*10420*/  HMMA.16816.F32.BF16 R16, R180, R32, R8 ;  /* 0x00000020b410723c */ /* 0x008fe20000041808 */
[----:B------:R2:W3:Y:S02]  /*10430*/  MUFU.TANH R90, R0 ;  /* 0x00000000005a7308 */ /* 0x0004e40000002400 */
[----:B--2---:R-:W-:-:S06]  /*10440*/  FMUL.FTZ R0, R6, c[0x0][0x320] ;  /* 0x0000c80006007a20 */ /* 0x004fcc0000410000 */
[----:B------:R2:W1:Y:S02]  /*10450*/  MUFU.TANH R95, R0 ;  /* 0x00000000005f7308 */ /* 0x0004640000002400 */
[----:B--2---:R-:W-:Y:S02]  /*10460*/  FMUL.FTZ R0, R7, c[0x0][0x320] ;  /* 0x0000c80007007a20 */ /* 0x004fe40000410000 */
[----:B------:R-:W-:Y:S01]  /*10470*/  HMMA.16816.F32.BF16 R4, R180, R50, R20 ;  /* 0x00000032b404723c */ /* 0x000fe20000041814 */
[----:B------:R-:W2:Y:S03]  /*10480*/  LDSM.16.M88.4 R48, [R192+0x5000] ;  /* 0x00500000c030783b */ /* 0x000ea60000000200 */
[----:B------:R1:W1:Y:S04]  /*10490*/  MUFU.TANH R92, R0 ;  /* 0x00000000005c7308 */ /* 0x0002680000002400 */
[----:B------:R-:W-:Y:S01]  /*104a0*/  HMMA.16816.F32.BF16 R20, R176, R30, R76 ;  /* 0x0000001eb014723c */ /* 0x000fe2000004184c */
[----:B------:R-:W2:Y:S01]  /*104b0*/  LDSM.16.M88.4 R28, [R199+0x6000] ;  /* 0x00600000c71c783b */ /* 0x000ea20000000200 */
[----:B-1----:R-:W-:-:S04]  /*104c0*/  FMUL.FTZ R0, R12, c[0x0][0x320] ;  /* 0x0000c8000c007a20 */ /* 0x002fc80000410000 */
[----:B------:R1:W1:Y:S10]  /*104d0*/  MUFU.TANH R89, R0 ;  /* 0x0000000000597308 */ /* 0x0002740000002400 */
[----:B------:R-:W-:Y:S01]  /*104e0*/  HMMA.16816.F32.BF16 R4, R184, R38, R4 ;  /* 0x00000026b804723c */ /* 0x000fe20000041804 */
[----:B------:R-:W2:Y:S07]  /*104f0*/  LDSM.16.M88.4 R36, [R192+0x5800] ;  /* 0x00580000c024783b */ /* 0x000eae0000000200 */
[----:B------:R-:W-:Y:S01]  /*10500*/  HMMA.16816.F32.BF16 R8, R180, R34, R20 ;  /* 0x00000022b408723c */ /* 0x000fe20000041814 */
[----:B-1----:R-:W-:-:S07]  /*10510*/  FMUL.FTZ R0, R13, c[0x0][0x320] ;  /* 0x0000c8000d007a20 */ /* 0x002fce0000410000 */
[----:B------:R-:W-:Y:S01]  /*10520*/  HMMA.16816.F32.BF16 R20, R176, R42, R60 ;  /* 0x0000002ab014723c */ /* 0x000fe2000004183c */
[----:B------:R1:W1:Y:S07]  /*10530*/  MUFU.TANH R88, R0 ;  /* 0x0000000000587308 */ /* 0x00026e0000002400 */
[C---:B------:R-:W-:Y:S08]  /*10540*/  HMMA.16816.F32.BF16 R32, R172.reuse, R54, R112 ;  /* 0x00000036ac20723c */ /* 0x040ff00000041870 */
[----:B------:R-:W-:Y:S01]  /*10550*/  HMMA.16816.F32.BF16 R52, R172, R56, R116 ;  /* 0x00000038ac34723c */ /* 0x000fe20000041874 */
[----:B-1----:R-:W-:-:S04]  /*10560*/  FMUL.FTZ R0, R14, c[0x0][0x320] ;  /* 0x0000c8000e007a20 */ /* 0x002fc80000410000 */
[----:B------:R1:W1:Y:S02]  /*10570*/  MUFU.TANH R84, R0 ;  /* 0x0000000000547308 */ /* 0x0002640000002400 */
[----:B-1----:R-:W-:Y:S02]  /*10580*/  FMUL.FTZ R0, R15, c[0x0][0x320] ;  /* 0x0000c8000f007a20 */ /* 0x002fe40000410000 */
[----:B------:R-:W-:Y:S01]  /*10590*/  HMMA.16816.F32.BF16 R12, R176, R40, R64 ;  /* 0x00000028b00c723c */ /* 0x000fe20000041840 */
[----:B------:R-:W-:Y:S03]  /*105a0*/  LDSM.16.M88.4 R40, [R192+0x6000] ;  /* 0x00600000c028783b */ /* 0x000fe60000000200 */
[----:B------:R1:W1:Y:S02]  /*105b0*/  MUFU.TANH R78, R0 ;  /* 0x00000000004e7308 */ /* 0x0002640000002400 */
[----:B-1----:R-:W-:-:S06]  /*105c0*/  FMUL.FTZ R0, R24, c[0x0][0x320] ;  /* 0x0000c80018007a20 */ /* 0x002fcc0000410000 */
[----:B------:R1:W1:Y:S02]  /*105d0*/  MUFU.TANH R71, R0 ;  /* 0x0000000000477308 */ /* 0x0002640000002400 */
[----:B-1----:R-:W-:-:S06]  /*105e0*/  FMUL.FTZ R0, R25, c[0x0][0x320] ;  /* 0x0000c80019007a20 */ /* 0x002fcc0000410000 */
[----:B------:R1:W1:Y:S02]  /*105f0*/  MUFU.TANH R70, R0 ;  /* 0x0000000000467308 */ /* 0x0002640000002400 */
[----:B-1----:R-:W-:-:S06]  /*10600*/  FMUL.FTZ R0, R26, c[0x0][0x320] ;  /* 0x0000c8001a007a20 */ /* 0x002fcc0000410000 */
[----:B------:R1:W1:Y:S02]  /*10610*/  MUFU.TANH R77, R0 ;  /* 0x00000000004d7308 */ /* 0x0002640000002400 */
[----:B-1----:R-:W-:Y:S02]  /*10620*/  FMUL.FTZ R0, R27, c[0x0][0x320] ;  /* 0x0000c8001b007a20 */ /* 0x002fe40000410000 */
[----:B--2---:R-:W-:Y:S04]  /*10630*/  HMMA.16816.F32.BF16 R24, R184, R48, R16 ;  /* 0x00000030b818723c */ /* 0x004fe80000041810 */
        /* <DEDUP_REMOVED lines=111> */
[----:B------:R-:W-:-:S03]  /*10d30*/  @P0 IADD3 R0, P3, R160, R2, RZ ;  /* 0x00000002a0000210 */ /* 0x000fc60007f7e0ff */
[----:B------:R-:W-:Y:S01]  /*10d40*/  IMAD.IADD R3, R3, 0x1, R4 ;  /* 0x0000000103037824 */ /* 0x000fe200078e0204 */
[----:B------:R-:W-:-:S03]  /*10d50*/  @P0 LEA R4, P1, R0, c[0x0][0x1c8], 0x1 ;  /* 0x0000720000040a11 */ /* 0x000fc600078208ff */
[----:B------:R-:W-:-:S05]  /*10d60*/  @P0 IMAD.X R5, R3, 0x1, R155, P3 ;  /* 0x0000000103050824 */ /* 0x000fca00018e069b */
[----:B------:R-:W-:Y:S02]  /*10d70*/  @P0 LEA.HI.X R5, R0, c[0x0][0x1cc], R5, 0x1, P1 ;  /* 0x0000730000050a11 */ /* 0x000fe400008f0c05 */
[----:B------:R-:W-:Y:S02]  /*10d80*/  @P2 LEA R0, P4, R150, R2, 0x5 ;  /* 0x0000000296002211 */ /* 0x000fe400078828ff */
[----:B------:R-:W-:Y:S01]  /*10d90*/  ISETP.GE.AND P1, PT, R238, 0x41, PT ;  /* 0x00000041ee00780c */ /* 0x000fe20003f26270 */
[----:B------:R-:W-:Y:S01]  /*10da0*/  @!PT LDS RZ, [RZ] ;  /* 0x00000000fffff984 */ /* 0x000fe20000000800 */
[----:B------:R-:W-:Y:S01]  /*10db0*/  @!PT LDS RZ, [RZ] ;  /* 0x00000000fffff984 */ /* 0x000fe20000000800 */
[----:B------:R-:W-:Y:S01]  /*10dc0*/  @!PT LDS RZ, [RZ] ;  /* 0x00000000fffff984 */ /* 0x000fe20000000800 */
[----:B------:R1:W-:Y:S01]  /*10dd0*/  @P0 LDGSTS.E.BYPASS.LTC128B.128 [R215+0x8100], [R4.64], !P6 ;  /* 0x0810000004d70fae */ /* 0x0003e2000f101d46 */
[----:B------:R-:W-:-:S03]  /*10de0*/  @P2 IADD3 R0, P3, R0, R160, RZ ;  /* 0x000000a000002210 */ /* 0x000fc60007f7e0ff */
[----:B------:R1:W-:Y:S01]  /*10df0*/  @P0 LDGSTS.E.BYPASS.LTC128B.128 [R215+0xb900], [R4.64+0x80], !P5 ;  /* 0x0b90008004d70fae */ /* 0x0003e2000e901d46 */
[----:B------:R-:W-:-:S13]  /*10e00*/  ISETP.GE.AND P0, PT, R238, 0x61, PT ;  /* 0x00000061ee00780c */ /* 0x000fda0003f06270 */
[----:B------:R-:W-:Y:S01]  /*10e10*/  @P0 IMAD R8, R149, 0x60, RZ ;  /* 0x0000006095080824 */ /* 0x000fe200078e02ff */
[----:B-1----:R-:W-:-:S05]  /*10e20*/  @P2 LEA.HI.X R4, R150, R3, R149, 0x5, P4 ;  /* 0x0000000396042211 */ /* 0x002fca00020f2c95 */
[----:B------:R-:W-:Y:S01]  /*10e30*/  @P2 IMAD.X R4, R4, 0x1, R155, P3 ;  /* 0x0000000104042824 */ /* 0x000fe200018e069b */
[----:B------:R-:W-:-:S04]  /*10e40*/  @P2 LEA R6, P3, R0, c[0x0][0x1c8], 0x1 ;  /* 0x0000720000062a11 */ /* 0x000fc800078608ff */
[----:B------:R-:W-:Y:S02]  /*10e50*/  @P2 LEA.HI.X R7, R0, c[0x0][0x1cc], R4, 0x1, P3 ;  /* 0x0000730000072a11 */ /* 0x000fe400018f0c04 */
[----:B------:R-:W-:-:S03]  /*10e60*/  @P1 LEA R0, P3, R150, R2, 0x6 ;  /* 0x0000000296001211 */ /* 0x000fc600078630ff */
[----:B------:R1:W-:Y:S01]  /*10e70*/  @P2 LDGSTS.E.BYPASS.LTC128B.128 [R216+0x9100], [R6.64], !P6 ;  /* 0x0910000006d82fae */ /* 0x0003e2000f101d46 */
[C---:B------:R-:W-:Y:S01]  /*10e80*/  @P1 LEA.HI.X R4, R150.reuse, R3, R149, 0x6, P3 ;  /* 0x0000000396041211 */ /* 0x040fe200018f3495 */
        /* <DEDUP_REMOVED lines=14> */
.L_x_1232:
[----:B--234-:R-:W-:Y:S05]  /*10f70*/  BSYNC B0 ;  /* 0x0000000000007941 */ /* 0x01cfea0003800000 */
.L_x_1231:
[----:B-1----:R-:W2:Y:S01]  /*10f80*/  LDL R7, [R1+0x58] ;  /* 0x0000580001077983 */ /* 0x002ea20000100800 */
[CC--:B------:R-:W-:Y:S02]  /*10f90*/  LEA.HI R2, R214.reuse, R144.reuse, RZ, 0x5 ;  /* 0x00000090d6027211 */ /* 0x0c0fe400078f28ff */
[----:B------:R-:W-:Y:S01]  /*10fa0*/  LEA.HI R5, R214, R144, RZ, 0x2 ;  /* 0x00000090d6057211 */ /* 0x000fe200078f10ff */
[----:B------:R-:W0:Y:S01]  /*10fb0*/  LDGDEPBAR ;  /* 0x00000000000079af */ /* 0x000e220000000000 */
[----:B------:R-:W-:Y:S02]  /*10fc0*/  LOP3.LUT R0, R2, 0xffffffe0, RZ, 0xc0, !PT ;  /* 0xffffffe002007812 */ /* 0x000fe400078ec0ff */
[----:B------:R-:W-:-:S02]  /*10fd0*/  SHF.R.S32.HI R3, RZ, 0x5, R2 ;  /* 0x00000005ff037819 */ /* 0x000fc40000011402 */
[----:B------:R-:W-:Y:S01]  /*10fe0*/  SHF.R.S32.HI R2, RZ, 0x1f, R2 ;  /* 0x0000001fff027819 */ /* 0x000fe20000011402 */
[----:B------:R-:W-:Y:S01]  /*10ff0*/  IMAD.IADD R0, R144, 0x1, -R0 ;  /* 0x0000000190007824 */ /* 0x000fe200078e0a00 */
[----:B------:R-:W-:Y:S02]  /*11000*/  LOP3.LUT R5, R5, 0xfffffffc, RZ, 0xc0, !PT ;  /* 0xfffffffc05057812 */ /* 0x000fe400078ec0ff */
[----:B------:R-:W-:Y:S02]  /*11010*/  LEA.HI R4, R2, R3, RZ, 0x3 ;  /* 0x0000000302047211 */ /* 0x000fe400078f18ff */
[----:B------:R-:W-:Y:S01]  /*11020*/  ISETP.NE.AND P0, PT, R154, 0x1, PT ;  /* 0x000000019a00780c */ /* 0x000fe20003f05270 */
[----:B------:R-:W-:Y:S01]  /*11030*/  IMAD.IADD R2, R144, 0x1, -R5 ;  /* 0x0000000190027824 */ /* 0x000fe200078e0a05 */
[----:B------:R-:W-:Y:S02]  /*11040*/  SHF.R.S32.HI R5, RZ, 0x1f, R0 ;  /* 0x0000001fff057819 */ /* 0x000fe40000011400 */
[----:B------:R-:W-:-:S02]  /*11050*/  LOP3.LUT R6, R4, 0xffffff8, RZ, 0xc0, !PT ;  /* 0x0ffffff804067812 */ /* 0x000fc400078ec0ff */
[----:B------:R-:W-:Y:S02]  /*11060*/  LEA.HI R4, R2, R2, RZ, 0x1 ;  /* 0x0000000202047211 */ /* 0x000fe400078f08ff */
[----:B------:R-:W-:Y:S01]  /*11070*/  LEA.HI R5, R5, R0, RZ, 0x2 ;  /* 0x0000000005057211 */ /* 0x000fe200078f10ff */
[----:B------:R-:W-:Y:S01]  /*11080*/  IMAD.IADD R6, R3, 0x1, -R6 ;  /* 0x0000000103067824 */ /* 0x000fe200078e0a06 */
[----:B------:R-:W-:Y:S02]  /*11090*/  LOP3.LUT R0, R4, 0x1ffffffe, RZ, 0xc0, !PT ;  /* 0x1ffffffe04007812 */ /* 0x000fe400078ec0ff */
[----:B------:R-:W-:-:S03]  /*110a0*/  SHF.R.S32.HI R3, RZ, 0x2, R5 ;  /* 0x00000002ff037819 */ /* 0x000fc60000011405 */
[----:B------:R-:W-:Y:S02]  /*110b0*/  IMAD.IADD R2, R2, 0x1, -R0 ;  /* 0x0000000102027824 */ /* 0x000fe400078e0a00 */
[----:B------:R-:W-:-:S04]  /*110c0*/  IMAD R0, R6, 0x10, R3 ;  /* 0x0000001006007824 */ /* 0x000fc800078e0203 */
[----:B------:R-:W-:-:S04]  /*110d0*/  IMAD R250, R2, 0x8, R0 ;  /* 0x0000000802fa7824 */ /* 0x000fc800078e0200 */
[----:B------:R-:W-:-:S04]  /*110e0*/  IMAD.IADD R0, R250, 0x1, R252 ;  /* 0x00000001fa007824 */ /* 0x000fc800078e02fc */
[----:B------:R-:W-:-:S05]  /*110f0*/  @P0 IMAD.HI.U32 R2, R0, c[0x0][0x2c8], RZ ;  /* 0x0000b20000020a27 */ /* 0x000fca00078e00ff */
[----:B------:R-:W-:-:S05]  /*11100*/  @P0 SHF.R.U32.HI R0, RZ, c[0x0][0x2cc], R2 ;  /* 0x0000b300ff000a19 */ /* 0x000fca0000011602 */
[----:B------:R-:W1:Y:S04]  /*11110*/  SHFL.IDX PT, R4, R0, RZ, 0x1c1f ;  /* 0x001c1fff00047589 */ /* 0x000e6800000e0000 */
[----:B------:R2:W3:Y:S02]  /*11120*/  SHFL.IDX PT, R2, R0, 0x1, 0x1c1f ;  /* 0x003c1f0000027f89 */ /* 0x0004e400000e0000 */
[----:B--2---:R-:W-:Y:S01]  /*11130*/  IADD3 R0, -R7, 0x1, R145 ;  /* 0x0000000107007810 */ /* 0x004fe20007ffe191 */
[----:B------:R-:W-:-:S04]  /*11140*/  IMAD.IADD R3, R145, 0x1, -R7 ;  /* 0x0000000191037824 */ /* 0x000fc800078e0a07 */
[----:B------:R-:W-:-:S04]  /*11150*/  IMAD.IADD R0, R0, 0x1, -R153 ;  /* 0x0000000100007824 */ /* 0x000fc800078e0a99 */
[C---:B-1----:R-:W-:Y:S02]  /*11160*/  IMAD.IADD R4, R0.reuse, 0x1, R4 ;  /* 0x0000000100047824 */ /* 0x042fe400078e0204 */
[----:B---3--:R-:W-:-:S03]  /*11170*/  IMAD.IADD R0, R0, 0x1, R2 ;  /* 0x0000000100007824 */ /* 0x008fc600078e0202 */
[C---:B------:R-:W-:Y:S02]  /*11180*/  IMNMX R2, R3.reuse, R4, PT ;  /* 0x0000000403027217 */ /* 0x040fe40003800200 */
[----:B------:R-:W-:Y:S02]  /*11190*/  IMNMX R0, R3, R0, PT ;  /* 0x0000000003007217 */ /* 0x000fe40003800200 */
[C---:B------:R-:W-:Y:S02]  /*111a0*/  ISETP.GT.AND P0, PT, R2.reuse, RZ, PT ;  /* 0x000000ff0200720c */ /* 0x040fe40003f04270 */
[C---:B------:R-:W-:Y:S02]  /*111b0*/  ISETP.GT.AND P1, PT, R2.reuse, 0x1, PT ;  /* 0x000000010200780c */ /* 0x040fe40003f24270 */
[C---:B------:R-:W-:Y:S02]  /*111c0*/  ISETP.GT.AND P2, PT, R2.reuse, 0x8, PT ;  /* 0x000000080200780c */ /* 0x040fe40003f44270 */
[----:B------:R-:W-:-:S02]  /*111d0*/  ISETP.GT.AND P3, PT, R2, 0x9, PT ;  /* 0x000000090200780c */ /* 0x000fc40003f64270 */
[----:B------:R-:W-:Y:S02]  /*111e0*/  FSEL R6, R104, -INF , P0 ;  /* 0xff80000068067808 */ /* 0x000fe40000000000 */
[----:B------:R-:W-:Y:S02]  /*111f0*/  FSEL R7, R99, -INF , P1 ;  /* 0xff80000063077808 */ /* 0x000fe40000800000 */
[C---:B------:R-:W-:Y:S02]  /*11200*/  ISETP.GT.AND P0, PT, R2.reuse, 0x10, PT ;  /* 0x000000100200780c */ /* 0x040fe40003f04270 */
[----:B------:R-:W-:Y:S02]  /*11210*/  ISETP.GT.AND P1, PT, R2, 0x11, PT ;  /* 0x000000110200780c */ /* 0x000fe40003f24270 */
[----:B------:R-:W-:Y:S02]  /*11220*/  FSEL R9, R96, -INF , P2 ;  /* 0xff80000060097808 */ /* 0x000fe40001000000 */
[----:B------:R-:W-:-:S02]  /*11230*/  FSEL R10, R93, -INF , P3 ;  /* 0xff8000005d0a7808 */ /* 0x000fc40001800000 */
[C---:B------:R-:W-:Y:S02]  /*11240*/  ISETP.GT.AND P2, PT, R2.reuse, 0x18, PT ;  /* 0x000000180200780c */ /* 0x040fe40003f44270 */
[----:B------:R-:W-:Y:S02]  /*11250*/  ISETP.GT.AND P3, PT, R2, 0x19, PT ;  /* 0x000000190200780c */ /* 0x000fe40003f64270 */
[----:B------:R-:W-:Y:S02]  /*11260*/  FSEL R28, R91, -INF , P0 ;  /* 0xff8000005b1c7808 */ /* 0x000fe40000000000 */
[----:B------:R-:W-:Y:S02]  /*11270*/  FSEL R32, R90, -INF , P1 ;  /* 0xff8000005a207808 */ /* 0x000fe40000800000 */
[C---:B------:R-:W-:Y:S02]  /*11280*/  ISETP.GT.AND P0, PT, R2.reuse, 0x20, PT ;  /* 0x000000200200780c */ /* 0x040fe40003f04270 */
[----:B------:R-:W-:-:S02]  /*11290*/  ISETP.GT.AND P1, PT, R2, 0x21, PT ;  /* 0x000000210200780c */ /* 0x000fc40003f24270 */
[----:B------:R-:W-:Y:S02]  /*112a0*/  FSEL R33, R89, -INF , P2 ;  /* 0xff80000059217808 */ /* 0x000fe40001000000 */
[----:B------:R-:W-:Y:S02]  /*112b0*/  FSEL R35, R88, -INF , P3 ;  /* 0xff80000058237808 */ /* 0x000fe40001800000 */
        /* <DEDUP_REMOVED lines=8> */
[----:B------:R-:W-:Y:S02]  /*11340*/  FSEL R129, R60, -INF , P1 ;  /* 0xff8000003c817808 */ /* 0x000fe40000800000 */
[----:B------:R-:W-:-:S02]  /*11350*/  ISETP.GT.AND P0, PT, R2, 0x40, PT ;  /* 0x000000400200780c */ /* 0x000fc40003f04270 */
[----:B------:R-:W-:Y:S02]  /*11360*/  ISETP.GT.AND P1, PT, R2, 0x41, PT ;  /* 0x000000410200780c */ /* 0x000fe40003f24270 */
[----:B------:R-:W-:Y:S02]  /*11370*/  FSEL R130, R57, -INF , P2 ;  /* 0xff80000039827808 */ /* 0x000fe40001000000 */
[----:B------:R-:W-:Y:S02]  /*11380*/  FMNMX.FTZ R3, R6, R7, !PT ;  /* 0x0000000706037209 */ /* 0x000fe40007810000 */
[----:B------:R-:W-:Y:S02]  /*11390*/  ISETP.GT.AND P2, PT, R2, 0x48, PT ;  /* 0x000000480200780c */ /* 0x000fe40003f44270 */
[----:B------:R-:W-:Y:S02]  /*113a0*/  FSEL R144, R48, -INF , P0 ;  /* 0xff80000030907808 */ /* 0x000fe40000000000 */
[----:B------:R-:W-:-:S02]  /*113b0*/  FSEL R145, R38, -INF , P1 ;  /* 0xff80000026917808 */ /* 0x000fc40000800000 */
[C---:B------:R-:W-:Y:S02]  /*113c0*/  ISETP.GT.AND P0, PT, R2.reuse, 0x50, PT ;  /* 0x000000500200780c */ /* 0x040fe40003f04270 */
[C---:B------:R-:W-:Y:S02]  /*113d0*/  ISETP.GT.AND P1, PT, R2.reuse, 0x51, PT ;  /* 0x000000510200780c */ /* 0x040fe40003f24270 */
        /* <DEDUP_REMOVED lines=102> */
[C---:B------:R-:W-:Y:S02]  /*11a40*/  ISETP.GT.AND P2, PT, R0.reuse, 0x51, PT ;  /* 0x000000510000780c */ /* 0x040fe40003f44270 */
        /* <DEDUP_REMOVED lines=17> */
[C---:B------:R-:W-:Y:S02]  /*11b60*/  ISETP.GT.AND P2, PT, R0.reuse, 0x61, PT ;  /* 0x000000610000780c */ /* 0x040fe40003f44270 */
[----:B------:R-:W-:Y:S01]  /*11b70*/  FSEL R225, R23, -INF , P0 ;  /* 0xff80000017e17808 */ /* 0x000fe20000000000 */
[----:B------:R-:W1:Y:S01]  /*11b80*/  SHFL.BFLY PT, R5, R3, 0x2, 0x1f ;  /* 0x0c401f0003057f89 */ /* 0x000e6200000e0000 */
[----:B------:R-:W-:Y:S02]  /*11b90*/  FMNMX.FTZ R2, R163, R2, !PT ;  /* 0x00000002a3027209 */ /* 0x000fe40007810000 */
[----:B------:R-:W-:Y:S02]  /*11ba0*/  ISETP.GT.AND P1, PT, R0, 0x68, PT ;  /* 0x000000680000780c */ /* 0x000fe40003f24270 */
[----:B------:R-:W-:Y:S02]  /*11bb0*/  FSEL R227, R22, -INF , P2 ;  /* 0xff80000016e37808 */ /* 0x000fe40001000000 */
[----:B------:R-:W-:-:S02]  /*11bc0*/  FMNMX.FTZ R2, R225, R2, !PT ;  /* 0x00000002e1027209 */ /* 0x000fc40007810000 */
[----:B------:R-:W-:Y:S02]  /*11bd0*/  ISETP.GT.AND P0, PT, R0, 0x69, PT ;  /* 0x000000690000780c */ /* 0x000fe40003f04270 */
[----:B------:R-:W-:Y:S02]  /*11be0*/  FSEL R229, R21, -INF , P1 ;  /* 0xff80000015e57808 */ /* 0x000fe40000800000 */
[----:B------:R-:W-:Y:S01]  /*11bf0*/  FMNMX.FTZ R2, R227, R2, !PT ;  /* 0x00000002e3027209 */ /* 0x000fe20007810000 */
[----:B------:R-:W-:Y:S01]  /*11c00*/  LDSM.16.MT88.4 R20, [R197] ;  /* 0x00000000c514783b */ /* 0x000fe20000004200 */
        /* <DEDUP_REMOVED lines=25> */
[----:B-1----:R-:W-:Y:S01]  /*11da0*/  FFMA.FTZ R3, R8, c[0x0][0x2d0], -R0 ;  /* 0x0000b40008037a23 */ /* 0x002fe20000010800 */
[----:B----4-:R-:W-:-:S03]  /*11db0*/  F2FP.BF16.PACK_AB R6, R249, R244 ;  /* 0x000000f4f906723e */ /* 0x010fc600000010ff */
        /* <DEDUP_REMOVED lines=11> */
[----:B------:R-:W-:-:S02]  /*11e70*/  FFMA.FTZ R3, R28, c[0x0][0x2d0], -R2 ;  /* 0x0000b4001c037a23 */ /* 0x000fc40000010802 */
[----:B------:R-:W-:Y:S03]  /*11e80*/  LDSM.16.MT88.4 R28, [R196+0x3800] ;  /* 0x00380000c41c783b */ /* 0x000fe60000004200 */
        /* <DEDUP_REMOVED lines=9> */
[----:B--2---:R-:W-:Y:S01]  /*11f20*/  HMMA.16816.F32.BF16 R48, R4, R16, RZ ;  /* 0x000000100430723c */ /* 0x004fe200000418ff */
[----:B-1----:R-:W-:-:S04]  /*11f30*/  FFMA.FTZ R3, R33, c[0x0][0x2d0], -R2 ;  /* 0x0000b40021037a23 */ /* 0x002fc80000010802 */
[----:B------:R1:W-:Y:S03]  /*11f40*/  MUFU.EX2 R234, R3 ;  /* 0x0000000300ea7308 */ /* 0x0003e60000000800 */
[C---:B------:R-:W-:Y:S01]  /*11f50*/  HMMA.16816.F32.BF16 R44, R4.reuse, R18, RZ ;  /* 0x00000012042c723c */ /* 0x040fe200000418ff */
[----:B------:R-:W2:Y:S07]  /*11f60*/  LDSM.16.MT88.4 R16, [R195+0x800] ;  /* 0x00080000c310783b */ /* 0x000eae0000004200 */
[----:B------:R-:W-:Y:S01]  /*11f70*/  HMMA.16816.F32.BF16 R40, R4, R20, RZ ;  /* 0x000000140428723c */ /* 0x000fe200000418ff */
[----:B-1----:R-:W-:-:S07]  /*11f80*/  FFMA.FTZ R3, R35, c[0x0][0x2d0], -R2 ;  /* 0x0000b40023037a23 */ /* 0x002fce0000010802 */
[C---:B----4-:R-:W-:Y:S01]  /*11f90*/  HMMA.16816.F32.BF16 R84, R4.reuse, R12, RZ ;  /* 0x0000000c0454723c */ /* 0x050fe200000418ff */
[----:B------:R1:W-:Y:S07]  /*11fa0*/  MUFU.EX2 R242, R3 ;  /* 0x0000000300f27308 */ /* 0x0003ee0000000800 */
[C---:B------:R-:W-:Y:S01]  /*11fb0*/  HMMA.16816.F32.BF16 R96, R4.reuse, R14, RZ ;  /* 0x0000000e0460723c */ /* 0x040fe200000418ff */
[----:B------:R-:W-:Y:S07]  /*11fc0*/  LDSM.16.MT88.4 R12, [R198+0x800] ;  /* 0x00080000c60c783b */ /* 0x000fee0000004200 */
[----:B------:R-:W-:Y:S01]  /*11fd0*/  HMMA.16816.F32.BF16 R72, R4, R24, RZ ;  /* 0x000000180448723c */ /* 0x000fe200000418ff */
[----:B-1----:R-:W-:-:S04]  /*11fe0*/  FFMA.FTZ R3, R34, c[0x0][0x2d0], -R0 ;  /* 0x0000b40022037a23 */ /* 0x002fc80000010800 */
[----:B------:R1:W-:Y:S03]  /*11ff0*/  MUFU.EX2 R231, R3 ;  /* 0x0000000300e77308 */ /* 0x0003e60000000800 */
[C---:B------:R-:W-:Y:S01]  /*12000*/  HMMA.16816.F32.BF16 R32, R4.reuse, R22, RZ ;  /* 0x000000160420723c */ /* 0x040fe200000418ff */
[----:B------:R-:W4:Y:S07]  /*12010*/  LDSM.16.MT88.4 R20, [R196+0x800] ;  /* 0x00080000c414783b */ /* 0x000f2e0000004200 */
[----:B-----5:R-:W-:Y:S01]  /*12020*/  HMMA.16816.F32.BF16 R104, R4, R8, RZ ;  /* 0x000000080468723c */ /* 0x020fe200000418ff */
[----:B-1----:R-:W-:-:S07]  /*12030*/  FFMA.FTZ R3, R37, c[0x0][0x2d0], -R0 ;  /* 0x0000b40025037a23 */ /* 0x002fce0000010800 */
[C---:B------:R-:W-:Y:S01]  /*12040*/  HMMA.16816.F32.BF16 R100, R4.reuse, R10, RZ ;  /* 0x0000000a0464723c */ /* 0x040fe200000418ff */
[----:B------:R-:W1:Y:S01]  /*12050*/  LDSM.16.MT88.4 R8, [R197+0x800] ;  /* 0x00080000c508783b */ /* 0x000e620000004200 */
[----:B------:R5:W2:Y:S06]  /*12060*/  MUFU.EX2 R232, R3 ;  /* 0x0000000300e87308 */ /* 0x000aac0000000800 */
[C---:B------:R-:W-:Y:S08]  /*12070*/  HMMA.16816.F32.BF16 R24, R4.reuse, R26, RZ ;  /* 0x0000001a0418723c */ /* 0x040ff000000418ff */
[----:B------:R-:W-:Y:S01]  /*12080*/  HMMA.16816.F32.BF16 R76, R4, R28, RZ ;  /* 0x0000001c044c723c */ /* 0x000fe200000418ff */
[----:B-----5:R-:W-:-:S04]  /*12090*/  FFMA.FTZ R3, R36, c[0x0][0x2d0], -R0 ;  /* 0x0000b40024037a23 */ /* 0x020fc80000010800 */
[----:B------:R5:W-:Y:S03]  /*120a0*/  MUFU.EX2 R230, R3 ;  /* 0x0000000300e67308 */ /* 0x000be60000000800 */
[----:B------:R-:W-:Y:S07]  /*120b0*/  HMMA.16816.F32.BF16 R80, R4, R30, RZ ;  /* 0x0000001e0450723c */ /* 0x000fee00000418ff */
[----:B---3--:R-:W-:-:S02]  /*120c0*/  F2FP.BF16.PACK_AB R4, R239, R235 ;  /* 0x000000ebef04723e */ /* 0x008fc400000010ff */
[----:B--2---:R-:W-:Y:S02]  /*120d0*/  F2FP.BF16.PACK_AB R5, R232, R231 ;  /* 0x000000e7e805723e */ /* 0x004fe400000010ff */
[----:B------:R-:W-:Y:S01]  /*120e0*/  F2FP.BF16.PACK_AB R6, R242, R234 ;  /* 0x000000eaf206723e */ /* 0x000fe200000010ff */
[----:B-----5:R-:W-:-:S04]  /*120f0*/  FFMA.FTZ R3, R38, c[0x0][0x2d0], -R0 ;  /* 0x0000b40026037a23 */ /* 0x020fc80000010800 */
[----:B------:R-:W2:Y:S02]  /*12100*/  MUFU.EX2 R233, R3 ;  /* 0x0000000300e97308 */ /* 0x000ea40000000800 */
[----:B--2---:R-:W-:Y:S01]  /*12110*/  F2FP.BF16.PACK_AB R7, R233, R230 ;  /* 0x000000e6e907723e */ /* 0x004fe200000010ff */
[----:B------:R-:W-:-:S05]  /*12120*/  FFMA.FTZ R3, R88, c[0x0][0x2d0], -R2 ;  /* 0x0000b40058037a23 */ /* 0x000fca0000010802 */
[----:B------:R2:W-:Y:S01]  /*12130*/  MUFU.EX2 R223, R3 ;  /* 0x0000000300df7308 */ /* 0x0005e20000000800 */
[C---:B------:R-:W-:Y:S08]  /*12140*/  HMMA.16816.F32.BF16 R120, R4.reuse, R16, R64 ;  /* 0x000000100478723c */ /* 0x040ff00000041840 */
[----:B------:R-:W-:Y:S01]  /*12150*/  HMMA.16816.F32.BF16 R108, R4, R18, R56 ;  /* 0x00000012046c723c */ /* 0x000fe20000041838 */
[----:B------:R-:W3:Y:S01]  /*12160*/  LDSM.16.MT88.4 R16, [R195+0x4000] ;  /* 0x00400000c310783b */ /* 0x000ee20000004200 */
[----:B--2---:R-:W-:-:S06]  /*12170*/  FFMA.FTZ R3, R89, c[0x0][0x2d0], -R2 ;  /* 0x0000b40059037a23 */ /* 0x004fcc0000010802 */
[C---:B----4-:R-:W-:Y:S01]  /*12180*/  HMMA.16816.F32.BF16 R116, R4.reuse, R20, R60 ;  /* 0x000000140474723c */ /* 0x050fe2000004183c */
[----:B------:R2:W4:Y:S07]  /*12190*/  MUFU.EX2 R224, R3 ;  /* 0x0000000300e07308 */ /* 0x00052e0000000800 */
[C---:B------:R-:W-:Y:S01]  /*121a0*/  HMMA.16816.F32.BF16 R60, R4.reuse, R22, R52 ;  /* 0x00000016043c723c */ /* 0x040fe20000041834 */
[----:B------:R-:W5:Y:S07]  /*121b0*/  LDSM.16.MT88.4 R20, [R198+0x4000] ;  /* 0x00400000c614783b */ /* 0x000f6e0000004200 */
[----:B------:R-:W-:Y:S01]  /*121c0*/  HMMA.16816.F32.BF16 R112, R4, R12, R48 ;  /* 0x0000000c0470723c */ /* 0x000fe20000041830 */
[----:B--2---:R-:W-:-:S04]  /*121d0*/  FFMA.FTZ R3, R93, c[0x0][0x2d0], -R2 ;  /* 0x0000b4005d037a23 */ /* 0x004fc80000010802 */
[----:B------:R2:W-:Y:S03]  /*121e0*/  MUFU.EX2 R222, R3 ;  /* 0x0000000300de7308 */ /* 0x0005e60000000800 */
[C---:B------:R-:W-:Y:S01]  /*121f0*/  HMMA.16816.F32.BF16 R52, R4.reuse, R14, R44 ;  /* 0x0000000e0434723c */ /* 0x040fe2000004182c */
[----:B------:R-:W4:Y:S07]  /*12200*/  LDSM.16.MT88.4 R12, [R196+0x4000] ;  /* 0x00400000c40c783b */ /* 0x000f2e0000004200 */
[----:B-1----:R-:W-:Y:S01]  /*12210*/  HMMA.16816.F32.BF16 R44, R4, R8, R40 ;  /* 0x00000008042c723c */ /* 0x002fe20000041828 */
[----:B--2---:R-:W-:-:S07]  /*12220*/  FFMA.FTZ R3, R94, c[0x0][0x2d0], -R2 ;  /* 0x0000b4005e037a23 */ /* 0x004fce0000010802 */
[C---:B------:R-:W-:Y:S01]  /*12230*/  HMMA.16816.F32.BF16 R36, R4.reuse, R10, R32 ;  /* 0x0000000a0424723c */ /* 0x040fe20000041820 */
[----:B------:R-:W1:Y:S01]  /*12240*/  LDSM.16.MT88.4 R8, [R197+0x4000] ;  /* 0x00400000c508783b */ /* 0x000e620000004200 */
[----:B------:R2:W-:Y:S06]  /*12250*/  MUFU.EX2 R221, R3 ;  /* 0x0000000300dd7308 */ /* 0x0005ec0000000800 */
[C---:B---3--:R-:W-:Y:S08]  /*12260*/  HMMA.16816.F32.BF16 R40, R4.reuse, R16, R72 ;  /* 0x000000100428723c */ /* 0x048ff00000041848 */
[----:B------:R-:W-:Y:S01]  /*12270*/  HMMA.16816.F32.BF16 R32, R4, R18, R24 ;  /* 0x000000120420723c */ /* 0x000fe20000041818 */
[----:B------:R-:W3:Y:S01]  /*12280*/  LDSM.16.MT88.4 R16, [R196+0x1000] ;  /* 0x00100000c410783b */ /* 0x000ee20000004200 */
[----:B--2---:R-:W-:-:S02]  /*12290*/  FFMA.FTZ R3, R71, c[0x0][0x2d0], -R0 ;  /* 0x0000b40047037a23 */ /* 0x004fc40000010800 */
[----:B------:R-:W-:Y:S01]  /*122a0*/  IMAD.MOV.U32 R71, RZ, RZ, R153 ;  /* 0x000000ffff477224 */ /* 0x000fe200078e0099 */
[----:B------:R-:W2:Y:S01]  /*122b0*/  LDSM.16.MT88.4 R24, [R195+0x1000] ;  /* 0x00100000c318783b */ /* 0x000ea20000004200 */
[----:B------:R1:W-:Y:S02]  /*122c0*/  MUFU.EX2 R217, R3 ;  /* 0x0000000300d97308 */ /* 0x0003e40000000800 */
[C---:B-----5:R-:W-:Y:S08]  /*122d0*/  HMMA.16816.F32.BF16 R56, R4.reuse, R20, R84 ;  /* 0x000000140438723c */ /* 0x060ff00000041854 */
[----:B----4-:R-:W-:Y:S01]  /*122e0*/  HMMA.16816.F32.BF16 R28, R4, R12, R76 ;  /* 0x0000000c041c723c */ /* 0x010fe2000004184c */
[----:B-1----:R-:W-:-:S07]  /*122f0*/  FFMA.FTZ R3, R91, c[0x0][0x2d0], -R0 ;  /* 0x0000b4005b037a23 */ /* 0x002fce0000010800 */
[C---:B------:R-:W-:Y:S01]  /*12300*/  HMMA.16816.F32.BF16 R48, R4.reuse, R14, R80 ;  /* 0x0000000e0430723c */ /* 0x040fe20000041850 */
[----:B------:R-:W1:Y:S01]  /*12310*/  LDSM.16.MT88.4 R12, [R198+0x1000] ;  /* 0x00100000c60c783b */ /* 0x000e620000004200 */
[----:B------:R4:W5:Y:S06]  /*12320*/  MUFU.EX2 R188, R3 ;  /* 0x0000000300bc7308 */ /* 0x00096c0000000800 */
[C---:B------:R-:W-:Y:S08]  /*12330*/  HMMA.16816.F32.BF16 R76, R4.reuse, R8, R104 ;  /* 0x00000008044c723c */ /* 0x040ff00000041868 */
[----:B------:R-:W-:Y:S01]  /*12340*/  HMMA.16816.F32.BF16 R72, R4, R10, R100 ;  /* 0x0000000a0448723c */ /* 0x000fe20000041864 */
[----:B------:R-:W1:Y:S01]  /*12350*/  LDSM.16.MT88.4 R8, [R197+0x1000] ;  /* 0x00100000c508783b */ /* 0x000e620000004200 */
[----:B----4-:R-:W-:-:S04]  /*12360*/  FFMA.FTZ R3, R90, c[0x0][0x2d0], -R0 ;  /* 0x0000b4005a037a23 */ /* 0x010fc80000010800 */
[----:B------:R4:W-:Y:S02]  /*12370*/  MUFU.EX2 R190, R3 ;  /* 0x0000000300be7308 */ /* 0x0009e40000000800 */
[----:B------:R-:W-:Y:S01]  /*12380*/  HMMA.16816.F32.BF16 R64, R4, R22, R96 ;  /* 0x000000160440723c */ /* 0x000fe20000041860 */
[----:B------:R-:W-:Y:S06]  /*12390*/  LDSM.16.MT88.4 R20, [R198+0x4800] ;  /* 0x00480000c614783b */ /* 0x000fec0000004200 */
[----:B------:R-:W-:Y:S02]  /*123a0*/  F2FP.BF16.PACK_AB R4, R224, R223 ;  /* 0x000000dfe004723e */ /* 0x000fe400000010ff */
[----:B-----5:R-:W-:-:S02]  /*123b0*/  F2FP.BF16.PACK_AB R5, R188, R217 ;  /* 0x000000d9bc05723e */ /* 0x020fc400000010ff */
[----:B------:R-:W-:Y:S01]  /*123c0*/  F2FP.BF16.PACK_AB R6, R221, R222 ;  /* 0x000000dedd06723e */ /* 0x000fe200000010ff */
[----:B----4-:R-:W-:-:S04]  /*123d0*/  FFMA.FTZ R3, R92, c[0x0][0x2d0], -R0 ;  /* 0x0000b4005c037a23 */ /* 0x010fc80000010800 */
[----:B------:R-:W4:Y:S02]  /*123e0*/  MUFU.EX2 R189, R3 ;  /* 0x0000000300bd7308 */ /* 0x000f240000000800 */
[----:B----4-:R-:W-:Y:S01]  /*123f0*/  F2FP.BF16.PACK_AB R7, R189, R190 ;  /* 0x000000bebd07723e */ /* 0x010fe200000010ff */
[----:B------:R-:W-:-:S05]  /*12400*/  FFMA.FTZ R3, R128, c[0x0][0x2d0], -R2 ;  /* 0x0000b40080037a23 */ /* 0x000fca0000010802 */
[----:B------:R4:W-:Y:S01]  /*12410*/  MUFU.EX2 R158, R3 ;  /* 0x00000003009e7308 */ /* 0x0009e20000000800 */
[C---:B---3--:R-:W-:Y:S08]  /*12420*/  HMMA.16816.F32.BF16 R104, R4.reuse, R16, R116 ;  /* 0x000000100468723c */ /* 0x048ff00000041874 */
[----:B------:R-:W-:Y:S01]  /*12430*/  HMMA.16816.F32.BF16 R96, R4, R18, R60 ;  /* 0x000000120460723c */ /* 0x000fe2000004183c */
[----:B------:R-:W3:Y:S01]  /*12440*/  LDSM.16.MT88.4 R16, [R195+0x4800] ;  /* 0x00480000c310783b */ /* 0x000ee20000004200 */
[----:B----4-:R-:W-:-:S06]  /*12450*/  FFMA.FTZ R3, R129, c[0x0][0x2d0], -R2 ;  /* 0x0000b40081037a23 */ /* 0x010fcc0000010802 */
[C---:B--2---:R-:W-:Y:S01]  /*12460*/  HMMA.16816.F32.BF16 R88, R4.reuse, R26, R108 ;  /* 0x0000001a0458723c */ /* 0x044fe2000004186c */
[----:B------:R2:W4:Y:S07]  /*12470*/  MUFU.EX2 R159, R3 ;  /* 0x00000003009f7308 */ /* 0x00052e0000000800 */
[C---:B-1----:R-:W-:Y:S01]  /*12480*/  HMMA.16816.F32.BF16 R108, R4.reuse, R12, R112 ;  /* 0x0000000c046c723c */ /* 0x042fe20000041870 */
[----:B------:R-:W-:Y:S07]  /*12490*/  LDSM.16.MT88.4 R112, [R195+0x6800] ;  /* 0x00680000c370783b */ /* 0x000fee0000004200 */
[----:B------:R-:W-:Y:S01]  /*124a0*/  HMMA.16816.F32.BF16 R92, R4, R14, R52 ;  /* 0x0000000e045c723c */ /* 0x000fe20000041834 */
[----:B------:R-:W1:Y:S01]  /*124b0*/  LDSM.16.MT88.4 R12, [R196+0x4800] ;  /* 0x00480000c40c783b */ /* 0x000e620000004200 */
[----:B--2---:R-:W-:-:S04]  /*124c0*/  FFMA.FTZ R3, R130, c[0x0][0x2d0], -R2 ;  /* 0x0000b40082037a23 */ /* 0x004fc80000010802 */
[----:B------:R2:W-:Y:S02]  /*124d0*/  MUFU.EX2 R157, R3 ;  /* 0x00000003009d7308 */ /* 0x0005e40000000800 */
[C---:B------:R-:W-:Y:S08]  /*124e0*/  HMMA.16816.F32.BF16 R100, R4.reuse, R8, R44 ;  /* 0x000000080464723c */ /* 0x040ff0000004182c */
[----:B------:R-:W-:Y:S01]  /*124f0*/  HMMA.16816.F32.BF16 R80, R4, R10, R36 ;  /* 0x0000000a0450723c */ /* 0x000fe20000041824 */
[----:B------:R-:W5:Y:S01]  /*12500*/  LDSM.16.MT88.4 R8, [R197+0x4800] ;  /* 0x00480000c508783b */ /* 0x000f620000004200 */
[----:B--2---:R-:W-:-:S06]  /*12510*/  FFMA.FTZ R3, R131, c[0x0][0x2d0], -R2 ;  /* 0x0000b40083037a23 */ /* 0x004fcc0000010802 */
[C---:B------:R-:W-:Y:S01]  /*12520*/  HMMA.16816.F32.BF16 R84, R4.reuse, R24, R120 ;  /* 0x000000180454723c */ /* 0x040fe20000041878 */
[----:B------:R-:W2:Y:S01]  /*12530*/  LDSM.16.MT88.4 R24, [R195+0x1800] ;  /* 0x00180000c318783b */ /* 0x000ea20000004200 */
[----:B------:R1:W-:Y:S03]  /*12540*/  MUFU.EX2 R156, R3 ;  /* 0x00000003009c7308 */ /* 0x0003e60000000800 */
[----:B------:R-:W-:Y:S02]  /*12550*/  LDSM.16.MT88.4 R128, [R198+0x6800] ;  /* 0x00680000c680783b */ /* 0x000fe40000004200 */
[----:B------:R-:W-:Y:S01]  /*12560*/  IMAD.MOV.U32 R122, RZ, RZ, R151 ;  /* 0x000000ffff7a7224 */ /* 0x000fe200078e0097 */
[----:B---3--:R-:W-:Y:S01]  /*12570*/  HMMA.16816.F32.BF16 R60, R4, R16, R40 ;  /* 0x00000010043c723c */ /* 0x008fe20000041828 */
[----:B------:R-:W-:-:S07]  /*12580*/  IMAD.MOV.U32 R123, RZ, RZ, R152 ;  /* 0x000000ffff7b7224 */ /* 0x000fce00078e0098 */
[----:B------:R-:W-:Y:S01]  /*12590*/  HMMA.16816.F32.BF16 R44, R4, R18, R32 ;  /* 0x00000012042c723c */ /* 0x000fe20000041820 */
[----:B------:R-:W3:Y:S01]  /*125a0*/  LDSM.16.MT88.4 R16, [R196+0x1800] ;  /* 0x00180000c410783b */ /* 0x000ee20000004200 */
[----:B-1----:R-:W-:-:S04]  /*125b0*/  FFMA.FTZ R3, R124, c[0x0][0x2d0], -R0 ;  /* 0x0000b4007c037a23 */ /* 0x002fc80000010800 */
[----:B------:R1:W-:Y:S02]  /*125c0*/  MUFU.EX2 R155, R3 ;  /* 0x00000003009b7308 */ /* 0x0003e40000000800 */
[C---:B------:R-:W-:Y:S08]  /*125d0*/  HMMA.16816.F32.BF16 R32, R4.reuse, R12, R28 ;  /* 0x0000000c0420723c */ /* 0x040ff0000004181c */
[----:B------:R-:W-:Y:S01]  /*125e0*/  HMMA.16816.F32.BF16 R36, R4, R14, R48 ;  /* 0x0000000e0424723c */ /* 0x000fe20000041830 */
[----:B------:R-:W2:Y:S01]  /*125f0*/  LDSM.16.MT88.4 R12, [R198+0x1800] ;  /* 0x00180000c60c783b */ /* 0x000ea20000004200 */
[----:B-1----:R-:W-:-:S06]  /*12600*/  FFMA.FTZ R3, R126, c[0x0][0x2d0], -R0 ;  /* 0x0000b4007e037a23 */ /* 0x002fcc0000010800 */
[C---:B------:R-:W-:Y:S01]  /*12610*/  HMMA.16816.F32.BF16 R28, R4.reuse, R20, R56 ;  /* 0x00000014041c723c */ /* 0x040fe20000041838 */
[----:B------:R1:W1:Y:S07]  /*12620*/  MUFU.EX2 R126, R3 ;  /* 0x00000003007e7308 */ /* 0x00026e0000000800 */
[C---:B------:R-:W-:Y:S01]  /*12630*/  HMMA.16816.F32.BF16 R40, R4.reuse, R22, R64 ;  /* 0x000000160428723c */ /* 0x040fe20000041840 */
[----:B------:R-:W-:Y:S07]  /*12640*/  LDSM.16.MT88.4 R20, [R198+0x5000] ;  /* 0x00500000c614783b */ /* 0x000fee0000004200 */
[----:B-----5:R-:W-:Y:S01]  /*12650*/  HMMA.16816.F32.BF16 R52, R4, R8, R76 ;  /* 0x000000080434723c */ /* 0x020fe2000004184c */
[----:B-1----:R-:W-:-:S04]  /*12660*/  FFMA.FTZ R3, R125, c[0x0][0x2d0], -R0 ;  /* 0x0000b4007d037a23 */ /* 0x002fc80000010800 */
[----:B------:R1:W-:Y:S03]  /*12670*/  MUFU.EX2 R154, R3 ;  /* 0x00000003009a7308 */ /* 0x0003e60000000800 */
[----:B------:R-:W-:Y:S01]  /*12680*/  HMMA.16816.F32.BF16 R48, R4, R10, R72 ;  /* 0x0000000a0430723c */ /* 0x000fe20000041848 */
[----:B------:R-:W5:Y:S06]  /*12690*/  LDSM.16.MT88.4 R8, [R197+0x1800] ;  /* 0x00180000c508783b */ /* 0x000f6c0000004200 */
[----:B----4-:R-:W-:-:S02]  /*126a0*/  F2FP.BF16.PACK_AB R4, R159, R158 ;  /* 0x0000009e9f04723e */ /* 0x010fc400000010ff */
[----:B------:R-:W-:Y:S02]  /*126b0*/  F2FP.BF16.PACK_AB R5, R126, R155 ;  /* 0x0000009b7e05723e */ /* 0x000fe400000010ff */
[----:B------:R-:W-:Y:S01]  /*126c0*/  F2FP.BF16.PACK_AB R6, R156, R157 ;  /* 0x0000009d9c06723e */ /* 0x000fe200000010ff */
[----:B-1----:R-:W-:-:S04]  /*126d0*/  FFMA.FTZ R3, R127, c[0x0][0x2d0], -R0 ;  /* 0x0000b4007f037a23 */ /* 0x002fc80000010800 */
[----:B------:R-:W1:Y:S02]  /*126e0*/  MUFU.EX2 R125, R3 ;  /* 0x00000003007d7308 */ /* 0x000e640000000800 */
[----:B-1----:R-:W-:Y:S01]  /*126f0*/  F2FP.BF16.PACK_AB R7, R125, R154 ;  /* 0x0000009a7d07723e */ /* 0x002fe200000010ff */
[----:B------:R-:W-:-:S05]  /*12700*/  FFMA.FTZ R3, R144, c[0x0][0x2d0], -R2 ;  /* 0x0000b40090037a23 */ /* 0x000fca0000010802 */
[----:B------:R1:W-:Y:S01]  /*12710*/  MUFU.EX2 R124, R3 ;  /* 0x00000003007c7308 */ /* 0x0003e20000000800 */
[C---:B--2---:R-:W-:Y:S08]  /*12720*/  HMMA.16816.F32.BF16 R76, R4.reuse, R24, R84 ;  /* 0x00000018044c723c */ /* 0x044ff00000041854 */
[----:B---3--:R-:W-:Y:S01]  /*12730*/  HMMA.16816.F32.BF16 R84, R4, R16, R104 ;  /* 0x000000100454723c */ /* 0x008fe20000041868 */
[----:B-1----:R-:W-:-:S07]  /*12740*/  FFMA.FTZ R3, R145, c[0x0][0x2d0], -R2 ;  /* 0x0000b40091037a23 */ /* 0x002fce0000010802 */
[C---:B------:R-:W-:Y:S01]  /*12750*/  HMMA.16816.F32.BF16 R72, R4.reuse, R18, R96 ;  /* 0x000000120448723c */ /* 0x040fe20000041860 */
[----:B------:R-:W1:Y:S01]  /*12760*/  LDSM.16.MT88.4 R16, [R195+0x5000] ;  /* 0x00500000c310783b */ /* 0x000e620000004200 */
[----:B------:R2:W3:Y:S06]  /*12770*/  MUFU.EX2 R153, R3 ;  /* 0x0000000300997308 */ /* 0x0004ec0000000800 */
[C---:B------:R-:W-:Y:S01]  /*12780*/  HMMA.16816.F32.BF16 R64, R4.reuse, R26, R88 ;  /* 0x0000001a0440723c */ /* 0x040fe20000041858 */
[----:B------:R-:W-:Y:S07]  /*12790*/  LDSM.16.MT88.4 R24, [R195+0x2000] ;  /* 0x00200000c318783b */ /* 0x000fee0000004200 */
[----:B------:R-:W-:Y:S01]  /*127a0*/  HMMA.16816.F32.BF16 R104, R4, R12, R108 ;  /* 0x0000000c0468723c */ /* 0x000fe2000004186c */
[----:B--2---:R-:W-:-:S04]  /*127b0*/  FFMA.FTZ R3, R146, c[0x0][0x2d0], -R2 ;  /* 0x0000b40092037a23 */ /* 0x004fc80000010802 */
[----:B------:R2:W-:Y:S03]  /*127c0*/  MUFU.EX2 R151, R3 ;  /* 0x0000000300977308 */ /* 0x0005e60000000800 */
[C---:B------:R-:W-:Y:S01]  /*127d0*/  HMMA.16816.F32.BF16 R88, R4.reuse, R14, R92 ;  /* 0x0000000e0458723c */ /* 0x040fe2000004185c */
[----:B------:R-:W4:Y:S07]  /*127e0*/  LDSM.16.MT88.4 R12, [R196+0x5000] ;  /* 0x00500000c40c783b */ /* 0x000f2e0000004200 */
[----:B-----5:R-:W-:Y:S01]  /*127f0*/  HMMA.16816.F32.BF16 R100, R4, R8, R100 ;  /* 0x000000080464723c */ /* 0x020fe20000041864 */
[----:B--2---:R-:W-:-:S07]  /*12800*/  FFMA.FTZ R3, R147, c[0x0][0x2d0], -R2 ;  /* 0x0000b40093037a23 */ /* 0x004fce0000010802 */
[C---:B------:R-:W-:Y:S01]  /*12810*/  HMMA.16816.F32.BF16 R80, R4.reuse, R10, R80 ;  /* 0x0000000a0450723c */ /* 0x040fe20000041850 */
[----:B------:R-:W2:Y:S01]  /*12820*/  LDSM.16.MT88.4 R8, [R197+0x5000] ;  /* 0x00500000c508783b */ /* 0x000ea20000004200 */
[----:B------:R5:W-:Y:S06]  /*12830*/  MUFU.EX2 R152, R3 ;  /* 0x0000000300987308 */ /* 0x000bec0000000800 */
[C---:B-1----:R-:W-:Y:S08]  /*12840*/  HMMA.16816.F32.BF16 R96, R4.reuse, R16, R60 ;  /* 0x000000100460723c */ /* 0x042ff0000004183c */
[----:B------:R-:W-:Y:S01]  /*12850*/  HMMA.16816.F32.BF16 R60, R4, R18, R44 ;  /* 0x00000012043c723c */ /* 0x000fe2000004182c */
[----:B------:R-:W1:Y:S01]  /*12860*/  LDSM.16.MT88.4 R16, [R196+0x2000] ;  /* 0x00200000c410783b */ /* 0x000e620000004200 */
[----:B-----5:R-:W-:-:S04]  /*12870*/  FFMA.FTZ R3, R140, c[0x0][0x2d0], -R0 ;  /* 0x0000b4008c037a23 */ /* 0x020fc80000010800 */
[----:B------:R5:W-:Y:S02]  /*12880*/  MUFU.EX2 R149, R3 ;  /* 0x0000000300957308 */ /* 0x000be40000000800 */
[C---:B----4-:R-:W-:Y:S08]  /*12890*/  HMMA.16816.F32.BF16 R56, R4.reuse, R12, R32 ;  /* 0x0000000c0438723c */ /* 0x050ff00000041820 */
[----:B------:R-:W-:Y:S01]  /*128a0*/  HMMA.16816.F32.BF16 R44, R4, R14, R36 ;  /* 0x0000000e042c723c */ /* 0x000fe20000041824 */
[----:B------:R-:W4:Y:S01]  /*128b0*/  LDSM.16.MT88.4 R12, [R198+0x2000] ;  /* 0x00200000c60c783b */ /* 0x000f220000004200 */
[----:B-----5:R-:W-:-:S06]  /*128c0*/  FFMA.FTZ R3, R142, c[0x0][0x2d0], -R0 ;  /* 0x0000b4008e037a23 */ /* 0x020fcc0000010800 */
[C---:B------:R-:W-:Y:S01]  /*128d0*/  HMMA.16816.F32.BF16 R32, R4.reuse, R20, R28 ;  /* 0x000000140420723c */ /* 0x040fe2000004181c */
[----:B------:R5:W1:Y:S07]  /*128e0*/  MUFU.EX2 R147, R3 ;  /* 0x0000000300937308 */ /* 0x000a6e0000000800 */
[C---:B------:R-:W-:Y:S01]  /*128f0*/  HMMA.16816.F32.BF16 R36, R4.reuse, R22, R40 ;  /* 0x000000160424723c */ /* 0x040fe20000041828 */
[----:B------:R-:W-:Y:S07]  /*12900*/  LDSM.16.MT88.4 R20, [R198+0x5800] ;  /* 0x00580000c614783b */ /* 0x000fee0000004200 */
[----:B--2---:R-:W-:Y:S01]  /*12910*/  HMMA.16816.F32.BF16 R40, R4, R8, R52 ;  /* 0x000000080428723c */ /* 0x004fe20000041834 */
[----:B-----5:R-:W-:-:S04]  /*12920*/  FFMA.FTZ R3, R141, c[0x0][0x2d0], -R0 ;  /* 0x0000b4008d037a23 */ /* 0x020fc80000010800 */
[----:B------:R2:W-:Y:S03]  /*12930*/  MUFU.EX2 R150, R3 ;  /* 0x0000000300967308 */ /* 0x0005e60000000800 */
[----:B------:R-:W-:Y:S01]  /*12940*/  HMMA.16816.F32.BF16 R28, R4, R10, R48 ;  /* 0x0000000a041c723c */ /* 0x000fe20000041830 */
[----:B------:R-:W5:Y:S06]  /*12950*/  LDSM.16.MT88.4 R8, [R197+0x2000] ;  /* 0x00200000c508783b */ /* 0x000f6c0000004200 */
[----:B---3--:R-:W-:-:S02]  /*12960*/  F2FP.BF16.PACK_AB R4, R153, R124 ;  /* 0x0000007c9904723e */ /* 0x008fc400000010ff */
[----:B-1----:R-:W-:Y:S02]  /*12970*/  F2FP.BF16.PACK_AB R5, R147, R149 ;  /* 0x000000959305723e */ /* 0x002fe400000010ff */
[----:B------:R-:W-:Y:S01]  /*12980*/  F2FP.BF16.PACK_AB R6, R152, R151 ;  /* 0x000000979806723e */ /* 0x000fe200000010ff */
[----:B--2---:R-:W-:-:S04]  /*12990*/  FFMA.FTZ R3, R143, c[0x0][0x2d0], -R0 ;  /* 0x0000b4008f037a23 */ /* 0x004fc80000010800 */
[----:B------:R-:W1:Y:S02]  /*129a0*/  MUFU.EX2 R148, R3 ;  /* 0x0000000300947308 */ /* 0x000e640000000800 */
[----:B-1----:R-:W-:Y:S01]  /*129b0*/  F2FP.BF16.PACK_AB R7, R148, R150 ;  /* 0x000000969407723e */ /* 0x002fe200000010ff */
[----:B------:R-:W-:Y:S02]  /*129c0*/  FFMA.FTZ R3, R191, c[0x0][0x2d0], -R2 ;  /* 0x0000b400bf037a23 */ /* 0x000fe40000010802 */
[----:B------:R-:W-:-:S03]  /*129d0*/  IMAD.MOV.U32 R191, RZ, RZ, R122 ;  /* 0x000000ffffbf7224 */ /* 0x000fc600078e007a */
[----:B------:R1:W-:Y:S01]  /*129e0*/  MUFU.EX2 R143, R3 ;  /* 0x00000003008f7308 */ /* 0x0003e20000000800 */
[C---:B------:R-:W-:Y:S08]  /*129f0*/  HMMA.16816.F32.BF16 R84, R4.reuse, R16, R84 ;  /* 0x000000100454723c */ /* 0x040ff00000041854 */
[----:B------:R-:W-:Y:S01]  /*12a00*/  HMMA.16816.F32.BF16 R48, R4, R18, R72 ;  /* 0x000000120430723c */ /* 0x000fe20000041848 */
[----:B------:R-:W2:Y:S01]  /*12a10*/  LDSM.16.MT88.4 R16, [R195+0x5800] ;  /* 0x00580000c310783b */ /* 0x000ea20000004200 */
[----:B-1----:R-:W-:-:S06]  /*12a20*/  FFMA.FTZ R3, R214, c[0x0][0x2d0], -R2 ;  /* 0x0000b400d6037a23 */ /* 0x002fcc0000010802 */
[C---:B----4-:R-:W-:Y:S01]  /*12a30*/  HMMA.16816.F32.BF16 R92, R4.reuse, R12, R104 ;  /* 0x0000000c045c723c */ /* 0x050fe20000041868 */
[----:B------:R-:W-:Y:S01]  /*12a40*/  IMAD.MOV.U32 R214, RZ, RZ, R123 ;  /* 0x000000ffffd67224 */ /* 0x000fe200078e007b */
[----:B------:R1:W3:Y:S01]  /*12a50*/  MUFU.EX2 R146, R3 ;  /* 0x0000000300927308 */ /* 0x0002e20000000800 */
[----:B------:R-:W-:Y:S04]  /*12a60*/  LDSM.16.MT88.4 R120, [R196+0x6800] ;  /* 0x00680000c478783b */ /* 0x000fe80000004200 */
[----:B------:R-:W-:Y:S01]  /*12a70*/  LDSM.16.MT88.4 R104, [R197+0x3000] ;  /* 0x00300000c568783b */ /* 0x000fe20000004200 */
[C---:B------:R-:W-:Y:S03]  /*12a80*/  HMMA.16816.F32.BF16 R52, R4.reuse, R14, R88 ;  /* 0x0000000e0434723c */ /* 0x040fe60000041858 */
[----:B------:R-:W4:Y:S04]  /*12a90*/  LDSM.16.MT88.4 R12, [R196+0x5800] ;  /* 0x00580000c40c783b */ /* 0x000f280000004200 */
[----:B------:R-:W-:Y:S01]  /*12aa0*/  LDSM.16.MT88.4 R88, [R196+0x3000] ;  /* 0x00300000c458783b */ /* 0x000fe20000004200 */
[----:B------:R-:W-:Y:S01]  /*12ab0*/  HMMA.16816.F32.BF16 R76, R4, R24, R76 ;  /* 0x00000018044c723c */ /* 0x000fe2000004184c */
[----:B-1----:R-:W-:-:S02]  /*12ac0*/  FFMA.FTZ R3, R219, c[0x0][0x2d0], -R2 ;  /* 0x0000b400db037a23 */ /* 0x002fc40000010802 */
[----:B------:R-:W-:Y:S02]  /*12ad0*/  IMAD.MOV.U32 R219, RZ, RZ, R71 ;  /* 0x000000ffffdb7224 */ /* 0x000fe400078e0047 */
[----:B------:R1:W-:Y:S03]  /*12ae0*/  MUFU.EX2 R145, R3 ;  /* 0x0000000300917308 */ /* 0x0003e60000000800 */
[C---:B------:R-:W-:Y:S08]  /*12af0*/  HMMA.16816.F32.BF16 R24, R4.reuse, R26, R64 ;  /* 0x0000001a0418723c */ /* 0x040ff00000041840 */
[----:B-----5:R-:W-:Y:S01]  /*12b00*/  HMMA.16816.F32.BF16 R100, R4, R8, R100 ;  /* 0x000000080464723c */ /* 0x020fe20000041864 */
[----:B-1----:R-:W-:-:S07]  /*12b10*/  FFMA.FTZ R3, R220, c[0x0][0x2d0], -R2 ;  /* 0x0000b400dc037a23 */ /* 0x002fce0000010802 */
[----:B------:R-:W-:Y:S01]  /*12b20*/  HMMA.16816.F32.BF16 R64, R4, R10, R80 ;  /* 0x0000000a0440723c */ /* 0x000fe20000041850 */
[----:B------:R-:W1:Y:S01]  /*12b30*/  LDSM.16.MT88.4 R8, [R197+0x5800] ;  /* 0x00580000c508783b */ /* 0x000e620000004200 */
[----:B------:R5:W-:Y:S01]  /*12b40*/  MUFU.EX2 R144, R3 ;  /* 0x0000000300907308 */ /* 0x000be20000000800 */
[----:B------:R-:W-:-:S05]  /*12b50*/  IMAD.MOV.U32 R220, RZ, RZ, c[0x0][0x2c4] ;  /* 0x0000b100ffdc7624 */ /* 0x000fca00078e00ff */
[----:B--2---:R-:W-:Y:S01]  /*12b60*/  HMMA.16816.F32.BF16 R96, R4, R16, R96 ;  /* 0x000000100460723c */ /* 0x004fe20000041860 */
[----:B------:R-:W-:-:S07]  /*12b70*/  ISETP.NE.AND P3, PT, R220, 0x1, PT ;  /* 0x00000001dc00780c */ /* 0x000fce0003f65270 */
[----:B------:R-:W-:Y:S01]  /*12b80*/  HMMA.16816.F32.BF16 R72, R4, R18, R60 ;  /* 0x000000120448723c */ /* 0x000fe2000004183c */
[----:B------:R-:W2:Y:S01]  /*12b90*/  LDSM.16.MT88.4 R16, [R195+0x2800] ;  /* 0x00280000c310783b */ /* 0x000ea20000004200 */
[----:B-----5:R-:W-:-:S04]  /*12ba0*/  FFMA.FTZ R3, R160, c[0x0][0x2d0], -R0 ;  /* 0x0000b400a0037a23 */ /* 0x020fc80000010800 */
[----:B------:R5:W-:Y:S02]  /*12bb0*/  MUFU.EX2 R142, R3 ;  /* 0x00000003008e7308 */ /* 0x000be40000000800 */
[C---:B----4-:R-:W-:Y:S08]  /*12bc0*/  HMMA.16816.F32.BF16 R80, R4.reuse, R12, R56 ;  /* 0x0000000c0450723c */ /* 0x050ff00000041838 */
[----:B------:R-:W-:Y:S01]  /*12bd0*/  HMMA.16816.F32.BF16 R60, R4, R14, R44 ;  /* 0x0000000e043c723c */ /* 0x000fe2000004182c */
[----:B------:R-:W4:Y:S01]  /*12be0*/  LDSM.16.MT88.4 R12, [R198+0x2800] ;  /* 0x00280000c60c783b */ /* 0x000f220000004200 */
[----:B-----5:R-:W-:-:S06]  /*12bf0*/  FFMA.FTZ R3, R162, c[0x0][0x2d0], -R0 ;  /* 0x0000b400a2037a23 */ /* 0x020fcc0000010800 */
[C---:B------:R-:W-:Y:S01]  /*12c00*/  HMMA.16816.F32.BF16 R56, R4.reuse, R20, R32 ;  /* 0x000000140438723c */ /* 0x040fe20000041820 */
[----:B------:R5:W2:Y:S07]  /*12c10*/  MUFU.EX2 R140, R3 ;  /* 0x00000003008c7308 */ /* 0x000aae0000000800 */
[C---:B------:R-:W-:Y:S01]  /*12c20*/  HMMA.16816.F32.BF16 R36, R4.reuse, R22, R36 ;  /* 0x000000160424723c */ /* 0x040fe20000041824 */
[----:B------:R-:W4:Y:S07]  /*12c30*/  LDSM.16.MT88.4 R20, [R196+0x2800] ;  /* 0x00280000c414783b */ /* 0x000f2e0000004200 */
[----:B-1----:R-:W-:Y:S01]  /*12c40*/  HMMA.16816.F32.BF16 R40, R4, R8, R40 ;  /* 0x000000080428723c */ /* 0x002fe20000041828 */
[----:B-----5:R-:W-:-:S04]  /*12c50*/  FFMA.FTZ R3, R161, c[0x0][0x2d0], -R0 ;  /* 0x0000b400a1037a23 */ /* 0x020fc80000010800 */
[----:B------:R1:W-:Y:S03]  /*12c60*/  MUFU.EX2 R71, R3 ;  /* 0x0000000300477308 */ /* 0x0003e60000000800 */
[----:B------:R-:W-:Y:S01]  /*12c70*/  HMMA.16816.F32.BF16 R28, R4, R10, R28 ;  /* 0x0000000a041c723c */ /* 0x000fe2000004181c */
[----:B------:R-:W5:Y:S06]  /*12c80*/  LDSM.16.MT88.4 R8, [R197+0x2800] ;  /* 0x00280000c508783b */ /* 0x000f6c0000004200 */
[----:B---3--:R-:W-:-:S02]  /*12c90*/  F2FP.BF16.PACK_AB R4, R146, R143 ;  /* 0x0000008f9204723e */ /* 0x008fc400000010ff */
[----:B--2---:R-:W-:Y:S02]  /*12ca0*/  F2FP.BF16.PACK_AB R5, R140, R142 ;  /* 0x0000008e8c05723e */ /* 0x004fe400000010ff */
[----:B------:R-:W-:Y:S01]  /*12cb0*/  F2FP.BF16.PACK_AB R6, R144, R145 ;  /* 0x000000919006723e */ /* 0x000fe200000010ff */
[----:B-1----:R-:W-:-:S04]  /*12cc0*/  FFMA.FTZ R3, R163, c[0x0][0x2d0], -R0 ;  /* 0x0000b400a3037a23 */ /* 0x002fc80000010800 */
[----:B------:R-:W1:Y:S02]  /*12cd0*/  MUFU.EX2 R141, R3 ;  /* 0x00000003008d7308 */ /* 0x000e640000000800 */
[----:B-1----:R-:W-:Y:S01]  /*12ce0*/  F2FP.BF16.PACK_AB R7, R141, R71 ;  /* 0x000000478d07723e */ /* 0x002fe200000010ff */
[----:B------:R-:W-:-:S06]  /*12cf0*/  FFMA.FTZ R3, R241, c[0x0][0x2d0], -R2 ;  /* 0x0000b400f1037a23 */ /* 0x000fcc0000010802 */
[C---:B------:R-:W-:Y:S08]  /*12d00*/  HMMA.16816.F32.BF16 R76, R4.reuse, R16, R76 ;  /* 0x00000010044c723c */ /* 0x040ff0000004184c */
[C---:B------:R-:W-:Y:S01]  /*12d10*/  HMMA.16816.F32.BF16 R24, R4.reuse, R18, R24 ;  /* 0x000000120418723c */ /* 0x040fe20000041818 */
[----:B------:R-:W1:Y:S07]  /*12d20*/  LDSM.16.MT88.4 R16, [R195+0x6000] ;  /* 0x00600000c310783b */ /* 0x000e6e0000004200 */
[C---:B----4-:R-:W-:Y:S08]  /*12d30*/  HMMA.16816.F32.BF16 R92, R4.reuse, R12, R92 ;  /* 0x0000000c045c723c */ /* 0x050ff0000004185c */
[C---:B------:R-:W-:Y:S01]  /*12d40*/  HMMA.16816.F32.BF16 R44, R4.reuse, R14, R52 ;  /* 0x0000000e042c723c */ /* 0x040fe20000041834 */
[----:B------:R-:W2:Y:S07]  /*12d50*/  LDSM.16.MT88.4 R12, [R196+0x6000] ;  /* 0x00600000c40c783b */ /* 0x000eae0000004200 */
[C---:B------:R-:W-:Y:S01]  /*12d60*/  HMMA.16816.F32.BF16 R32, R4.reuse, R22, R48 ;  /* 0x000000160420723c */ /* 0x040fe20000041830 */
[----:B------:R3:W-:Y:S07]  /*12d70*/  MUFU.EX2 R49, R3 ;  /* 0x0000000300317308 */ /* 0x0007ee0000000800 */
[C---:B------:R-:W-:Y:S01]  /*12d80*/  HMMA.16816.F32.BF16 R84, R4.reuse, R20, R84 ;  /* 0x000000140454723c */ /* 0x040fe20000041854 */
[----:B------:R-:W4:Y:S07]  /*12d90*/  LDSM.16.MT88.4 R20, [R198+0x6000] ;  /* 0x00600000c614783b */ /* 0x000f2e0000004200 */
[----:B-----5:R-:W-:Y:S01]  /*12da0*/  HMMA.16816.F32.BF16 R100, R4, R8, R100 ;  /* 0x000000080464723c */ /* 0x020fe20000041864 */
[----:B---3--:R-:W-:-:S04]  /*12db0*/  FFMA.FTZ R3, R248, c[0x0][0x2d0], -R2 ;  /* 0x0000b400f8037a23 */ /* 0x008fc80000010802 */
[----:B------:R3:W5:Y:S03]  /*12dc0*/  MUFU.EX2 R48, R3 ;  /* 0x0000000300307308 */ /* 0x0007660000000800 */
[C---:B-1----:R-:W-:Y:S01]  /*12dd0*/  HMMA.16816.F32.BF16 R108, R4.reuse, R16, R96 ;  /* 0x00000010046c723c */ /* 0x042fe20000041860 */
[----:B------:R-:W-:Y:S07]  /*12de0*/  LDSM.16.MT88.4 R96, [R198+0x3000] ;  /* 0x00300000c660783b */ /* 0x000fee0000004200 */
[----:B------:R-:W-:Y:S01]  /*12df0*/  HMMA.16816.F32.BF16 R72, R4, R18, R72 ;  /* 0x000000120448723c */ /* 0x000fe20000041848 */
[----:B---3--:R-:W-:-:S02]  /*12e00*/  FFMA.FTZ R3, R247, c[0x0][0x2d0], -R2 ;  /* 0x0000b400f7037a23 */ /* 0x008fc40000010802 */
[----:B------:R-:W-:-:S05]  /*12e10*/  FFMA.FTZ R2, R226, c[0x0][0x2d0], -R2 ;  /* 0x0000b400e2027a23 */ /* 0x000fca0000010802 */
[C---:B--2---:R-:W-:Y:S01]  /*12e20*/  HMMA.16816.F32.BF16 R60, R4.reuse, R14, R60 ;  /* 0x0000000e043c723c */ /* 0x044fe2000004183c */
[----:B------:R-:W-:Y:S07]  /*12e30*/  MUFU.EX2 R18, R3 ;  /* 0x0000000300127308 */ /* 0x000fee0000000800 */
[C---:B------:R-:W-:Y:S01]  /*12e40*/  HMMA.16816.F32.BF16 R116, R4.reuse, R12, R80 ;  /* 0x0000000c0474723c */ /* 0x040fe20000041850 */
[----:B------:R1:W2:Y:S01]  /*12e50*/  MUFU.EX2 R17, R2 ;  /* 0x0000000200117308 */ /* 0x0002a20000000800 */
[----:B------:R-:W-:Y:S06]  /*12e60*/  LDSM.16.MT88.4 R80, [R195+0x3000] ;  /* 0x00300000c350783b */ /* 0x000fec0000004200 */
[C---:B------:R-:W-:Y:S01]  /*12e70*/  HMMA.16816.F32.BF16 R52, R4.reuse, R10, R64 ;  /* 0x0000000a0434723c */ /* 0x040fe20000041840 */
[----:B------:R-:W3:Y:S06]  /*12e80*/  LDSM.16.MT88.4 R8, [R197+0x6000] ;  /* 0x00600000c508783b */ /* 0x000eec0000004200 */
[----:B-----5:R-:W-:Y:S01]  /*12e90*/  F2FP.BF16.PACK_AB R64, R48, R49 ;  /* 0x000000313040723e */ /* 0x020fe200000010ff */
[----:B----4-:R-:W-:Y:S01]  /*12ea0*/  HMMA.16816.F32.BF16 R56, R4, R20, R56 ;  /* 0x000000140438723c */ /* 0x010fe20000041838 */
[----:B-1----:R-:W-:Y:S01]  /*12eb0*/  FFMA.FTZ R2, R225, c[0x0][0x2d0], -R0 ;  /* 0x0000b400e1027a23 */ /* 0x002fe20000010800 */
[----:B--2---:R-:W-:-:S03]  /*12ec0*/  F2FP.BF16.PACK_AB R66, R17, R18 ;  /* 0x000000121142723e */ /* 0x004fc600000010ff */
[----:B------:R1:W-:Y:S03]  /*12ed0*/  MUFU.EX2 R16, R2 ;  /* 0x0000000200107308 */ /* 0x0003e60000000800 */
[----:B------:R-:W-:Y:S01]  /*12ee0*/  HMMA.16816.F32.BF16 R36, R4, R22, R36 ;  /* 0x000000160424723c */ /* 0x000fe20000041824 */
[----:B-1----:R-:W-:-:S04]  /*12ef0*/  FFMA.FTZ R2, R227, c[0x0][0x2d0], -R0 ;  /* 0x0000b400e3027a23 */ /* 0x002fc80000010800 */
[----:B------:R1:W2:Y:S03]  /*12f00*/  MUFU.EX2 R14, R2 ;  /* 0x00000002000e7308 */ /* 0x0002a60000000800 */
[----:B---3--:R-:W-:Y:S01]  /*12f10*/  HMMA.16816.F32.BF16 R40, R4, R8, R40 ;  /* 0x000000080428723c */ /* 0x008fe20000041828 */
[----:B-1----:R-:W-:-:S07]  /*12f20*/  FFMA.FTZ R2, R229, c[0x0][0x2d0], -R0 ;  /* 0x0000b400e5027a23 */ /* 0x002fce0000010800 */
[----:B------:R-:W-:Y:S01]  /*12f30*/  HMMA.16816.F32.BF16 R28, R4, R10, R28 ;  /* 0x0000000a041c723c */ /* 0x000fe2000004181c */
[----:B------:R-:W-:Y:S01]  /*12f40*/  FFMA.FTZ R0, R228, c[0x0][0x2d0], -R0 ;  /* 0x0000b400e4007a23 */ /* 0x000fe20000010800 */
[----:B------:R-:W1:Y:S01]  /*12f50*/  LDSM.16.MT88.4 R8, [R197+0x6800] ;  /* 0x00680000c508783b */ /* 0x000e620000004200 */
[----:B------:R3:W-:Y:S01]  /*12f60*/  MUFU.EX2 R13, R2 ;  /* 0x00000002000d7308 */ /* 0x0007e20000000800 */
[----:B--2---:R-:W-:-:S03]  /*12f70*/  F2FP.BF16.PACK_AB R65, R14, R16 ;  /* 0x000000100e41723e */ /* 0x004fc600000010ff */
[----:B------:R-:W-:-:S04]  /*12f80*/  @P3 IMAD.HI.U32 R4, R252, c[0x0][0x2c8], RZ ;  /* 0x0000b200fc043a27 */ /* 0x000fc800078e00ff */
[----:B------:R2:W4:Y:S01]  /*12f90*/  MUFU.EX2 R12, R0 ;  /* 0x00000000000c7308 */ /* 0x0005220000000800 */
[----:B---3--:R-:W-:-:S04]  /*12fa0*/  FADD.FTZ R2, R246, R245 ;  /* 0x000000f5f6027221 */ /* 0x008fc80000010000 */
[----:B------:R-:W-:Y:S02]  /*12fb0*/  FADD.FTZ R2, R244, R2 ;  /* 0x00000002f4027221 */ /* 0x000fe40000010000 */
[----:B--2---:R-:W-:Y:S01]  /*12fc0*/  FADD.FTZ R0, R240, R237 ;  /* 0x000000edf0007221 */ /* 0x004fe20000010000 */
[----:B----4-:R-:W-:Y:S01]  /*12fd0*/  F2FP.BF16.PACK_AB R67, R12, R13 ;  /* 0x0000000d0c43723e */ /* 0x010fe200000010ff */
        /* <DEDUP_REMOVED lines=10> */
[----:B------:R-:W-:Y:S02]  /*13080*/  FADD.FTZ R2, R230, R0 ;  /* 0x00000000e6027221 */ /* 0x000fe40000010000 */
[----:B------:R-:W-:-:S02]  /*13090*/  FADD.FTZ R0, R242, R3 ;  /* 0x00000003f2007221 */ /* 0x000fc40000010000 */
[----:B------:R-:W-:Y:S01]  /*130a0*/  FADD.FTZ R2, R233, R2 ;  /* 0x00000002e9027221 */ /* 0x000fe20000010000 */
[C---:B------:R-:W-:Y:S01]  /*130b0*/  HMMA.16816.F32.BF16 R84, R64.reuse, R88, R84 ;  /* 0x000000584054723c */ /* 0x040fe20000041854 */
[----:B------:R-:W-:Y:S02]  /*130c0*/  FADD.FTZ R0, R223, R0 ;  /* 0x00000000df007221 */ /* 0x000fe40000010000 */
[----:B------:R-:W-:Y:S01]  /*130d0*/  FADD.FTZ R2, R217, R2 ;  /* 0x00000002d9027221 */ /* 0x000fe20000010000 */
[----:B------:R-:W-:Y:S01]  /*130e0*/  IADD3 R217, R251, -0x2, RZ ;  /* 0xfffffffefbd97810 */ /* 0x000fe20007ffe0ff */
        /* <DEDUP_REMOVED lines=24> */
[----:B------:R-:W-:Y:S01]  /*13270*/  IMAD.MOV.U32 R0, RZ, RZ, R252 ;  /* 0x000000ffff007224 */ /* 0x000fe200078e00fc */
[----:B------:R-:W-:Y:S01]  /*13280*/  @P3 SHF.R.U32.HI R0, RZ, c[0x0][0x2cc], R4 ;  /* 0x0000b300ff003a19 */ /* 0x000fe20000011604 */
[----:B------:R-:W-:-:S02]  /*13290*/  FADD.FTZ R2, R152, R2 ;  /* 0x0000000298027221 */ /* 0x000fc40000010000 */
[----:B------:R-:W-:Y:S01]  /*132a0*/  FADD.FTZ R3, R150, R3 ;  /* 0x0000000396037221 */ /* 0x000fe20000010000 */
[C---:B------:R-:W-:Y:S01]  /*132b0*/  HMMA.16816.F32.BF16 R80, R64.reuse, R82, R24 ;  /* 0x000000524050723c */ /* 0x040fe20000041818 */
[----:B------:R-:W-:Y:S02]  /*132c0*/  FADD.FTZ R2, R143, R2 ;  /* 0x000000028f027221 */ /* 0x000fe40000010000 */
[----:B------:R-:W-:Y:S01]  /*132d0*/  FADD.FTZ R4, R148, R3 ;  /* 0x0000000394047221 */ /* 0x000fe20000010000 */
[----:B------:R-:W-:Y:S01]  /*132e0*/  IADD3 R3, R0, R214, -R219 ;  /* 0x000000d600037210 */ /* 0x000fe20007ffe8db */
[----:B------:R-:W-:Y:S02]  /*132f0*/  FADD.FTZ R0, R146, R2 ;  /* 0x0000000292007221 */ /* 0x000fe40000010000 */
[----:B------:R-:W-:Y:S01]  /*13300*/  IMAD.MOV.U32 R2, RZ, RZ, RZ ;  /* 0x000000ffff027224 */ /* 0x000fe200078e00ff */
[----:B------:R-:W-:Y:S01]  /*13310*/  HMMA.16816.F32.BF16 R88, R64, R90, R32 ;  /* 0x0000005a4058723c */ /* 0x000fe20000041820 */
[----:B------:R-:W-:-:S02]  /*13320*/  FADD.FTZ R4, R142, R4 ;  /* 0x000000048e047221 */ /* 0x000fc40000010000 */
[----:B------:R-:W-:-:S04]  /*13330*/  IMAD.HI R2, R3, -0x6db6db6d, R2 ;  /* 0x9249249303027827 */ /* 0x000fc800078e0202 */
[----:B------:R-:W-:Y:S01]  /*13340*/  FADD.FTZ R3, R140, R4 ;  /* 0x000000048c037221 */ /* 0x000fe20000010000 */
[C---:B------:R-:W-:Y:S01]  /*13350*/  HMMA.16816.F32.BF16 R96, R64.reuse, R98, R44 ;  /* 0x000000624060723c */ /* 0x040fe2000004182c */
[----:B------:R-:W-:Y:S02]  /*13360*/  FADD.FTZ R0, R145, R0 ;  /* 0x0000000091007221 */ /* 0x000fe40000010000 */
[----:B------:R-:W-:Y:S02]  /*13370*/  FADD.FTZ R3, R71, R3 ;  /* 0x0000000347037221 */ /* 0x000fe40000010000 */
[----:B------:R-:W-:Y:S01]  /*13380*/  FADD.FTZ R4, R144, R0 ;  /* 0x0000000090047221 */ /* 0x000fe20000010000 */
[----:B------:R-:W-:Y:S01]  /*13390*/  SHF.R.U32.HI R0, RZ, 0x1f, R2 ;  /* 0x0000001fff007819 */ /* 0x000fe20000011602 */
[----:B------:R-:W-:Y:S01]  /*133a0*/  FADD.FTZ R3, R141, R3 ;  /* 0x000000038d037221 */ /* 0x000fe20000010000 */
[----:B------:R-:W-:Y:S02]  /*133b0*/  HMMA.16816.F32.BF16 R104, R64, R106, R52 ;  /* 0x0000006a4068723c */ /* 0x000fe40000041834 */
[----:B------:R-:W-:Y:S01]  /*133c0*/  LEA.HI.SX32 R2, R2, R0, 0x1a ;  /* 0x0000000002027211 */ /* 0x000fe200078fd2ff */
        /* <DEDUP_REMOVED lines=12> */
[----:B------:R-:W-:-:S05]  /*13490*/  FADD.FTZ R0, R12, R2 ;  /* 0x000000020c007221 */ /* 0x000fca0000010000 */
[----:B------:R2:W-:Y:S02]  /*134a0*/  STL [R1+0x38], R0 ;  /* 0x0000380001007387 */ /* 0x0005e40000100800 */
[C---:B-1----:R-:W-:Y:S02]  /*134b0*/  HMMA.16816.F32.BF16 R60, R64.reuse, R8, R40 ;  /* 0x00000008403c723c */ /* 0x042fe40000041828 */
[----:B------:R2:W-:Y:S06]  /*134c0*/  STL [R1+0x34], R3 ;  /* 0x0000340301007387 */ /* 0x0005ec0000100800 */
[----:B------:R-:W-:Y:S01]  /*134d0*/  HMMA.16816.F32.BF16 R64, R64, R10, R28 ;  /* 0x0000000a4040723c */ /* 0x000fe2000004181c */
[----:B------:R-:W-:Y:S07]  /*134e0*/  @!P0 BRA `(.L_x_1233) ;  /* 0x0000428000008947 */ /* 0x000fee0003800000 */
[----:B--2---:R-:W-:Y:S01]  /*134f0*/  IMAD.IADD R0, R250, 0x1, R252 ;  /* 0x00000001fa007824 */ /* 0x004fe200078e02fc */
[----:B------:R-:W-:Y:S01]  /*13500*/  MOV R3, R70 ;  /* 0x0000004600037202 */ /* 0x000fe20000000f00 */
[----:B------:R-:W-:Y:S01]  /*13510*/  IMAD.MOV.U32 R71, RZ, RZ, R69 ;  /* 0x000000ffff477224 */ /* 0x000fe200078e0045 */
[----:B------:R-:W-:-:S02]  /*13520*/  MOV R188, R217 ;  /* 0x000000d900bc7202 */ /* 0x000fc40000000f00 */
[----:B------:R1:W-:Y:S02]  /*13530*/  STL [R1+0x20], R0 ;  /* 0x0000200001007387 */ /* 0x0003e40000100800 */
[----:B-1----:R-:W-:-:S05]  /*13540*/  @P3 IMAD.HI.U32 R0, R0, c[0x0][0x2c8], RZ ;  /* 0x0000b20000003a27 */ /* 0x002fca00078e00ff */
[----:B------:R-:W-:-:S05]  /*13550*/  @P3 SHF.R.U32.HI R0, RZ, c[0x0][0x2cc], R0 ;  /* 0x0000b300ff003a19 */ /* 0x000fca0000011600 */
[----:B------:R1:W-:Y:S02]  /*13560*/  @P3 STL [R1+0x28], R0 ;  /* 0x0000280001003387 */ /* 0x0003e40000100800 */
.L_x_1238:
[----:B--2---:R-:W2:Y:S01]  /*13570*/  LDL R189, [R1+0x40] ;  /* 0x0000400001bd7983 */ /* 0x004ea20000100800 */
        /* <DEDUP_REMOVED lines=21> */
[----:B-1-34-:R-:W-:Y:S01]  /*136d0*/  IMAD.WIDE.U32 R22, R188, c[0x0][0x208], RZ ;  /* 0x00008200bc167a25 */ /* 0x01afe200078e00ff */
[----:B------:R-:W2:Y:S01]  /*136e0*/  LDL.64 R30, [R1+0x8] ;  /* 0x00000800011e7983 */ /* 0x000ea20000100a00 */
[----:B------:R-:W-:Y:S01]  /*136f0*/  ULDC.64 UR4, c[0x0][0x208] ;  /* 0x0000820000047ab9 */ /* 0x000fe20000000a00 */
[----:B------:R-:W-:Y:S01]  /*13700*/  SHF.R.S32.HI R0, RZ, 0x1f, R188 ;  /* 0x0000001fff007819 */ /* 0x000fe200000114bc */
[----:B------:R-:W-:Y:S01]  /*13710*/  USHF.L.U32 UR9, UR4, 0x5, URZ ;  /* 0x0000000504097899 */ /* 0x000fe2000800063f */
[----:B------:R-:W3:Y:S01]  /*13720*/  LDL R28, [R1] ;  /* 0x00000000011c7983 */ /* 0x000ee20000100800 */
        /* <DEDUP_REMOVED lines=52> */
.L_x_1235:
[----:B-1-34-:R-:W-:Y:S05]  /*13a70*/  BSYNC B0 ;  /* 0x0000000000007941 */ /* 0x01afea0003800000 */
.L_x_1234:
        /* <DEDUP_REMOVED lines=36> */
[----:B------:R-:W-:Y:S01]  /*13cc0*/  HMMA.16816.F32.BF16 R56, R136, R162, R56 ;  /* 0x000000a28838723c */ /* 0x000fe20000041838 */
[----:B------:R-:W4:Y:S07]  /*13cd0*/  LDSM.16.M88.4 R160, [R193+0x3000] ;  /* 0x00300000c1a0783b */ /* 0x000f2e0000000200 */
[C---:B-1----:R-:W-:Y:S08]  /*13ce0*/  HMMA.16816.F32.BF16 R4, R164.reuse, R72, R4 ;  /* 0x00000048a404723c */ /* 0x042ff00000041804 */
[C---:B------:R-:W-:Y:S01]  /*13cf0*/  HMMA.16816.F32.BF16 R8, R164.reuse, R74, R8 ;  /* 0x0000004aa408723c */ /* 0x040fe20000041808 */
[----:B------:R-:W1:Y:S07]  /*13d00*/  LDSM.16.M88.4 R72, [R192] ;  /* 0x00000000c048783b */ /* 0x000e6e0000000200 */
        /* <DEDUP_REMOVED lines=44> */
[----:B------:R-:W2:Y:S07]  /*13fd0*/  LDSM.16.M88.4 R140, [R200] ;  /* 0x00000000c88c783b */ /* 0x000eae0000000200 */
[C---:B---3--:R-:W-:Y:S08]  /*13fe0*/  HMMA.16816.F32.BF16 R20, R172.reuse, R144, R20 ;  /* 0x00000090ac14723c */ /* 0x048ff00000041814 */
[C---:B------:R-:W-:Y:S01]  /*13ff0*/  HMMA.16816.F32.BF16 R24, R172.reuse, R146, R24 ;  /* 0x00000092ac18723c */ /* 0x040fe20000041818 */
[----:B------:R-:W3:Y:S07]  /*14000*/  LDSM.16.M88.4 R144, [R201] ;  /* 0x00000000c990783b */ /* 0x000eee0000000200 */
        /* <DEDUP_REMOVED lines=8> */
[----:B------:R-:W3:Y:S07]  /*14090*/  LDSM.16.M88.4 R156, [R204] ;  /* 0x00000000cc9c783b */ /* 0x000eee0000000200 */
[C---:B------:R-:W-:Y:S08]  /*140a0*/  HMMA.16816.F32.BF16 R52, R172.reuse, R160, R52 ;  /* 0x000000a0ac34723c */ /* 0x040ff00000041834 */
[----:B------:R-:W-:Y:S01]  /*140b0*/  HMMA.16816.F32.BF16 R56, R172, R162, R56 ;  /* 0x000000a2ac38723c */ /* 0x000fe20000041838 */
[----:B------:R-:W4:Y:S07]  /*140c0*/  LDSM.16.M88.4 R160, [R205] ;  /* 0x00000000cda0783b */ /* 0x000f2e0000000200 */
        /* <DEDUP_REMOVED lines=28> */
[C---:B------:R-:W-:Y:S08]  /*14290*/  HMMA.16816.F32.BF16 R24, R180.reuse, R146, R24 ;  /* 0x00000092b418723c */ /* 0x040ff00000041818 */
[C---:B----4-:R-:W-:Y:S08]  /*142a0*/  HMMA.16816.F32.BF16 R28, R180.reuse, R148, R28 ;  /* 0x00000094b41c723c */ /* 0x050ff0000004181c */
[C---:B------:R-:W-:Y:S08]  /*142b0*/  HMMA.16816.F32.BF16 R32, R180.reuse, R150, R32 ;  /* 0x00000096b420723c */ /* 0x040ff00000041820 */
        /* <DEDUP_REMOVED lines=8> */
[C---:B--2---:R-:W-:Y:S08]  /*14340*/  HMMA.16816.F32.BF16 R12, R184.reuse, R140, R12 ;  /* 0x0000008cb80c723c */ /* 0x044ff0000004180c */
        /* <DEDUP_REMOVED lines=137> */
[----:B------:R-:W3:Y:S01]  /*14be0*/  LDL R189, [R1+0x10] ;  /* 0x0000100001bd7983 */ /* 0x000ee20000100800 */
        /* <DEDUP_REMOVED lines=47> */
.L_x_1237:
[----:B--234-:R-:W-:Y:S05]  /*14ee0*/  BSYNC B0 ;  /* 0x0000000000007941 */ /* 0x01cfea0003800000 */
.L_x_1236:
        /* <DEDUP_REMOVED lines=19> */
[----:B------:R-:W-:Y:S02]  /*15020*/  ISETP.GT.AND P0, PT, R0, 0x1, PT ;  /* 0x000000010000780c */ /* 0x000fe40003f04270 */
[----:B------:R-:W-:Y:S02]  /*15030*/  FSEL R5, R160, -INF , P1 ;  /* 0xff800000a0057808 */ /* 0x000fe40000800000 */
[----:B------:R-:W-:Y:S02]  /*15040*/  FSEL R6, R158, -INF , P0 ;  /* 0xff8000009e067808 */ /* 0x000fe40000000000 */
[----:B------:R-:W-:Y:S02]  /*15050*/  ISETP.GT.AND P4, PT, R0, 0x8, PT ;  /* 0x000000080000780c */ /* 0x000fe40003f84270 */
[----:B------:R-:W-:Y:S02]  /*15060*/  FMNMX.FTZ R2, R5, R71, !PT ;  /* 0x0000004705027209 */ /* 0x000fe40007810000 */
        /* <DEDUP_REMOVED lines=9> */
[----:B------:R-:W-:Y:S02]  /*15100*/  ISETP.GT.AND P4, PT, R4, RZ, PT ;  /* 0x000000ff0400720c */ /* 0x000fe40003f84270 */
[----:B------:R-:W-:Y:S02]  /*15110*/  FMNMX.FTZ R2, R41, R2, !PT ;  /* 0x0000000229027209 */ /* 0x000fe40007810000 */
[----:B------:R-:W-:Y:S02]  /*15120*/  ISETP.GT.AND P1, PT, R0, 0x18, PT ;  /* 0x000000180000780c */ /* 0x000fe40003f24270 */
[----:B------:R-:W-:Y:S02]  /*15130*/  FSEL R48, R146, -INF , P0 ;  /* 0xff80000092307808 */ /* 0x000fe40000000000 */
[----:B------:R-:W-:Y:S02]  /*15140*/  FSEL R8, R163, -INF , P4 ;  /* 0xff800000a3087808 */ /* 0x000fe40002000000 */
[----:B------:R-:W-:Y:S02]  /*15150*/  ISETP.GT.AND P2, PT, R4, 0x1, PT ;  /* 0x000000010400780c */ /* 0x000fe40003f44270 */
[----:B------:R-:W-:Y:S02]  /*15160*/  FSEL R57, R75, -INF , P1 ;  /* 0xff8000004b397808 */ /* 0x000fe40000800000 */
[----:B------:R-:W-:Y:S02]  /*15170*/  ISETP.GT.AND P0, PT, R0, 0x19, PT ;  /* 0x000000190000780c */ /* 0x000fe40003f04270 */
        /* <DEDUP_REMOVED lines=44> */
[----:B------:R-:W-:Y:S02]  /*15440*/  ISETP.GT.AND P2, PT, R4, 0x21, PT ;  /* 0x000000210400780c */ /* 0x000fe40003f44270 */
[----:B------:R-:W-:Y:S02]  /*15450*/  FSEL R144, R153, -INF , P3 ;  /* 0xff80000099907808 */ /* 0x000fe40001800000 */
[----:B------:R-:W-:Y:S02]  /*15460*/  FSEL R158, R34, -INF , P1 ;  /* 0xff800000229e7808 */ /* 0x000fe40000800000 */
[----:B------:R-:W-:Y:S02]  /*15470*/  ISETP.GT.AND P0, PT, R0, 0x39, PT ;  /* 0x000000390000780c */ /* 0x000fe40003f04270 */
[----:B------:R-:W-:Y:S02]  /*15480*/  FMNMX.FTZ R2, R157, R2, !PT ;  /* 0x000000029d027209 */ /* 0x000fe40007810000 */
        /* <DEDUP_REMOVED lines=43> */
[C---:B------:R-:W-:Y:S02]  /*15740*/  ISETP.GT.AND P2, PT, R4.reuse, 0x41, PT ;  /* 0x000000410400780c */ /* 0x040fe40003f44270 */
[----:B------:R-:W-:Y:S02]  /*15750*/  FMNMX.FTZ R7, R155, R7, !PT ;  /* 0x000000079b077209 */ /* 0x000fe40007810000 */
[----:B------:R-:W-:Y:S02]  /*15760*/  ISETP.GT.AND P3, PT, R4, 0x48, PT ;  /* 0x000000480400780c */ /* 0x000fe40003f64270 */
[----:B------:R-:W-:Y:S02]  /*15770*/  FSEL R232, R18, -INF , P1 ;  /* 0xff80000012e87808 */ /* 0x000fe40000800000 */
[----:B------:R-:W-:Y:S02]  /*15780*/  ISETP.GT.AND P0, PT, R0, 0x59, PT ;  /* 0x000000590000780c */ /* 0x000fe40003f04270 */
        /* <DEDUP_REMOVED lines=38> */
[C---:B------:R-:W-:Y:S02]  /*159f0*/  ISETP.GT.AND P0, PT, R4.reuse, 0x61, PT ;  /* 0x000000610400780c */ /* 0x040fe40003f04270 */
[----:B------:R-:W-:Y:S02]  /*15a00*/  FSEL R239, R29, -INF , P1 ;  /* 0xff8000001def7808 */ /* 0x000fe40000800000 */
[----:B------:R-:W-:Y:S01]  /*15a10*/  FSEL R240, R25, -INF , P0 ;  /* 0xff80000019f07808 */ /* 0x000fe20000000000 */
[----:B------:R-:W-:Y:S01]  /*15a20*/  LDSM.16.MT88.4 R28, [R198] ;  /* 0x00000000c61c783b */ /* 0x000fe20000004200 */
[----:B------:R-:W-:Y:S02]  /*15a30*/  ISETP.GT.AND P0, PT, R4, 0x69, PT ;  /* 0x000000690400780c */ /* 0x000fe40003f04270 */
[----:B------:R-:W-:Y:S02]  /*15a40*/  FMNMX.FTZ R7, R228, R7, !PT ;  /* 0x00000007e4077209 */ /* 0x000fe40007810000 */
[----:B------:R-:W-:Y:S02]  /*15a50*/  FSEL R244, R21, -INF , P0 ;  /* 0xff80000015f47808 */ /* 0x000fe40000000000 */
[----:B------:R-:W-:Y:S02]  /*15a60*/  ISETP.GT.AND P1, PT, R4, 0x68, PT ;  /* 0x000000680400780c */ /* 0x000fe40003f24270 */
[----:B------:R-:W-:Y:S02]  /*15a70*/  FMNMX.FTZ R7, R239, R7, !PT ;  /* 0x00000007ef077209 */ /* 0x000fe40007810000 */
[----:B------:R-:W-:Y:S02]  /*15a80*/  FSEL R243, R23, -INF , P1 ;  /* 0xff80000017f37808 */ /* 0x000fe40000800000 */
[----:B------:R-:W-:Y:S01]  /*15a90*/  FMNMX.FTZ R4, R240, R7, !PT ;  /* 0x00000007f0047209 */ /* 0x000fe20007810000 */
[----:B------:R-:W-:Y:S01]  /*15aa0*/  LDSM.16.MT88.4 R20, [R196] ;  /* 0x00000000c414783b */ /* 0x000fe20000004200 */
[----:B--2---:R-:W-:Y:S02]  /*15ab0*/  FMNMX.FTZ R0, R0, R2, !PT ;  /* 0x0000000200007209 */ /* 0x004fe40007810000 */
[----:B------:R-:W-:Y:S04]  /*15ac0*/  FMNMX.FTZ R4, R243, R4, !PT ;  /* 0x00000004f3047209 */ /* 0x000fe80007810000 */
[----:B------:R-:W-:Y:S01]  /*15ad0*/  FMNMX.FTZ R4, R244, R4, !PT ;  /* 0x00000004f4047209 */ /* 0x000fe20007810000 */
[----:B------:R-:W2:Y:S08]  /*15ae0*/  SHFL.BFLY PT, R2, R0, 0x1, 0x1f ;  /* 0x0c201f0000027f89 */ /* 0x000eb000000e0000 */
        /* <DEDUP_REMOVED lines=16> */
[--C-:B------:R-:W-:Y:S02]  /*15bf0*/  FFMA.FTZ R5, R8, c[0x0][0x2d0], -R73.reuse ;  /* 0x0000b40008057a23 */ /* 0x100fe40000010849 */
[--C-:B------:R-:W-:Y:S02]  /*15c00*/  FFMA.FTZ R4, R11, c[0x0][0x2d0], -R73.reuse ;  /* 0x0000b4000b047a23 */ /* 0x100fe40000010849 */
[----:B------:R4:W-:Y:S10]  /*15c10*/  MUFU.EX2 R252, R2 ;  /* 0x0000000200fc7308 */ /* 0x0009f40000000800 */
[----:B------:R-:W-:Y:S01]  /*15c20*/  MUFU.EX2 R248, R5 ;  /* 0x0000000500f87308 */ /* 0x000fe20000000800 */
[--C-:B--2---:R-:W-:Y:S01]  /*15c30*/  FFMA.FTZ R0, R9, c[0x0][0x2d0], -R74.reuse ;  /* 0x0000b40009007a23 */ /* 0x104fe2000001084a */
[----:B---3--:R-:W-:Y:S08]  /*15c40*/  F2FP.BF16.PACK_AB R141, R250, R251 ;  /* 0x000000fbfa8d723e */ /* 0x008ff000000010ff */
[----:B------:R2:W-:Y:S01]  /*15c50*/  MUFU.EX2 R51, R0 ;  /* 0x0000000000337308 */ /* 0x0005e20000000800 */
[----:B----4-:R-:W-:Y:S09]  /*15c60*/  FSEL R2, R69, RZ, P0 ;  /* 0x000000ff45027208 */ /* 0x010ff20000000000 */
[----:B------:R-:W3:Y:S01]  /*15c70*/  MUFU.EX2 R247, R4 ;  /* 0x0000000400f77308 */ /* 0x000ee20000000800 */
[--C-:B--2---:R-:W-:Y:S09]  /*15c80*/  FFMA.FTZ R0, R10, c[0x0][0x2d0], -R74.reuse ;  /* 0x0000b4000a007a23 */ /* 0x104ff2000001084a */
[----:B------:R2:W4:Y:S01]  /*15c90*/  MUFU.EX2 R58, R0 ;  /* 0x00000000003a7308 */ /* 0x0005220000000800 */
[----:B---3--:R-:W-:Y:S01]  /*15ca0*/  F2FP.BF16.PACK_AB R140, R247, R248 ;  /* 0x000000f8f78c723e */ /* 0x008fe200000010ff */
[----:B--2---:R-:W-:Y:S01]  /*15cb0*/  FFMA.FTZ R0, R12, c[0x0][0x2d0], -R73 ;  /* 0x0000b4000c007a23 */ /* 0x004fe20000010849 */
[----:B----4-:R-:W-:Y:S01]  /*15cc0*/  F2FP.BF16.PACK_AB R143, R58, R51 ;  /* 0x000000333a8f723e */ /* 0x010fe200000010ff */
        /* <DEDUP_REMOVED lines=9> */
[----:B------:R-:W-:Y:S04]  /*15d60*/  FMUL.FTZ R0, R0, c[0x0][0x2d0] ;  /* 0x0000b40000007a20 */ /* 0x000fe80000410000 */
[----:B------:R3:W-:Y:S01]  /*15d70*/  MUFU.EX2 R242, R2 ;  /* 0x0000000200f27308 */ /* 0x0007e20000000800 */
[C---:B----4-:R-:W-:Y:S02]  /*15d80*/  FMUL.FTZ R4, R3.reuse, R76 ;  /* 0x0000004c03047220 */ /* 0x050fe40000410000 */
        /* <DEDUP_REMOVED lines=10> */
[----:B------:R-:W5:Y:S01]  /*15e30*/  LDL.LU R105, [R1+0x38] ;  /* 0x0000380001697983 */ /* 0x000f620000300800 */
[C---:B------:R-:W-:Y:S02]  /*15e40*/  FMUL.FTZ R60, R3.reuse, R60 ;  /* 0x0000003c033c7220 */ /* 0x040fe40000410000 */
[--C-:B---3--:R-:W-:Y:S01]  /*15e50*/  FFMA.FTZ R2, R40, c[0x0][0x2d0], -R73.reuse ;  /* 0x0000b40028027a23 */ /* 0x108fe20000010849 */
[----:B------:R-:W3:Y:S01]  /*15e60*/  LDL.LU R104, [R1+0x34] ;  /* 0x0000340001687983 */ /* 0x000ee20000300800 */
[C---:B------:R-:W-:Y:S02]  /*15e70*/  FMUL.FTZ R40, R3.reuse, R112 ;  /* 0x0000007003287220 */ /* 0x040fe40000410000 */
[----:B------:R1:W1:Y:S01]  /*15e80*/  MUFU.EX2 R241, R2 ;  /* 0x0000000200f17308 */ /* 0x0002620000000800 */
[C---:B------:R-:W-:Y:S02]  /*15e90*/  FMUL.FTZ R61, R3.reuse, R61 ;  /* 0x0000003d033d7220 */ /* 0x040fe40000410000 */
[C---:B------:R-:W-:Y:S02]  /*15ea0*/  FMUL.FTZ R64, R3.reuse, R64 ;  /* 0x0000004003407220 */ /* 0x040fe40000410000 */
[C---:B------:R-:W-:Y:S02]  /*15eb0*/  FMUL.FTZ R65, R3.reuse, R65 ;  /* 0x0000004103417220 */ /* 0x040fe40000410000 */
[C---:B----4-:R-:W-:Y:S02]  /*15ec0*/  FMUL.FTZ R6, R0.reuse, R78 ;  /* 0x0000004e00067220 */ /* 0x050fe40000410000 */
[C---:B------:R-:W-:Y:S02]  /*15ed0*/  FMUL.FTZ R7, R0.reuse, R79 ;  /* 0x0000004f00077220 */ /* 0x040fe40000410000 */
[----:B------:R-:W4:Y:S01]  /*15ee0*/  LDSM.16.MT88.4 R76, [R198+0x3800] ;  /* 0x00380000c64c783b */ /* 0x000f220000004200 */
[C---:B------:R-:W-:Y:S02]  /*15ef0*/  FMUL.FTZ R10, R0.reuse, R82 ;  /* 0x00000052000a7220 */ /* 0x040fe40000410000 */
[C---:B------:R-:W-:Y:S02]  /*15f00*/  FMUL.FTZ R11, R0.reuse, R83 ;  /* 0x00000053000b7220 */ /* 0x040fe40000410000 */
[C---:B--2---:R-:W-:Y:S03]  /*15f10*/  HMMA.16816.F32.BF16 R4, R140.reuse, R12, R4 ;  /* 0x0000000c8c04723c */ /* 0x044fe60000041804 */
[----:B------:R-:W2:Y:S02]  /*15f20*/  LDSM.16.MT88.4 R80, [R197+0x3800] ;  /* 0x00380000c550783b */ /* 0x000ea40000004200 */
[C---:B------:R-:W-:Y:S02]  /*15f30*/  FMUL.FTZ R18, R0.reuse, R90 ;  /* 0x0000005a00127220 */ /* 0x040fe40000410000 */
[----:B------:R-:W-:Y:S01]  /*15f40*/  FMUL.FTZ R12, R3, R84 ;  /* 0x00000054030c7220 */ /* 0x000fe20000410000 */
[C---:B------:R-:W-:Y:S04]  /*15f50*/  HMMA.16816.F32.BF16 R8, R140.reuse, R14, R8 ;  /* 0x0000000e8c08723c */ /* 0x040fe80000041808 */
[--C-:B-1----:R-:W-:Y:S02]  /*15f60*/  FFMA.FTZ R2, R41, c[0x0][0x2d0], -R74.reuse ;  /* 0x0000b40029027a23 */ /* 0x102fe4000001084a */
        /* <DEDUP_REMOVED lines=8> */
[----:B------:R-:W2:Y:S01]  /*15ff0*/  LDSM.16.MT88.4 R88, [R196+0x800] ;  /* 0x00080000c458783b */ /* 0x000ea20000004200 */
[C---:B------:R-:W-:Y:S02]  /*16000*/  FMUL.FTZ R27, R0.reuse, R99 ;  /* 0x00000063001b7220 */ /* 0x040fe40000410000 */
[----:B------:R-:W-:Y:S02]  /*16010*/  FMUL.FTZ R34, R0, R106 ;  /* 0x0000006a00227220 */ /* 0x000fe40000410000 */
[C---:B------:R-:W-:Y:S03]  /*16020*/  HMMA.16816.F32.BF16 R16, R140.reuse, R22, R16 ;  /* 0x000000168c10723c */ /* 0x040fe60000041810 */
[----:B------:R-:W-:Y:S01]  /*16030*/  LDSM.16.MT88.4 R96, [R197+0x800] ;  /* 0x00080000c560783b */ /* 0x000fe20000004200 */
[C---:B------:R-:W-:Y:S02]  /*16040*/  FMUL.FTZ R20, R3.reuse, R92 ;  /* 0x0000005c03147220 */ /* 0x040fe40000410000 */
[----:B-1----:R-:W-:Y:S02]  /*16050*/  FFMA.FTZ R2, R48, c[0x0][0x2d0], -R74 ;  /* 0x0000b40030027a23 */ /* 0x002fe4000001084a */
[C---:B------:R-:W-:Y:S02]  /*16060*/  FMUL.FTZ R21, R3.reuse, R93 ;  /* 0x0000005d03157220 */ /* 0x040fe40000410000 */
[----:B------:R1:W1:Y:S02]  /*16070*/  MUFU.EX2 R236, R2 ;  /* 0x0000000200ec7308 */ /* 0x0002640000000800 */
[C---:B------:R-:W-:Y:S02]  /*16080*/  FMUL.FTZ R22, R0.reuse, R94 ;  /* 0x0000005e00167220 */ /* 0x040fe40000410000 */
[C---:B------:R-:W-:Y:S02]  /*16090*/  FMUL.FTZ R23, R0.reuse, R95 ;  /* 0x0000005f00177220 */ /* 0x040fe40000410000 */
[----:B------:R-:W2:Y:S01]  /*160a0*/  LDSM.16.MT88.4 R92, [R198+0x800] ;  /* 0x00080000c65c783b */ /* 0x000ea20000004200 */
[C---:B------:R-:W-:Y:S02]  /*160b0*/  FMUL.FTZ R35, R0.reuse, R107 ;  /* 0x0000006b00237220 */ /* 0x040fe40000410000 */
[C---:B------:R-:W-:Y:S02]  /*160c0*/  FMUL.FTZ R41, R3.reuse, R113 ;  /* 0x0000007103297220 */ /* 0x040fe40000410000 */
[C---:B------:R-:W-:Y:S03]  /*160d0*/  HMMA.16816.F32.BF16 R20, R140.reuse, R28, R20 ;  /* 0x0000001c8c14723c */ /* 0x040fe60000041814 */
[C---:B------:R-:W-:Y:S02]  /*160e0*/  FMUL.FTZ R42, R0.reuse, R114 ;  /* 0x00000072002a7220 */ /* 0x040fe40000410000 */
[C---:B------:R-:W-:Y:S02]  /*160f0*/  FMUL.FTZ R43, R0.reuse, R115 ;  /* 0x00000073002b7220 */ /* 0x040fe40000410000 */
[----:B------:R-:W-:Y:S01]  /*16100*/  LDSM.16.MT88.4 R112, [R195+0x6800] ;  /* 0x00680000c370783b */ /* 0x000fe20000004200 */
[C---:B------:R-:W-:Y:S04]  /*16110*/  HMMA.16816.F32.BF16 R24, R140.reuse, R30, R24 ;  /* 0x0000001e8c18723c */ /* 0x040fe80000041818 */
[----:B------:R-:W-:Y:S02]  /*16120*/  FMUL.FTZ R28, R3, R100 ;  /* 0x00000064031c7220 */ /* 0x000fe40000410000 */
[--C-:B-1----:R-:W-:Y:S02]  /*16130*/  FFMA.FTZ R2, R49, c[0x0][0x2d0], -R73.reuse ;  /* 0x0000b40031027a23 */ /* 0x102fe40000010849 */
[C---:B------:R-:W-:Y:S02]  /*16140*/  FMUL.FTZ R29, R3.reuse, R101 ;  /* 0x00000065031d7220 */ /* 0x040fe40000410000 */
[----:B------:R1:W-:Y:S02]  /*16150*/  MUFU.EX2 R235, R2 ;  /* 0x0000000200eb7308 */ /* 0x0003e40000000800 */
[C---:B------:R-:W-:Y:S02]  /*16160*/  FMUL.FTZ R30, R0.reuse, R102 ;  /* 0x00000066001e7220 */ /* 0x040fe40000410000 */
[C---:B------:R-:W-:Y:S02]  /*16170*/  FMUL.FTZ R31, R0.reuse, R103 ;  /* 0x00000067001f7220 */ /* 0x040fe40000410000 */
[----:B------:R-:W-:Y:S01]  /*16180*/  LDSM.16.MT88.4 R100, [R198+0x3000] ;  /* 0x00300000c664783b */ /* 0x000fe20000004200 */
[C---:B------:R-:W-:Y:S02]  /*16190*/  FMUL.FTZ R59, R0.reuse, R131 ;  /* 0x00000083003b7220 */ /* 0x040fe40000410000 */
[C---:B------:R-:W-:Y:S02]  /*161a0*/  FMUL.FTZ R48, R3.reuse, R120 ;  /* 0x0000007803307220 */ /* 0x040fe40000410000 */
[C---:B------:R-:W-:Y:S03]  /*161b0*/  HMMA.16816.F32.BF16 R28, R140.reuse, R36, R28 ;  /* 0x000000248c1c723c */ /* 0x040fe6000004181c */
[----:B------:R-:W-:Y:S02]  /*161c0*/  IMAD.MOV.U32 R120, RZ, RZ, R58 ;  /* 0x000000ffff787224 */ /* 0x000fe400078e003a */
[----:B------:R-:W-:Y:S02]  /*161d0*/  FMUL.FTZ R58, R0, R130 ;  /* 0x00000082003a7220 */ /* 0x000fe40000410000 */
[C---:B------:R-:W-:Y:S01]  /*161e0*/  FMUL.FTZ R37, R3.reuse, R109 ;  /* 0x0000006d03257220 */ /* 0x040fe20000410000 */
[C---:B------:R-:W-:Y:S04]  /*161f0*/  HMMA.16816.F32.BF16 R32, R140.reuse, R38, R32 ;  /* 0x000000268c20723c */ /* 0x040fe80000041820 */
[C---:B------:R-:W-:Y:S02]  /*16200*/  FMUL.FTZ R36, R3.reuse, R108 ;  /* 0x0000006c03247220 */ /* 0x040fe40000410000 */
[----:B-1----:R-:W-:Y:S02]  /*16210*/  FFMA.FTZ R2, R56, c[0x0][0x2d0], -R73 ;  /* 0x0000b40038027a23 */ /* 0x002fe40000010849 */
[C---:B------:R-:W-:Y:S02]  /*16220*/  FMUL.FTZ R56, R3.reuse, R128 ;  /* 0x0000008003387220 */ /* 0x040fe40000410000 */
[----:B------:R1:W1:Y:S02]  /*16230*/  MUFU.EX2 R233, R2 ;  /* 0x0000000200e97308 */ /* 0x0002640000000800 */
[C---:B------:R-:W-:Y:S02]  /*16240*/  FMUL.FTZ R39, R0.reuse, R111 ;  /* 0x0000006f00277220 */ /* 0x040fe40000410000 */
[C---:B------:R-:W-:Y:S02]  /*16250*/  FMUL.FTZ R38, R0.reuse, R110 ;  /* 0x0000006e00267220 */ /* 0x040fe40000410000 */
[C---:B------:R-:W-:Y:S02]  /*16260*/  FMUL.FTZ R49, R3.reuse, R121 ;  /* 0x0000007903317220 */ /* 0x040fe40000410000 */
[----:B------:R-:W-:Y:S02]  /*16270*/  IMAD.MOV.U32 R121, RZ, RZ, R50 ;  /* 0x000000ffff797224 */ /* 0x000fe400078e0032 */
[C---:B------:R-:W-:Y:S01]  /*16280*/  FMUL.FTZ R50, R0.reuse, R122 ;  /* 0x0000007a00327220 */ /* 0x040fe20000410000 */
[C---:B------:R-:W-:Y:S03]  /*16290*/  HMMA.16816.F32.BF16 R36, R140.reuse, R44, R36 ;  /* 0x0000002c8c24723c */ /* 0x040fe60000041824 */
[----:B------:R-:W-:Y:S02]  /*162a0*/  IMAD.MOV.U32 R122, RZ, RZ, R51 ;  /* 0x000000ffff7a7224 */ /* 0x000fe400078e0033 */
[C---:B------:R-:W-:Y:S02]  /*162b0*/  FMUL.FTZ R51, R0.reuse, R123 ;  /* 0x0000007b00337220 */ /* 0x040fe40000410000 */
[C---:B------:R-:W-:Y:S01]  /*162c0*/  FMUL.FTZ R45, R3.reuse, R117 ;  /* 0x00000075032d7220 */ /* 0x040fe20000410000 */
[C---:B------:R-:W-:Y:S04]  /*162d0*/  HMMA.16816.F32.BF16 R40, R140.reuse, R46, R40 ;  /* 0x0000002e8c28723c */ /* 0x040fe80000041828 */
[----:B------:R-:W-:Y:S02]  /*162e0*/  FMUL.FTZ R44, R3, R116 ;  /* 0x00000074032c7220 */ /* 0x000fe40000410000 */
[--C-:B-1----:R-:W-:Y:S02]  /*162f0*/  FFMA.FTZ R2, R57, c[0x0][0x2d0], -R74.reuse ;  /* 0x0000b40039027a23 */ /* 0x102fe4000001084a */
[C---:B------:R-:W-:Y:S02]  /*16300*/  FMUL.FTZ R47, R0.reuse, R119 ;  /* 0x00000077002f7220 */ /* 0x040fe40000410000 */
[----:B------:R1:W-:Y:S02]  /*16310*/  MUFU.EX2 R231, R2 ;  /* 0x0000000200e77308 */ /* 0x0003e40000000800 */
[C---:B------:R-:W-:Y:S02]  /*16320*/  FMUL.FTZ R46, R0.reuse, R118 ;  /* 0x00000076002e7220 */ /* 0x040fe40000410000 */
[C---:B------:R-:W-:Y:S02]  /*16330*/  FMUL.FTZ R57, R3.reuse, R129 ;  /* 0x0000008103397220 */ /* 0x040fe40000410000 */
[C---:B------:R-:W-:Y:S02]  /*16340*/  FMUL.FTZ R62, R0.reuse, R62 ;  /* 0x0000003e003e7220 */ /* 0x040fe40000410000 */
[C---:B------:R-:W-:Y:S01]  /*16350*/  FMUL.FTZ R63, R0.reuse, R63 ;  /* 0x0000003f003f7220 */ /* 0x040fe20000410000 */
[C---:B------:R-:W-:Y:S03]  /*16360*/  HMMA.16816.F32.BF16 R44, R140.reuse, R52, R44 ;  /* 0x000000348c2c723c */ /* 0x040fe6000004182c */
[C---:B------:R-:W-:Y:S02]  /*16370*/  FMUL.FTZ R66, R0.reuse, R66 ;  /* 0x0000004200427220 */ /* 0x040fe40000410000 */
[C---:B------:R-:W-:Y:S02]  /*16380*/  FMUL.FTZ R67, R0.reuse, R67 ;  /* 0x0000004300437220 */ /* 0x040fe40000410000 */
[C---:B------:R-:W-:Y:S01]  /*16390*/  FMUL.FTZ R53, R3.reuse, R125 ;  /* 0x0000007d03357220 */ /* 0x040fe20000410000 */
[C---:B------:R-:W-:Y:S04]  /*163a0*/  HMMA.16816.F32.BF16 R48, R140.reuse, R54, R48 ;  /* 0x000000368c30723c */ /* 0x040fe80000041830 */
[----:B------:R-:W-:Y:S02]  /*163b0*/  FMUL.FTZ R52, R3, R124 ;  /* 0x0000007c03347220 */ /* 0x000fe40000410000 */
[--C-:B-1----:R-:W-:Y:S02]  /*163c0*/  FFMA.FTZ R2, R75, c[0x0][0x2d0], -R74.reuse ;  /* 0x0000b4004b027a23 */ /* 0x102fe4000001084a */
[C---:B------:R-:W-:Y:S02]  /*163d0*/  FMUL.FTZ R55, R0.reuse, R127 ;  /* 0x0000007f00377220 */ /* 0x040fe40000410000 */
[----:B------:R1:W1:Y:S02]  /*163e0*/  MUFU.EX2 R128, R2 ;  /* 0x0000000200807308 */ /* 0x0002640000000800 */
[----:B------:R-:W-:Y:S07]  /*163f0*/  FMUL.FTZ R54, R0, R126 ;  /* 0x0000007e00367220 */ /* 0x000fee0000410000 */
[C---:B----4-:R-:W-:Y:S07]  /*16400*/  HMMA.16816.F32.BF16 R52, R140.reuse, R76, R52 ;  /* 0x0000004c8c34723c */ /* 0x050fee0000041834 */
[----:B------:R-:W-:Y:S01]  /*16410*/  F2FP.BF16.PACK_AB R76, R241, R242 ;  /* 0x000000f2f14c723e */ /* 0x000fe200000010ff */
[C---:B------:R-:W-:Y:S04]  /*16420*/  HMMA.16816.F32.BF16 R56, R140.reuse, R78, R56 ;  /* 0x0000004e8c38723c */ /* 0x040fe80000041838 */
[----:B------:R-:W-:Y:S03]  /*16430*/  F2FP.BF16.PACK_AB R77, R236, R237 ;  /* 0x000000edec4d723e */ /* 0x000fe600000010ff */
[----:B------:R-:W-:Y:S01]  /*16440*/  F2FP.BF16.PACK_AB R78, R233, R235 ;  /* 0x000000ebe94e723e */ /* 0x000fe200000010ff */
[C---:B--2---:R-:W-:Y:S04]  /*16450*/  HMMA.16816.F32.BF16 R60, R140.reuse, R80, R60 ;  /* 0x000000508c3c723c */ /* 0x044fe8000004183c */
[--C-:B-1----:R-:W-:Y:S01]  /*16460*/  FFMA.FTZ R2, R144, c[0x0][0x2d0], -R73.reuse ;  /* 0x0000b40090027a23 */ /* 0x102fe20000010849 */
[----:B------:R-:W-:Y:S03]  /*16470*/  F2FP.BF16.PACK_AB R79, R128, R231 ;  /* 0x000000e7804f723e */ /* 0x000fe600000010ff */
[----:B------:R-:W-:Y:S01]  /*16480*/  HMMA.16816.F32.BF16 R64, R140, R82, R64 ;  /* 0x000000528c40723c */ /* 0x000fe20000041840 */
[----:B------:R1:W-:Y:S01]  /*16490*/  MUFU.EX2 R227, R2 ;  /* 0x0000000200e37308 */ /* 0x0003e20000000800 */
[----:B------:R-:W2:Y:S06]  /*164a0*/  LDSM.16.MT88.4 R80, [R195+0x4000] ;  /* 0x00400000c350783b */ /* 0x000eac0000004200 */
[C---:B------:R-:W-:Y:S08]  /*164b0*/  HMMA.16816.F32.BF16 R4, R76.reuse, R84, R4 ;  /* 0x000000544c04723c */ /* 0x040ff00000041804 */
[C---:B------:R-:W-:Y:S01]  /*164c0*/  HMMA.16816.F32.BF16 R8, R76.reuse, R86, R8 ;  /* 0x000000564c08723c */ /* 0x040fe20000041808 */
[----:B------:R-:W4:Y:S07]  /*164d0*/  LDSM.16.MT88.4 R84, [R196+0x4000] ;  /* 0x00400000c454783b */ /* 0x000f2e0000004200 */
[C---:B------:R-:W-:Y:S04]  /*164e0*/  HMMA.16816.F32.BF16 R12, R76.reuse, R88, R12 ;  /* 0x000000584c0c723c */ /* 0x040fe8000004180c */
[----:B-1----:R-:W-:Y:S04]  /*164f0*/  FFMA.FTZ R2, R145, c[0x0][0x2d0], -R73 ;  /* 0x0000b40091027a23 */ /* 0x002fe80000010849 */
[C---:B------:R-:W-:Y:S01]  /*16500*/  HMMA.16816.F32.BF16 R16, R76.reuse, R90, R16 ;  /* 0x0000005a4c10723c */ /* 0x040fe20000041810 */
[----:B------:R1:W1:Y:S01]  /*16510*/  MUFU.EX2 R111, R2 ;  /* 0x00000002006f7308 */ /* 0x0002620000000800 */
[----:B------:R-:W3:Y:S06]  /*16520*/  LDSM.16.MT88.4 R88, [R198+0x4000] ;  /* 0x00400000c658783b */ /* 0x000eec0000004200 */
[C---:B------:R-:W-:Y:S08]  /*16530*/  HMMA.16816.F32.BF16 R20, R76.reuse, R92, R20 ;  /* 0x0000005c4c14723c */ /* 0x040ff00000041814 */
[C---:B------:R-:W-:Y:S01]  /*16540*/  HMMA.16816.F32.BF16 R24, R76.reuse, R94, R24 ;  /* 0x0000005e4c18723c */ /* 0x040fe20000041818 */
[----:B------:R-:W3:Y:S07]  /*16550*/  LDSM.16.MT88.4 R92, [R197+0x4000] ;  /* 0x00400000c55c783b */ /* 0x000eee0000004200 */
[C---:B------:R-:W-:Y:S04]  /*16560*/  HMMA.16816.F32.BF16 R28, R76.reuse, R96, R28 ;  /* 0x000000604c1c723c */ /* 0x040fe8000004181c */
[--C-:B-1----:R-:W-:Y:S04]  /*16570*/  FFMA.FTZ R2, R146, c[0x0][0x2d0], -R74.reuse ;  /* 0x0000b40092027a23 */ /* 0x102fe8000001084a */
[C---:B------:R-:W-:Y:S01]  /*16580*/  HMMA.16816.F32.BF16 R32, R76.reuse, R98, R32 ;  /* 0x000000624c20723c */ /* 0x040fe20000041820 */
[----:B------:R1:W-:Y:S01]  /*16590*/  MUFU.EX2 R109, R2 ;  /* 0x00000002006d7308 */ /* 0x0003e20000000800 */
[----:B------:R-:W-:Y:S06]  /*165a0*/  LDSM.16.MT88.4 R96, [R196+0x1000] ;  /* 0x00100000c460783b */ /* 0x000fec0000004200 */
[C---:B--2---:R-:W-:Y:S08]  /*165b0*/  HMMA.16816.F32.BF16 R36, R76.reuse, R80, R36 ;  /* 0x000000504c24723c */ /* 0x044ff00000041824 */
[C---:B------:R-:W-:Y:S01]  /*165c0*/  HMMA.16816.F32.BF16 R40, R76.reuse, R82, R40 ;  /* 0x000000524c28723c */ /* 0x040fe20000041828 */
[----:B------:R-:W2:Y:S03]  /*165d0*/  LDSM.16.MT88.4 R80, [R195+0x1000] ;  /* 0x00100000c350783b */ /* 0x000ea60000004200 */
[----:B-----5:R-:W-:Y:S04]  /*165e0*/  FFMA.FTZ R0, R0, R105, R251 ;  /* 0x0000006900007223 */ /* 0x020fe800000100fb */
[C---:B----4-:R-:W-:Y:S04]  /*165f0*/  HMMA.16816.F32.BF16 R44, R76.reuse, R84, R44 ;  /* 0x000000544c2c723c */ /* 0x050fe8000004182c */
[----:B-1----:R-:W-:Y:S02]  /*16600*/  FFMA.FTZ R2, R148, c[0x0][0x2d0], -R74 ;  /* 0x0000b40094027a23 */ /* 0x002fe4000001084a */
[----:B---3--:R-:W-:Y:S02]  /*16610*/  FFMA.FTZ R3, R3, R104, R248 ;  /* 0x0000006803037223 */ /* 0x008fe400000100f8 */
[C---:B------:R-:W-:Y:S01]  /*16620*/  HMMA.16816.F32.BF16 R48, R76.reuse, R86, R48 ;  /* 0x000000564c30723c */ /* 0x040fe20000041830 */
[----:B------:R1:W3:Y:S01]  /*16630*/  MUFU.EX2 R110, R2 ;  /* 0x00000002006e7308 */ /* 0x0002e20000000800 */
[----:B------:R-:W4:Y:S02]  /*16640*/  LDSM.16.MT88.4 R84, [R198+0x1000] ;  /* 0x00100000c654783b */ /* 0x000f240000004200 */
[----:B------:R-:W-:Y:S04]  /*16650*/  FADD.FTZ R0, R250, R0 ;  /* 0x00000000fa007221 */ /* 0x000fe80000010000 */
[C---:B------:R-:W-:Y:S02]  /*16660*/  HMMA.16816.F32.BF16 R52, R76.reuse, R88, R52 ;  /* 0x000000584c34723c */ /* 0x040fe40000041834 */
[----:B------:R-:W-:Y:S02]  /*16670*/  LDSM.16.MT88.4 R104, [R197+0x3000] ;  /* 0x00300000c568783b */ /* 0x000fe40000004200 */
[----:B------:R-:W-:Y:S04]  /*16680*/  FADD.FTZ R0, R122, R0 ;  /* 0x000000007a007221 */ /* 0x000fe80000010000 */
[C---:B------:R-:W-:Y:S02]  /*16690*/  HMMA.16816.F32.BF16 R56, R76.reuse, R90, R56 ;  /* 0x0000005a4c38723c */ /* 0x040fe40000041838 */
[----:B------:R-:W5:Y:S02]  /*166a0*/  LDSM.16.MT88.4 R88, [R197+0x1000] ;  /* 0x00100000c558783b */ /* 0x000f640000004200 */
[----:B------:R-:W-:Y:S04]  /*166b0*/  FADD.FTZ R0, R120, R0 ;  /* 0x0000000078007221 */ /* 0x000fe80000010000 */
[C---:B------:R-:W-:Y:S04]  /*166c0*/  HMMA.16816.F32.BF16 R60, R76.reuse, R92, R60 ;  /* 0x0000005c4c3c723c */ /* 0x040fe8000004183c */
[--C-:B-1----:R-:W-:Y:S02]  /*166d0*/  FFMA.FTZ R2, R147, c[0x0][0x2d0], -R73.reuse ;  /* 0x0000b40093027a23 */ /* 0x102fe40000010849 */
[----:B------:R-:W-:Y:S02]  /*166e0*/  FADD.FTZ R0, R237, R0 ;  /* 0x00000000ed007221 */ /* 0x000fe40000010000 */
[----:B------:R-:W-:Y:S01]  /*166f0*/  HMMA.16816.F32.BF16 R64, R76, R94, R64 ;  /* 0x0000005e4c40723c */ /* 0x000fe20000041840 */
[----:B------:R1:W-:Y:S01]  /*16700*/  MUFU.EX2 R224, R2 ;  /* 0x0000000200e07308 */ /* 0x0003e20000000800 */
[----:B------:R-:W-:Y:S02]  /*16710*/  LDSM.16.MT88.4 R92, [R196+0x4800] ;  /* 0x00480000c45c783b */ /* 0x000fe40000004200 */
[----:B------:R-:W-:Y:S03]  /*16720*/  FADD.FTZ R0, R236, R0 ;  /* 0x00000000ec007221 */ /* 0x000fe60000010000 */
[----:B------:R-:W-:Y:S01]  /*16730*/  F2FP.BF16.PACK_AB R76, R111, R227 ;  /* 0x000000e36f4c723e */ /* 0x000fe200000010ff */
[----:B------:R-:W-:Y:S01]  /*16740*/  FADD.FTZ R0, R231, R0 ;  /* 0x00000000e7007221 */ /* 0x000fe20000010000 */
[----:B---3--:R-:W-:Y:S03]  /*16750*/  F2FP.BF16.PACK_AB R77, R110, R109 ;  /* 0x0000006d6e4d723e */ /* 0x008fe600000010ff */
[----:B------:R-:W-:Y:S02]  /*16760*/  FADD.FTZ R0, R128, R0 ;  /* 0x0000000080007221 */ /* 0x000fe40000010000 */
[----:B------:R-:W-:Y:S02]  /*16770*/  LDSM.16.MT88.4 R128, [R198+0x6800] ;  /* 0x00680000c680783b */ /* 0x000fe40000004200 */
[----:B------:R-:W-:Y:S04]  /*16780*/  FADD.FTZ R0, R109, R0 ;  /* 0x000000006d007221 */ /* 0x000fe80000010000 */
[----:B------:R-:W-:Y:S02]  /*16790*/  FADD.FTZ R0, R110, R0 ;  /* 0x000000006e007221 */ /* 0x000fe40000010000 */
[--C-:B-1----:R-:W-:Y:S04]  /*167a0*/  FFMA.FTZ R2, R149, c[0x0][0x2d0], -R73.reuse ;  /* 0x0000b40095027a23 */ /* 0x102fe80000010849 */
[----:B------:R1:W3:Y:S02]  /*167b0*/  MUFU.EX2 R221, R2 ;  /* 0x0000000200dd7308 */ /* 0x0002e40000000800 */
[--C-:B-1----:R-:W-:Y:S01]  /*167c0*/  FFMA.FTZ R2, R151, c[0x0][0x2d0], -R74.reuse ;  /* 0x0000b40097027a23 */ /* 0x102fe2000001084a */
[----:B---3--:R-:W-:Y:S07]  /*167d0*/  F2FP.BF16.PACK_AB R78, R221, R224 ;  /* 0x000000e0dd4e723e */ /* 0x008fee00000010ff */
[----:B------:R1:W3:Y:S02]  /*167e0*/  MUFU.EX2 R108, R2 ;  /* 0x00000002006c7308 */ /* 0x0002e40000000800 */
[----:B-1----:R-:W-:Y:S02]  /*167f0*/  FFMA.FTZ R2, R152, c[0x0][0x2d0], -R74 ;  /* 0x0000b40098027a23 */ /* 0x002fe4000001084a */
[----:B---3--:R-:W-:Y:S06]  /*16800*/  FADD.FTZ R0, R108, R0 ;  /* 0x000000006c007221 */ /* 0x008fec0000010000 */
[----:B------:R1:W3:Y:S02]  /*16810*/  MUFU.EX2 R219, R2 ;  /* 0x0000000200db7308 */ /* 0x0002e40000000800 */
[--C-:B-1----:R-:W-:Y:S01]  /*16820*/  FFMA.FTZ R2, R153, c[0x0][0x2d0], -R73.reuse ;  /* 0x0000b40099027a23 */ /* 0x102fe20000010849 */
[C---:B---3--:R-:W-:Y:S01]  /*16830*/  F2FP.BF16.PACK_AB R79, R219.reuse, R108 ;  /* 0x0000006cdb4f723e */ /* 0x048fe200000010ff */
[----:B------:R-:W-:Y:S06]  /*16840*/  FADD.FTZ R0, R219, R0 ;  /* 0x00000000db007221 */ /* 0x000fec0000010000 */
[----:B------:R1:W-:Y:S01]  /*16850*/  MUFU.EX2 R189, R2 ;  /* 0x0000000200bd7308 */ /* 0x0003e20000000800 */
[C---:B--2---:R-:W-:Y:S08]  /*16860*/  HMMA.16816.F32.BF16 R4, R76.reuse, R80, R4 ;  /* 0x000000504c04723c */ /* 0x044ff00000041804 */
[C---:B------:R-:W-:Y:S01]  /*16870*/  HMMA.16816.F32.BF16 R8, R76.reuse, R82, R8 ;  /* 0x000000524c08723c */ /* 0x040fe20000041808 */
[----:B------:R-:W2:Y:S07]  /*16880*/  LDSM.16.MT88.4 R80, [R195+0x4800] ;  /* 0x00480000c350783b */ /* 0x000eae0000004200 */
[C---:B------:R-:W-:Y:S04]  /*16890*/  HMMA.16816.F32.BF16 R12, R76.reuse, R96, R12 ;  /* 0x000000604c0c723c */ /* 0x040fe8000004180c */
[--C-:B-1----:R-:W-:Y:S04]  /*168a0*/  FFMA.FTZ R2, R150, c[0x0][0x2d0], -R73.reuse ;  /* 0x0000b40096027a23 */ /* 0x102fe80000010849 */
[C---:B------:R-:W-:Y:S01]  /*168b0*/  HMMA.16816.F32.BF16 R16, R76.reuse, R98, R16 ;  /* 0x000000624c10723c */ /* 0x040fe20000041810 */
[----:B------:R1:W-:Y:S01]  /*168c0*/  MUFU.EX2 R119, R2 ;  /* 0x0000000200777308 */ /* 0x0003e20000000800 */
[----:B------:R-:W-:Y:S06]  /*168d0*/  LDSM.16.MT88.4 R96, [R196+0x1800] ;  /* 0x00180000c460783b */ /* 0x000fec0000004200 */
[C---:B----4-:R-:W-:Y:S08]  /*168e0*/  HMMA.16816.F32.BF16 R20, R76.reuse, R84, R20 ;  /* 0x000000544c14723c */ /* 0x050ff00000041814 */
[C---:B------:R-:W-:Y:S01]  /*168f0*/  HMMA.16816.F32.BF16 R24, R76.reuse, R86, R24 ;  /* 0x000000564c18723c */ /* 0x040fe20000041818 */
[----:B------:R-:W3:Y:S07]  /*16900*/  LDSM.16.MT88.4 R84, [R198+0x4800] ;  /* 0x00480000c654783b */ /* 0x000eee0000004200 */
[C---:B-----5:R-:W-:Y:S04]  /*16910*/  HMMA.16816.F32.BF16 R28, R76.reuse, R88, R28 ;  /* 0x000000584c1c723c */ /* 0x060fe8000004181c */
        /* <DEDUP_REMOVED lines=8> */
[----:B-1----:R-:W-:Y:S02]  /*169a0*/  FFMA.FTZ R2, R157, c[0x0][0x2d0], -R74 ;  /* 0x0000b4009d027a23 */ /* 0x002fe4000001084a */
[----:B----4-:R-:W-:Y:S02]  /*169b0*/  FADD.FTZ R0, R117, R0 ;  /* 0x0000000075007221 */ /* 0x010fe40000010000 */
[C---:B------:R-:W-:Y:S01]  /*169c0*/  HMMA.16816.F32.BF16 R48, R76.reuse, R94, R48 ;  /* 0x0000005e4c30723c */ /* 0x040fe20000041830 */
[----:B------:R1:W4:Y:S01]  /*169d0*/  MUFU.EX2 R118, R2 ;  /* 0x0000000200767308 */ /* 0x0003220000000800 */
[----:B------:R-:W2:Y:S06]  /*169e0*/  LDSM.16.MT88.4 R92, [R198+0x1800] ;  /* 0x00180000c65c783b */ /* 0x000eac0000004200 */
[C---:B---3--:R-:W-:Y:S08]  /*169f0*/  HMMA.16816.F32.BF16 R52, R76.reuse, R84, R52 ;  /* 0x000000544c34723c */ /* 0x048ff00000041834 */
[C---:B------:R-:W-:Y:S01]  /*16a00*/  HMMA.16816.F32.BF16 R56, R76.reuse, R86, R56 ;  /* 0x000000564c38723c */ /* 0x040fe20000041838 */
[----:B------:R-:W3:Y:S07]  /*16a10*/  LDSM.16.MT88.4 R84, [R197+0x1800] ;  /* 0x00180000c554783b */ /* 0x000eee0000004200 */
[C---:B-----5:R-:W-:Y:S04]  /*16a20*/  HMMA.16816.F32.BF16 R60, R76.reuse, R88, R60 ;  /* 0x000000584c3c723c */ /* 0x060fe8000004183c */
[--C-:B-1----:R-:W-:Y:S02]  /*16a30*/  FFMA.FTZ R2, R154, c[0x0][0x2d0], -R73.reuse ;  /* 0x0000b4009a027a23 */ /* 0x102fe40000010849 */
[C---:B----4-:R-:W-:Y:S02]  /*16a40*/  FADD.FTZ R0, R118.reuse, R0 ;  /* 0x0000000076007221 */ /* 0x050fe40000010000 */
[----:B------:R-:W-:Y:S01]  /*16a50*/  HMMA.16816.F32.BF16 R64, R76, R90, R64 ;  /* 0x0000005a4c40723c */ /* 0x000fe20000041840 */
[----:B------:R1:W-:Y:S01]  /*16a60*/  MUFU.EX2 R161, R2 ;  /* 0x0000000200a17308 */ /* 0x0003e20000000800 */
[----:B------:R-:W-:Y:S05]  /*16a70*/  LDSM.16.MT88.4 R88, [R196+0x5000] ;  /* 0x00500000c458783b */ /* 0x000fea0000004200 */
[----:B------:R-:W-:Y:S02]  /*16a80*/  F2FP.BF16.PACK_AB R76, R119, R189 ;  /* 0x000000bd774c723e */ /* 0x000fe400000010ff */
[----:B------:R-:W-:Y:S03]  /*16a90*/  F2FP.BF16.PACK_AB R77, R118, R117 ;  /* 0x00000075764d723e */ /* 0x000fe600000010ff */
[--C-:B-1----:R-:W-:Y:S04]  /*16aa0*/  FFMA.FTZ R2, R155, c[0x0][0x2d0], -R73.reuse ;  /* 0x0000b4009b027a23 */ /* 0x102fe80000010849 */
[----:B------:R1:W4:Y:S02]  /*16ab0*/  MUFU.EX2 R160, R2 ;  /* 0x0000000200a07308 */ /* 0x0003240000000800 */
[--C-:B-1----:R-:W-:Y:S01]  /*16ac0*/  FFMA.FTZ R2, R158, c[0x0][0x2d0], -R74.reuse ;  /* 0x0000b4009e027a23 */ /* 0x102fe2000001084a */
[----:B----4-:R-:W-:Y:S07]  /*16ad0*/  F2FP.BF16.PACK_AB R78, R160, R161 ;  /* 0x000000a1a04e723e */ /* 0x010fee00000010ff */
[----:B------:R1:W4:Y:S02]  /*16ae0*/  MUFU.EX2 R116, R2 ;  /* 0x0000000200747308 */ /* 0x0003240000000800 */
[----:B-1----:R-:W-:Y:S02]  /*16af0*/  FFMA.FTZ R2, R159, c[0x0][0x2d0], -R74 ;  /* 0x0000b4009f027a23 */ /* 0x002fe4000001084a */
[----:B----4-:R-:W-:Y:S06]  /*16b00*/  FADD.FTZ R0, R116, R0 ;  /* 0x0000000074007221 */ /* 0x010fec0000010000 */
[----:B------:R1:W4:Y:S02]  /*16b10*/  MUFU.EX2 R159, R2 ;  /* 0x00000002009f7308 */ /* 0x0003240000000800 */
[--C-:B-1----:R-:W-:Y:S01]  /*16b20*/  FFMA.FTZ R2, R162, c[0x0][0x2d0], -R73.reuse ;  /* 0x0000b400a2027a23 */ /* 0x102fe20000010849 */
[C---:B----4-:R-:W-:Y:S01]  /*16b30*/  F2FP.BF16.PACK_AB R79, R159.reuse, R116 ;  /* 0x000000749f4f723e */ /* 0x050fe200000010ff */
        /* <DEDUP_REMOVED lines=10> */
[C---:B------:R-:W-:Y:S08]  /*16be0*/  HMMA.16816.F32.BF16 R20, R76.reuse, R92, R20 ;  /* 0x0000005c4c14723c */ /* 0x040ff00000041814 */
[C---:B------:R-:W-:Y:S01]  /*16bf0*/  HMMA.16816.F32.BF16 R24, R76.reuse, R94, R24 ;  /* 0x0000005e4c18723c */ /* 0x040fe20000041818 */
[----:B------:R-:W4:Y:S07]  /*16c00*/  LDSM.16.MT88.4 R92, [R198+0x5000] ;  /* 0x00500000c65c783b */ /* 0x000f2e0000004200 */
[C---:B---3--:R-:W-:Y:S04]  /*16c10*/  HMMA.16816.F32.BF16 R28, R76.reuse, R84, R28 ;  /* 0x000000544c1c723c */ /* 0x048fe8000004181c */
[--C-:B-1----:R-:W-:Y:S04]  /*16c20*/  FFMA.FTZ R2, R214, c[0x0][0x2d0], -R74.reuse ;  /* 0x0000b400d6027a23 */ /* 0x102fe8000001084a */
[C---:B------:R-:W-:Y:S01]  /*16c30*/  HMMA.16816.F32.BF16 R32, R76.reuse, R86, R32 ;  /* 0x000000564c20723c */ /* 0x040fe20000041820 */
[----:B------:R1:W3:Y:S01]  /*16c40*/  MUFU.EX2 R126, R2 ;  /* 0x00000002007e7308 */ /* 0x0002e20000000800 */
[----:B------:R-:W-:Y:S06]  /*16c50*/  LDSM.16.MT88.4 R84, [R196+0x2000] ;  /* 0x00200000c454783b */ /* 0x000fec0000004200 */
[C---:B--2---:R-:W-:Y:S08]  /*16c60*/  HMMA.16816.F32.BF16 R36, R76.reuse, R80, R36 ;  /* 0x000000504c24723c */ /* 0x044ff00000041824 */
[C---:B------:R-:W-:Y:S01]  /*16c70*/  HMMA.16816.F32.BF16 R40, R76.reuse, R82, R40 ;  /* 0x000000524c28723c */ /* 0x040fe20000041828 */
[----:B------:R-:W2:Y:S07]  /*16c80*/  LDSM.16.MT88.4 R80, [R195+0x2000] ;  /* 0x00200000c350783b */ /* 0x000eae0000004200 */
[C---:B------:R-:W-:Y:S04]  /*16c90*/  HMMA.16816.F32.BF16 R44, R76.reuse, R88, R44 ;  /* 0x000000584c2c723c */ /* 0x040fe8000004182c */
[----:B-1----:R-:W-:Y:S01]  /*16ca0*/  FFMA.FTZ R2, R217, c[0x0][0x2d0], -R74 ;  /* 0x0000b400d9027a23 */ /* 0x002fe2000001084a */
[----:B------:R-:W-:Y:S01]  /*16cb0*/  IADD3 R217, R188, -0x1, RZ ;  /* 0xffffffffbcd97810 */ /* 0x000fe20007ffe0ff */
[----:B---3--:R-:W-:Y:S02]  /*16cc0*/  FADD.FTZ R0, R126, R0 ;  /* 0x000000007e007221 */ /* 0x008fe40000010000 */
[C---:B------:R-:W-:Y:S01]  /*16cd0*/  HMMA.16816.F32.BF16 R48, R76.reuse, R90, R48 ;  /* 0x0000005a4c30723c */ /* 0x040fe20000041830 */
[----:B------:R1:W3:Y:S01]  /*16ce0*/  MUFU.EX2 R125, R2 ;  /* 0x00000002007d7308 */ /* 0x0002e20000000800 */
[----:B------:R-:W5:Y:S06]  /*16cf0*/  LDSM.16.MT88.4 R88, [R198+0x2000] ;  /* 0x00200000c658783b */ /* 0x000f6c0000004200 */
[C---:B----4-:R-:W-:Y:S08]  /*16d00*/  HMMA.16816.F32.BF16 R52, R76.reuse, R92, R52 ;  /* 0x0000005c4c34723c */ /* 0x050ff00000041834 */
[C---:B------:R-:W-:Y:S01]  /*16d10*/  HMMA.16816.F32.BF16 R56, R76.reuse, R94, R56 ;  /* 0x0000005e4c38723c */ /* 0x040fe20000041838 */
[----:B------:R-:W4:Y:S07]  /*16d20*/  LDSM.16.MT88.4 R92, [R197+0x2000] ;  /* 0x00200000c55c783b */ /* 0x000f2e0000004200 */
[C---:B------:R-:W-:Y:S04]  /*16d30*/  HMMA.16816.F32.BF16 R60, R76.reuse, R96, R60 ;  /* 0x000000604c3c723c */ /* 0x040fe8000004183c */
[--C-:B-1----:R-:W-:Y:S02]  /*16d40*/  FFMA.FTZ R2, R191, c[0x0][0x2d0], -R73.reuse ;  /* 0x0000b400bf027a23 */ /* 0x102fe40000010849 */
[----:B---3--:R-:W-:Y:S02]  /*16d50*/  FADD.FTZ R0, R125, R0 ;  /* 0x000000007d007221 */ /* 0x008fe40000010000 */
[----:B------:R-:W-:Y:S01]  /*16d60*/  HMMA.16816.F32.BF16 R64, R76, R98, R64 ;  /* 0x000000624c40723c */ /* 0x000fe20000041840 */
[----:B------:R1:W-:Y:S01]  /*16d70*/  MUFU.EX2 R157, R2 ;  /* 0x00000002009d7308 */ /* 0x0003e20000000800 */
[----:B------:R-:W-:Y:S05]  /*16d80*/  LDSM.16.MT88.4 R96, [R196+0x2800] ;  /* 0x00280000c460783b */ /* 0x000fea0000004200 */
[----:B------:R-:W-:Y:S02]  /*16d90*/  F2FP.BF16.PACK_AB R76, R127, R158 ;  /* 0x0000009e7f4c723e */ /* 0x000fe400000010ff */
[----:B------:R-:W-:Y:S03]  /*16da0*/  F2FP.BF16.PACK_AB R77, R125, R126 ;  /* 0x0000007e7d4d723e */ /* 0x000fe600000010ff */
        /* <DEDUP_REMOVED lines=19> */
[----:B------:R-:W3:Y:S06]  /*16ee0*/  LDSM.16.MT88.4 R84, [R196+0x5800] ;  /* 0x00580000c454783b */ /* 0x000eec0000004200 */
[C---:B-----5:R-:W-:Y:S08]  /*16ef0*/  HMMA.16816.F32.BF16 R20, R76.reuse, R88, R20 ;  /* 0x000000584c14723c */ /* 0x060ff00000041814 */
[C---:B------:R-:W-:Y:S01]  /*16f00*/  HMMA.16816.F32.BF16 R24, R76.reuse, R90, R24 ;  /* 0x0000005a4c18723c */ /* 0x040fe20000041818 */
[----:B------:R-:W5:Y:S07]  /*16f10*/  LDSM.16.MT88.4 R88, [R198+0x5800] ;  /* 0x00580000c658783b */ /* 0x000f6e0000004200 */
[C---:B----4-:R-:W-:Y:S04]  /*16f20*/  HMMA.16816.F32.BF16 R28, R76.reuse, R92, R28 ;  /* 0x0000005c4c1c723c */ /* 0x050fe8000004181c */
[--C-:B-1----:R-:W-:Y:S04]  /*16f30*/  FFMA.FTZ R2, R230, c[0x0][0x2d0], -R74.reuse ;  /* 0x0000b400e6027a23 */ /* 0x102fe8000001084a */
[C---:B------:R-:W-:Y:S01]  /*16f40*/  HMMA.16816.F32.BF16 R32, R76.reuse, R94, R32 ;  /* 0x0000005e4c20723c */ /* 0x040fe20000041820 */
[----:B------:R1:W4:Y:S01]  /*16f50*/  MUFU.EX2 R152, R2 ;  /* 0x0000000200987308 */ /* 0x0003220000000800 */
[----:B------:R-:W5:Y:S06]  /*16f60*/  LDSM.16.MT88.4 R92, [R197+0x5800] ;  /* 0x00580000c55c783b */ /* 0x000f6c0000004200 */
[C---:B--2---:R-:W-:Y:S08]  /*16f70*/  HMMA.16816.F32.BF16 R36, R76.reuse, R80, R36 ;  /* 0x000000504c24723c */ /* 0x044ff00000041824 */
[C---:B------:R-:W-:Y:S01]  /*16f80*/  HMMA.16816.F32.BF16 R40, R76.reuse, R82, R40 ;  /* 0x000000524c28723c */ /* 0x040fe20000041828 */
[----:B------:R-:W2:Y:S07]  /*16f90*/  LDSM.16.MT88.4 R80, [R195+0x2800] ;  /* 0x00280000c350783b */ /* 0x000eae0000004200 */
[C---:B---3--:R-:W-:Y:S04]  /*16fa0*/  HMMA.16816.F32.BF16 R44, R76.reuse, R84, R44 ;  /* 0x000000544c2c723c */ /* 0x048fe8000004182c */
[----:B-1----:R-:W-:Y:S02]  /*16fb0*/  FFMA.FTZ R2, R229, c[0x0][0x2d0], -R74 ;  /* 0x0000b400e5027a23 */ /* 0x002fe4000001084a */
[----:B----4-:R-:W-:Y:S02]  /*16fc0*/  FADD.FTZ R0, R152, R0 ;  /* 0x0000000098007221 */ /* 0x010fe40000010000 */
[C---:B------:R-:W-:Y:S01]  /*16fd0*/  HMMA.16816.F32.BF16 R48, R76.reuse, R86, R48 ;  /* 0x000000564c30723c */ /* 0x040fe20000041830 */
[----:B------:R1:W3:Y:S01]  /*16fe0*/  MUFU.EX2 R150, R2 ;  /* 0x0000000200967308 */ /* 0x0002e20000000800 */
[----:B------:R-:W4:Y:S06]  /*16ff0*/  LDSM.16.MT88.4 R84, [R198+0x2800] ;  /* 0x00280000c654783b */ /* 0x000f2c0000004200 */
[C---:B-----5:R-:W-:Y:S08]  /*17000*/  HMMA.16816.F32.BF16 R52, R76.reuse, R88, R52 ;  /* 0x000000584c34723c */ /* 0x060ff00000041834 */
[C---:B------:R-:W-:Y:S01]  /*17010*/  HMMA.16816.F32.BF16 R56, R76.reuse, R90, R56 ;  /* 0x0000005a4c38723c */ /* 0x040fe20000041838 */
[----:B------:R-:W5:Y:S07]  /*17020*/  LDSM.16.MT88.4 R88, [R197+0x2800] ;  /* 0x00280000c558783b */ /* 0x000f6e0000004200 */
[C---:B------:R-:W-:Y:S04]  /*17030*/  HMMA.16816.F32.BF16 R60, R76.reuse, R92, R60 ;  /* 0x0000005c4c3c723c */ /* 0x040fe8000004183c */
[--C-:B-1----:R-:W-:Y:S02]  /*17040*/  FFMA.FTZ R2, R226, c[0x0][0x2d0], -R73.reuse ;  /* 0x0000b400e2027a23 */ /* 0x102fe40000010849 */
[C---:B---3--:R-:W-:Y:S02]  /*17050*/  FADD.FTZ R0, R150.reuse, R0 ;  /* 0x0000000096007221 */ /* 0x048fe40000010000 */
        /* <DEDUP_REMOVED lines=35> */
[----:B------:R-:W3:Y:S07]  /*17290*/  LDSM.16.MT88.4 R80, [R195+0x3000] ;  /* 0x00300000c350783b */ /* 0x000eee0000004200 */
[C---:B------:R-:W-:Y:S04]  /*172a0*/  HMMA.16816.F32.BF16 R44, R76.reuse, R92, R44 ;  /* 0x0000005c4c2c723c */ /* 0x040fe8000004182c */
[----:B-1----:R-:W-:Y:S02]  /*172b0*/  FFMA.FTZ R2, R246, c[0x0][0x2d0], -R74 ;  /* 0x0000b400f6027a23 */ /* 0x002fe4000001084a */
[----:B----4-:R-:W-:Y:S02]  /*172c0*/  FADD.FTZ R0, R144, R0 ;  /* 0x0000000090007221 */ /* 0x010fe40000010000 */
[C---:B------:R-:W-:Y:S01]  /*172d0*/  HMMA.16816.F32.BF16 R48, R76.reuse, R94, R48 ;  /* 0x0000005e4c30723c */ /* 0x040fe20000041830 */
[----:B------:R1:W4:Y:S07]  /*172e0*/  MUFU.EX2 R143, R2 ;  /* 0x00000002008f7308 */ /* 0x00032e0000000800 */
[C---:B---3--:R-:W-:Y:S08]  /*172f0*/  HMMA.16816.F32.BF16 R52, R76.reuse, R84, R52 ;  /* 0x000000544c34723c */ /* 0x048ff00000041834 */
[C---:B------:R-:W-:Y:S08]  /*17300*/  HMMA.16816.F32.BF16 R56, R76.reuse, R86, R56 ;  /* 0x000000564c38723c */ /* 0x040ff00000041838 */
[C---:B-----5:R-:W-:Y:S04]  /*17310*/  HMMA.16816.F32.BF16 R60, R76.reuse, R88, R60 ;  /* 0x000000584c3c723c */ /* 0x060fe8000004183c */
[--C-:B-1----:R-:W-:Y:S02]  /*17320*/  FFMA.FTZ R2, R243, c[0x0][0x2d0], -R73.reuse ;  /* 0x0000b400f3027a23 */ /* 0x102fe40000010849 */
[----:B------:R-:W-:Y:S02]  /*17330*/  FFMA.FTZ R73, R244, c[0x0][0x2d0], -R73 ;  /* 0x0000b400f4497a23 */ /* 0x000fe40000010849 */
[----:B------:R-:W-:Y:S01]  /*17340*/  HMMA.16816.F32.BF16 R64, R76, R90, R64 ;  /* 0x0000005a4c40723c */ /* 0x000fe20000041840 */
[----:B------:R1:W-:Y:S03]  /*17350*/  MUFU.EX2 R142, R2 ;  /* 0x00000002008e7308 */ /* 0x0003e60000000800 */
[----:B----4-:R-:W-:Y:S07]  /*17360*/  FADD.FTZ R0, R143, R0 ;  /* 0x000000008f007221 */ /* 0x010fee0000010000 */
[----:B------:R3:W-:Y:S01]  /*17370*/  MUFU.EX2 R141, R73 ;  /* 0x00000049008d7308 */ /* 0x0007e20000000800 */
[--C-:B-1----:R-:W-:Y:S02]  /*17380*/  FFMA.FTZ R2, R249, c[0x0][0x2d0], -R74.reuse ;  /* 0x0000b400f9027a23 */ /* 0x102fe4000001084a */
[----:B------:R-:W-:Y:S01]  /*17390*/  FFMA.FTZ R74, R72, c[0x0][0x2d0], -R74 ;  /* 0x0000b400484a7a23 */ /* 0x000fe2000001084a */
[----:B------:R-:W-:Y:S06]  /*173a0*/  F2FP.BF16.PACK_AB R72, R145, R146 ;  /* 0x000000929148723e */ /* 0x000fec00000010ff */
[----:B------:R1:W4:Y:S01]  /*173b0*/  MUFU.EX2 R140, R2 ;  /* 0x00000002008c7308 */ /* 0x0003220000000800 */
[----:B---3--:R-:W-:Y:S09]  /*173c0*/  F2FP.BF16.PACK_AB R73, R143, R144 ;  /* 0x000000908f49723e */ /* 0x008ff200000010ff */
[----:B------:R3:W5:Y:S01]  /*173d0*/  MUFU.EX2 R71, R74 ;  /* 0x0000004a00477308 */ /* 0x0007620000000800 */
[----:B-1----:R-:W-:Y:S02]  /*173e0*/  FADD.FTZ R2, R247, R3 ;  /* 0x00000003f7027221 */ /* 0x002fe40000010000 */
[----:B------:R-:W2:Y:S01]  /*173f0*/  LDL R3, [R1+0x24] ;  /* 0x0000240001037983 */ /* 0x000ea20000100800 */
[----:B----4-:R-:W-:Y:S02]  /*17400*/  FADD.FTZ R0, R140, R0 ;  /* 0x000000008c007221 */ /* 0x010fe40000010000 */
[----:B------:R-:W-:Y:S02]  /*17410*/  FADD.FTZ R2, R121, R2 ;  /* 0x0000000279027221 */ /* 0x000fe40000010000 */
[----:B------:R-:W1:Y:S02]  /*17420*/  LDSM.16.MT88.4 R120, [R196+0x6800] ;  /* 0x00680000c478783b */ /* 0x000e640000004200 */
[----:B------:R-:W-:Y:S01]  /*17430*/  FADD.FTZ R2, R252, R2 ;  /* 0x00000002fc027221 */ /* 0x000fe20000010000 */
[----:B---3--:R-:W-:Y:S02]  /*17440*/  F2FP.BF16.PACK_AB R74, R141, R142 ;  /* 0x0000008e8d4a723e */ /* 0x008fe400000010ff */
[----:B-----5:R-:W-:Y:S01]  /*17450*/  F2FP.BF16.PACK_AB R75, R71, R140 ;  /* 0x0000008c474b723e */ /* 0x020fe200000010ff */
[----:B------:R-:W-:Y:S04]  /*17460*/  FADD.FTZ R2, R242, R2 ;  /* 0x00000002f2027221 */ /* 0x000fe80000010000 */
[----:B------:R-:W-:Y:S02]  /*17470*/  FADD.FTZ R2, R241, R2 ;  /* 0x00000002f1027221 */ /* 0x000fe40000010000 */
[C---:B------:R-:W-:Y:S01]  /*17480*/  HMMA.16816.F32.BF16 R76, R72.reuse, R80, R4 ;  /* 0x00000050484c723c */ /* 0x040fe20000041804 */
[----:B------:R-:W3:Y:S04]  /*17490*/  LDSM.16.MT88.4 R4, [R197+0x6800] ;  /* 0x00680000c504783b */ /* 0x000ee80000004200 */
[----:B------:R-:W-:Y:S03]  /*174a0*/  FADD.FTZ R2, R235, R2 ;  /* 0x00000002eb027221 */ /* 0x000fe60000010000 */
        /* <DEDUP_REMOVED lines=20> */
[C---:B------:R-:W-:Y:S04]  /*175f0*/  HMMA.16816.F32.BF16 R120, R72.reuse, R122, R48 ;  /* 0x0000007a4878723c */ /* 0x040fe80000041830 */
[----:B------:R-:W-:Y:S04]  /*17600*/  FADD.FTZ R2, R127, R2 ;  /* 0x000000027f027221 */ /* 0x000fe80000010000 */
[C---:B------:R-:W-:Y:S04]  /*17610*/  HMMA.16816.F32.BF16 R124, R72.reuse, R128, R52 ;  /* 0x00000080487c723c */ /* 0x040fe80000041834 */
[----:B------:R-:W-:Y:S04]  /*17620*/  FADD.FTZ R2, R157, R2 ;  /* 0x000000029d027221 */ /* 0x000fe80000010000 */
[----:B------:R-:W-:Y:S01]  /*17630*/  FADD.FTZ R2, R156, R2 ;  /* 0x000000029c027221 */ /* 0x000fe20000010000 */
[C---:B------:R-:W-:Y:S03]  /*17640*/  HMMA.16816.F32.BF16 R128, R72.reuse, R130, R56 ;  /* 0x000000824880723c */ /* 0x040fe60000041838 */
[----:B------:R-:W-:Y:S04]  /*17650*/  FADD.FTZ R2, R154, R2 ;  /* 0x000000029a027221 */ /* 0x000fe80000010000 */
[----:B------:R-:W-:Y:S01]  /*17660*/  FADD.FTZ R2, R153, R2 ;  /* 0x0000000299027221 */ /* 0x000fe20000010000 */
[C---:B---3--:R-:W-:Y:S04]  /*17670*/  HMMA.16816.F32.BF16 R60, R72.reuse, R4, R60 ;  /* 0x00000004483c723c */ /* 0x048fe8000004183c */
[----:B------:R-:W-:Y:S04]  /*17680*/  FADD.FTZ R2, R151, R2 ;  /* 0x0000000297027221 */ /* 0x000fe80000010000 */
[----:B------:R-:W-:Y:S01]  /*17690*/  FADD.FTZ R2, R149, R2 ;  /* 0x0000000295027221 */ /* 0x000fe20000010000 */
[----:B------:R-:W-:Y:S03]  /*176a0*/  HMMA.16816.F32.BF16 R64, R72, R6, R64 ;  /* 0x000000064840723c */ /* 0x000fe60000041840 */
[----:B------:R-:W-:Y:S04]  /*176b0*/  FADD.FTZ R2, R146, R2 ;  /* 0x0000000292027221 */ /* 0x000fe80000010000 */
[----:B------:R-:W-:Y:S05]  /*176c0*/  FADD.FTZ R2, R145, R2 ;  /* 0x0000000291027221 */ /* 0x000fea0000010000 */
[----:B------:R-:W-:Y:S01]  /*176d0*/  FADD.FTZ R2, R142, R2 ;  /* 0x000000028e027221 */ /* 0x000fe20000010000 */
[----:B--2---:R-:W-:Y:S01]  /*176e0*/  ISETP.GT.AND P0, PT, R188, R3, PT ;  /* 0x00000003bc00720c */ /* 0x004fe20003f04270 */
[----:B------:R-:W-:Y:S02]  /*176f0*/  FADD.FTZ R3, R71, R0 ;  /* 0x0000000047037221 */ /* 0x000fe40000010000 */
[----:B------:R-:W-:Y:S02]  /*17700*/  FADD.FTZ R0, R141, R2 ;  /* 0x000000028d007221 */ /* 0x000fe40000010000 */
[----:B------:R-:W-:Y:S01]  /*17710*/  IMAD.MOV.U32 R188, RZ, RZ, R217 ;  /* 0x000000ffffbc7224 */ /* 0x000fe200078e00d9 */
[----:B------:R1:W-:Y:S01]  /*17720*/  STL [R1+0x38], R3 ;  /* 0x0000380301007387 */ /* 0x0003e20000100800 */
[----:B------:R-:W-:Y:S03]  /*17730*/  IMAD.MOV.U32 R71, RZ, RZ, R69 ;  /* 0x000000ffff477224 */ /* 0x000fe600078e0045 */
[----:B------:R2:W-:Y:S01]  /*17740*/  STL [R1+0x34], R0 ;  /* 0x0000340001007387 */ /* 0x0005e20000100800 */
[----:B-1----:R-:W-:Y:S02]  /*17750*/  IMAD.MOV.U32 R3, RZ, RZ, R70 ;  /* 0x000000ffff037224 */ /* 0x002fe400078e0046 */
[----:B------:R-:W-:-:S05]  /*17760*/  @P0 BRA `(.L_x_1238) ;  /* 0xffffbe0000000947 */ /* 0x000fca000383ffff */
.L_x_1233:
[----:B--2---:R-:W2:Y:S02]  /*17770*/  LDL R0, [R1+0x40] ;  /* 0x0000400001007983 */ /* 0x004ea40000100800 */
[----:B--2---:R-:W-:-:S13]  /*17780*/  ISETP.GE.AND P0, PT, R217, R0, PT ;  /* 0x00000000d900720c */ /* 0x004fda0003f06270 */
[----:B------:R-:W-:Y:S05]  /*17790*/  @!P0 BRA `(.L_x_1239) ;  /* 0x00003ab000008947 */ /* 0x000fea0003800000 */
.L_x_1242:
[----:B------:R-:W2:Y:S01]  /*177a0*/  LDL.64 R190, [R1+0x8] ;  /* 0x0000080001be7983 */ /* 0x000ea20000100a00 */
[----:B------:R-:W-:Y:S04]  /*177b0*/  DEPBAR.LE SB0, 0x0 ;  /* 0x000080000000791a */ /* 0x000fe80000000000 */
[----:B------:R-:W-:Y:S01]  /*177c0*/  WARPSYNC 0xffffffff ;  /* 0xffffffff00007948 */ /* 0x000fe20003800000 */
[----:B------:R-:W3:Y:S01]  /*177d0*/  LDL R55, [R1] ;  /* 0x0000000001377983 */ /* 0x000ee20000100800 */
[----:B-1----:R-:W-:Y:S01]  /*177e0*/  SHF.R.S32.HI R0, RZ, 0x1f, R217 ;  /* 0x0000001fff007819 */ /* 0x002fe200000114d9 */
[C---:B------:R-:W-:Y:S01]  /*177f0*/  IMAD.WIDE.U32 R38, R217.reuse, c[0x0][0x208], RZ ;  /* 0x00008200d9267a25 */ /* 0x040fe200078e00ff */
[----:B------:R-:W-:Y:S01]  /*17800*/  ULDC.64 UR4, c[0x0][0x208] ;  /* 0x0000820000047ab9 */ /* 0x000fe20000000a00 */
[----:B------:R-:W-:Y:S01]  /*17810*/  BAR.SYNC.DEFER_BLOCKING 0x0 ;  /* 0x0000000000007b1d */ /* 0x000fe20000010000 */
[----:B------:R-:W-:Y:S01]  /*17820*/  ISETP.GE.AND P4, PT, R218, c[0x0][0x1d4], PT ;  /* 0x00007500da007a0c */ /* 0x000fe20003f86270 */
[----:B------:R-:W-:Y:S03]  /*17830*/  IMAD R2, R0, c[0x0][0x208], RZ ;  /* 0x0000820000027a24 */ /* 0x000fe600078e02ff */
[----:B------:R-:W-:Y:S01]  /*17840*/  USHF.L.U32 UR8, UR4, 0x5, URZ ;  /* 0x0000000504087899 */ /* 0x000fe2000800063f */
[----:B------:R-:W-:Y:S05]  /*17850*/  IMAD R2, R217, c[0x0][0x20c], R2 ;  /* 0x00008300d9027a24 */ /* 0x000fea00078e0202 */
[----:B------:R-:W-:Y:S05]  /*17860*/  IADD3 R28, R39, R2, RZ ;  /* 0x00000002271c7210 */ /* 0x000fea0007ffe0ff */
[----:B------:R-:W-:Y:S01]  /*17870*/  IMAD R54, R28, 0x70, RZ ;  /* 0x000000701c367824 */ /* 0x000fe200078e02ff */
[----:B------:R-:W-:Y:S01]  /*17880*/  MOV R28, UR8 ;  /* 0x00000008001c7c02 */ /* 0x000fe20008000f00 */
[----:B------:R-:W1:Y:S01]  /*17890*/  LDSM.16.M88.4 R8, [R194] ;  /* 0x00000000c208783b */ /* 0x000e620000000200 */
[----:B------:R-:W-:Y:S01]  /*178a0*/  UMOV UR9, 0x5 ;  /* 0x0000000500097882 */ /* 0x000fe20000000000 */
[----:B------:R-:W-:Y:S01]  /*178b0*/  BSSY B0, `(.L_x_1240) ;  /* 0x000018b000007945 */ /* 0x000fe20003800000 */
[----:B------:R-:W-:Y:S02]  /*178c0*/  USHF.L.U64.HI UR9, UR4, UR9, UR5 ;  /* 0x0000000904097299 */ /* 0x000fe40008010205 */
[----:B------:R-:W-:Y:S03]  /*178d0*/  UIADD3 UR5, UP0, UR8, UR8, URZ ;  /* 0x0000000808057290 */ /* 0x000fe6000ff1e03f */
[----:B------:R-:W4:Y:S01]  /*178e0*/  LDSM.16.M88.4 R16, [R194+0x800] ;  /* 0x00080000c210783b */ /* 0x000f220000000200 */
[----:B------:R-:W-:Y:S01]  /*178f0*/  MOV R29, UR9 ;  /* 0x00000009001d7c02 */ /* 0x000fe20008000f00 */
[----:B------:R-:W-:Y:S04]  /*17900*/  UIADD3.X UR4, UR9, UR9, URZ, UP0, !UPT ;  /* 0x0000000909047290 */ /* 0x000fe800087fe43f */
[----:B------:R-:W-:Y:S02]  /*17910*/  IMAD.WIDE.U32 R36, R38, 0x70, R28 ;  /* 0x0000007026247825 */ /* 0x000fe400078e001c */
[----:B------:R-:W5:Y:S03]  /*17920*/  S2R R52, SR_TID.X ;  /* 0x0000000000347919 */ /* 0x000f660000002100 */
[----:B------:R-:W-:Y:S05]  /*17930*/  IADD3 R46, P1, R36, UR8, RZ ;  /* 0x00000008242e7c10 */ /* 0x000fea000ff3e0ff */
[----:B------:R-:W4:Y:S08]  /*17940*/  LDSM.16.M88.4 R24, [R194+0x1000] ;  /* 0x00100000c218783b */ /* 0x000f300000000200 */
[----:B------:R-:W3:Y:S04]  /*17950*/  LDL R243, [R1+0x40] ;  /* 0x0000400001f37983 */ /* 0x000ee80000100800 */
[----:B------:R-:W4:Y:S01]  /*17960*/  LDSM.16.M88.4 R32, [R194+0x1800] ;  /* 0x00180000c220783b */ /* 0x000f220000000200 */
[C---:B-1----:R-:W-:Y:S03]  /*17970*/  HMMA.16816.F32.BF16 R4, R132.reuse, R8, RZ ;  /* 0x000000088404723c */ /* 0x042fe600000418ff */
[----:B-----5:R-:W-:Y:S04]  /*17980*/  ISETP.GT.AND P6, PT, R52, 0x7f, PT ;  /* 0x0000007f3400780c */ /* 0x020fe80003fc4270 */
[----:B------:R-:W1:Y:S01]  /*17990*/  LDSM.16.M88.4 R40, [R194+0x2000] ;  /* 0x00200000c228783b */ /* 0x000e620000000200 */
[----:B------:R-:W-:Y:S01]  /*179a0*/  SHF.R.S32.HI R3, RZ, 0x1f, R52 ;  /* 0x0000001fff037819 */ /* 0x000fe20000011434 */
[C---:B------:R-:W-:Y:S03]  /*179b0*/  HMMA.16816.F32.BF16 R8, R132.reuse, R10, RZ ;  /* 0x0000000a8408723c */ /* 0x040fe600000418ff */
[-C--:B------:R-:W-:Y:S03]  /*179c0*/  LEA.HI R3, R3, R52.reuse, RZ, 0x3 ;  /* 0x0000003403037211 */ /* 0x080fe600078f18ff */
[----:B------:R-:W5:Y:S01]  /*179d0*/  LDSM.16.M88.4 R48, [R194+0x2800] ;  /* 0x00280000c230783b */ /* 0x000f620000000200 */
[----:B------:R-:W-:Y:S01]  /*179e0*/  LOP3.LUT R0, R3, 0xfffffff8, RZ, 0xc0, !PT ;  /* 0xfffffff803007812 */ /* 0x000fe200078ec0ff */
[C---:B----4-:R-:W-:Y:S04]  /*179f0*/  HMMA.16816.F32.BF16 R12, R132.reuse, R16, RZ ;  /* 0x00000010840c723c */ /* 0x050fe800000418ff */
[----:B------:R-:W-:Y:S02]  /*17a00*/  IADD3 R0, -R0, R52, RZ ;  /* 0x0000003400007210 */ /* 0x000fe40007ffe1ff */
[----:B------:R-:W4:Y:S02]  /*17a10*/  LDSM.16.M88.4 R56, [R194+0x3000] ;  /* 0x00300000c238783b */ /* 0x000f240000000200 */
[----:B------:R-:W-:Y:S01]  /*17a20*/  SHF.L.U32 R0, R0, 0x3, RZ ;  /* 0x0000000300007819 */ /* 0x000fe200000006ff */
[C---:B------:R-:W-:Y:S03]  /*17a30*/  HMMA.16816.F32.BF16 R16, R132.reuse, R18, RZ ;  /* 0x000000128410723c */ /* 0x040fe600000418ff */
[----:B------:R-:W-:Y:S02]  /*17a40*/  ISETP.GE.AND P5, PT, R0, c[0x0][0x1d4], PT ;  /* 0x0000750000007a0c */ /* 0x000fe40003fa6270 */
[----:B------:R-:W1:Y:S03]  /*17a50*/  LDSM.16.M88.4 R72, [R199] ;  /* 0x00000000c748783b */ /* 0x000e660000000200 */
[C---:B------:R-:W-:Y:S05]  /*17a60*/  HMMA.16816.F32.BF16 R20, R132.reuse, R24, RZ ;  /* 0x000000188414723c */ /* 0x040fea00000418ff */
[----:B------:R-:W1:Y:S03]  /*17a70*/  LDSM.16.M88.4 R140, [R207] ;  /* 0x00000000cf8c783b */ /* 0x000e660000000200 */
[C---:B------:R-:W-:Y:S05]  /*17a80*/  HMMA.16816.F32.BF16 R24, R132.reuse, R26, RZ ;  /* 0x0000001a8418723c */ /* 0x040fea00000418ff */
[----:B------:R-:W1:Y:S03]  /*17a90*/  LDSM.16.M88.4 R144, [R208] ;  /* 0x00000000d090783b */ /* 0x000e660000000200 */
[C---:B------:R-:W-:Y:S05]  /*17aa0*/  HMMA.16816.F32.BF16 R28, R132.reuse, R32, RZ ;  /* 0x00000020841c723c */ /* 0x040fea00000418ff */
[----:B------:R-:W1:Y:S03]  /*17ab0*/  LDSM.16.M88.4 R148, [R209] ;  /* 0x00000000d194783b */ /* 0x000e660000000200 */
[C---:B------:R-:W-:Y:S05]  /*17ac0*/  HMMA.16816.F32.BF16 R32, R132.reuse, R34, RZ ;  /* 0x000000228420723c */ /* 0x040fea00000418ff */
[----:B------:R-:W1:Y:S08]  /*17ad0*/  LDSM.16.M88.4 R152, [R210] ;  /* 0x00000000d298783b */ /* 0x000e700000000200 */
[----:B------:R-:W1:Y:S08]  /*17ae0*/  LDSM.16.M88.4 R156, [R211] ;  /* 0x00000000d39c783b */ /* 0x000e700000000200 */
[----:B------:R-:W1:Y:S01]  /*17af0*/  LDSM.16.M88.4 R160, [R212] ;  /* 0x00000000d4a0783b */ /* 0x000e620000000200 */
[----:B--2---:R-:W-:Y:S02]  /*17b00*/  MOV R2, R190 ;  /* 0x000000be00027202 */ /* 0x004fe40000000f00 */
[----:B------:R-:W-:Y:S02]  /*17b10*/  @!P6 IADD3 R53, P3, P2, R190, UR8, R46 ;  /* 0x00000008be35ec10 */ /* 0x000fe4000fa7e02e */
[----:B---3--:R-:W-:Y:S05]  /*17b20*/  MOV R3, R55 ;  /* 0x0000003700037202 */ /* 0x008fea0000000f00 */
[----:B------:R-:W-:Y:S05]  /*17b30*/  IMAD.WIDE.U32 R2, R38, 0x70, R2 ;  /* 0x0000007026027825 */ /* 0x000fea00078e0002 */
[C---:B------:R-:W-:Y:S02]  /*17b40*/  LEA R44, P0, R2.reuse, c[0x0][0x1f8], 0x1 ;  /* 0x00007e00022c7a11 */ /* 0x040fe400078008ff */
[----:B------:R-:W-:Y:S02]  /*17b50*/  IADD3 R0, R3, R54, RZ ;  /* 0x0000003603007210 */ /* 0x000fe40007ffe0ff */
[----:B------:R-:W-:Y:S02]  /*17b60*/  MOV R3, UR4 ;  /* 0x0000000400037c02 */ /* 0x000fe40008000f00 */
[----:B------:R-:W-:Y:S02]  /*17b70*/  LEA.HI.X R45, R2, c[0x0][0x1fc], R0, 0x1, P0 ;  /* 0x00007f00022d7a11 */ /* 0x000fe400000f0c00 */
[----:B------:R-:W-:Y:S02]  /*17b80*/  MOV R2, UR5 ;  /* 0x0000000500027c02 */ /* 0x000fe40008000f00 */
[----:B------:R-:W-:Y:S01]  /*17b90*/  IADD3 R47, P0, R190, R36, RZ ;  /* 0x00000024be2f7210 */ /* 0x000fe20007f1e0ff */
[----:B------:R-:W-:Y:S01]  /*17ba0*/  @!PT LDS RZ, [RZ] ;  /* 0x00000000fffff984 */ /* 0x000fe20000000800 */
[----:B------:R-:W-:Y:S01]  /*17bb0*/  @!PT LDS RZ, [RZ] ;  /* 0x00000000fffff984 */ /* 0x000fe20000000800 */
[----:B------:R-:W-:Y:S01]  /*17bc0*/  @!PT LDS RZ, [RZ] ;  /* 0x00000000fffff984 */ /* 0x000fe20000000800 */
[----:B------:R5:W-:Y:S01]  /*17bd0*/  LDGSTS.E.BYPASS.LTC128B.128 [R216+0x100], [R44.64], !P5 ;  /* 0x001000002cd87fae */ /* 0x000be2000e901d46 */
[----:B------:R-:W-:Y:S01]  /*17be0*/  IADD3 R0, R54, R37, RZ ;  /* 0x0000002536007210 */ /* 0x000fe20007ffe0ff */
[----:B------:R-:W-:Y:S02]  /*17bf0*/  IMAD.WIDE.U32 R188, R38, 0x70, R2 ;  /* 0x0000007026bc7825 */ /* 0x000fe400078e0002 */
[C---:B-1----:R-:W-:Y:S01]  /*17c00*/  HMMA.16816.F32.BF16 R36, R132.reuse, R40, RZ ;  /* 0x000000288424723c */ /* 0x042fe200000418ff */
[CC--:B------:R-:W-:Y:S02]  /*17c10*/  IADD3.X R3, R0.reuse, R55.reuse, RZ, P0, !PT ;  /* 0x0000003700037210 */ /* 0x0c0fe400007fe4ff */
[C---:B------:R-:W-:Y:S01]  /*17c20*/  LEA R2, P0, R47.reuse, c[0x0][0x1f8], 0x1 ;  /* 0x00007e002f027a11 */ /* 0x040fe200078008ff */
[----:B------:R5:W-:Y:S01]  /*17c30*/  LDGSTS.E.BYPASS.LTC128B.128 [R216+0x3900], [R44.64+0x80], !P4 ;  /* 0x039000802cd87fae */ /* 0x000be2000e101d46 */
[----:B------:R-:W-:Y:S02]  /*17c40*/  IADD3.X R0, R0, UR9, RZ, P1, !PT ;  /* 0x0000000900007c10 */ /* 0x000fe40008ffe4ff */
[----:B------:R-:W-:Y:S01]  /*17c50*/  LEA.HI.X R3, R47, c[0x0][0x1fc], R3, 0x1, P0 ;  /* 0x00007f002f037a11 */ /* 0x000fe200000f0c03 */
[C---:B------:R-:W-:Y:S01]  /*17c60*/  HMMA.16816.F32.BF16 R40, R132.reuse, R42, RZ ;  /* 0x0000002a8428723c */ /* 0x040fe200000418ff */
[----:B------:R-:W-:Y:S03]  /*17c70*/  IADD3 R52, P1, R46, R190, RZ ;  /* 0x000000be2e347210 */ /* 0x000fe60007f3e0ff */
[----:B------:R1:W-:Y:S01]  /*17c80*/  LDGSTS.E.BYPASS.LTC128B.128 [R216+0x1100], [R2.64], !P5 ;  /* 0x0110000002d87fae */ /* 0x0003e2000e901d46 */
[----:B------:R-:W-:Y:S04]  /*17c90*/  IADD3 R71, P0, R190, R188, RZ ;  /* 0x000000bcbe477210 */ /* 0x000fe80007f1e0ff */
[----:B------:R-:W-:Y:S03]  /*17ca0*/  IADD3.X R214, R55, R54, R189, P0, !PT ;  /* 0x0000003637d67210 */ /* 0x000fe600007fe4bd */
[----:B------:R1:W-:Y:S01]  /*17cb0*/  LDGSTS.E.BYPASS.LTC128B.128 [R216+0x4900], [R2.64+0x80], !P4 ;  /* 0x0490008002d87fae */ /* 0x0003e2000e101d46 */
[----:B------:R-:W-:Y:S01]  /*17cc0*/  @!P6 LEA R188, P0, R53, c[0x0][0x1f8], 0x1 ;  /* 0x00007e0035bcea11 */ /* 0x000fe200078008ff */
[C---:B-----5:R-:W-:Y:S07]  /*17cd0*/  HMMA.16816.F32.BF16 R44, R132.reuse, R48, RZ ;  /* 0x00000030842c723c */ /* 0x060fee00000418ff */
[----:B------:R-:W-:Y:S02]  /*17ce0*/  IADD3.X R48, R0, R55, RZ, P1, !PT ;  /* 0x0000003700307210 */ /* 0x000fe40000ffe4ff */
[C---:B------:R-:W-:Y:S03]  /*17cf0*/  LEA R190, P1, R52.reuse, c[0x0][0x1f8], 0x1 ;  /* 0x00007e0034be7a11 */ /* 0x040fe600078208ff */
[----:B------:R-:W-:Y:S02]  /*17d00*/  @!P6 IADD3.X R0, R55, UR9, R0, P3, P2 ;  /* 0x000000093700ec10 */ /* 0x000fe40009fe4400 */
[----:B------:R-:W-:Y:S02]  /*17d10*/  LEA.HI.X R191, R52, c[0x0][0x1fc], R48, 0x1, P1 ;  /* 0x00007f0034bf7a11 */ /* 0x000fe400008f0c30 */
[C---:B------:R-:W-:Y:S01]  /*17d20*/  HMMA.16816.F32.BF16 R48, R132.reuse, R50, RZ ;  /* 0x000000328430723c */ /* 0x040fe200000418ff */
[----:B------:R-:W-:Y:S02]  /*17d30*/  @!P6 LEA.HI.X R189, R53, c[0x0][0x1fc], R0, 0x1, P0 ;  /* 0x00007f0035bdea11 */ /* 0x000fe400000f0c00 */
[----:B------:R2:W-:Y:S01]  /*17d40*/  LDGSTS.E.BYPASS.LTC128B.128 [R216+0x2100], [R190.64], !P5 ;  /* 0x02100000bed87fae */ /* 0x0005e2000e901d46 */
[----:B-1----:R-:W-:Y:S02]  /*17d50*/  LEA R2, P0, R71, c[0x0][0x1f8], 0x1 ;  /* 0x00007e0047027a11 */ /* 0x002fe400078008ff */
[----:B------:R-:W-:Y:S02]  /*17d60*/  ISETP.GT.AND P2, PT, R217, R243, PT ;  /* 0x000000f3d900720c */ /* 0x000fe40003f44270 */
[C---:B----4-:R-:W-:Y:S01]  /*17d70*/  HMMA.16816.F32.BF16 R52, R132.reuse, R56, RZ ;  /* 0x000000388434723c */ /* 0x050fe200000418ff */
[----:B------:R-:W-:Y:S05]  /*17d80*/  LEA.HI.X R3, R71, c[0x0][0x1fc], R214, 0x1, P0 ;  /* 0x00007f0047037a11 */ /* 0x000fea00000f0cd6 */
[----:B------:R1:W-:Y:S02]  /*17d90*/  LDGSTS.E.BYPASS.LTC128B.128 [R216+0x5900], [R2.64+0x80], !P4 ;  /* 0x0590008002d87fae */ /* 0x0003e4000e101d46 */
[----:B------:R-:W-:Y:S06]  /*17da0*/  HMMA.16816.F32.BF16 R56, R132, R58, RZ ;  /* 0x0000003a8438723c */ /* 0x000fec00000418ff */
[----:B------:R2:W-:Y:S02]  /*17db0*/  @!P6 LDGSTS.E.BYPASS.LTC128B.128 [R216+0x3100], [R188.64], !P5 ;  /* 0x03100000bcd8efae */ /* 0x0005e4000e901d46 */
[C---:B------:R-:W-:Y:S06]  /*17dc0*/  HMMA.16816.F32.BF16 R4, R136.reuse, R72, R4 ;  /* 0x000000488804723c */ /* 0x040fec0000041804 */
[----:B------:R2:W-:Y:S02]  /*17dd0*/  @!P6 LDGSTS.E.BYPASS.LTC128B.128 [R216+0x6900], [R188.64+0x80], !P4 ;  /* 0x06900080bcd8efae */ /* 0x0005e4000e101d46 */
[C---:B------:R-:W-:Y:S06]  /*17de0*/  HMMA.16816.F32.BF16 R8, R136.reuse, R74, R8 ;  /* 0x0000004a8808723c */ /* 0x040fec0000041808 */
[----:B------:R-:W-:Y:S02]  /*17df0*/  LDSM.16.M88.4 R72, [R193+0x800] ;  /* 0x00080000c148783b */ /* 0x000fe40000000200 */
[C---:B------:R-:W-:Y:S06]  /*17e00*/  HMMA.16816.F32.BF16 R12, R136.reuse, R140, R12 ;  /* 0x0000008c880c723c */ /* 0x040fec000004180c */
[----:B------:R-:W0:Y:S02]  /*17e10*/  LDGDEPBAR ;  /* 0x00000000000079af */ /* 0x000e240000000000 */
[C---:B------:R-:W-:Y:S06]  /*17e20*/  HMMA.16816.F32.BF16 R16, R136.reuse, R142, R16 ;  /* 0x0000008e8810723c */ /* 0x040fec0000041810 */
[----:B------:R-:W-:Y:S02]  /*17e30*/  LDSM.16.M88.4 R140, [R193+0x1000] ;  /* 0x00100000c18c783b */ /* 0x000fe40000000200 */
[C---:B------:R-:W-:Y:S06]  /*17e40*/  HMMA.16816.F32.BF16 R20, R136.reuse, R144, R20 ;  /* 0x000000908814723c */ /* 0x040fec0000041814 */
[----:B--2---:R-:W2:Y:S02]  /*17e50*/  LDSM.16.M88.4 R188, [R193] ;  /* 0x00000000c1bc783b */ /* 0x004ea40000000200 */
[C---:B------:R-:W-:Y:S06]  /*17e60*/  HMMA.16816.F32.BF16 R24, R136.reuse, R146, R24 ;  /* 0x000000928818723c */ /* 0x040fec0000041818 */
[----:B------:R-:W3:Y:S02]  /*17e70*/  LDSM.16.M88.4 R144, [R193+0x1800] ;  /* 0x00180000c190783b */ /* 0x000ee40000000200 */
        /* <DEDUP_REMOVED lines=10> */
[----:B------:R-:W-:Y:S01]  /*17f20*/  HMMA.16816.F32.BF16 R56, R136, R162, R56 ;  /* 0x000000a28838723c */ /* 0x000fe20000041838 */
[----:B------:R-:W1:Y:S07]  /*17f30*/  LDSM.16.M88.4 R160, [R192] ;  /* 0x00000000c0a0783b */ /* 0x000e6e0000000200 */
        /* <DEDUP_REMOVED lines=20> */
[----:B------:R-:W-:Y:S07]  /*18080*/  LDSM.16.M88.4 R156, [R194+0x4000] ;  /* 0x00400000c29c783b */ /* 0x000fee0000000200 */
[C---:B------:R-:W-:Y:S08]  /*18090*/  HMMA.16816.F32.BF16 R4, R168.reuse, R160, R4 ;  /* 0x000000a0a804723c */ /* 0x040ff00000041804 */
[C---:B------:R-:W-:Y:S01]  /*180a0*/  HMMA.16816.F32.BF16 R8, R168.reuse, R162, R8 ;  /* 0x000000a2a808723c */ /* 0x040fe20000041808 */
[----:B------:R-:W-:Y:S07]  /*180b0*/  LDSM.16.M88.4 R160, [R194+0x4800] ;  /* 0x00480000c2a0783b */ /* 0x000fee0000000200 */
[C---:B--2---:R-:W-:Y:S08]  /*180c0*/  HMMA.16816.F32.BF16 R12, R168.reuse, R188, R12 ;  /* 0x000000bca80c723c */ /* 0x044ff0000004180c */
[C---:B------:R-:W-:Y:S01]  /*180d0*/  HMMA.16816.F32.BF16 R16, R168.reuse, R190, R16 ;  /* 0x000000bea810723c */ /* 0x040fe20000041810 */
[----:B------:R-:W-:Y:S07]  /*180e0*/  LDSM.16.M88.4 R188, [R194+0x5000] ;  /* 0x00500000c2bc783b */ /* 0x000fee0000000200 */
[C---:B------:R-:W-:Y:S08]  /*180f0*/  HMMA.16816.F32.BF16 R20, R168.reuse, R72, R20 ;  /* 0x00000048a814723c */ /* 0x040ff00000041814 */
        /* <DEDUP_REMOVED lines=10> */
[----:B------:R-:W-:Y:S07]  /*181a0*/  LDSM.16.M88.4 R148, [R206] ;  /* 0x00000000ce94783b */ /* 0x000fee0000000200 */
[C---:B-1----:R-:W-:Y:S08]  /*181b0*/  HMMA.16816.F32.BF16 R52, R168.reuse, R72, R52 ;  /* 0x00000048a834723c */ /* 0x042ff00000041834 */
[----:B------:R-:W-:Y:S01]  /*181c0*/  HMMA.16816.F32.BF16 R56, R168, R74, R56 ;  /* 0x0000004aa838723c */ /* 0x000fe20000041838 */
[----:B------:R-:W1:Y:S07]  /*181d0*/  LDSM.16.M88.4 R72, [R194+0x6800] ;  /* 0x00680000c248783b */ /* 0x000e6e0000000200 */
[C---:B------:R-:W-:Y:S08]  /*181e0*/  HMMA.16816.F32.BF16 R4, R172.reuse, R152, R4 ;  /* 0x00000098ac04723c */ /* 0x040ff00000041804 */
[C---:B------:R-:W-:Y:S01]  /*181f0*/  HMMA.16816.F32.BF16 R8, R172.reuse, R154, R8 ;  /* 0x0000009aac08723c */ /* 0x040fe20000041808 */
[----:B------:R-:W4:Y:S07]  /*18200*/  LDSM.16.M88.4 R152, [R200] ;  /* 0x00000000c898783b */ /* 0x000f2e0000000200 */
[C---:B------:R-:W-:Y:S08]  /*18210*/  HMMA.16816.F32.BF16 R12, R172.reuse, R156, R12 ;  /* 0x0000009cac0c723c */ /* 0x040ff0000004180c */
[C---:B------:R-:W-:Y:S01]  /*18220*/  HMMA.16816.F32.BF16 R16, R172.reuse, R158, R16 ;  /* 0x0000009eac10723c */ /* 0x040fe20000041810 */
[----:B------:R-:W5:Y:S07]  /*18230*/  LDSM.16.M88.4 R156, [R201] ;  /* 0x00000000c99c783b */ /* 0x000f6e0000000200 */
        /* <DEDUP_REMOVED lines=9> */
[C---:B---3--:R-:W-:Y:S08]  /*182d0*/  HMMA.16816.F32.BF16 R44, R172.reuse, R144, R44 ;  /* 0x00000090ac2c723c */ /* 0x048ff0000004182c */
[C---:B------:R-:W-:Y:S01]  /*182e0*/  HMMA.16816.F32.BF16 R48, R172.reuse, R146, R48 ;  /* 0x00000092ac30723c */ /* 0x040fe20000041830 */
[----:B------:R-:W3:Y:S07]  /*182f0*/  LDSM.16.M88.4 R144, [R205] ;  /* 0x00000000cd90783b */ /* 0x000eee0000000200 */
[C---:B-1----:R-:W-:Y:S08]  /*18300*/  HMMA.16816.F32.BF16 R52, R172.reuse, R72, R52 ;  /* 0x00000048ac34723c */ /* 0x042ff00000041834 */
[----:B------:R-:W-:Y:S01]  /*18310*/  HMMA.16816.F32.BF16 R56, R172, R74, R56 ;  /* 0x0000004aac38723c */ /* 0x000fe20000041838 */
[----:B------:R-:W1:Y:S07]  /*18320*/  LDSM.16.M88.4 R72, [R193+0x3800] ;  /* 0x00380000c148783b */ /* 0x000e6e0000000200 */
        /* <DEDUP_REMOVED lines=36> */
[C---:B---3--:R-:W-:Y:S08]  /*18570*/  HMMA.16816.F32.BF16 R4, R184.reuse, R144, R4 ;  /* 0x00000090b804723c */ /* 0x048ff00000041804 */
        /* <DEDUP_REMOVED lines=8> */
[----:B------:R-:W-:Y:S01]  /*18600*/  FMUL.FTZ R2, R12, c[0x0][0x320] ;  /* 0x0000c8000c027a20 */ /* 0x000fe20000410000 */
[----:B------:R-:W-:Y:S07]  /*18610*/  P2R R12, PR, RZ, 0x4 ;  /* 0x00000004ff0c7803 */ /* 0x000fee0000000000 */
        /* <DEDUP_REMOVED lines=130> */
[----:B------:R-:W3:Y:S01]  /*18e40*/  LDL R243, [R1+0x10] ;  /* 0x0000100001f37983 */ /* 0x000ee20000100800 */
        /* <DEDUP_REMOVED lines=49> */
.L_x_1241:
[----:B---34-:R-:W-:Y:S05]  /*19160*/  BSYNC B0 ;  /* 0x0000000000007941 */ /* 0x018fea0003800000 */
.L_x_1240:
        /* <DEDUP_REMOVED lines=79> */
[--C-:B------:R-:W-:Y:S02]  /*19660*/  FFMA.FTZ R48, R150, c[0x0][0x2d0], -R148.reuse ;  /* 0x0000b40096307a23 */ /* 0x100fe40000010894 */
[--C-:B------:R-:W-:Y:S05]  /*19670*/  FFMA.FTZ R74, R226, c[0x0][0x2d0], -R148.reuse ;  /* 0x0000b400e24a7a23 */ /* 0x100fea0000010894 */
[----:B------:R2:W3:Y:S10]  /*19680*/  MUFU.EX2 R2, R0 ;  /* 0x0000000000027308 */ /* 0x0004f40000000800 */
[----:B------:R-:W-:Y:S01]  /*19690*/  MUFU.EX2 R58, R48 ;  /* 0x00000030003a7308 */ /* 0x000fe20000000800 */
[--C-:B-1----:R-:W-:Y:S09]  /*196a0*/  FFMA.FTZ R4, R144, c[0x0][0x2d0], -R148.reuse ;  /* 0x0000b40090047a23 */ /* 0x102ff20000010894 */
[----:B------:R1:W4:Y:S01]  /*196b0*/  MUFU.EX2 R7, R4 ;  /* 0x0000000400077308 */ /* 0x0003220000000800 */
[C---:B--2---:R-:W-:Y:S02]  /*196c0*/  FADD.FTZ R0, -R3.reuse, R69 ;  /* 0x0000004503007221 */ /* 0x044fe40000010100 */
[----:B------:R-:W-:Y:S02]  /*196d0*/  FMUL.FTZ R69, R3, c[0x0][0x2d0] ;  /* 0x0000b40003457a20 */ /* 0x000fe40000410000 */
[----:B------:R-:W-:Y:S02]  /*196e0*/  FMUL.FTZ R0, R0, c[0x0][0x2d0] ;  /* 0x0000b40000007a20 */ /* 0x000fe40000410000 */
[--C-:B------:R-:W-:Y:S02]  /*196f0*/  FFMA.FTZ R8, R146, c[0x0][0x2d0], -R69.reuse ;  /* 0x0000b40092087a23 */ /* 0x100fe40000010845 */
[--C-:B------:R-:W-:Y:S02]  /*19700*/  FFMA.FTZ R6, R140, c[0x0][0x2d0], -R69.reuse ;  /* 0x0000b4008c067a23 */ /* 0x100fe40000010845 */
[----:B------:R-:W2:Y:S01]  /*19710*/  MUFU.EX2 R0, R0 ;  /* 0x0000000000007308 */ /* 0x000ea20000000800 */
[C---:B---3--:R-:W-:Y:S02]  /*19720*/  FMUL.FTZ R9, R2.reuse, R81 ;  /* 0x0000005102097220 */ /* 0x048fe40000410000 */
[C---:B------:R-:W-:Y:S02]  /*19730*/  FMUL.FTZ R16, R2.reuse, R88 ;  /* 0x0000005802107220 */ /* 0x040fe40000410000 */
[----:B------:R-:W-:Y:S02]  /*19740*/  FMUL.FTZ R17, R2, R89 ;  /* 0x0000005902117220 */ /* 0x000fe40000410000 */
[--C-:B------:R-:W-:Y:S02]  /*19750*/  FFMA.FTZ R56, R152, c[0x0][0x2d0], -R69.reuse ;  /* 0x0000b40098387a23 */ /* 0x100fe40000010845 */
[----:B------:R-:W-:Y:S01]  /*19760*/  FMUL.FTZ R24, R2, R96 ;  /* 0x0000006002187220 */ /* 0x000fe20000410000 */
[----:B------:R3:W-:Y:S01]  /*19770*/  MUFU.EX2 R140, R8 ;  /* 0x00000008008c7308 */ /* 0x0007e20000000800 */
[--C-:B-1----:R-:W-:Y:S01]  /*19780*/  FFMA.FTZ R4, R142, c[0x0][0x2d0], -R148.reuse ;  /* 0x0000b4008e047a23 */ /* 0x102fe20000010894 */
[----:B----4-:R-:W-:Y:S01]  /*19790*/  MOV R142, R7 ;  /* 0x00000007008e7202 */ /* 0x010fe20000000f00 */
[C---:B------:R-:W-:Y:S02]  /*197a0*/  FMUL.FTZ R25, R2.reuse, R97 ;  /* 0x0000006102197220 */ /* 0x040fe40000410000 */
[C---:B------:R-:W-:Y:S02]  /*197b0*/  FMUL.FTZ R33, R2.reuse, R105 ;  /* 0x0000006902217220 */ /* 0x040fe40000410000 */
[--C-:B------:R-:W-:Y:S02]  /*197c0*/  FFMA.FTZ R40, R147, c[0x0][0x2d0], -R69.reuse ;  /* 0x0000b40093287a23 */ /* 0x100fe40000010845 */
[C---:B------:R-:W-:Y:S01]  /*197d0*/  FMUL.FTZ R57, R2.reuse, R129 ;  /* 0x0000008102397220 */ /* 0x040fe20000410000 */
[----:B------:R-:W1:Y:S01]  /*197e0*/  MUFU.EX2 R7, R4 ;  /* 0x0000000400077308 */ /* 0x000e620000000800 */
[----:B------:R-:W-:Y:S01]  /*197f0*/  MOV R129, R58 ;  /* 0x0000003a00817202 */ /* 0x000fe20000000f00 */
[----:B------:R-:W-:Y:S02]  /*19800*/  FMUL.FTZ R41, R2, R113 ;  /* 0x0000007102297220 */ /* 0x000fe40000410000 */
[C---:B--2---:R-:W-:Y:S02]  /*19810*/  FMUL.FTZ R10, R0.reuse, R82 ;  /* 0x00000052000a7220 */ /* 0x044fe40000410000 */
[C---:B------:R-:W-:Y:S02]  /*19820*/  FMUL.FTZ R11, R0.reuse, R83 ;  /* 0x00000053000b7220 */ /* 0x040fe40000410000 */
[C---:B------:R-:W-:Y:S02]  /*19830*/  FMUL.FTZ R18, R0.reuse, R90 ;  /* 0x0000005a00127220 */ /* 0x040fe40000410000 */
[----:B------:R2:W-:Y:S01]  /*19840*/  MUFU.EX2 R144, R6 ;  /* 0x0000000600907308 */ /* 0x0005e20000000800 */
[C---:B------:R-:W-:Y:S02]  /*19850*/  FMUL.FTZ R19, R0.reuse, R91 ;  /* 0x0000005b00137220 */ /* 0x040fe40000410000 */
[----:B------:R-:W-:Y:S01]  /*19860*/  FMUL.FTZ R26, R0, R98 ;  /* 0x00000062001a7220 */ /* 0x000fe20000410000 */
[----:B------:R-:W-:Y:S01]  /*19870*/  LDSM.16.MT88.4 R88, [R195+0x800] ;  /* 0x00080000c358783b */ /* 0x000fe20000004200 */
[----:B---3--:R-:W-:Y:S02]  /*19880*/  FMUL.FTZ R8, R2, R80 ;  /* 0x0000005002087220 */ /* 0x008fe40000410000 */
[C---:B------:R-:W-:Y:S02]  /*19890*/  FMUL.FTZ R27, R0.reuse, R99 ;  /* 0x00000063001b7220 */ /* 0x040fe40000410000 */
[C---:B------:R-:W-:Y:S01]  /*198a0*/  FMUL.FTZ R34, R0.reuse, R106 ;  /* 0x0000006a00227220 */ /* 0x040fe20000410000 */
[----:B------:R3:W-:Y:S01]  /*198b0*/  MUFU.EX2 R251, R56 ;  /* 0x0000003800fb7308 */ /* 0x0007e20000000800 */
[C---:B------:R-:W-:Y:S01]  /*198c0*/  FMUL.FTZ R35, R0.reuse, R107 ;  /* 0x0000006b00237220 */ /* 0x040fe20000410000 */
[----:B------:R-:W4:Y:S01]  /*198d0*/  LDSM.16.MT88.4 R80, [R198+0x3800] ;  /* 0x00380000c650783b */ /* 0x000f220000004200 */
[C---:B------:R-:W-:Y:S01]  /*198e0*/  FMUL.FTZ R58, R0.reuse, R130 ;  /* 0x00000082003a7220 */ /* 0x040fe20000410000 */
[----:B-1----:R-:W-:Y:S01]  /*198f0*/  MOV R146, R7 ;  /* 0x0000000700927202 */ /* 0x002fe20000000f00 */
[--C-:B------:R-:W-:Y:S02]  /*19900*/  FFMA.FTZ R4, R73, c[0x0][0x2d0], -R148.reuse ;  /* 0x0000b40049047a23 */ /* 0x100fe40000010894 */
[C---:B------:R-:W-:Y:S02]  /*19910*/  FMUL.FTZ R7, R0.reuse, R79 ;  /* 0x0000004f00077220 */ /* 0x040fe40000410000 */
[C---:B------:R-:W-:Y:S01]  /*19920*/  FMUL.FTZ R42, R0.reuse, R114 ;  /* 0x00000072002a7220 */ /* 0x040fe20000410000 */
[----:B------:R1:W5:Y:S01]  /*19930*/  MUFU.EX2 R5, R4 ;  /* 0x0000000400057308 */ /* 0x0003620000000800 */
[----:B------:R-:W-:Y:S01]  /*19940*/  FMUL.FTZ R43, R0, R115 ;  /* 0x00000073002b7220 */ /* 0x000fe20000410000 */
[----:B------:R-:W-:Y:S01]  /*19950*/  LDSM.16.MT88.4 R96, [R197+0x4000] ;  /* 0x00400000c560783b */ /* 0x000fe20000004200 */
[----:B------:R-:W-:Y:S02]  /*19960*/  FMUL.FTZ R48, R2, R120 ;  /* 0x0000007802307220 */ /* 0x000fe40000410000 */
[----:B--2---:R-:W-:Y:S02]  /*19970*/  FMUL.FTZ R6, R0, R78 ;  /* 0x0000004e00067220 */ /* 0x004fe40000410000 */
[----:B------:R-:W-:Y:S02]  /*19980*/  FMUL.FTZ R49, R2, R121 ;  /* 0x0000007902317220 */ /* 0x000fe40000410000 */
[C---:B------:R-:W-:Y:S02]  /*19990*/  FMUL.FTZ R50, R0.reuse, R122 ;  /* 0x0000007a00327220 */ /* 0x040fe40000410000 */
[----:B------:R-:W-:Y:S01]  /*199a0*/  FMUL.FTZ R51, R0, R123 ;  /* 0x0000007b00337220 */ /* 0x000fe20000410000 */
[----:B------:R-:W-:Y:S01]  /*199b0*/  MOV R123, R146 ;  /* 0x00000092007b7202 */ /* 0x000fe20000000f00 */
[C---:B------:R-:W-:Y:S02]  /*199c0*/  FMUL.FTZ R60, R2.reuse, R60 ;  /* 0x0000003c023c7220 */ /* 0x040fe40000410000 */
[C---:B---3--:R-:W-:Y:S02]  /*199d0*/  FMUL.FTZ R56, R2.reuse, R128 ;  /* 0x0000008002387220 */ /* 0x048fe40000410000 */
[----:B------:R-:W-:Y:S02]  /*199e0*/  FMUL.FTZ R61, R2, R61 ;  /* 0x0000003d023d7220 */ /* 0x000fe40000410000 */
[C---:B------:R-:W-:Y:S02]  /*199f0*/  FMUL.FTZ R62, R0.reuse, R62 ;  /* 0x0000003e003e7220 */ /* 0x040fe40000410000 */
[----:B------:R-:W-:Y:S02]  /*19a00*/  FMUL.FTZ R63, R0, R63 ;  /* 0x0000003f003f7220 */ /* 0x000fe40000410000 */
[C---:B------:R-:W-:Y:S02]  /*19a10*/  FMUL.FTZ R64, R2.reuse, R64 ;  /* 0x0000004002407220 */ /* 0x040fe40000410000 */
[--C-:B-1----:R-:W-:Y:S02]  /*19a20*/  FFMA.FTZ R4, R141, c[0x0][0x2d0], -R69.reuse ;  /* 0x0000b4008d047a23 */ /* 0x102fe40000010845 */
[----:B------:R-:W-:Y:S02]  /*19a30*/  FMUL.FTZ R65, R2, R65 ;  /* 0x0000004102417220 */ /* 0x000fe40000410000 */
[----:B------:R1:W2:Y:S01]  /*19a40*/  MUFU.EX2 R141, R4 ;  /* 0x00000004008d7308 */ /* 0x0002a20000000800 */
[C---:B------:R-:W-:Y:S02]  /*19a50*/  FMUL.FTZ R66, R0.reuse, R66 ;  /* 0x0000004200427220 */ /* 0x040fe40000410000 */
[----:B------:R-:W-:Y:S02]  /*19a60*/  FMUL.FTZ R67, R0, R67 ;  /* 0x0000004300437220 */ /* 0x000fe40000410000 */
[--C-:B------:R-:W-:Y:S06]  /*19a70*/  FFMA.FTZ R71, R71, c[0x0][0x2d0], -R69.reuse ;  /* 0x0000b40047477a23 */ /* 0x100fec0000010845 */
[----:B------:R-:W-:Y:S01]  /*19a80*/  MUFU.EX2 R71, R71 ;  /* 0x0000004700477308 */ /* 0x000fe20000000800 */
[--C-:B-1----:R-:W-:Y:S01]  /*19a90*/  FFMA.FTZ R4, R143, c[0x0][0x2d0], -R69.reuse ;  /* 0x0000b4008f047a23 */ /* 0x102fe20000010845 */
[----:B-----5:R-:W-:Y:S01]  /*19aa0*/  MOV R143, R5 ;  /* 0x00000005008f7202 */ /* 0x020fe20000000f00 */
[----:B------:R-:W-:Y:S01]  /*19ab0*/  FMUL.FTZ R5, R2, R77 ;  /* 0x0000004d02057220 */ /* 0x000fe20000410000 */
[----:B------:R-:W-:Y:S06]  /*19ac0*/  F2FP.BF16.PACK_AB R77, R140, R144 ;  /* 0x000000908c4d723e */ /* 0x000fec00000010ff */
[----:B------:R1:W3:Y:S01]  /*19ad0*/  MUFU.EX2 R73, R4 ;  /* 0x0000000400497308 */ /* 0x0002e20000000800 */
[----:B------:R-:W-:Y:S02]  /*19ae0*/  F2FP.BF16.PACK_AB R78, R143, R146 ;  /* 0x000000928f4e723e */ /* 0x000fe400000010ff */
[----:B------:R-:W-:Y:S02]  /*19af0*/  MOV R121, R143 ;  /* 0x0000008f00797202 */ /* 0x000fe40000000f00 */
[----:B--2---:R-:W-:Y:S01]  /*19b00*/  MOV R122, R141 ;  /* 0x0000008d007a7202 */ /* 0x004fe20000000f00 */
[----:B-1----:R-:W-:Y:S01]  /*19b10*/  FMUL.FTZ R4, R2, R76 ;  /* 0x0000004c02047220 */ /* 0x002fe20000410000 */
[----:B------:R-:W-:Y:S02]  /*19b20*/  F2FP.BF16.PACK_AB R76, R142, R145 ;  /* 0x000000918e4c723e */ /* 0x000fe400000010ff */
[----:B---3--:R-:W-:Y:S07]  /*19b30*/  F2FP.BF16.PACK_AB R79, R73, R141 ;  /* 0x0000008d494f723e */ /* 0x008fee00000010ff */
        /* <DEDUP_REMOVED lines=15> */
[----:B------:R-:W-:Y:S01]  /*19c30*/  FMUL.FTZ R28, R2, R100 ;  /* 0x00000064021c7220 */ /* 0x000fe20000410000 */
[C---:B------:R-:W-:Y:S04]  /*19c40*/  HMMA.16816.F32.BF16 R24, R76.reuse, R30, R24 ;  /* 0x0000001e4c18723c */ /* 0x040fe80000041818 */
[----:B------:R-:W-:Y:S01]  /*19c50*/  MOV R100, R73 ;  /* 0x0000004900647202 */ /* 0x000fe20000000f00 */
[--C-:B------:R-:W-:Y:S02]  /*19c60*/  FFMA.FTZ R73, R153, c[0x0][0x2d0], -R69.reuse ;  /* 0x0000b40099497a23 */ /* 0x100fe40000010845 */
[----:B------:R-:W-:Y:S01]  /*19c70*/  FMUL.FTZ R31, R0, R103 ;  /* 0x00000067001f7220 */ /* 0x000fe20000410000 */
[----:B------:R-:W-:Y:S01]  /*19c80*/  MOV R120, R100 ;  /* 0x0000006400787202 */ /* 0x000fe20000000f00 */
[----:B------:R2:W-:Y:S03]  /*19c90*/  MUFU.EX2 R128, R73 ;  /* 0x0000004900807308 */ /* 0x0005e60000000800 */
[----:B------:R-:W-:Y:S02]  /*19ca0*/  FMUL.FTZ R29, R2, R101 ;  /* 0x00000065021d7220 */ /* 0x000fe40000410000 */
[----:B------:R-:W-:Y:S05]  /*19cb0*/  FMUL.FTZ R30, R0, R102 ;  /* 0x00000066001e7220 */ /* 0x000fea0000410000 */
[----:B------:R3:W-:Y:S02]  /*19cc0*/  MUFU.EX2 R101, R32 ;  /* 0x0000002000657308 */ /* 0x0007e40000000800 */
[C---:B------:R-:W-:Y:S07]  /*19cd0*/  HMMA.16816.F32.BF16 R28, R76.reuse, R36, R28 ;  /* 0x000000244c1c723c */ /* 0x040fee000004181c */
[--C-:B------:R-:W-:Y:S01]  /*19ce0*/  FFMA.FTZ R36, R75, c[0x0][0x2d0], -R148.reuse ;  /* 0x0000b4004b247a23 */ /* 0x100fe20000010894 */
[----:B------:R5:W-:Y:S01]  /*19cf0*/  MUFU.EX2 R102, R40 ;  /* 0x0000002800667308 */ /* 0x000be20000000800 */
[----:B------:R-:W-:Y:S03]  /*19d00*/  FMUL.FTZ R37, R2, R109 ;  /* 0x0000006d02257220 */ /* 0x000fe60000410000 */
[--C-:B--2---:R-:W-:Y:S06]  /*19d10*/  FFMA.FTZ R73, R154, c[0x0][0x2d0], -R148.reuse ;  /* 0x0000b4009a497a23 */ /* 0x104fec0000010894 */
[----:B------:R2:W-:Y:S01]  /*19d20*/  MUFU.EX2 R250, R73 ;  /* 0x0000004900fa7308 */ /* 0x0005e20000000800 */
[C---:B---3--:R-:W-:Y:S02]  /*19d30*/  FMUL.FTZ R32, R2.reuse, R104 ;  /* 0x0000006802207220 */ /* 0x048fe40000410000 */
[----:B------:R-:W-:Y:S07]  /*19d40*/  LDSM.16.MT88.4 R104, [R196+0x3000] ;  /* 0x00300000c468783b */ /* 0x000fee0000004200 */
[----:B------:R3:W-:Y:S01]  /*19d50*/  MUFU.EX2 R243, R36 ;  /* 0x0000002400f37308 */ /* 0x0007e20000000800 */
[C---:B------:R-:W-:Y:S03]  /*19d60*/  HMMA.16816.F32.BF16 R32, R76.reuse, R38, R32 ;  /* 0x000000264c20723c */ /* 0x040fe60000041820 */
[----:B-----5:R-:W-:Y:S01]  /*19d70*/  FMUL.FTZ R40, R2, R112 ;  /* 0x0000007002287220 */ /* 0x020fe20000410000 */
[----:B------:R-:W-:Y:S03]  /*19d80*/  MOV R112, R145 ;  /* 0x0000009100707202 */ /* 0x000fe60000000f00 */
[C---:B------:R-:W-:Y:S02]  /*19d90*/  FMUL.FTZ R38, R0.reuse, R110 ;  /* 0x0000006e00267220 */ /* 0x040fe40000410000 */
[----:B------:R-:W-:Y:S03]  /*19da0*/  FMUL.FTZ R39, R0, R111 ;  /* 0x0000006f00277220 */ /* 0x000fe60000410000 */
[--C-:B--2---:R-:W-:Y:S04]  /*19db0*/  FFMA.FTZ R73, R155, c[0x0][0x2d0], -R148.reuse ;  /* 0x0000b4009b497a23 */ /* 0x104fe80000010894 */
[----:B------:R2:W-:Y:S01]  /*19dc0*/  MUFU.EX2 R249, R73 ;  /* 0x0000004900f97308 */ /* 0x0005e20000000800 */
[----:B---3--:R-:W-:Y:S02]  /*19dd0*/  FMUL.FTZ R36, R2, R108 ;  /* 0x0000006c02247220 */ /* 0x008fe40000410000 */
[----:B------:R-:W-:Y:S05]  /*19de0*/  LDSM.16.MT88.4 R108, [R198+0x3000] ;  /* 0x00300000c66c783b */ /* 0x000fea0000004200 */
[C---:B------:R-:W-:Y:S07]  /*19df0*/  HMMA.16816.F32.BF16 R36, R76.reuse, R44, R36 ;  /* 0x0000002c4c24723c */ /* 0x040fee0000041824 */
[--C-:B------:R-:W-:Y:S01]  /*19e00*/  FFMA.FTZ R44, R149, c[0x0][0x2d0], -R69.reuse ;  /* 0x0000b400952c7a23 */ /* 0x100fe20000010845 */
[C---:B------:R-:W-:Y:S03]  /*19e10*/  HMMA.16816.F32.BF16 R40, R76.reuse, R46, R40 ;  /* 0x0000002e4c28723c */ /* 0x040fe60000041828 */
[----:B------:R-:W3:Y:S01]  /*19e20*/  MUFU.EX2 R59, R44 ;  /* 0x0000002c003b7308 */ /* 0x000ee20000000800 */
[--C-:B--2---:R-:W-:Y:S02]  /*19e30*/  FFMA.FTZ R73, R156, c[0x0][0x2d0], -R69.reuse ;  /* 0x0000b4009c497a23 */ /* 0x104fe40000010845 */
[----:B------:R-:W-:Y:S02]  /*19e40*/  FMUL.FTZ R45, R2, R117 ;  /* 0x00000075022d7220 */ /* 0x000fe40000410000 */
[C---:B------:R-:W-:Y:S04]  /*19e50*/  FMUL.FTZ R47, R0.reuse, R119 ;  /* 0x00000077002f7220 */ /* 0x040fe80000410000 */
[C---:B------:R-:W-:Y:S01]  /*19e60*/  FMUL.FTZ R46, R0.reuse, R118 ;  /* 0x00000076002e7220 */ /* 0x040fe20000410000 */
[----:B------:R2:W-:Y:S01]  /*19e70*/  MUFU.EX2 R248, R73 ;  /* 0x0000004900f87308 */ /* 0x0005e20000000800 */
[----:B---3--:R-:W-:Y:S01]  /*19e80*/  MOV R130, R59 ;  /* 0x0000003b00827202 */ /* 0x008fe20000000f00 */
[----:B------:R-:W-:Y:S01]  /*19e90*/  FMUL.FTZ R59, R0, R131 ;  /* 0x00000083003b7220 */ /* 0x000fe20000410000 */
[----:B------:R-:W-:Y:S01]  /*19ea0*/  MOV R131, R243 ;  /* 0x000000f300837202 */ /* 0x000fe20000000f00 */
[C---:B------:R-:W-:Y:S07]  /*19eb0*/  FMUL.FTZ R44, R2.reuse, R116 ;  /* 0x00000074022c7220 */ /* 0x040fee0000410000 */
[C---:B------:R-:W-:Y:S03]  /*19ec0*/  HMMA.16816.F32.BF16 R44, R76.reuse, R52, R44 ;  /* 0x000000344c2c723c */ /* 0x040fe6000004182c */
[--C-:B--2---:R-:W-:Y:S04]  /*19ed0*/  FFMA.FTZ R73, R157, c[0x0][0x2d0], -R69.reuse ;  /* 0x0000b4009d497a23 */ /* 0x104fe80000010845 */
[----:B------:R2:W-:Y:S01]  /*19ee0*/  MUFU.EX2 R247, R73 ;  /* 0x0000004900f77308 */ /* 0x0005e20000000800 */
[C---:B------:R-:W-:Y:S04]  /*19ef0*/  HMMA.16816.F32.BF16 R48, R76.reuse, R54, R48 ;  /* 0x000000364c30723c */ /* 0x040fe80000041830 */
[--C-:B------:R-:W-:Y:S02]  /*19f00*/  FFMA.FTZ R52, R151, c[0x0][0x2d0], -R148.reuse ;  /* 0x0000b40097347a23 */ /* 0x100fe40000010894 */
[----:B------:R-:W-:Y:S02]  /*19f10*/  FMUL.FTZ R53, R2, R125 ;  /* 0x0000007d02357220 */ /* 0x000fe40000410000 */
[C---:B------:R-:W-:Y:S01]  /*19f20*/  FMUL.FTZ R54, R0.reuse, R126 ;  /* 0x0000007e00367220 */ /* 0x040fe20000410000 */
[----:B------:R3:W5:Y:S03]  /*19f30*/  MUFU.EX2 R252, R52 ;  /* 0x0000003400fc7308 */ /* 0x0007660000000800 */
[----:B------:R-:W-:Y:S02]  /*19f40*/  FMUL.FTZ R55, R0, R127 ;  /* 0x0000007f00377220 */ /* 0x000fe40000410000 */
[--C-:B--2---:R-:W-:Y:S05]  /*19f50*/  FFMA.FTZ R73, R158, c[0x0][0x2d0], -R148.reuse ;  /* 0x0000b4009e497a23 */ /* 0x104fea0000010894 */
[----:B------:R-:W-:Y:S01]  /*19f60*/  MUFU.EX2 R158, R74 ;  /* 0x0000004a009e7308 */ /* 0x000fe20000000800 */
[----:B---3--:R-:W-:Y:S09]  /*19f70*/  FMUL.FTZ R52, R2, R124 ;  /* 0x0000007c02347220 */ /* 0x008ff20000410000 */
[----:B------:R2:W-:Y:S01]  /*19f80*/  MUFU.EX2 R246, R73 ;  /* 0x0000004900f67308 */ /* 0x0005e20000000800 */
[C---:B----4-:R-:W-:Y:S08]  /*19f90*/  HMMA.16816.F32.BF16 R52, R76.reuse, R80, R52 ;  /* 0x000000504c34723c */ /* 0x050ff00000041834 */
[C---:B------:R-:W-:Y:S01]  /*19fa0*/  HMMA.16816.F32.BF16 R56, R76.reuse, R82, R56 ;  /* 0x000000524c38723c */ /* 0x040fe20000041838 */
[----:B------:R-:W3:Y:S07]  /*19fb0*/  LDSM.16.MT88.4 R80, [R196+0x800] ;  /* 0x00080000c450783b */ /* 0x000eee0000004200 */
[C---:B-1----:R-:W-:Y:S04]  /*19fc0*/  HMMA.16816.F32.BF16 R60, R76.reuse, R84, R60 ;  /* 0x000000544c3c723c */ /* 0x042fe8000004183c */
[--C-:B--2---:R-:W-:Y:S04]  /*19fd0*/  FFMA.FTZ R73, R159, c[0x0][0x2d0], -R148.reuse ;  /* 0x0000b4009f497a23 */ /* 0x104fe80000010894 */
[----:B------:R-:W-:Y:S01]  /*19fe0*/  HMMA.16816.F32.BF16 R64, R76, R86, R64 ;  /* 0x000000564c40723c */ /* 0x000fe20000041840 */
[----:B------:R1:W2:Y:S01]  /*19ff0*/  MUFU.EX2 R245, R73 ;  /* 0x0000004900f57308 */ /* 0x0002a20000000800 */
[----:B------:R-:W4:Y:S05]  /*1a000*/  LDSM.16.MT88.4 R84, [R197+0x800] ;  /* 0x00080000c554783b */ /* 0x000f2a0000004200 */
[----:B------:R-:W-:Y:S02]  /*1a010*/  F2FP.BF16.PACK_AB R76, R131, R101 ;  /* 0x00000065834c723e */ /* 0x000fe400000010ff */
[-C--:B------:R-:W-:Y:S03]  /*1a020*/  F2FP.BF16.PACK_AB R77, R130, R102.reuse ;  /* 0x00000066824d723e */ /* 0x080fe600000010ff */
[----:B-----5:R-:W-:Y:S02]  /*1a030*/  F2FP.BF16.PACK_AB R78, R252, R129 ;  /* 0x00000081fc4e723e */ /* 0x020fe400000010ff */
[----:B------:R-:W-:Y:S07]  /*1a040*/  F2FP.BF16.PACK_AB R79, R128, R251 ;  /* 0x000000fb804f723e */ /* 0x000fee00000010ff */
[C---:B------:R-:W-:Y:S03]  /*1a050*/  HMMA.16816.F32.BF16 R4, R76.reuse, R88, R4 ;  /* 0x000000584c04723c */ /* 0x040fe60000041804 */
[--C-:B-1----:R-:W-:Y:S05]  /*1a060*/  FFMA.FTZ R73, R160, c[0x0][0x2d0], -R69.reuse ;  /* 0x0000b400a0497a23 */ /* 0x102fea0000010845 */
[C---:B------:R-:W-:Y:S01]  /*1a070*/  HMMA.16816.F32.BF16 R8, R76.reuse, R90, R8 ;  /* 0x0000005a4c08723c */ /* 0x040fe20000041808 */
[----:B------:R1:W-:Y:S01]  /*1a080*/  MUFU.EX2 R244, R73 ;  /* 0x0000004900f47308 */ /* 0x0003e20000000800 */
[----:B------:R-:W5:Y:S06]  /*1a090*/  LDSM.16.MT88.4 R88, [R195+0x4000] ;  /* 0x00400000c358783b */ /* 0x000f6c0000004200 */
[C---:B---3--:R-:W-:Y:S08]  /*1a0a0*/  HMMA.16816.F32.BF16 R12, R76.reuse, R80, R12 ;  /* 0x000000504c0c723c */ /* 0x048ff0000004180c */
[C---:B------:R-:W-:Y:S01]  /*1a0b0*/  HMMA.16816.F32.BF16 R16, R76.reuse, R82, R16 ;  /* 0x000000524c10723c */ /* 0x040fe20000041810 */
[----:B------:R-:W3:Y:S07]  /*1a0c0*/  LDSM.16.MT88.4 R80, [R196+0x4000] ;  /* 0x00400000c450783b */ /* 0x000eee0000004200 */
[C---:B------:R-:W-:Y:S04]  /*1a0d0*/  HMMA.16816.F32.BF16 R20, R76.reuse, R92, R20 ;  /* 0x0000005c4c14723c */ /* 0x040fe80000041814 */
[--C-:B-1----:R-:W-:Y:S04]  /*1a0e0*/  FFMA.FTZ R73, R161, c[0x0][0x2d0], -R69.reuse ;  /* 0x0000b400a1497a23 */ /* 0x102fe80000010845 */
[C---:B------:R-:W-:Y:S01]  /*1a0f0*/  HMMA.16816.F32.BF16 R24, R76.reuse, R94, R24 ;  /* 0x0000005e4c18723c */ /* 0x040fe20000041818 */
[----:B------:R1:W1:Y:S01]  /*1a100*/  MUFU.EX2 R243, R73 ;  /* 0x0000004900f37308 */ /* 0x0002620000000800 */
[----:B------:R-:W2:Y:S06]  /*1a110*/  LDSM.16.MT88.4 R92, [R198+0x4000] ;  /* 0x00400000c65c783b */ /* 0x000eac0000004200 */
[C---:B----4-:R-:W-:Y:S08]  /*1a120*/  HMMA.16816.F32.BF16 R28, R76.reuse, R84, R28 ;  /* 0x000000544c1c723c */ /* 0x050ff0000004181c */
[C---:B------:R-:W-:Y:S01]  /*1a130*/  HMMA.16816.F32.BF16 R32, R76.reuse, R86, R32 ;  /* 0x000000564c20723c */ /* 0x040fe20000041820 */
[----:B------:R-:W4:Y:S07]  /*1a140*/  LDSM.16.MT88.4 R84, [R195+0x1000] ;  /* 0x00100000c354783b */ /* 0x000f2e0000004200 */
[C---:B-----5:R-:W-:Y:S04]  /*1a150*/  HMMA.16816.F32.BF16 R36, R76.reuse, R88, R36 ;  /* 0x000000584c24723c */ /* 0x060fe80000041824 */
[--C-:B-1----:R-:W-:Y:S04]  /*1a160*/  FFMA.FTZ R73, R162, c[0x0][0x2d0], -R148.reuse ;  /* 0x0000b400a2497a23 */ /* 0x102fe80000010894 */
[C---:B------:R-:W-:Y:S01]  /*1a170*/  HMMA.16816.F32.BF16 R40, R76.reuse, R90, R40 ;  /* 0x0000005a4c28723c */ /* 0x040fe20000041828 */
[----:B------:R1:W-:Y:S01]  /*1a180*/  MUFU.EX2 R119, R73 ;  /* 0x0000004900777308 */ /* 0x0003e20000000800 */
[----:B------:R-:W5:Y:S06]  /*1a190*/  LDSM.16.MT88.4 R88, [R196+0x1000] ;  /* 0x00100000c458783b */ /* 0x000f6c0000004200 */
[C---:B---3--:R-:W-:Y:S08]  /*1a1a0*/  HMMA.16816.F32.BF16 R44, R76.reuse, R80, R44 ;  /* 0x000000504c2c723c */ /* 0x048ff0000004182c */
[C---:B------:R-:W-:Y:S01]  /*1a1b0*/  HMMA.16816.F32.BF16 R48, R76.reuse, R82, R48 ;  /* 0x000000524c30723c */ /* 0x040fe20000041830 */
[----:B------:R-:W3:Y:S07]  /*1a1c0*/  LDSM.16.MT88.4 R80, [R198+0x1000] ;  /* 0x00100000c650783b */ /* 0x000eee0000004200 */
[C---:B--2---:R-:W-:Y:S04]  /*1a1d0*/  HMMA.16816.F32.BF16 R52, R76.reuse, R92, R52 ;  /* 0x0000005c4c34723c */ /* 0x044fe80000041834 */
[--C-:B-1----:R-:W-:Y:S01]  /*1a1e0*/  FFMA.FTZ R73, R163, c[0x0][0x2d0], -R148.reuse ;  /* 0x0000b400a3497a23 */ /* 0x102fe20000010894 */
[----:B------:R-:W-:Y:S03]  /*1a1f0*/  MOV R163, R102 ;  /* 0x0000006600a37202 */ /* 0x000fe60000000f00 */
[C---:B------:R-:W-:Y:S01]  /*1a200*/  HMMA.16816.F32.BF16 R56, R76.reuse, R94, R56 ;  /* 0x0000005e4c38723c */ /* 0x040fe20000041838 */
[----:B------:R1:W2:Y:S01]  /*1a210*/  MUFU.EX2 R118, R73 ;  /* 0x0000004900767308 */ /* 0x0002a20000000800 */
[----:B------:R-:W2:Y:S06]  /*1a220*/  LDSM.16.MT88.4 R92, [R197+0x1000] ;  /* 0x00100000c55c783b */ /* 0x000eac0000004200 */
[C---:B------:R-:W-:Y:S08]  /*1a230*/  HMMA.16816.F32.BF16 R60, R76.reuse, R96, R60 ;  /* 0x000000604c3c723c */ /* 0x040ff0000004183c */
[----:B------:R-:W-:Y:S01]  /*1a240*/  HMMA.16816.F32.BF16 R64, R76, R98, R64 ;  /* 0x000000624c40723c */ /* 0x000fe20000041840 */
[----:B------:R-:W-:Y:S06]  /*1a250*/  LDSM.16.MT88.4 R96, [R198+0x4800] ;  /* 0x00480000c660783b */ /* 0x000fec0000004200 */
[----:B------:R-:W-:Y:S01]  /*1a260*/  F2FP.BF16.PACK_AB R76, R249, R250 ;  /* 0x000000faf94c723e */ /* 0x000fe200000010ff */
[--C-:B-1----:R-:W-:Y:S01]  /*1a270*/  FFMA.FTZ R73, R188, c[0x0][0x2d0], -R69.reuse ;  /* 0x0000b400bc497a23 */ /* 0x102fe20000010845 */
[----:B------:R-:W-:Y:S03]  /*1a280*/  F2FP.BF16.PACK_AB R77, R247, R248 ;  /* 0x000000f8f74d723e */ /* 0x000fe600000010ff */
[----:B------:R1:W-:Y:S01]  /*1a290*/  MUFU.EX2 R117, R73 ;  /* 0x0000004900757308 */ /* 0x0003e20000000800 */
[----:B------:R-:W-:Y:S02]  /*1a2a0*/  F2FP.BF16.PACK_AB R78, R245, R246 ;  /* 0x000000f6f54e723e */ /* 0x000fe400000010ff */
[----:B------:R-:W-:Y:S02]  /*1a2b0*/  F2FP.BF16.PACK_AB R79, R243, R244 ;  /* 0x000000f4f34f723e */ /* 0x000fe400000010ff */
[----:B------:R-:W-:Y:S02]  /*1a2c0*/  MOV R188, R101 ;  /* 0x0000006500bc7202 */ /* 0x000fe40000000f00 */
[----:B------:R-:W-:Y:S03]  /*1a2d0*/  LDSM.16.MT88.4 R100, [R196+0x1800] ;  /* 0x00180000c464783b */ /* 0x000fe60000004200 */
[C---:B----4-:R-:W-:Y:S08]  /*1a2e0*/  HMMA.16816.F32.BF16 R4, R76.reuse, R84, R4 ;  /* 0x000000544c04723c */ /* 0x050ff00000041804 */
[C---:B------:R-:W-:Y:S01]  /*1a2f0*/  HMMA.16816.F32.BF16 R8, R76.reuse, R86, R8 ;  /* 0x000000564c08723c */ /* 0x040fe20000041808 */
[----:B------:R-:W4:Y:S03]  /*1a300*/  LDSM.16.MT88.4 R84, [R195+0x4800] ;  /* 0x00480000c354783b */ /* 0x000f260000004200 */
[--C-:B-1----:R-:W-:Y:S01]  /*1a310*/  FFMA.FTZ R73, R189, c[0x0][0x2d0], -R69.reuse ;  /* 0x0000b400bd497a23 */ /* 0x102fe20000010845 */
[----:B------:R-:W-:Y:S03]  /*1a320*/  MOV R189, R140 ;  /* 0x0000008c00bd7202 */ /* 0x000fe60000000f00 */
[C---:B-----5:R-:W-:Y:S01]  /*1a330*/  HMMA.16816.F32.BF16 R12, R76.reuse, R88, R12 ;  /* 0x000000584c0c723c */ /* 0x060fe2000004180c */
[----:B------:R1:W5:Y:S07]  /*1a340*/  MUFU.EX2 R116, R73 ;  /* 0x0000004900747308 */ /* 0x00036e0000000800 */
[C---:B------:R-:W-:Y:S01]  /*1a350*/  HMMA.16816.F32.BF16 R16, R76.reuse, R90, R16 ;  /* 0x0000005a4c10723c */ /* 0x040fe20000041810 */
[----:B------:R-:W5:Y:S07]  /*1a360*/  LDSM.16.MT88.4 R88, [R196+0x4800] ;  /* 0x00480000c458783b */ /* 0x000f6e0000004200 */
[C---:B---3--:R-:W-:Y:S08]  /*1a370*/  HMMA.16816.F32.BF16 R20, R76.reuse, R80, R20 ;  /* 0x000000504c14723c */ /* 0x048ff00000041814 */
[C---:B------:R-:W-:Y:S01]  /*1a380*/  HMMA.16816.F32.BF16 R24, R76.reuse, R82, R24 ;  /* 0x000000524c18723c */ /* 0x040fe20000041818 */
[----:B------:R-:W3:Y:S03]  /*1a390*/  LDSM.16.MT88.4 R80, [R197+0x4800] ;  /* 0x00480000c550783b */ /* 0x000ee60000004200 */
[--C-:B-1----:R-:W-:Y:S01]  /*1a3a0*/  FFMA.FTZ R73, R190, c[0x0][0x2d0], -R148.reuse ;  /* 0x0000b400be497a23 */ /* 0x102fe20000010894 */
[----:B------:R-:W-:Y:S03]  /*1a3b0*/  MOV R190, R142 ;  /* 0x0000008e00be7202 */ /* 0x000fe60000000f00 */
[C---:B--2---:R-:W-:Y:S01]  /*1a3c0*/  HMMA.16816.F32.BF16 R28, R76.reuse, R92, R28 ;  /* 0x0000005c4c1c723c */ /* 0x044fe2000004181c */
[----:B------:R1:W-:Y:S07]  /*1a3d0*/  MUFU.EX2 R162, R73 ;  /* 0x0000004900a27308 */ /* 0x0003ee0000000800 */
[C---:B------:R-:W-:Y:S01]  /*1a3e0*/  HMMA.16816.F32.BF16 R32, R76.reuse, R94, R32 ;  /* 0x0000005e4c20723c */ /* 0x040fe20000041820 */
[----:B------:R-:W2:Y:S07]  /*1a3f0*/  LDSM.16.MT88.4 R92, [R195+0x1800] ;  /* 0x00180000c35c783b */ /* 0x000eae0000004200 */
[C---:B----4-:R-:W-:Y:S08]  /*1a400*/  HMMA.16816.F32.BF16 R36, R76.reuse, R84, R36 ;  /* 0x000000544c24723c */ /* 0x050ff00000041824 */
[C---:B------:R-:W-:Y:S01]  /*1a410*/  HMMA.16816.F32.BF16 R40, R76.reuse, R86, R40 ;  /* 0x000000564c28723c */ /* 0x040fe20000041828 */
[----:B------:R-:W2:Y:S03]  /*1a420*/  LDSM.16.MT88.4 R84, [R198+0x1800] ;  /* 0x00180000c654783b */ /* 0x000ea60000004200 */
[--C-:B-1----:R-:W-:Y:S04]  /*1a430*/  FFMA.FTZ R73, R191, c[0x0][0x2d0], -R148.reuse ;  /* 0x0000b400bf497a23 */ /* 0x102fe80000010894 */
[C---:B-----5:R-:W-:Y:S01]  /*1a440*/  HMMA.16816.F32.BF16 R44, R76.reuse, R88, R44 ;  /* 0x000000584c2c723c */ /* 0x060fe2000004182c */
[----:B------:R1:W5:Y:S01]  /*1a450*/  MUFU.EX2 R161, R73 ;  /* 0x0000004900a17308 */ /* 0x0003620000000800 */
[----:B------:R-:W4:Y:S04]  /*1a460*/  LDL.LU R191, [R1+0x38] ;  /* 0x0000380001bf7983 */ /* 0x000f280000300800 */
[----:B------:R-:W4:Y:S02]  /*1a470*/  LDL.LU R75, [R1+0x34] ;  /* 0x00003400014b7983 */ /* 0x000f240000300800 */
[C---:B------:R-:W-:Y:S02]  /*1a480*/  HMMA.16816.F32.BF16 R48, R76.reuse, R90, R48 ;  /* 0x0000005a4c30723c */ /* 0x040fe40000041830 */
[----:B------:R-:W-:Y:S06]  /*1a490*/  LDSM.16.MT88.4 R88, [R195+0x5000] ;  /* 0x00500000c358783b */ /* 0x000fec0000004200 */
[C---:B------:R-:W-:Y:S08]  /*1a4a0*/  HMMA.16816.F32.BF16 R52, R76.reuse, R96, R52 ;  /* 0x000000604c34723c */ /* 0x040ff00000041834 */
[C---:B------:R-:W-:Y:S01]  /*1a4b0*/  HMMA.16816.F32.BF16 R56, R76.reuse, R98, R56 ;  /* 0x000000624c38723c */ /* 0x040fe20000041838 */
[----:B------:R-:W-:Y:S03]  /*1a4c0*/  LDSM.16.MT88.4 R96, [R196+0x5800] ;  /* 0x00580000c460783b */ /* 0x000fe60000004200 */
[--C-:B-1----:R-:W-:Y:S01]  /*1a4d0*/  FFMA.FTZ R73, R214, c[0x0][0x2d0], -R69.reuse ;  /* 0x0000b400d6497a23 */ /* 0x102fe20000010845 */
[----:B------:R-:W-:Y:S03]  /*1a4e0*/  MOV R214, R144 ;  /* 0x0000009000d67202 */ /* 0x000fe60000000f00 */
[C---:B---3--:R-:W-:Y:S01]  /*1a4f0*/  HMMA.16816.F32.BF16 R60, R76.reuse, R80, R60 ;  /* 0x000000504c3c723c */ /* 0x048fe2000004183c */
[----:B------:R1:W-:Y:S07]  /*1a500*/  MUFU.EX2 R160, R73 ;  /* 0x0000004900a07308 */ /* 0x0003ee0000000800 */
[----:B------:R-:W-:Y:S01]  /*1a510*/  HMMA.16816.F32.BF16 R64, R76, R82, R64 ;  /* 0x000000524c40723c */ /* 0x000fe20000041840 */
[----:B------:R-:W3:Y:S06]  /*1a520*/  LDSM.16.MT88.4 R80, [R197+0x1800] ;  /* 0x00180000c550783b */ /* 0x000eec0000004200 */
[----:B------:R-:W-:Y:S02]  /*1a530*/  F2FP.BF16.PACK_AB R76, R118, R119 ;  /* 0x00000077764c723e */ /* 0x000fe400000010ff */
[----:B------:R-:W-:Y:S03]  /*1a540*/  F2FP.BF16.PACK_AB R77, R116, R117 ;  /* 0x00000075744d723e */ /* 0x000fe600000010ff */
[----:B-----5:R-:W-:Y:S01]  /*1a550*/  F2FP.BF16.PACK_AB R78, R161, R162 ;  /* 0x000000a2a14e723e */ /* 0x020fe200000010ff */
[--C-:B-1----:R-:W-:Y:S04]  /*1a560*/  FFMA.FTZ R73, R219, c[0x0][0x2d0], -R69.reuse ;  /* 0x0000b400db497a23 */ /* 0x102fe80000010845 */
[----:B------:R1:W5:Y:S02]  /*1a570*/  MUFU.EX2 R159, R73 ;  /* 0x00000049009f7308 */ /* 0x0003640000000800 */
[--C-:B-1----:R-:W-:Y:S01]  /*1a580*/  FFMA.FTZ R73, R220, c[0x0][0x2d0], -R148.reuse ;  /* 0x0000b400dc497a23 */ /* 0x102fe20000010894 */
[----:B-----5:R-:W-:Y:S07]  /*1a590*/  F2FP.BF16.PACK_AB R79, R159, R160 ;  /* 0x000000a09f4f723e */ /* 0x020fee00000010ff */
[----:B------:R1:W-:Y:S01]  /*1a5a0*/  MUFU.EX2 R127, R73 ;  /* 0x00000049007f7308 */ /* 0x0003e20000000800 */
[C---:B--2---:R-:W-:Y:S08]  /*1a5b0*/  HMMA.16816.F32.BF16 R4, R76.reuse, R92, R4 ;  /* 0x0000005c4c04723c */ /* 0x044ff00000041804 */
[C---:B------:R-:W-:Y:S01]  /*1a5c0*/  HMMA.16816.F32.BF16 R8, R76.reuse, R94, R8 ;  /* 0x0000005e4c08723c */ /* 0x040fe20000041808 */
[----:B------:R-:W2:Y:S07]  /*1a5d0*/  LDSM.16.MT88.4 R92, [R196+0x5000] ;  /* 0x00500000c45c783b */ /* 0x000eae0000004200 */
[C---:B------:R-:W-:Y:S04]  /*1a5e0*/  HMMA.16816.F32.BF16 R12, R76.reuse, R100, R12 ;  /* 0x000000644c0c723c */ /* 0x040fe8000004180c */
[--C-:B-1----:R-:W-:Y:S04]  /*1a5f0*/  FFMA.FTZ R73, R221, c[0x0][0x2d0], -R148.reuse ;  /* 0x0000b400dd497a23 */ /* 0x102fe80000010894 */
[C---:B------:R-:W-:Y:S01]  /*1a600*/  HMMA.16816.F32.BF16 R16, R76.reuse, R102, R16 ;  /* 0x000000664c10723c */ /* 0x040fe20000041810 */
[----:B------:R1:W5:Y:S01]  /*1a610*/  MUFU.EX2 R126, R73 ;  /* 0x00000049007e7308 */ /* 0x0003620000000800 */
[----:B------:R-:W-:Y:S06]  /*1a620*/  LDSM.16.MT88.4 R100, [R198+0x5800] ;  /* 0x00580000c664783b */ /* 0x000fec0000004200 */
[C---:B------:R-:W-:Y:S08]  /*1a630*/  HMMA.16816.F32.BF16 R20, R76.reuse, R84, R20 ;  /* 0x000000544c14723c */ /* 0x040ff00000041814 */
[C---:B------:R-:W-:Y:S01]  /*1a640*/  HMMA.16816.F32.BF16 R24, R76.reuse, R86, R24 ;  /* 0x000000564c18723c */ /* 0x040fe20000041818 */
[----:B------:R-:W5:Y:S07]  /*1a650*/  LDSM.16.MT88.4 R84, [R198+0x5000] ;  /* 0x00500000c654783b */ /* 0x000f6e0000004200 */
[C---:B---3--:R-:W-:Y:S04]  /*1a660*/  HMMA.16816.F32.BF16 R28, R76.reuse, R80, R28 ;  /* 0x000000504c1c723c */ /* 0x048fe8000004181c */
[--C-:B-1----:R-:W-:Y:S04]  /*1a670*/  FFMA.FTZ R73, R222, c[0x0][0x2d0], -R69.reuse ;  /* 0x0000b400de497a23 */ /* 0x102fe80000010845 */
[C---:B------:R-:W-:Y:S01]  /*1a680*/  HMMA.16816.F32.BF16 R32, R76.reuse, R82, R32 ;  /* 0x000000524c20723c */ /* 0x040fe20000041820 */
[----:B------:R1:W-:Y:S01]  /*1a690*/  MUFU.EX2 R125, R73 ;  /* 0x00000049007d7308 */ /* 0x0003e20000000800 */
[----:B------:R-:W3:Y:S06]  /*1a6a0*/  LDSM.16.MT88.4 R80, [R197+0x5000] ;  /* 0x00500000c550783b */ /* 0x000eec0000004200 */
[C---:B------:R-:W-:Y:S08]  /*1a6b0*/  HMMA.16816.F32.BF16 R36, R76.reuse, R88, R36 ;  /* 0x000000584c24723c */ /* 0x040ff00000041824 */
[C---:B------:R-:W-:Y:S01]  /*1a6c0*/  HMMA.16816.F32.BF16 R40, R76.reuse, R90, R40 ;  /* 0x0000005a4c28723c */ /* 0x040fe20000041828 */
[----:B------:R-:W3:Y:S07]  /*1a6d0*/  LDSM.16.MT88.4 R88, [R195+0x2000] ;  /* 0x00200000c358783b */ /* 0x000eee0000004200 */
        /* <DEDUP_REMOVED lines=9> */
[--C-:B-1----:R-:W-:Y:S04]  /*1a770*/  FFMA.FTZ R73, R224, c[0x0][0x2d0], -R148.reuse ;  /* 0x0000b400e0497a23 */ /* 0x102fe80000010894 */
[----:B------:R-:W-:Y:S01]  /*1a780*/  HMMA.16816.F32.BF16 R64, R76, R82, R64 ;  /* 0x000000524c40723c */ /* 0x000fe20000041840 */
[----:B------:R1:W3:Y:S01]  /*1a790*/  MUFU.EX2 R157, R73 ;  /* 0x00000049009d7308 */ /* 0x0002e20000000800 */
[----:B------:R-:W4:Y:S05]  /*1a7a0*/  LDSM.16.MT88.4 R80, [R197+0x2000] ;  /* 0x00200000c550783b */ /* 0x000f2a0000004200 */
[----:B------:R-:W-:Y:S02]  /*1a7b0*/  F2FP.BF16.PACK_AB R76, R126, R127 ;  /* 0x0000007f7e4c723e */ /* 0x000fe400000010ff */
[----:B--2---:R-:W-:Y:S03]  /*1a7c0*/  F2FP.BF16.PACK_AB R77, R124, R125 ;  /* 0x0000007d7c4d723e */ /* 0x004fe600000010ff */
[--C-:B-1----:R-:W-:Y:S01]  /*1a7d0*/  FFMA.FTZ R73, R225, c[0x0][0x2d0], -R69.reuse ;  /* 0x0000b400e1497a23 */ /* 0x102fe20000010845 */
[----:B---3--:R-:W-:Y:S03]  /*1a7e0*/  F2FP.BF16.PACK_AB R78, R157, R158 ;  /* 0x0000009e9d4e723e */ /* 0x008fe600000010ff */
[----:B------:R1:W-:Y:S02]  /*1a7f0*/  MUFU.EX2 R156, R73 ;  /* 0x00000049009c7308 */ /* 0x0003e40000000800 */
[--C-:B-1----:R-:W-:Y:S08]  /*1a800*/  FFMA.FTZ R73, R227, c[0x0][0x2d0], -R69.reuse ;  /* 0x0000b400e3497a23 */ /* 0x102ff00000010845 */
[----:B------:R1:W2:Y:S02]  /*1a810*/  MUFU.EX2 R155, R73 ;  /* 0x00000049009b7308 */ /* 0x0002a40000000800 */
[----:B-1----:R-:W-:Y:S01]  /*1a820*/  FFMA.FTZ R73, R228, c[0x0][0x2d0], -R148 ;  /* 0x0000b400e4497a23 */ /* 0x002fe20000010894 */
[----:B--2---:R-:W-:Y:S07]  /*1a830*/  F2FP.BF16.PACK_AB R79, R155, R156 ;  /* 0x0000009c9b4f723e */ /* 0x004fee00000010ff */
[----:B------:R1:W-:Y:S01]  /*1a840*/  MUFU.EX2 R154, R73 ;  /* 0x00000049009a7308 */ /* 0x0003e20000000800 */
[C---:B------:R-:W-:Y:S03]  /*1a850*/  HMMA.16816.F32.BF16 R4, R76.reuse, R88, R4 ;  /* 0x000000584c04723c */ /* 0x040fe60000041804 */
[----:B----4-:R-:W-:Y:S02]  /*1a860*/  FFMA.FTZ R0, R0, R191, R214 ;  /* 0x000000bf00007223 */ /* 0x010fe400000100d6 */
[----:B------:R-:W-:Y:S02]  /*1a870*/  FFMA.FTZ R2, R2, R75, R112 ;  /* 0x0000004b02027223 */ /* 0x000fe40000010070 */
[----:B------:R-:W-:Y:S01]  /*1a880*/  LDSM.16.MT88.4 R112, [R197+0x3000] ;  /* 0x00300000c570783b */ /* 0x000fe20000004200 */
[C---:B------:R-:W-:Y:S04]  /*1a890*/  HMMA.16816.F32.BF16 R8, R76.reuse, R90, R8 ;  /* 0x0000005a4c08723c */ /* 0x040fe80000041808 */
[----:B------:R-:W-:Y:S02]  /*1a8a0*/  FADD.FTZ R2, R190, R2 ;  /* 0x00000002be027221 */ /* 0x000fe40000010000 */
[----:B------:R-:W-:Y:S01]  /*1a8b0*/  FADD.FTZ R0, R189, R0 ;  /* 0x00000000bd007221 */ /* 0x000fe20000010000 */
[----:B------:R-:W2:Y:S01]  /*1a8c0*/  LDSM.16.MT88.4 R88, [R195+0x5800] ;  /* 0x00580000c358783b */ /* 0x000ea20000004200 */
[C---:B------:R-:W-:Y:S04]  /*1a8d0*/  HMMA.16816.F32.BF16 R12, R76.reuse, R92, R12 ;  /* 0x0000005c4c0c723c */ /* 0x040fe8000004180c */
[----:B-1----:R-:W-:Y:S02]  /*1a8e0*/  FFMA.FTZ R73, R229, c[0x0][0x2d0], -R148 ;  /* 0x0000b400e5497a23 */ /* 0x002fe40000010894 */
[----:B------:R-:W-:Y:S02]  /*1a8f0*/  FADD.FTZ R2, R123, R2 ;  /* 0x000000027b027221 */ /* 0x000fe40000010000 */
[C---:B------:R-:W-:Y:S01]  /*1a900*/  HMMA.16816.F32.BF16 R16, R76.reuse, R94, R16 ;  /* 0x0000005e4c10723c */ /* 0x040fe20000041810 */
[----:B------:R1:W3:Y:S01]  /*1a910*/  MUFU.EX2 R153, R73 ;  /* 0x0000004900997308 */ /* 0x0002e20000000800 */
[----:B------:R-:W4:Y:S02]  /*1a920*/  LDSM.16.MT88.4 R92, [R197+0x5800] ;  /* 0x00580000c55c783b */ /* 0x000f240000004200 */
[----:B------:R-:W-:Y:S02]  /*1a930*/  FADD.FTZ R0, R122, R0 ;  /* 0x000000007a007221 */ /* 0x000fe40000010000 */
[----:B------:R-:W-:Y:S02]  /*1a940*/  FADD.FTZ R2, R121, R2 ;  /* 0x0000000279027221 */ /* 0x000fe40000010000 */
[C---:B-----5:R-:W-:Y:S04]  /*1a950*/  HMMA.16816.F32.BF16 R20, R76.reuse, R84, R20 ;  /* 0x000000544c14723c */ /* 0x060fe80000041814 */
[----:B------:R-:W-:Y:S02]  /*1a960*/  FADD.FTZ R0, R120, R0 ;  /* 0x0000000078007221 */ /* 0x000fe40000010000 */
[----:B------:R-:W-:Y:S01]  /*1a970*/  LDSM.16.MT88.4 R120, [R196+0x6800] ;  /* 0x00680000c478783b */ /* 0x000fe20000004200 */
[----:B------:R-:W-:Y:S01]  /*1a980*/  FADD.FTZ R2, R188, R2 ;  /* 0x00000002bc027221 */ /* 0x000fe20000010000 */
[C---:B------:R-:W-:Y:S04]  /*1a990*/  HMMA.16816.F32.BF16 R24, R76.reuse, R86, R24 ;  /* 0x000000564c18723c */ /* 0x040fe80000041818 */
[----:B------:R-:W-:Y:S02]  /*1a9a0*/  FADD.FTZ R2, R131, R2 ;  /* 0x0000000283027221 */ /* 0x000fe40000010000 */
[----:B------:R-:W5:Y:S01]  /*1a9b0*/  LDSM.16.MT88.4 R84, [R195+0x2800] ;  /* 0x00280000c354783b */ /* 0x000f620000004200 */
[----:B------:R-:W-:Y:S01]  /*1a9c0*/  FADD.FTZ R0, R163, R0 ;  /* 0x00000000a3007221 */ /* 0x000fe20000010000 */
[C---:B------:R-:W-:Y:S04]  /*1a9d0*/  HMMA.16816.F32.BF16 R28, R76.reuse, R80, R28 ;  /* 0x000000504c1c723c */ /* 0x040fe8000004181c */
[--C-:B-1----:R-:W-:Y:S02]  /*1a9e0*/  FFMA.FTZ R73, R231, c[0x0][0x2d0], -R69.reuse ;  /* 0x0000b400e7497a23 */ /* 0x102fe40000010845 */
[----:B------:R-:W-:Y:S02]  /*1a9f0*/  FADD.FTZ R0, R130, R0 ;  /* 0x0000000082007221 */ /* 0x000fe40000010000 */
[C---:B------:R-:W-:Y:S01]  /*1aa00*/  HMMA.16816.F32.BF16 R32, R76.reuse, R82, R32 ;  /* 0x000000524c20723c */ /* 0x040fe20000041820 */
[----:B------:R1:W-:Y:S01]  /*1aa10*/  MUFU.EX2 R152, R73 ;  /* 0x0000004900987308 */ /* 0x0003e20000000800 */
[----:B------:R-:W3:Y:S02]  /*1aa20*/  LDSM.16.MT88.4 R80, [R196+0x2800] ;  /* 0x00280000c450783b */ /* 0x000ee40000004200 */
[----:B------:R-:W-:Y:S02]  /*1aa30*/  FADD.FTZ R2, R129, R2 ;  /* 0x0000000281027221 */ /* 0x000fe40000010000 */
[----:B------:R-:W-:Y:S02]  /*1aa40*/  FADD.FTZ R0, R251, R0 ;  /* 0x00000000fb007221 */ /* 0x000fe40000010000 */
[C---:B--2---:R-:W-:Y:S04]  /*1aa50*/  HMMA.16816.F32.BF16 R36, R76.reuse, R88, R36 ;  /* 0x000000584c24723c */ /* 0x044fe80000041824 */
[----:B------:R-:W-:Y:S02]  /*1aa60*/  FADD.FTZ R0, R128, R0 ;  /* 0x0000000080007221 */ /* 0x000fe40000010000 */
[----:B------:R-:W-:Y:S01]  /*1aa70*/  LDSM.16.MT88.4 R128, [R198+0x6800] ;  /* 0x00680000c680783b */ /* 0x000fe20000004200 */
[----:B------:R-:W-:Y:S01]  /*1aa80*/  FADD.FTZ R2, R252, R2 ;  /* 0x00000002fc027221 */ /* 0x000fe20000010000 */
[C---:B------:R-:W-:Y:S04]  /*1aa90*/  HMMA.16816.F32.BF16 R40, R76.reuse, R90, R40 ;  /* 0x0000005a4c28723c */ /* 0x040fe80000041828 */
[----:B------:R-:W-:Y:S02]  /*1aaa0*/  FADD.FTZ R2, R250, R2 ;  /* 0x00000002fa027221 */ /* 0x000fe40000010000 */
[----:B------:R-:W2:Y:S01]  /*1aab0*/  LDSM.16.MT88.4 R88, [R198+0x2800] ;  /* 0x00280000c658783b */ /* 0x000ea20000004200 */
[----:B------:R-:W-:Y:S01]  /*1aac0*/  FADD.FTZ R0, R248, R0 ;  /* 0x00000000f8007221 */ /* 0x000fe20000010000 */
[C---:B------:R-:W-:Y:S04]  /*1aad0*/  HMMA.16816.F32.BF16 R44, R76.reuse, R96, R44 ;  /* 0x000000604c2c723c */ /* 0x040fe8000004182c */
[--C-:B-1----:R-:W-:Y:S02]  /*1aae0*/  FFMA.FTZ R73, R232, c[0x0][0x2d0], -R69.reuse ;  /* 0x0000b400e8497a23 */ /* 0x102fe40000010845 */
[----:B------:R-:W-:Y:S02]  /*1aaf0*/  FADD.FTZ R2, R249, R2 ;  /* 0x00000002f9027221 */ /* 0x000fe40000010000 */
[C---:B------:R-:W-:Y:S01]  /*1ab00*/  HMMA.16816.F32.BF16 R48, R76.reuse, R98, R48 ;  /* 0x000000624c30723c */ /* 0x040fe20000041830 */
[----:B------:R1:W1:Y:S01]  /*1ab10*/  MUFU.EX2 R151, R73 ;  /* 0x0000004900977308 */ /* 0x0002620000000800 */
[----:B------:R-:W-:Y:S02]  /*1ab20*/  LDSM.16.MT88.4 R96, [R198+0x6000] ;  /* 0x00600000c660783b */ /* 0x000fe40000004200 */
[----:B------:R-:W-:Y:S02]  /*1ab30*/  FADD.FTZ R2, R246, R2 ;  /* 0x00000002f6027221 */ /* 0x000fe40000010000 */
[----:B------:R-:W-:Y:S02]  /*1ab40*/  FADD.FTZ R0, R247, R0 ;  /* 0x00000000f7007221 */ /* 0x000fe40000010000 */
[C---:B------:R-:W-:Y:S04]  /*1ab50*/  HMMA.16816.F32.BF16 R52, R76.reuse, R100, R52 ;  /* 0x000000644c34723c */ /* 0x040fe80000041834 */
[----:B------:R-:W-:Y:S02]  /*1ab60*/  FADD.FTZ R2, R245, R2 ;  /* 0x00000002f5027221 */ /* 0x000fe40000010000 */
[----:B------:R-:W-:Y:S02]  /*1ab70*/  FADD.FTZ R0, R244, R0 ;  /* 0x00000000f4007221 */ /* 0x000fe40000010000 */
[C---:B------:R-:W-:Y:S01]  /*1ab80*/  HMMA.16816.F32.BF16 R56, R76.reuse, R102, R56 ;  /* 0x000000664c38723c */ /* 0x040fe20000041838 */
[----:B------:R-:W-:Y:S03]  /*1ab90*/  LDSM.16.MT88.4 R100, [R197+0x6000] ;  /* 0x00600000c564783b */ /* 0x000fe60000004200 */
[----:B------:R-:W-:Y:S02]  /*1aba0*/  FADD.FTZ R2, R119, R2 ;  /* 0x0000000277027221 */ /* 0x000fe40000010000 */
[----:B------:R-:W-:Y:S02]  /*1abb0*/  FADD.FTZ R0, R243, R0 ;  /* 0x00000000f3007221 */ /* 0x000fe40000010000 */
[C---:B----4-:R-:W-:Y:S04]  /*1abc0*/  HMMA.16816.F32.BF16 R60, R76.reuse, R92, R60 ;  /* 0x0000005c4c3c723c */ /* 0x050fe8000004183c */
[----:B-1----:R-:W-:Y:S02]  /*1abd0*/  FFMA.FTZ R73, R230, c[0x0][0x2d0], -R148 ;  /* 0x0000b400e6497a23 */ /* 0x002fe40000010894 */
[----:B------:R-:W-:Y:S02]  /*1abe0*/  FADD.FTZ R0, R117, R0 ;  /* 0x0000000075007221 */ /* 0x000fe40000010000 */
[----:B------:R-:W-:Y:S01]  /*1abf0*/  HMMA.16816.F32.BF16 R64, R76, R94, R64 ;  /* 0x0000005e4c40723c */ /* 0x000fe20000041840 */
[----:B------:R1:W4:Y:S01]  /*1ac00*/  MUFU.EX2 R150, R73 ;  /* 0x0000004900967308 */ /* 0x0003220000000800 */
[----:B------:R-:W2:Y:S02]  /*1ac10*/  LDSM.16.MT88.4 R92, [R197+0x2800] ;  /* 0x00280000c55c783b */ /* 0x000ea40000004200 */
[----:B------:R-:W-:Y:S02]  /*1ac20*/  FADD.FTZ R2, R118, R2 ;  /* 0x0000000276027221 */ /* 0x000fe40000010000 */
[----:B------:R-:W-:Y:S01]  /*1ac30*/  FADD.FTZ R0, R116, R0 ;  /* 0x0000000074007221 */ /* 0x000fe20000010000 */
[----:B---3--:R-:W-:Y:S01]  /*1ac40*/  F2FP.BF16.PACK_AB R76, R153, R154 ;  /* 0x0000009a994c723e */ /* 0x008fe200000010ff */
[----:B------:R-:W-:Y:S01]  /*1ac50*/  FADD.FTZ R2, R162, R2 ;  /* 0x00000002a2027221 */ /* 0x000fe20000010000 */
[----:B------:R-:W-:Y:S03]  /*1ac60*/  F2FP.BF16.PACK_AB R77, R151, R152 ;  /* 0x00000098974d723e */ /* 0x000fe600000010ff */
        /* <DEDUP_REMOVED lines=9> */
[----:B------:R1:W3:Y:S01]  /*1ad00*/  MUFU.EX2 R149, R73 ;  /* 0x0000004900957308 */ /* 0x0002e20000000800 */
[----:B------:R-:W-:Y:S02]  /*1ad10*/  FADD.FTZ R2, R157, R2 ;  /* 0x000000029d027221 */ /* 0x000fe40000010000 */
[----:B------:R-:W-:Y:S02]  /*1ad20*/  FADD.FTZ R0, R156, R0 ;  /* 0x000000009c007221 */ /* 0x000fe40000010000 */
[----:B------:R-:W-:Y:S02]  /*1ad30*/  FADD.FTZ R2, R154, R2 ;  /* 0x000000029a027221 */ /* 0x000fe40000010000 */
[----:B------:R-:W-:Y:S02]  /*1ad40*/  FADD.FTZ R0, R155, R0 ;  /* 0x000000009b007221 */ /* 0x000fe40000010000 */
[----:B------:R-:W-:Y:S02]  /*1ad50*/  FADD.FTZ R2, R153, R2 ;  /* 0x0000000299027221 */ /* 0x000fe40000010000 */
[----:B------:R-:W-:Y:S02]  /*1ad60*/  FADD.FTZ R0, R152, R0 ;  /* 0x0000000098007221 */ /* 0x000fe40000010000 */
[----:B----4-:R-:W-:Y:S02]  /*1ad70*/  FADD.FTZ R2, R150, R2 ;  /* 0x0000000296027221 */ /* 0x010fe40000010000 */
[----:B------:R-:W-:Y:S02]  /*1ad80*/  FADD.FTZ R0, R151, R0 ;  /* 0x0000000097007221 */ /* 0x000fe40000010000 */
[--C-:B-1----:R-:W-:Y:S01]  /*1ad90*/  FFMA.FTZ R73, R234, c[0x0][0x2d0], -R69.reuse ;  /* 0x0000b400ea497a23 */ /* 0x102fe20000010845 */
[----:B---3--:R-:W-:Y:S03]  /*1ada0*/  F2FP.BF16.PACK_AB R78, R149, R150 ;  /* 0x00000096954e723e */ /* 0x008fe600000010ff */
[----:B------:R1:W3:Y:S02]  /*1adb0*/  MUFU.EX2 R147, R73 ;  /* 0x0000004900937308 */ /* 0x0002e40000000800 */
[--C-:B-1----:R-:W-:Y:S02]  /*1adc0*/  FFMA.FTZ R73, R235, c[0x0][0x2d0], -R69.reuse ;  /* 0x0000b400eb497a23 */ /* 0x102fe40000010845 */
[----:B---3--:R-:W-:Y:S06]  /*1add0*/  FADD.FTZ R0, R147, R0 ;  /* 0x0000000093007221 */ /* 0x008fec0000010000 */
[----:B------:R1:W3:Y:S02]  /*1ade0*/  MUFU.EX2 R146, R73 ;  /* 0x0000004900927308 */ /* 0x0002e40000000800 */
[--C-:B-1----:R-:W-:Y:S01]  /*1adf0*/  FFMA.FTZ R73, R236, c[0x0][0x2d0], -R148.reuse ;  /* 0x0000b400ec497a23 */ /* 0x102fe20000010894 */
[----:B---3--:R-:W-:Y:S07]  /*1ae00*/  F2FP.BF16.PACK_AB R79, R146, R147 ;  /* 0x00000093924f723e */ /* 0x008fee00000010ff */
[----:B------:R1:W-:Y:S01]  /*1ae10*/  MUFU.EX2 R145, R73 ;  /* 0x0000004900917308 */ /* 0x0003e20000000800 */
[C---:B-----5:R-:W-:Y:S08]  /*1ae20*/  HMMA.16816.F32.BF16 R4, R76.reuse, R84, R4 ;  /* 0x000000544c04723c */ /* 0x060ff00000041804 */
        /* <DEDUP_REMOVED lines=13> */
[----:B------:R1:W-:Y:S07]  /*1af00*/  MUFU.EX2 R143, R73 ;  /* 0x00000049008f7308 */ /* 0x0003ee0000000800 */
[C---:B---3--:R-:W-:Y:S08]  /*1af10*/  HMMA.16816.F32.BF16 R36, R76.reuse, R84, R36 ;  /* 0x000000544c24723c */ /* 0x048ff00000041824 */
[C---:B------:R-:W-:Y:S08]  /*1af20*/  HMMA.16816.F32.BF16 R40, R76.reuse, R86, R40 ;  /* 0x000000564c28723c */ /* 0x040ff00000041828 */
[C---:B-----5:R-:W-:Y:S04]  /*1af30*/  HMMA.16816.F32.BF16 R44, R76.reuse, R80, R44 ;  /* 0x000000504c2c723c */ /* 0x060fe8000004182c */
[--C-:B-1----:R-:W-:Y:S02]  /*1af40*/  FFMA.FTZ R73, R240, c[0x0][0x2d0], -R69.reuse ;  /* 0x0000b400f0497a23 */ /* 0x102fe40000010845 */
[----:B------:R-:W-:Y:S01]  /*1af50*/  FFMA.FTZ R69, R72, c[0x0][0x2d0], -R69 ;  /* 0x0000b40048457a23 */ /* 0x000fe20000010845 */
[----:B----4-:R-:W-:Y:S01]  /*1af60*/  F2FP.BF16.PACK_AB R72, R144, R145 ;  /* 0x000000919048723e */ /* 0x010fe200000010ff */
[C---:B------:R-:W-:Y:S01]  /*1af70*/  HMMA.16816.F32.BF16 R48, R76.reuse, R82, R48 ;  /* 0x000000524c30723c */ /* 0x040fe20000041830 */
[----:B------:R1:W-:Y:S07]  /*1af80*/  MUFU.EX2 R142, R73 ;  /* 0x00000049008e7308 */ /* 0x0003ee0000000800 */
[C---:B------:R-:W-:Y:S03]  /*1af90*/  HMMA.16816.F32.BF16 R52, R76.reuse, R96, R52 ;  /* 0x000000604c34723c */ /* 0x040fe60000041834 */
[----:B------:R-:W3:Y:S05]  /*1afa0*/  MUFU.EX2 R69, R69 ;  /* 0x0000004500457308 */ /* 0x000eea0000000800 */
[C---:B------:R-:W-:Y:S08]  /*1afb0*/  HMMA.16816.F32.BF16 R56, R76.reuse, R98, R56 ;  /* 0x000000624c38723c */ /* 0x040ff00000041838 */
[C---:B------:R-:W-:Y:S04]  /*1afc0*/  HMMA.16816.F32.BF16 R60, R76.reuse, R100, R60 ;  /* 0x000000644c3c723c */ /* 0x040fe8000004183c */
[--C-:B-1----:R-:W-:Y:S04]  /*1afd0*/  FFMA.FTZ R73, R241, c[0x0][0x2d0], -R148.reuse ;  /* 0x0000b400f1497a23 */ /* 0x102fe80000010894 */
[----:B------:R-:W-:Y:S01]  /*1afe0*/  HMMA.16816.F32.BF16 R64, R76, R102, R64 ;  /* 0x000000664c40723c */ /* 0x000fe20000041840 */
[----:B------:R1:W-:Y:S03]  /*1aff0*/  MUFU.EX2 R141, R73 ;  /* 0x00000049008d7308 */ /* 0x0003e60000000800 */
[----:B---3--:R-:W-:Y:S01]  /*1b000*/  F2FP.BF16.PACK_AB R75, R69, R71 ;  /* 0x00000047454b723e */ /* 0x008fe200000010ff */
[----:B-1----:R-:W-:Y:S06]  /*1b010*/  FFMA.FTZ R73, R242, c[0x0][0x2d0], -R148 ;  /* 0x0000b400f2497a23 */ /* 0x002fec0000010894 */
[----:B------:R1:W3:Y:S02]  /*1b020*/  MUFU.EX2 R140, R73 ;  /* 0x00000049008c7308 */ /* 0x0002e40000000800 */
[----:B-1----:R-:W-:Y:S02]  /*1b030*/  F2FP.BF16.PACK_AB R73, R142, R143 ;  /* 0x0000008f8e49723e */ /* 0x002fe400000010ff */
[----:B---3--:R-:W-:Y:S07]  /*1b040*/  F2FP.BF16.PACK_AB R74, R140, R141 ;  /* 0x0000008d8c4a723e */ /* 0x008fee00000010ff */
[C---:B--2---:R-:W-:Y:S01]  /*1b050*/  HMMA.16816.F32.BF16 R76, R72.reuse, R88, R4 ;  /* 0x00000058484c723c */ /* 0x044fe20000041804 */
        /* <DEDUP_REMOVED lines=31> */
.L_x_1239:
[----:B------:R-:W-:Y:S02]  /*1b250*/  MOV R7, 0x1f ;  /* 0x0000001f00077802 */ /* 0x000fe40000000f00 */
[----:B------:R-:W-:Y:S01]  /*1b260*/  MOV R6, 0xffffffff ;  /* 0xffffffff00067802 */ /* 0x000fe20000000f00 */
[----:B------:R-:W-:Y:S05]  /*1b270*/  BRA.DIV ~URZ, `(.L_x_1243) ;  /* 0x000048527f007947 */ /* 0x000fea000b800000 */
[----:B-1----:R-:W2:Y:S04]  /*1b280*/  LDL R2, [R1+0x34] ;  /* 0x0000340001027983 */ /* 0x002ea80000100800 */
[----:B--2---:R1:W2:Y:S02]  /*1b290*/  SHFL.BFLY PT, R0, R2, 0x2, 0x1f ;  /* 0x0c401f0002007f89 */ /* 0x0042a400000e0000 */
.L_x_1310:
        /* <DEDUP_REMOVED lines=9> */
.L_x_1311:
[----:B------:R-:W-:Y:S01]  /*1b330*/  FSETP.NE.FTZ.AND P1, PT, R0, RZ, PT ;  /* 0x000000ff0000720b */ /* 0x000fe20003f35000 */
[----:B-12---:R-:W-:Y:S01]  /*1b340*/  FADD.FTZ R3, R4, R3 ;  /* 0x0000000304037221 */ /* 0x006fe20000010000 */
[----:B------:R-:W-:Y:S02]  /*1b350*/  MOV R2, RZ ;  /* 0x000000ff00027202 */ /* 0x000fe40000000f00 */
[----:B------:R-:W-:Y:S02]  /*1b360*/  MOV R24, 0xff800000 ;  /* 0xff80000000187802 */ /* 0x000fe40000000f00 */
[----:B------:R-:W-:Y:S02]  /*1b370*/  FSETP.NE.FTZ.AND P0, PT, R3, RZ, PT ;  /* 0x000000ff0300720b */ /* 0x000fe40003f15000 */
        /* <DEDUP_REMOVED lines=59> */
[----:B------:R-:W-:Y:S02]  /*1b730*/  FMUL.FTZ R87, R0, R107 ;  /* 0x0000006b00577220 */ /* 0x000fe40000410000 */
[----:B------:R-:W-:Y:S01]  /*1b740*/  @P0 FFMA.FTZ R22, R3, R69, R2 ;  /* 0x0000004503160223 */ /* 0x000fe20000010002 */
        /* <DEDUP_REMOVED lines=19> */
.L_x_1194:
        /* <DEDUP_REMOVED lines=19> */
.L_x_1246:
[----:B--2---:R-:W-:Y:S05]  /*1b9b0*/  BSYNC B0 ;  /* 0x0000000000007941 */ /* 0x004fea0003800000 */
.L_x_1245:
        /* <DEDUP_REMOVED lines=99> */
[----:B-1----:R-:W-:Y:S01]  /*1bff0*/  F2FP.BF16.PACK_AB R0, R89, R88 ;  /* 0x000000585900723e */ /* 0x002fe200000010ff */
[----:B------:R-:W-:-:S04]  /*1c000*/  IMAD.MOV.U32 R16, RZ, RZ, c[0x0][0x388] ;  /* 0x0000e200ff107624 */ /* 0x000fc800078e00ff */
        /* <DEDUP_REMOVED lines=24> */
.L_x_1249:
[----:B-1----:R-:W2:Y:S04]  /*1c190*/  LDL R112, [R1+0x4c] ;  /* 0x00004c0001707983 */ /* 0x002ea80000100800 */
[----:B------:R-:W3:Y:S04]  /*1c1a0*/  LDL R25, [R1+0x60] ;  /* 0x0000600001197983 */ /* 0x000ee80000100800 */
[----:B------:R-:W4:Y:S01]  /*1c1b0*/  LDL R15, [R1+0x64] ;  /* 0x00006400010f7983 */ /* 0x000f220000100800 */
[----:B------:R-:W-:Y:S01]  /*1c1c0*/  IMAD.MOV.U32 R6, RZ, RZ, 0x368 ;  /* 0x00000368ff067424 */ /* 0x000fe200078e00ff */
[----:B------:R-:W-:-:S04]  /*1c1d0*/  ISETP.GT.AND P2, PT, R2, 0x1, PT ;  /* 0x000000010200780c */ /* 0x000fc80003f44270 */
        /* <DEDUP_REMOVED lines=13> */
[----:B------:R-:W-:Y:S02]  /*1c2b0*/  LEA.HI R2, R2, R14, RZ, 0x2 ;  /* 0x0000000e02027211 */ /* 0x000fe400078f10ff */
[----:B------:R-:W-:-:S02]  /*1c2c0*/  ISETP.NE.U32.AND P0, PT, RZ, c[0x0][0x500], PT ;  /* 0x00014000ff007a0c */ /* 0x000fc40003f05070 */
[----:B------:R-:W-:Y:S02]  /*1c2d0*/  LOP3.LUT R0, R0, 0x1ffffffe, RZ, 0xc0, !PT ;  /* 0x1ffffffe00007812 */ /* 0x000fe400078ec0ff */
[----:B------:R-:W-:Y:S02]  /*1c2e0*/  SHF.R.S32.HI R2, RZ, 0x2, R2 ;  /* 0x00000002ff027819 */ /* 0x000fe40000011402 */
[----:B------:R-:W-:Y:S01]  /*1c2f0*/  ISETP.NE.AND.EX P0, PT, RZ, c[0x0][0x504], PT, P0 ;  /* 0x00014100ff007a0c */ /* 0x000fe20003f05300 */
[----:B------:R-:W-:Y:S02]  /*1c300*/  IMAD.IADD R0, R8, 0x1, -R0 ;  /* 0x0000000108007824 */ /* 0x000fe400078e0a00 */
[----:B------:R-:W-:Y:S02]  /*1c310*/  IMAD R17, R3, 0x10, R2 ;  /* 0x0000001003117824 */ /* 0x000fe400078e0202 */
[----:B-1----:R-:W-:Y:S01]  /*1c320*/  IMAD.MOV.U32 R6, RZ, RZ, c[0x0][0x4e8] ;  /* 0x00013a00ff067624 */ /* 0x002fe200078e00ff */
[----:B------:R-:W-:-:S04]  /*1c330*/  SEL R8, R26, RZ, !P0 ;  /* 0x000000ff1a087207 */ /* 0x000fc80004000000 */
[----:B------:R-:W-:Y:S01]  /*1c340*/  ISETP.NE.AND P3, PT, R6, 0x1, PT ;  /* 0x000000010600780c */ /* 0x000fe20003f65270 */
[----:B------:R-:W-:Y:S01]  /*1c350*/  IMAD R0, R0, 0x8, R17 ;  /* 0x0000000800007824 */ /* 0x000fe200078e0211 */
[----:B------:R-:W-:Y:S01]  /*1c360*/  SEL R3, R11, RZ, !P0 ;  /* 0x000000ff0b037207 */ /* 0x000fe20004000000 */
[----:B------:R-:W-:-:S04]  /*1c370*/  IMAD R2, R5, R8, RZ ;  /* 0x0000000805027224 */ /* 0x000fc800078e02ff */
[C---:B------:R-:W-:Y:S02]  /*1c380*/  IMAD R10, R4.reuse, R3, R2 ;  /* 0x00000003040a7224 */ /* 0x040fe400078e0202 */
[----:B------:R-:W-:-:S04]  /*1c390*/  IMAD.WIDE.U32 R2, R4, R8, RZ ;  /* 0x0000000804027225 */ /* 0x000fc800078e00ff */
[----:B--2---:R-:W-:-:S04]  /*1c3a0*/  IMAD.IADD R11, R0, 0x1, R112 ;  /* 0x00000001000b7824 */ /* 0x004fc800078e0270 */
[----:B------:R-:W-:-:S04]  /*1c3b0*/  @P3 IMAD.HI.U32 R6, R11, c[0x0][0x4ec], RZ ;  /* 0x00013b000b063a27 */ /* 0x000fc800078e00ff */
[----:B---3--:R-:W-:-:S04]  /*1c3c0*/  IMAD.WIDE.U32 R4, R12, R25, RZ ;  /* 0x000000190c047225 */ /* 0x008fc800078e00ff */
[----:B------:R-:W-:Y:S01]  /*1c3d0*/  IMAD.MOV.U32 R0, RZ, RZ, R11 ;  /* 0x000000ffff007224 */ /* 0x000fe200078e000b */
[----:B------:R-:W-:Y:S01]  /*1c3e0*/  @P3 SHF.R.U32.HI R0, RZ, c[0x0][0x4f0], R6 ;  /* 0x00013c00ff003a19 */ /* 0x000fe20000011606 */
[----:B------:R-:W-:Y:S01]  /*1c3f0*/  IMAD R12, R13, R25, RZ ;  /* 0x000000190d0c7224 */ /* 0x000fe200078e02ff */
[----:B----4-:R-:W-:Y:S01]  /*1c400*/  SEL R6, R15, RZ, P2 ;  /* 0x000000ff0f067207 */ /* 0x010fe20001000000 */
[----:B------:R-:W-:Y:S01]  /*1c410*/  IMAD.IADD R13, R3, 0x1, R10 ;  /* 0x00000001030d7824 */ /* 0x000fe200078e020a */
[--C-:B-----5:R-:W-:Y:S01]  /*1c420*/  IADD3 R15, P1, P0, R2, R4, R9.reuse ;  /* 0x00000004020f7210 */ /* 0x120fe2000783e009 */
        /* <DEDUP_REMOVED lines=45> */
[----:B------:R-:W-:-:S03]  /*1c700*/  IMAD R5, R5, c[0x0][0x3f0], RZ ;  /* 0x0000fc0005057a24 */ /* 0x000fc600078e02ff */
[----:B------:R-:W-:Y:S01]  /*1c710*/  IADD3 R3, R3, R0, RZ ;  /* 0x0000000003037210 */ /* 0x000fe20007ffe0ff */
[----:B------:R1:W1:Y:S01]  /*1c720*/  LDS.128 R44, [R215+0x3080] ;  /* 0x00308000d72c7984 */ /* 0x0002620000000c00 */
[----:B------:R-:W-:-:S03]  /*1c730*/  IMAD R9, R8, c[0x0][0x3f4], R5 ;  /* 0x0000fd0008097a24 */ /* 0x000fc600078e0205 */
[C---:B------:R-:W-:Y:S01]  /*1c740*/  IMAD.WIDE.U32 R2, R25.reuse, c[0x0][0x3e8], R2 ;  /* 0x0000fa0019027a25 */ /* 0x040fe200078e0002 */
[----:B------:R1:W1:Y:S03]  /*1c750*/  LDS.128 R16, [R215+0x4080] ;  /* 0x00408000d7107984 */ /* 0x0002660000000c00 */
[----:B------:R-:W-:Y:S01]  /*1c760*/  IMAD R3, R25, c[0x0][0x3ec], R3 ;  /* 0x0000fb0019037a24 */ /* 0x000fe200078e0203 */
[----:B------:R1:W1:Y:S01]  /*1c770*/  LDS.128 R32, [R215+0x6080] ;  /* 0x00608000d7207984 */ /* 0x0002620000000c00 */
[----:B--2---:R-:W-:Y:S02]  /*1c780*/  SHF.R.S32.HI R111, RZ, 0x1f, R26 ;  /* 0x0000001fff6f7819 */ /* 0x004fe4000001141a */
[----:B------:R-:W-:Y:S01]  /*1c790*/  IMAD.WIDE.U32 R2, R8, c[0x0][0x3f0], R2 ;  /* 0x0000fc0008027a25 */ /* 0x000fe200078e0002 */
[----:B------:R2:W1:Y:S01]  /*1c7a0*/  LDS.128 R40, [R215+0x7080] ;  /* 0x00708000d7287984 */ /* 0x0004620000000c00 */
[----:B------:R-:W-:-:S03]  /*1c7b0*/  LEA.HI R111, R111, R26, RZ, 0x3 ;  /* 0x0000001a6f6f7211 */ /* 0x000fc600078f18ff */
[----:B------:R2:W1:Y:S01]  /*1c7c0*/  LDS.128 R24, [R215+0x5080] ;  /* 0x00508000d7187984 */ /* 0x0004620000000c00 */
[----:B------:R-:W-:Y:S02]  /*1c7d0*/  IADD3 R3, R3, R9, RZ ;  /* 0x0000000903037210 */ /* 0x000fe40007ffe0ff */
[----:B------:R-:W-:-:S04]  /*1c7e0*/  SHF.R.S32.HI R111, RZ, 0x3, R111 ;  /* 0x00000003ff6f7819 */ /* 0x000fc8000001146f */
[----:B------:R-:W-:Y:S02]  /*1c7f0*/  LEA R4, R23, R111, 0x5 ;  /* 0x0000006f17047211 */ /* 0x000fe400078e28ff */
[----:B------:R2:W1:Y:S02]  /*1c800*/  LDS.128 R20, [R215+0x80] ;  /* 0x00008000d7147984 */ /* 0x0004640000000c00 */
[----:B------:R-:W-:-:S04]  /*1c810*/  IADD3 R4, R112, R4, RZ ;  /* 0x0000000470047210 */ /* 0x000fc80007ffe0ff */
[----:B------:R-:W-:Y:S01]  /*1c820*/  MOV R0, R4 ;  /* 0x0000000400007202 */ /* 0x000fe20000000f00 */
[----:B------:R-:W-:-:S05]  /*1c830*/  @P3 IMAD.HI.U32 R6, R4, c[0x0][0x4ec], RZ ;  /* 0x00013b0004063a27 */ /* 0x000fca00078e00ff */
        /* <DEDUP_REMOVED lines=8> */
[----:B------:R-:W-:Y:S02]  /*1c8c0*/  SHF.R.S32.HI R0, RZ, 0x1f, R4 ;  /* 0x0000001fff007819 */ /* 0x000fe40000011404 */
[----:B------:R-:W-:-:S03]  /*1c8d0*/  IADD3 R3, R3, R5, RZ ;  /* 0x0000000503037210 */ /* 0x000fc60007ffe0ff */
        /* <DEDUP_REMOVED lines=8> */
.L_x_1312:
[----:B------:R-:W-:Y:S05]  /*1c960*/  BRA.DIV ~URZ, `(.L_x_1252) ;  /* 0x000033427f007947 */ /* 0x000fea000b800000 */
[----:B------:R3:W4:Y:S02]  /*1c970*/  SHFL.IDX PT, R0, R9, RZ, 0x181f ;  /* 0x00181fff09007589 */ /* 0x00072400000e0000 */
.L_x_1313:
[----:B------:R-:W-:Y:S01]  /*1c980*/  ISETP.GE.AND P0, PT, R6, R12, PT ;  /* 0x0000000c0600720c */ /* 0x000fe20003f06270 */
[----:B------:R-:W-:-:S12]  /*1c990*/  BSSY B0, `(.L_x_1253) ;  /* 0x000000a000007945 */ /* 0x000fd80003800000 */
[----:B------:R-:W-:Y:S05]  /*1c9a0*/  @P0 BRA `(.L_x_1254) ;  /* 0x0000008000000947 */ /* 0x000fea0003800000 */
[----:B------:R-:W-:Y:S02]  /*1c9b0*/  ISETP.GE.AND P1, PT, R7, c[0x0][0x3c8], PT ;  /* 0x0000f20007007a0c */ /* 0x000fe40003f26270 */
[----:B------:R-:W-:-:S11]  /*1c9c0*/  ISETP.GE.AND P0, PT, R218, c[0x0][0x3c8], PT ;  /* 0x0000f200da007a0c */ /* 0x000fd60003f06270 */
[CC--:B----4-:R-:W-:Y:S02]  /*1c9d0*/  @!P1 LEA R4, P3, R7.reuse, R0.reuse, 0x1 ;  /* 0x0000000007049211 */ /* 0x0d0fe400078608ff */
[C---:B------:R-:W-:Y:S02]  /*1c9e0*/  @!P0 LEA R2, P2, R218.reuse, R0, 0x1 ;  /* 0x00000000da028211 */ /* 0x040fe400078408ff */
[-C--:B--2---:R-:W-:Y:S02]  /*1c9f0*/  @!P1 LEA.HI.X R5, R7, R10.reuse, R69, 0x1, P3 ;  /* 0x0000000a07059211 */ /* 0x084fe400018f0c45 */
[----:B------:R-:W-:-:S03]  /*1ca00*/  @!P0 LEA.HI.X R3, R218, R10, R110, 0x1, P2 ;  /* 0x0000000ada038211 */ /* 0x000fc600010f0c6e */
[----:B------:R2:W-:Y:S04]  /*1ca10*/  @!P1 ST.E.128 [R4.64], R20 ;  /* 0x0000001404009985 */ /* 0x0005e8000c101d06 */
[----:B------:R2:W-:Y:S02]  /*1ca20*/  @!P0 ST.E.128 [R2.64], R16 ;  /* 0x0000001002008985 */ /* 0x0005e4000c101d06 */
.L_x_1254:
[----:B------:R-:W-:Y:S05]  /*1ca30*/  BSYNC B0 ;  /* 0x0000000000007941 */ /* 0x000fea0003800000 */
.L_x_1253:
[----:B------:R-:W-:Y:S05]  /*1ca40*/  BRA.DIV ~URZ, `(.L_x_1255) ;  /* 0x000032c27f007947 */ /* 0x000fea000b800000 */
[----:B--2---:R2:W1:Y:S04]  /*1ca50*/  SHFL.IDX PT, R10, R8, 0x1, 0x181f ;  /* 0x00381f00080a7f89 */ /* 0x00446800000e0000 */
[----:B----4-:R2:W4:Y:S02]  /*1ca60*/  SHFL.IDX PT, R0, R9, 0x1, 0x181f ;  /* 0x00381f0009007f89 */ /* 0x01052400000e0000 */
.L_x_1314:
        /* <DEDUP_REMOVED lines=10> */
[----:B------:R1:W-:Y:S04]  /*1cb10*/  @!P1 ST.E.128 [R4.64], R28 ;  /* 0x0000001c04009985 */ /* 0x0003e8000c101d06 */
[----:B------:R1:W-:Y:S02]  /*1cb20*/  @!P0 ST.E.128 [R2.64], R24 ;  /* 0x0000001802008985 */ /* 0x0003e4000c101d06 */
.L_x_1257:
[----:B------:R-:W-:Y:S05]  /*1cb30*/  BSYNC B0 ;  /* 0x0000000000007941 */ /* 0x000fea0003800000 */
.L_x_1256:
[----:B------:R-:W-:Y:S05]  /*1cb40*/  BRA.DIV ~URZ, `(.L_x_1258) ;  /* 0x000032827f007947 */ /* 0x000fea000b800000 */
[----:B-1----:R1:W2:Y:S02]  /*1cb50*/  SHFL.IDX PT, R10, R8, 0x2, 0x181f ;  /* 0x00581f00080a7f89 */ /* 0x0022a400000e0000 */
.L_x_1315:
[----:B------:R-:W-:Y:S05]  /*1cb60*/  BRA.DIV ~URZ, `(.L_x_1259) ;  /* 0x000032d27f007947 */ /* 0x000fea000b800000 */
[----:B----4-:R4:W1:Y:S02]  /*1cb70*/  SHFL.IDX PT, R0, R9, 0x2, 0x181f ;  /* 0x00581f0009007f89 */ /* 0x01086400000e0000 */
.L_x_1316:
        /* <DEDUP_REMOVED lines=10> */
[----:B------:R1:W-:Y:S04]  /*1cc20*/  @!P1 ST.E.128 [R4.64], R36 ;  /* 0x0000002404009985 */ /* 0x0003e8000c101d06 */
[----:B------:R1:W-:Y:S02]  /*1cc30*/  @!P0 ST.E.128 [R2.64], R32 ;  /* 0x0000002002008985 */ /* 0x0003e4000c101d06 */
.L_x_1261:
[----:B------:R-:W-:Y:S05]  /*1cc40*/  BSYNC B0 ;  /* 0x0000000000007941 */ /* 0x000fea0003800000 */
.L_x_1260:
[----:B------:R-:W-:Y:S05]  /*1cc50*/  BRA.DIV ~URZ, `(.L_x_1262) ;  /* 0x000032427f007947 */ /* 0x000fea000b800000 */
[----:B-1----:R1:W3:Y:S04]  /*1cc60*/  SHFL.IDX PT, R4, R8, 0x3, 0x181f ;  /* 0x00781f0008047f89 */ /* 0x0022e800000e0000 */
[----:B------:R1:W4:Y:S02]  /*1cc70*/  SHFL.IDX PT, R0, R9, 0x3, 0x181f ;  /* 0x00781f0009007f89 */ /* 0x00032400000e0000 */
.L_x_1317:
[----:B------:R-:W-:-:S04]  /*1cc80*/  IADD3 R2, R6, 0x60, RZ ;  /* 0x0000006006027810 */ /* 0x000fc80007ffe0ff */
[----:B------:R-:W-:-:S13]  /*1cc90*/  ISETP.GE.AND P0, PT, R2, R12, PT ;  /* 0x0000000c0200720c */ /* 0x000fda0003f06270 */
[----:B------:R-:W-:Y:S05]  /*1cca0*/  @P0 BRA `(.L_x_1263) ;  /* 0x0000194000000947 */ /* 0x000fea0003800000 */
[----:B------:R-:W-:-:S13]  /*1ccb0*/  ISETP.GE.AND P0, PT, R7, c[0x0][0x3c8], PT ;  /* 0x0000f20007007a0c */ /* 0x000fda0003f06270 */
[----:B----4-:R-:W-:-:S04]  /*1ccc0*/  @!P0 LEA R2, P1, R7, R0, 0x1 ;  /* 0x0000000007028211 */ /* 0x010fc800078208ff */
[----:B---3--:R-:W-:-:S05]  /*1ccd0*/  @!P0 LEA.HI.X R3, R7, R4, R69, 0x1, P1 ;  /* 0x0000000407038211 */ /* 0x008fca00008f0c45 */
[----:B------:R3:W-:Y:S01]  /*1cce0*/  @!P0 ST.E.128 [R2.64], R44 ;  /* 0x0000002c02008985 */ /* 0x0007e2000c101d06 */
[----:B------:R-:W-:-:S13]  /*1ccf0*/  ISETP.GE.AND P0, PT, R218, c[0x0][0x3c8], PT ;  /* 0x0000f200da007a0c */ /* 0x000fda0003f06270 */
[----:B------:R-:W-:Y:S05]  /*1cd00*/  @P0 BRA `(.L_x_1263) ;  /* 0x000018e000000947 */ /* 0x000fea0003800000 */
[----:B---3--:R-:W-:-:S04]  /*1cd10*/  LEA R2, P0, R218, R0, 0x1 ;  /* 0x00000000da027211 */ /* 0x008fc800078008ff */
[----:B------:R-:W-:-:S05]  /*1cd20*/  LEA.HI.X R3, R218, R4, R110, 0x1, P0 ;  /* 0x00000004da037211 */ /* 0x000fca00000f0c6e */
[----:B------:R3:W-:Y:S01]  /*1cd30*/  ST.E.128 [R2.64], R40 ;  /* 0x0000002802007985 */ /* 0x0007e2000c101d06 */
[----:B------:R-:W-:Y:S05]  /*1cd40*/  BRA `(.L_x_1263) ;  /* 0x000018a000007947 */ /* 0x000fea0003800000 */
.L_x_1250:
        /* <DEDUP_REMOVED lines=34> */
.L_x_1318:
[----:B------:R-:W-:Y:S05]  /*1cf70*/  BRA.DIV ~URZ, `(.L_x_1265) ;  /* 0x000030527f007947 */ /* 0x000fea000b800000 */
[----:B------:R3:W4:Y:S02]  /*1cf80*/  SHFL.IDX PT, R0, R28, RZ, 0x1c1f ;  /* 0x001c1fff1c007589 */ /* 0x00072400000e0000 */
.L_x_1319:
        /* <DEDUP_REMOVED lines=98> */
.L_x_1267:
[----:B------:R-:W-:Y:S05]  /*1d5b0*/  BSYNC B0 ;  /* 0x0000000000007941 */ /* 0x000fea0003800000 */
.L_x_1266:
[----:B------:R-:W-:Y:S05]  /*1d5c0*/  BRA.DIV ~URZ, `(.L_x_1268) ;  /* 0x00002a627f007947 */ /* 0x000fea000b800000 */
[----:B--2---:R2:W1:Y:S04]  /*1d5d0*/  SHFL.IDX PT, R4, R14, 0x1, 0x1c1f ;  /* 0x003c1f000e047f89 */ /* 0x00446800000e0000 */
[----:B----4-:R2:W4:Y:S02]  /*1d5e0*/  SHFL.IDX PT, R0, R28, 0x1, 0x1c1f ;  /* 0x003c1f001c007f89 */ /* 0x01052400000e0000 */
.L_x_1320:
        /* <DEDUP_REMOVED lines=71> */
.L_x_1248:
        /* <DEDUP_REMOVED lines=21> */
.L_x_1269:
        /* <DEDUP_REMOVED lines=57> */
.L_x_1271:
[----:B------:R-:W-:Y:S05]  /*1df40*/  BSYNC B0 ;  /* 0x0000000000007941 */ /* 0x000fea0003800000 */
.L_x_1270:
[----:B------:R-:W-:-:S13]  /*1df50*/  ISETP.GT.AND P0, PT, R19, 0x1, PT ;  /* 0x000000011300780c */ /* 0x000fda0003f04270 */
[----:B------:R-:W-:Y:S05]  /*1df60*/  @P0 BRA `(.L_x_1263) ;  /* 0x0000068000000947 */ /* 0x000fea0003800000 */
[----:B------:R-:W2:Y:S04]  /*1df70*/  LDL.LU R3, [R1+0x60] ;  /* 0x0000600001037983 */ /* 0x000ea80000300800 */
[----:B------:R-:W3:Y:S01]  /*1df80*/  LDL.LU R2, [R1+0x4c] ;  /* 0x00004c0001027983 */ /* 0x000ee20000300800 */
[----:B-1----:R-:W-:-:S03]  /*1df90*/  IMAD R5, R21, c[0x0][0x3f0], RZ ;  /* 0x0000fc0015057a24 */ /* 0x002fc600078e02ff */
[----:B------:R-:W1:Y:S02]  /*1dfa0*/  S2R R0, SR_TID.X ;  /* 0x0000000000007919 */ /* 0x000e640000002100 */
[----:B-1----:R-:W-:-:S04]  /*1dfb0*/  SHF.R.S32.HI R9, RZ, 0x1f, R0 ;  /* 0x0000001fff097819 */ /* 0x002fc80000011400 */
[----:B------:R-:W-:Y:S01]  /*1dfc0*/  LEA.HI R9, R9, R0, RZ, 0x3 ;  /* 0x0000000009097211 */ /* 0x000fe200078f18ff */
[----:B------:R-:W-:-:S03]  /*1dfd0*/  IMAD R0, R18, c[0x0][0x3a0], RZ ;  /* 0x0000e80012007a24 */ /* 0x000fc600078e02ff */
[----:B------:R-:W-:Y:S01]  /*1dfe0*/  SHF.R.S32.HI R9, RZ, 0x3, R9 ;  /* 0x00000003ff097819 */ /* 0x000fe20000011409 */
[----:B------:R-:W-:-:S03]  /*1dff0*/  IMAD R0, R10, c[0x0][0x3a4], R0 ;  /* 0x0000e9000a007a24 */ /* 0x000fc600078e0200 */
[----:B------:R-:W-:Y:S02]  /*1e000*/  LEA R4, R23, R9, 0x5 ;  /* 0x0000000917047211 */ /* 0x000fe400078e28ff */
[----:B--2---:R-:W-:Y:S02]  /*1e010*/  MOV R8, R3 ;  /* 0x0000000300087202 */ /* 0x004fe40000000f00 */
[----:B---3--:R-:W-:Y:S02]  /*1e020*/  MOV R11, R2 ;  /* 0x00000002000b7202 */ /* 0x008fe40000000f00 */
[----:B------:R-:W-:Y:S02]  /*1e030*/  MOV R2, c[0x0][0x4e8] ;  /* 0x00013a0000027a02 */ /* 0x000fe40000000f00 */
[----:B------:R-:W-:Y:S02]  /*1e040*/  IADD3 R4, R11, R4, RZ ;  /* 0x000000040b047210 */ /* 0x000fe40007ffe0ff */
[----:B------:R-:W-:Y:S01]  /*1e050*/  ISETP.NE.AND P0, PT, R2, 0x1, PT ;  /* 0x000000010200780c */ /* 0x000fe20003f05270 */
[----:B------:R-:W-:Y:S01]  /*1e060*/  IMAD.WIDE.U32 R2, R10, c[0x0][0x3a0], RZ ;  /* 0x0000e8000a027a25 */ /* 0x000fe200078e00ff */
[----:B------:R-:W-:-:S03]  /*1e070*/  IADD3 R9, R9, R11, RZ ;  /* 0x0000000b09097210 */ /* 0x000fc60007ffe0ff */
[----:B------:R-:W-:Y:S01]  /*1e080*/  IMAD.IADD R3, R3, 0x1, R0 ;  /* 0x0000000103037824 */ /* 0x000fe200078e0200 */
[----:B------:R-:W-:-:S03]  /*1e090*/  MOV R0, R4 ;  /* 0x0000000400007202 */ /* 0x000fc60000000f00 */
[----:B------:R-:W-:-:S04]  /*1e0a0*/  IMAD.WIDE.U32 R2, R8, c[0x0][0x3e8], R2 ;  /* 0x0000fa0008027a25 */ /* 0x000fc800078e0002 */
[----:B------:R-:W-:-:S04]  /*1e0b0*/  @P0 IMAD.HI.U32 R6, R4, c[0x0][0x4ec], RZ ;  /* 0x00013b0004060a27 */ /* 0x000fc800078e00ff */
[----:B------:R-:W-:Y:S01]  /*1e0c0*/  IMAD R3, R8, c[0x0][0x3ec], R3 ;  /* 0x0000fb0008037a24 */ /* 0x000fe200078e0203 */
[----:B------:R-:W-:Y:S01]  /*1e0d0*/  @P0 SHF.R.U32.HI R0, RZ, c[0x0][0x4f0], R6 ;  /* 0x00013c00ff000a19 */ /* 0x000fe20000011606 */
[C---:B------:R-:W-:Y:S02]  /*1e0e0*/  IMAD R8, R16.reuse, c[0x0][0x3f4], R5 ;  /* 0x0000fd0010087a24 */ /* 0x040fe400078e0205 */
[----:B------:R-:W-:Y:S01]  /*1e0f0*/  IMAD.WIDE.U32 R2, R16, c[0x0][0x3f0], R2 ;  /* 0x0000fc0010027a25 */ /* 0x000fe200078e0002 */
[----:B------:R-:W-:Y:S02]  /*1e100*/  SHF.R.S32.HI R6, RZ, 0x1f, R0 ;  /* 0x0000001fff067819 */ /* 0x000fe40000011400 */
[----:B------:R-:W-:Y:S01]  /*1e110*/  IADD3 R5, -R0, RZ, RZ ;  /* 0x000000ff00057210 */ /* 0x000fe20007ffe1ff */
[----:B------:R-:W-:Y:S02]  /*1e120*/  IMAD.IADD R3, R3, 0x1, R8 ;  /* 0x0000000103037824 */ /* 0x000fe400078e0208 */
[----:B------:R-:W-:-:S02]  /*1e130*/  IMAD R6, R6, c[0x0][0x3e0], RZ ;  /* 0x0000f80006067a24 */ /* 0x000fc400078e02ff */
        /* <DEDUP_REMOVED lines=13> */
.L_x_1321:
[----:B------:R-:W-:Y:S05]  /*1e210*/  BRA.DIV ~URZ, `(.L_x_1273) ;  /* 0x00001f427f007947 */ /* 0x000fea000b800000 */
[----:B------:R3:W4:Y:S02]  /*1e220*/  SHFL.IDX PT, R0, R10, RZ, 0x181f ;  /* 0x00181fff0a007589 */ /* 0x00072400000e0000 */
.L_x_1322:
        /* <DEDUP_REMOVED lines=12> */
.L_x_1275:
[----:B------:R-:W-:Y:S05]  /*1e2f0*/  BSYNC B0 ;  /* 0x0000000000007941 */ /* 0x000fea0003800000 */
.L_x_1274:
[----:B------:R-:W-:Y:S05]  /*1e300*/  BRA.DIV ~URZ, `(.L_x_1276) ;  /* 0x00001eb27f007947 */ /* 0x000fea000b800000 */
[----:B--2---:R2:W1:Y:S04]  /*1e310*/  SHFL.IDX PT, R11, R6, 0x1, 0x181f ;  /* 0x00381f00060b7f89 */ /* 0x00446800000e0000 */
[----:B----4-:R2:W4:Y:S02]  /*1e320*/  SHFL.IDX PT, R0, R10, 0x1, 0x181f ;  /* 0x00381f000a007f89 */ /* 0x01052400000e0000 */
.L_x_1323:
        /* <DEDUP_REMOVED lines=12> */
.L_x_1278:
[----:B------:R-:W-:Y:S05]  /*1e3f0*/  BSYNC B0 ;  /* 0x0000000000007941 */ /* 0x000fea0003800000 */
.L_x_1277:
[----:B------:R-:W-:Y:S05]  /*1e400*/  BRA.DIV ~URZ, `(.L_x_1279) ;  /* 0x00001e727f007947 */ /* 0x000fea000b800000 */
[----:B-1----:R1:W2:Y:S02]  /*1e410*/  SHFL.IDX PT, R11, R6, 0x2, 0x181f ;  /* 0x00581f00060b7f89 */ /* 0x0022a400000e0000 */
.L_x_1324:
[----:B------:R-:W-:Y:S05]  /*1e420*/  BRA.DIV ~URZ, `(.L_x_1280) ;  /* 0x00001ec27f007947 */ /* 0x000fea000b800000 */
[----:B----4-:R4:W1:Y:S02]  /*1e430*/  SHFL.IDX PT, R0, R10, 0x2, 0x181f ;  /* 0x00581f000a007f89 */ /* 0x01086400000e0000 */
.L_x_1325:
        /* <DEDUP_REMOVED lines=12> */
.L_x_1282:
[----:B------:R-:W-:Y:S05]  /*1e500*/  BSYNC B0 ;  /* 0x0000000000007941 */ /* 0x000fea0003800000 */
.L_x_1281:
[----:B------:R-:W-:Y:S05]  /*1e510*/  BRA.DIV ~URZ, `(.L_x_1283) ;  /* 0x00001e327f007947 */ /* 0x000fea000b800000 */
[----:B-12---:R-:W1:Y:S04]  /*1e520*/  SHFL.IDX PT, R6, R6, 0x3, 0x181f ;  /* 0x00781f0006067f89 */ /* 0x006e6800000e0000 */
[----:B------:R2:W3:Y:S02]  /*1e530*/  SHFL.IDX PT, R0, R10, 0x3, 0x181f ;  /* 0x00781f000a007f89 */ /* 0x0004e400000e0000 */
.L_x_1326:
        /* <DEDUP_REMOVED lines=11> */
.L_x_1263:
[----:B------:R-:W-:Y:S05]  /*1e5f0*/  BSYNC B1 ;  /* 0x0000000000017941 */ /* 0x000fea0003800000 */
.L_x_1247:
        /* <DEDUP_REMOVED lines=15> */
.L_x_1327:
[----:B------:R-:W-:Y:S05]  /*1e6f0*/  BRA.DIV ~URZ, `(.L_x_1286) ;  /* 0x00001d827f007947 */ /* 0x000fea000b800000 */
[----:B------:R3:W4:Y:S02]  /*1e700*/  SHFL.IDX PT, R8, R67, 0x1, 0x1f ;  /* 0x00201f0043087f89 */ /* 0x00072400000e0000 */
.L_x_1328:
        /* <DEDUP_REMOVED lines=19> */
.L_x_1329:
        /* <DEDUP_REMOVED lines=16> */
.L_x_1330:
[----:B---3--:R-:W-:Y:S01]  /*1e940*/  IMAD R0, R0, c[0x0][0x538], RZ ;  /* 0x00014e0000007a24 */ /* 0x008fe200078e02ff */
[----:B------:R-:W-:Y:S04]  /*1e950*/  BSSY B1, `(.L_x_1289) ;  /* 0x00000cf000017945 */ /* 0x000fe80003800000 */
[----:B----4-:R-:W-:-:S04]  /*1e960*/  IADD3 R8, R0, R8, RZ ;  /* 0x0000000800087210 */ /* 0x010fc80007ffe0ff */
[----:B--2---:R-:W-:-:S13]  /*1e970*/  ISETP.GT.AND P0, PT, R8, R9, PT ;  /* 0x000000090800720c */ /* 0x004fda0003f04270 */
[----:B------:R-:W-:Y:S05]  /*1e980*/  @P0 BRA `(.L_x_1290) ;  /* 0x0000025000000947 */ /* 0x000fea0003800000 */
.L_x_1294:
        /* <DEDUP_REMOVED lines=17> */
.L_x_1331:
        /* <DEDUP_REMOVED lines=16> */
.L_x_1332:
[----:B--2---:R-:W-:-:S05]  /*1eba0*/  IMAD R0, R0, c[0x0][0x538], RZ ;  /* 0x00014e0000007a24 */ /* 0x004fca00078e02ff */
[----:B------:R-:W-:-:S04]  /*1ebb0*/  IADD3 R8, R0, R8, RZ ;  /* 0x0000000800087210 */ /* 0x000fc80007ffe0ff */
[----:B------:R-:W-:-:S13]  /*1ebc0*/  ISETP.GT.AND P0, PT, R8, R9, PT ;  /* 0x000000090800720c */ /* 0x000fda0003f04270 */
[----:B-1----:R-:W-:Y:S05]  /*1ebd0*/  @!P0 BRA `(.L_x_1294) ;  /* 0xfffffdb000008947 */ /* 0x002fea000383ffff */
.L_x_1290:
[----:B------:R-:W-:-:S05]  /*1ebe0*/  IADD3 R11, -R0, R8, RZ ;  /* 0x00000008000b7210 */ /* 0x000fca0007ffe1ff */
[----:B------:R-:W-:-:S05]  /*1ebf0*/  IMAD R0, R4, c[0x0][0x538], R11 ;  /* 0x00014e0004007a24 */ /* 0x000fca00078e020b */
[----:B------:R-:W-:Y:S01]  /*1ec00*/  ISETP.GT.AND P0, PT, R0, R9, PT ;  /* 0x000000090000720c */ /* 0x000fe20003f04270 */
[----:B------:R-:W-:-:S12]  /*1ec10*/  BRA.DIV ~URZ, `(.L_x_1295) ;  /* 0x00001ca27f007947 */ /* 0x000fd8000b800000 */
[----:B------:R-:W-:-:S03]  /*1ec20*/  VOTE.ANY R10, PT, !P0 ;  /* 0x00000000000a7806 */ /* 0x000fc600040e0100 */
.L_x_1333:
[----:B------:R-:W2:Y:S01]  /*1ec30*/  LDL.LU R0, [R1+0x54] ;  /* 0x0000540001007983 */ /* 0x000ea20000300800 */
[----:B------:R-:W2:Y:S02]  /*1ec40*/  POPC R8, R10 ;  /* 0x0000000a00087309 */ /* 0x000ea40000000000 */
[----:B--2---:R-:W-:-:S05]  /*1ec50*/  IADD3 R0, R8, R0, RZ ;  /* 0x0000000008007210 */ /* 0x004fca0007ffe0ff */
[----:B------:R2:W-:Y:S01]  /*1ec60*/  STL [R1+0x54], R0 ;  /* 0x0000540001007387 */ /* 0x0005e20000100800 */
[----:B------:R-:W-:Y:S05]  /*1ec70*/  BRA.DIV ~URZ, `(.L_x_1296) ;  /* 0x00001c927f007947 */ /* 0x000fea000b800000 */
[----:B------:R3:W4:Y:S04]  /*1ec80*/  SHFL.IDX PT, R12, R6, R8, 0x1f ;  /* 0x00001f08060c7589 */ /* 0x00072800000e0000 */
[----:B------:R3:W1:Y:S02]  /*1ec90*/  SHFL.IDX PT, R7, R7, R8, 0x1f ;  /* 0x00001f0807077589 */ /* 0x00066400000e0000 */
.L_x_1334:
[----:B------:R-:W-:Y:S01]  /*1eca0*/  ISETP.NE.AND P0, PT, R10, RZ, PT ;  /* 0x000000ff0a00720c */ /* 0x000fe20003f05270 */
[----:B------:R-:W-:-:S12]  /*1ecb0*/  BSSY B0, `(.L_x_1297) ;  /* 0x0000005000007945 */ /* 0x000fd80003800000 */
[----:B------:R-:W-:Y:S05]  /*1ecc0*/  @!P0 BRA `(.L_x_1298) ;  /* 0x0000003000008947 */ /* 0x000fea0003800000 */
[----:B------:R-:W-:Y:S01]  /*1ecd0*/  IADD3 R3, R8, -0x1, RZ ;  /* 0xffffffff08037810 */ /* 0x000fe20007ffe0ff */
[----:B------:R-:W-:Y:S05]  /*1ece0*/  BRA.DIV ~URZ, `(.L_x_1299) ;  /* 0x00001cf27f007947 */ /* 0x000fea000b800000 */
[----:B------:R2:W3:Y:S02]  /*1ecf0*/  SHFL.IDX PT, R13, R4, R3, 0x1f ;  /* 0x00001f03040d7589 */ /* 0x0004e400000e0000 */
.L_x_1298:
[----:B------:R-:W-:Y:S05]  /*1ed00*/  BSYNC B0 ;  /* 0x0000000000007941 */ /* 0x000fea0003800000 */
.L_x_1297:
        /* <DEDUP_REMOVED lines=69> */
.L_x_1301:
        /* <DEDUP_REMOVED lines=36> */
[----:B------:R-:W-:Y:S01]  /*1f3a0*/  IMNMX R2, R4, R2, PT ;  /* 0x0000000204027217 */ /* 0x000fe20003800200 */
[----:B------:R-:W-:-:S03]  /*1f3b0*/  IMAD.MOV.U32 R4, RZ, RZ, RZ ;  /* 0x000000ffff047224 */ /* 0x000fc600078e00ff */
[-C--:B------:R-:W-:Y:S02]  /*1f3c0*/  IABS R3, R2.reuse ;  /* 0x0000000200037213 */ /* 0x080fe40000000000 */
[----:B------:R-:W-:-:S03]  /*1f3d0*/  IABS R8, R2 ;  /* 0x0000000200087213 */ /* 0x000fc60000000000 */
[----:B------:R-:W-:-:S04]  /*1f3e0*/  IMAD.MOV.U32 R6, RZ, RZ, R3 ;  /* 0x000000ffff067224 */ /* 0x000fc800078e0003 */
[----:B------:R-:W1:Y:S08]  /*1f3f0*/  I2F.RP R3, R6 ;  /* 0x0000000600037306 */ /* 0x000e700000209400 */
[----:B-1----:R-:W1:Y:S02]  /*1f400*/  MUFU.RCP R3, R3 ;  /* 0x0000000300037308 */ /* 0x002e640000001000 */
[----:B-1----:R-:W-:-:S06]  /*1f410*/  IADD3 R3, R3, 0xffffffe, RZ ;  /* 0x0ffffffe03037810 */ /* 0x002fcc0007ffe0ff */
[----:B------:R-:W1:Y:S02]  /*1f420*/  F2I.FTZ.U32.TRUNC.NTZ R5, R3 ;  /* 0x0000000300057305 */ /* 0x000e64000021f000 */
[----:B-1----:R-:W-:-:S05]  /*1f430*/  IMAD.MOV R3, RZ, RZ, -R5 ;  /* 0x000000ffff037224 */ /* 0x002fca00078e0a05 */
[----:B------:R-:W-:Y:S02]  /*1f440*/  MOV R0, R3 ;  /* 0x0000000300007202 */ /* 0x000fe40000000f00 */
[----:B------:R-:W-:-:S03]  /*1f450*/  IABS R3, R7 ;  /* 0x0000000700037213 */ /* 0x000fc60000000000 */
[----:B------:R-:W-:-:S04]  /*1f460*/  IMAD R0, R0, R6, RZ ;  /* 0x0000000600007224 */ /* 0x000fc800078e02ff */
        /* <DEDUP_REMOVED lines=19> */
.L_x_1302:
[----:B------:R-:W-:Y:S05]  /*1f5a0*/  BSYNC B0 ;  /* 0x0000000000007941 */ /* 0x000fea0003800000 */
.L_x_1300:
[----:B------:R-:W-:-:S04]  /*1f5b0*/  LOP3.LUT R0, RZ, R0, RZ, 0x33, !PT ;  /* 0x00000000ff007212 */ /* 0x000fc800078e33ff */
[----:B------:R-:W-:-:S05]  /*1f5c0*/  IADD3 R0, R0, R12, RZ ;  /* 0x0000000c00007210 */ /* 0x000fca0007ffe0ff */
[----:B------:R2:W-:Y:S01]  /*1f5d0*/  STL [R1+0x4c], R0 ;  /* 0x00004c0001007387 */ /* 0x0005e20000100800 */
[----:B------:R-:W-:Y:S05]  /*1f5e0*/  BRA `(.L_x_1303) ;  /* 0x0000005000007947 */ /* 0x000fea0003800000 */
.L_x_1291:
[----:B------:R-:W-:Y:S01]  /*1f5f0*/  MOV R0, c[0x0][0x53c] ;  /* 0x00014f0000007a02 */ /* 0x000fe20000000f00 */
[----:B------:R2:W-:Y:S04]  /*1f600*/  STL [R1+0x48], R9 ;  /* 0x0000480901007387 */ /* 0x0005e80000100800 */
[----:B------:R2:W-:Y:S04]  /*1f610*/  STL [R1+0x4c], RZ ;  /* 0x00004cff01007387 */ /* 0x0005e80000100800 */
[----:B------:R2:W-:Y:S04]  /*1f620*/  STL [R1+0x50], RZ ;  /* 0x000050ff01007387 */ /* 0x0005e80000100800 */
[----:B------:R2:W-:Y:S02]  /*1f630*/  STL [R1+0x54], R0 ;  /* 0x0000540001007387 */ /* 0x0005e40000100800 */
.L_x_1303:
[----:B------:R-:W-:Y:S05]  /*1f640*/  BSYNC B1 ;  /* 0x0000000000017941 */ /* 0x000fea0003800000 */
.L_x_1289:
        /* <DEDUP_REMOVED lines=9> */
.L_x_1284:
[----:B--2---:R-:W2:Y:S02]  /*1f6e0*/  LDL R0, [R1+0x54] ;  /* 0x0000540001007983 */ /* 0x004ea40000100800 */
[----:B--2---:R-:W-:-:S13]  /*1f6f0*/  ISETP.GE.AND P0, PT, R0, c[0x0][0x53c], PT ;  /* 0x00014f0000007a0c */ /* 0x004fda0003f06270 */
[----:B-1----:R-:W-:Y:S01]  /*1f700*/  @P0 CALL.REL.NOINC `(.L_x_1304) ;  /* 0x0000001000000944 */ /* 0x002fe20003c00000 */
[----:B------:R-:W-:Y:S05]  /*1f710*/  BRA `(.L_x_1305) ;  /* 0xfffe208000007947 */ /* 0x000fea000383ffff */
.L_x_1304:
[----:B------:R-:W-:Y:S05]  /*1f720*/  EXIT ;  /* 0x000000000000794d */ /* 0x000fea0003800000 */
.L_x_1125:
[----:B------:R-:W-:Y:S01]  /*1f730*/  IMAD.MOV.U32 R0, RZ, RZ, R5 ;  /* 0x000000ffff007224 */ /* 0x000fe200078e0005 */
[----:B------:R-:W-:Y:S02]  /*1f740*/  MOV R2, 0x1 ;  /* 0x0000000100027802 */ /* 0x000fe40000000f00 */
[----:B------:R-:W-:Y:S02]  /*1f750*/  MOV R3, 0x1f770 ;  /* 0x0001f77000037802 */ /* 0x000fe40000000f00 */
[----:B------:R-:W-:Y:S05]  /*1f760*/  CALL.REL.NOINC `($__internal_26_$__cuda_sm70_shflsync_up_p) ;  /* 0x0000136000007944 */ /* 0x000fea0003c00000 */
[----:B------:R-:W-:Y:S01]  /*1f770*/  MOV R0, R4 ;  /* 0x0000000400007202 */ /* 0x000fe20000000f00 */
[----:B------:R-:W-:Y:S05]  /*1f780*/  BRA `(.L_x_1306) ;  /* 0xfffe0cd000007947 */ /* 0x000fea000383ffff */
.L_x_1126:
[----:B------:R-:W-:Y:S01]  /*1f790*/  IMAD.MOV.U32 R0, RZ, RZ, R5 ;  /* 0x000000ffff007224 */ /* 0x000fe200078e0005 */
[----:B------:R-:W-:Y:S02]  /*1f7a0*/  MOV R2, 0x2 ;  /* 0x0000000200027802 */ /* 0x000fe40000000f00 */
[----:B------:R-:W-:Y:S02]  /*1f7b0*/  MOV R3, 0x1f7d0 ;  /* 0x0001f7d000037802 */ /* 0x000fe40000000f00 */
[----:B------:R-:W-:Y:S05]  /*1f7c0*/  CALL.REL.NOINC `($__internal_26_$__cuda_sm70_shflsync_up_p) ;  /* 0x0000130000007944 */ /* 0x000fea0003c00000 */
[----:B------:R-:W-:Y:S01]  /*1f7d0*/  SEL R0, R4, RZ, P4 ;  /* 0x000000ff04007207 */ /* 0x000fe20002000000 */
[----:B------:R-:W-:Y:S01]  /*1f7e0*/  IMAD.MOV.U32 R2, RZ, RZ, 0x4 ;  /* 0x00000004ff027424 */ /* 0x000fe200078e00ff */
[----:B------:R-:W-:-:S03]  /*1f7f0*/  MOV R3, 0x1f820 ;  /* 0x0001f82000037802 */ /* 0x000fc60000000f00 */
[----:B------:R-:W-:Y:S02]  /*1f800*/  IMAD.IADD R0, R5, 0x1, R0 ;  /* 0x0000000105007824 */ /* 0x000fe400078e0200 */
        /* <DEDUP_REMOVED lines=14> */
[----:B------:R-:W-:Y:S01]  /*1f8f0*/  IMAD.IADD R4, R0, 0x1, R4 ;  /* 0x0000000100047824 */ /* 0x000fe200078e0204 */
[----:B------:R-:W-:-:S03]  /*1f900*/  MOV R0, 0x1f ;  /* 0x0000001f00007802 */ /* 0x000fc60000000f00 */
[----:B------:R-:W-:Y:S02]  /*1f910*/  IMAD.MOV.U32 R5, RZ, RZ, R4 ;  /* 0x000000ffff057224 */ /* 0x000fe400078e0004 */
[----:B------:R-:W-:Y:S05]  /*1f920*/  CALL.REL.NOINC `($__internal_25_$__cuda_sm70_shflsync_idx_p) ;  /* 0x0000115000007944 */ /* 0x000fea0003c00000 */
[----:B------:R-:W-:Y:S05]  /*1f930*/  BRA `(.L_x_1307) ;  /* 0xfffe0c2000007947 */ /* 0x000fea000383ffff */
.L_x_1128:
[----:B------:R-:W-:Y:S02]  /*1f940*/  SEL R0, RZ, 0x1, P0 ;  /* 0x00000001ff007807 */ /* 0x000fe40000000000 */
[----:B------:R-:W-:Y:S02]  /*1f950*/  MOV R2, 0x1f970 ;  /* 0x0001f97000027802 */ /* 0x000fe40000000f00 */
[----:B------:R-:W-:Y:S05]  /*1f960*/  CALL.REL.NOINC `($__internal_27_$__cuda_sm70_votesync_ballot) ;  /* 0x000011d000007944 */ /* 0x000fea0003c00000 */
[----:B------:R-:W-:Y:S01]  /*1f970*/  MOV R10, R0 ;  /* 0x00000000000a7202 */ /* 0x000fe20000000f00 */
[----:B------:R-:W-:Y:S05]  /*1f980*/  BRA `(.L_x_1308) ;  /* 0xfffe0c6000007947 */ /* 0x000fea000383ffff */
.L_x_1129:
[----:B------:R-:W-:Y:S01]  /*1f990*/  IMAD.MOV.U32 R5, RZ, RZ, R9 ;  /* 0x000000ffff057224 */ /* 0x000fe200078e0009 */
[----:B------:R-:W-:Y:S01]  /*1f9a0*/  MOV R3, R6 ;  /* 0x0000000600037202 */ /* 0x000fe20000000f00 */
[----:B-1----:R-:W-:Y:S01]  /*1f9b0*/  IMAD.MOV.U32 R0, RZ, RZ, 0x1f ;  /* 0x0000001fff007424 */ /* 0x002fe200078e00ff */
[----:B------:R-:W-:Y:S02]  /*1f9c0*/  MOV R2, 0x1f9e0 ;  /* 0x0001f9e000027802 */ /* 0x000fe40000000f00 */
[----:B------:R-:W-:Y:S05]  /*1f9d0*/  CALL.REL.NOINC `($__internal_25_$__cuda_sm70_shflsync_idx_p) ;  /* 0x000010a000007944 */ /* 0x000fea0003c00000 */
[----:B------:R-:W-:Y:S01]  /*1f9e0*/  IMAD.MOV.U32 R12, RZ, RZ, R0 ;  /* 0x000000ffff0c7224 */ /* 0x000fe200078e0000 */
[----:B------:R-:W-:Y:S01]  /*1f9f0*/  MOV R5, R8 ;  /* 0x0000000800057202 */ /* 0x000fe20000000f00 */
[----:B------:R-:W-:Y:S01]  /*1fa00*/  IMAD.MOV.U32 R7, RZ, RZ, RZ ;  /* 0x000000ffff077224 */ /* 0x000fe200078e00ff */
[----:B------:R-:W-:Y:S01]  /*1fa10*/  MOV R3, R6 ;  /* 0x0000000600037202 */ /* 0x000fe20000000f00 */
[----:B------:R-:W-:Y:S01]  /*1fa20*/  IMAD.MOV.U32 R0, RZ, RZ, 0x1f ;  /* 0x0000001fff007424 */ /* 0x000fe200078e00ff */
[----:B------:R-:W-:-:S02]  /*1fa30*/  MOV R2, 0x1fa50 ;  /* 0x0001fa5000027802 */ /* 0x000fc40000000f00 */
[----:B------:R-:W-:Y:S05]  /*1fa40*/  CALL.REL.NOINC `($__internal_25_$__cuda_sm70_shflsync_idx_p) ;  /* 0x0000103000007944 */ /* 0x000fea0003c00000 */
[----:B------:R-:W-:Y:S01]  /*1fa50*/  MOV R9, R0 ;  /* 0x0000000000097202 */ /* 0x000fe20000000f00 */
[----:B------:R-:W-:Y:S05]  /*1fa60*/  BRA `(.L_x_1309) ;  /* 0xfffe0bf000007947 */ /* 0x000fea000383ffff */
.L_x_1132:
[----:B------:R-:W-:Y:S01]  /*1fa70*/  IMAD.MOV.U32 R5, RZ, RZ, R4 ;  /* 0x000000ffff057224 */ /* 0x000fe200078e0004 */
[----:B-1----:R-:W-:-:S02]  /*1fa80*/  MOV R0, 0x1f ;  /* 0x0000001f00007802 */ /* 0x002fc40000000f00 */
[----:B------:R-:W-:Y:S02]  /*1fa90*/  MOV R2, 0x1fab0 ;  /* 0x0001fab000027802 */ /* 0x000fe40000000f00 */
[----:B--234-:R-:W-:Y:S05]  /*1faa0*/  CALL.REL.NOINC `($__internal_25_$__cuda_sm70_shflsync_idx_p) ;  /* 0x00000fd000007944 */ /* 0x01cfea0003c00000 */
[----:B------:R-:W-:Y:S01]  /*1fab0*/  MOV R7, R0 ;  /* 0x0000000000077202 */ /* 0x000fe20000000f00 */
[----:B------:R-:W-:Y:S05]  /*1fac0*/  BRA `(.L_x_1131) ;  /* 0xfffe0bf000007947 */ /* 0x000fea000383ffff */
.L_x_1243:
[----:B-1----:R1:W5:Y:S01]  /*1fad0*/  LDL R2, [R1+0x34] ;  /* 0x0000340001027983 */ /* 0x0023620000100800 */
[----:B------:R-:W-:Y:S02]  /*1fae0*/  MOV R5, 0x2 ;  /* 0x0000000200057802 */ /* 0x000fe40000000f00 */
[----:B------:R-:W-:Y:S02]  /*1faf0*/  MOV R4, 0x1fb10 ;  /* 0x0001fb1000047802 */ /* 0x000fe40000000f00 */
[----:B-1---5:R-:W-:Y:S05]  /*1fb00*/  CALL.REL.NOINC `($__internal_24_$__cuda_sm70_shflsync_bfly_p) ;  /* 0x00000f3000007944 */ /* 0x022fea0003c00000 */
[----:B------:R-:W-:Y:S01]  /*1fb10*/  MOV R0, R2 ;  /* 0x0000000200007202 */ /* 0x000fe20000000f00 */
[----:B------:R-:W-:Y:S05]  /*1fb20*/  BRA `(.L_x_1310) ;  /* 0xffffb77000007947 */ /* 0x000fea000383ffff */
.L_x_1244:
[----:B------:R-:W-:Y:S01]  /*1fb30*/  IMAD.MOV.U32 R2, RZ, RZ, R0 ;  /* 0x000000ffff027224 */ /* 0x000fe200078e0000 */
[----:B------:R-:W-:Y:S02]  /*1fb40*/  MOV R5, 0x1 ;  /* 0x0000000100057802 */ /* 0x000fe40000000f00 */
[----:B------:R-:W-:Y:S02]  /*1fb50*/  MOV R4, 0x1fb70 ;  /* 0x0001fb7000047802 */ /* 0x000fe40000000f00 */
[----:B------:R-:W-:Y:S05]  /*1fb60*/  CALL.REL.NOINC `($__internal_24_$__cuda_sm70_shflsync_bfly_p) ;  /* 0x00000ed000007944 */ /* 0x000fea0003c00000 */
[----:B------:R-:W-:Y:S02]  /*1fb70*/  FADD.FTZ R0, R0, R2 ;  /* 0x0000000200007221 */ /* 0x000fe40000010000 */
[----:B------:R1:W5:Y:S01]  /*1fb80*/  LDL R2, [R1+0x38] ;  /* 0x0000380001027983 */ /* 0x0003620000100800 */
[----:B------:R-:W-:-:S02]  /*1fb90*/  MOV R5, 0x2 ;  /* 0x0000000200057802 */ /* 0x000fc40000000f00 */
[----:B------:R-:W-:Y:S02]  /*1fba0*/  MOV R4, 0x1fbc0 ;  /* 0x0001fbc000047802 */ /* 0x000fe40000000f00 */
[----:B-1---5:R-:W-:Y:S05]  /*1fbb0*/  CALL.REL.NOINC `($__internal_24_$__cuda_sm70_shflsync_bfly_p) ;  /* 0x00000e8000007944 */ /* 0x022fea0003c00000 */
[----:B------:R-:W2:Y:S01]  /*1fbc0*/  LDL.LU R3, [R1+0x38] ;  /* 0x0000380001037983 */ /* 0x000ea20000300800 */
[----:B------:R-:W-:Y:S02]  /*1fbd0*/  MOV R5, 0x1 ;  /* 0x0000000100057802 */ /* 0x000fe40000000f00 */
[----:B------:R-:W-:Y:S01]  /*1fbe0*/  MOV R4, 0x1fc20 ;  /* 0x0001fc2000047802 */ /* 0x000fe20000000f00 */
[----:B--2---:R-:W-:-:S05]  /*1fbf0*/  FADD.FTZ R3, R3, R2 ;  /* 0x0000000203037221 */ /* 0x004fca0000010000 */
[----:B------:R-:W-:Y:S02]  /*1fc00*/  MOV R2, R3 ;  /* 0x0000000300027202 */ /* 0x000fe40000000f00 */
[----:B------:R-:W-:Y:S05]  /*1fc10*/  CALL.REL.NOINC `($__internal_24_$__cuda_sm70_shflsync_bfly_p) ;  /* 0x00000e2000007944 */ /* 0x000fea0003c00000 */
[----:B------:R-:W-:Y:S01]  /*1fc20*/  MOV R4, R2 ;  /* 0x0000000200047202 */ /* 0x000fe20000000f00 */
[----:B------:R-:W-:Y:S05]  /*1fc30*/  BRA `(.L_x_1311) ;  /* 0xffffb6f000007947 */ /* 0x000fea000383ffff */
.L_x_1251:
[----:B-1234-:R-:W-:Y:S01]  /*1fc40*/  IMAD.MOV.U32 R5, RZ, RZ, R8 ;  /* 0x000000ffff057224 */ /* 0x01efe200078e0008 */
[----:B------:R-:W-:Y:S01]  /*1fc50*/  MOV R3, RZ ;  /* 0x000000ff00037202 */ /* 0x000fe20000000f00 */
[----:B------:R-:W-:Y:S01]  /*1fc60*/  IMAD.MOV.U32 R0, RZ, RZ, 0x181f ;  /* 0x0000181fff007424 */ /* 0x000fe200078e00ff */
[----:B------:R-:W-:Y:S02]  /*1fc70*/  MOV R2, 0x1fc90 ;  /* 0x0001fc9000027802 */ /* 0x000fe40000000f00 */
[----:B------:R-:W-:Y:S05]  /*1fc80*/  CALL.REL.NOINC `($__internal_25_$__cuda_sm70_shflsync_idx_p) ;  /* 0x00000df000007944 */ /* 0x000fea0003c00000 */
[----:B------:R-:W-:Y:S01]  /*1fc90*/  MOV R10, R0 ;  /* 0x00000000000a7202 */ /* 0x000fe20000000f00 */
[----:B------:R-:W-:Y:S05]  /*1fca0*/  BRA `(.L_x_1312) ;  /* 0xffffccb000007947 */ /* 0x000fea000383ffff */
.L_x_1252:
[----:B------:R-:W-:Y:S01]  /*1fcb0*/  IMAD.MOV.U32 R5, RZ, RZ, R9 ;  /* 0x000000ffff057224 */ /* 0x000fe200078e0009 */
[----:B------:R-:W-:Y:S01]  /*1fcc0*/  MOV R3, RZ ;  /* 0x000000ff00037202 */ /* 0x000fe20000000f00 */
[----:B------:R-:W-:Y:S01]  /*1fcd0*/  IMAD.MOV.U32 R0, RZ, RZ, 0x181f ;  /* 0x0000181fff007424 */ /* 0x000fe200078e00ff */
[----:B------:R-:W-:Y:S02]  /*1fce0*/  MOV R2, 0x1fd00 ;  /* 0x0001fd0000027802 */ /* 0x000fe40000000f00 */
[----:B-12---:R-:W-:Y:S05]  /*1fcf0*/  CALL.REL.NOINC `($__internal_25_$__cuda_sm70_shflsync_idx_p) ;  /* 0x00000d8000007944 */ /* 0x006fea0003c00000 */
[----:B------:R-:W-:Y:S05]  /*1fd00*/  BRA `(.L_x_1313) ;  /* 0xffffcc7000007947 */ /* 0x000fea000383ffff */
.L_x_1255:
[----:B--2---:R-:W-:Y:S01]  /*1fd10*/  IMAD.MOV.U32 R5, RZ, RZ, R8 ;  /* 0x000000ffff057224 */ /* 0x004fe200078e0008 */
[----:B------:R-:W-:Y:S01]  /*1fd20*/  MOV R3, 0x1 ;  /* 0x0000000100037802 */ /* 0x000fe20000000f00 */
[----:B----4-:R-:W-:Y:S01]  /*1fd30*/  IMAD.MOV.U32 R0, RZ, RZ, 0x181f ;  /* 0x0000181fff007424 */ /* 0x010fe200078e00ff */
[----:B------:R-:W-:-:S02]  /*1fd40*/  MOV R2, 0x1fd60 ;  /* 0x0001fd6000027802 */ /* 0x000fc40000000f00 */
[----:B-1-3--:R-:W-:Y:S05]  /*1fd50*/  CALL.REL.NOINC `($__internal_25_$__cuda_sm70_shflsync_idx_p) ;  /* 0x00000d2000007944 */ /* 0x00afea0003c00000 */
[----:B------:R-:W-:Y:S01]  /*1fd60*/  IMAD.MOV.U32 R10, RZ, RZ, R0 ;  /* 0x000000ffff0a7224 */ /* 0x000fe200078e0000 */
[----:B------:R-:W-:Y:S01]  /*1fd70*/  MOV R3, 0x1 ;  /* 0x0000000100037802 */ /* 0x000fe20000000f00 */
[----:B------:R-:W-:Y:S01]  /*1fd80*/  IMAD.MOV.U32 R5, RZ, RZ, R9 ;  /* 0x000000ffff057224 */ /* 0x000fe200078e0009 */
[----:B------:R-:W-:-:S02]  /*1fd90*/  MOV R0, 0x181f ;  /* 0x0000181f00007802 */ /* 0x000fc40000000f00 */
[----:B------:R-:W-:Y:S02]  /*1fda0*/  MOV R2, 0x1fdc0 ;  /* 0x0001fdc000027802 */ /* 0x000fe40000000f00 */
[----:B------:R-:W-:Y:S05]  /*1fdb0*/  CALL.REL.NOINC `($__internal_25_$__cuda_sm70_shflsync_idx_p) ;  /* 0x00000cc000007944 */ /* 0x000fea0003c00000 */
[----:B------:R-:W-:Y:S05]  /*1fdc0*/  BRA `(.L_x_1314) ;  /* 0xffffcca000007947 */ /* 0x000fea000383ffff */
.L_x_1258:
[----:B-1----:R-:W-:Y:S01]  /*1fdd0*/  IMAD.MOV.U32 R5, RZ, RZ, R8 ;  /* 0x000000ffff057224 */ /* 0x002fe200078e0008 */
[----:B------:R-:W-:Y:S01]  /*1fde0*/  MOV R3, 0x2 ;  /* 0x0000000200037802 */ /* 0x000fe20000000f00 */
[----:B----4-:R-:W-:Y:S01]  /*1fdf0*/  IMAD.MOV.U32 R0, RZ, RZ, 0x181f ;  /* 0x0000181fff007424 */ /* 0x010fe200078e00ff */
[----:B------:R-:W-:Y:S02]  /*1fe00*/  MOV R2, 0x1fe20 ;  /* 0x0001fe2000027802 */ /* 0x000fe40000000f00 */
[----:B--23--:R-:W-:Y:S05]  /*1fe10*/  CALL.REL.NOINC `($__internal_25_$__cuda_sm70_shflsync_idx_p) ;  /* 0x00000c6000007944 */ /* 0x00cfea0003c00000 */
[----:B------:R-:W-:Y:S01]  /*1fe20*/  MOV R10, R0 ;  /* 0x00000000000a7202 */ /* 0x000fe20000000f00 */
[----:B------:R-:W-:Y:S05]  /*1fe30*/  BRA `(.L_x_1315) ;  /* 0xffffcd2000007947 */ /* 0x000fea000383ffff */
.L_x_1259:
[----:B------:R-:W-:Y:S01]  /*1fe40*/  IMAD.MOV.U32 R5, RZ, RZ, R9 ;  /* 0x000000ffff057224 */ /* 0x000fe200078e0009 */
[----:B------:R-:W-:Y:S01]  /*1fe50*/  MOV R3, 0x2 ;  /* 0x0000000200037802 */ /* 0x000fe20000000f00 */
[----:B----4-:R-:W-:Y:S01]  /*1fe60*/  IMAD.MOV.U32 R0, RZ, RZ, 0x181f ;  /* 0x0000181fff007424 */ /* 0x010fe200078e00ff */
[----:B------:R-:W-:Y:S02]  /*1fe70*/  MOV R2, 0x1fe90 ;  /* 0x0001fe9000027802 */ /* 0x000fe40000000f00 */
[----:B-123--:R-:W-:Y:S05]  /*1fe80*/  CALL.REL.NOINC `($__internal_25_$__cuda_sm70_shflsync_idx_p) ;  /* 0x00000bf000007944 */ /* 0x00efea0003c00000 */
[----:B------:R-:W-:Y:S05]  /*1fe90*/  BRA `(.L_x_1316) ;  /* 0xffffcce000007947 */ /* 0x000fea000383ffff */
.L_x_1262:
[----:B-1----:R-:W-:Y:S01]  /*1fea0*/  IMAD.MOV.U32 R5, RZ, RZ, R8 ;  /* 0x000000ffff057224 */ /* 0x002fe200078e0008 */
[----:B------:R-:W-:Y:S01]  /*1feb0*/  MOV R3, 0x3 ;  /* 0x0000000300037802 */ /* 0x000fe20000000f00 */
[----:B------:R-:W-:Y:S01]  /*1fec0*/  IMAD.MOV.U32 R0, RZ, RZ, 0x181f ;  /* 0x0000181fff007424 */ /* 0x000fe200078e00ff */
[----:B------:R-:W-:-:S02]  /*1fed0*/  MOV R2, 0x1fef0 ;  /* 0x0001fef000027802 */ /* 0x000fc40000000f00 */
[----:B--234-:R-:W-:Y:S05]  /*1fee0*/  CALL.REL.NOINC `($__internal_25_$__cuda_sm70_shflsync_idx_p) ;  /* 0x00000b9000007944 */ /* 0x01cfea0003c00000 */
[----:B------:R-:W-:Y:S01]  /*1fef0*/  IMAD.MOV.U32 R4, RZ, RZ, R0 ;  /* 0x000000ffff047224 */ /* 0x000fe200078e0000 */
[----:B------:R-:W-:Y:S01]  /*1ff00*/  MOV R3, 0x3 ;  /* 0x0000000300037802 */ /* 0x000fe20000000f00 */
[----:B------:R-:W-:Y:S01]  /*1ff10*/  IMAD.MOV.U32 R5, RZ, RZ, R9 ;  /* 0x000000ffff057224 */ /* 0x000fe200078e0009 */
[----:B------:R-:W-:-:S02]  /*1ff20*/  MOV R0, 0x181f ;  /* 0x0000181f00007802 */ /* 0x000fc40000000f00 */
[----:B------:R-:W-:Y:S02]  /*1ff30*/  MOV R2, 0x1ff50 ;  /* 0x0001ff5000027802 */ /* 0x000fe40000000f00 */
[----:B------:R-:W-:Y:S05]  /*1ff40*/  CALL.REL.NOINC `($__internal_25_$__cuda_sm70_shflsync_idx_p) ;  /* 0x00000b3000007944 */ /* 0x000fea0003c00000 */
[----:B------:R-:W-:Y:S05]  /*1ff50*/  BRA `(.L_x_1317) ;  /* 0xffffcd2000007947 */ /* 0x000fea000383ffff */
.L_x_1264:
[----:B------:R-:W-:Y:S01]  /*1ff60*/  IMAD.MOV.U32 R5, RZ, RZ, R14 ;  /* 0x000000ffff057224 */ /* 0x000fe200078e000e */
[----:B------:R-:W-:Y:S01]  /*1ff70*/  MOV R3, RZ ;  /* 0x000000ff00037202 */ /* 0x000fe20000000f00 */
[----:B------:R-:W-:Y:S01]  /*1ff80*/  IMAD.MOV.U32 R0, RZ, RZ, 0x1c1f ;  /* 0x00001c1fff007424 */ /* 0x000fe200078e00ff */
[----:B------:R-:W-:Y:S02]  /*1ff90*/  MOV R2, 0x1ffb0 ;  /* 0x0001ffb000027802 */ /* 0x000fe40000000f00 */
[----:B------:R-:W-:Y:S05]  /*1ffa0*/  CALL.REL.NOINC `($__internal_25_$__cuda_sm70_shflsync_idx_p) ;  /* 0x00000ad000007944 */ /* 0x000fea0003c00000 */
[----:B------:R-:W-:Y:S01]  /*1ffb0*/  MOV R4, R0 ;  /* 0x0000000000047202 */ /* 0x000fe20000000f00 */
[----:B------:R-:W-:Y:S05]  /*1ffc0*/  BRA `(.L_x_1318) ;  /* 0xffffcfa000007947 */ /* 0x000fea000383ffff */
.L_x_1265:
[----:B------:R-:W-:Y:S01]  /*1ffd0*/  IMAD.MOV.U32 R5, RZ, RZ, R28 ;  /* 0x000000ffff057224 */ /* 0x000fe200078e001c */
[----:B------:R-:W-:Y:S01]  /*1ffe0*/  MOV R3, RZ ;  /* 0x000000ff00037202 */ /* 0x000fe20000000f00 */
[----:B------:R-:W-:Y:S01]  /*1fff0*/  IMAD.MOV.U32 R0, RZ, RZ, 0x1c1f ;  /* 0x00001c1fff007424 */ /* 0x000fe200078e00ff */
[----:B------:R-:W-:Y:S02]  /*20000*/  MOV R2, 0x20020 ;  /* 0x0002002000027802 */ /* 0x000fe40000000f00 */
[----:B-12---:R-:W-:Y:S05]  /*20010*/  CALL.REL.NOINC `($__internal_25_$__cuda_sm70_shflsync_idx_p) ;  /* 0x00000a6000007944 */ /* 0x006fea0003c00000 */
[----:B------:R-:W-:Y:S05]  /*20020*/  BRA `(.L_x_1319) ;  /* 0xffffcf6000007947 */ /* 0x000fea000383ffff */
.L_x_1268:
[----:B------:R-:W-:Y:S01]  /*20030*/  IMAD.MOV.U32 R5, RZ, RZ, R14 ;  /* 0x000000ffff057224 */ /* 0x000fe200078e000e */
[----:B----4-:R-:W-:Y:S01]  /*20040*/  MOV R3, 0x1 ;  /* 0x0000000100037802 */ /* 0x010fe20000000f00 */
[----:B------:R-:W-:Y:S01]  /*20050*/  IMAD.MOV.U32 R0, RZ, RZ, 0x1c1f ;  /* 0x00001c1fff007424 */ /* 0x000fe200078e00ff */
[----:B------:R-:W-:-:S02]  /*20060*/  MOV R2, 0x20080 ;  /* 0x0002008000027802 */ /* 0x000fc40000000f00 */
[----:B-123--:R-:W-:Y:S05]  /*20070*/  CALL.REL.NOINC `($__internal_25_$__cuda_sm70_shflsync_idx_p) ;  /* 0x00000a0000007944 */ /* 0x00efea0003c00000 */
[----:B------:R-:W-:Y:S01]  /*20080*/  IMAD.MOV.U32 R4, RZ, RZ, R0 ;  /* 0x000000ffff047224 */ /* 0x000fe200078e0000 */
[----:B------:R-:W-:Y:S01]  /*20090*/  MOV R3, 0x1 ;  /* 0x0000000100037802 */ /* 0x000fe20000000f00 */
[----:B------:R-:W-:Y:S01]  /*200a0*/  IMAD.MOV.U32 R5, RZ, RZ, R28 ;  /* 0x000000ffff057224 */ /* 0x000fe200078e001c */
[----:B------:R-:W-:-:S02]  /*200b0*/  MOV R0, 0x1c1f ;  /* 0x00001c1f00007802 */ /* 0x000fc40000000f00 */
[----:B------:R-:W-:Y:S02]  /*200c0*/  MOV R2, 0x200e0 ;  /* 0x000200e000027802 */ /* 0x000fe40000000f00 */
[----:B------:R-:W-:Y:S05]  /*200d0*/  CALL.REL.NOINC `($__internal_25_$__cuda_sm70_shflsync_idx_p) ;  /* 0x000009a000007944 */ /* 0x000fea0003c00000 */
[----:B------:R-:W-:Y:S05]  /*200e0*/  BRA `(.L_x_1320) ;  /* 0xffffd50000007947 */ /* 0x000fea000383ffff */
.L_x_1272:
[----:B------:R-:W-:Y:S01]  /*200f0*/  IMAD.MOV.U32 R5, RZ, RZ, R6 ;  /* 0x000000ffff057224 */ /* 0x000fe200078e0006 */
[----:B------:R-:W-:Y:S01]  /*20100*/  MOV R3, RZ ;  /* 0x000000ff00037202 */ /* 0x000fe20000000f00 */
[----:B------:R-:W-:Y:S01]  /*20110*/  IMAD.MOV.U32 R0, RZ, RZ, 0x181f ;  /* 0x0000181fff007424 */ /* 0x000fe200078e00ff */
[----:B------:R-:W-:Y:S02]  /*20120*/  MOV R2, 0x20140 ;  /* 0x0002014000027802 */ /* 0x000fe40000000f00 */
[----:B------:R-:W-:Y:S05]  /*20130*/  CALL.REL.NOINC `($__internal_25_$__cuda_sm70_shflsync_idx_p) ;  /* 0x0000094000007944 */ /* 0x000fea0003c00000 */
[----:B------:R-:W-:Y:S01]  /*20140*/  MOV R11, R0 ;  /* 0x00000000000b7202 */ /* 0x000fe20000000f00 */
[----:B------:R-:W-:Y:S05]  /*20150*/  BRA `(.L_x_1321) ;  /* 0xffffe0b000007947 */ /* 0x000fea000383ffff */
.L_x_1273:
[----:B------:R-:W-:Y:S01]  /*20160*/  IMAD.MOV.U32 R5, RZ, RZ, R10 ;  /* 0x000000ffff057224 */ /* 0x000fe200078e000a */
[----:B------:R-:W-:Y:S01]  /*20170*/  MOV R3, RZ ;  /* 0x000000ff00037202 */ /* 0x000fe20000000f00 */
[----:B------:R-:W-:Y:S01]  /*20180*/  IMAD.MOV.U32 R0, RZ, RZ, 0x181f ;  /* 0x0000181fff007424 */ /* 0x000fe200078e00ff */
[----:B------:R-:W-:Y:S02]  /*20190*/  MOV R2, 0x201b0 ;  /* 0x000201b000027802 */ /* 0x000fe40000000f00 */
[----:B-12---:R-:W-:Y:S05]  /*201a0*/  CALL.REL.NOINC `($__internal_25_$__cuda_sm70_shflsync_idx_p) ;  /* 0x000008d000007944 */ /* 0x006fea0003c00000 */
[----:B------:R-:W-:Y:S05]  /*201b0*/  BRA `(.L_x_1322) ;  /* 0xffffe07000007947 */ /* 0x000fea000383ffff */
.L_x_1276:
        /* <DEDUP_REMOVED lines=12> */
.L_x_1279:
[----:B-1----:R-:W-:Y:S01]  /*20280*/  IMAD.MOV.U32 R5, RZ, RZ, R6 ;  /* 0x000000ffff057224 */ /* 0x002fe200078e0006 */
[----:B------:R-:W-:Y:S01]  /*20290*/  MOV R3, 0x2 ;  /* 0x0000000200037802 */ /* 0x000fe20000000f00 */
[----:B----4-:R-:W-:Y:S01]  /*202a0*/  IMAD.MOV.U32 R0, RZ, RZ, 0x181f ;  /* 0x0000181fff007424 */ /* 0x010fe200078e00ff */
[----:B------:R-:W-:Y:S02]  /*202b0*/  MOV R2, 0x202d0 ;  /* 0x000202d000027802 */ /* 0x000fe40000000f00 */
[----:B--23--:R-:W-:Y:S05]  /*202c0*/  CALL.REL.NOINC `($__internal_25_$__cuda_sm70_shflsync_idx_p) ;  /* 0x000007b000007944 */ /* 0x00cfea0003c00000 */
[----:B------:R-:W-:Y:S01]  /*202d0*/  MOV R11, R0 ;  /* 0x00000000000b7202 */ /* 0x000fe20000000f00 */
[----:B------:R-:W-:Y:S05]  /*202e0*/  BRA `(.L_x_1324) ;  /* 0xffffe13000007947 */ /* 0x000fea000383ffff */
.L_x_1280:
[----:B------:R-:W-:Y:S01]  /*202f0*/  IMAD.MOV.U32 R5, RZ, RZ, R10 ;  /* 0x000000ffff057224 */ /* 0x000fe200078e000a */
[----:B------:R-:W-:Y:S01]  /*20300*/  MOV R3, 0x2 ;  /* 0x0000000200037802 */ /* 0x000fe20000000f00 */
[----:B----4-:R-:W-:Y:S01]  /*20310*/  IMAD.MOV.U32 R0, RZ, RZ, 0x181f ;  /* 0x0000181fff007424 */ /* 0x010fe200078e00ff */
[----:B------:R-:W-:Y:S02]  /*20320*/  MOV R2, 0x20340 ;  /* 0x0002034000027802 */ /* 0x000fe40000000f00 */
[----:B-123--:R-:W-:Y:S05]  /*20330*/  CALL.REL.NOINC `($__internal_25_$__cuda_sm70_shflsync_idx_p) ;  /* 0x0000074000007944 */ /* 0x00efea0003c00000 */
[----:B------:R-:W-:Y:S05]  /*20340*/  BRA `(.L_x_1325) ;  /* 0xffffe0f000007947 */ /* 0x000fea000383ffff */
.L_x_1283:
        /* <DEDUP_REMOVED lines=12> */
.L_x_1285:
[----:B------:R-:W-:Y:S01]  /*20410*/  IMAD.MOV.U32 R5, RZ, RZ, R67 ;  /* 0x000000ffff057224 */ /* 0x000fe200078e0043 */
[----:B------:R-:W-:Y:S01]  /*20420*/  MOV R3, RZ ;  /* 0x000000ff00037202 */ /* 0x000fe20000000f00 */
[----:B------:R-:W-:Y:S01]  /*20430*/  IMAD.MOV.U32 R0, RZ, RZ, 0x1f ;  /* 0x0000001fff007424 */ /* 0x000fe200078e00ff */
[----:B------:R-:W-:Y:S02]  /*20440*/  MOV R2, 0x20460 ;  /* 0x0002046000027802 */ /* 0x000fe40000000f00 */
[----:B------:R-:W-:Y:S05]  /*20450*/  CALL.REL.NOINC `($__internal_25_$__cuda_sm70_shflsync_idx_p) ;  /* 0x0000062000007944 */ /* 0x000fea0003c00000 */
[----:B------:R-:W-:Y:S01]  /*20460*/  MOV R9, R0 ;  /* 0x0000000000097202 */ /* 0x000fe20000000f00 */
[----:B------:R-:W-:Y:S05]  /*20470*/  BRA `(.L_x_1327) ;  /* 0xffffe27000007947 */ /* 0x000fea000383ffff */
.L_x_1286:
[----:B------:R-:W-:Y:S01]  /*20480*/  IMAD.MOV.U32 R5, RZ, RZ, R67 ;  /* 0x000000ffff057224 */ /* 0x000fe200078e0043 */
[----:B------:R-:W-:Y:S01]  /*20490*/  MOV R3, 0x1 ;  /* 0x0000000100037802 */ /* 0x000fe20000000f00 */
[----:B------:R-:W-:Y:S01]  /*204a0*/  IMAD.MOV.U32 R0, RZ, RZ, 0x1f ;  /* 0x0000001fff007424 */ /* 0x000fe200078e00ff */
[----:B------:R-:W-:Y:S02]  /*204b0*/  MOV R2, 0x204d0 ;  /* 0x000204d000027802 */ /* 0x000fe40000000f00 */
[----:B-12---:R-:W-:Y:S05]  /*204c0*/  CALL.REL.NOINC `($__internal_25_$__cuda_sm70_shflsync_idx_p) ;  /* 0x000005b000007944 */ /* 0x006fea0003c00000 */
[----:B------:R-:W-:Y:S01]  /*204d0*/  MOV R8, R0 ;  /* 0x0000000000087202 */ /* 0x000fe20000000f00 */
[----:B------:R-:W-:Y:S05]  /*204e0*/  BRA `(.L_x_1328) ;  /* 0xffffe22000007947 */ /* 0x000fea000383ffff */
.L_x_1287:
[----:B------:R-:W-:Y:S02]  /*204f0*/  MOV R2, 0x1 ;  /* 0x0000000100027802 */ /* 0x000fe40000000f00 */
[----:B------:R-:W-:-:S02]  /*20500*/  MOV R3, 0x20520 ;  /* 0x0002052000037802 */ /* 0x000fc40000000f00 */
[----:B-1234-:R-:W-:Y:S05]  /*20510*/  CALL.REL.NOINC `($__internal_26_$__cuda_sm70_shflsync_up_p) ;  /* 0x000005b000007944 */ /* 0x01efea0003c00000 */
[----:B------:R-:W-:Y:S05]  /*20520*/  BRA `(.L_x_1329) ;  /* 0xffffe31000007947 */ /* 0x000fea000383ffff */
.L_x_1288:
[----:B------:R-:W-:Y:S02]  /*20530*/  MOV R2, 0x2 ;  /* 0x0000000200027802 */ /* 0x000fe40000000f00 */
[----:B------:R-:W-:-:S02]  /*20540*/  MOV R3, 0x20560 ;  /* 0x0002056000037802 */ /* 0x000fc40000000f00 */
[----:B--2-4-:R-:W-:Y:S05]  /*20550*/  CALL.REL.NOINC `($__internal_26_$__cuda_sm70_shflsync_up_p) ;  /* 0x0000057000007944 */ /* 0x014fea0003c00000 */
[----:B------:R-:W-:Y:S01]  /*20560*/  SEL R3, R4, RZ, P1 ;  /* 0x000000ff04037207 */ /* 0x000fe20000800000 */
[----:B------:R-:W-:-:S04]  /*20570*/  IMAD.MOV.U32 R2, RZ, RZ, 0x4 ;  /* 0x00000004ff027424 */ /* 0x000fc800078e00ff */
[----:B------:R-:W-:Y:S01]  /*20580*/  IMAD.IADD R0, R0, 0x1, R3 ;  /* 0x0000000100007824 */ /* 0x000fe200078e0203 */
        /* <DEDUP_REMOVED lines=20> */
.L_x_1292:
[----:B------:R-:W-:Y:S02]  /*206d0*/  MOV R2, 0x1 ;  /* 0x0000000100027802 */ /* 0x000fe40000000f00 */
[----:B------:R-:W-:Y:S02]  /*206e0*/  MOV R3, 0x20700 ;  /* 0x0002070000037802 */ /* 0x000fe40000000f00 */
[----:B------:R-:W-:Y:S05]  /*206f0*/  CALL.REL.NOINC `($__internal_26_$__cuda_sm70_shflsync_up_p) ;  /* 0x000003d000007944 */ /* 0x000fea0003c00000 */
[----:B------:R-:W-:Y:S01]  /*20700*/  MOV R2, R4 ;  /* 0x0000000400027202 */ /* 0x000fe20000000f00 */
[----:B------:R-:W-:Y:S05]  /*20710*/  BRA `(.L_x_1331) ;  /* 0xffffe38000007947 */ /* 0x000fea000383ffff */
.L_x_1293:
        /* <DEDUP_REMOVED lines=26> */
.L_x_1295:
[----:B------:R-:W-:Y:S02]  /*208c0*/  SEL R0, RZ, 0x1, P0 ;  /* 0x00000001ff007807 */ /* 0x000fe40000000000 */
[----:B------:R-:W-:Y:S02]  /*208d0*/  MOV R2, 0x208f0 ;  /* 0x000208f000027802 */ /* 0x000fe40000000f00 */
[----:B-1----:R-:W-:Y:S05]  /*208e0*/  CALL.REL.NOINC `($__internal_27_$__cuda_sm70_votesync_ballot) ;  /* 0x0000025000007944 */ /* 0x002fea0003c00000 */
[----:B------:R-:W-:Y:S01]  /*208f0*/  MOV R10, R0 ;  /* 0x00000000000a7202 */ /* 0x000fe20000000f00 */
[----:B------:R-:W-:Y:S05]  /*20900*/  BRA `(.L_x_1333) ;  /* 0xffffe32000007947 */ /* 0x000fea000383ffff */
.L_x_1296:
[----:B------:R-:W-:Y:S01]  /*20910*/  IMAD.MOV.U32 R5, RZ, RZ, R6 ;  /* 0x000000ffff057224 */ /* 0x000fe200078e0006 */
[----:B------:R-:W-:Y:S01]  /*20920*/  MOV R3, R8 ;  /* 0x0000000800037202 */ /* 0x000fe20000000f00 */
[----:B--2---:R-:W-:Y:S01]  /*20930*/  IMAD.MOV.U32 R0, RZ, RZ, 0x1f ;  /* 0x0000001fff007424 */ /* 0x004fe200078e00ff */
[----:B------:R-:W-:Y:S02]  /*20940*/  MOV R2, 0x20960 ;  /* 0x0002096000027802 */ /* 0x000fe40000000f00 */
[----:B-1----:R-:W-:Y:S05]  /*20950*/  CALL.REL.NOINC `($__internal_25_$__cuda_sm70_shflsync_idx_p) ;  /* 0x0000012000007944 */ /* 0x002fea0003c00000 */
[----:B------:R-:W-:Y:S01]  /*20960*/  IMAD.MOV.U32 R12, RZ, RZ, R0 ;  /* 0x000000ffff0c7224 */ /* 0x000fe200078e0000 */
[----:B------:R-:W-:Y:S01]  /*20970*/  MOV R3, R8 ;  /* 0x0000000800037202 */ /* 0x000fe20000000f00 */
[----:B------:R-:W-:Y:S01]  /*20980*/  IMAD.MOV.U32 R5, RZ, RZ, R7 ;  /* 0x000000ffff057224 */ /* 0x000fe200078e0007 */
[----:B------:R-:W-:Y:S02]  /*20990*/  MOV R0, 0x1f ;  /* 0x0000001f00007802 */ /* 0x000fe40000000f00 */
[----:B------:R-:W-:-:S02]  /*209a0*/  MOV R2, 0x209c0 ;  /* 0x000209c000027802 */ /* 0x000fc40000000f00 */
[----:B------:R-:W-:Y:S05]  /*209b0*/  CALL.REL.NOINC `($__internal_25_$__cuda_sm70_shflsync_idx_p) ;  /* 0x000000c000007944 */ /* 0x000fea0003c00000 */
[----:B------:R-:W-:Y:S01]  /*209c0*/  MOV R7, R0 ;  /* 0x0000000000077202 */ /* 0x000fe20000000f00 */
[----:B------:R-:W-:Y:S05]  /*209d0*/  BRA `(.L_x_1334) ;  /* 0xffffe2c000007947 */ /* 0x000fea000383ffff */
.L_x_1299:
[----:B------:R-:W-:Y:S01]  /*209e0*/  IMAD.MOV.U32 R5, RZ, RZ, R4 ;  /* 0x000000ffff057224 */ /* 0x000fe200078e0004 */
[----:B--2---:R-:W-:-:S02]  /*209f0*/  MOV R0, 0x1f ;  /* 0x0000001f00007802 */ /* 0x004fc40000000f00 */
[----:B------:R-:W-:Y:S02]  /*20a00*/  MOV R2, 0x20a20 ;  /* 0x00020a2000027802 */ /* 0x000fe40000000f00 */
[----:B-1-34-:R-:W-:Y:S05]  /*20a10*/  CALL.REL.NOINC `($__internal_25_$__cuda_sm70_shflsync_idx_p) ;  /* 0x0000006000007944 */ /* 0x01afea0003c00000 */
[----:B------:R-:W-:Y:S01]  /*20a20*/  MOV R13, R0 ;  /* 0x00000000000d7202 */ /* 0x000fe20000000f00 */
[----:B------:R-:W-:Y:S05]  /*20a30*/  BRA `(.L_x_1298) ;  /* 0xffffe2c000007947 */ /* 0x000fea000383ffff */
        .weak           $__internal_24_$__cuda_sm70_shflsync_bfly_p
        .type           $__internal_24_$__cuda_sm70_shflsync_bfly_p,@function
        .size           $__internal_24_$__cuda_sm70_shflsync_bfly_p,($__internal_25_$__cuda_sm70_shflsync_idx_p - $__internal_24_$__cuda_sm70_shflsync_bfly_p)
$__internal_24_$__cuda_sm70_shflsync_bfly_p:
[----:B------:R-:W-:Y:S04]  /*20a40*/  WARPSYNC R6 ;  /* 0x0000000600007348 */ /* 0x000fe80003800000 */
[----:B------:R1:W2:Y:S02]  /*20a50*/  SHFL.BFLY PT, R2, R2, R5, R7 ;  /* 0x0c00000502027389 */ /* 0x0002a400000e0007 */
[----:B-1----:R-:W-:-:S04]  /*20a60*/  MOV R5, 0x0 ;  /* 0x0000000000057802 */ /* 0x002fc80000000f00 */
[----:B--2---:R-:W-:Y:S05]  /*20a70*/  RET.REL.NODEC R4 `(_ZN7cutlass13device_kernelIN5flash19enable_sm80_to_sm89INS1_16FlashAttnFwdSm80INS1_25CollectiveMainloopFwdSm80ILi8ELi1ELb1EN4cute5tupleIJNS5_1CILi128EEENS7_ILi112EEES8_EEELi128ENS_10bfloat16_tEfNS_4arch4Sm80ELb1ELb0ELb1ELb1ELb0ELb1ELb1ELb1EEENS1_21CollectiveEpilogueFwdINS6_IJS8_S8_S9_EEENS6_IJNS7_ILi1EEESH_SH_EEESB_SD_Li256ELb1ELb1ELb1ELb0EEENS1_36VarlenDynamicPersistentTileSchedulerILi128ELi112ELi256ELi256ELb1ELb1ELb0ELb1ELb1ELb1EEEEEEEEEvNT_6ParamsE) ;  /* 0xfffdf58004007950 */ /* 0x004fea0003c3ffff */
        .weak           $__internal_25_$__cuda_sm70_shflsync_idx_p
        .type           $__internal_25_$__cuda_sm70_shflsync_idx_p,@function
        .size           $__internal_25_$__cuda_sm70_shflsync_idx_p,($__internal_26_$__cuda_sm70_shflsync_up_p - $__internal_25_$__cuda_sm70_shflsync_idx_p)
$__internal_25_$__cuda_sm70_shflsync_idx_p:
[----:B------:R-:W-:-:S04]  /*20a80*/  MOV R111, 0xffffffff ;  /* 0xffffffff006f7802 */ /* 0x000fc80000000f00 */
[----:B------:R-:W-:Y:S04]  /*20a90*/  WARPSYNC R111 ;  /* 0x0000006f00007348 */ /* 0x000fe80003800000 */
[----:B------:R1:W2:Y:S02]  /*20aa0*/  SHFL.IDX PT, R0, R5, R3, R0 ;  /* 0x0000000305007389 */ /* 0x0002a400000e0000 */
[----:B-1----:R-:W-:-:S04]  /*20ab0*/  MOV R3, 0x0 ;  /* 0x0000000000037802 */ /* 0x002fc80000000f00 */
[----:B--2---:R-:W-:Y:S05]  /*20ac0*/  RET.REL.NODEC R2 `(_ZN7cutlass13device_kernelIN5flash19enable_sm80_to_sm89INS1_16FlashAttnFwdSm80INS1_25CollectiveMainloopFwdSm80ILi8ELi1ELb1EN4cute5tupleIJNS5_1CILi128EEENS7_ILi112EEES8_EEELi128ENS_10bfloat16_tEfNS_4arch4Sm80ELb1ELb0ELb1ELb1ELb0ELb1ELb1ELb1EEENS1_21CollectiveEpilogueFwdINS6_IJS8_S8_S9_EEENS6_IJNS7_ILi1EEESH_SH_EEESB_SD_Li256ELb1ELb1ELb1ELb0EEENS1_36VarlenDynamicPersistentTileSchedulerILi128ELi112ELi256ELi256ELb1ELb1ELb0ELb1ELb1ELb1EEEEEEEEEvNT_6ParamsE) ;  /* 0xfffdf53002007950 */ /* 0x004fea0003c3ffff */
        .weak           $__internal_26_$__cuda_sm70_shflsync_up_p
        .type           $__internal_26_$__cuda_sm70_shflsync_up_p,@function
        .size           $__internal_26_$__cuda_sm70_shflsync_up_p,($__internal_27_$__cuda_sm70_votesync_ballot - $__internal_26_$__cuda_sm70_shflsync_up_p)
$__internal_26_$__cuda_sm70_shflsync_up_p:
[----:B------:R-:W-:Y:S02]  /*20ad0*/  IMAD.MOV.U32 R4, RZ, RZ, RZ ;  /* 0x000000ffff047224 */ /* 0x000fe400078e00ff */
[----:B------:R-:W-:-:S04]  /*20ae0*/  IMAD.MOV.U32 R10, RZ, RZ, -0x1 ;  /* 0xffffffffff0a7424 */ /* 0x000fc800078e00ff */
[----:B------:R-:W-:Y:S04]  /*20af0*/  WARPSYNC R10 ;  /* 0x0000000a00007348 */ /* 0x000fe80003800000 */
[----:B------:R1:W2:Y:S02]  /*20b00*/  SHFL.UP PT, R4, R0, R2, R4 ;  /* 0x0400000200047389 */ /* 0x0002a400000e0004 */
[----:B-1----:R-:W-:Y:S02]  /*20b10*/  MOV R2, R3 ;  /* 0x0000000300027202 */ /* 0x002fe40000000f00 */
[----:B------:R-:W-:-:S04]  /*20b20*/  MOV R3, 0x0 ;  /* 0x0000000000037802 */ /* 0x000fc80000000f00 */
[----:B--2---:R-:W-:Y:S05]  /*20b30*/  RET.REL.NODEC R2 `(_ZN7cutlass13device_kernelIN5flash19enable_sm80_to_sm89INS1_16FlashAttnFwdSm80INS1_25CollectiveMainloopFwdSm80ILi8ELi1ELb1EN4cute5tupleIJNS5_1CILi128EEENS7_ILi112EEES8_EEELi128ENS_10bfloat16_tEfNS_4arch4Sm80ELb1ELb0ELb1ELb1ELb0ELb1ELb1ELb1EEENS1_21CollectiveEpilogueFwdINS6_IJS8_S8_S9_EEENS6_IJNS7_ILi1EEESH_SH_EEESB_SD_Li256ELb1ELb1ELb1ELb0EEENS1_36VarlenDynamicPersistentTileSchedulerILi128ELi112ELi256ELi256ELb1ELb1ELb0ELb1ELb1ELb1EEEEEEEEEvNT_6ParamsE) ;  /* 0xfffdf4c002007950 */ /* 0x004fea0003c3ffff */
        .weak           $__internal_27_$__cuda_sm70_votesync_ballot
        .type           $__internal_27_$__cuda_sm70_votesync_ballot,@function
        .size           $__internal_27_$__cuda_sm70_votesync_ballot,(.L_x_2707 - $__internal_27_$__cuda_sm70_votesync_ballot)
$__internal_27_$__cuda_sm70_votesync_ballot:
[----:B------:R-:W-:Y:S01]  /*20b40*/  ISETP.NE.U32.AND P0, PT, R0, 0x1, PT ;  /* 0x000000010000780c */ /* 0x000fe20003f05070 */
[----:B------:R-:W-:-:S04]  /*20b50*/  IMAD.MOV.U32 R3, RZ, RZ, -0x1 ;  /* 0xffffffffff037424 */ /* 0x000fc800078e00ff */
[----:B------:R-:W-:Y:S08]  /*20b60*/  WARPSYNC R3 ;  /* 0x0000000300007348 */ /* 0x000ff00003800000 */
[----:B------:R-:W-:-:S04]  /*20b70*/  VOTE.ANY R0, PT, !P0 ;  /* 0x0000000000007806 */ /* 0x000fc800040e0100 */
[----:B------:R-:W-:Y:S01]  /*20b80*/  LOP3.LUT R0, R0, R3, RZ, 0xc0, !PT ;  /* 0x0000000300007212 */ /* 0x000fe200078ec0ff */
[----:B------:R-:W-:-:S04]  /*20b90*/  IMAD.MOV.U32 R3, RZ, RZ, 0x0 ;  /* 0x00000000ff037424 */ /* 0x000fc800078e00ff */
[----:B------:R-:W-:Y:S05]  /*20ba0*/  RET.REL.NODEC R2 `(_ZN7cutlass13device_kernelIN5flash19enable_sm80_to_sm89INS1_16FlashAttnFwdSm80INS1_25CollectiveMainloopFwdSm80ILi8ELi1ELb1EN4cute5tupleIJNS5_1CILi128EEENS7_ILi112EEES8_EEELi128ENS_10bfloat16_tEfNS_4arch4Sm80ELb1ELb0ELb1ELb1ELb0ELb1ELb1ELb1EEENS1_21CollectiveEpilogueFwdINS6_IJS8_S8_S9_EEENS6_IJNS7_ILi1EEESH_SH_EEESB_SD_Li256ELb1ELb1ELb1ELb0EEENS1_36VarlenDynamicPersistentTileSchedulerILi128ELi112ELi256ELi256ELb1ELb1ELb0ELb1ELb1ELb1EEEEEEEEEvNT_6ParamsE) ;  /* 0xfffdf45002007950 */ /* 0x000fea0003c3ffff */
.L_x_1335:
        /* <DEDUP_REMOVED lines=13> */
.L_x_2707:


//--------------------- .text._ZN7cutlass13device_kernelIN5flash19enable_sm80_to_sm89INS1_16FlashAttnFwdSm80INS1_25CollectiveMainloopFwdSm80ILi8ELi1ELb1EN4cute5tupleIJNS5_1CILi128EEES8_S8_EEELi128ENS_10bfloat16_tEfNS_4arch4Sm80ELb0ELb0ELb0ELb0ELb0ELb0ELb1ELb1EEENS1_21CollectiveEpilogueFwdIS9_NS6_IJNS7_ILi1EEESF_SF_EEESA_SC_Li256ELb0ELb1ELb1ELb0EEENS1_19SingleTileSchedulerILb0ELb1ELb1ELi128EEEEEEEEEvNT_6ParamsE --------------------------
	.section	.text._ZN7cutlass13device_kernelIN5flash19enable_sm80_to_sm89INS1_16FlashAttnFwdSm80INS1_25CollectiveMainloopFwdSm80ILi8ELi1ELb1EN4cute5tupleIJNS5_1CILi128EEES8_S8_EEELi128ENS_10bfloat16_tEfNS_4arch4Sm80ELb0ELb0ELb0ELb0ELb0ELb0ELb1ELb1EEENS1_21CollectiveEpilogueFwdIS9_NS6_IJNS7_ILi1EEESF_SF_EEESA_SC_Li256ELb0ELb1ELb1ELb0EEENS1_19SingleTileSchedulerILb0ELb1ELb1ELi128EEEEEEEEEvNT_6ParamsE,"ax",@progbits
	.sectioninfo	@"SHI_REGISTERS=255"
	.align	128
.text._ZN7cutlass13device_kernelIN5flash19enable_sm80_to_sm89INS1_16FlashAttnFwdSm80INS1_25CollectiveMainloopFwdSm80ILi8ELi1ELb1EN4cute5tupleIJNS5_1CILi128EEES8_S8_EEELi128ENS_10bfloat16_tEfNS_4arch4Sm80ELb0ELb0ELb0ELb0ELb0ELb0ELb1ELb1EEENS1_21CollectiveEpilogueFwdIS9_NS6_IJNS7_ILi1EEESF_SF_EEESA_SC_Li256ELb0ELb1ELb1ELb0EEENS1_19SingleTileSchedulerILb0ELb1ELb1ELi128EEEEEEEEEvNT_6ParamsE:
        .type           _ZN7cutlass13device_kernelIN5flash19enable_sm80_to_sm89INS1_16FlashAttnFwdSm80INS1_25CollectiveMainloopFwdSm80ILi8ELi1ELb1EN4cute5tupleIJNS5_1CILi128EEES8_S8_EEELi128ENS_10bfloat16_tEfNS_4arch4Sm80ELb0ELb0ELb0ELb0ELb0ELb0ELb1ELb1EEENS1_21CollectiveEpilogueFwdIS9_NS6_IJNS7_ILi1EEESF_SF_EEESA_SC_Li256ELb0ELb1ELb1ELb0EEENS1_19SingleTileSchedulerILb0ELb1ELb1ELi128EEEEEEEEEvNT_6ParamsE,@function
        .size           _ZN7cutlass13device_kernelIN5flash19enable_sm80_to_sm89INS1_16FlashAttnFwdSm80INS1_25CollectiveMainloopFwdSm80ILi8ELi1ELb1EN4cute5tupleIJNS5_1CILi128EEES8_S8_EEELi128ENS_10bfloat16_tEfNS_4arch4Sm80ELb0ELb0ELb0ELb0ELb0ELb0ELb1ELb1EEENS1_21CollectiveEpilogueFwdIS9_NS6_IJNS7_ILi1EEESF_SF_EEESA_SC_Li256ELb0ELb1ELb1ELb0EEENS1_19SingleTileSchedulerILb0ELb1ELb1ELi128EEEEEEEEEvNT_6ParamsE,(.L_x_2712 - _ZN7cutlass13device_kernelIN5flash19enable_sm80_to_sm89INS1_16FlashAttnFwdSm80INS1_25CollectiveMainloopFwdSm80ILi8ELi1ELb1EN4cute5tupleIJNS5_1CILi128EEES8_S8_EEELi128ENS_10bfloat16_tEfNS_4arch4Sm80ELb0ELb0ELb0ELb0ELb0ELb0ELb1ELb1EEENS1_21CollectiveEpilogueFwdIS9_NS6_IJNS7_ILi1EEESF_SF_EEESA_SC_Li256ELb0ELb1ELb1ELb0EEENS1_19SingleTileSchedulerILb0ELb1ELb1ELi128EEEEEEEEEvNT_6ParamsE)
        .other          _ZN7cutlass13device_kernelIN5flash19enable_sm80_to_sm89INS1_16FlashAttnFwdSm80INS1_25CollectiveMainloopFwdSm80ILi8ELi1ELb1EN4cute5tupleIJNS5_1CILi128EEES8_S8_EEELi128ENS_10bfloat16_tEfNS_4arch4Sm80ELb0ELb0ELb0ELb0ELb0ELb0ELb1ELb1EEENS1_21CollectiveEpilogueFwdIS9_NS6_IJNS7_ILi1EEESF_SF_EEESA_SC_Li256ELb0ELb1ELb1ELb0EEENS1_19SingleTileSchedulerILb0ELb1ELb1ELi128EEEEEEEEEvNT_6ParamsE,@"STO_CUDA_ENTRY STV_DEFAULT"
_ZN7cutlass13device_kernelIN5flash19enable_sm80_to_sm89INS1_16FlashAttnFwdSm80INS1_25CollectiveMainloopFwdSm80ILi8ELi1ELb1EN4cute5tupleIJNS5_1CILi128EEES8_S8_EEELi128ENS_10bfloat16_tEfNS_4arch4Sm80ELb0ELb0ELb0ELb0ELb0ELb0ELb1ELb1EEENS1_21CollectiveEpilogueFwdIS9_NS6_IJNS7_ILi1EEESF_SF_EEESA_SC_Li256ELb0ELb1ELb1ELb0EEENS1_19SingleTileSchedulerILb0ELb1ELb1ELi128EEEEEEEEEvNT_6ParamsE:
        /* <DEDUP_REMOVED lines=17> */
.L_x_1336:
[----:B---3--:R-:W-:Y:S02]  /*0110*/  ULDC.64 UR4, c[0x0][0x550] ;  /* 0x0001540000047ab9 */ /* 0x008fe40000000a00 */
[----:B------:R-:W-:Y:S02]  /*0120*/  UISETP.NE.AND UP0, UPT, UR4, 0x1, UPT ;  /* 0x000000010400788c */ /* 0x000fe4000bf05270 */
[----:B------:R-:W-:-:S02]  /*0130*/  UIMAD.WIDE.U32 UR8, UR6, UR5, URZ ;  /* 0x00000005060872a5 */ /* 0x000fc4000f8e003f */
[----:B------:R-:W-:Y:S02]  /*0140*/  ULDC UR4, c[0x0][0x558] ;  /* 0x0001560000047ab9 */ /* 0x000fe40000000800 */
[----:B------:R-:W-:-:S05]  /*0150*/  UMOV UR10, UR6 ;  /* 0x00000006000a7c82 */ /* 0x000fca0008000000 */
[----:B------:R-:W-:-:S03]  /*0160*/  @UP0 USHF.R.U32.HI UR10, URZ, UR4, UR9 ;  /* 0x000000043f0a0299 */ /* 0x000fc60008011609 */
.L_x_1337:
        /* <DEDUP_REMOVED lines=50> */
.L_x_1338:
        /* <DEDUP_REMOVED lines=68> */
[----:B------:R-:W-:Y:S01]  /*08d0*/  IMAD.U32 R12, RZ, RZ, UR6 ;  /* 0x00000006ff0c7e24 */ /* 0x000fe2000f8e00ff */
[----:B------:R-:W-:Y:S01]  /*08e0*/  UMOV UR18, 0x7 ;  /* 0x0000000700127882 */ /* 0x000fe20000000000 */
[----:B------:R-:W-:Y:S01]  /*08f0*/  IMAD R5, R7, c[0x0][0x1c0], RZ ;  /* 0x0000700007057a24 */ /* 0x000fe200078e02ff */
[----:B------:R-:W-:Y:S01]  /*0900*/  ULDC.64 UR6, c[0x0][0x1e0] ;  /* 0x0000780000067ab9 */ /* 0x000fe20000000a00 */
[----:B------:R-:W-:Y:S01]  /*0910*/  IMAD R9, R9, c[0x0][0x168], RZ ;  /* 0x00005a0009097a24 */ /* 0x000fe200078e02ff */
[----:B------:R-:W-:Y:S01]  /*0920*/  USHF.L.U64.HI UR18, UR6, UR18, UR7 ;  /* 0x0000001206127299 */ /* 0x000fe20008010207 */
[----:B------:R-:W-:Y:S01]  /*0930*/  IMAD.U32 R13, RZ, RZ, UR4 ;  /* 0x00000004ff0d7e24 */ /* 0x000fe2000f8e00ff */
[----:B------:R-:W-:Y:S01]  /*0940*/  ULDC.64 UR4, c[0x0][0x1e8] ;  /* 0x00007a0000047ab9 */ /* 0x000fe20000000a00 */
[C---:B------:R-:W-:Y:S01]  /*0950*/  IMAD R14, R0.reuse, c[0x0][0x1c4], R5 ;  /* 0x00007100000e7a24 */ /* 0x040fe200078e0205 */
[----:B------:R-:W-:Y:S01]  /*0960*/  UIMAD UR4, UR20, UR4, URZ ;  /* 0x00000004140472a4 */ /* 0x000fe2000f8e023f */
[----:B------:R-:W-:Y:S01]  /*0970*/  IMAD.WIDE.U32 R12, R0, c[0x0][0x1c0], R12 ;  /* 0x00007000000c7a25 */ /* 0x000fe200078e000c */
[----:B------:R-:W-:-:S02]  /*0980*/  USHF.L.U32 UR19, UR6, 0x7, URZ ;  /* 0x0000000706137899 */ /* 0x000fc4000800063f */
[----:B------:R-:W-:Y:S01]  /*0990*/  UIMAD UR4, UR10, UR5, UR4 ;  /* 0x000000050a0472a4 */ /* 0x000fe2000f8e0204 */
[----:B-1----:R-:W-:Y:S01]  /*09a0*/  IMAD R11, R3, 0x80, R2 ;  /* 0x00000080030b7824 */ /* 0x002fe200078e0202 */
[----:B------:R-:W-:Y:S01]  /*09b0*/  USHF.R.S32.HI UR11, URZ, 0x1f, UR16 ;  /* 0x0000001f3f0b7899 */ /* 0x000fe20008011410 */
[----:B------:R-:W-:Y:S01]  /*09c0*/  IMAD.IADD R15, R13, 0x1, R14 ;  /* 0x000000010d0f7824 */ /* 0x000fe200078e020e */
[----:B------:R-:W-:Y:S01]  /*09d0*/  UIMAD.WIDE.U32 UR12, UR6, 0x40, URZ ;  /* 0x00000040060c78a5 */ /* 0x000fe2000f8e003f */
[----:B------:R-:W-:Y:S01]  /*09e0*/  @P0 IMAD.HI.U32 R4, R11, c[0x0][0x2c8], RZ ;  /* 0x0000b2000b040a27 */ /* 0x000fe200078e00ff */
[----:B------:R-:W-:-:S03]  /*09f0*/  USHF.L.U32 UR9, UR7, 0x6, URZ ;  /* 0x0000000607097899 */ /* 0x000fc6000800063f */
[----:B------:R-:W-:Y:S01]  /*0a00*/  IMAD.MOV.U32 R2, RZ, RZ, R11 ;  /* 0x000000ffff027224 */ /* 0x000fe200078e000b */
[----:B------:R-:W-:Y:S01]  /*0a10*/  @P0 SHF.R.U32.HI R2, RZ, c[0x0][0x2cc], R4 ;  /* 0x0000b300ff020a19 */ /* 0x000fe20000011604 */
[----:B------:R-:W-:Y:S01]  /*0a20*/  IMAD.MOV.U32 R14, RZ, RZ, R12 ;  /* 0x000000ffff0e7224 */ /* 0x000fe200078e000c */
[----:B------:R-:W-:Y:S01]  /*0a30*/  UIADD3 UR9, UR13, UR9, URZ ;  /* 0x000000090d097290 */ /* 0x000fe2000fffe03f */
[----:B------:R-:W-:Y:S01]  /*0a40*/  IMAD R6, R3, 0x80, R40 ;  /* 0x0000008003067824 */ /* 0x000fe200078e0228 */
[--C-:B------:R-:W-:Y:S01]  /*0a50*/  SHF.R.S32.HI R5, RZ, 0x1f, R2.reuse ;  /* 0x0000001fff057819 */ /* 0x100fe20000011402 */
[----:B------:R-:W-:Y:S01]  /*0a60*/  IMAD.MOV R12, RZ, RZ, -R2 ;  /* 0x000000ffff0c7224 */ /* 0x000fe200078e0a02 */
[----:B------:R-:W-:Y:S01]  /*0a70*/  IADD3 R3, -R40, c[0x0][0x1d0], RZ ;  /* 0x0000740028037a10 */ /* 0x000fe20007ffe1ff */
[----:B------:R-:W-:Y:S01]  /*0a80*/  IMAD.WIDE.U32 R14, R2, c[0x0][0x1b0], R14 ;  /* 0x00006c00020e7a25 */ /* 0x000fe200078e000e */
[C---:B------:R-:W-:Y:S01]  /*0a90*/  IADD3 R4, R6.reuse, 0x20, RZ ;  /* 0x0000002006047810 */ /* 0x040fe20007ffe0ff */
[----:B------:R-:W-:Y:S01]  /*0aa0*/  BAR.SYNC.DEFER_BLOCKING 0x0 ;  /* 0x0000000000007b1d */ /* 0x000fe20000010000 */
[-C--:B------:R-:W-:Y:S01]  /*0ab0*/  ISETP.GE.AND P5, PT, R6, R9.reuse, PT ;  /* 0x000000090600720c */ /* 0x080fe20003fa6270 */
[----:B------:R-:W-:Y:S01]  /*0ac0*/  IMAD R5, R5, c[0x0][0x1b0], RZ ;  /* 0x00006c0005057a24 */ /* 0x000fe200078e02ff */
[-C--:B------:R-:W-:Y:S01]  /*0ad0*/  ISETP.GE.AND P3, PT, R4, R9.reuse, PT ;  /* 0x000000090400720c */ /* 0x080fe20003f66270 */
[----:B------:R-:W-:Y:S01]  /*0ae0*/  IMAD R12, R12, c[0x0][0x2c4], R11 ;  /* 0x0000b1000c0c7a24 */ /* 0x000fe200078e020b */
[----:B------:R-:W-:Y:S01]  /*0af0*/  IADD3 R4, R6, 0x40, RZ ;  /* 0x0000004006047810 */ /* 0x000fe20007ffe0ff */
[----:B------:R-:W-:Y:S01]  /*0b00*/  IMAD R5, R2, c[0x0][0x1b4], R5 ;  /* 0x00006d0002057a24 */ /* 0x000fe200078e0205 */
[----:B------:R-:W-:Y:S01]  /*0b10*/  IADD3 R6, R6, 0x60, RZ ;  /* 0x0000006006067810 */ /* 0x000fe20007ffe0ff */
[----:B------:R-:W-:Y:S01]  /*0b20*/  IMAD.SHL.U32 R11, R40, 0x40, RZ ;  /* 0x00000040280b7824 */ /* 0x000fe200078e00ff */
[----:B------:R-:W-:Y:S01]  /*0b30*/  ISETP.GE.AND P4, PT, R4, R9, PT ;  /* 0x000000090400720c */ /* 0x000fe20003f86270 */
[----:B------:R-:W-:Y:S01]  /*0b40*/  IMAD.IADD R15, R15, 0x1, R5 ;  /* 0x000000010f0f7824 */ /* 0x000fe200078e0205 */
[----:B------:R-:W-:Y:S01]  /*0b50*/  SHF.R.S32.HI R5, RZ, 0x1f, R12 ;  /* 0x0000001fff057819 */ /* 0x000fe2000001140c */
[----:B------:R-:W-:Y:S01]  /*0b60*/  IMAD.SHL.U32 R42, R41, 0x8, RZ ;  /* 0x00000008292a7824 */ /* 0x000fe200078e00ff */
[----:B------:R-:W-:Y:S01]  /*0b70*/  LOP3.LUT R11, R11, 0x1c0, RZ, 0xc0, !PT ;  /* 0x000001c00b0b7812 */ /* 0x000fe200078ec0ff */
[----:B------:R-:W-:-:S02]  /*0b80*/  IMAD.U32 R2, RZ, RZ, UR16 ;  /* 0x00000010ff027e24 */ /* 0x000fc4000f8e00ff */
[----:B------:R-:W-:Y:S01]  /*0b90*/  IMAD R5, R5, c[0x0][0x1a8], RZ ;  /* 0x00006a0005057a24 */ /* 0x000fe200078e02ff */
[----:B------:R-:W-:Y:S01]  /*0ba0*/  SHF.R.U32.HI R8, RZ, 0x3, R11 ;  /* 0x00000003ff087819 */ /* 0x000fe2000001160b */
[----:B------:R-:W-:Y:S01]  /*0bb0*/  IMAD R2, R2, -0x80, R3 ;  /* 0xffffff8002027824 */ /* 0x000fe200078e0203 */
[--C-:B------:R-:W-:Y:S01]  /*0bc0*/  LOP3.LUT R11, R11, 0x38, R42.reuse, 0xf8, !PT ;  /* 0x000000380b0b7812 */ /* 0x100fe200078ef82a */
[C---:B------:R-:W-:Y:S01]  /*0bd0*/  IMAD R5, R12.reuse, c[0x0][0x1ac], R5 ;  /* 0x00006b000c057a24 */ /* 0x040fe200078e0205 */
[----:B------:R-:W-:Y:S01]  /*0be0*/  SHF.R.S32.HI R43, RZ, 0x1f, R42 ;  /* 0x0000001fff2b7819 */ /* 0x000fe2000001142a */
[----:B------:R-:W-:Y:S01]  /*0bf0*/  IMAD.WIDE.U32 R12, R12, c[0x0][0x1a8], R14 ;  /* 0x00006a000c0c7a25 */ /* 0x000fe200078e000e */
[----:B------:R-:W-:Y:S02]  /*0c00*/  LOP3.LUT R8, R11, R8, RZ, 0x3c, !PT ;  /* 0x000000080b087212 */ /* 0x000fe400078e3cff */
[----:B------:R-:W-:Y:S01]  /*0c10*/  ISETP.GE.AND P6, PT, R42, c[0x0][0x198], PT ;  /* 0x000066002a007a0c */ /* 0x000fe20003fc6270 */
[----:B------:R-:W-:-:S02]  /*0c20*/  IMAD R3, R44, c[0x0][0x1e0], RZ ;  /* 0x000078002c037a24 */ /* 0x000fc400078e02ff */
[----:B------:R-:W-:Y:S01]  /*0c30*/  IMAD.IADD R4, R13, 0x1, R5 ;  /* 0x000000010d047824 */ /* 0x000fe200078e0205 */
[----:B------:R-:W-:Y:S01]  /*0c40*/  LEA R5, P0, R12, c[0x0][0x160], 0x1 ;  /* 0x000058000c057a11 */ /* 0x000fe200078008ff */
[----:B------:R-:W-:-:S03]  /*0c50*/  IMAD.WIDE.U32 R10, R40, c[0x0][0x1e0], R42 ;  /* 0x00007800280a7a25 */ /* 0x000fc600078e002a */
[----:B------:R-:W-:Y:S01]  /*0c60*/  LEA.HI.X R4, R12, c[0x0][0x164], R4, 0x1, P0 ;  /* 0x000059000c047a11 */ /* 0x000fe200000f0c04 */
[----:B------:R-:W-:Y:S01]  /*0c70*/  IMAD R3, R40, c[0x0][0x1e4], R3 ;  /* 0x0000790028037a24 */ /* 0x000fe200078e0203 */
[----:B------:R-:W1:Y:S01]  /*0c80*/  SHFL.IDX PT, R14, R5, RZ, 0x181f ;  /* 0x00181fff050e7589 */ /* 0x000e6200000e0000 */
[----:B------:R-:W-:Y:S01]  /*0c90*/  IMAD.MOV.U32 R12, RZ, RZ, R10 ;  /* 0x000000ffff0c7224 */ /* 0x000fe200078e000a */
[----:B------:R-:W-:Y:S01]  /*0ca0*/  ISETP.GE.AND P0, PT, R6, R9, PT ;  /* 0x000000090600720c */ /* 0x000fe20003f06270 */
[----:B------:R-:W-:Y:S01]  /*0cb0*/  IMAD.U32 R228, RZ, RZ, UR10 ;  /* 0x0000000affe47e24 */ /* 0x000fe2000f8e00ff */
[----:B------:R-:W3:Y:S01]  /*0cc0*/  SHFL.IDX PT, R15, R4, RZ, 0x181f ;  /* 0x00181fff040f7589 */ /* 0x000ee200000e0000 */
[----:B------:R-:W-:Y:S01]  /*0cd0*/  IMAD.IADD R13, R11, 0x1, R3 ;  /* 0x000000010b0d7824 */ /* 0x000fe200078e0203 */
[----:B------:R-:W-:Y:S02]  /*0ce0*/  IADD3 R3, R42, 0x40, RZ ;  /* 0x000000402a037810 */ /* 0x000fe40007ffe0ff */
[----:B------:R-:W-:Y:S01]  /*0cf0*/  LEA.HI R11, R125, R124, RZ, 0x6 ;  /* 0x0000007c7d0b7211 */ /* 0x000fe200078f30ff */
[----:B------:R-:W-:Y:S01]  /*0d00*/  IMAD.WIDE.U32 R228, R228, c[0x0][0x1e8], R12 ;  /* 0x00007a00e4e47a25 */ /* 0x000fe200078e000c */
[----:B------:R-:W-:Y:S01]  /*0d10*/  @!P5 SHF.R.S32.HI R6, RZ, 0x1f, R3 ;  /* 0x0000001fff06d819 */ /* 0x000fe20000011403 */
[----:B------:R-:W4:Y:S02]  /*0d20*/  SHFL.IDX PT, R12, R5, 0x1, 0x181f ;  /* 0x00381f00050c7f89 */ /* 0x000f2400000e0000 */
[----:B------:R-:W-:Y:S01]  /*0d30*/  IMAD.SHL.U32 R11, R11, 0x8, RZ ;  /* 0x000000080b0b7824 */ /* 0x000fe200078e00ff */
[----:B------:R-:W-:Y:S01]  /*0d40*/  @!P5 LEA.HI R6, R6, R3, RZ, 0x3 ;  /* 0x000000030606d211 */ /* 0x000fe200078f18ff */
[----:B------:R-:W5:Y:S01]  /*0d50*/  SHFL.IDX PT, R13, R4, 0x1, 0x181f ;  /* 0x00381f00040d7f89 */ /* 0x000f6200000e0000 */
[----:B------:R-:W-:Y:S01]  /*0d60*/  IADD3 R229, R229, UR4, RZ ;  /* 0x00000004e5e57c10 */ /* 0x000fe2000fffe0ff */
[----:B------:R-:W-:Y:S01]  /*0d70*/  UIMAD UR4, UR18, UR16, URZ ;  /* 0x00000010120472a4 */ /* 0x000fe2000f8e023f */
[----:B------:R-:W-:Y:S01]  /*0d80*/  LOP3.LUT R8, R8, 0xfffffe00, R11, 0xf8, !PT ;  /* 0xfffffe0008087812 */ /* 0x000fe200078ef80b */
[----:B------:R-:W5:Y:S02]  /*0d90*/  SHFL.IDX PT, R18, R5, 0x2, 0x181f ;  /* 0x00581f0005127f89 */ /* 0x000f6400000e0000 */
[----:B------:R-:W-:-:S02]  /*0da0*/  UIMAD UR4, UR11, UR19, UR4 ;  /* 0x000000130b0472a4 */ /* 0x000fc4000f8e0204 */
[----:B------:R-:W5:Y:S01]  /*0db0*/  SHFL.IDX PT, R19, R4, 0x2, 0x181f ;  /* 0x00581f0004137f89 */ /* 0x000f6200000e0000 */
[----:B-1----:R-:W-:Y:S01]  /*0dc0*/  @!P5 LEA R16, P2, R42, R14, 0x1 ;  /* 0x0000000e2a10d211 */ /* 0x002fe200078408ff */
[----:B------:R-:W-:Y:S02]  /*0dd0*/  IMAD.SHL.U32 R227, R8, 0x2, RZ ;  /* 0x0000000208e37824 */ /* 0x000fe400078e00ff */
[----:B------:R1:W2:Y:S01]  /*0de0*/  SHFL.IDX PT, R10, R5, 0x3, 0x181f ;  /* 0x00781f00050a7f89 */ /* 0x0002a200000e0000 */
[----:B---3--:R-:W-:-:S03]  /*0df0*/  @!P5 LEA.HI.X R17, R42, R15, R43, 0x1, P2 ;  /* 0x0000000f2a11d211 */ /* 0x008fc600010f0c2b */
[----:B------:R3:W2:Y:S01]  /*0e00*/  SHFL.IDX PT, R11, R4, 0x3, 0x181f ;  /* 0x00781f00040b7f89 */ /* 0x0006a200000e0000 */
[----:B----4-:R-:W-:-:S03]  /*0e10*/  @!P3 LEA R8, P2, R42, R12, 0x1 ;  /* 0x0000000c2a08b211 */ /* 0x010fc600078408ff */
[----:B------:R4:W-:Y:S01]  /*0e20*/  @!P5 LDGSTS.E.BYPASS.LTC128B.128 [R227+0x100], [R16.64], !P6 ;  /* 0x0010000010e3dfae */ /* 0x0009e2000f101d4e */
[C---:B-----5:R-:W-:Y:S01]  /*0e30*/  @!P3 LEA.HI.X R9, R42.reuse, R13, R43, 0x1, P2 ;  /* 0x0000000d2a09b211 */ /* 0x060fe200010f0c2b */
[----:B-1----:R-:W-:Y:S02]  /*0e40*/  IMAD.U32 R5, RZ, RZ, UR6 ;  /* 0x00000006ff057e24 */ /* 0x002fe4000f8e00ff */
[----:B---3--:R-:W-:Y:S01]  /*0e50*/  IMAD.U32 R4, RZ, RZ, UR7 ;  /* 0x00000007ff047e24 */ /* 0x008fe2000f8e00ff */
        /* <DEDUP_REMOVED lines=72> */
[----:B------:R-:W-:-:S03]  /*12e0*/  LEA.HI R125, R125, R124, RZ, 0x5 ;  /* 0x0000007c7d7d7211 */ /* 0x000fc600078f28ff */
[----:B------:R-:W-:Y:S02]  /*12f0*/  IMAD.SHL.U32 R10, R2, 0x40, RZ ;  /* 0x00000040020a7824 */ /* 0x000fe400078e00ff */
[----:B------:R-:W-:Y:S02]  /*1300*/  IMAD.SHL.U32 R7, R6, 0x8, RZ ;  /* 0x0000000806077824 */ /* 0x000fe400078e00ff */
[----:B------:R-:W-:Y:S01]  /*1310*/  IMAD.SHL.U32 R0, R0, 0x40, RZ ;  /* 0x0000004000007824 */ /* 0x000fe200078e00ff */
[----:B------:R-:W-:Y:S01]  /*1320*/  LOP3.LUT R10, R10, 0x1c0, RZ, 0xc0, !PT ;  /* 0x000001c00a0a7812 */ /* 0x000fe200078ec0ff */
[----:B------:R-:W-:Y:S02]  /*1330*/  IMAD.SHL.U32 R5, R125, 0x20, RZ ;  /* 0x000000207d057824 */ /* 0x000fe400078e00ff */
        /* <DEDUP_REMOVED lines=24> */
[----:B------:R-:W-:Y:S01]  /*14c0*/  IMAD.IADD R3, R0, 0x1, R3 ;  /* 0x0000000100037824 */ /* 0x000fe200078e0203 */
[----:B------:R-:W-:Y:S01]  /*14d0*/  LOP3.LUT R9, R4, 0x8, R9, 0xf8, !PT ;  /* 0x0000000804097812 */ /* 0x000fe200078ef809 */
[----:B------:R-:W0:Y:S01]  /*14e0*/  LDGDEPBAR ;  /* 0x00000000000079af */ /* 0x000e220000000000 */
[----:B------:R-:W-:Y:S01]  /*14f0*/  SHF.R.U32.HI R4, RZ, 0x3, R4 ;  /* 0x00000003ff047819 */ /* 0x000fe20000011604 */
[----:B------:R-:W-:Y:S01]  /*1500*/  ULDC.64 UR4, c[0x0][0x208] ;  /* 0x0000820000047ab9 */ /* 0x000fe20000000a00 */
[----:B------:R-:W-:Y:S01]  /*1510*/  SEL R7, R7, 0xfffffff0, !P1 ;  /* 0xfffffff007077807 */ /* 0x000fe20004800000 */
[----:B------:R-:W-:Y:S01]  /*1520*/  UIMAD UR11, UR11, UR4, URZ ;  /* 0x000000040b0b72a4 */ /* 0x000fe2000f8e023f */
[----:B------:R-:W-:Y:S01]  /*1530*/  LEA R2, R3, 0x100, 0x1 ;  /* 0x0000010003027811 */ /* 0x000fe200078e08ff */
[----:B------:R-:W-:Y:S01]  /*1540*/  UIMAD.WIDE.U32 UR22, UR16, UR4, URZ ;  /* 0x00000004101672a5 */ /* 0x000fe2000f8e003f */
[----:B------:R-:W-:Y:S01]  /*1550*/  LOP3.LUT R9, R9, R4, RZ, 0x3c, !PT ;  /* 0x0000000409097212 */ /* 0x000fe200078e3cff */
[----:B------:R-:W-:Y:S01]  /*1560*/  UIMAD UR11, UR16, UR5, UR11 ;  /* 0x00000005100b72a4 */ /* 0x000fe2000f8e020b */
[----:B------:R-:W-:Y:S01]  /*1570*/  SEL R5, R5, 0xffffffe0, !P2 ;  /* 0xffffffe005057807 */ /* 0x000fe20005000000 */
[--C-:B------:R-:W-:Y:S01]  /*1580*/  IMAD R4, R7, 0x2, R2.reuse ;  /* 0x0000000207047824 */ /* 0x100fe200078e0202 */
[----:B------:R-:W-:Y:S01]  /*1590*/  LOP3.LUT P1, RZ, R41, 0x2, RZ, 0xc0, !PT ;  /* 0x0000000229ff7812 */ /* 0x000fe2000782c0ff */
[----:B------:R-:W-:Y:S01]  /*15a0*/  IMAD R226, R6, 0x200, R9 ;  /* 0x0000020006e27824 */ /* 0x000fe200078e0209 */
[----:B------:R-:W-:Y:S01]  /*15b0*/  UIADD3 UR20, UR23, UR11, URZ ;  /* 0x0000000b17147290 */ /* 0x000fe2000fffe03f */
[----:B------:R-:W-:Y:S01]  /*15c0*/  IMAD.SHL.U32 R6, R3, 0x2, RZ ;  /* 0x0000000203067824 */ /* 0x000fe200078e00ff */
[----:B------:R-:W-:Y:S01]  /*15d0*/  LOP3.LUT P2, RZ, R41, 0x4, RZ, 0xc0, !PT ;  /* 0x0000000429ff7812 */ /* 0x000fe2000784c0ff */
[C---:B------:R-:W-:Y:S01]  /*15e0*/  IMAD R3, R5.reuse, 0x2, R2 ;  /* 0x0000000205037824 */ /* 0x040fe200078e0202 */
[----:B------:R-:W-:Y:S01]  /*15f0*/  UMOV UR11, 0xffffff80 ;  /* 0xffffff80000b7882 */ /* 0x000fe20000000000 */
[----:B------:R-:W-:-:S02]  /*1600*/  IMAD R2, R5, 0x2, R4 ;  /* 0x0000000205027824 */ /* 0x000fc400078e0204 */
[----:B------:R-:W-:Y:S01]  /*1610*/  IMAD.SHL.U32 R226, R226, 0x2, RZ ;  /* 0x00000002e2e27824 */ /* 0x000fe200078e00ff */
[----:B------:R-:W-:-:S04]  /*1620*/  DEPBAR.LE SB0, 0x1 ;  /* 0x000080400000791a */ /* 0x000fc80000000000 */
[----:B------:R-:W-:Y:S01]  /*1630*/  BAR.SYNC.DEFER_BLOCKING 0x0 ;  /* 0x0000000000007b1d */ /* 0x000fe20000010000 */
[----:B------:R-:W-:-:S05]  /*1640*/  IADD3 R225, R226, 0x8120, RZ ;  /* 0x00008120e2e17810 */ /* 0x000fca0007ffe0ff */
[----:B------:R-:W-:Y:S04]  /*1650*/  LDSM.16.M88.4 R140, [R6+0x100] ;  /* 0x00010000068c783b */ /* 0x000fe80000000200 */
[----:B------:R-:W-:Y:S04]  /*1660*/  LDSM.16.M88.4 R184, [R6+0x4100] ;  /* 0x0041000006b8783b */ /* 0x000fe80000000200 */
[----:B------:R-:W-:Y:S04]  /*1670*/  LDSM.16.M88.4 R168, [R4] ;  /* 0x0000000004a8783b */ /* 0x000fe80000000200 */
[----:B------:R3:W-:Y:S04]  /*1680*/  LDSM.16.M88.4 R188, [R4+0x4000] ;  /* 0x0040000004bc783b */ /* 0x0007e80000000200 */
[----:B------:R-:W-:Y:S04]  /*1690*/  LDSM.16.M88.4 R176, [R3] ;  /* 0x0000000003b0783b */ /* 0x000fe80000000200 */
[----:B------:R4:W-:Y:S04]  /*16a0*/  LDSM.16.M88.4 R196, [R3+0x4000] ;  /* 0x0040000003c4783b */ /* 0x0009e80000000200 */
[----:B------:R-:W-:Y:S04]  /*16b0*/  LDSM.16.M88.4 R180, [R2] ;  /* 0x0000000002b4783b */ /* 0x000fe80000000200 */
[----:B------:R5:W-:Y:S04]  /*16c0*/  LDSM.16.M88.4 R200, [R2+0x4000] ;  /* 0x0040000002c8783b */ /* 0x000be80000000200 */
[----:B------:R-:W-:Y:S01]  /*16d0*/  BAR.SYNC.DEFER_BLOCKING 0x0 ;  /* 0x0000000000007b1d */ /* 0x000fe20000010000 */
[----:B---3--:R-:W-:-:S04]  /*16e0*/  IADD3 R4, R226, 0x8100, RZ ;  /* 0x00008100e2047810 */ /* 0x008fc80007ffe0ff */
[----:B------:R-:W-:Y:S01]  /*16f0*/  @P1 IADD3 R225, R4, -0x20, RZ ;  /* 0xffffffe004e11810 */ /* 0x000fe20007ffe0ff */
[----:B----4-:R-:W-:-:S03]  /*1700*/  IMAD R3, R44, c[0x0][0x208], RZ ;  /* 0x000082002c037a24 */ /* 0x010fc600078e02ff */
[C---:B------:R-:W-:Y:S02]  /*1710*/  IADD3 R219, R225.reuse, 0x800, RZ ;  /* 0x00000800e1db7810 */ /* 0x040fe40007ffe0ff */
[C---:B------:R-:W-:Y:S02]  /*1720*/  IADD3 R218, R225.reuse, 0x1000, RZ ;  /* 0x00001000e1da7810 */ /* 0x040fe40007ffe0ff */
[C---:B------:R-:W-:Y:S02]  /*1730*/  IADD3 R217, R225.reuse, 0x1800, RZ ;  /* 0x00001800e1d97810 */ /* 0x040fe40007ffe0ff */
[C---:B------:R-:W-:Y:S01]  /*1740*/  IADD3 R216, R225.reuse, 0x2000, RZ ;  /* 0x00002000e1d87810 */ /* 0x040fe20007ffe0ff */
[----:B-----5:R-:W-:Y:S01]  /*1750*/  IMAD R2, R40, c[0x0][0x20c], R3 ;  /* 0x0000830028027a24 */ /* 0x020fe200078e0203 */
[C---:B------:R-:W-:Y:S02]  /*1760*/  IADD3 R215, R225.reuse, 0x2800, RZ ;  /* 0x00002800e1d77810 */ /* 0x040fe40007ffe0ff */
[----:B------:R-:W-:Y:S01]  /*1770*/  IADD3 R214, R225, 0x3000, RZ ;  /* 0x00003000e1d67810 */ /* 0x000fe20007ffe0ff */
[----:B------:R-:W-:Y:S01]  /*1780*/  IMAD.IADD R43, R43, 0x1, R2 ;  /* 0x000000012b2b7824 */ /* 0x000fe200078e0202 */
[----:B------:R-:W-:-:S04]  /*1790*/  DEPBAR.LE SB0, 0x0 ;  /* 0x000080000000791a */ /* 0x000fc80000000000 */
[----:B------:R-:W-:Y:S01]  /*17a0*/  BAR.SYNC.DEFER_BLOCKING 0x0 ;  /* 0x0000000000007b1d */ /* 0x000fe20000010000 */
[----:B------:R-:W-:Y:S01]  /*17b0*/  IMAD.U32 R2, RZ, RZ, UR10 ;  /* 0x0000000aff027e24 */ /* 0x000fe2000f8e00ff */
[C---:B------:R-:W-:Y:S02]  /*17c0*/  IADD3 R213, R225.reuse, 0x3800, RZ ;  /* 0x00003800e1d57810 */ /* 0x040fe40007ffe0ff */
[C---:B------:R-:W-:Y:S01]  /*17d0*/  IADD3 R211, R225.reuse, 0x4000, RZ ;  /* 0x00004000e1d37810 */ /* 0x040fe20007ffe0ff */
[----:B------:R-:W-:Y:S01]  /*17e0*/  IMAD.WIDE.U32 R2, R2, c[0x0][0x210], R42 ;  /* 0x0000840002027a25 */ /* 0x000fe200078e002a */
[C---:B------:R-:W-:Y:S02]  /*17f0*/  IADD3 R210, R225.reuse, 0x4800, RZ ;  /* 0x00004800e1d27810 */ /* 0x040fe40007ffe0ff */
[----:B------:R-:W-:Y:S02]  /*1800*/  IADD3 R209, R225, 0x5000, RZ ;  /* 0x00005000e1d17810 */ /* 0x000fe40007ffe0ff */
[----:B------:R-:W-:Y:S01]  /*1810*/  IADD3 R3, R3, UR7, RZ ;  /* 0x0000000703037c10 */ /* 0x000fe2000fffe0ff */
[----:B------:R-:W-:Y:S01]  /*1820*/  ULDC UR7, c[0x0][0x1d0] ;  /* 0x0000740000077ab9 */ /* 0x000fe20000000800 */
[C---:B------:R-:W-:Y:S01]  /*1830*/  IADD3 R208, R225.reuse, 0x5800, RZ ;  /* 0x00005800e1d07810 */ /* 0x040fe20007ffe0ff */
[----:B------:R-:W-:Y:S01]  /*1840*/  UIMAD UR7, UR16, UR11, UR7 ;  /* 0x0000000b100772a4 */ /* 0x000fe2000f8e0207 */
[C---:B------:R-:W-:Y:S01]  /*1850*/  IADD3 R207, R225.reuse, 0x6000, RZ ;  /* 0x00006000e1cf7810 */ /* 0x040fe20007ffe0ff */
[----:B------:R-:W-:Y:S01]  /*1860*/  USHF.L.U32 UR11, UR4, 0x6, URZ ;  /* 0x00000006040b7899 */ /* 0x000fe2000800063f */
[----:B------:R-:W-:-:S02]  /*1870*/  IADD3 R206, R225, 0x6800, RZ ;  /* 0x00006800e1ce7810 */ /* 0x000fc40007ffe0ff */
[C---:B------:R-:W-:Y:S02]  /*1880*/  IADD3 R205, R225.reuse, 0x7000, RZ ;  /* 0x00007000e1cd7810 */ /* 0x040fe40007ffe0ff */
[----:B------:R-:W-:Y:S01]  /*1890*/  IADD3 R40, -R40, UR7, RZ ;  /* 0x0000000728287c10 */ /* 0x000fe2000fffe1ff */
[----:B------:R-:W-:Y:S01]  /*18a0*/  IMAD.U32 R45, RZ, RZ, UR11 ;  /* 0x0000000bff2d7e24 */ /* 0x000fe2000f8e00ff */
[----:B------:R-:W-:Y:S01]  /*18b0*/  IADD3 R204, R225, 0x7800, RZ ;  /* 0x00007800e1cc7810 */ /* 0x000fe20007ffe0ff */
[----:B------:R-:W3:Y:S01]  /*18c0*/  LDSM.16.M88.4 R24, [R226+0x8100] ;  /* 0x00810000e218783b */ /* 0x000ee20000000200 */
[C---:B------:R-:W-:Y:S02]  /*18d0*/  ISETP.LT.OR P5, PT, R40.reuse, 0x1, P3 ;  /* 0x000000012800780c */ /* 0x040fe40001fa1670 */
[C---:B------:R-:W-:Y:S01]  /*18e0*/  ISETP.LT.OR P6, PT, R40.reuse, 0x1, P0 ;  /* 0x000000012800780c */ /* 0x040fe200007c1670 */
[----:B--2---:R-:W2:Y:S01]  /*18f0*/  LDSM.16.M88.4 R16, [R226+0x8900] ;  /* 0x00890000e210783b */ /* 0x004ea20000000200 */
[----:B------:R-:W-:-:S03]  /*1900*/  ISETP.LT.OR P4, PT, R40, 0x21, P3 ;  /* 0x000000212800780c */ /* 0x000fc60001f81670 */
[----:B-1----:R-:W1:Y:S04]  /*1910*/  LDSM.16.M88.4 R12, [R225] ;  /* 0x00000000e10c783b */ /* 0x002e680000000200 */
[----:B------:R-:W4:Y:S04]  /*1920*/  LDSM.16.M88.4 R8, [R226+0x9100] ;  /* 0x00910000e208783b */ /* 0x000f280000000200 */
[----:B------:R-:W5:Y:S04]  /*1930*/  LDSM.16.M88.4 R36, [R225+0x800] ;  /* 0x00080000e124783b */ /* 0x000f680000000200 */
[----:B------:R-:W1:Y:S04]  /*1940*/  LDSM.16.M88.4 R96, [R226+0x9900] ;  /* 0x00990000e260783b */ /* 0x000e680000000200 */
[----:B------:R-:W1:Y:S04]  /*1950*/  LDSM.16.M88.4 R32, [R225+0x1000] ;  /* 0x00100000e120783b */ /* 0x000e680000000200 */
[----:B------:R-:W1:Y:S04]  /*1960*/  LDSM.16.M88.4 R88, [R226+0xa100] ;  /* 0x00a10000e258783b */ /* 0x000e680000000200 */
[----:B------:R-:W-:Y:S04]  /*1970*/  LDSM.16.M88.4 R64, [R226+0xb900] ;  /* 0x00b90000e240783b */ /* 0x000fe80000000200 */
[----:B------:R-:W-:Y:S01]  /*1980*/  LDSM.16.M88.4 R72, [R226+0xb100] ;  /* 0x00b10000e248783b */ /* 0x000fe20000000200 */
[C---:B---3--:R-:W-:Y:S03]  /*1990*/  HMMA.16816.F32.BF16 R28, R140.reuse, R24, RZ ;  /* 0x000000188c1c723c */ /* 0x048fe600000418ff */
[----:B------:R-:W-:Y:S04]  /*19a0*/  LDSM.16.M88.4 R80, [R226+0xa900] ;  /* 0x00a90000e250783b */ /* 0x000fe80000000200 */
[----:B------:R-:W-:Y:S01]  /*19b0*/  LDSM.16.M88.4 R48, [R225+0x2800] ;  /* 0x00280000e130783b */ /* 0x000fe20000000200 */
[C---:B------:R-:W-:Y:S08]  /*19c0*/  HMMA.16816.F32.BF16 R24, R140.reuse, R26, RZ ;  /* 0x0000001a8c18723c */ /* 0x040ff000000418ff */
[C---:B--2---:R-:W-:Y:S08]  /*19d0*/  HMMA.16816.F32.BF16 R20, R140.reuse, R16, RZ ;  /* 0x000000108c14723c */ /* 0x044ff000000418ff */
[----:B------:R-:W-:Y:S08]  /*19e0*/  HMMA.16816.F32.BF16 R16, R140, R18, RZ ;  /* 0x000000128c10723c */ /* 0x000ff000000418ff */
[C---:B-1----:R-:W-:Y:S08]  /*19f0*/  HMMA.16816.F32.BF16 R28, R168.reuse, R12, R28 ;  /* 0x0000000ca81c723c */ /* 0x042ff0000004181c */
[----:B------:R-:W-:Y:S08]  /*1a00*/  HMMA.16816.F32.BF16 R24, R168, R14, R24 ;  /* 0x0000000ea818723c */ /* 0x000ff00000041818 */
[C---:B----4-:R-:W-:Y:S08]  /*1a10*/  HMMA.16816.F32.BF16 R12, R140.reuse, R8, RZ ;  /* 0x000000088c0c723c */ /* 0x050ff000000418ff */
[----:B------:R-:W-:Y:S08]  /*1a20*/  HMMA.16816.F32.BF16 R8, R140, R10, RZ ;  /* 0x0000000a8c08723c */ /* 0x000ff000000418ff */
[C---:B-----5:R-:W-:Y:S08]  /*1a30*/  HMMA.16816.F32.BF16 R20, R168.reuse, R36, R20 ;  /* 0x00000024a814723c */ /* 0x060ff00000041814 */
[----:B------:R-:W-:Y:S01]  /*1a40*/  HMMA.16816.F32.BF16 R16, R168, R38, R16 ;  /* 0x00000026a810723c */ /* 0x000fe20000041810 */
[----:B------:R-:W1:Y:S07]  /*1a50*/  LDSM.16.M88.4 R36, [R225+0x1800] ;  /* 0x00180000e124783b */ /* 0x000e6e0000000200 */
[----:B------:R-:W-:Y:S08]  /*1a60*/  HMMA.16816.F32.BF16 R100, R140, R96, RZ ;  /* 0x000000608c64723c */ /* 0x000ff000000418ff */
[----:B------:R-:W-:Y:S08]  /*1a70*/  HMMA.16816.F32.BF16 R12, R168, R32, R12 ;  /* 0x00000020a80c723c */ /* 0x000ff0000004180c */
[----:B------:R-:W-:Y:S08]  /*1a80*/  HMMA.16816.F32.BF16 R96, R140, R98, RZ ;  /* 0x000000628c60723c */ /* 0x000ff000000418ff */
[----:B------:R-:W-:Y:S01]  /*1a90*/  HMMA.16816.F32.BF16 R8, R168, R34, R8 ;  /* 0x00000022a808723c */ /* 0x000fe20000041808 */
[----:B------:R-:W2:Y:S07]  /*1aa0*/  LDSM.16.M88.4 R32, [R225+0x2000] ;  /* 0x00200000e120783b */ /* 0x000eae0000000200 */
[C---:B------:R-:W-:Y:S08]  /*1ab0*/  HMMA.16816.F32.BF16 R92, R140.reuse, R88, RZ ;  /* 0x000000588c5c723c */ /* 0x040ff000000418ff */
[----:B------:R-:W-:Y:S08]  /*1ac0*/  HMMA.16816.F32.BF16 R88, R140, R90, RZ ;  /* 0x0000005a8c58723c */ /* 0x000ff000000418ff */
[C---:B-1----:R-:W-:Y:S07]  /*1ad0*/  HMMA.16816.F32.BF16 R100, R168.reuse, R36, R100 ;  /* 0x00000024a864723c */ /* 0x042fee0000041864 */
[----:B------:R-:W-:Y:S01]  /*1ae0*/  IMAD R37, R235, c[0x0][0x218], RZ ;  /* 0x00008600eb257a24 */ /* 0x000fe200078e02ff */
[----:B------:R-:W-:Y:S03]  /*1af0*/  HMMA.16816.F32.BF16 R96, R168, R38, R96 ;  /* 0x00000026a860723c */ /* 0x000fe60000041860 */
[----:B------:R-:W-:-:S02]  /*1b00*/  IMAD R37, R234, c[0x0][0x21c], R37 ;  /* 0x00008700ea257a24 */ /* 0x000fc400078e0225 */
[----:B------:R-:W-:-:S03]  /*1b10*/  IMAD.WIDE.U32 R234, R234, c[0x0][0x218], R2 ;  /* 0x00008600eaea7a25 */ /* 0x000fc600078e0002 */
[----:B------:R-:W-:Y:S01]  /*1b20*/  HMMA.16816.F32.BF16 R68, R140, R64, RZ ;  /* 0x000000408c44723c */ /* 0x000fe200000418ff */
[----:B------:R-:W-:Y:S01]  /*1b30*/  IMAD.U32 R38, RZ, RZ, UR22 ;  /* 0x00000016ff267e24 */ /* 0x000fe2000f8e00ff */
[----:B------:R-:W-:Y:S01]  /*1b40*/  UIADD3 UR22, UP0, UR11, 0x80, URZ ;  /* 0x000000800b167890 */ /* 0x000fe2000ff1e03f */
[----:B------:R-:W-:Y:S02]  /*1b50*/  IMAD.U32 R3, RZ, RZ, UR20 ;  /* 0x00000014ff037e24 */ /* 0x000fe4000f8e00ff */
[----:B------:R-:W-:Y:S01]  /*1b60*/  IMAD.IADD R232, R235, 0x1, R37 ;  /* 0x00000001ebe87824 */ /* 0x000fe200078e0225 */
[C---:B------:R-:W-:Y:S01]  /*1b70*/  LEA R2, P1, R38.reuse, R234, 0x7 ;  /* 0x000000ea26027211 */ /* 0x040fe200078238ff */
[----:B------:R-:W-:Y:S01]  /*1b80*/  IMAD.U32 R39, RZ, RZ, UR23 ;  /* 0x00000017ff277e24 */ /* 0x000fe2000f8e00ff */
[----:B------:R-:W-:Y:S01]  /*1b90*/  UMOV UR23, 0x6 ;  /* 0x0000000600177882 */ /* 0x000fe20000000000 */
[C---:B--2---:R-:W-:Y:S01]  /*1ba0*/  HMMA.16816.F32.BF16 R92, R168.reuse, R32, R92 ;  /* 0x00000020a85c723c */ /* 0x044fe2000004185c */
[----:B------:R-:W-:Y:S01]  /*1bb0*/  LEA.HI.X R3, R38, R232, R3, 0x7, P1 ;  /* 0x000000e826037211 */ /* 0x000fe200008f3c03 */
[----:B------:R-:W-:Y:S01]  /*1bc0*/  USHF.L.U64.HI UR20, UR4, UR23, UR5 ;  /* 0x0000001704147299 */ /* 0x000fe20008010205 */
[C---:B------:R-:W-:Y:S01]  /*1bd0*/  LEA R46, P1, R2.reuse, c[0x0][0x1f8], 0x1 ;  /* 0x00007e00022e7a11 */ /* 0x040fe200078208ff */
[----:B------:R-:W-:Y:S02]  /*1be0*/  LDSM.16.M88.4 R36, [R225+0x3000] ;  /* 0x00300000e124783b */ /* 0x000fe40000000200 */
[----:B------:R-:W-:Y:S01]  /*1bf0*/  UIADD3.X UR21, URZ, UR20, URZ, UP0, !UPT ;  /* 0x000000143f157290 */ /* 0x000fe200087fe43f */
[----:B------:R-:W-:Y:S01]  /*1c00*/  LEA.HI.X R47, R2, c[0x0][0x1fc], R3, 0x1, P1 ;  /* 0x00007f00022f7a11 */ /* 0x000fe200008f0c03 */
[----:B------:R-:W-:Y:S01]  /*1c10*/  HMMA.16816.F32.BF16 R88, R168, R34, R88 ;  /* 0x00000022a858723c */ /* 0x000fe20000041858 */
[----:B------:R-:W-:Y:S01]  /*1c20*/  IADD3 R2, P1, R46, UR11, RZ ;  /* 0x0000000b2e027c10 */ /* 0x000fe2000ff3e0ff */
[----:B------:R-:W1:Y:S01]  /*1c30*/  LDSM.16.M88.4 R32, [R225+0x3800] ;  /* 0x00380000e120783b */ /* 0x000e620000000200 */
[----:B------:R-:W-:-:S02]  /*1c40*/  UISETP.GT.AND UP0, UPT, UR16, UR8, UPT ;  /* 0x000000081000728c */ /* 0x000fc4000bf04270 */
[----:B------:R-:W-:Y:S01]  /*1c50*/  IADD3.X R3, R47, UR20, RZ, P1, !PT ;  /* 0x000000142f037c10 */ /* 0x000fe20008ffe4ff */
[----:B------:R-:W-:Y:S01]  /*1c60*/  @!PT LDS RZ, [RZ] ;  /* 0x00000000fffff984 */ /* 0x000fe20000000800 */
[----:B------:R-:W-:Y:S01]  /*1c70*/  @!PT LDS RZ, [RZ] ;  /* 0x00000000fffff984 */ /* 0x000fe20000000800 */
[----:B------:R-:W-:Y:S01]  /*1c80*/  @!PT LDS RZ, [RZ] ;  /* 0x00000000fffff984 */ /* 0x000fe20000000800 */
[----:B------:R2:W-:Y:S01]  /*1c90*/  LDGSTS.E.BYPASS.LTC128B.128 [R227+0x100], [R46.64], !P5 ;  /* 0x001000002ee37fae */ /* 0x0005e2000e901d4e */
[----:B------:R-:W-:Y:S01]  /*1ca0*/  IADD3 R44, P5, P1, R45, 0x80, R46 ;  /* 0x000000802d2c7810 */ /* 0x000fe200079be02e */
[C---:B------:R-:W-:Y:S02]  /*1cb0*/  HMMA.16816.F32.BF16 R76, R140.reuse, R72, RZ ;  /* 0x000000488c4c723c */ /* 0x040fe400000418ff */
[----:B------:R2:W-:Y:S01]  /*1cc0*/  LDGSTS.E.BYPASS.LTC128B.128 [R227+0x4100], [R46.64+0x80], !P6 ;  /* 0x041000802ee37fae */ /* 0x0005e2000f101d4e */
[----:B------:R-:W-:Y:S02]  /*1cd0*/  ISETP.LT.OR P6, PT, R40, 0x21, P0 ;  /* 0x000000212800780c */ /* 0x000fe400007c1670 */
[----:B------:R-:W-:Y:S01]  /*1ce0*/  IADD3.X R45, RZ, UR20, R47, P5, P1 ;  /* 0x00000014ff2d7c10 */ /* 0x000fe2000afe242f */
[----:B------:R3:W-:Y:S01]  /*1cf0*/  LDGSTS.E.BYPASS.LTC128B.128 [R227+0x1100], [R2.64], !P4 ;  /* 0x0110000002e37fae */ /* 0x0007e2000e101d4e */
[----:B------:R-:W-:Y:S01]  /*1d00*/  IADD3 R42, P4, R2, UR11, RZ ;  /* 0x0000000b022a7c10 */ /* 0x000fe2000ff9e0ff */
[----:B------:R-:W-:Y:S01]  /*1d10*/  HMMA.16816.F32.BF16 R64, R140, R66, RZ ;  /* 0x000000428c40723c */ /* 0x000fe200000418ff */
[----:B------:R-:W-:-:S02]  /*1d20*/  ISETP.LT.OR P1, PT, R40, 0x41, P3 ;  /* 0x000000412800780c */ /* 0x000fc40001f21670 */
[C---:B------:R-:W-:Y:S02]  /*1d30*/  IADD3.X R43, R3.reuse, UR20, RZ, P4, !PT ;  /* 0x00000014032b7c10 */ /* 0x040fe4000a7fe4ff */
[----:B------:R-:W-:Y:S02]  /*1d40*/  IADD3 R52, P5, R2, UR22, RZ ;  /* 0x0000001602347c10 */ /* 0x000fe4000ffbe0ff */
[----:B------:R-:W-:Y:S01]  /*1d50*/  IADD3 R54, P4, R42, UR11, RZ ;  /* 0x0000000b2a367c10 */ /* 0x000fe2000ff9e0ff */
[----:B------:R2:W-:Y:S01]  /*1d60*/  LDGSTS.E.BYPASS.LTC128B.128 [R227+0x5100], [R44.64], !P6 ;  /* 0x051000002ce37fae */ /* 0x0005e2000f101d4e */
[C---:B------:R-:W-:Y:S01]  /*1d70*/  HMMA.16816.F32.BF16 R72, R140.reuse, R74, RZ ;  /* 0x0000004a8c48723c */ /* 0x040fe200000418ff */
[----:B------:R-:W-:Y:S02]  /*1d80*/  IADD3.X R53, R3, UR21, RZ, P5, !PT ;  /* 0x0000001503357c10 */ /* 0x000fe4000affe4ff */
[C---:B------:R-:W-:Y:S02]  /*1d90*/  ISETP.LT.OR P6, PT, R40.reuse, 0x41, P0 ;  /* 0x000000412800780c */ /* 0x040fe400007c1670 */
[----:B------:R-:W-:Y:S01]  /*1da0*/  IADD3.X R55, R43, UR20, RZ, P4, !PT ;  /* 0x000000142b377c10 */ /* 0x000fe2000a7fe4ff */
[----:B------:R4:W-:Y:S01]  /*1db0*/  LDGSTS.E.BYPASS.LTC128B.128 [R227+0x2100], [R42.64], !P1 ;  /* 0x021000002ae37fae */ /* 0x0009e2000c901d4e */
[C---:B------:R-:W-:Y:S01]  /*1dc0*/  ISETP.LT.OR P5, PT, R40.reuse, 0x61, P3 ;  /* 0x000000612800780c */ /* 0x040fe20001fa1670 */
[----:B------:R-:W-:Y:S01]  /*1dd0*/  HMMA.16816.F32.BF16 R84, R140, R80, RZ ;  /* 0x000000508c54723c */ /* 0x000fe200000418ff */
[----:B------:R-:W-:-:S02]  /*1de0*/  ISETP.LT.OR P4, PT, R40, 0x61, P0 ;  /* 0x000000612800780c */ /* 0x000fc40000781670 */
[----:B------:R-:W-:-:S04]  /*1df0*/  IADD3 R56, P1, R42, UR22, RZ ;  /* 0x000000162a387c10 */ /* 0x000fc8000ff3e0ff */
[----:B------:R-:W-:Y:S01]  /*1e00*/  IADD3.X R57, R43, UR21, RZ, P1, !PT ;  /* 0x000000152b397c10 */ /* 0x000fe20008ffe4ff */
[----:B---3--:R-:W-:Y:S01]  /*1e10*/  IMAD.MOV.U32 R2, RZ, RZ, 0x40 ;  /* 0x00000040ff027424 */ /* 0x008fe200078e00ff */
[----:B------:R3:W-:Y:S01]  /*1e20*/  LDGSTS.E.BYPASS.LTC128B.128 [R227+0x6100], [R52.64], !P6 ;  /* 0x0610000034e37fae */ /* 0x0007e2000f101d4e */
[----:B------:R-:W-:Y:S01]  /*1e30*/  HMMA.16816.F32.BF16 R80, R140, R82, RZ ;  /* 0x000000528c50723c */ /* 0x000fe200000418ff */
[----:B------:R-:W-:Y:S02]  /*1e40*/  PLOP3.LUT P1, PT, PT, PT, UP0, 0x80, 0x0 ;  /* 0x000000000000781c */ /* 0x000fe40003f2f008 */
[----:B------:R-:W-:Y:S01]  /*1e50*/  SEL R2, R2, 0xffffffc0, !P2 ;  /* 0xffffffc002027807 */ /* 0x000fe20005000000 */
[----:B------:R3:W-:Y:S04]  /*1e60*/  LDGSTS.E.BYPASS.LTC128B.128 [R227+0x3100], [R54.64], !P5 ;  /* 0x0310000036e37fae */ /* 0x0007e8000e901d4e */
[----:B------:R-:W-:Y:S01]  /*1e70*/  IMAD.IADD R223, R226, 0x1, R2 ;  /* 0x00000001e2df7824 */ /* 0x000fe200078e0202 */
[----:B------:R5:W-:Y:S01]  /*1e80*/  LDGSTS.E.BYPASS.LTC128B.128 [R227+0x7100], [R56.64], !P4 ;  /* 0x0710000038e37fae */ /* 0x000be2000e101d4e */
[----:B-1----:R-:W-:Y:S01]  /*1e90*/  HMMA.16816.F32.BF16 R68, R168, R32, R68 ;  /* 0x00000020a844723c */ /* 0x002fe20000041844 */
[----:B------:R-:W-:-:S02]  /*1ea0*/  IMAD.IADD R212, R2, 0x1, R225 ;  /* 0x0000000102d47824 */ /* 0x000fc400078e02e1 */
[----:B--2---:R-:W1:Y:S04]  /*1eb0*/  LDSM.16.M88.4 R44, [R223+0x8100] ;  /* 0x00810000df2c783b */ /* 0x004e680000000200 */
[----:B----4-:R-:W-:Y:S01]  /*1ec0*/  LDSM.16.M88.4 R40, [R223+0x8900] ;  /* 0x00890000df28783b */ /* 0x010fe20000000200 */
[C---:B------:R-:W-:Y:S03]  /*1ed0*/  HMMA.16816.F32.BF16 R64, R168.reuse, R34, R64 ;  /* 0x00000022a840723c */ /* 0x040fe60000041840 */
[----:B------:R-:W2:Y:S04]  /*1ee0*/  LDSM.16.M88.4 R32, [R223+0xa100] ;  /* 0x00a10000df20783b */ /* 0x000ea80000000200 */
[----:B------:R-:W-:Y:S01]  /*1ef0*/  LDSM.16.M88.4 R108, [R226+0xf900] ;  /* 0x00f90000e26c783b */ /* 0x000fe20000000200 */
[C---:B------:R-:W-:Y:S03]  /*1f00*/  HMMA.16816.F32.BF16 R76, R168.reuse, R36, R76 ;  /* 0x00000024a84c723c */ /* 0x040fe6000004184c */
[----:B------:R-:W-:Y:S04]  /*1f10*/  LDSM.16.M88.4 R112, [R226+0xf100] ;  /* 0x00f10000e270783b */ /* 0x000fe80000000200 */
[----:B------:R-:W-:Y:S01]  /*1f20*/  LDSM.16.M88.4 R104, [R225+0x4000] ;  /* 0x00400000e168783b */ /* 0x000fe20000000200 */
[C---:B------:R-:W-:Y:S03]  /*1f30*/  HMMA.16816.F32.BF16 R72, R168.reuse, R38, R72 ;  /* 0x00000026a848723c */ /* 0x040fe60000041848 */
[----:B------:R-:W4:Y:S04]  /*1f40*/  LDSM.16.M88.4 R36, [R223+0x9900] ;  /* 0x00990000df24783b */ /* 0x000f280000000200 */
[----:B------:R-:W-:Y:S01]  /*1f50*/  LDSM.16.M88.4 R60, [R225+0x5800] ;  /* 0x00580000e13c783b */ /* 0x000fe20000000200 */
[C---:B------:R-:W-:Y:S03]  /*1f60*/  HMMA.16816.F32.BF16 R84, R168.reuse, R48, R84 ;  /* 0x00000030a854723c */ /* 0x040fe60000041854 */
[----:B-----5:R-:W-:Y:S04]  /*1f70*/  LDSM.16.M88.4 R56, [R225+0x6000] ;  /* 0x00600000e138783b */ /* 0x020fe80000000200 */
[----:B---3--:R-:W-:Y:S01]  /*1f80*/  LDSM.16.M88.4 R52, [R225+0x6800] ;  /* 0x00680000e134783b */ /* 0x008fe20000000200 */
[----:B------:R-:W-:Y:S03]  /*1f90*/  HMMA.16816.F32.BF16 R80, R168, R50, R80 ;  /* 0x00000032a850723c */ /* 0x000fe60000041850 */
[----:B------:R-:W3:Y:S04]  /*1fa0*/  LDSM.16.M88.4 R48, [R223+0x9100] ;  /* 0x00910000df30783b */ /* 0x000ee80000000200 */
[----:B------:R-:W-:Y:S01]  /*1fb0*/  LDSM.16.M88.4 R120, [R223+0xd900] ;  /* 0x00d90000df78783b */ /* 0x000fe20000000200 */
[C---:B-1----:R-:W-:Y:S03]  /*1fc0*/  HMMA.16816.F32.BF16 R28, R176.reuse, R44, R28 ;  /* 0x0000002cb01c723c */ /* 0x042fe6000004181c */
[----:B------:R-:W-:Y:S04]  /*1fd0*/  LDSM.16.M88.4 R116, [R223+0xe100] ;  /* 0x00e10000df74783b */ /* 0x000fe80000000200 */
[----:B------:R-:W0:Y:S01]  /*1fe0*/  LDGDEPBAR ;  /* 0x00000000000079af */ /* 0x000e220000000000 */
[C---:B------:R-:W-:Y:S03]  /*1ff0*/  HMMA.16816.F32.BF16 R24, R176.reuse, R46, R24 ;  /* 0x0000002eb018723c */ /* 0x040fe60000041818 */
[----:B------:R-:W1:Y:S05]  /*2000*/  LDSM.16.M88.4 R44, [R223+0xa900] ;  /* 0x00a90000df2c783b */ /* 0x000e6a0000000200 */
[C---:B--2---:R-:W-:Y:S08]  /*2010*/  HMMA.16816.F32.BF16 R92, R176.reuse, R32, R92 ;  /* 0x00000020b05c723c */ /* 0x044ff0000004185c */
[C---:B------:R-:W-:Y:S01]  /*2020*/  HMMA.16816.F32.BF16 R88, R176.reuse, R34, R88 ;  /* 0x00000022b058723c */ /* 0x040fe20000041858 */
[----:B------:R-:W2:Y:S07]  /*2030*/  LDSM.16.M88.4 R32, [R212+0x800] ;  /* 0x00080000d420783b */ /* 0x000eae0000000200 */
[C---:B------:R-:W-:Y:S08]  /*2040*/  HMMA.16816.F32.BF16 R20, R176.reuse, R40, R20 ;  /* 0x00000028b014723c */ /* 0x040ff00000041814 */
[C---:B------:R-:W-:Y:S01]  /*2050*/  HMMA.16816.F32.BF16 R16, R176.reuse, R42, R16 ;  /* 0x0000002ab010723c */ /* 0x040fe20000041810 */
[----:B------:R-:W5:Y:S07]  /*2060*/  LDSM.16.M88.4 R40, [R223+0xb100] ;  /* 0x00b10000df28783b */ /* 0x000f6e0000000200 */
[C---:B----4-:R-:W-:Y:S08]  /*2070*/  HMMA.16816.F32.BF16 R100, R176.reuse, R36, R100 ;  /* 0x00000024b064723c */ /* 0x050ff00000041864 */
[C---:B------:R-:W-:Y:S01]  /*2080*/  HMMA.16816.F32.BF16 R96, R176.reuse, R38, R96 ;  /* 0x00000026b060723c */ /* 0x040fe20000041860 */
[----:B------:R-:W4:Y:S07]  /*2090*/  LDSM.16.M88.4 R36, [R212] ;  /* 0x00000000d424783b */ /* 0x000f2e0000000200 */
[C---:B---3--:R-:W-:Y:S08]  /*20a0*/  HMMA.16816.F32.BF16 R12, R176.reuse, R48, R12 ;  /* 0x00000030b00c723c */ /* 0x048ff0000004180c */
[C---:B------:R-:W-:Y:S01]  /*20b0*/  HMMA.16816.F32.BF16 R8, R176.reuse, R50, R8 ;  /* 0x00000032b008723c */ /* 0x040fe20000041808 */
[----:B------:R-:W3:Y:S07]  /*20c0*/  LDSM.16.M88.4 R48, [R223+0xb900] ;  /* 0x00b90000df30783b */ /* 0x000eee0000000200 */
[C---:B-1----:R-:W-:Y:S08]  /*20d0*/  HMMA.16816.F32.BF16 R84, R176.reuse, R44, R84 ;  /* 0x0000002cb054723c */ /* 0x042ff00000041854 */
[----:B------:R-:W-:Y:S01]  /*20e0*/  HMMA.16816.F32.BF16 R80, R176, R46, R80 ;  /* 0x0000002eb050723c */ /* 0x000fe20000041850 */
[----:B------:R-:W1:Y:S07]  /*20f0*/  LDSM.16.M88.4 R44, [R212+0x1000] ;  /* 0x00100000d42c783b */ /* 0x000e6e0000000200 */
[C---:B--2---:R-:W-:Y:S08]  /*2100*/  HMMA.16816.F32.BF16 R20, R180.reuse, R32, R20 ;  /* 0x00000020b414723c */ /* 0x044ff00000041814 */
[----:B------:R-:W-:Y:S01]  /*2110*/  HMMA.16816.F32.BF16 R16, R180, R34, R16 ;  /* 0x00000022b410723c */ /* 0x000fe20000041810 */
[----:B------:R-:W2:Y:S07]  /*2120*/  LDSM.16.M88.4 R32, [R212+0x3000] ;  /* 0x00300000d420783b */ /* 0x000eae0000000200 */
[C---:B-----5:R-:W-:Y:S08]  /*2130*/  HMMA.16816.F32.BF16 R76, R176.reuse, R40, R76 ;  /* 0x00000028b04c723c */ /* 0x060ff0000004184c */
[----:B------:R-:W-:Y:S01]  /*2140*/  HMMA.16816.F32.BF16 R72, R176, R42, R72 ;  /* 0x0000002ab048723c */ /* 0x000fe20000041848 */
[----:B------:R-:W5:Y:S07]  /*2150*/  LDSM.16.M88.4 R40, [R212+0x1800] ;  /* 0x00180000d428783b */ /* 0x000f6e0000000200 */
[C---:B----4-:R-:W-:Y:S08]  /*2160*/  HMMA.16816.F32.BF16 R28, R180.reuse, R36, R28 ;  /* 0x00000024b41c723c */ /* 0x050ff0000004181c */
[----:B------:R-:W-:Y:S01]  /*2170*/  HMMA.16816.F32.BF16 R24, R180, R38, R24 ;  /* 0x00000026b418723c */ /* 0x000fe20000041818 */
        /* <DEDUP_REMOVED lines=20> */
[----:B------:R-:W-:Y:S01]  /*22c0*/  HMMA.16816.F32.BF16 R64, R180, R46, R64 ;  /* 0x0000002eb440723c */ /* 0x000fe20000041840 */
        /* <DEDUP_REMOVED lines=12> */
[----:B------:R-:W-:Y:S07]  /*2390*/  LDSM.16.M88.4 R48, [R225+0x7000] ;  /* 0x00700000e130783b */ /* 0x000fee0000000200 */
        /* <DEDUP_REMOVED lines=8> */
[----:B------:R-:W3:Y:S07]  /*2420*/  LDSM.16.M88.4 R40, [R223+0xc100] ;  /* 0x00c10000df28783b */ /* 0x000eee0000000200 */
[C---:B----4-:R-:W-:Y:S08]  /*2430*/  HMMA.16816.F32.BF16 R20, R188.reuse, R36, R20 ;  /* 0x00000024bc14723c */ /* 0x050ff00000041814 */
[----:B------:R-:W-:Y:S01]  /*2440*/  HMMA.16816.F32.BF16 R16, R188, R38, R16 ;  /* 0x00000026bc10723c */ /* 0x000fe20000041810 */
[----:B------:R-:W4:Y:S07]  /*2450*/  LDSM.16.M88.4 R36, [R223+0xc900] ;  /* 0x00c90000df24783b */ /* 0x000f2e0000000200 */
[C---:B------:R-:W-:Y:S08]  /*2460*/  HMMA.16816.F32.BF16 R68, R184.reuse, R108, R68 ;  /* 0x0000006cb844723c */ /* 0x040ff00000041844 */
[C---:B------:R-:W-:Y:S08]  /*2470*/  HMMA.16816.F32.BF16 R76, R184.reuse, R112, R76 ;  /* 0x00000070b84c723c */ /* 0x040ff0000004184c */
[C---:B------:R-:W-:Y:S01]  /*2480*/  HMMA.16816.F32.BF16 R72, R184.reuse, R114, R72 ;  /* 0x00000072b848723c */ /* 0x040fe20000041848 */
[----:B------:R-:W-:Y:S07]  /*2490*/  LDSM.16.M88.4 R112, [R223+0xe900] ;  /* 0x00e90000df70783b */ /* 0x000fee0000000200 */
[----:B------:R-:W-:Y:S01]  /*24a0*/  HMMA.16816.F32.BF16 R64, R184, R110, R64 ;  /* 0x0000006eb840723c */ /* 0x000fe20000041840 */
[----:B------:R-:W-:Y:S07]  /*24b0*/  LDSM.16.M88.4 R108, [R223+0xf100] ;  /* 0x00f10000df6c783b */ /* 0x000fee0000000200 */
[C---:B------:R-:W-:Y:S08]  /*24c0*/  HMMA.16816.F32.BF16 R28, R188.reuse, R104, R28 ;  /* 0x00000068bc1c723c */ /* 0x040ff0000004181c */
[C---:B------:R-:W-:Y:S01]  /*24d0*/  HMMA.16816.F32.BF16 R24, R188.reuse, R106, R24 ;  /* 0x0000006abc18723c */ /* 0x040fe20000041818 */
[----:B------:R-:W5:Y:S07]  /*24e0*/  LDSM.16.M88.4 R104, [R223+0xf900] ;  /* 0x00f90000df68783b */ /* 0x000f6e0000000200 */
[C---:B-1----:R-:W-:Y:S08]  /*24f0*/  HMMA.16816.F32.BF16 R68, R188.reuse, R44, R68 ;  /* 0x0000002cbc44723c */ /* 0x042ff00000041844 */
        /* <DEDUP_REMOVED lines=12> */
[----:B------:R-:W-:Y:S01]  /*25c0*/  HMMA.16816.F32.BF16 R64, R188, R46, R64 ;  /* 0x0000002ebc40723c */ /* 0x000fe20000041840 */
[----:B------:R-:W-:Y:S07]  /*25d0*/  LDSM.16.M88.4 R44, [R212+0x6000] ;  /* 0x00600000d42c783b */ /* 0x000fee0000000200 */
[C---:B--2---:R-:W-:Y:S08]  /*25e0*/  HMMA.16816.F32.BF16 R12, R196.reuse, R32, R12 ;  /* 0x00000020c40c723c */ /* 0x044ff0000004180c */
[C---:B------:R-:W-:Y:S01]  /*25f0*/  HMMA.16816.F32.BF16 R8, R196.reuse, R34, R8 ;  /* 0x00000022c408723c */ /* 0x040fe20000041808 */
[----:B------:R-:W1:Y:S07]  /*2600*/  LDSM.16.M88.4 R32, [R212+0x7800] ;  /* 0x00780000d420783b */ /* 0x000e6e0000000200 */
[C---:B---3--:R-:W-:Y:S08]  /*2610*/  HMMA.16816.F32.BF16 R28, R196.reuse, R40, R28 ;  /* 0x00000028c41c723c */ /* 0x048ff0000004181c */
[C---:B------:R-:W-:Y:S01]  /*2620*/  HMMA.16816.F32.BF16 R24, R196.reuse, R42, R24 ;  /* 0x0000002ac418723c */ /* 0x040fe20000041818 */
[----:B------:R-:W2:Y:S07]  /*2630*/  LDSM.16.M88.4 R40, [R212+0x6800] ;  /* 0x00680000d428783b */ /* 0x000eae0000000200 */
[C---:B----4-:R-:W-:Y:S08]  /*2640*/  HMMA.16816.F32.BF16 R20, R196.reuse, R36, R20 ;  /* 0x00000024c414723c */ /* 0x050ff00000041814 */
[----:B------:R-:W-:Y:S01]  /*2650*/  HMMA.16816.F32.BF16 R16, R196, R38, R16 ;  /* 0x00000026c410723c */ /* 0x000fe20000041810 */
[----:B------:R-:W3:Y:S01]  /*2660*/  LDSM.16.M88.4 R36, [R212+0x7000] ;  /* 0x00700000d424783b */ /* 0x000ee20000000200 */
[----:B------:R-:W-:-:S06]  /*2670*/  DEPBAR.LE SB0, 0x0 ;  /* 0x000080000000791a */ /* 0x000fcc0000000000 */
[C---:B-----5:R-:W-:Y:S08]  /*2680*/  HMMA.16816.F32.BF16 R68, R196.reuse, R104, R68 ;  /* 0x00000068c444723c */ /* 0x060ff00000041844 */
        /* <DEDUP_REMOVED lines=9> */
[C---:B-1----:R-:W-:Y:S08]  /*2720*/  HMMA.16816.F32.BF16 R68, R200.reuse, R32, R68 ;  /* 0x00000020c844723c */ /* 0x042ff00000041844 */
        /* <DEDUP_REMOVED lines=14> */
[----:B------:R-:W-:Y:S01]  /*2810*/  HMMA.16816.F32.BF16 R32, R200, R34, R64 ;  /* 0x00000022c820723c */ /* 0x000fe20000041840 */
[----:B------:R-:W-:Y:S06]  /*2820*/  BAR.SYNC.DEFER_BLOCKING 0x0 ;  /* 0x0000000000007b1d */ /* 0x000fec0000010000 */
[----:B------:R-:W-:Y:S05]  /*2830*/  @!P1 BRA `(.L_x_1340) ;  /* 0x0000026000009947 */ /* 0x000fea0003800000 */
[----:B------:R-:W-:Y:S02]  /*2840*/  UIADD3 UR5, UR17, -0x2, URZ ;  /* 0xfffffffe11057890 */ /* 0x000fe4000fffe03f */
        /* <DEDUP_REMOVED lines=37> */
.L_x_1340:
[----:B-1----:R-:W-:Y:S01]  /*2aa0*/  LOP3.LUT R3, R125, 0xffffffe0, RZ, 0xc0, !PT ;  /* 0xffffffe07d037812 */ /* 0x002fe200078ec0ff */
        /* <DEDUP_REMOVED lines=14> */
[----:B------:R-:W-:-:S05]  /*2b90*/  LOP3.LUT R2, R2, 0x7ffffffc, RZ, 0xc0, !PT ;  /* 0x7ffffffc02027812 */ /* 0x000fca00078ec0ff */
[----:B------:R-:W-:-:S04]  /*2ba0*/  IMAD.IADD R3, R3, 0x1, -R2 ;  /* 0x0000000103037824 */ /* 0x000fc800078e0a02 */
[----:B------:R-:W-:-:S05]  /*2bb0*/  IMAD R6, R3, R6, UR7 ;  /* 0x0000000703067e24 */ /* 0x000fca000f8e0206 */
[C---:B------:R-:W-:Y:S02]  /*2bc0*/  ISETP.GT.AND P1, PT, R6.reuse, 0x1, PT ;  /* 0x000000010600780c */ /* 0x040fe40003f24270 */
[C---:B------:R-:W-:Y:S02]  /*2bd0*/  ISETP.GT.AND P4, PT, R6.reuse, RZ, PT ;  /* 0x000000ff0600720c */ /* 0x040fe40003f84270 */
        /* <DEDUP_REMOVED lines=16> */
[C---:B------:R-:W-:Y:S02]  /*2ce0*/  ISETP.GT.AND P1, PT, R6.reuse, 0x28, PT ;  /* 0x000000280600780c */ /* 0x040fe40003f24270 */
[----:B------:R-:W-:Y:S02]  /*2cf0*/  ISETP.GT.AND P4, PT, R6, 0x10, PT ;  /* 0x000000100600780c */ /* 0x000fe40003f84270 */
[----:B------:R-:W-:Y:S02]  /*2d00*/  FMNMX.FTZ R2, R55, R2, !PT ;  /* 0x0000000237027209 */ /* 0x000fe40007810000 */
[----:B------:R-:W-:Y:S02]  /*2d10*/  FSEL R31, R8, -INF , P1 ;  /* 0xff800000081f7808 */ /* 0x000fe40000800000 */
[----:B------:R-:W-:Y:S02]  /*2d20*/  FSEL R47, R20, -INF , P4 ;  /* 0xff800000142f7808 */ /* 0x000fe40002000000 */
[----:B------:R-:W-:-:S02]  /*2d30*/  FMNMX.FTZ R8, R59, R2, !PT ;  /* 0x000000023b087209 */ /* 0x000fc40007810000 */
[----:B------:R-:W-:Y:S02]  /*2d40*/  FSEL R51, R26, -INF , P2 ;  /* 0xff8000001a337808 */ /* 0x000fe40001000000 */
[----:B------:R-:W-:Y:S02]  /*2d50*/  ISETP.GT.AND P2, PT, R6, 0x18, PT ;  /* 0x000000180600780c */ /* 0x000fe40003f44270 */
[----:B------:R-:W-:Y:S02]  /*2d60*/  FMNMX.FTZ R8, R47, R8, !PT ;  /* 0x000000082f087209 */ /* 0x000fe40007810000 */
[----:B------:R-:W-:Y:S02]  /*2d70*/  FSEL R27, R16, -INF , P2 ;  /* 0xff800000101b7808 */ /* 0x000fe40001000000 */
[----:B------:R-:W-:Y:S02]  /*2d80*/  FMNMX.FTZ R8, R21, R8, !PT ;  /* 0x0000000815087209 */ /* 0x000fe40007810000 */
[----:B------:R-:W-:-:S02]  /*2d90*/  FSEL R25, R22, -INF , P4 ;  /* 0xff80000016197808 */ /* 0x000fc40002000000 */
[----:B------:R-:W-:Y:S02]  /*2da0*/  ISETP.GT.AND P4, PT, R6, 0x20, PT ;  /* 0x000000200600780c */ /* 0x000fe40003f84270 */
[----:B------:R-:W-:Y:S02]  /*2db0*/  FMNMX.FTZ R8, R27, R8, !PT ;  /* 0x000000081b087209 */ /* 0x000fe40007810000 */
[----:B------:R-:W-:Y:S02]  /*2dc0*/  FSEL R37, R10, -INF , P1 ;  /* 0xff8000000a257808 */ /* 0x000fe40000800000 */
[----:B------:R-:W-:Y:S02]  /*2dd0*/  FSEL R45, R18, -INF , P2 ;  /* 0xff800000122d7808 */ /* 0x000fe40001000000 */
[----:B------:R-:W-:Y:S02]  /*2de0*/  FMNMX.FTZ R10, R30, R53, !PT ;  /* 0x000000351e0a7209 */ /* 0x000fe40007810000 */
[----:B------:R-:W-:-:S02]  /*2df0*/  ISETP.GT.AND P2, PT, R6, 0x21, PT ;  /* 0x000000210600780c */ /* 0x000fc40003f44270 */
[----:B------:R-:W-:Y:S02]  /*2e00*/  FSEL R39, R12, -INF , P4 ;  /* 0xff8000000c277808 */ /* 0x000fe40002000000 */
[----:B------:R-:W-:Y:S02]  /*2e10*/  FMNMX.FTZ R8, R17, R8, !PT ;  /* 0x0000000811087209 */ /* 0x000fe40007810000 */
[----:B------:R-:W-:Y:S02]  /*2e20*/  FMNMX.FTZ R12, R51, R10, !PT ;  /* 0x0000000a330c7209 */ /* 0x000fe40007810000 */
[----:B------:R-:W-:Y:S02]  /*2e30*/  FSEL R29, R13, -INF , P2 ;  /* 0xff8000000d1d7808 */ /* 0x000fe40001000000 */
[----:B------:R-:W-:Y:S02]  /*2e40*/  FMNMX.FTZ R10, R39, R8, !PT ;  /* 0x00000008270a7209 */ /* 0x000fe40007810000 */
[----:B------:R-:W-:-:S02]  /*2e50*/  FSEL R36, R15, -INF , P2 ;  /* 0xff8000000f247808 */ /* 0x000fc40001000000 */
[----:B------:R-:W-:Y:S02]  /*2e60*/  ISETP.GT.AND P2, PT, R6, 0x29, PT ;  /* 0x000000290600780c */ /* 0x000fe40003f44270 */
[----:B------:R-:W-:Y:S02]  /*2e70*/  FMNMX.FTZ R8, R49, R12, !PT ;  /* 0x0000000c31087209 */ /* 0x000fe40007810000 */
[----:B------:R-:W-:Y:S02]  /*2e80*/  FMNMX.FTZ R10, R29, R10, !PT ;  /* 0x0000000a1d0a7209 */ /* 0x000fe40007810000 */
[----:B------:R-:W-:Y:S02]  /*2e90*/  FSEL R41, R14, -INF , P4 ;  /* 0xff8000000e297808 */ /* 0x000fe40002000000 */
[----:B------:R-:W-:Y:S01]  /*2ea0*/  FSEL R2, R9, -INF , P2 ;  /* 0xff80000009027808 */ /* 0x000fe20001000000 */
[----:B------:R-:W-:Y:S01]  /*2eb0*/  LDSM.16.MT88.4 R12, [R220+0x900] ;  /* 0x00090000dc0c783b */ /* 0x000fe20000004200 */
[----:B------:R-:W-:-:S02]  /*2ec0*/  FMNMX.FTZ R8, R25, R8, !PT ;  /* 0x0000000819087209 */ /* 0x000fc40007810000 */
[C---:B------:R-:W-:Y:S02]  /*2ed0*/  ISETP.GT.AND P4, PT, R6.reuse, 0x30, PT ;  /* 0x000000300600780c */ /* 0x040fe40003f84270 */
        /* <DEDUP_REMOVED lines=10> */
[----:B------:R-:W-:-:S02]  /*2f80*/  FSEL R144, R103, -INF , P2 ;  /* 0xff80000067907808 */ /* 0x000fc40001000000 */
[----:B------:R-:W-:Y:S02]  /*2f90*/  ISETP.GT.AND P2, PT, R6, 0x39, PT ;  /* 0x000000390600780c */ /* 0x000fe40003f44270 */
[----:B------:R-:W-:Y:S02]  /*2fa0*/  FMNMX.FTZ R10, R43, R10, !PT ;  /* 0x0000000a2b0a7209 */ /* 0x000fe40007810000 */
[----:B------:R-:W-:Y:S02]  /*2fb0*/  FSEL R147, R96, -INF , P1 ;  /* 0xff80000060937808 */ /* 0x000fe40000800000 */
[----:B------:R-:W-:Y:S02]  /*2fc0*/  FMNMX.FTZ R8, R145, R8, !PT ;  /* 0x0000000891087209 */ /* 0x000fe40007810000 */
[----:B------:R-:W-:Y:S02]  /*2fd0*/  FSEL R155, R99, -INF , P2 ;  /* 0xff800000639b7808 */ /* 0x000fe40001000000 */
[----:B------:R-:W-:-:S02]  /*2fe0*/  FSEL R62, R97, -INF , P2 ;  /* 0xff800000613e7808 */ /* 0x000fc40001000000 */
[----:B------:R-:W-:Y:S02]  /*2ff0*/  FMNMX.FTZ R9, R41, R10, !PT ;  /* 0x0000000a29097209 */ /* 0x000fe40007810000 */
[----:B------:R-:W-:Y:S02]  /*3000*/  ISETP.GT.AND P2, PT, R6, 0x40, PT ;  /* 0x000000400600780c */ /* 0x000fe40003f44270 */
[----:B------:R-:W-:Y:S02]  /*3010*/  FMNMX.FTZ R11, R147, R8, !PT ;  /* 0x00000008930b7209 */ /* 0x000fe40007810000 */
[----:B------:R-:W-:Y:S02]  /*3020*/  FSEL R66, R98, -INF , P1 ;  /* 0xff80000062427808 */ /* 0x000fe40000800000 */
[----:B------:R-:W-:Y:S01]  /*3030*/  FMNMX.FTZ R8, R36, R9, !PT ;  /* 0x0000000924087209 */ /* 0x000fe20007810000 */
[----:B------:R-:W-:Y:S01]  /*3040*/  LDSM.16.MT88.4 R96, [R224+0x4100] ;  /* 0x00410000e060783b */ /* 0x000fe20000004200 */
[----:B------:R-:W-:-:S02]  /*3050*/  ISETP.GT.AND P1, PT, R6, 0x41, PT ;  /* 0x000000410600780c */ /* 0x000fc40003f24270 */
[----:B------:R-:W-:Y:S02]  /*3060*/  FSEL R134, R92, -INF , P2 ;  /* 0xff8000005c867808 */ /* 0x000fe40001000000 */
[----:B------:R-:W-:Y:S02]  /*3070*/  FMNMX.FTZ R11, R62, R11, !PT ;  /* 0x0000000b3e0b7209 */ /* 0x000fe40007810000 */
[----:B------:R-:W-:Y:S02]  /*3080*/  FSEL R138, R94, -INF , P2 ;  /* 0xff8000005e8a7808 */ /* 0x000fe40001000000 */
[----:B------:R-:W-:Y:S02]  /*3090*/  FMNMX.FTZ R9, R37, R8, !PT ;  /* 0x0000000825097209 */ /* 0x000fe40007810000 */
[----:B------:R-:W-:Y:S02]  /*30a0*/  FSEL R173, R93, -INF , P1 ;  /* 0xff8000005dad7808 */ /* 0x000fe40000800000 */
[----:B------:R-:W-:-:S02]  /*30b0*/  ISETP.GT.AND P2, PT, R6, 0x48, PT ;  /* 0x000000480600780c */ /* 0x000fc40003f44270 */
[----:B------:R-:W-:Y:S02]  /*30c0*/  FMNMX.FTZ R8, R134, R11, !PT ;  /* 0x0000000b86087209 */ /* 0x000fe40007810000 */
[----:B------:R-:W-:Y:S02]  /*30d0*/  FSEL R195, R95, -INF , P1 ;  /* 0xff8000005fc37808 */ /* 0x000fe40000800000 */
[----:B------:R-:W-:Y:S02]  /*30e0*/  ISETP.GT.AND P1, PT, R6, 0x49, PT ;  /* 0x000000490600780c */ /* 0x000fe40003f24270 */
[----:B------:R-:W-:Y:S02]  /*30f0*/  FSEL R175, R88, -INF , P2 ;  /* 0xff80000058af7808 */ /* 0x000fe40001000000 */
[----:B------:R-:W-:Y:S02]  /*3100*/  FMNMX.FTZ R8, R173, R8, !PT ;  /* 0x00000008ad087209 */ /* 0x000fe40007810000 */
[----:B------:R-:W-:-:S02]  /*3110*/  FSEL R153, R102, -INF , P4 ;  /* 0xff80000066997808 */ /* 0x000fc40002000000 */
[----:B------:R-:W-:Y:S02]  /*3120*/  FMNMX.FTZ R10, R64, R9, !PT ;  /* 0x00000009400a7209 */ /* 0x000fe40007810000 */
[----:B------:R-:W-:Y:S02]  /*3130*/  FSEL R237, R90, -INF , P2 ;  /* 0xff8000005aed7808 */ /* 0x000fe40001000000 */
[----:B------:R-:W-:Y:S02]  /*3140*/  FSEL R136, R89, -INF , P1 ;  /* 0xff80000059887808 */ /* 0x000fe40000800000 */
[----:B------:R-:W-:Y:S02]  /*3150*/  ISETP.GT.AND P2, PT, R6, 0x50, PT ;  /* 0x000000500600780c */ /* 0x000fe40003f44270 */
[----:B------:R-:W-:Y:S02]  /*3160*/  FMNMX.FTZ R11, R175, R8, !PT ;  /* 0x00000008af0b7209 */ /* 0x000fe40007810000 */
[----:B------:R-:W-:-:S02]  /*3170*/  FMNMX.FTZ R9, R153, R10, !PT ;  /* 0x0000000a99097209 */ /* 0x000fc40007810000 */
[----:B------:R-:W-:Y:S02]  /*3180*/  FSEL R251, R91, -INF , P1 ;  /* 0xff8000005bfb7808 */ /* 0x000fe40000800000 */
[----:B------:R-:W-:Y:S01]  /*3190*/  ISETP.GT.AND P1, PT, R6, 0x51, PT ;  /* 0x000000510600780c */ /* 0x000fe20003f24270 */
[----:B------:R-:W-:Y:S01]  /*31a0*/  LDSM.16.MT88.4 R88, [R220+0x100] ;  /* 0x00010000dc58783b */ /* 0x000fe20000004200 */
[----:B------:R-:W-:Y:S02]  /*31b0*/  FSEL R249, R84, -INF , P2 ;  /* 0xff80000054f97808 */ /* 0x000fe40001000000 */
[----:B------:R-:W-:Y:S02]  /*31c0*/  FMNMX.FTZ R8, R136, R11, !PT ;  /* 0x0000000b88087209 */ /* 0x000fe40007810000 */
[----:B------:R-:W-:Y:S02]  /*31d0*/  FMNMX.FTZ R9, R144, R9, !PT ;  /* 0x0000000990097209 */ /* 0x000fe40007810000 */
[----:B------:R-:W-:-:S02]  /*31e0*/  FSEL R241, R86, -INF , P2 ;  /* 0xff80000056f17808 */ /* 0x000fc40001000000 */
[----:B------:R-:W-:Y:S02]  /*31f0*/  FSEL R247, R85, -INF , P1 ;  /* 0xff80000055f77808 */ /* 0x000fe40000800000 */
[----:B------:R-:W-:Y:S02]  /*3200*/  ISETP.GT.AND P2, PT, R6, 0x58, PT ;  /* 0x000000580600780c */ /* 0x000fe40003f44270 */
        /* <DEDUP_REMOVED lines=8> */
[----:B------:R-:W-:Y:S02]  /*3290*/  FSEL R243, R81, -INF , P1 ;  /* 0xff80000051f37808 */ /* 0x000fe40000800000 */
[----:B------:R-:W-:-:S02]  /*32a0*/  ISETP.GT.AND P2, PT, R6, 0x60, PT ;  /* 0x000000600600780c */ /* 0x000fc40003f44270 */
[----:B------:R-:W-:Y:S02]  /*32b0*/  FMNMX.FTZ R8, R245, R8, !PT ;  /* 0x00000008f5087209 */ /* 0x000fe40007810000 */
[----:B------:R-:W-:Y:S02]  /*32c0*/  FMNMX.FTZ R10, R138, R9, !PT ;  /* 0x000000098a0a7209 */ /* 0x000fe40007810000 */
[----:B------:R-:W-:Y:S02]  /*32d0*/  FSEL R193, R83, -INF , P1 ;  /* 0xff80000053c17808 */ /* 0x000fe40000800000 */
[----:B------:R-:W-:Y:S01]  /*32e0*/  ISETP.GT.AND P1, PT, R6, 0x61, PT ;  /* 0x000000610600780c */ /* 0x000fe20003f24270 */
[----:B------:R-:W-:Y:S01]  /*32f0*/  LDSM.16.MT88.4 R80, [R221+0x100] ;  /* 0x00010000dd50783b */ /* 0x000fe20000004200 */
[----:B------:R-:W-:Y:S02]  /*3300*/  FSEL R167, R76, -INF , P2 ;  /* 0xff8000004ca77808 */ /* 0x000fe40001000000 */
[----:B------:R-:W-:-:S02]  /*3310*/  FMNMX.FTZ R8, R243, R8, !PT ;  /* 0x00000008f3087209 */ /* 0x000fc40007810000 */
[----:B------:R-:W-:Y:S02]  /*3320*/  FMNMX.FTZ R10, R195, R10, !PT ;  /* 0x0000000ac30a7209 */ /* 0x000fe40007810000 */
        /* <DEDUP_REMOVED lines=28> */
[----:B------:R-:W-:-:S02]  /*34f0*/  FMNMX.FTZ R6, R135, R8, !PT ;  /* 0x0000000887067209 */ /* 0x000fc40007810000 */
[----:B------:R-:W-:Y:S02]  /*3500*/  FMNMX.FTZ R10, R159, R10, !PT ;  /* 0x0000000a9f0a7209 */ /* 0x000fe40007810000 */
[----:B------:R-:W-:Y:S02]  /*3510*/  FMNMX.FTZ R6, R133, R6, !PT ;  /* 0x0000000685067209 */ /* 0x000fe40007810000 */
[----:B------:R-:W-:Y:S02]  /*3520*/  FMNMX.FTZ R8, R157, R10, !PT ;  /* 0x0000000a9d087209 */ /* 0x000fe40007810000 */
[----:B------:R-:W-:Y:S01]  /*3530*/  FSEL R149, R75, -INF , P6 ;  /* 0xff8000004b957808 */ /* 0x000fe20003000000 */
[----:B------:R-:W1:Y:S01]  /*3540*/  SHFL.BFLY PT, R9, R6, 0x2, 0x1f ;  /* 0x0c401f0006097f89 */ /* 0x000e6200000e0000 */
[----:B------:R-:W-:Y:S02]  /*3550*/  FMNMX.FTZ R8, R151, R8, !PT ;  /* 0x0000000897087209 */ /* 0x000fe40007810000 */
[----:B------:R-:W-:Y:S01]  /*3560*/  FSEL R67, R70, -INF , P5 ;  /* 0xff80000046437808 */ /* 0x000fe20002800000 */
[----:B------:R-:W-:Y:S01]  /*3570*/  LDSM.16.MT88.4 R72, [R222+0x100] ;  /* 0x00010000de48783b */ /* 0x000fe20000004200 */
        /* <DEDUP_REMOVED lines=26> */
[----:B------:R-:W1:Y:S01]  /*3720*/  LDSM.16.MT88.4 R4, [R220+0x4100] ;  /* 0x00410000dc04783b */ /* 0x000e620000004200 */
[--C-:B------:R-:W-:Y:S01]  /*3730*/  FFMA.FTZ R38, R29, c[0x0][0x2d0], -R58.reuse ;  /* 0x0000b4001d267a23 */ /* 0x100fe2000001083a */
[C---:B------:R-:W-:Y:S01]  /*3740*/  FSETP.NEU.FTZ.AND P1, PT, R3.reuse, -INF , PT ;  /* 0xff8000000300780b */ /* 0x040fe20003f3d000 */
[----:B------:R-:W-:Y:S01]  /*3750*/  FMUL.FTZ R56, R3, c[0x0][0x2d0] ;  /* 0x0000b40003387a20 */ /* 0x000fe20000410000 */
[----:B------:R-:W2:Y:S01]  /*3760*/  MUFU.EX2 R50, R50 ;  /* 0x0000003200327308 */ /* 0x000ea20000000800 */
[----:B------:R-:W3:Y:S01]  /*3770*/  LDSM.16.MT88.4 R8, [R224+0x4900] ;  /* 0x00490000e008783b */ /* 0x000ee20000004200 */
[----:B------:R-:W-:-:S02]  /*3780*/  FFMA.FTZ R2, R2, c[0x0][0x2d0], -R58 ;  /* 0x0000b40002027a23 */ /* 0x000fc4000001083a */
[----:B------:R-:W-:Y:S01]  /*3790*/  FSEL R56, R56, RZ, P1 ;  /* 0x000000ff38387208 */ /* 0x000fe20000800000 */
[----:B------:R-:W-:Y:S01]  /*37a0*/  LDSM.16.MT88.4 R16, [R221+0x900] ;  /* 0x00090000dd10783b */ /* 0x000fe20000004200 */
[----:B------:R-:W-:Y:S01]  /*37b0*/  FFMA.FTZ R60, R60, c[0x0][0x2d0], -R58 ;  /* 0x0000b4003c3c7a23 */ /* 0x000fe2000001083a */
[----:B------:R-:W-:Y:S01]  /*37c0*/  PLOP3.LUT P1, PT, PT, PT, UP0, 0x80, 0x0 ;  /* 0x000000000000781c */ /* 0x000fe20003f2f008 */
[----:B------:R-:W-:Y:S01]  /*37d0*/  MUFU.EX2 R55, R55 ;  /* 0x0000003700377308 */ /* 0x000fe20000000800 */
[--C-:B------:R-:W-:Y:S02]  /*37e0*/  FFMA.FTZ R59, R30, c[0x0][0x2d0], -R56.reuse ;  /* 0x0000b4001e3b7a23 */ /* 0x100fe40000010838 */
[--C-:B------:R-:W-:Y:S02]  /*37f0*/  FFMA.FTZ R54, R53, c[0x0][0x2d0], -R56.reuse ;  /* 0x0000b40035367a23 */ /* 0x100fe40000010838 */
[--C-:B------:R-:W-:Y:S02]  /*3800*/  FFMA.FTZ R52, R51, c[0x0][0x2d0], -R56.reuse ;  /* 0x0000b40033347a23 */ /* 0x100fe40000010838 */
[----:B------:R-:W-:Y:S01]  /*3810*/  FFMA.FTZ R49, R49, c[0x0][0x2d0], -R56 ;  /* 0x0000b40031317a23 */ /* 0x000fe20000010838 */
[----:B------:R-:W4:Y:S01]  /*3820*/  MUFU.EX2 R48, R48 ;  /* 0x0000003000307308 */ /* 0x000f220000000800 */
[----:B--2---:R-:W-:Y:S01]  /*3830*/  F2FP.BF16.PACK_AB R112, R50, R57 ;  /* 0x000000393270723e */ /* 0x004fe200000010ff */
[----:B------:R-:W-:-:S02]  /*3840*/  FFMA.FTZ R53, R47, c[0x0][0x2d0], -R58 ;  /* 0x0000b4002f357a23 */ /* 0x000fc4000001083a */
[----:B------:R-:W-:Y:S02]  /*3850*/  FFMA.FTZ R47, R27, c[0x0][0x2d0], -R58 ;  /* 0x0000b4001b2f7a23 */ /* 0x000fe4000001083a */
[--C-:B------:R-:W-:Y:S02]  /*3860*/  FFMA.FTZ R51, R25, c[0x0][0x2d0], -R56.reuse ;  /* 0x0000b40019337a23 */ /* 0x100fe40000010838 */
[----:B------:R-:W-:Y:S01]  /*3870*/  MUFU.EX2 R59, R59 ;  /* 0x0000003b003b7308 */ /* 0x000fe20000000800 */
[--C-:B------:R-:W-:Y:S01]  /*3880*/  FFMA.FTZ R44, R23, c[0x0][0x2d0], -R56.reuse ;  /* 0x0000b400172c7a23 */ /* 0x100fe20000010838 */
[----:B------:R-:W2:Y:S01]  /*3890*/  LDSM.16.MT88.4 R24, [R224+0x900] ;  /* 0x00090000e018783b */ /* 0x000ea20000004200 */
[--C-:B------:R-:W-:Y:S02]  /*38a0*/  FFMA.FTZ R45, R45, c[0x0][0x2d0], -R56.reuse ;  /* 0x0000b4002d2d7a23 */ /* 0x100fe40000010838 */
[----:B------:R-:W-:Y:S01]  /*38b0*/  FFMA.FTZ R40, R43, c[0x0][0x2d0], -R56 ;  /* 0x0000b4002b287a23 */ /* 0x000fe20000010838 */
[----:B------:R-:W5:Y:S01]  /*38c0*/  LDSM.16.MT88.4 R20, [R222+0x900] ;  /* 0x00090000de14783b */ /* 0x000f620000004200 */
[--C-:B------:R-:W-:Y:S01]  /*38d0*/  FFMA.FTZ R43, R39, c[0x0][0x2d0], -R58.reuse ;  /* 0x0000b400272b7a23 */ /* 0x100fe2000001083a */
[----:B------:R-:W1:Y:S01]  /*38e0*/  MUFU.EX2 R54, R54 ;  /* 0x0000003600367308 */ /* 0x000e620000000800 */
[----:B----4-:R-:W-:Y:S01]  /*38f0*/  F2FP.BF16.PACK_AB R114, R48, R55 ;  /* 0x000000373072723e */ /* 0x010fe200000010ff */
[----:B------:R-:W-:-:S02]  /*3900*/  FFMA.FTZ R39, R31, c[0x0][0x2d0], -R58 ;  /* 0x0000b4001f277a23 */ /* 0x000fc4000001083a */
[----:B------:R-:W4:Y:S01]  /*3910*/  LDSM.16.MT88.4 R28, [R221+0x4900] ;  /* 0x00490000dd1c783b */ /* 0x000f220000004200 */
[--C-:B------:R-:W-:Y:S02]  /*3920*/  FFMA.FTZ R41, R41, c[0x0][0x2d0], -R56.reuse ;  /* 0x0000b40029297a23 */ /* 0x100fe40000010838 */
[--C-:B------:R-:W-:Y:S01]  /*3930*/  FFMA.FTZ R36, R36, c[0x0][0x2d0], -R56.reuse ;  /* 0x0000b40024247a23 */ /* 0x100fe20000010838 */
[----:B------:R-:W-:Y:S01]  /*3940*/  MUFU.EX2 R52, R52 ;  /* 0x0000003400347308 */ /* 0x000fe20000000800 */
[--C-:B------:R-:W-:Y:S02]  /*3950*/  FFMA.FTZ R37, R37, c[0x0][0x2d0], -R56.reuse ;  /* 0x0000b40025257a23 */ /* 0x100fe40000010838 */
[--C-:B------:R-:W-:Y:S02]  /*3960*/  FFMA.FTZ R0, R64, c[0x0][0x2d0], -R56.reuse ;  /* 0x0000b40040007a23 */ /* 0x100fe40000010838 */
[----:B------:R-:W-:Y:S02]  /*3970*/  FFMA.FTZ R64, R153, c[0x0][0x2d0], -R56 ;  /* 0x0000b40099407a23 */ /* 0x000fe40000010838 */
[--C-:B------:R-:W-:Y:S01]  /*3980*/  FFMA.FTZ R145, R145, c[0x0][0x2d0], -R58.reuse ;  /* 0x0000b40091917a23 */ /* 0x100fe2000001083a */
[----:B------:R-:W3:Y:S01]  /*3990*/  MUFU.EX2 R49, R49 ;  /* 0x0000003100317308 */ /* 0x000ee20000000800 */
[----:B-1----:R-:W-:Y:S01]  /*39a0*/  F2FP.BF16.PACK_AB R113, R54, R59 ;  /* 0x0000003b3671723e */ /* 0x002fe200000010ff */
[----:B------:R-:W-:-:S02]  /*39b0*/  FFMA.FTZ R147, R147, c[0x0][0x2d0], -R58 ;  /* 0x0000b40093937a23 */ /* 0x000fc4000001083a */
[----:B------:R-:W-:Y:S02]  /*39c0*/  FFMA.FTZ R62, R62, c[0x0][0x2d0], -R58 ;  /* 0x0000b4003e3e7a23 */ /* 0x000fe4000001083a */
[--C-:B------:R-:W-:Y:S02]  /*39d0*/  FFMA.FTZ R153, R144, c[0x0][0x2d0], -R56.reuse ;  /* 0x0000b40090997a23 */ /* 0x100fe40000010838 */
[----:B------:R-:W-:Y:S01]  /*39e0*/  MUFU.EX2 R53, R53 ;  /* 0x0000003500357308 */ /* 0x000fe20000000800 */
[--C-:B------:R-:W-:Y:S02]  /*39f0*/  FFMA.FTZ R66, R66, c[0x0][0x2d0], -R56.reuse ;  /* 0x0000b40042427a23 */ /* 0x100fe40000010838 */
[--C-:B------:R-:W-:Y:S02]  /*3a00*/  FFMA.FTZ R155, R155, c[0x0][0x2d0], -R56.reuse ;  /* 0x0000b4009b9b7a23 */ /* 0x100fe40000010838 */
[----:B------:R-:W-:Y:S02]  /*3a10*/  FFMA.FTZ R144, R237, c[0x0][0x2d0], -R56 ;  /* 0x0000b400ed907a23 */ /* 0x000fe40000010838 */
[--C-:B------:R-:W-:Y:S01]  /*3a20*/  FFMA.FTZ R134, R134, c[0x0][0x2d0], -R58.reuse ;  /* 0x0000b40086867a23 */ /* 0x100fe2000001083a */
[----:B---3--:R-:W-:Y:S01]  /*3a30*/  F2FP.BF16.PACK_AB R115, R49, R52 ;  /* 0x000000343173723e */ /* 0x008fe200000010ff */
[----:B------:R-:W1:Y:S01]  /*3a40*/  MUFU.EX2 R46, R46 ;  /* 0x0000002e002e7308 */ /* 0x000e620000000800 */
[----:B------:R-:W-:-:S02]  /*3a50*/  FFMA.FTZ R173, R173, c[0x0][0x2d0], -R58 ;  /* 0x0000b400adad7a23 */ /* 0x000fc4000001083a */
[--C-:B------:R-:W-:Y:S02]  /*3a60*/  FFMA.FTZ R175, R175, c[0x0][0x2d0], -R58.reuse ;  /* 0x0000b400afaf7a23 */ /* 0x100fe4000001083a */
[----:B------:R-:W-:Y:S01]  /*3a70*/  FFMA.FTZ R136, R136, c[0x0][0x2d0], -R58 ;  /* 0x0000b40088887a23 */ /* 0x000fe2000001083a */
[C---:B------:R-:W-:Y:S01]  /*3a80*/  HMMA.16816.F32.BF16 R84, R112.reuse, R88, RZ ;  /* 0x000000587054723c */ /* 0x040fe200000418ff */
[--C-:B------:R-:W-:Y:S01]  /*3a90*/  FFMA.FTZ R138, R138, c[0x0][0x2d0], -R56.reuse ;  /* 0x0000b4008a8a7a23 */ /* 0x100fe20000010838 */
[----:B------:R-:W-:Y:S01]  /*3aa0*/  MUFU.EX2 R47, R47 ;  /* 0x0000002f002f7308 */ /* 0x000fe20000000800 */
[--C-:B------:R-:W-:Y:S02]  /*3ab0*/  FFMA.FTZ R195, R195, c[0x0][0x2d0], -R56.reuse ;  /* 0x0000b400c3c37a23 */ /* 0x100fe40000010838 */
[----:B------:R-:W-:Y:S02]  /*3ac0*/  FFMA.FTZ R237, R251, c[0x0][0x2d0], -R56 ;  /* 0x0000b400fbed7a23 */ /* 0x000fe40000010838 */
[--C-:B------:R-:W-:Y:S01]  /*3ad0*/  FFMA.FTZ R249, R249, c[0x0][0x2d0], -R58.reuse ;  /* 0x0000b400f9f97a23 */ /* 0x100fe2000001083a */
[----:B------:R-:W-:Y:S01]  /*3ae0*/  HMMA.16816.F32.BF16 R88, R112, R90, RZ ;  /* 0x0000005a7058723c */ /* 0x000fe200000418ff */
[--C-:B------:R-:W-:Y:S01]  /*3af0*/  FFMA.FTZ R146, R247, c[0x0][0x2d0], -R58.reuse ;  /* 0x0000b400f7927a23 */ /* 0x100fe2000001083a */
[----:B------:R-:W-:Y:S01]  /*3b00*/  MUFU.EX2 R42, R42 ;  /* 0x0000002a002a7308 */ /* 0x000fe20000000800 */
[----:B------:R-:W-:-:S02]  /*3b10*/  FFMA.FTZ R148, R245, c[0x0][0x2d0], -R58 ;  /* 0x0000b400f5947a23 */ /* 0x000fc4000001083a */
[----:B------:R-:W-:Y:S02]  /*3b20*/  FFMA.FTZ R243, R243, c[0x0][0x2d0], -R58 ;  /* 0x0000b400f3f37a23 */ /* 0x000fe4000001083a */
[--C-:B------:R-:W-:Y:S01]  /*3b30*/  FFMA.FTZ R150, R241, c[0x0][0x2d0], -R56.reuse ;  /* 0x0000b400f1967a23 */ /* 0x100fe20000010838 */
        /* <DEDUP_REMOVED lines=8> */
[----:B------:R-:W3:Y:S01]  /*3bc0*/  MUFU.EX2 R44, R44 ;  /* 0x0000002c002c7308 */ /* 0x000ee20000000800 */
        /* <DEDUP_REMOVED lines=8> */
[----:B------:R-:W-:Y:S01]  /*3c50*/  FADD.FTZ R50, R57, R50 ;  /* 0x0000003239327221 */ /* 0x000fe20000010000 */
[----:B------:R-:W-:Y:S01]  /*3c60*/  HMMA.16816.F32.BF16 R68, R112, R72, RZ ;  /* 0x000000487044723c */ /* 0x000fe200000418ff */
[----:B------:R-:W-:Y:S01]  /*3c70*/  FADD.FTZ R59, R59, R54 ;  /* 0x000000363b3b7221 */ /* 0x000fe20000010000 */
[----:B------:R-:W1:Y:S01]  /*3c80*/  MUFU.EX2 R40, R40 ;  /* 0x0000002800287308 */ /* 0x000e620000000800 */
[----:B------:R-:W-:-:S02]  /*3c90*/  FADD.FTZ R55, R55, R50 ;  /* 0x0000003237377221 */ /* 0x000fc40000010000 */
[----:B------:R-:W-:Y:S02]  /*3ca0*/  FADD.FTZ R52, R52, R59 ;  /* 0x0000003b34347221 */ /* 0x000fe40000010000 */
[----:B------:R-:W-:Y:S01]  /*3cb0*/  FFMA.FTZ R241, R133, c[0x0][0x2d0], -R58 ;  /* 0x0000b40085f17a23 */ /* 0x000fe2000001083a */
[----:B------:R-:W-:Y:S01]  /*3cc0*/  HMMA.16816.F32.BF16 R76, R112, R80, RZ ;  /* 0x00000050704c723c */ /* 0x000fe200000418ff */
[----:B------:R-:W-:Y:S01]  /*3cd0*/  FADD.FTZ R48, R48, R55 ;  /* 0x0000003730307221 */ /* 0x000fe20000010000 */
[----:B------:R-:W-:Y:S01]  /*3ce0*/  MUFU.EX2 R43, R43 ;  /* 0x0000002b002b7308 */ /* 0x000fe20000000800 */
[----:B------:R-:W-:-:S05]  /*3cf0*/  FADD.FTZ R52, R49, R52 ;  /* 0x0000003431347221 */ /* 0x000fca0000010000 */
        /* <DEDUP_REMOVED lines=13> */
[----:B------:R-:W2:Y:S06]  /*3dd0*/  MUFU.EX2 R0, R0 ;  /* 0x0000000000007308 */ /* 0x000eac0000000800 */
[C---:B------:R-:W-:Y:S02]  /*3de0*/  HMMA.16816.F32.BF16 R116, R112.reuse, R4, RZ ;  /* 0x000000047074723c */ /* 0x040fe400000418ff */
[----:B------:R-:W-:Y:S05]  /*3df0*/  MUFU.EX2 R60, R60 ;  /* 0x0000003c003c7308 */ /* 0x000fea0000000800 */
[----:B-1----:R-:W-:Y:S01]  /*3e00*/  F2FP.BF16.PACK_AB R4, R46, R53 ;  /* 0x000000352e04723e */ /* 0x002fe200000010ff */
[----:B------:R-:W-:Y:S01]  /*3e10*/  HMMA.16816.F32.BF16 R112, R112, R6, RZ ;  /* 0x000000067070723c */ /* 0x000fe200000418ff */
[----:B---3--:R-:W-:Y:S01]  /*3e20*/  F2FP.BF16.PACK_AB R5, R44, R51 ;  /* 0x000000332c05723e */ /* 0x008fe200000010ff */
[----:B------:R-:W1:Y:S01]  /*3e30*/  MUFU.EX2 R145, R145 ;  /* 0x0000009100917308 */ /* 0x000e620000000800 */
[----:B------:R-:W-:-:S02]  /*3e40*/  FADD.FTZ R53, R53, R48 ;  /* 0x0000003035357221 */ /* 0x000fc40000010000 */
[----:B------:R-:W-:Y:S02]  /*3e50*/  FADD.FTZ R51, R51, R52 ;  /* 0x0000003433337221 */ /* 0x000fe40000010000 */
[----:B------:R-:W-:Y:S01]  /*3e60*/  F2FP.BF16.PACK_AB R6, R42, R47 ;  /* 0x0000002f2a06723e */ /* 0x000fe200000010ff */
[----:B------:R-:W-:Y:S01]  /*3e70*/  FADD.FTZ R46, R46, R53 ;  /* 0x000000352e2e7221 */ /* 0x000fe20000010000 */
[----:B------:R-:W-:Y:S01]  /*3e80*/  F2FP.BF16.PACK_AB R7, R40, R45 ;  /* 0x0000002d2807723e */ /* 0x000fe200000010ff */
[----:B------:R-:W-:Y:S01]  /*3e90*/  MUFU.EX2 R147, R147 ;  /* 0x0000009300937308 */ /* 0x000fe20000000800 */
[----:B------:R-:W-:Y:S02]  /*3ea0*/  FADD.FTZ R44, R44, R51 ;  /* 0x000000332c2c7221 */ /* 0x000fe40000010000 */
[----:B------:R-:W-:Y:S02]  /*3eb0*/  FADD.FTZ R47, R47, R46 ;  /* 0x0000002e2f2f7221 */ /* 0x000fe40000010000 */
[----:B------:R-:W-:Y:S01]  /*3ec0*/  FADD.FTZ R45, R45, R44 ;  /* 0x0000002c2d2d7221 */ /* 0x000fe20000010000 */
[----:B------:R-:W-:Y:S01]  /*3ed0*/  HMMA.16816.F32.BF16 R84, R4, R12, R84 ;  /* 0x0000000c0454723c */ /* 0x000fe20000041854 */
[----:B------:R-:W-:Y:S01]  /*3ee0*/  FADD.FTZ R42, R42, R47 ;  /* 0x0000002f2a2a7221 */ /* 0x000fe20000010000 */
[----:B------:R-:W3:Y:S01]  /*3ef0*/  MUFU.EX2 R62, R62 ;  /* 0x0000003e003e7308 */ /* 0x000ee20000000800 */
[----:B------:R-:W-:-:S05]  /*3f00*/  FADD.FTZ R40, R40, R45 ;  /* 0x0000002d28287221 */ /* 0x000fca0000010000 */
[C---:B------:R-:W-:Y:S01]  /*3f10*/  HMMA.16816.F32.BF16 R88, R4.reuse, R14, R88 ;  /* 0x0000000e0458723c */ /* 0x040fe20000041858 */
[----:B------:R-:W1:Y:S01]  /*3f20*/  LDSM.16.MT88.4 R12, [R220+0x4900] ;  /* 0x00490000dc0c783b */ /* 0x000e620000004200 */
[----:B------:R-:W-:Y:S06]  /*3f30*/  MUFU.EX2 R64, R64 ;  /* 0x0000004000407308 */ /* 0x000fec0000000800 */
[C---:B------:R-:W-:Y:S02]  /*3f40*/  HMMA.16816.F32.BF16 R92, R4.reuse, R8, R92 ;  /* 0x00000008045c723c */ /* 0x040fe4000004185c */
[----:B------:R-:W1:Y:S06]  /*3f50*/  MUFU.EX2 R153, R153 ;  /* 0x0000009900997308 */ /* 0x000e6c0000000800 */
[C---:B------:R-:W-:Y:S01]  /*3f60*/  HMMA.16816.F32.BF16 R96, R4.reuse, R10, R96 ;  /* 0x0000000a0460723c */ /* 0x040fe20000041860 */
[----:B------:R-:W1:Y:S01]  /*3f70*/  LDSM.16.MT88.4 R8, [R220+0x1100] ;  /* 0x00110000dc08783b */ /* 0x000e620000004200 */
[----:B------:R-:W-:Y:S06]  /*3f80*/  MUFU.EX2 R66, R66 ;  /* 0x0000004200427308 */ /* 0x000fec0000000800 */
[C---:B--2---:R-:W-:Y:S02]  /*3f90*/  HMMA.16816.F32.BF16 R128, R4.reuse, R24, R128 ;  /* 0x000000180480723c */ /* 0x044fe40000041880 */
[----:B------:R-:W2:Y:S06]  /*3fa0*/  MUFU.EX2 R155, R155 ;  /* 0x0000009b009b7308 */ /* 0x000eac0000000800 */
[C---:B------:R-:W-:Y:S01]  /*3fb0*/  HMMA.16816.F32.BF16 R124, R4.reuse, R26, R124 ;  /* 0x0000001a047c723c */ /* 0x040fe2000004187c */
[----:B------:R-:W-:Y:S01]  /*3fc0*/  LDSM.16.MT88.4 R24, [R224+0x1100] ;  /* 0x00110000e018783b */ /* 0x000fe20000004200 */
        /* <DEDUP_REMOVED lines=9> */
[----:B------:R-:W2:Y:S01]  /*4060*/  LDSM.16.MT88.4 R16, [R221+0x1100] ;  /* 0x00110000dd10783b */ /* 0x000ea20000004200 */
        /* <DEDUP_REMOVED lines=11> */
[C---:B-1----:R-:W-:Y:S02]  /*4120*/  HMMA.16816.F32.BF16 R116, R4.reuse, R12, R116 ;  /* 0x0000000c0474723c */ /* 0x042fe40000041874 */
[----:B------:R-:W1:Y:S06]  /*4130*/  MUFU.EX2 R146, R146 ;  /* 0x0000009200927308 */ /* 0x000e6c0000000800 */
[----:B------:R-:W-:Y:S01]  /*4140*/  HMMA.16816.F32.BF16 R112, R4, R14, R112 ;  /* 0x0000000e0470723c */ /* 0x000fe20000041870 */
[----:B------:R-:W1:Y:S01]  /*4150*/  LDSM.16.MT88.4 R12, [R224+0x5100] ;  /* 0x00510000e00c783b */ /* 0x000e620000004200 */
[----:B------:R-:W-:Y:S05]  /*4160*/  MUFU.EX2 R148, R148 ;  /* 0x0000009400947308 */ /* 0x000fea0000000800 */
[----:B------:R-:W-:Y:S01]  /*4170*/  F2FP.BF16.PACK_AB R4, R38, R43 ;  /* 0x0000002b2604723e */ /* 0x000fe200000010ff */
[----:B------:R-:W-:Y:S01]  /*4180*/  FADD.FTZ R43, R43, R42 ;  /* 0x0000002a2b2b7221 */ /* 0x000fe20000010000 */
[----:B------:R-:W-:Y:S01]  /*4190*/  F2FP.BF16.PACK_AB R6, R2, R39 ;  /* 0x000000270206723e */ /* 0x000fe200000010ff */
[----:B------:R-:W1:Y:S01]  /*41a0*/  MUFU.EX2 R243, R243 ;  /* 0x000000f300f37308 */ /* 0x000e620000000800 */
[----:B------:R-:W-:Y:S01]  /*41b0*/  F2FP.BF16.PACK_AB R5, R36, R41 ;  /* 0x000000292405723e */ /* 0x000fe200000010ff */
[----:B------:R-:W-:Y:S01]  /*41c0*/  FADD.FTZ R41, R41, R40 ;  /* 0x0000002829297221 */ /* 0x000fe20000010000 */
[----:B------:R-:W-:Y:S01]  /*41d0*/  F2FP.BF16.PACK_AB R7, R0, R37 ;  /* 0x000000250007723e */ /* 0x000fe200000010ff */
[----:B------:R-:W-:-:S02]  /*41e0*/  FADD.FTZ R38, R38, R43 ;  /* 0x0000002b26267221 */ /* 0x000fc40000010000 */
[----:B------:R-:W-:Y:S02]  /*41f0*/  FADD.FTZ R36, R36, R41 ;  /* 0x0000002924247221 */ /* 0x000fe40000010000 */
[----:B------:R-:W-:Y:S01]  /*4200*/  MUFU.EX2 R150, R150 ;  /* 0x0000009600967308 */ /* 0x000fe20000000800 */
[----:B------:R-:W-:Y:S01]  /*4210*/  FADD.FTZ R39, R39, R38 ;  /* 0x0000002627277221 */ /* 0x000fe20000010000 */
[C---:B------:R-:W-:Y:S01]  /*4220*/  HMMA.16816.F32.BF16 R84, R4.reuse, R8, R84 ;  /* 0x000000080454723c */ /* 0x040fe20000041854 */
[----:B------:R-:W-:Y:S02]  /*4230*/  FADD.FTZ R37, R37, R36 ;  /* 0x0000002425257221 */ /* 0x000fe40000010000 */
[----:B------:R-:W-:Y:S02]  /*4240*/  FADD.FTZ R39, R2, R39 ;  /* 0x0000002702277221 */ /* 0x000fe40000010000 */
[----:B------:R-:W-:Y:S01]  /*4250*/  FADD.FTZ R37, R0, R37 ;  /* 0x0000002500257221 */ /* 0x000fe20000010000 */
        /* <DEDUP_REMOVED lines=9> */
[C---:B-1----:R-:W-:Y:S06]  /*42f0*/  HMMA.16816.F32.BF16 R92, R4.reuse, R12, R92 ;  /* 0x0000000c045c723c */ /* 0x042fec000004185c */
[----:B------:R-:W1:Y:S02]  /*4300*/  MUFU.EX2 R165, R165 ;  /* 0x000000a500a57308 */ /* 0x000e640000000800 */
[C---:B------:R-:W-:Y:S01]  /*4310*/  HMMA.16816.F32.BF16 R96, R4.reuse, R14, R96 ;  /* 0x0000000e0460723c */ /* 0x040fe20000041860 */
[----:B------:R-:W1:Y:S05]  /*4320*/  LDSM.16.MT88.4 R12, [R220+0x1900] ;  /* 0x00190000dc0c783b */ /* 0x000e6a0000004200 */
[----:B------:R-:W-:Y:S02]  /*4330*/  MUFU.EX2 R156, R156 ;  /* 0x0000009c009c7308 */ /* 0x000fe40000000800 */
[C---:B------:R-:W-:Y:S06]  /*4340*/  HMMA.16816.F32.BF16 R128, R4.reuse, R24, R128 ;  /* 0x000000180480723c */ /* 0x040fec0000041880 */
[----:B------:R-:W1:Y:S02]  /*4350*/  MUFU.EX2 R161, R161 ;  /* 0x000000a100a17308 */ /* 0x000e640000000800 */
[C---:B---3--:R-:W-:Y:S06]  /*4360*/  HMMA.16816.F32.BF16 R116, R4.reuse, R8, R116 ;  /* 0x000000080474723c */ /* 0x048fec0000041874 */
[----:B------:R-:W-:Y:S02]  /*4370*/  MUFU.EX2 R158, R158 ;  /* 0x0000009e009e7308 */ /* 0x000fe40000000800 */
[C---:B------:R-:W-:Y:S01]  /*4380*/  HMMA.16816.F32.BF16 R112, R4.reuse, R10, R112 ;  /* 0x0000000a0470723c */ /* 0x040fe20000041870 */
[----:B------:R-:W3:Y:S05]  /*4390*/  LDSM.16.MT88.4 R8, [R224+0x5900] ;  /* 0x00590000e008783b */ /* 0x000eea0000004200 */
[----:B------:R-:W1:Y:S02]  /*43a0*/  MUFU.EX2 R157, R157 ;  /* 0x0000009d009d7308 */ /* 0x000e640000000800 */
[C---:B------:R-:W-:Y:S01]  /*43b0*/  HMMA.16816.F32.BF16 R124, R4.reuse, R26, R124 ;  /* 0x0000001a047c723c */ /* 0x040fe2000004187c */
[----:B------:R-:W1:Y:S05]  /*43c0*/  LDSM.16.MT88.4 R24, [R224+0x1900] ;  /* 0x00190000e018783b */ /* 0x000e6a0000004200 */
[----:B------:R-:W-:Y:S02]  /*43d0*/  MUFU.EX2 R151, R151 ;  /* 0x0000009700977308 */ /* 0x000fe40000000800 */
[C---:B------:R-:W-:Y:S06]  /*43e0*/  HMMA.16816.F32.BF16 R68, R4.reuse, R20, R68 ;  /* 0x000000140444723c */ /* 0x040fec0000041844 */
[----:B------:R-:W-:Y:S02]  /*43f0*/  MUFU.EX2 R241, R241 ;  /* 0x000000f100f17308 */ /* 0x000fe40000000800 */
        /* <DEDUP_REMOVED lines=32> */
[C---:B------:R-:W-:Y:S08]  /*4600*/  HMMA.16816.F32.BF16 R68, R4.reuse, R20, R68 ;  /* 0x000000140444723c */ /* 0x040ff00000041844 */
        /* <DEDUP_REMOVED lines=8> */
[C---:B-1----:R-:W-:Y:S08]  /*4690*/  HMMA.16816.F32.BF16 R116, R4.reuse, R12, R116 ;  /* 0x0000000c0474723c */ /* 0x042ff00000041874 */
[----:B------:R-:W-:Y:S01]  /*46a0*/  HMMA.16816.F32.BF16 R112, R4, R14, R112 ;  /* 0x0000000e0470723c */ /* 0x000fe20000041870 */
[----:B------:R-:W1:Y:S06]  /*46b0*/  LDSM.16.MT88.4 R12, [R224+0x6100] ;  /* 0x00610000e00c783b */ /* 0x000e6c0000004200 */
[----:B-----5:R-:W-:Y:S01]  /*46c0*/  F2FP.BF16.PACK_AB R4, R173, R134 ;  /* 0x00000086ad04723e */ /* 0x020fe200000010ff */
        /* <DEDUP_REMOVED lines=50> */
[C---:B---3--:R-:W-:Y:S08]  /*49f0*/  HMMA.16816.F32.BF16 R84, R4.reuse, R8, R84 ;  /* 0x000000080454723c */ /* 0x048ff00000041854 */
[C---:B------:R-:W-:Y:S01]  /*4a00*/  HMMA.16816.F32.BF16 R88, R4.reuse, R10, R88 ;  /* 0x0000000a0458723c */ /* 0x040fe20000041858 */
[----:B------:R-:W3:Y:S07]  /*4a10*/  LDSM.16.MT88.4 R8, [R220+0x6900] ;  /* 0x00690000dc08783b */ /* 0x000eee0000004200 */
[C---:B----4-:R-:W-:Y:S08]  /*4a20*/  HMMA.16816.F32.BF16 R76, R4.reuse, R20, R76 ;  /* 0x00000014044c723c */ /* 0x050ff0000004184c */
[C---:B------:R-:W-:Y:S01]  /*4a30*/  HMMA.16816.F32.BF16 R80, R4.reuse, R22, R80 ;  /* 0x000000160450723c */ /* 0x040fe20000041850 */
[----:B------:R-:W-:Y:S07]  /*4a40*/  LDSM.16.MT88.4 R20, [R220+0x3100] ;  /* 0x00310000dc14783b */ /* 0x000fee0000004200 */
        /* <DEDUP_REMOVED lines=39> */
[C---:B------:R-:W-:Y:S07]  /*4cc0*/  HMMA.16816.F32.BF16 R128, R4.reuse, R28, R128 ;  /* 0x0000001c0480723c */ /* 0x040fee0000041880 */
[--C-:B------:R-:W-:Y:S01]  /*4cd0*/  FFMA.FTZ R28, R65, c[0x0][0x2d0], -R56.reuse ;  /* 0x0000b400411c7a23 */ /* 0x100fe20000010838 */
[----:B------:R-:W-:Y:S01]  /*4ce0*/  HMMA.16816.F32.BF16 R124, R4, R30, R124 ;  /* 0x0000001e047c723c */ /* 0x000fe2000004187c */
[----:B------:R-:W-:-:S04]  /*4cf0*/  FFMA.FTZ R29, R63, c[0x0][0x2d0], -R56 ;  /* 0x0000b4003f1d7a23 */ /* 0x000fc80000010838 */
[----:B------:R-:W-:Y:S02]  /*4d00*/  MUFU.EX2 R28, R28 ;  /* 0x0000001c001c7308 */ /* 0x000fe40000000800 */
[----:B------:R-:W-:Y:S01]  /*4d10*/  FFMA.FTZ R30, R61, c[0x0][0x2d0], -R56 ;  /* 0x0000b4003d1e7a23 */ /* 0x000fe20000010838 */
[C---:B-----5:R-:W-:Y:S05]  /*4d20*/  HMMA.16816.F32.BF16 R68, R4.reuse, R24, R68 ;  /* 0x000000180444723c */ /* 0x060fea0000041844 */
[----:B------:R-:W-:Y:S02]  /*4d30*/  MUFU.EX2 R29, R29 ;  /* 0x0000001d001d7308 */ /* 0x000fe40000000800 */
[--C-:B------:R-:W-:Y:S01]  /*4d40*/  FFMA.FTZ R24, R139, c[0x0][0x2d0], -R58.reuse ;  /* 0x0000b4008b187a23 */ /* 0x100fe2000001083a */
[----:B------:R-:W-:Y:S01]  /*4d50*/  HMMA.16816.F32.BF16 R72, R4, R26, R72 ;  /* 0x0000001a0448723c */ /* 0x000fe20000041848 */
[----:B------:R-:W-:-:S04]  /*4d60*/  FFMA.FTZ R25, R137, c[0x0][0x2d0], -R58 ;  /* 0x0000b40089197a23 */ /* 0x000fc8000001083a */
[----:B------:R-:W-:Y:S02]  /*4d70*/  MUFU.EX2 R24, R24 ;  /* 0x0000001800187308 */ /* 0x000fe40000000800 */
[----:B------:R-:W-:Y:S01]  /*4d80*/  FFMA.FTZ R26, R135, c[0x0][0x2d0], -R58 ;  /* 0x0000b400871a7a23 */ /* 0x000fe2000001083a */
[----:B--2---:R-:W-:Y:S01]  /*4d90*/  HMMA.16816.F32.BF16 R120, R4, R16, R120 ;  /* 0x000000100478723c */ /* 0x004fe20000041878 */
[----:B------:R-:W-:-:S04]  /*4da0*/  FFMA.FTZ R27, R67, c[0x0][0x2d0], -R56 ;  /* 0x0000b400431b7a23 */ /* 0x000fc80000010838 */
[----:B------:R-:W2:Y:S03]  /*4db0*/  MUFU.EX2 R25, R25 ;  /* 0x0000001900197308 */ /* 0x000ea60000000800 */
[C---:B------:R-:W-:Y:S01]  /*4dc0*/  HMMA.16816.F32.BF16 R108, R4.reuse, R18, R108 ;  /* 0x00000012046c723c */ /* 0x040fe2000004186c */
[----:B------:R-:W5:Y:S04]  /*4dd0*/  LDSM.16.MT88.4 R16, [R221+0x3900] ;  /* 0x00390000dd10783b */ /* 0x000f680000004200 */
[----:B------:R-:W1:Y:S03]  /*4de0*/  MUFU.EX2 R26, R26 ;  /* 0x0000001a001a7308 */ /* 0x000e660000000800 */
[C---:B----4-:R-:W-:Y:S05]  /*4df0*/  HMMA.16816.F32.BF16 R116, R4.reuse, R20, R116 ;  /* 0x000000140474723c */ /* 0x050fea0000041874 */
[----:B------:R-:W4:Y:S03]  /*4e00*/  MUFU.EX2 R27, R27 ;  /* 0x0000001b001b7308 */ /* 0x000f260000000800 */
[----:B------:R-:W-:Y:S05]  /*4e10*/  HMMA.16816.F32.BF16 R112, R4, R22, R112 ;  /* 0x000000160470723c */ /* 0x000fea0000041870 */
[----:B------:R-:W3:Y:S02]  /*4e20*/  MUFU.EX2 R30, R30 ;  /* 0x0000001e001e7308 */ /* 0x000ee40000000800 */
[----:B--2---:R-:W-:Y:S01]  /*4e30*/  F2FP.BF16.PACK_AB R4, R25, R24 ;  /* 0x000000181904723e */ /* 0x004fe200000010ff */
[----:B------:R-:W-:Y:S01]  /*4e40*/  FADD.FTZ R24, R24, R161 ;  /* 0x000000a118187221 */ /* 0x000fe20000010000 */
[----:B-1----:R-:W-:-:S03]  /*4e50*/  F2FP.BF16.PACK_AB R6, R241, R26 ;  /* 0x0000001af106723e */ /* 0x002fc600000010ff */
[----:B------:R-:W-:Y:S01]  /*4e60*/  FADD.FTZ R25, R25, R24 ;  /* 0x0000001819197221 */ /* 0x000fe20000010000 */
[----:B----4-:R-:W-:Y:S01]  /*4e70*/  F2FP.BF16.PACK_AB R5, R28, R27 ;  /* 0x0000001b1c05723e */ /* 0x010fe200000010ff */
[----:B------:R-:W-:Y:S02]  /*4e80*/  FADD.FTZ R27, R27, R32 ;  /* 0x000000201b1b7221 */ /* 0x000fe40000010000 */
[----:B------:R-:W-:Y:S02]  /*4e90*/  FADD.FTZ R26, R26, R25 ;  /* 0x000000191a1a7221 */ /* 0x000fe40000010000 */
[----:B------:R-:W-:Y:S02]  /*4ea0*/  FADD.FTZ R28, R28, R27 ;  /* 0x0000001b1c1c7221 */ /* 0x000fe40000010000 */
[----:B------:R-:W-:Y:S01]  /*4eb0*/  FADD.FTZ R241, R241, R26 ;  /* 0x0000001af1f17221 */ /* 0x000fe20000010000 */
[----:B---3--:R-:W-:Y:S01]  /*4ec0*/  F2FP.BF16.PACK_AB R7, R30, R29 ;  /* 0x0000001d1e07723e */ /* 0x008fe200000010ff */
[----:B------:R-:W-:-:S04]  /*4ed0*/  FADD.FTZ R29, R29, R28 ;  /* 0x0000001c1d1d7221 */ /* 0x000fc80000010000 */
[----:B------:R-:W-:Y:S02]  /*4ee0*/  FADD.FTZ R239, R30, R29 ;  /* 0x0000001d1eef7221 */ /* 0x000fe40000010000 */
[C---:B------:R-:W-:Y:S08]  /*4ef0*/  HMMA.16816.F32.BF16 R128, R4.reuse, R12, R128 ;  /* 0x0000000c0480723c */ /* 0x040ff00000041880 */
[C---:B------:R-:W-:Y:S01]  /*4f00*/  HMMA.16816.F32.BF16 R124, R4.reuse, R14, R124 ;  /* 0x0000000e047c723c */ /* 0x040fe2000004187c */
[----:B------:R-:W1:Y:S07]  /*4f10*/  LDSM.16.MT88.4 R12, [R220+0x3900] ;  /* 0x00390000dc0c783b */ /* 0x000e6e0000004200 */
[C---:B------:R-:W-:Y:S08]  /*4f20*/  HMMA.16816.F32.BF16 R68, R4.reuse, R8, R68 ;  /* 0x000000080444723c */ /* 0x040ff00000041844 */
[C---:B------:R-:W-:Y:S01]  /*4f30*/  HMMA.16816.F32.BF16 R72, R4.reuse, R10, R72 ;  /* 0x0000000a0448723c */ /* 0x040fe20000041848 */
[----:B------:R-:W2:Y:S07]  /*4f40*/  LDSM.16.MT88.4 R8, [R224+0x7900] ;  /* 0x00790000e008783b */ /* 0x000eae0000004200 */
[C---:B-----5:R-:W-:Y:S08]  /*4f50*/  HMMA.16816.F32.BF16 R76, R4.reuse, R16, R76 ;  /* 0x00000010044c723c */ /* 0x060ff0000004184c */
[C---:B------:R-:W-:Y:S01]  /*4f60*/  HMMA.16816.F32.BF16 R80, R4.reuse, R18, R80 ;  /* 0x000000120450723c */ /* 0x040fe20000041850 */
[----:B------:R-:W3:Y:S07]  /*4f70*/  LDSM.16.MT88.4 R16, [R222+0x7900] ;  /* 0x00790000de10783b */ /* 0x000eee0000004200 */
[C---:B-1----:R-:W-:Y:S08]  /*4f80*/  HMMA.16816.F32.BF16 R84, R4.reuse, R12, R84 ;  /* 0x0000000c0454723c */ /* 0x042ff00000041854 */
[C---:B------:R-:W-:Y:S01]  /*4f90*/  HMMA.16816.F32.BF16 R88, R4.reuse, R14, R88 ;  /* 0x0000000e0458723c */ /* 0x040fe20000041858 */
[----:B------:R-:W1:Y:S07]  /*4fa0*/  LDSM.16.MT88.4 R12, [R221+0x7900] ;  /* 0x00790000dd0c783b */ /* 0x000e6e0000004200 */
[C---:B--2---:R-:W-:Y:S08]  /*4fb0*/  HMMA.16816.F32.BF16 R92, R4.reuse, R8, R92 ;  /* 0x00000008045c723c */ /* 0x044ff0000004185c */
[C---:B------:R-:W-:Y:S01]  /*4fc0*/  HMMA.16816.F32.BF16 R96, R4.reuse, R10, R96 ;  /* 0x0000000a0460723c */ /* 0x040fe20000041860 */
[----:B------:R-:W2:Y:S07]  /*4fd0*/  LDSM.16.MT88.4 R8, [R220+0x7900] ;  /* 0x00790000dc08783b */ /* 0x000eae0000004200 */
[C---:B---3--:R-:W-:Y:S08]  /*4fe0*/  HMMA.16816.F32.BF16 R100, R4.reuse, R16, R100 ;  /* 0x000000100464723c */ /* 0x048ff00000041864 */
[C---:B------:R-:W-:Y:S08]  /*4ff0*/  HMMA.16816.F32.BF16 R104, R4.reuse, R18, R104 ;  /* 0x000000120468723c */ /* 0x040ff00000041868 */
[C---:B-1----:R-:W-:Y:S08]  /*5000*/  HMMA.16816.F32.BF16 R120, R4.reuse, R12, R120 ;  /* 0x0000000c0478723c */ /* 0x042ff00000041878 */
[C---:B------:R-:W-:Y:S08]  /*5010*/  HMMA.16816.F32.BF16 R108, R4.reuse, R14, R108 ;  /* 0x0000000e046c723c */ /* 0x040ff0000004186c */
[C---:B--2---:R-:W-:Y:S08]  /*5020*/  HMMA.16816.F32.BF16 R116, R4.reuse, R8, R116 ;  /* 0x000000080474723c */ /* 0x044ff00000041874 */
[----:B------:R-:W-:Y:S01]  /*5030*/  HMMA.16816.F32.BF16 R112, R4, R10, R112 ;  /* 0x0000000a0470723c */ /* 0x000fe20000041870 */
[----:B------:R-:W-:Y:S08]  /*5040*/  @!P1 BRA `(.L_x_1341) ;  /* 0x000034e000009947 */ /* 0x000ff00003800000 */
[----:B------:R-:W-:Y:S01]  /*5050*/  IADD3 R236, P1, R228, 0x40, RZ ;  /* 0x00000040e4ec7810 */ /* 0x000fe20007f3e0ff */
[----:B------:R-:W-:Y:S01]  /*5060*/  IMAD.MOV.U32 R0, RZ, RZ, R3 ;  /* 0x000000ffff007224 */ /* 0x000fe200078e0003 */
[----:B------:R-:W-:Y:S01]  /*5070*/  IADD3 R238, P2, R234, 0x40, RZ ;  /* 0x00000040eaee7810 */ /* 0x000fe20007f5e0ff */
[----:B------:R-:W-:Y:S01]  /*5080*/  IMAD.MOV.U32 R133, RZ, RZ, R132 ;  /* 0x000000ffff857224 */ /* 0x000fe200078e0084 */
[----:B------:R-:W-:Y:S01]  /*5090*/  ULDC.64 UR6, c[0x0][0x208] ;  /* 0x0000820000067ab9 */ /* 0x000fe20000000a00 */
[----:B------:R-:W-:Y:S01]  /*50a0*/  IMAD.X R233, RZ, RZ, R231, P1 ;  /* 0x000000ffffe97224 */ /* 0x000fe200008e06e7 */
[----:B------:R-:W-:Y:S01]  /*50b0*/  IADD3.X R237, RZ, R232, RZ, P2, !PT ;  /* 0x000000e8ffed7210 */ /* 0x000fe200017fe4ff */
[----:B------:R-:W-:-:S08]  /*50c0*/  ULDC.64 UR4, c[0x0][0x1e0] ;  /* 0x0000780000047ab9 */ /* 0x000fd00000000a00 */
.L_x_1342:
[----:B------:R-:W-:Y:S04]  /*50d0*/  DEPBAR.LE SB0, 0x0 ;  /* 0x000080000000791a */ /* 0x000fe80000000000 */
[----:B------:R-:W-:Y:S01]  /*50e0*/  BAR.SYNC.DEFER_BLOCKING 0x0 ;  /* 0x0000000000007b1d */ /* 0x000fe20000010000 */
[----:B------:R-:W-:Y:S02]  /*50f0*/  USHF.R.S32.HI UR16, URZ, 0x1f, UR23 ;  /* 0x0000001f3f107899 */ /* 0x000fe40008011417 */
[----:B------:R-:W-:Y:S02]  /*5100*/  UIMAD.WIDE.U32 UR18, UR23, UR6, URZ ;  /* 0x00000006171272a5 */ /* 0x000fe4000f8e003f */
[----:B------:R-:W-:Y:S02]  /*5110*/  UIMAD UR16, UR16, UR6, URZ ;  /* 0x00000006101072a4 */ /* 0x000fe4000f8e023f */
[----:B------:R-:W-:Y:S02]  /*5120*/  USHF.L.U32 UR17, UR18, 0x7, URZ ;  /* 0x0000000712117899 */ /* 0x000fe4000800063f */
[----:B------:R-:W-:Y:S02]  /*5130*/  UIMAD UR16, UR23, UR7, UR16 ;  /* 0x00000007171072a4 */ /* 0x000fe4000f8e0210 */
[----:B------:R-:W-:Y:S02]  /*5140*/  UISETP.GT.AND UP1, UPT, UR23, UR8, UPT ;  /* 0x000000081700728c */ /* 0x000fe4000bf24270 */
[----:B------:R-:W-:Y:S01]  /*5150*/  UIADD3 UR16, UR19, UR16, URZ ;  /* 0x0000001013107290 */ /* 0x000fe2000fffe03f */
[----:B------:R-:W-:Y:S01]  /*5160*/  IADD3 R2, P5, R234, UR17, RZ ;  /* 0x00000011ea027c10 */ /* 0x000fe2000ffbe0ff */
[----:B------:R-:W-:Y:S01]  /*5170*/  UIADD3 UR23, UR23, -0x1, URZ ;  /* 0xffffffff17177890 */ /* 0x000fe2000fffe03f */
[----:B------:R-:W-:Y:S01]  /*5180*/  IADD3 R3, P2, R238, UR17, RZ ;  /* 0x00000011ee037c10 */ /* 0x000fe2000ff5e0ff */
[----:B------:R-:W-:Y:S01]  /*5190*/  USHF.L.U64.HI UR16, UR18, 0x7, UR16 ;  /* 0x0000000712107899 */ /* 0x000fe20008010210 */
[----:B------:R-:W-:Y:S02]  /*51a0*/  LEA R242, P4, R2, c[0x0][0x1f8], 0x1 ;  /* 0x00007e0002f27a11 */ /* 0x000fe400078808ff */
[----:B------:R-:W-:Y:S02]  /*51b0*/  LEA R134, P1, R3, c[0x0][0x1f8], 0x1 ;  /* 0x00007e0003867a11 */ /* 0x000fe400078208ff */
[----:B------:R-:W-:Y:S01]  /*51c0*/  @UP1 UIMAD.WIDE.U32 UR18, UR23, UR4, URZ ;  /* 0x00000004171212a5 */ /* 0x000fe2000f8e003f */
[----:B------:R-:W-:Y:S01]  /*51d0*/  IADD3.X R61, R232, UR16, RZ, P5, !PT ;  /* 0x00000010e83d7c10 */ /* 0x000fe2000affe4ff */
[----:B------:R-:W1:Y:S01]  /*51e0*/  LDSM.16.M88.4 R144, [R226+0x8100] ;  /* 0x00810000e290783b */ /* 0x000e620000000200 */
[----:B------:R-:W-:Y:S01]  /*51f0*/  IADD3.X R60, R237, UR16, RZ, P2, !PT ;  /* 0x00000010ed3c7c10 */ /* 0x000fe200097fe4ff */
[----:B------:R-:W-:Y:S01]  /*5200*/  @UP1 USHF.L.U32 UR17, UR18, 0x7, URZ ;  /* 0x0000000712111899 */ /* 0x000fe2000800063f */
[----:B------:R-:W-:Y:S01]  /*5210*/  LEA.HI.X R243, R2, c[0x0][0x1fc], R61, 0x1, P4 ;  /* 0x00007f0002f37a11 */ /* 0x000fe200020f0c3d */
[----:B------:R-:W-:Y:S01]  /*5220*/  @UP1 USHF.R.S32.HI UR16, URZ, 0x1f, UR23 ;  /* 0x0000001f3f101899 */ /* 0x000fe20008011417 */
[----:B------:R-:W-:Y:S02]  /*5230*/  LEA.HI.X R135, R3, c[0x0][0x1fc], R60, 0x1, P1 ;  /* 0x00007f0003877a11 */ /* 0x000fe400008f0c3c */
[----:B------:R-:W-:Y:S01]  /*5240*/  IADD3 R2, P1, R242, UR11, RZ ;  /* 0x0000000bf2027c10 */ /* 0x000fe2000ff3e0ff */
[----:B------:R-:W2:Y:S01]  /*5250*/  LDSM.16.M88.4 R148, [R226+0x8900] ;  /* 0x00890000e294783b */ /* 0x000ea20000000200 */
[----:B------:R-:W-:Y:S02]  /*5260*/  @UP1 UIMAD UR16, UR16, UR4, URZ ;  /* 0x00000004101012a4 */ /* 0x000fe4000f8e023f */
[----:B------:R-:W-:Y:S02]  /*5270*/  IADD3.X R3, R243, UR20, RZ, P1, !PT ;  /* 0x00000014f3037c10 */ /* 0x000fe40008ffe4ff */
[C---:B------:R-:W-:Y:S01]  /*5280*/  IADD3 R192, P1, R2.reuse, UR11, RZ ;  /* 0x0000000b02c07c10 */ /* 0x040fe2000ff3e0ff */
[----:B------:R-:W-:Y:S01]  /*5290*/  @UP1 UIMAD UR16, UR23, UR5, UR16 ;  /* 0x00000005171012a4 */ /* 0x000fe2000f8e0210 */
[----:B------:R-:W-:Y:S01]  /*52a0*/  IADD3 R194, P4, R2, UR22, RZ ;  /* 0x0000001602c27c10 */ /* 0x000fe2000ff9e0ff */
[----:B------:R-:W3:Y:S01]  /*52b0*/  LDSM.16.M88.4 R152, [R226+0x9100] ;  /* 0x00910000e298783b */ /* 0x000ee20000000200 */
[C---:B------:R-:W-:Y:S01]  /*52c0*/  IADD3.X R193, R3.reuse, UR20, RZ, P1, !PT ;  /* 0x0000001403c17c10 */ /* 0x040fe20008ffe4ff */
[----:B------:R-:W-:Y:S01]  /*52d0*/  @UP1 UIADD3 UR16, UR19, UR16, URZ ;  /* 0x0000001013101290 */ /* 0x000fe2000fffe03f */
[----:B------:R-:W-:Y:S02]  /*52e0*/  IADD3.X R195, R3, UR21, RZ, P4, !PT ;  /* 0x0000001503c37c10 */ /* 0x000fe4000a7fe4ff */
[C---:B------:R-:W-:Y:S01]  /*52f0*/  IADD3 R244, P2, R192.reuse, UR11, RZ ;  /* 0x0000000bc0f47c10 */ /* 0x040fe2000ff5e0ff */
[----:B------:R-:W-:Y:S02]  /*5300*/  @UP1 USHF.L.U64.HI UR16, UR18, 0x7, UR16 ;  /* 0x0000000712101899 */ /* 0x000fe40008010210 */
[----:B------:R-:W4:Y:S01]  /*5310*/  LDSM.16.M88.4 R156, [R226+0x9900] ;  /* 0x00990000e29c783b */ /* 0x000f220000000200 */
[C---:B------:R-:W-:Y:S01]  /*5320*/  IADD3.X R245, R193.reuse, UR20, RZ, P2, !PT ;  /* 0x00000014c1f57c10 */ /* 0x040fe200097fe4ff */
[----:B------:R-:W-:Y:S02]  /*5330*/  @UP1 USHF.L.U32 UR18, UR4, 0x6, URZ ;  /* 0x0000000604121899 */ /* 0x000fe4000800063f */
[----:B------:R-:W-:Y:S02]  /*5340*/  @UP1 UMOV UR19, 0x6 ;  /* 0x0000000600131882 */ /* 0x000fe40000000000 */
[----:B------:R-:W-:Y:S02]  /*5350*/  @UP1 USHF.L.U64.HI UR19, UR4, UR19, UR5 ;  /* 0x0000001304131299 */ /* 0x000fe40008010205 */
[----:B------:R-:W5:Y:S01]  /*5360*/  LDSM.16.M88.4 R160, [R226+0xa100] ;  /* 0x00a10000e2a0783b */ /* 0x000f620000000200 */
[C---:B-1----:R-:W-:Y:S07]  /*5370*/  HMMA.16816.F32.BF16 R4, R140.reuse, R144, RZ ;  /* 0x000000908c04723c */ /* 0x042fee00000418ff */
[----:B------:R-:W1:Y:S01]  /*5380*/  LDSM.16.M88.4 R164, [R226+0xa900] ;  /* 0x00a90000e2a4783b */ /* 0x000e620000000200 */
[C---:B------:R-:W-:Y:S07]  /*5390*/  HMMA.16816.F32.BF16 R8, R140.reuse, R146, RZ ;  /* 0x000000928c08723c */ /* 0x040fee00000418ff */
[----:B------:R-:W1:Y:S01]  /*53a0*/  LDSM.16.M88.4 R144, [R226+0xb100] ;  /* 0x00b10000e290783b */ /* 0x000e620000000200 */
[C---:B--2---:R-:W-:Y:S07]  /*53b0*/  HMMA.16816.F32.BF16 R12, R140.reuse, R148, RZ ;  /* 0x000000948c0c723c */ /* 0x044fee00000418ff */
[----:B------:R-:W2:Y:S01]  /*53c0*/  LDSM.16.M88.4 R64, [R226+0xb900] ;  /* 0x00b90000e240783b */ /* 0x000ea20000000200 */
[C---:B------:R-:W-:Y:S07]  /*53d0*/  HMMA.16816.F32.BF16 R16, R140.reuse, R150, RZ ;  /* 0x000000968c10723c */ /* 0x040fee00000418ff */
[----:B------:R-:W1:Y:S01]  /*53e0*/  LDSM.16.M88.4 R136, [R225] ;  /* 0x00000000e188783b */ /* 0x000e620000000200 */
[C---:B---3--:R-:W-:Y:S07]  /*53f0*/  HMMA.16816.F32.BF16 R20, R140.reuse, R152, RZ ;  /* 0x000000988c14723c */ /* 0x048fee00000418ff */
[----:B------:R-:W-:Y:S01]  /*5400*/  LDSM.16.M88.4 R148, [R218] ;  /* 0x00000000da94783b */ /* 0x000fe20000000200 */
[C---:B------:R-:W-:Y:S07]  /*5410*/  HMMA.16816.F32.BF16 R24, R140.reuse, R154, RZ ;  /* 0x0000009a8c18723c */ /* 0x040fee00000418ff */
[----:B------:R-:W-:Y:S01]  /*5420*/  LDSM.16.M88.4 R152, [R217] ;  /* 0x00000000d998783b */ /* 0x000fe20000000200 */
[C---:B----4-:R-:W-:Y:S07]  /*5430*/  HMMA.16816.F32.BF16 R28, R140.reuse, R156, RZ ;  /* 0x0000009c8c1c723c */ /* 0x050fee00000418ff */
[----:B------:R-:W-:Y:S01]  /*5440*/  LDSM.16.M88.4 R172, [R213] ;  /* 0x00000000d5ac783b */ /* 0x000fe20000000200 */
[C---:B------:R-:W-:Y:S07]  /*5450*/  HMMA.16816.F32.BF16 R32, R140.reuse, R158, RZ ;  /* 0x0000009e8c20723c */ /* 0x040fee00000418ff */
[----:B------:R-:W-:Y:S01]  /*5460*/  LDSM.16.M88.4 R156, [R216] ;  /* 0x00000000d89c783b */ /* 0x000fe20000000200 */
[C---:B-----5:R-:W-:Y:S08]  /*5470*/  HMMA.16816.F32.BF16 R36, R140.reuse, R160, RZ ;  /* 0x000000a08c24723c */ /* 0x060ff000000418ff */
[C---:B------:R-:W-:Y:S01]  /*5480*/  HMMA.16816.F32.BF16 R40, R140.reuse, R162, RZ ;  /* 0x000000a28c28723c */ /* 0x040fe200000418ff */
[----:B------:R-:W-:Y:S07]  /*5490*/  LDSM.16.M88.4 R160, [R215] ;  /* 0x00000000d7a0783b */ /* 0x000fee0000000200 */
[C---:B-1----:R-:W-:Y:S08]  /*54a0*/  HMMA.16816.F32.BF16 R44, R140.reuse, R164, RZ ;  /* 0x000000a48c2c723c */ /* 0x042ff000000418ff */
[C---:B------:R-:W-:Y:S01]  /*54b0*/  HMMA.16816.F32.BF16 R48, R140.reuse, R166, RZ ;  /* 0x000000a68c30723c */ /* 0x040fe200000418ff */
[----:B------:R-:W-:Y:S07]  /*54c0*/  LDSM.16.M88.4 R164, [R214] ;  /* 0x00000000d6a4783b */ /* 0x000fee0000000200 */
[C---:B------:R-:W-:Y:S08]  /*54d0*/  HMMA.16816.F32.BF16 R52, R140.reuse, R144, RZ ;  /* 0x000000908c34723c */ /* 0x040ff000000418ff */
[C---:B------:R-:W-:Y:S01]  /*54e0*/  HMMA.16816.F32.BF16 R56, R140.reuse, R146, RZ ;  /* 0x000000928c38723c */ /* 0x040fe200000418ff */
[----:B------:R-:W1:Y:S07]  /*54f0*/  LDSM.16.M88.4 R144, [R219] ;  /* 0x00000000db90783b */ /* 0x000e6e0000000200 */
[C---:B--2---:R-:W-:Y:S01]  /*5500*/  HMMA.16816.F32.BF16 R60, R140.reuse, R64, RZ ;  /* 0x000000408c3c723c */ /* 0x044fe200000418ff */
[----:B------:R-:W-:Y:S01]  /*5510*/  @!PT LDS RZ, [RZ] ;  /* 0x00000000fffff984 */ /* 0x000fe20000000800 */
[----:B------:R-:W-:Y:S01]  /*5520*/  @!PT LDS RZ, [RZ] ;  /* 0x00000000fffff984 */ /* 0x000fe20000000800 */
[----:B------:R-:W-:Y:S01]  /*5530*/  @!PT LDS RZ, [RZ] ;  /* 0x00000000fffff984 */ /* 0x000fe20000000800 */
[----:B------:R2:W-:Y:S07]  /*5540*/  LDGSTS.E.BYPASS.LTC128B.128 [R227+0x100], [R242.64], !P3 ;  /* 0x00100000f2e37fae */ /* 0x0005ee000d901d4e */
[----:B------:R-:W-:Y:S01]  /*5550*/  HMMA.16816.F32.BF16 R64, R140, R66, RZ ;  /* 0x000000428c40723c */ /* 0x000fe200000418ff */
[----:B------:R3:W-:Y:S07]  /*5560*/  LDGSTS.E.BYPASS.LTC128B.128 [R227+0x4100], [R134.64], !P0 ;  /* 0x0410000086e37fae */ /* 0x0007ee000c101d4e */
[C---:B------:R-:W-:Y:S01]  /*5570*/  HMMA.16816.F32.BF16 R4, R168.reuse, R136, R4 ;  /* 0x00000088a804723c */ /* 0x040fe20000041804 */
[----:B------:R4:W-:Y:S07]  /*5580*/  LDGSTS.E.BYPASS.LTC128B.128 [R227+0x1100], [R2.64], !P3 ;  /* 0x0110000002e37fae */ /* 0x0009ee000d901d4e */
[C---:B------:R-:W-:Y:S01]  /*5590*/  HMMA.16816.F32.BF16 R8, R168.reuse, R138, R8 ;  /* 0x0000008aa808723c */ /* 0x040fe20000041808 */
[----:B------:R4:W-:Y:S03]  /*55a0*/  LDGSTS.E.BYPASS.LTC128B.128 [R227+0x5100], [R2.64+0x80], !P0 ;  /* 0x0510008002e37fae */ /* 0x0009e6000c101d4e */
[----:B--2---:R-:W-:Y:S04]  /*55b0*/  IADD3 R242, P1, R192, UR22, RZ ;  /* 0x00000016c0f27c10 */ /* 0x004fe8000ff3e0ff */
[----:B------:R-:W-:Y:S01]  /*55c0*/  IADD3.X R243, R193, UR21, RZ, P1, !PT ;  /* 0x00000015c1f37c10 */ /* 0x000fe20008ffe4ff */
[C---:B-1----:R-:W-:Y:S01]  /*55d0*/  HMMA.16816.F32.BF16 R12, R168.reuse, R144, R12 ;  /* 0x00000090a80c723c */ /* 0x042fe2000004180c */
[----:B------:R1:W-:Y:S01]  /*55e0*/  LDGSTS.E.BYPASS.LTC128B.128 [R227+0x2100], [R192.64], !P3 ;  /* 0x02100000c0e37fae */ /* 0x0003e2000d901d4e */
[----:B------:R-:W-:Y:S06]  /*55f0*/  PLOP3.LUT P1, PT, PT, PT, UP1, 0x80, 0x0 ;  /* 0x000000000000781c */ /* 0x000fec0003f2f018 */
[C---:B------:R-:W-:Y:S01]  /*5600*/  HMMA.16816.F32.BF16 R16, R168.reuse, R146, R16 ;  /* 0x00000092a810723c */ /* 0x040fe20000041810 */
[----:B------:R1:W-:Y:S07]  /*5610*/  LDGSTS.E.BYPASS.LTC128B.128 [R227+0x6100], [R194.64], !P0 ;  /* 0x06100000c2e37fae */ /* 0x0003ee000c101d4e */
[C---:B------:R-:W-:Y:S01]  /*5620*/  HMMA.16816.F32.BF16 R20, R168.reuse, R148, R20 ;  /* 0x00000094a814723c */ /* 0x040fe20000041814 */
[----:B------:R2:W-:Y:S07]  /*5630*/  LDGSTS.E.BYPASS.LTC128B.128 [R227+0x3100], [R244.64], !P3 ;  /* 0x03100000f4e37fae */ /* 0x0005ee000d901d4e */
[C---:B------:R-:W-:Y:S01]  /*5640*/  HMMA.16816.F32.BF16 R24, R168.reuse, R150, R24 ;  /* 0x00000096a818723c */ /* 0x040fe20000041818 */
[----:B------:R5:W-:Y:S07]  /*5650*/  LDGSTS.E.BYPASS.LTC128B.128 [R227+0x7100], [R242.64], !P0 ;  /* 0x07100000f2e37fae */ /* 0x000bee000c101d4e */
[C---:B------:R-:W-:Y:S01]  /*5660*/  HMMA.16816.F32.BF16 R28, R168.reuse, R152, R28 ;  /* 0x00000098a81c723c */ /* 0x040fe2000004181c */
[----:B------:R-:W1:Y:S07]  /*5670*/  LDSM.16.M88.4 R136, [R223+0x8100] ;  /* 0x00810000df88783b */ /* 0x000e6e0000000200 */
[C---:B------:R-:W-:Y:S01]  /*5680*/  HMMA.16816.F32.BF16 R32, R168.reuse, R154, R32 ;  /* 0x0000009aa820723c */ /* 0x040fe20000041820 */
[----:B------:R-:W0:Y:S07]  /*5690*/  LDGDEPBAR ;  /* 0x00000000000079af */ /* 0x000e2e0000000000 */
[C---:B------:R-:W-:Y:S01]  /*56a0*/  HMMA.16816.F32.BF16 R36, R168.reuse, R156, R36 ;  /* 0x0000009ca824723c */ /* 0x040fe20000041824 */
[----:B------:R-:W1:Y:S07]  /*56b0*/  LDSM.16.M88.4 R144, [R223+0x8900] ;  /* 0x00890000df90783b */ /* 0x000e6e0000000200 */
[C---:B------:R-:W-:Y:S01]  /*56c0*/  HMMA.16816.F32.BF16 R40, R168.reuse, R158, R40 ;  /* 0x0000009ea828723c */ /* 0x040fe20000041828 */
[----:B------:R-:W1:Y:S07]  /*56d0*/  LDSM.16.M88.4 R148, [R223+0x9100] ;  /* 0x00910000df94783b */ /* 0x000e6e0000000200 */
[C---:B------:R-:W-:Y:S01]  /*56e0*/  HMMA.16816.F32.BF16 R44, R168.reuse, R160, R44 ;  /* 0x000000a0a82c723c */ /* 0x040fe2000004182c */
[----:B------:R-:W2:Y:S07]  /*56f0*/  LDSM.16.M88.4 R152, [R223+0x9900] ;  /* 0x00990000df98783b */ /* 0x000eae0000000200 */
[C---:B------:R-:W-:Y:S01]  /*5700*/  HMMA.16816.F32.BF16 R48, R168.reuse, R162, R48 ;  /* 0x000000a2a830723c */ /* 0x040fe20000041830 */
[----:B------:R-:W-:Y:S07]  /*5710*/  LDSM.16.M88.4 R156, [R223+0xb900] ;  /* 0x00b90000df9c783b */ /* 0x000fee0000000200 */
[C---:B------:R-:W-:Y:S01]  /*5720*/  HMMA.16816.F32.BF16 R52, R168.reuse, R164, R52 ;  /* 0x000000a4a834723c */ /* 0x040fe20000041834 */
[----:B------:R-:W-:Y:S07]  /*5730*/  LDSM.16.M88.4 R160, [R212] ;  /* 0x00000000d4a0783b */ /* 0x000fee0000000200 */
[C---:B------:R-:W-:Y:S01]  /*5740*/  HMMA.16816.F32.BF16 R56, R168.reuse, R166, R56 ;  /* 0x000000a6a838723c */ /* 0x040fe20000041838 */
[----:B------:R-:W-:Y:S07]  /*5750*/  LDSM.16.M88.4 R164, [R212+0x800] ;  /* 0x00080000d4a4783b */ /* 0x000fee0000000200 */
[C---:B------:R-:W-:Y:S01]  /*5760*/  HMMA.16816.F32.BF16 R60, R168.reuse, R172, R60 ;  /* 0x000000aca83c723c */ /* 0x040fe2000004183c */
[----:B-1----:R-:W-:Y:S07]  /*5770*/  LDSM.16.M88.4 R192, [R210] ;  /* 0x00000000d2c0783b */ /* 0x002fee0000000200 */
[----:B------:R-:W-:Y:S01]  /*5780*/  HMMA.16816.F32.BF16 R64, R168, R174, R64 ;  /* 0x000000aea840723c */ /* 0x000fe20000041840 */
[----:B------:R-:W-:Y:S07]  /*5790*/  LDSM.16.M88.4 R172, [R211] ;  /* 0x00000000d3ac783b */ /* 0x000fee0000000200 */
[C---:B------:R-:W-:Y:S08]  /*57a0*/  HMMA.16816.F32.BF16 R4, R176.reuse, R136, R4 ;  /* 0x00000088b004723c */ /* 0x040ff00000041804 */
[C---:B------:R-:W-:Y:S01]  /*57b0*/  HMMA.16816.F32.BF16 R8, R176.reuse, R138, R8 ;  /* 0x0000008ab008723c */ /* 0x040fe20000041808 */
[----:B------:R-:W1:Y:S07]  /*57c0*/  LDSM.16.M88.4 R136, [R223+0xa100] ;  /* 0x00a10000df88783b */ /* 0x000e6e0000000200 */
[C---:B------:R-:W-:Y:S08]  /*57d0*/  HMMA.16816.F32.BF16 R12, R176.reuse, R144, R12 ;  /* 0x00000090b00c723c */ /* 0x040ff0000004180c */
[C---:B------:R-:W-:Y:S01]  /*57e0*/  HMMA.16816.F32.BF16 R16, R176.reuse, R146, R16 ;  /* 0x00000092b010723c */ /* 0x040fe20000041810 */
[----:B------:R-:W3:Y:S07]  /*57f0*/  LDSM.16.M88.4 R144, [R223+0xa900] ;  /* 0x00a90000df90783b */ /* 0x000eee0000000200 */
[C---:B------:R-:W-:Y:S08]  /*5800*/  HMMA.16816.F32.BF16 R20, R176.reuse, R148, R20 ;  /* 0x00000094b014723c */ /* 0x040ff00000041814 */
[C---:B------:R-:W-:Y:S01]  /*5810*/  HMMA.16816.F32.BF16 R24, R176.reuse, R150, R24 ;  /* 0x00000096b018723c */ /* 0x040fe20000041818 */
[----:B------:R-:W4:Y:S07]  /*5820*/  LDSM.16.M88.4 R148, [R223+0xb100] ;  /* 0x00b10000df94783b */ /* 0x000f2e0000000200 */
[C---:B--2---:R-:W-:Y:S08]  /*5830*/  HMMA.16816.F32.BF16 R28, R176.reuse, R152, R28 ;  /* 0x00000098b01c723c */ /* 0x044ff0000004181c */
[C---:B------:R-:W-:Y:S01]  /*5840*/  HMMA.16816.F32.BF16 R32, R176.reuse, R154, R32 ;  /* 0x0000009ab020723c */ /* 0x040fe20000041820 */
[----:B------:R-:W2:Y:S07]  /*5850*/  LDSM.16.M88.4 R152, [R212+0x1000] ;  /* 0x00100000d498783b */ /* 0x000eae0000000200 */
[C---:B-1----:R-:W-:Y:S08]  /*5860*/  HMMA.16816.F32.BF16 R36, R176.reuse, R136, R36 ;  /* 0x00000088b024723c */ /* 0x042ff00000041824 */
        /* <DEDUP_REMOVED lines=31> */
[----:B------:R-:W4:Y:S07]  /*5a60*/  LDSM.16.M88.4 R156, [R226+0xe900] ;  /* 0x00e90000e29c783b */ /* 0x000f2e0000000200 */
[C---:B--2---:R-:W-:Y:S08]  /*5a70*/  HMMA.16816.F32.BF16 R60, R180.reuse, R152, R60 ;  /* 0x00000098b43c723c */ /* 0x044ff0000004183c */
[----:B------:R-:W-:Y:S01]  /*5a80*/  HMMA.16816.F32.BF16 R64, R180, R154, R64 ;  /* 0x0000009ab440723c */ /* 0x000fe20000041840 */
[----:B------:R-:W-:Y:S07]  /*5a90*/  LDSM.16.M88.4 R152, [R226+0xf900] ;  /* 0x00f90000e298783b */ /* 0x000fee0000000200 */
[C---:B-1----:R-:W-:Y:S08]  /*5aa0*/  HMMA.16816.F32.BF16 R4, R184.reuse, R136, R4 ;  /* 0x00000088b804723c */ /* 0x042ff00000041804 */
[C---:B------:R-:W-:Y:S01]  /*5ab0*/  HMMA.16816.F32.BF16 R8, R184.reuse, R138, R8 ;  /* 0x0000008ab808723c */ /* 0x040fe20000041808 */
[----:B------:R-:W1:Y:S07]  /*5ac0*/  LDSM.16.M88.4 R136, [R226+0xf100] ;  /* 0x00f10000e288783b */ /* 0x000e6e0000000200 */
[C---:B---3--:R-:W-:Y:S08]  /*5ad0*/  HMMA.16816.F32.BF16 R12, R184.reuse, R144, R12 ;  /* 0x00000090b80c723c */ /* 0x048ff0000004180c */
[C---:B------:R-:W-:Y:S01]  /*5ae0*/  HMMA.16816.F32.BF16 R16, R184.reuse, R146, R16 ;  /* 0x00000092b810723c */ /* 0x040fe20000041810 */
[----:B------:R-:W2:Y:S07]  /*5af0*/  LDSM.16.M88.4 R144, [R209] ;  /* 0x00000000d190783b */ /* 0x000eae0000000200 */
[C---:B----4-:R-:W-:Y:S08]  /*5b00*/  HMMA.16816.F32.BF16 R20, R184.reuse, R148, R20 ;  /* 0x00000094b814723c */ /* 0x050ff00000041814 */
[C---:B------:R-:W-:Y:S01]  /*5b10*/  HMMA.16816.F32.BF16 R24, R184.reuse, R150, R24 ;  /* 0x00000096b818723c */ /* 0x040fe20000041818 */
[----:B------:R-:W3:Y:S07]  /*5b20*/  LDSM.16.M88.4 R148, [R208] ;  /* 0x00000000d094783b */ /* 0x000eee0000000200 */
        /* <DEDUP_REMOVED lines=8> */
[----:B------:R-:W4:Y:S07]  /*5bb0*/  LDSM.16.M88.4 R156, [R207] ;  /* 0x00000000cf9c783b */ /* 0x000f2e0000000200 */
[C---:B-1----:R-:W-:Y:S08]  /*5bc0*/  HMMA.16816.F32.BF16 R52, R184.reuse, R136, R52 ;  /* 0x00000088b834723c */ /* 0x042ff00000041834 */
[C---:B------:R-:W-:Y:S01]  /*5bd0*/  HMMA.16816.F32.BF16 R56, R184.reuse, R138, R56 ;  /* 0x0000008ab838723c */ /* 0x040fe20000041838 */
[----:B------:R-:W1:Y:S07]  /*5be0*/  LDSM.16.M88.4 R136, [R206] ;  /* 0x00000000ce88783b */ /* 0x000e6e0000000200 */
[C---:B------:R-:W-:Y:S08]  /*5bf0*/  HMMA.16816.F32.BF16 R60, R184.reuse, R152, R60 ;  /* 0x00000098b83c723c */ /* 0x040ff0000004183c */
[----:B------:R-:W-:Y:S01]  /*5c00*/  HMMA.16816.F32.BF16 R64, R184, R154, R64 ;  /* 0x0000009ab840723c */ /* 0x000fe20000041840 */
[----:B------:R-:W1:Y:S07]  /*5c10*/  LDSM.16.M88.4 R152, [R205] ;  /* 0x00000000cd98783b */ /* 0x000e6e0000000200 */
        /* <DEDUP_REMOVED lines=27> */
[C---:B------:R-:W-:Y:S08]  /*5dd0*/  HMMA.16816.F32.BF16 R12, R196.reuse, R160, R12 ;  /* 0x000000a0c40c723c */ /* 0x040ff0000004180c */
[C---:B------:R-:W-:Y:S08]  /*5de0*/  HMMA.16816.F32.BF16 R16, R196.reuse, R162, R16 ;  /* 0x000000a2c410723c */ /* 0x040ff00000041810 */
[C---:B------:R-:W-:Y:S08]  /*5df0*/  HMMA.16816.F32.BF16 R20, R196.reuse, R164, R20 ;  /* 0x000000a4c414723c */ /* 0x040ff00000041814 */
[C---:B------:R-:W-:Y:S08]  /*5e00*/  HMMA.16816.F32.BF16 R24, R196.reuse, R166, R24 ;  /* 0x000000a6c418723c */ /* 0x040ff00000041818 */
[C---:B----4-:R-:W-:Y:S08]  /*5e10*/  HMMA.16816.F32.BF16 R28, R196.reuse, R156, R28 ;  /* 0x0000009cc41c723c */ /* 0x050ff0000004181c */
[C---:B------:R-:W-:Y:S08]  /*5e20*/  HMMA.16816.F32.BF16 R32, R196.reuse, R158, R32 ;  /* 0x0000009ec420723c */ /* 0x040ff00000041820 */
[C---:B-1----:R-:W-:Y:S08]  /*5e30*/  HMMA.16816.F32.BF16 R36, R196.reuse, R136, R36 ;  /* 0x00000088c424723c */ /* 0x042ff00000041824 */
[C---:B------:R-:W-:Y:S01]  /*5e40*/  HMMA.16816.F32.BF16 R40, R196.reuse, R138, R40 ;  /* 0x0000008ac428723c */ /* 0x040fe20000041828 */
[----:B------:R-:W1:Y:S07]  /*5e50*/  LDSM.16.M88.4 R136, [R212+0x5000] ;  /* 0x00500000d488783b */ /* 0x000e6e0000000200 */
[C---:B------:R-:W-:Y:S08]  /*5e60*/  HMMA.16816.F32.BF16 R44, R196.reuse, R172, R44 ;  /* 0x000000acc42c723c */ /* 0x040ff0000004182c */
[C---:B------:R-:W-:Y:S08]  /*5e70*/  HMMA.16816.F32.BF16 R48, R196.reuse, R174, R48 ;  /* 0x000000aec430723c */ /* 0x040ff00000041830 */
[C---:B------:R-:W-:Y:S08]  /*5e80*/  HMMA.16816.F32.BF16 R52, R196.reuse, R192, R52 ;  /* 0x000000c0c434723c */ /* 0x040ff00000041834 */
[C---:B------:R-:W-:Y:S08]  /*5e90*/  HMMA.16816.F32.BF16 R56, R196.reuse, R194, R56 ;  /* 0x000000c2c438723c */ /* 0x040ff00000041838 */
[C---:B------:R-:W-:Y:S08]  /*5ea0*/  HMMA.16816.F32.BF16 R60, R196.reuse, R152, R60 ;  /* 0x00000098c43c723c */ /* 0x040ff0000004183c */
[----:B------:R-:W-:Y:S01]  /*5eb0*/  HMMA.16816.F32.BF16 R64, R196, R154, R64 ;  /* 0x0000009ac440723c */ /* 0x000fe20000041840 */
[----:B------:R-:W4:Y:S07]  /*5ec0*/  LDSM.16.M88.4 R152, [R212+0x5800] ;  /* 0x00580000d498783b */ /* 0x000f2e0000000200 */
[C---:B--2---:R-:W-:Y:S08]  /*5ed0*/  HMMA.16816.F32.BF16 R4, R200.reuse, R144, R4 ;  /* 0x00000090c804723c */ /* 0x044ff00000041804 */
[C---:B------:R-:W-:Y:S01]  /*5ee0*/  HMMA.16816.F32.BF16 R8, R200.reuse, R146, R8 ;  /* 0x00000092c808723c */ /* 0x040fe20000041808 */
[----:B------:R-:W2:Y:S07]  /*5ef0*/  LDSM.16.M88.4 R144, [R212+0x6000] ;  /* 0x00600000d490783b */ /* 0x000eae0000000200 */
[C---:B---3--:R-:W-:Y:S08]  /*5f00*/  HMMA.16816.F32.BF16 R12, R200.reuse, R148, R12 ;  /* 0x00000094c80c723c */ /* 0x048ff0000004180c */
[C---:B------:R-:W-:Y:S01]  /*5f10*/  HMMA.16816.F32.BF16 R16, R200.reuse, R150, R16 ;  /* 0x00000096c810723c */ /* 0x040fe20000041810 */
[----:B------:R-:W-:Y:S03]  /*5f20*/  LDSM.16.M88.4 R148, [R212+0x7000] ;  /* 0x00700000d494783b */ /* 0x000fe60000000200 */
[----:B------:R-:W-:Y:S02]  /*5f30*/  FMNMX.FTZ R2, R4, R133, !PT ;  /* 0x0000008504027209 */ /* 0x000fe40007810000 */
[----:B------:R-:W-:Y:S02]  /*5f40*/  FMNMX.FTZ R132, R6, R0, !PT ;  /* 0x0000000006847209 */ /* 0x000fe40007810000 */
[C---:B-1----:R-:W-:Y:S04]  /*5f50*/  HMMA.16816.F32.BF16 R20, R200.reuse, R136, R20 ;  /* 0x00000088c814723c */ /* 0x042fe80000041814 */
[----:B------:R-:W-:Y:S02]  /*5f60*/  FMNMX.FTZ R3, R5, R2, !PT ;  /* 0x0000000205037209 */ /* 0x000fe40007810000 */
[----:B------:R-:W-:Y:S02]  /*5f70*/  FMNMX.FTZ R135, R7, R132, !PT ;  /* 0x0000008407877209 */ /* 0x000fe40007810000 */
[C---:B------:R-:W-:Y:S01]  /*5f80*/  HMMA.16816.F32.BF16 R24, R200.reuse, R138, R24 ;  /* 0x0000008ac818723c */ /* 0x040fe20000041818 */
[----:B------:R-:W1:Y:S03]  /*5f90*/  LDSM.16.M88.4 R136, [R212+0x6800] ;  /* 0x00680000d488783b */ /* 0x000e660000000200 */
[----:B------:R-:W-:Y:S02]  /*5fa0*/  FMNMX.FTZ R2, R8, R3, !PT ;  /* 0x0000000308027209 */ /* 0x000fe40007810000 */
[----:B------:R-:W-:Y:S02]  /*5fb0*/  FMNMX.FTZ R132, R10, R135, !PT ;  /* 0x000000870a847209 */ /* 0x000fe40007810000 */
[C---:B----4-:R-:W-:Y:S04]  /*5fc0*/  HMMA.16816.F32.BF16 R28, R200.reuse, R152, R28 ;  /* 0x00000098c81c723c */ /* 0x050fe8000004181c */
[----:B------:R-:W-:Y:S02]  /*5fd0*/  FMNMX.FTZ R3, R9, R2, !PT ;  /* 0x0000000209037209 */ /* 0x000fe40007810000 */
[----:B------:R-:W-:Y:S02]  /*5fe0*/  FMNMX.FTZ R135, R11, R132, !PT ;  /* 0x000000840b877209 */ /* 0x000fe40007810000 */
[C---:B------:R-:W-:Y:S04]  /*5ff0*/  HMMA.16816.F32.BF16 R32, R200.reuse, R154, R32 ;  /* 0x0000009ac820723c */ /* 0x040fe80000041820 */
[----:B------:R-:W-:Y:S02]  /*6000*/  FMNMX.FTZ R2, R12, R3, !PT ;  /* 0x000000030c027209 */ /* 0x000fe40007810000 */
[----:B------:R-:W-:Y:S02]  /*6010*/  FMNMX.FTZ R132, R14, R135, !PT ;  /* 0x000000870e847209 */ /* 0x000fe40007810000 */
[C---:B--2---:R-:W-:Y:S04]  /*6020*/  HMMA.16816.F32.BF16 R36, R200.reuse, R144, R36 ;  /* 0x00000090c824723c */ /* 0x044fe80000041824 */
[----:B------:R-:W-:Y:S02]  /*6030*/  FMNMX.FTZ R3, R13, R2, !PT ;  /* 0x000000020d037209 */ /* 0x000fe40007810000 */
[----:B------:R-:W-:Y:S02]  /*6040*/  FMNMX.FTZ R135, R15, R132, !PT ;  /* 0x000000840f877209 */ /* 0x000fe40007810000 */
[C---:B------:R-:W-:Y:S01]  /*6050*/  HMMA.16816.F32.BF16 R40, R200.reuse, R146, R40 ;  /* 0x00000092c828723c */ /* 0x040fe20000041828 */
[----:B------:R-:W2:Y:S01]  /*6060*/  LDSM.16.M88.4 R144, [R212+0x7800] ;  /* 0x00780000d490783b */ /* 0x000ea20000000200 */
[----:B------:R-:W-:Y:S04]  /*6070*/  DEPBAR.LE SB0, 0x0 ;  /* 0x000080000000791a */ /* 0x000fe80000000000 */
[----:B------:R-:W-:Y:S02]  /*6080*/  FMNMX.FTZ R2, R16, R3, !PT ;  /* 0x0000000310027209 */ /* 0x000fe40007810000 */
[----:B------:R-:W-:Y:S01]  /*6090*/  FMNMX.FTZ R132, R18, R135, !PT ;  /* 0x0000008712847209 */ /* 0x000fe20007810000 */
[C---:B-1----:R-:W-:Y:S01]  /*60a0*/  HMMA.16816.F32.BF16 R44, R200.reuse, R136, R44 ;  /* 0x00000088c82c723c */ /* 0x042fe2000004182c */
[----:B------:R-:W-:Y:S04]  /*60b0*/  BAR.SYNC.DEFER_BLOCKING 0x0 ;  /* 0x0000000000007b1d */ /* 0x000fe80000010000 */
[----:B------:R-:W-:Y:S02]  /*60c0*/  FMNMX.FTZ R3, R17, R2, !PT ;  /* 0x0000000211037209 */ /* 0x000fe40007810000 */
[----:B------:R-:W-:Y:S01]  /*60d0*/  FMNMX.FTZ R135, R19, R132, !PT ;  /* 0x0000008413877209 */ /* 0x000fe20007810000 */
[C---:B------:R-:W-:Y:S04]  /*60e0*/  HMMA.16816.F32.BF16 R48, R200.reuse, R138, R48 ;  /* 0x0000008ac830723c */ /* 0x040fe80000041830 */
[----:B------:R-:W-:Y:S02]  /*60f0*/  FMNMX.FTZ R2, R20, R3, !PT ;  /* 0x0000000314027209 */ /* 0x000fe40007810000 */
[----:B------:R-:W-:Y:S02]  /*6100*/  FMNMX.FTZ R132, R22, R135, !PT ;  /* 0x0000008716847209 */ /* 0x000fe40007810000 */
[C---:B------:R-:W-:Y:S04]  /*6110*/  HMMA.16816.F32.BF16 R52, R200.reuse, R148, R52 ;  /* 0x00000094c834723c */ /* 0x040fe80000041834 */
        /* <DEDUP_REMOVED lines=8> */
[----:B------:R-:W-:Y:S04]  /*61a0*/  HMMA.16816.F32.BF16 R64, R200, R146, R64 ;  /* 0x00000092c840723c */ /* 0x000fe80000041840 */
[----:B------:R-:W-:Y:S02]  /*61b0*/  FMNMX.FTZ R2, R28, R3, !PT ;  /* 0x000000031c027209 */ /* 0x000fe40007810000 */
[----:B------:R-:W-:Y:S02]  /*61c0*/  FMNMX.FTZ R132, R30, R135, !PT ;  /* 0x000000871e847209 */ /* 0x000fe40007810000 */
[----:B------:R-:W-:Y:S04]  /*61d0*/  FMNMX.FTZ R3, R29, R2, !PT ;  /* 0x000000021d037209 */ /* 0x000fe80007810000 */
        /* <DEDUP_REMOVED lines=36> */
[----:B------:R-:W-:Y:S01]  /*6420*/  @P1 IADD3 R138, P4, R236, UR17, RZ ;  /* 0x00000011ec8a1c10 */ /* 0x000fe2000ff9e0ff */
[----:B------:R-:W1:Y:S01]  /*6430*/  SHFL.BFLY PT, R132, R135, 0x2, 0x1f ;  /* 0x0c401f0087847f89 */ /* 0x000e6200000e0000 */
[----:B------:R-:W-:Y:S07]  /*6440*/  FMNMX.FTZ R137, R67, R2, !PT ;  /* 0x0000000243897209 */ /* 0x000fee0007810000 */
[----:B------:R-:W2:Y:S01]  /*6450*/  SHFL.BFLY PT, R2, R137, 0x2, 0x1f ;  /* 0x0c401f0089027f89 */ /* 0x000ea200000e0000 */
[----:B-1----:R-:W-:Y:S07]  /*6460*/  FMNMX.FTZ R139, R135, R132, !PT ;  /* 0x00000084878b7209 */ /* 0x002fee0007810000 */
[----:B------:R-:W1:Y:S01]  /*6470*/  SHFL.BFLY PT, R132, R139, 0x1, 0x1f ;  /* 0x0c201f008b847f89 */ /* 0x000e6200000e0000 */
[----:B--2---:R-:W-:Y:S02]  /*6480*/  FMNMX.FTZ R134, R137, R2, !PT ;  /* 0x0000000289867209 */ /* 0x004fe40007810000 */
[----:B------:R-:W-:Y:S05]  /*6490*/  @P1 IADD3.X R137, R233, UR16, RZ, P4, !PT ;  /* 0x00000010e9891c10 */ /* 0x000fea000a7fe4ff */
[----:B------:R-:W2:Y:S01]  /*64a0*/  SHFL.BFLY PT, R3, R134, 0x1, 0x1f ;  /* 0x0c201f0086037f89 */ /* 0x000ea200000e0000 */
[----:B-1----:R-:W-:Y:S05]  /*64b0*/  FMNMX.FTZ R132, R139, R132, !PT ;  /* 0x000000848b847209 */ /* 0x002fea0007810000 */
[C---:B------:R-:W-:Y:S02]  /*64c0*/  FADD.FTZ R2, -R132.reuse, R133 ;  /* 0x0000008584027221 */ /* 0x040fe40000010100 */
[----:B-----5:R-:W-:Y:S01]  /*64d0*/  FMUL.FTZ R243, R132, c[0x0][0x2d0] ;  /* 0x0000b40084f37a20 */ /* 0x020fe20000410000 */
[----:B--2---:R-:W-:Y:S01]  /*64e0*/  FMNMX.FTZ R3, R134, R3, !PT ;  /* 0x0000000386037209 */ /* 0x004fe20007810000 */
[----:B------:R-:W-:Y:S02]  /*64f0*/  FMUL.FTZ R135, R2, c[0x0][0x2d0] ;  /* 0x0000b40002877a20 */ /* 0x000fe40000410000 */
[--C-:B------:R-:W-:Y:S02]  /*6500*/  FFMA.FTZ R172, R9, c[0x0][0x2d0], -R243.reuse ;  /* 0x0000b40009ac7a23 */ /* 0x100fe400000108f3 */
[----:B------:R1:W2:Y:S01]  /*6510*/  MUFU.EX2 R2, R135 ;  /* 0x0000008700027308 */ /* 0x0002a20000000800 */
[C---:B------:R-:W-:Y:S02]  /*6520*/  FMUL.FTZ R194, R3.reuse, c[0x0][0x2d0] ;  /* 0x0000b40003c27a20 */ /* 0x040fe40000410000 */
[----:B------:R-:W-:Y:S02]  /*6530*/  FADD.FTZ R133, -R3, R0 ;  /* 0x0000000003857221 */ /* 0x000fe40000010100 */
[--C-:B------:R-:W-:Y:S02]  /*6540*/  FFMA.FTZ R134, R5, c[0x0][0x2d0], -R243.reuse ;  /* 0x0000b40005867a23 */ /* 0x100fe400000108f3 */
[----:B------:R-:W-:Y:S02]  /*6550*/  FMUL.FTZ R0, R133, c[0x0][0x2d0] ;  /* 0x0000b40085007a20 */ /* 0x000fe40000410000 */
[--C-:B------:R-:W-:Y:S01]  /*6560*/  FFMA.FTZ R133, R4, c[0x0][0x2d0], -R243.reuse ;  /* 0x0000b40004857a23 */ /* 0x100fe200000108f3 */
[----:B------:R-:W-:Y:S01]  /*6570*/  MUFU.EX2 R172, R172 ;  /* 0x000000ac00ac7308 */ /* 0x000fe20000000800 */
[--C-:B------:R-:W-:Y:S02]  /*6580*/  FFMA.FTZ R173, R6, c[0x0][0x2d0], -R194.reuse ;  /* 0x0000b40006ad7a23 */ /* 0x100fe400000108c2 */
[--C-:B------:R-:W-:Y:S02]  /*6590*/  FFMA.FTZ R28, R28, c[0x0][0x2d0], -R243.reuse ;  /* 0x0000b4001c1c7a23 */ /* 0x100fe400000108f3 */
[--C-:B------:R-:W-:Y:S02]  /*65a0*/  FFMA.FTZ R29, R29, c[0x0][0x2d0], -R243.reuse ;  /* 0x0000b4001d1d7a23 */ /* 0x100fe400000108f3 */
[--C-:B------:R-:W-:Y:S02]  /*65b0*/  FFMA.FTZ R30, R30, c[0x0][0x2d0], -R194.reuse ;  /* 0x0000b4001e1e7a23 */ /* 0x100fe400000108c2 */
[----:B------:R-:W-:Y:S01]  /*65c0*/  FFMA.FTZ R159, R34, c[0x0][0x2d0], -R194 ;  /* 0x0000b400229f7a23 */ /* 0x000fe200000108c2 */
[----:B------:R-:W3:Y:S01]  /*65d0*/  MUFU.EX2 R0, R0 ;  /* 0x0000000000007308 */ /* 0x000ee20000000800 */
[--C-:B------:R-:W-:Y:S02]  /*65e0*/  FFMA.FTZ R33, R33, c[0x0][0x2d0], -R243.reuse ;  /* 0x0000b40021217a23 */ /* 0x100fe400000108f3 */
[--C-:B------:R-:W-:Y:S01]  /*65f0*/  FFMA.FTZ R44, R44, c[0x0][0x2d0], -R243.reuse ;  /* 0x0000b4002c2c7a23 */ /* 0x100fe200000108f3 */
[----:B-1----:R-:W-:Y:S01]  /*6600*/  @P1 IADD3 R135, P2, R228, UR17, RZ ;  /* 0x00000011e4871c10 */ /* 0x002fe2000ff5e0ff */
[----:B------:R-:W-:Y:S01]  /*6610*/  @UP1 UIADD3 UR17, UP0, UR12, 0x80, URZ ;  /* 0x000000800c111890 */ /* 0x000fe2000ff1e03f */
[C---:B--2---:R-:W-:Y:S02]  /*6620*/  FMUL.FTZ R4, R2.reuse, R128 ;  /* 0x0000008002047220 */ /* 0x044fe40000410000 */
[----:B------:R-:W-:Y:S01]  /*6630*/  @P1 LEA R192, P5, R135, c[0x0][0x1c8], 0x1 ;  /* 0x0000720087c01a11 */ /* 0x000fe200078a08ff */
[----:B------:R-:W-:Y:S01]  /*6640*/  FMUL.FTZ R5, R2, R129 ;  /* 0x0000008102057220 */ /* 0x000fe20000410000 */
[----:B------:R-:W-:Y:S01]  /*6650*/  @P1 IADD3.X R136, R231, UR16, RZ, P2, !PT ;  /* 0x00000010e7881c10 */ /* 0x000fe200097fe4ff */
[----:B------:R-:W-:Y:S01]  /*6660*/  @UP1 UIADD3.X UR16, URZ, UR9, URZ, UP0, !UPT ;  /* 0x000000093f101290 */ /* 0x000fe200087fe43f */
[----:B------:R-:W-:Y:S01]  /*6670*/  @P1 LEA R174, P2, R138, c[0x0][0x1c8], 0x1 ;  /* 0x000072008aae1a11 */ /* 0x000fe200078408ff */
[----:B------:R-:W-:Y:S01]  /*6680*/  MUFU.EX2 R133, R133 ;  /* 0x0000008500857308 */ /* 0x000fe20000000800 */
[----:B------:R-:W-:Y:S01]  /*6690*/  @P1 LEA.HI.X R193, R135, c[0x0][0x1cc], R136, 0x1, P5 ;  /* 0x0000730087c11a11 */ /* 0x000fe200028f0c88 */
[----:B------:R-:W-:Y:S01]  /*66a0*/  FFMA.FTZ R135, R8, c[0x0][0x2d0], -R243 ;  /* 0x0000b40008877a23 */ /* 0x000fe200000108f3 */
[----:B------:R-:W-:Y:S01]  /*66b0*/  @P1 LEA.HI.X R175, R138, c[0x0][0x1cc], R137, 0x1, P2 ;  /* 0x000073008aaf1a11 */ /* 0x000fe200010f0c89 */
[----:B------:R-:W-:Y:S01]  /*66c0*/  FMUL.FTZ R8, R2, R124 ;  /* 0x0000007c02087220 */ /* 0x000fe20000410000 */
[----:B------:R-:W-:Y:S01]  /*66d0*/  @P1 IADD3 R136, P2, R192, UR18, RZ ;  /* 0x00000012c0881c10 */ /* 0x000fe2000ff5e0ff */
[----:B------:R1:W-:Y:S01]  /*66e0*/  @P1 LDGSTS.E.BYPASS.LTC128B.128 [R227+0x8100], [R192.64], !P3 ;  /* 0x08100000c0e31fae */ /* 0x0003e2000d901d4e */
[----:B------:R-:W-:Y:S02]  /*66f0*/  FMUL.FTZ R9, R2, R125 ;  /* 0x0000007d02097220 */ /* 0x000fe40000410000 */
[----:B------:R-:W-:Y:S01]  /*6700*/  @P1 IADD3.X R137, R193, UR19, RZ, P2, !PT ;  /* 0x00000013c1891c10 */ /* 0x000fe200097fe4ff */
[----:B------:R-:W2:Y:S01]  /*6710*/  MUFU.EX2 R134, R134 ;  /* 0x0000008600867308 */ /* 0x000ea20000000800 */
[----:B------:R-:W-:Y:S01]  /*6720*/  @P1 IADD3 R244, P2, R136, UR18, RZ ;  /* 0x0000001288f41c10 */ /* 0x000fe2000ff5e0ff */
[----:B---3--:R-:W-:Y:S01]  /*6730*/  FMUL.FTZ R6, R0, R130 ;  /* 0x0000008200067220 */ /* 0x008fe20000410000 */
[----:B------:R-:W-:Y:S01]  /*6740*/  @P1 IADD3 R250, P5, R136, UR17, RZ ;  /* 0x0000001188fa1c10 */ /* 0x000fe2000ffbe0ff */
[----:B------:R3:W-:Y:S01]  /*6750*/  @P1 LDGSTS.E.BYPASS.LTC128B.128 [R227+0xc100], [R174.64], !P0 ;  /* 0x0c100000aee31fae */ /* 0x0007e2000c101d4e */
[C---:B------:R-:W-:Y:S01]  /*6760*/  @P1 IADD3.X R245, R137.reuse, UR19, RZ, P2, !PT ;  /* 0x0000001389f51c10 */ /* 0x040fe200097fe4ff */
[C---:B------:R-:W-:Y:S01]  /*6770*/  FMUL.FTZ R68, R2.reuse, R68 ;  /* 0x0000004402447220 */ /* 0x040fe20000410000 */
[----:B------:R-:W-:Y:S01]  /*6780*/  @P1 IADD3.X R251, R137, UR16, RZ, P5, !PT ;  /* 0x0000001089fb1c10 */ /* 0x000fe2000affe4ff */
[----:B------:R-:W-:Y:S01]  /*6790*/  FMUL.FTZ R69, R2, R69 ;  /* 0x0000004502457220 */ /* 0x000fe20000410000 */
[C---:B------:R-:W-:Y:S01]  /*67a0*/  @P1 IADD3 R248, P4, R244.reuse, UR18, RZ ;  /* 0x00000012f4f81c10 */ /* 0x040fe2000ff9e0ff */
[----:B------:R-:W4:Y:S01]  /*67b0*/  MUFU.EX2 R135, R135 ;  /* 0x0000008700877308 */ /* 0x000f220000000800 */
[----:B------:R-:W-:Y:S01]  /*67c0*/  @P1 IADD3 R246, P2, R244, UR17, RZ ;  /* 0x00000011f4f61c10 */ /* 0x000fe2000ff5e0ff */
[----:B------:R5:W-:Y:S01]  /*67d0*/  @P1 LDGSTS.E.BYPASS.LTC128B.128 [R227+0x9100], [R136.64], !P3 ;  /* 0x0910000088e31fae */ /* 0x000be2000d901d4e */
[C---:B------:R-:W-:Y:S01]  /*67e0*/  @P1 IADD3.X R249, R245.reuse, UR19, RZ, P4, !PT ;  /* 0x00000013f5f91c10 */ /* 0x040fe2000a7fe4ff */
[C---:B------:R-:W-:Y:S01]  /*67f0*/  FMUL.FTZ R70, R0.reuse, R70 ;  /* 0x0000004600467220 */ /* 0x040fe20000410000 */
[----:B------:R-:W-:Y:S01]  /*6800*/  @P1 IADD3.X R247, R245, UR16, RZ, P2, !PT ;  /* 0x00000010f5f71c10 */ /* 0x000fe200097fe4ff */
[----:B------:R-:W-:Y:S02]  /*6810*/  FMUL.FTZ R71, R0, R71 ;  /* 0x0000004700477220 */ /* 0x000fe40000410000 */
[C---:B------:R-:W-:Y:S02]  /*6820*/  FMUL.FTZ R72, R2.reuse, R72 ;  /* 0x0000004802487220 */ /* 0x040fe40000410000 */
[----:B------:R5:W-:Y:S01]  /*6830*/  @P1 LDGSTS.E.BYPASS.LTC128B.128 [R227+0xd100], [R136.64+0x80], !P0 ;  /* 0x0d10008088e31fae */ /* 0x000be2000c101d4e */
[----:B------:R-:W-:Y:S01]  /*6840*/  MUFU.EX2 R173, R173 ;  /* 0x000000ad00ad7308 */ /* 0x000fe20000000800 */
[----:B------:R-:W-:Y:S02]  /*6850*/  FMUL.FTZ R73, R2, R73 ;  /* 0x0000004902497220 */ /* 0x000fe40000410000 */
[--C-:B-1----:R-:W-:Y:S01]  /*6860*/  FFMA.FTZ R192, R11, c[0x0][0x2d0], -R194.reuse ;  /* 0x0000b4000bc07a23 */ /* 0x102fe200000108c2 */
[----:B--2---:R-:W-:Y:S01]  /*6870*/  F2FP.BF16.PACK_AB R128, R134, R133 ;  /* 0x000000858680723e */ /* 0x004fe200000010ff */
[--C-:B------:R-:W-:Y:S02]  /*6880*/  FFMA.FTZ R193, R7, c[0x0][0x2d0], -R194.reuse ;  /* 0x0000b40007c17a23 */ /* 0x100fe400000108c2 */
[----:B------:R1:W-:Y:S01]  /*6890*/  @P1 LDGSTS.E.BYPASS.LTC128B.128 [R227+0xa100], [R244.64], !P3 ;  /* 0x0a100000f4e31fae */ /* 0x0003e2000d901d4e */
[----:B------:R-:W-:Y:S02]  /*68a0*/  FMUL.FTZ R7, R0, R131 ;  /* 0x0000008300077220 */ /* 0x000fe40000410000 */
[--C-:B---3--:R-:W-:Y:S01]  /*68b0*/  FFMA.FTZ R175, R10, c[0x0][0x2d0], -R194.reuse ;  /* 0x0000b4000aaf7a23 */ /* 0x108fe200000108c2 */
[----:B------:R-:W2:Y:S01]  /*68c0*/  MUFU.EX2 R174, R193 ;  /* 0x000000c100ae7308 */ /* 0x000ea20000000800 */
[----:B------:R-:W-:Y:S01]  /*68d0*/  FMUL.FTZ R10, R0, R126 ;  /* 0x0000007e000a7220 */ /* 0x000fe20000410000 */
[----:B----4-:R-:W-:Y:S01]  /*68e0*/  F2FP.BF16.PACK_AB R130, R172, R135 ;  /* 0x00000087ac82723e */ /* 0x010fe200000010ff */
[C---:B------:R-:W-:Y:S01]  /*68f0*/  FMUL.FTZ R11, R0.reuse, R127 ;  /* 0x0000007f000b7220 */ /* 0x040fe20000410000 */
[----:B------:R3:W-:Y:S01]  /*6900*/  @P1 LDGSTS.E.BYPASS.LTC128B.128 [R227+0xe100], [R250.64], !P0 ;  /* 0x0e100000fae31fae */ /* 0x0007e2000c101d4e */
[C---:B------:R-:W-:Y:S02]  /*6910*/  FMUL.FTZ R74, R0.reuse, R74 ;  /* 0x0000004a004a7220 */ /* 0x040fe40000410000 */
[----:B------:R-:W-:Y:S02]  /*6920*/  FMUL.FTZ R75, R0, R75 ;  /* 0x0000004b004b7220 */ /* 0x000fe40000410000 */
[C---:B------:R-:W-:Y:S01]  /*6930*/  FMUL.FTZ R76, R2.reuse, R76 ;  /* 0x0000004c024c7220 */ /* 0x040fe20000410000 */
[----:B------:R-:W-:Y:S01]  /*6940*/  MUFU.EX2 R175, R175 ;  /* 0x000000af00af7308 */ /* 0x000fe20000000800 */
[----:B------:R-:W-:Y:S01]  /*6950*/  FMUL.FTZ R77, R2, R77 ;  /* 0x0000004d024d7220 */ /* 0x000fe20000410000 */
[----:B------:R4:W-:Y:S01]  /*6960*/  @P1 LDGSTS.E.BYPASS.LTC128B.128 [R227+0xb100], [R248.64], !P3 ;  /* 0x0b100000f8e31fae */ /* 0x0009e2000d901d4e */
[C---:B------:R-:W-:Y:S02]  /*6970*/  FMUL.FTZ R78, R0.reuse, R78 ;  /* 0x0000004e004e7220 */ /* 0x040fe40000410000 */
[----:B------:R-:W-:Y:S02]  /*6980*/  FMUL.FTZ R79, R0, R79 ;  /* 0x0000004f004f7220 */ /* 0x000fe40000410000 */
[C---:B------:R-:W-:Y:S02]  /*6990*/  FMUL.FTZ R80, R2.reuse, R80 ;  /* 0x0000005002507220 */ /* 0x040fe40000410000 */
[----:B------:R-:W-:Y:S01]  /*69a0*/  FMUL.FTZ R81, R2, R81 ;  /* 0x0000005102517220 */ /* 0x000fe20000410000 */
[----:B------:R1:W-:Y:S01]  /*69b0*/  @P1 LDGSTS.E.BYPASS.LTC128B.128 [R227+0xf100], [R246.64], !P0 ;  /* 0x0f100000f6e31fae */ /* 0x0003e2000c101d4e */
[----:B------:R-:W4:Y:S01]  /*69c0*/  MUFU.EX2 R192, R192 ;  /* 0x000000c000c07308 */ /* 0x000f220000000800 */
[----:B------:R-:W-:Y:S01]  /*69d0*/  FMUL.FTZ R82, R0, R82 ;  /* 0x0000005200527220 */ /* 0x000fe20000410000 */
[----:B--2---:R-:W-:Y:S01]  /*69e0*/  F2FP.BF16.PACK_AB R129, R174, R173 ;  /* 0x000000adae81723e */ /* 0x004fe200000010ff */
[----:B------:R-:W-:Y:S02]  /*69f0*/  FMUL.FTZ R83, R0, R83 ;  /* 0x0000005300537220 */ /* 0x000fe40000410000 */
[C---:B------:R-:W-:Y:S02]  /*6a00*/  FMUL.FTZ R84, R2.reuse, R84 ;  /* 0x0000005402547220 */ /* 0x040fe40000410000 */
[----:B-----5:R-:W2:Y:S01]  /*6a10*/  LDSM.16.MT88.4 R136, [R224+0x100] ;  /* 0x00010000e088783b */ /* 0x020ea20000004200 */
[----:B------:R-:W-:Y:S02]  /*6a20*/  FMUL.FTZ R85, R2, R85 ;  /* 0x0000005502557220 */ /* 0x000fe40000410000 */
[C---:B------:R-:W-:Y:S01]  /*6a30*/  FMUL.FTZ R86, R0.reuse, R86 ;  /* 0x0000005600567220 */ /* 0x040fe20000410000 */
[----:B------:R-:W-:Y:S01]  /*6a40*/  MUFU.EX2 R153, R28 ;  /* 0x0000001c00997308 */ /* 0x000fe20000000800 */
[----:B------:R-:W-:Y:S02]  /*6a50*/  FMUL.FTZ R87, R0, R87 ;  /* 0x0000005700577220 */ /* 0x000fe40000410000 */
[--C-:B---3--:R-:W-:Y:S01]  /*6a60*/  FFMA.FTZ R250, R24, c[0x0][0x2d0], -R243.reuse ;  /* 0x0000b40018fa7a23 */ /* 0x108fe200000108f3 */
[----:B------:R-:W3:Y:S01]  /*6a70*/  LDSM.16.MT88.4 R144, [R222+0x100] ;  /* 0x00010000de90783b */ /* 0x000ee20000004200 */
[--C-:B------:R-:W-:Y:S02]  /*6a80*/  FFMA.FTZ R251, R25, c[0x0][0x2d0], -R243.reuse ;  /* 0x0000b40019fb7a23 */ /* 0x100fe400000108f3 */
[--C-:B------:R-:W-:Y:S02]  /*6a90*/  FFMA.FTZ R45, R45, c[0x0][0x2d0], -R243.reuse ;  /* 0x0000b4002d2d7a23 */ /* 0x100fe400000108f3 */
[--C-:B------:R-:W-:Y:S01]  /*6aa0*/  FFMA.FTZ R46, R46, c[0x0][0x2d0], -R194.reuse ;  /* 0x0000b4002e2e7a23 */ /* 0x100fe200000108c2 */
[----:B------:R-:W-:Y:S01]  /*6ab0*/  MUFU.EX2 R158, R29 ;  /* 0x0000001d009e7308 */ /* 0x000fe20000000800 */
[--C-:B------:R-:W-:Y:S01]  /*6ac0*/  FFMA.FTZ R49, R49, c[0x0][0x2d0], -R243.reuse ;  /* 0x0000b40031317a23 */ /* 0x100fe200000108f3 */
[----:B------:R-:W5:Y:S01]  /*6ad0*/  LDSM.16.MT88.4 R148, [R221+0x100] ;  /* 0x00010000dd94783b */ /* 0x000f620000004200 */
[----:B----4-:R-:W-:Y:S01]  /*6ae0*/  F2FP.BF16.PACK_AB R131, R192, R175 ;  /* 0x000000afc083723e */ /* 0x010fe200000010ff */
[--C-:B------:R-:W-:Y:S02]  /*6af0*/  FFMA.FTZ R50, R50, c[0x0][0x2d0], -R194.reuse ;  /* 0x0000b40032327a23 */ /* 0x100fe400000108c2 */
[--C-:B------:R-:W-:Y:S02]  /*6b00*/  FFMA.FTZ R51, R51, c[0x0][0x2d0], -R194.reuse ;  /* 0x0000b40033337a23 */ /* 0x100fe400000108c2 */
[C---:B------:R-:W-:Y:S02]  /*6b10*/  FMUL.FTZ R88, R2.reuse, R88 ;  /* 0x0000005802587220 */ /* 0x040fe40000410000 */
[----:B------:R-:W4:Y:S01]  /*6b20*/  LDSM.16.MT88.4 R124, [R220+0x100] ;  /* 0x00010000dc7c783b */ /* 0x000f220000004200 */
[----:B------:R-:W-:Y:S01]  /*6b30*/  MUFU.EX2 R157, R30 ;  /* 0x0000001e009d7308 */ /* 0x000fe20000000800 */
[----:B------:R-:W-:Y:S02]  /*6b40*/  FMUL.FTZ R89, R2, R89 ;  /* 0x0000005902597220 */ /* 0x000fe40000410000 */
[C---:B------:R-:W-:Y:S02]  /*6b50*/  FMUL.FTZ R90, R0.reuse, R90 ;  /* 0x0000005a005a7220 */ /* 0x040fe40000410000 */
[----:B------:R-:W-:Y:S02]  /*6b60*/  FMUL.FTZ R91, R0, R91 ;  /* 0x0000005b005b7220 */ /* 0x000fe40000410000 */
[----:B------:R-:W0:Y:S01]  /*6b70*/  LDGDEPBAR ;  /* 0x00000000000079af */ /* 0x000e220000000000 */
[C---:B------:R-:W-:Y:S02]  /*6b80*/  FMUL.FTZ R92, R2.reuse, R92 ;  /* 0x0000005c025c7220 */ /* 0x040fe40000410000 */
[----:B------:R-:W-:Y:S01]  /*6b90*/  MUFU.EX2 R155, R33 ;  /* 0x00000021009b7308 */ /* 0x000fe20000000800 */
[----:B------:R-:W-:Y:S02]  /*6ba0*/  FMUL.FTZ R93, R2, R93 ;  /* 0x0000005d025d7220 */ /* 0x000fe40000410000 */
[C---:B------:R-:W-:Y:S01]  /*6bb0*/  FMUL.FTZ R94, R0.reuse, R94 ;  /* 0x0000005e005e7220 */ /* 0x040fe20000410000 */
[C---:B--2---:R-:W-:Y:S06]  /*6bc0*/  HMMA.16816.F32.BF16 R4, R128.reuse, R136, R4 ;  /* 0x000000888004723c */ /* 0x044fec0000041804 */
[----:B------:R-:W-:Y:S01]  /*6bd0*/  MUFU.EX2 R161, R44 ;  /* 0x0000002c00a17308 */ /* 0x000fe20000000800 */
[----:B------:R-:W-:Y:S01]  /*6be0*/  FMUL.FTZ R95, R0, R95 ;  /* 0x0000005f005f7220 */ /* 0x000fe20000410000 */
[C---:B------:R-:W-:Y:S01]  /*6bf0*/  HMMA.16816.F32.BF16 R8, R128.reuse, R138, R8 ;  /* 0x0000008a8008723c */ /* 0x040fe20000041808 */
[----:B------:R-:W2:Y:S03]  /*6c00*/  LDSM.16.MT88.4 R136, [R224+0x4100] ;  /* 0x00410000e088783b */ /* 0x000ea60000004200 */
[C---:B------:R-:W-:Y:S02]  /*6c10*/  FMUL.FTZ R96, R2.reuse, R96 ;  /* 0x0000006002607220 */ /* 0x040fe40000410000 */
[----:B------:R-:W-:Y:S02]  /*6c20*/  FMUL.FTZ R97, R2, R97 ;  /* 0x0000006102617220 */ /* 0x000fe40000410000 */
[----:B------:R-:W-:Y:S01]  /*6c30*/  MUFU.EX2 R163, R45 ;  /* 0x0000002d00a37308 */ /* 0x000fe20000000800 */
[C---:B---3--:R-:W-:Y:S03]  /*6c40*/  HMMA.16816.F32.BF16 R68, R128.reuse, R144, R68 ;  /* 0x000000908044723c */ /* 0x048fe60000041844 */
[C---:B------:R-:W-:Y:S02]  /*6c50*/  FMUL.FTZ R98, R0.reuse, R98 ;  /* 0x0000006200627220 */ /* 0x040fe40000410000 */
[----:B------:R-:W-:Y:S03]  /*6c60*/  FMUL.FTZ R99, R0, R99 ;  /* 0x0000006300637220 */ /* 0x000fe60000410000 */
[C---:B------:R-:W-:Y:S01]  /*6c70*/  HMMA.16816.F32.BF16 R72, R128.reuse, R146, R72 ;  /* 0x000000928048723c */ /* 0x040fe20000041848 */
[----:B------:R-:W3:Y:S01]  /*6c80*/  LDSM.16.MT88.4 R144, [R222+0x4100] ;  /* 0x00410000de90783b */ /* 0x000ee20000004200 */
[----:B------:R-:W-:Y:S02]  /*6c90*/  MUFU.EX2 R167, R49 ;  /* 0x0000003100a77308 */ /* 0x000fe40000000800 */
[C---:B------:R-:W-:Y:S02]  /*6ca0*/  FMUL.FTZ R100, R2.reuse, R100 ;  /* 0x0000006402647220 */ /* 0x040fe40000410000 */
[----:B------:R-:W-:Y:S02]  /*6cb0*/  FMUL.FTZ R101, R2, R101 ;  /* 0x0000006502657220 */ /* 0x000fe40000410000 */
[C---:B-----5:R-:W-:Y:S04]  /*6cc0*/  HMMA.16816.F32.BF16 R76, R128.reuse, R148, R76 ;  /* 0x00000094804c723c */ /* 0x060fe8000004184c */
[C---:B------:R-:W-:Y:S01]  /*6cd0*/  FMUL.FTZ R102, R0.reuse, R102 ;  /* 0x0000006600667220 */ /* 0x040fe20000410000 */
[----:B------:R-:W-:Y:S01]  /*6ce0*/  MUFU.EX2 R250, R250 ;  /* 0x000000fa00fa7308 */ /* 0x000fe20000000800 */
[----:B------:R-:W-:Y:S02]  /*6cf0*/  FMUL.FTZ R103, R0, R103 ;  /* 0x0000006700677220 */ /* 0x000fe40000410000 */
[C---:B------:R-:W-:Y:S01]  /*6d00*/  HMMA.16816.F32.BF16 R80, R128.reuse, R150, R80 ;  /* 0x000000968050723c */ /* 0x040fe20000041850 */
[----:B------:R-:W-:Y:S03]  /*6d10*/  LDSM.16.MT88.4 R148, [R220+0x900] ;  /* 0x00090000dc94783b */ /* 0x000fe60000004200 */
[C---:B------:R-:W-:Y:S02]  /*6d20*/  FMUL.FTZ R104, R2.reuse, R104 ;  /* 0x0000006802687220 */ /* 0x040fe40000410000 */
[----:B------:R-:W-:Y:S01]  /*6d30*/  FMUL.FTZ R105, R2, R105 ;  /* 0x0000006902697220 */ /* 0x000fe20000410000 */
[----:B------:R-:W-:Y:S01]  /*6d40*/  MUFU.EX2 R251, R251 ;  /* 0x000000fb00fb7308 */ /* 0x000fe20000000800 */
[C---:B----4-:R-:W-:Y:S04]  /*6d50*/  HMMA.16816.F32.BF16 R84, R128.reuse, R124, R84 ;  /* 0x0000007c8054723c */ /* 0x050fe80000041854 */
[C---:B------:R-:W-:Y:S02]  /*6d60*/  FMUL.FTZ R106, R0.reuse, R106 ;  /* 0x0000006a006a7220 */ /* 0x040fe40000410000 */
[----:B------:R-:W-:Y:S02]  /*6d70*/  FMUL.FTZ R107, R0, R107 ;  /* 0x0000006b006b7220 */ /* 0x000fe40000410000 */
[C---:B------:R-:W-:Y:S01]  /*6d80*/  HMMA.16816.F32.BF16 R88, R128.reuse, R126, R88 ;  /* 0x0000007e8058723c */ /* 0x040fe20000041858 */
[----:B------:R-:W4:Y:S01]  /*6d90*/  LDSM.16.MT88.4 R124, [R221+0x4100] ;  /* 0x00410000dd7c783b */ /* 0x000f220000004200 */
[----:B------:R-:W-:Y:S02]  /*6da0*/  MUFU.EX2 R159, R159 ;  /* 0x0000009f009f7308 */ /* 0x000fe40000000800 */
[--C-:B------:R-:W-:Y:S02]  /*6db0*/  FFMA.FTZ R193, R12, c[0x0][0x2d0], -R243.reuse ;  /* 0x0000b4000cc17a23 */ /* 0x100fe400000108f3 */
[C---:B------:R-:W-:Y:S02]  /*6dc0*/  FMUL.FTZ R12, R2.reuse, R120 ;  /* 0x00000078020c7220 */ /* 0x040fe40000410000 */
[C---:B--2---:R-:W-:Y:S04]  /*6dd0*/  HMMA.16816.F32.BF16 R92, R128.reuse, R136, R92 ;  /* 0x00000088805c723c */ /* 0x044fe8000004185c */
[--C-:B------:R-:W-:Y:S01]  /*6de0*/  FFMA.FTZ R240, R13, c[0x0][0x2d0], -R243.reuse ;  /* 0x0000b4000df07a23 */ /* 0x100fe200000108f3 */
[----:B------:R-:W-:Y:S01]  /*6df0*/  MUFU.EX2 R193, R193 ;  /* 0x000000c100c17308 */ /* 0x000fe20000000800 */
[----:B------:R-:W-:Y:S02]  /*6e00*/  FMUL.FTZ R13, R2, R121 ;  /* 0x00000079020d7220 */ /* 0x000fe40000410000 */
[C---:B------:R-:W-:Y:S01]  /*6e10*/  HMMA.16816.F32.BF16 R96, R128.reuse, R138, R96 ;  /* 0x0000008a8060723c */ /* 0x040fe20000041860 */
[----:B------:R-:W2:Y:S03]  /*6e20*/  LDSM.16.MT88.4 R136, [R220+0x4100] ;  /* 0x00410000dc88783b */ /* 0x000ea60000004200 */
[--C-:B-1----:R-:W-:Y:S02]  /*6e30*/  FFMA.FTZ R244, R14, c[0x0][0x2d0], -R194.reuse ;  /* 0x0000b4000ef47a23 */ /* 0x102fe400000108c2 */
[C---:B------:R-:W-:Y:S01]  /*6e40*/  FMUL.FTZ R14, R0.reuse, R122 ;  /* 0x0000007a000e7220 */ /* 0x040fe20000410000 */
[----:B------:R-:W1:Y:S01]  /*6e50*/  MUFU.EX2 R240, R240 ;  /* 0x000000f000f07308 */ /* 0x000e620000000800 */
[C---:B---3--:R-:W-:Y:S04]  /*6e60*/  HMMA.16816.F32.BF16 R100, R128.reuse, R144, R100 ;  /* 0x000000908064723c */ /* 0x048fe80000041864 */
[--C-:B------:R-:W-:Y:S02]  /*6e70*/  FFMA.FTZ R245, R15, c[0x0][0x2d0], -R194.reuse ;  /* 0x0000b4000ff57a23 */ /* 0x100fe400000108c2 */
[----:B------:R-:W-:Y:S02]  /*6e80*/  FMUL.FTZ R15, R0, R123 ;  /* 0x0000007b000f7220 */ /* 0x000fe40000410000 */
[C---:B------:R-:W-:Y:S01]  /*6e90*/  HMMA.16816.F32.BF16 R104, R128.reuse, R146, R104 ;  /* 0x000000928068723c */ /* 0x040fe20000041868 */
[----:B------:R-:W3:Y:S01]  /*6ea0*/  LDSM.16.MT88.4 R120, [R224+0x900] ;  /* 0x00090000e078783b */ /* 0x000ee20000004200 */
[----:B------:R-:W-:Y:S02]  /*6eb0*/  MUFU.EX2 R244, R244 ;  /* 0x000000f400f47308 */ /* 0x000fe40000000800 */
[--C-:B------:R-:W-:Y:S02]  /*6ec0*/  FFMA.FTZ R195, R16, c[0x0][0x2d0], -R243.reuse ;  /* 0x0000b40010c37a23 */ /* 0x100fe400000108f3 */
[--C-:B------:R-:W-:Y:S02]  /*6ed0*/  FFMA.FTZ R242, R17, c[0x0][0x2d0], -R243.reuse ;  /* 0x0000b40011f27a23 */ /* 0x100fe400000108f3 */
[--C-:B------:R-:W-:Y:S01]  /*6ee0*/  FFMA.FTZ R246, R18, c[0x0][0x2d0], -R194.reuse ;  /* 0x0000b40012f67a23 */ /* 0x100fe200000108c2 */
[C---:B----4-:R-:W-:Y:S01]  /*6ef0*/  HMMA.16816.F32.BF16 R12, R128.reuse, R124, R12 ;  /* 0x0000007c800c723c */ /* 0x050fe2000004180c */
[----:B------:R-:W-:Y:S02]  /*6f00*/  LDSM.16.MT88.4 R144, [R221+0x900] ;  /* 0x00090000dd90783b */ /* 0x000fe40000004200 */
[--C-:B------:R-:W-:Y:S01]  /*6f10*/  FFMA.FTZ R247, R19, c[0x0][0x2d0], -R194.reuse ;  /* 0x0000b40013f77a23 */ /* 0x100fe200000108c2 */
[----:B------:R-:W-:Y:S01]  /*6f20*/  MUFU.EX2 R195, R195 ;  /* 0x000000c300c37308 */ /* 0x000fe20000000800 */
[C---:B------:R-:W-:Y:S02]  /*6f30*/  FMUL.FTZ R108, R2.reuse, R108 ;  /* 0x0000006c026c7220 */ /* 0x040fe40000410000 */
[----:B------:R-:W-:Y:S02]  /*6f40*/  FMUL.FTZ R109, R2, R109 ;  /* 0x0000006d026d7220 */ /* 0x000fe40000410000 */
[C---:B------:R-:W-:Y:S03]  /*6f50*/  FMUL.FTZ R110, R0.reuse, R110 ;  /* 0x0000006e006e7220 */ /* 0x040fe60000410000 */
[----:B------:R-:W-:Y:S02]  /*6f60*/  FMUL.FTZ R111, R0, R111 ;  /* 0x0000006f006f7220 */ /* 0x000fe40000410000 */
[----:B------:R-:W4:Y:S01]  /*6f70*/  MUFU.EX2 R242, R242 ;  /* 0x000000f200f27308 */ /* 0x000f220000000800 */
[----:B------:R-:W-:Y:S01]  /*6f80*/  FMUL.FTZ R16, R2, R116 ;  /* 0x0000007402107220 */ /* 0x000fe20000410000 */
[----:B-1----:R-:W-:Y:S01]  /*6f90*/  F2FP.BF16.PACK_AB R116, R240, R193 ;  /* 0x000000c1f074723e */ /* 0x002fe200000010ff */
[----:B------:R-:W-:Y:S02]  /*6fa0*/  FMUL.FTZ R17, R2, R117 ;  /* 0x0000007502117220 */ /* 0x000fe40000410000 */
[C---:B------:R-:W-:Y:S01]  /*6fb0*/  HMMA.16816.F32.BF16 R108, R128.reuse, R126, R108 ;  /* 0x0000007e806c723c */ /* 0x040fe2000004186c */
[----:B------:R-:W1:Y:S02]  /*6fc0*/  LDSM.16.MT88.4 R124, [R222+0x900] ;  /* 0x00090000de7c783b */ /* 0x000e640000004200 */
[C---:B------:R-:W-:Y:S02]  /*6fd0*/  FMUL.FTZ R18, R0.reuse, R118 ;  /* 0x0000007600127220 */ /* 0x040fe40000410000 */
[----:B------:R-:W5:Y:S01]  /*6fe0*/  MUFU.EX2 R245, R245 ;  /* 0x000000f500f57308 */ /* 0x000f620000000800 */
[----:B------:R-:W-:Y:S02]  /*6ff0*/  FMUL.FTZ R19, R0, R119 ;  /* 0x0000007700137220 */ /* 0x000fe40000410000 */
[C---:B------:R-:W-:Y:S04]  /*7000*/  FMUL.FTZ R112, R2.reuse, R112 ;  /* 0x0000007002707220 */ /* 0x040fe80000410000 */
[----:B------:R-:W-:Y:S01]  /*7010*/  FMUL.FTZ R113, R2, R113 ;  /* 0x0000007102717220 */ /* 0x000fe20000410000 */
[C---:B--2---:R-:W-:Y:S02]  /*7020*/  HMMA.16816.F32.BF16 R16, R128.reuse, R136, R16 ;  /* 0x000000888010723c */ /* 0x044fe40000041810 */
[----:B------:R-:W-:Y:S01]  /*7030*/  MUFU.EX2 R246, R246 ;  /* 0x000000f600f67308 */ /* 0x000fe20000000800 */
[C---:B------:R-:W-:Y:S02]  /*7040*/  FMUL.FTZ R114, R0.reuse, R114 ;  /* 0x0000007200727220 */ /* 0x040fe40000410000 */
[----:B------:R-:W-:Y:S01]  /*7050*/  FMUL.FTZ R115, R0, R115 ;  /* 0x0000007300737220 */ /* 0x000fe20000410000 */
[----:B----4-:R-:W-:Y:S01]  /*7060*/  F2FP.BF16.PACK_AB R118, R242, R195 ;  /* 0x000000c3f276723e */ /* 0x010fe200000010ff */
[--C-:B------:R-:W-:Y:S02]  /*7070*/  FFMA.FTZ R248, R20, c[0x0][0x2d0], -R243.reuse ;  /* 0x0000b40014f87a23 */ /* 0x100fe400000108f3 */
[--C-:B------:R-:W-:Y:S03]  /*7080*/  FFMA.FTZ R20, R26, c[0x0][0x2d0], -R194.reuse ;  /* 0x0000b4001a147a23 */ /* 0x100fe600000108c2 */
[----:B------:R-:W-:Y:S01]  /*7090*/  HMMA.16816.F32.BF16 R112, R128, R138, R112 ;  /* 0x0000008a8070723c */ /* 0x000fe20000041870 */
[----:B------:R-:W2:Y:S01]  /*70a0*/  MUFU.EX2 R247, R247 ;  /* 0x000000f700f77308 */ /* 0x000ea20000000800 */
[----:B------:R-:W4:Y:S01]  /*70b0*/  LDSM.16.MT88.4 R128, [R224+0x4900] ;  /* 0x00490000e080783b */ /* 0x000f220000004200 */
[--C-:B------:R-:W-:Y:S01]  /*70c0*/  FFMA.FTZ R249, R21, c[0x0][0x2d0], -R243.reuse ;  /* 0x0000b40015f97a23 */ /* 0x100fe200000108f3 */
[----:B-----5:R-:W-:Y:S01]  /*70d0*/  F2FP.BF16.PACK_AB R117, R245, R244 ;  /* 0x000000f4f575723e */ /* 0x020fe200000010ff */
[--C-:B------:R-:W-:Y:S02]  /*70e0*/  FFMA.FTZ R21, R27, c[0x0][0x2d0], -R194.reuse ;  /* 0x0000b4001b157a23 */ /* 0x100fe400000108c2 */
[--C-:B------:R-:W-:Y:S02]  /*70f0*/  FFMA.FTZ R32, R32, c[0x0][0x2d0], -R243.reuse ;  /* 0x0000b40020207a23 */ /* 0x100fe400000108f3 */
[--C-:B------:R-:W-:Y:S01]  /*7100*/  FFMA.FTZ R48, R48, c[0x0][0x2d0], -R243.reuse ;  /* 0x0000b40030307a23 */ /* 0x100fe200000108f3 */
[----:B------:R-:W-:Y:S01]  /*7110*/  LDSM.16.MT88.4 R136, [R220+0x4900] ;  /* 0x00490000dc88783b */ /* 0x000fe20000004200 */
[----:B------:R5:W-:Y:S01]  /*7120*/  MUFU.EX2 R154, R32 ;  /* 0x00000020009a7308 */ /* 0x000be20000000800 */
[--C-:B------:R-:W-:Y:S01]  /*7130*/  FFMA.FTZ R252, R22, c[0x0][0x2d0], -R194.reuse ;  /* 0x0000b40016fc7a23 */ /* 0x100fe200000108c2 */
[----:B------:R-:W-:Y:S01]  /*7140*/  F2FP.BF16.PACK_AB R22, R251, R250 ;  /* 0x000000fafb16723e */ /* 0x000fe200000010ff */
[--C-:B------:R-:W-:Y:S02]  /*7150*/  FFMA.FTZ R23, R23, c[0x0][0x2d0], -R194.reuse ;  /* 0x0000b40017177a23 */ /* 0x100fe400000108c2 */
[--C-:B------:R-:W-:Y:S02]  /*7160*/  FFMA.FTZ R52, R52, c[0x0][0x2d0], -R243.reuse ;  /* 0x0000b40034347a23 */ /* 0x100fe400000108f3 */
[----:B------:R-:W-:Y:S01]  /*7170*/  LDSM.16.MT88.4 R24, [R222+0x1100] ;  /* 0x00110000de18783b */ /* 0x000fe20000004200 */
[--C-:B------:R-:W-:Y:S02]  /*7180*/  FFMA.FTZ R53, R53, c[0x0][0x2d0], -R243.reuse ;  /* 0x0000b40035357a23 */ /* 0x100fe400000108f3 */
[----:B------:R1:W-:Y:S01]  /*7190*/  MUFU.EX2 R165, R48 ;  /* 0x0000003000a57308 */ /* 0x0003e20000000800 */
[--C-:B------:R-:W-:Y:S02]  /*71a0*/  FFMA.FTZ R56, R56, c[0x0][0x2d0], -R243.reuse ;  /* 0x0000b40038387a23 */ /* 0x100fe400000108f3 */
[--C-:B------:R-:W-:Y:S01]  /*71b0*/  FFMA.FTZ R57, R57, c[0x0][0x2d0], -R243.reuse ;  /* 0x0000b40039397a23 */ /* 0x100fe200000108f3 */
[----:B--2---:R-:W-:Y:S01]  /*71c0*/  F2FP.BF16.PACK_AB R119, R247, R246 ;  /* 0x000000f6f777723e */ /* 0x004fe200000010ff */
[--C-:B------:R-:W-:Y:S02]  /*71d0*/  FFMA.FTZ R54, R54, c[0x0][0x2d0], -R194.reuse ;  /* 0x0000b40036367a23 */ /* 0x100fe400000108c2 */
[--C-:B------:R-:W-:Y:S02]  /*71e0*/  FFMA.FTZ R55, R55, c[0x0][0x2d0], -R194.reuse ;  /* 0x0000b40037377a23 */ /* 0x100fe400000108c2 */
[--C-:B------:R-:W-:Y:S01]  /*71f0*/  FFMA.FTZ R58, R58, c[0x0][0x2d0], -R194.reuse ;  /* 0x0000b4003a3a7a23 */ /* 0x100fe200000108c2 */
[----:B------:R-:W-:Y:S01]  /*7200*/  MUFU.EX2 R248, R248 ;  /* 0x000000f800f87308 */ /* 0x000fe20000000800 */
[C---:B---3--:R-:W-:Y:S05]  /*7210*/  HMMA.16816.F32.BF16 R4, R116.reuse, R120, R4 ;  /* 0x000000787404723c */ /* 0x048fea0000041804 */
[--C-:B-----5:R-:W-:Y:S02]  /*7220*/  FFMA.FTZ R32, R31, c[0x0][0x2d0], -R194.reuse ;  /* 0x0000b4001f207a23 */ /* 0x120fe400000108c2 */
[----:B------:R-:W-:Y:S01]  /*7230*/  LDSM.16.MT88.4 R28, [R222+0x1900] ;  /* 0x00190000de1c783b */ /* 0x000fe20000004200 */
[C---:B------:R-:W-:Y:S01]  /*7240*/  HMMA.16816.F32.BF16 R8, R116.reuse, R122, R8 ;  /* 0x0000007a7408723c */ /* 0x040fe20000041808 */
[----:B------:R-:W-:Y:S03]  /*7250*/  MUFU.EX2 R162, R32 ;  /* 0x0000002000a27308 */ /* 0x000fe60000000800 */
[--C-:B------:R-:W-:Y:S02]  /*7260*/  FFMA.FTZ R59, R59, c[0x0][0x2d0], -R194.reuse ;  /* 0x0000b4003b3b7a23 */ /* 0x100fe400000108c2 */
[--C-:B-1----:R-:W-:Y:S01]  /*7270*/  FFMA.FTZ R48, R47, c[0x0][0x2d0], -R194.reuse ;  /* 0x0000b4002f307a23 */ /* 0x102fe200000108c2 */
[----:B------:R-:W1:Y:S01]  /*7280*/  LDSM.16.MT88.4 R120, [R222+0x4900] ;  /* 0x00490000de78783b */ /* 0x000e620000004200 */
[C---:B------:R-:W-:Y:S03]  /*7290*/  HMMA.16816.F32.BF16 R68, R116.reuse, R124, R68 ;  /* 0x0000007c7444723c */ /* 0x040fe60000041844 */
[----:B------:R-:W2:Y:S01]  /*72a0*/  MUFU.EX2 R249, R249 ;  /* 0x000000f900f97308 */ /* 0x000ea20000000800 */
[--C-:B------:R-:W-:Y:S02]  /*72b0*/  FFMA.FTZ R60, R60, c[0x0][0x2d0], -R243.reuse ;  /* 0x0000b4003c3c7a23 */ /* 0x100fe400000108f3 */
[--C-:B------:R-:W-:Y:S02]  /*72c0*/  FFMA.FTZ R61, R61, c[0x0][0x2d0], -R243.reuse ;  /* 0x0000b4003d3d7a23 */ /* 0x100fe400000108f3 */
[C---:B------:R-:W-:Y:S01]  /*72d0*/  HMMA.16816.F32.BF16 R72, R116.reuse, R126, R72 ;  /* 0x0000007e7448723c */ /* 0x040fe20000041848 */
[----:B------:R-:W3:Y:S03]  /*72e0*/  LDSM.16.MT88.4 R124, [R221+0x4900] ;  /* 0x00490000dd7c783b */ /* 0x000ee60000004200 */
[----:B------:R-:W-:Y:S01]  /*72f0*/  FFMA.FTZ R64, R64, c[0x0][0x2d0], -R243 ;  /* 0x0000b40040407a23 */ /* 0x000fe200000108f3 */
[----:B------:R-:W-:Y:S01]  /*7300*/  MUFU.EX2 R252, R252 ;  /* 0x000000fc00fc7308 */ /* 0x000fe20000000800 */
[--C-:B------:R-:W-:Y:S02]  /*7310*/  FFMA.FTZ R62, R62, c[0x0][0x2d0], -R194.reuse ;  /* 0x0000b4003e3e7a23 */ /* 0x100fe400000108c2 */
[C---:B------:R-:W-:Y:S04]  /*7320*/  HMMA.16816.F32.BF16 R76, R116.reuse, R144, R76 ;  /* 0x00000090744c723c */ /* 0x040fe8000004184c */
[----:B------:R-:W-:Y:S02]  /*7330*/  FFMA.FTZ R63, R63, c[0x0][0x2d0], -R194 ;  /* 0x0000b4003f3f7a23 */ /* 0x000fe400000108c2 */
[----:B------:R-:W-:Y:S01]  /*7340*/  FFMA.FTZ R133, R2, R241, R133 ;  /* 0x000000f102857223 */ /* 0x000fe20000010085 */
[----:B------:R-:W-:Y:S01]  /*7350*/  MUFU.EX2 R52, R52 ;  /* 0x0000003400347308 */ /* 0x000fe20000000800 */
[C---:B------:R-:W-:Y:S01]  /*7360*/  HMMA.16816.F32.BF16 R80, R116.reuse, R146, R80 ;  /* 0x000000927450723c */ /* 0x040fe20000041850 */
[----:B------:R-:W-:Y:S03]  /*7370*/  LDSM.16.MT88.4 R144, [R220+0x5100] ;  /* 0x00510000dc90783b */ /* 0x000fe60000004200 */
[----:B------:R-:W-:Y:S02]  /*7380*/  FFMA.FTZ R173, R0, R239, R173 ;  /* 0x000000ef00ad7223 */ /* 0x000fe400000100ad */
[----:B------:R-:W-:Y:S01]  /*7390*/  FADD.FTZ R134, R134, R133 ;  /* 0x0000008586867221 */ /* 0x000fe20000010000 */
[----:B------:R-:W-:Y:S01]  /*73a0*/  MOV R133, R132 ;  /* 0x0000008400857202 */ /* 0x000fe20000000f00 */
[C---:B------:R-:W-:Y:S01]  /*73b0*/  HMMA.16816.F32.BF16 R84, R116.reuse, R148, R84 ;  /* 0x000000947454723c */ /* 0x040fe20000041854 */
[----:B------:R-:W-:Y:S03]  /*73c0*/  MUFU.EX2 R148, R51 ;  /* 0x0000003300947308 */ /* 0x000fe60000000800 */
[----:B------:R-:W-:Y:S02]  /*73d0*/  FADD.FTZ R174, R174, R173 ;  /* 0x000000adaeae7221 */ /* 0x000fe40000010000 */
[----:B------:R-:W-:Y:S02]  /*73e0*/  FADD.FTZ R135, R135, R134 ;  /* 0x0000008687877221 */ /* 0x000fe40000010000 */
[C---:B------:R-:W-:Y:S03]  /*73f0*/  HMMA.16816.F32.BF16 R88, R116.reuse, R150, R88 ;  /* 0x000000967458723c */ /* 0x040fe60000041858 */
[----:B------:R-:W5:Y:S01]  /*7400*/  MUFU.EX2 R149, R23 ;  /* 0x0000001700957308 */ /* 0x000f620000000800 */
[----:B------:R-:W-:Y:S04]  /*7410*/  FADD.FTZ R172, R172, R135 ;  /* 0x00000087acac7221 */ /* 0x000fe80000010000 */
[C---:B----4-:R-:W-:Y:S04]  /*7420*/  HMMA.16816.F32.BF16 R92, R116.reuse, R128, R92 ;  /* 0x00000080745c723c */ /* 0x050fe8000004185c */
[----:B------:R-:W-:Y:S01]  /*7430*/  FADD.FTZ R193, R193, R172 ;  /* 0x000000acc1c17221 */ /* 0x000fe20000010000 */
[----:B------:R2:W-:Y:S03]  /*7440*/  MUFU.EX2 R150, R20 ;  /* 0x0000001400967308 */ /* 0x0005e60000000800 */
[C---:B------:R-:W-:Y:S01]  /*7450*/  HMMA.16816.F32.BF16 R96, R116.reuse, R130, R96 ;  /* 0x000000827460723c */ /* 0x040fe20000041860 */
[----:B------:R-:W-:Y:S03]  /*7460*/  LDSM.16.MT88.4 R128, [R222+0x5100] ;  /* 0x00510000de80783b */ /* 0x000fe60000004200 */
[----:B------:R-:W-:Y:S03]  /*7470*/  FADD.FTZ R240, R240, R193 ;  /* 0x000000c1f0f07221 */ /* 0x000fe60000010000 */
[----:B------:R5:W4:Y:S01]  /*7480*/  MUFU.EX2 R151, R21 ;  /* 0x0000001500977308 */ /* 0x000b220000000800 */
[C---:B-1----:R-:W-:Y:S08]  /*7490*/  HMMA.16816.F32.BF16 R100, R116.reuse, R120, R100 ;  /* 0x000000787464723c */ /* 0x042ff00000041864 */
[C---:B------:R-:W-:Y:S01]  /*74a0*/  HMMA.16816.F32.BF16 R104, R116.reuse, R122, R104 ;  /* 0x0000007a7468723c */ /* 0x040fe20000041868 */
[----:B------:R-:W1:Y:S01]  /*74b0*/  LDSM.16.MT88.4 R120, [R224+0x1100] ;  /* 0x00110000e078783b */ /* 0x000e620000004200 */
[----:B------:R-:W-:Y:S02]  /*74c0*/  MUFU.EX2 R53, R53 ;  /* 0x0000003500357308 */ /* 0x000fe40000000800 */
[----:B--2---:R-:W-:Y:S04]  /*74d0*/  F2FP.BF16.PACK_AB R20, R249, R248 ;  /* 0x000000f8f914723e */ /* 0x004fe800000010ff */
[C---:B---3--:R-:W-:Y:S04]  /*74e0*/  HMMA.16816.F32.BF16 R12, R116.reuse, R124, R12 ;  /* 0x0000007c740c723c */ /* 0x048fe8000004180c */
[----:B------:R-:W-:Y:S01]  /*74f0*/  MUFU.EX2 R56, R56 ;  /* 0x0000003800387308 */ /* 0x000fe20000000800 */
[----:B-----5:R-:W-:Y:S03]  /*7500*/  F2FP.BF16.PACK_AB R21, R149, R252 ;  /* 0x000000fc9515723e */ /* 0x020fe600000010ff */
[C---:B------:R-:W-:Y:S01]  /*7510*/  HMMA.16816.F32.BF16 R108, R116.reuse, R126, R108 ;  /* 0x0000007e746c723c */ /* 0x040fe2000004186c */
[----:B------:R-:W-:Y:S03]  /*7520*/  LDSM.16.MT88.4 R124, [R220+0x1100] ;  /* 0x00110000dc7c783b */ /* 0x000fe60000004200 */
[----:B----4-:R-:W-:Y:S02]  /*7530*/  F2FP.BF16.PACK_AB R23, R151, R150 ;  /* 0x000000969717723e */ /* 0x010fe400000010ff */
[----:B------:R-:W-:Y:S02]  /*7540*/  MUFU.EX2 R57, R57 ;  /* 0x0000003900397308 */ /* 0x000fe40000000800 */
[C---:B------:R-:W-:Y:S08]  /*7550*/  HMMA.16816.F32.BF16 R16, R116.reuse, R136, R16 ;  /* 0x000000887410723c */ /* 0x040ff00000041810 */
[----:B------:R-:W-:Y:S01]  /*7560*/  HMMA.16816.F32.BF16 R112, R116, R138, R112 ;  /* 0x0000008a7470723c */ /* 0x000fe20000041870 */
[----:B------:R-:W2:Y:S01]  /*7570*/  LDSM.16.MT88.4 R116, [R221+0x1100] ;  /* 0x00110000dd74783b */ /* 0x000ea20000004200 */
[----:B------:R-:W-:Y:S06]  /*7580*/  MUFU.EX2 R54, R54 ;  /* 0x0000003600367308 */ /* 0x000fec0000000800 */
[C---:B-1----:R-:W-:Y:S01]  /*7590*/  HMMA.16816.F32.BF16 R4, R20.reuse, R120, R4 ;  /* 0x000000781404723c */ /* 0x042fe20000041804 */
[----:B------:R-:W-:Y:S03]  /*75a0*/  LDSM.16.MT88.4 R136, [R221+0x5100] ;  /* 0x00510000dd88783b */ /* 0x000fe60000004200 */
[----:B------:R-:W-:Y:S04]  /*75b0*/  MUFU.EX2 R55, R55 ;  /* 0x0000003700377308 */ /* 0x000fe80000000800 */
[C---:B------:R-:W-:Y:S01]  /*75c0*/  HMMA.16816.F32.BF16 R8, R20.reuse, R122, R8 ;  /* 0x0000007a1408723c */ /* 0x040fe20000041808 */
[----:B------:R-:W1:Y:S05]  /*75d0*/  LDSM.16.MT88.4 R120, [R224+0x5100] ;  /* 0x00510000e078783b */ /* 0x000e6a0000004200 */
[----:B------:R-:W-:Y:S02]  /*75e0*/  MUFU.EX2 R58, R58 ;  /* 0x0000003a003a7308 */ /* 0x000fe40000000800 */
[C---:B------:R-:W-:Y:S08]  /*75f0*/  HMMA.16816.F32.BF16 R68, R20.reuse, R24, R68 ;  /* 0x000000181444723c */ /* 0x040ff00000041844 */
[----:B------:R-:W-:Y:S01]  /*7600*/  MUFU.EX2 R59, R59 ;  /* 0x0000003b003b7308 */ /* 0x000fe20000000800 */
[C---:B------:R-:W-:Y:S01]  /*7610*/  HMMA.16816.F32.BF16 R72, R20.reuse, R26, R72 ;  /* 0x0000001a1448723c */ /* 0x040fe20000041848 */
[----:B------:R-:W3:Y:S07]  /*7620*/  LDSM.16.MT88.4 R24, [R224+0x1900] ;  /* 0x00190000e018783b */ /* 0x000eee0000004200 */
[C---:B--2---:R-:W-:Y:S01]  /*7630*/  HMMA.16816.F32.BF16 R76, R20.reuse, R116, R76 ;  /* 0x00000074144c723c */ /* 0x044fe2000004184c */
[----:B------:R-:W-:Y:S06]  /*7640*/  MUFU.EX2 R60, R60 ;  /* 0x0000003c003c7308 */ /* 0x000fec0000000800 */
[--C-:B------:R-:W-:Y:S01]  /*7650*/  FFMA.FTZ R116, R35, c[0x0][0x2d0], -R194.reuse ;  /* 0x0000b40023747a23 */ /* 0x100fe200000108c2 */
[C---:B------:R-:W-:Y:S01]  /*7660*/  HMMA.16816.F32.BF16 R80, R20.reuse, R118, R80 ;  /* 0x000000761450723c */ /* 0x040fe20000041850 */
[----:B------:R-:W2:Y:S02]  /*7670*/  LDSM.16.MT88.4 R32, [R221+0x1900] ;  /* 0x00190000dd20783b */ /* 0x000ea40000004200 */
[----:B------:R4:W5:Y:S05]  /*7680*/  MUFU.EX2 R166, R116 ;  /* 0x0000007400a67308 */ /* 0x00096a0000000800 */
[C---:B------:R-:W-:Y:S05]  /*7690*/  HMMA.16816.F32.BF16 R84, R20.reuse, R124, R84 ;  /* 0x0000007c1454723c */ /* 0x040fea0000041854 */
[----:B------:R-:W-:Y:S03]  /*76a0*/  MUFU.EX2 R61, R61 ;  /* 0x0000003d003d7308 */ /* 0x000fe60000000800 */
[C---:B------:R-:W-:Y:S01]  /*76b0*/  HMMA.16816.F32.BF16 R88, R20.reuse, R126, R88 ;  /* 0x0000007e1458723c */ /* 0x040fe20000041858 */
[----:B------:R-:W-:Y:S06]  /*76c0*/  LDSM.16.MT88.4 R124, [R224+0x3900] ;  /* 0x00390000e07c783b */ /* 0x000fec0000004200 */
[----:B------:R-:W-:Y:S01]  /*76d0*/  MUFU.EX2 R64, R64 ;  /* 0x0000004000407308 */ /* 0x000fe20000000800 */
[C---:B-1----:R-:W-:Y:S01]  /*76e0*/  HMMA.16816.F32.BF16 R92, R20.reuse, R120, R92 ;  /* 0x00000078145c723c */ /* 0x042fe2000004185c */
[----:B----4-:R-:W1:Y:S06]  /*76f0*/  LDSM.16.MT88.4 R116, [R220+0x1900] ;  /* 0x00190000dc74783b */ /* 0x010e6c0000004200 */
[--C-:B------:R-:W-:Y:S01]  /*7700*/  FFMA.FTZ R120, R36, c[0x0][0x2d0], -R243.reuse ;  /* 0x0000b40024787a23 */ /* 0x100fe200000108f3 */
[C---:B------:R-:W-:Y:S01]  /*7710*/  HMMA.16816.F32.BF16 R96, R20.reuse, R122, R96 ;  /* 0x0000007a1460723c */ /* 0x040fe20000041860 */
[----:B------:R-:W-:Y:S03]  /*7720*/  MUFU.EX2 R62, R62 ;  /* 0x0000003e003e7308 */ /* 0x000fe60000000800 */
[--C-:B------:R-:W-:Y:S03]  /*7730*/  FFMA.FTZ R121, R37, c[0x0][0x2d0], -R243.reuse ;  /* 0x0000b40025797a23 */ /* 0x100fe600000108f3 */
[--C-:B------:R-:W-:Y:S01]  /*7740*/  FFMA.FTZ R122, R40, c[0x0][0x2d0], -R243.reuse ;  /* 0x0000b400287a7a23 */ /* 0x100fe200000108f3 */
[C---:B------:R-:W-:Y:S03]  /*7750*/  HMMA.16816.F32.BF16 R100, R20.reuse, R128, R100 ;  /* 0x000000801464723c */ /* 0x040fe60000041864 */
[----:B------:R-:W-:Y:S01]  /*7760*/  MUFU.EX2 R120, R120 ;  /* 0x0000007800787308 */ /* 0x000fe20000000800 */
[--C-:B------:R-:W-:Y:S02]  /*7770*/  FFMA.FTZ R123, R41, c[0x0][0x2d0], -R243.reuse ;  /* 0x0000b400297b7a23 */ /* 0x100fe400000108f3 */
[----:B------:R-:W-:Y:S02]  /*7780*/  FFMA.FTZ R243, R65, c[0x0][0x2d0], -R243 ;  /* 0x0000b40041f37a23 */ /* 0x000fe400000108f3 */
[C---:B------:R-:W-:Y:S04]  /*7790*/  HMMA.16816.F32.BF16 R104, R20.reuse, R130, R104 ;  /* 0x000000821468723c */ /* 0x040fe80000041868 */
[--C-:B------:R-:W-:Y:S01]  /*77a0*/  FFMA.FTZ R65, R66, c[0x0][0x2d0], -R194.reuse ;  /* 0x0000b40042417a23 */ /* 0x100fe200000108c2 */
[----:B------:R-:W4:Y:S03]  /*77b0*/  MUFU.EX2 R121, R121 ;  /* 0x0000007900797308 */ /* 0x000f260000000800 */
[C---:B------:R-:W-:Y:S07]  /*77c0*/  HMMA.16816.F32.BF16 R12, R20.reuse, R136, R12 ;  /* 0x00000088140c723c */ /* 0x040fee000004180c */
[--C-:B------:R-:W-:Y:S01]  /*77d0*/  FFMA.FTZ R136, R38, c[0x0][0x2d0], -R194.reuse ;  /* 0x0000b40026887a23 */ /* 0x100fe200000108c2 */
[C---:B------:R-:W-:Y:S01]  /*77e0*/  HMMA.16816.F32.BF16 R108, R20.reuse, R138, R108 ;  /* 0x0000008a146c723c */ /* 0x040fe2000004186c */
[----:B------:R-:W-:Y:S03]  /*77f0*/  MUFU.EX2 R122, R122 ;  /* 0x0000007a007a7308 */ /* 0x000fe60000000800 */
[--C-:B------:R-:W-:Y:S02]  /*7800*/  FFMA.FTZ R137, R39, c[0x0][0x2d0], -R194.reuse ;  /* 0x0000b40027897a23 */ /* 0x100fe400000108c2 */
[----:B------:R-:W-:Y:S01]  /*7810*/  LDSM.16.MT88.4 R36, [R220+0x2100] ;  /* 0x00210000dc24783b */ /* 0x000fe20000004200 */
[--C-:B------:R-:W-:Y:S01]  /*7820*/  FFMA.FTZ R138, R42, c[0x0][0x2d0], -R194.reuse ;  /* 0x0000b4002a8a7a23 */ /* 0x100fe200000108c2 */
[C---:B------:R-:W-:Y:S03]  /*7830*/  HMMA.16816.F32.BF16 R16, R20.reuse, R144, R16 ;  /* 0x000000901410723c */ /* 0x040fe60000041810 */
[----:B------:R1:W-:Y:S01]  /*7840*/  MUFU.EX2 R145, R46 ;  /* 0x0000002e00917308 */ /* 0x0003e20000000800 */
[--C-:B------:R-:W-:Y:S02]  /*7850*/  FFMA.FTZ R139, R43, c[0x0][0x2d0], -R194.reuse ;  /* 0x0000b4002b8b7a23 */ /* 0x100fe400000108c2 */
[----:B------:R-:W-:Y:S01]  /*7860*/  LDSM.16.MT88.4 R40, [R222+0x6100] ;  /* 0x00610000de28783b */ /* 0x000fe20000004200 */
[----:B------:R-:W-:Y:S01]  /*7870*/  FFMA.FTZ R194, R67, c[0x0][0x2d0], -R194 ;  /* 0x0000b40043c27a23 */ /* 0x000fe200000108c2 */
[----:B------:R-:W-:Y:S05]  /*7880*/  HMMA.16816.F32.BF16 R112, R20, R146, R112 ;  /* 0x000000921470723c */ /* 0x000fea0000041870 */
[----:B------:R-:W-:Y:S02]  /*7890*/  MUFU.EX2 R146, R48 ;  /* 0x0000003000927308 */ /* 0x000fe40000000800 */
[----:B------:R-:W-:Y:S02]  /*78a0*/  F2FP.BF16.PACK_AB R20, R158, R153 ;  /* 0x000000999e14723e */ /* 0x000fe400000010ff */
[----:B------:R-:W-:Y:S03]  /*78b0*/  F2FP.BF16.PACK_AB R22, R155, R154 ;  /* 0x0000009a9b16723e */ /* 0x000fe600000010ff */
[----:B------:R-:W-:Y:S02]  /*78c0*/  F2FP.BF16.PACK_AB R21, R162, R157 ;  /* 0x0000009da215723e */ /* 0x000fe400000010ff */
[----:B-----5:R-:W-:Y:S01]  /*78d0*/  F2FP.BF16.PACK_AB R23, R166, R159 ;  /* 0x0000009fa617723e */ /* 0x020fe200000010ff */
[----:B------:R5:W-:Y:S01]  /*78e0*/  MUFU.EX2 R147, R50 ;  /* 0x0000003200937308 */ /* 0x000be20000000800 */
[----:B-1----:R-:W-:Y:S05]  /*78f0*/  LDSM.16.MT88.4 R44, [R222+0x2900] ;  /* 0x00290000de2c783b */ /* 0x002fea0000004200 */
[C---:B---3--:R-:W-:Y:S04]  /*7900*/  HMMA.16816.F32.BF16 R4, R20.reuse, R24, R4 ;  /* 0x000000181404723c */ /* 0x048fe80000041804 */
[----:B------:R-:W1:Y:S04]  /*7910*/  MUFU.EX2 R123, R123 ;  /* 0x0000007b007b7308 */ /* 0x000e680000000800 */
[C---:B------:R-:W-:Y:S01]  /*7920*/  HMMA.16816.F32.BF16 R8, R20.reuse, R26, R8 ;  /* 0x0000001a1408723c */ /* 0x040fe20000041808 */
[----:B------:R-:W3:Y:S05]  /*7930*/  LDSM.16.MT88.4 R24, [R224+0x5900] ;  /* 0x00590000e018783b */ /* 0x000eea0000004200 */
[----:B------:R-:W-:Y:S02]  /*7940*/  MUFU.EX2 R136, R136 ;  /* 0x0000008800887308 */ /* 0x000fe40000000800 */
[C---:B------:R-:W-:Y:S01]  /*7950*/  HMMA.16816.F32.BF16 R68, R20.reuse, R28, R68 ;  /* 0x0000001c1444723c */ /* 0x040fe20000041844 */
[----:B-----5:R-:W-:Y:S07]  /*7960*/  LDSM.16.MT88.4 R48, [R220+0x7100] ;  /* 0x00710000dc30783b */ /* 0x020fee0000004200 */
[C---:B------:R-:W-:Y:S01]  /*7970*/  HMMA.16816.F32.BF16 R72, R20.reuse, R30, R72 ;  /* 0x0000001e1448723c */ /* 0x040fe20000041848 */
[----:B------:R-:W5:Y:S01]  /*7980*/  MUFU.EX2 R137, R137 ;  /* 0x0000008900897308 */ /* 0x000f620000000800 */
[----:B------:R-:W1:Y:S06]  /*7990*/  LDSM.16.MT88.4 R28, [R222+0x5900] ;  /* 0x00590000de1c783b */ /* 0x000e6c0000004200 */
[C---:B--2---:R-:W-:Y:S03]  /*79a0*/  HMMA.16816.F32.BF16 R76, R20.reuse, R32, R76 ;  /* 0x00000020144c723c */ /* 0x044fe6000004184c */
[----:B------:R-:W-:Y:S05]  /*79b0*/  MUFU.EX2 R138, R138 ;  /* 0x0000008a008a7308 */ /* 0x000fea0000000800 */
[C---:B------:R-:W-:Y:S01]  /*79c0*/  HMMA.16816.F32.BF16 R80, R20.reuse, R34, R80 ;  /* 0x000000221450723c */ /* 0x040fe20000041850 */
[----:B------:R-:W2:Y:S04]  /*79d0*/  LDSM.16.MT88.4 R32, [R221+0x5900] ;  /* 0x00590000dd20783b */ /* 0x000ea80000004200 */
[----:B------:R-:W1:Y:S03]  /*79e0*/  MUFU.EX2 R139, R139 ;  /* 0x0000008b008b7308 */ /* 0x000e660000000800 */
[C---:B------:R-:W-:Y:S07]  /*79f0*/  HMMA.16816.F32.BF16 R84, R20.reuse, R116, R84 ;  /* 0x000000741454723c */ /* 0x040fee0000041854 */
[----:B------:R-:W1:Y:S01]  /*7a00*/  MUFU.EX2 R243, R243 ;  /* 0x000000f300f37308 */ /* 0x000e620000000800 */
[C---:B------:R-:W-:Y:S01]  /*7a10*/  HMMA.16816.F32.BF16 R88, R20.reuse, R118, R88 ;  /* 0x000000761458723c */ /* 0x040fe20000041858 */
[----:B------:R-:W4:Y:S07]  /*7a20*/  LDSM.16.MT88.4 R116, [R220+0x5900] ;  /* 0x00590000dc74783b */ /* 0x000f2e0000004200 */
[C---:B---3--:R-:W-:Y:S01]  /*7a30*/  HMMA.16816.F32.BF16 R92, R20.reuse, R24, R92 ;  /* 0x00000018145c723c */ /* 0x048fe2000004185c */
[----:B------:R-:W3:Y:S07]  /*7a40*/  MUFU.EX2 R63, R63 ;  /* 0x0000003f003f7308 */ /* 0x000eee0000000800 */
[C---:B------:R-:W-:Y:S01]  /*7a50*/  HMMA.16816.F32.BF16 R96, R20.reuse, R26, R96 ;  /* 0x0000001a1460723c */ /* 0x040fe20000041860 */
[----:B------:R-:W3:Y:S02]  /*7a60*/  LDSM.16.MT88.4 R24, [R224+0x2100] ;  /* 0x00210000e018783b */ /* 0x000ee40000004200 */
[----:B------:R-:W-:Y:S05]  /*7a70*/  MUFU.EX2 R65, R65 ;  /* 0x0000004100417308 */ /* 0x000fea0000000800 */
[C---:B-1----:R-:W-:Y:S05]  /*7a80*/  HMMA.16816.F32.BF16 R100, R20.reuse, R28, R100 ;  /* 0x0000001c1464723c */ /* 0x042fea0000041864 */
[----:B------:R-:W1:Y:S03]  /*7a90*/  MUFU.EX2 R194, R194 ;  /* 0x000000c200c27308 */ /* 0x000e660000000800 */
[C---:B------:R-:W-:Y:S01]  /*7aa0*/  HMMA.16816.F32.BF16 R104, R20.reuse, R30, R104 ;  /* 0x0000001e1468723c */ /* 0x040fe20000041868 */
[----:B------:R-:W1:Y:S07]  /*7ab0*/  LDSM.16.MT88.4 R28, [R222+0x2100] ;  /* 0x00210000de1c783b */ /* 0x000e6e0000004200 */
[C---:B--2---:R-:W-:Y:S08]  /*7ac0*/  HMMA.16816.F32.BF16 R12, R20.reuse, R32, R12 ;  /* 0x00000020140c723c */ /* 0x044ff0000004180c */
[C---:B------:R-:W-:Y:S01]  /*7ad0*/  HMMA.16816.F32.BF16 R108, R20.reuse, R34, R108 ;  /* 0x00000022146c723c */ /* 0x040fe2000004186c */
[----:B------:R-:W2:Y:S07]  /*7ae0*/  LDSM.16.MT88.4 R32, [R221+0x2100] ;  /* 0x00210000dd20783b */ /* 0x000eae0000004200 */
[C---:B----4-:R-:W-:Y:S08]  /*7af0*/  HMMA.16816.F32.BF16 R16, R20.reuse, R116, R16 ;  /* 0x000000741410723c */ /* 0x050ff00000041810 */
[----:B------:R-:W-:Y:S01]  /*7b00*/  HMMA.16816.F32.BF16 R112, R20, R118, R112 ;  /* 0x000000761470723c */ /* 0x000fe20000041870 */
[----:B------:R-:W-:Y:S06]  /*7b10*/  LDSM.16.MT88.4 R116, [R221+0x6100] ;  /* 0x00610000dd74783b */ /* 0x000fec0000004200 */
[----:B------:R-:W-:Y:S02]  /*7b20*/  F2FP.BF16.PACK_AB R20, R121, R120 ;  /* 0x000000787914723e */ /* 0x000fe400000010ff */
[----:B------:R-:W-:Y:S03]  /*7b30*/  F2FP.BF16.PACK_AB R22, R123, R122 ;  /* 0x0000007a7b16723e */ /* 0x000fe600000010ff */
[----:B-----5:R-:W-:Y:S02]  /*7b40*/  F2FP.BF16.PACK_AB R21, R137, R136 ;  /* 0x000000888915723e */ /* 0x020fe400000010ff */
[----:B------:R-:W-:Y:S07]  /*7b50*/  F2FP.BF16.PACK_AB R23, R139, R138 ;  /* 0x0000008a8b17723e */ /* 0x000fee00000010ff */
[C---:B---3--:R-:W-:Y:S08]  /*7b60*/  HMMA.16816.F32.BF16 R4, R20.reuse, R24, R4 ;  /* 0x000000181404723c */ /* 0x048ff00000041804 */
        /* <DEDUP_REMOVED lines=17> */
[C---:B------:R-:W-:Y:S08]  /*7c80*/  HMMA.16816.F32.BF16 R12, R20.reuse, R116, R12 ;  /* 0x00000074140c723c */ /* 0x040ff0000004180c */
[C---:B------:R-:W-:Y:S08]  /*7c90*/  HMMA.16816.F32.BF16 R108, R20.reuse, R118, R108 ;  /* 0x00000076146c723c */ /* 0x040ff0000004186c */
[C---:B-1----:R-:W-:Y:S08]  /*7ca0*/  HMMA.16816.F32.BF16 R16, R20.reuse, R28, R16 ;  /* 0x0000001c1410723c */ /* 0x042ff00000041810 */
[----:B------:R-:W-:Y:S01]  /*7cb0*/  HMMA.16816.F32.BF16 R112, R20, R30, R112 ;  /* 0x0000001e1470723c */ /* 0x000fe20000041870 */
[----:B------:R-:W1:Y:S06]  /*7cc0*/  LDSM.16.MT88.4 R28, [R224+0x6900] ;  /* 0x00690000e01c783b */ /* 0x000e6c0000004200 */
[----:B------:R-:W-:Y:S02]  /*7cd0*/  F2FP.BF16.PACK_AB R20, R163, R161 ;  /* 0x000000a1a314723e */ /* 0x000fe400000010ff */
[----:B------:R-:W-:Y:S03]  /*7ce0*/  F2FP.BF16.PACK_AB R22, R167, R165 ;  /* 0x000000a5a716723e */ /* 0x000fe600000010ff */
[----:B------:R-:W-:Y:S02]  /*7cf0*/  F2FP.BF16.PACK_AB R21, R146, R145 ;  /* 0x000000919215723e */ /* 0x000fe400000010ff */
[----:B------:R-:W-:Y:S07]  /*7d00*/  F2FP.BF16.PACK_AB R23, R148, R147 ;  /* 0x000000939417723e */ /* 0x000fee00000010ff */
[C---:B--2---:R-:W-:Y:S08]  /*7d10*/  HMMA.16816.F32.BF16 R4, R20.reuse, R32, R4 ;  /* 0x000000201404723c */ /* 0x044ff00000041804 */
[C---:B------:R-:W-:Y:S01]  /*7d20*/  HMMA.16816.F32.BF16 R8, R20.reuse, R34, R8 ;  /* 0x000000221408723c */ /* 0x040fe20000041808 */
[----:B------:R-:W2:Y:S07]  /*7d30*/  LDSM.16.MT88.4 R32, [R222+0x6900] ;  /* 0x00690000de20783b */ /* 0x000eae0000004200 */
[C---:B------:R-:W-:Y:S08]  /*7d40*/  HMMA.16816.F32.BF16 R68, R20.reuse, R44, R68 ;  /* 0x0000002c1444723c */ /* 0x040ff00000041844 */
[C---:B------:R-:W-:Y:S01]  /*7d50*/  HMMA.16816.F32.BF16 R72, R20.reuse, R46, R72 ;  /* 0x0000002e1448723c */ /* 0x040fe20000041848 */
[----:B------:R-:W-:Y:S07]  /*7d60*/  LDSM.16.MT88.4 R44, [R221+0x7100] ;  /* 0x00710000dd2c783b */ /* 0x000fee0000004200 */
[C---:B----4-:R-:W-:Y:S08]  /*7d70*/  HMMA.16816.F32.BF16 R76, R20.reuse, R36, R76 ;  /* 0x00000024144c723c */ /* 0x050ff0000004184c */
[C---:B------:R-:W-:Y:S01]  /*7d80*/  HMMA.16816.F32.BF16 R80, R20.reuse, R38, R80 ;  /* 0x000000261450723c */ /* 0x040fe20000041850 */
[----:B------:R-:W4:Y:S07]  /*7d90*/  LDSM.16.MT88.4 R36, [R221+0x6900] ;  /* 0x00690000dd24783b */ /* 0x000f2e0000004200 */
        /* <DEDUP_REMOVED lines=12> */
[C---:B---3--:R-:W-:Y:S08]  /*7e60*/  HMMA.16816.F32.BF16 R16, R20.reuse, R24, R16 ;  /* 0x000000181410723c */ /* 0x048ff00000041810 */
[----:B------:R-:W-:Y:S01]  /*7e70*/  HMMA.16816.F32.BF16 R112, R20, R26, R112 ;  /* 0x0000001a1470723c */ /* 0x000fe20000041870 */
[----:B------:R-:W3:Y:S06]  /*7e80*/  LDSM.16.MT88.4 R24, [R221+0x3100] ;  /* 0x00310000dd18783b */ /* 0x000eec0000004200 */
[----:B------:R-:W-:Y:S02]  /*7e90*/  F2FP.BF16.PACK_AB R20, R53, R52 ;  /* 0x000000343514723e */ /* 0x000fe400000010ff */
[----:B------:R-:W-:Y:S03]  /*7ea0*/  F2FP.BF16.PACK_AB R22, R57, R56 ;  /* 0x000000383916723e */ /* 0x000fe600000010ff */
[----:B------:R-:W-:Y:S02]  /*7eb0*/  F2FP.BF16.PACK_AB R21, R55, R54 ;  /* 0x000000363715723e */ /* 0x000fe400000010ff */
[----:B------:R-:W-:Y:S07]  /*7ec0*/  F2FP.BF16.PACK_AB R23, R59, R58 ;  /* 0x0000003a3b17723e */ /* 0x000fee00000010ff */
[C---:B-1----:R-:W-:Y:S08]  /*7ed0*/  HMMA.16816.F32.BF16 R4, R20.reuse, R28, R4 ;  /* 0x0000001c1404723c */ /* 0x042ff00000041804 */
[C---:B------:R-:W-:Y:S01]  /*7ee0*/  HMMA.16816.F32.BF16 R8, R20.reuse, R30, R8 ;  /* 0x0000001e1408723c */ /* 0x040fe20000041808 */
[----:B------:R-:W1:Y:S07]  /*7ef0*/  LDSM.16.MT88.4 R28, [R224+0x7100] ;  /* 0x00710000e01c783b */ /* 0x000e6e0000004200 */
[C---:B--2---:R-:W-:Y:S08]  /*7f00*/  HMMA.16816.F32.BF16 R68, R20.reuse, R32, R68 ;  /* 0x000000201444723c */ /* 0x044ff00000041844 */
[C---:B------:R-:W-:Y:S01]  /*7f10*/  HMMA.16816.F32.BF16 R72, R20.reuse, R34, R72 ;  /* 0x000000221448723c */ /* 0x040fe20000041848 */
[----:B------:R-:W-:Y:S07]  /*7f20*/  LDSM.16.MT88.4 R32, [R220+0x3900] ;  /* 0x00390000dc20783b */ /* 0x000fee0000004200 */
[C---:B---3--:R-:W-:Y:S08]  /*7f30*/  HMMA.16816.F32.BF16 R76, R20.reuse, R24, R76 ;  /* 0x00000018144c723c */ /* 0x048ff0000004184c */
[C---:B------:R-:W-:Y:S01]  /*7f40*/  HMMA.16816.F32.BF16 R80, R20.reuse, R26, R80 ;  /* 0x0000001a1450723c */ /* 0x040fe20000041850 */
[----:B------:R-:W2:Y:S07]  /*7f50*/  LDSM.16.MT88.4 R24, [R222+0x3900] ;  /* 0x00390000de18783b */ /* 0x000eae0000004200 */
[C---:B------:R-:W-:Y:S07]  /*7f60*/  HMMA.16816.F32.BF16 R84, R20.reuse, R36, R84 ;  /* 0x000000241454723c */ /* 0x040fee0000041854 */
[----:B------:R-:W-:Y:S01]  /*7f70*/  FADD.FTZ R37, R175, R174 ;  /* 0x000000aeaf257221 */ /* 0x000fe20000010000 */
[C---:B------:R-:W-:Y:S04]  /*7f80*/  HMMA.16816.F32.BF16 R88, R20.reuse, R38, R88 ;  /* 0x000000261458723c */ /* 0x040fe80000041858 */
[----:B------:R-:W-:Y:S04]  /*7f90*/  FADD.FTZ R37, R192, R37 ;  /* 0x00000025c0257221 */ /* 0x000fe80000010000 */
[C---:B-1----:R-:W-:Y:S04]  /*7fa0*/  HMMA.16816.F32.BF16 R92, R20.reuse, R28, R92 ;  /* 0x0000001c145c723c */ /* 0x042fe8000004185c */
        /* <DEDUP_REMOVED lines=21> */
[----:B------:R-:W-:Y:S04]  /*8100*/  HMMA.16816.F32.BF16 R112, R20, R50, R112 ;  /* 0x000000321470723c */ /* 0x000fe80000041870 */
        /* <DEDUP_REMOVED lines=18> */
[C---:B--2---:R-:W-:Y:S04]  /*8230*/  HMMA.16816.F32.BF16 R68, R20.reuse, R24, R68 ;  /* 0x000000181444723c */ /* 0x044fe80000041844 */
[----:B------:R-:W-:Y:S02]  /*8240*/  FADD.FTZ R0, R122, R121 ;  /* 0x000000797a007221 */ /* 0x000fe40000010000 */
[----:B------:R-:W-:Y:S02]  /*8250*/  FADD.FTZ R2, R138, R137 ;  /* 0x000000898a027221 */ /* 0x000fe40000010000 */
[C---:B------:R-:W-:Y:S01]  /*8260*/  HMMA.16816.F32.BF16 R72, R20.reuse, R26, R72 ;  /* 0x0000001a1448723c */ /* 0x040fe20000041848 */
[----:B------:R-:W2:Y:S03]  /*8270*/  LDSM.16.MT88.4 R24, [R224+0x7900] ;  /* 0x00790000e018783b */ /* 0x000ea60000004200 */
[----:B------:R-:W-:Y:S02]  /*8280*/  FADD.FTZ R0, R123, R0 ;  /* 0x000000007b007221 */ /* 0x000fe40000010000 */
[----:B------:R-:W-:Y:S02]  /*8290*/  FADD.FTZ R2, R139, R2 ;  /* 0x000000028b027221 */ /* 0x000fe40000010000 */
[C---:B-1----:R-:W-:Y:S04]  /*82a0*/  HMMA.16816.F32.BF16 R76, R20.reuse, R28, R76 ;  /* 0x0000001c144c723c */ /* 0x042fe8000004184c */
[----:B------:R-:W-:Y:S04]  /*82b0*/  FADD.FTZ R0, R161, R0 ;  /* 0x00000000a1007221 */ /* 0x000fe80000010000 */
[C---:B------:R-:W-:Y:S01]  /*82c0*/  HMMA.16816.F32.BF16 R80, R20.reuse, R30, R80 ;  /* 0x0000001e1450723c */ /* 0x040fe20000041850 */
[----:B------:R-:W1:Y:S03]  /*82d0*/  LDSM.16.MT88.4 R28, [R222+0x7900] ;  /* 0x00790000de1c783b */ /* 0x000e660000004200 */
[----:B------:R-:W-:Y:S04]  /*82e0*/  FADD.FTZ R0, R163, R0 ;  /* 0x00000000a3007221 */ /* 0x000fe80000010000 */
[C---:B------:R-:W-:Y:S04]  /*82f0*/  HMMA.16816.F32.BF16 R84, R20.reuse, R32, R84 ;  /* 0x000000201454723c */ /* 0x040fe80000041854 */
[----:B------:R-:W-:Y:S04]  /*8300*/  FADD.FTZ R0, R165, R0 ;  /* 0x00000000a5007221 */ /* 0x000fe80000010000 */
[C---:B------:R-:W-:Y:S01]  /*8310*/  HMMA.16816.F32.BF16 R88, R20.reuse, R34, R88 ;  /* 0x000000221458723c */ /* 0x040fe20000041858 */
[----:B------:R-:W3:Y:S07]  /*8320*/  LDSM.16.MT88.4 R32, [R221+0x7900] ;  /* 0x00790000dd20783b */ /* 0x000eee0000004200 */
[C---:B--2---:R-:W-:Y:S08]  /*8330*/  HMMA.16816.F32.BF16 R92, R20.reuse, R24, R92 ;  /* 0x00000018145c723c */ /* 0x044ff0000004185c */
[C---:B------:R-:W-:Y:S01]  /*8340*/  HMMA.16816.F32.BF16 R96, R20.reuse, R26, R96 ;  /* 0x0000001a1460723c */ /* 0x040fe20000041860 */
[----:B------:R-:W2:Y:S07]  /*8350*/  LDSM.16.MT88.4 R24, [R220+0x7900] ;  /* 0x00790000dc18783b */ /* 0x000eae0000004200 */
[C---:B-1----:R-:W-:Y:S07]  /*8360*/  HMMA.16816.F32.BF16 R100, R20.reuse, R28, R100 ;  /* 0x0000001c1464723c */ /* 0x042fee0000041864 */
[----:B------:R-:W-:Y:S01]  /*8370*/  FADD.FTZ R29, R145, R2 ;  /* 0x00000002911d7221 */ /* 0x000fe20000010000 */
[C---:B------:R-:W-:Y:S04]  /*8380*/  HMMA.16816.F32.BF16 R104, R20.reuse, R30, R104 ;  /* 0x0000001e1468723c */ /* 0x040fe80000041868 */
[----:B------:R-:W-:Y:S04]  /*8390*/  FADD.FTZ R2, R146, R29 ;  /* 0x0000001d92027221 */ /* 0x000fe80000010000 */
[C---:B---3--:R-:W-:Y:S07]  /*83a0*/  HMMA.16816.F32.BF16 R120, R20.reuse, R32, R12 ;  /* 0x000000201478723c */ /* 0x048fee000004180c */
[----:B------:R-:W-:Y:S01]  /*83b0*/  FADD.FTZ R15, R147, R2 ;  /* 0x00000002930f7221 */ /* 0x000fe20000010000 */
[C---:B------:R-:W-:Y:S04]  /*83c0*/  HMMA.16816.F32.BF16 R108, R20.reuse, R34, R108 ;  /* 0x00000022146c723c */ /* 0x040fe8000004186c */
[----:B------:R-:W-:Y:S01]  /*83d0*/  FADD.FTZ R13, R167, R0 ;  /* 0x00000000a70d7221 */ /* 0x000fe20000010000 */
[----:B------:R-:W-:Y:S01]  /*83e0*/  MOV R0, R3 ;  /* 0x0000000300007202 */ /* 0x000fe20000000f00 */
[----:B------:R-:W-:Y:S02]  /*83f0*/  FADD.FTZ R15, R148, R15 ;  /* 0x0000000f940f7221 */ /* 0x000fe40000010000 */
[----:B------:R-:W-:Y:S01]  /*8400*/  FADD.FTZ R52, R52, R13 ;  /* 0x0000000d34347221 */ /* 0x000fe20000010000 */
[C---:B--2---:R-:W-:Y:S03]  /*8410*/  HMMA.16816.F32.BF16 R116, R20.reuse, R24, R16 ;  /* 0x000000181474723c */ /* 0x044fe60000041810 */
        /* <DEDUP_REMOVED lines=16> */
[----:B------:R-:W-:-:S05]  /*8520*/  @P1 BRA `(.L_x_1342) ;  /* 0xffffcba000001947 */ /* 0x000fca000383ffff */
.L_x_1341:
[----:B------:R-:W1:Y:S01]  /*8530*/  SHFL.BFLY PT, R2, R241, 0x2, 0x1f ;  /* 0x0c401f00f1027f89 */ /* 0x000e6200000e0000 */
[----:B------:R-:W-:-:S02]  /*8540*/  MOV R7, RZ ;  /* 0x000000ff00077202 */ /* 0x000fc40000000f00 */
[----:B------:R-:W-:Y:S01]  /*8550*/  PLOP3.LUT P2, PT, PT, PT, PT, 0x8, 0x0 ;  /* 0x000000000000781c */ /* 0x000fe20003f4e170 */
[----:B------:R-:W2:Y:S01]  /*8560*/  SHFL.BFLY PT, R0, R239, 0x2, 0x1f ;  /* 0x0c401f00ef007f89 */ /* 0x000ea200000e0000 */
[----:B-1----:R-:W-:Y:S02]  /*8570*/  FADD.FTZ R9, R2, R241 ;  /* 0x000000f102097221 */ /* 0x002fe40000010000 */
[----:B--2---:R-:W-:-:S03]  /*8580*/  FADD.FTZ R5, R0, R239 ;  /* 0x000000ef00057221 */ /* 0x004fc60000010000 */
[----:B------:R-:W1:Y:S01]  /*8590*/  SHFL.BFLY PT, R6, R9, 0x1, 0x1f ;  /* 0x0c201f0009067f89 */ /* 0x000e6200000e0000 */
[----:B------:R-:W-:-:S03]  /*85a0*/  MOV R0, RZ ;  /* 0x000000ff00007202 */ /* 0x000fc60000000f00 */
        /* <DEDUP_REMOVED lines=83> */
.L_x_1339:
        /* <DEDUP_REMOVED lines=121> */
[----:B------:R-:W-:Y:S02]  /*9270*/  ISETP.GE.AND P3, PT, R7, c[0x0][0x3c8], PT ;  /* 0x0000f20007007a0c */ /* 0x000fe40003f66270 */
[----:B------:R-:W-:Y:S02]  /*9280*/  IADD3 R2, R11, 0x18, RZ ;  /* 0x000000180b027810 */ /* 0x000fe40007ffe0ff */
[----:B------:R-:W-:Y:S02]  /*9290*/  ISETP.GE.AND P2, PT, R3, c[0x0][0x3c8], PT ;  /* 0x0000f20003007a0c */ /* 0x000fe40003f46270 */
[----:B------:R-:W-:Y:S02]  /*92a0*/  ISETP.GE.AND P1, PT, R2, c[0x0][0x3c8], PT ;  /* 0x0000f20002007a0c */ /* 0x000fe40003f26270 */
[C---:B------:R-:W-:Y:S02]  /*92b0*/  ISETP.GE.AND P4, PT, R11.reuse, c[0x0][0x3c8], PT ;  /* 0x0000f2000b007a0c */ /* 0x040fe40003f86270 */
[----:B------:R-:W-:-:S02]  /*92c0*/  IADD3 R0, R11, 0x20, RZ ;  /* 0x000000200b007810 */ /* 0x000fc40007ffe0ff */
[----:B------:R-:W-:Y:S02]  /*92d0*/  IADD3 R10, R11, 0x28, RZ ;  /* 0x000000280b0a7810 */ /* 0x000fe40007ffe0ff */
[----:B------:R-:W-:Y:S02]  /*92e0*/  @!P3 LEA.HI R7, R7, R7, RZ, 0x1 ;  /* 0x000000070707b211 */ /* 0x000fe400078f08ff */
[----:B------:R-:W-:Y:S02]  /*92f0*/  ISETP.GE.AND P6, PT, R0, c[0x0][0x3c8], PT ;  /* 0x0000f20000007a0c */ /* 0x000fe40003fc6270 */
[----:B------:R-:W-:Y:S02]  /*9300*/  @!P2 LEA.HI R3, R3, R3, RZ, 0x1 ;  /* 0x000000030303a211 */ /* 0x000fe400078f08ff */
[----:B------:R-:W-:Y:S01]  /*9310*/  @!P3 LOP3.LUT R7, R7, 0xfffffffe, RZ, 0xc0, !PT ;  /* 0xfffffffe0707b812 */ /* 0x000fe200078ec0ff */
[----:B-1--4-:R-:W-:Y:S01]  /*9320*/  @!P4 IMAD.WIDE R12, R11, 0x4, R16 ;  /* 0x000000040b0cc825 */ /* 0x012fe200078e0210 */
[----:B------:R-:W-:-:S02]  /*9330*/  @!P1 LEA.HI R2, R2, R2, RZ, 0x1 ;  /* 0x0000000202029211 */ /* 0x000fc400078f08ff */
[----:B------:R-:W-:Y:S01]  /*9340*/  @!P2 LOP3.LUT R3, R3, 0xfffffffe, RZ, 0xc0, !PT ;  /* 0xfffffffe0303a812 */ /* 0x000fe200078ec0ff */
[--C-:B------:R-:W-:Y:S01]  /*9350*/  @!P3 IMAD.WIDE R6, R7, 0x4, R16.reuse ;  /* 0x000000040706b825 */ /* 0x100fe200078e0210 */
[----:B------:R-:W-:Y:S01]  /*9360*/  @!P1 LOP3.LUT R21, R2, 0xfffffffe, RZ, 0xc0, !PT ;  /* 0xfffffffe02159812 */ /* 0x000fe200078ec0ff */
[----:B------:R1:W-:Y:S01]  /*9370*/  @!P4 ST.E.64 [R12.64], R128 ;  /* 0x000000800c00c985 */ /* 0x0003e2000c101b0e */
[----:B------:R-:W-:Y:S01]  /*9380*/  IADD3 R8, R11, 0x30, RZ ;  /* 0x000000300b087810 */ /* 0x000fe20007ffe0ff */
[----:B------:R-:W-:Y:S01]  /*9390*/  @!P2 IMAD.WIDE R18, R3, 0x4, R16 ;  /* 0x000000040312a825 */ /* 0x000fe200078e0210 */
[C---:B------:R-:W-:Y:S01]  /*93a0*/  IADD3 R3, R11.reuse, 0x38, RZ ;  /* 0x000000380b037810 */ /* 0x040fe20007ffe0ff */
[----:B------:R2:W-:Y:S01]  /*93b0*/  @!P3 ST.E.64 [R6.64], R4 ;  /* 0x000000040600b985 */ /* 0x0005e2000c101b0e */
[C---:B------:R-:W-:Y:S02]  /*93c0*/  IADD3 R15, R11.reuse, 0x40, RZ ;  /* 0x000000400b0f7810 */ /* 0x040fe40007ffe0ff */
[----:B------:R-:W-:Y:S01]  /*93d0*/  ISETP.GE.AND P5, PT, R10, c[0x0][0x3c8], PT ;  /* 0x0000f2000a007a0c */ /* 0x000fe20003fa6270 */
[----:B------:R3:W-:Y:S01]  /*93e0*/  @!P2 ST.E.64 [R18.64], R68 ;  /* 0x000000441200a985 */ /* 0x0007e2000c101b0e */
[----:B------:R-:W-:-:S02]  /*93f0*/  IADD3 R2, R11, 0x48, RZ ;  /* 0x000000480b027810 */ /* 0x000fc40007ffe0ff */
[----:B------:R-:W-:Y:S02]  /*9400*/  ISETP.GE.AND P4, PT, R8, c[0x0][0x3c8], PT ;  /* 0x0000f20008007a0c */ /* 0x000fe40003f86270 */
[----:B------:R-:W-:Y:S02]  /*9410*/  ISETP.GE.AND P3, PT, R3, c[0x0][0x3c8], PT ;  /* 0x0000f20003007a0c */ /* 0x000fe40003f66270 */
[----:B------:R-:W-:Y:S02]  /*9420*/  ISETP.GE.AND P2, PT, R15, c[0x0][0x3c8], PT ;  /* 0x0000f2000f007a0c */ /* 0x000fe40003f46270 */
[----:B------:R-:W-:-:S03]  /*9430*/  @!P6 LEA.HI R0, R0, R0, RZ, 0x1 ;  /* 0x000000000000e211 */ /* 0x000fc600078f08ff */
[----:B------:R-:W-:-:S04]  /*9440*/  @!P5 LEA.HI R10, R10, R10, RZ, 0x1 ;  /* 0x0000000a0a0ad211 */ /* 0x000fc800078f08ff */
[----:B------:R-:W-:Y:S02]  /*9450*/  @!P4 LEA.HI R8, R8, R8, RZ, 0x1 ;  /* 0x000000080808c211 */ /* 0x000fe400078f08ff */
[----:B------:R-:W-:Y:S02]  /*9460*/  @!P3 LEA.HI R3, R3, R3, RZ, 0x1 ;  /* 0x000000030303b211 */ /* 0x000fe400078f08ff */
[----:B------:R-:W-:Y:S02]  /*9470*/  @!P2 LEA.HI R15, R15, R15, RZ, 0x1 ;  /* 0x0000000f0f0fa211 */ /* 0x000fe400078f08ff */
[----:B-1----:R-:W-:Y:S02]  /*9480*/  @!P5 LOP3.LUT R13, R10, 0xfffffffe, RZ, 0xc0, !PT ;  /* 0xfffffffe0a0dd812 */ /* 0x002fe400078ec0ff */
[----:B------:R-:W-:Y:S01]  /*9490*/  @!P3 LOP3.LUT R3, R3, 0xfffffffe, RZ, 0xc0, !PT ;  /* 0xfffffffe0303b812 */ /* 0x000fe200078ec0ff */
[----:B--2---:R-:W-:Y:S01]  /*94a0*/  @!P1 IMAD.WIDE R6, R21, 0x4, R16 ;  /* 0x0000000415069825 */ /* 0x004fe200078e0210 */
[----:B------:R-:W-:-:S02]  /*94b0*/  @!P6 LOP3.LUT R5, R0, 0xfffffffe, RZ, 0xc0, !PT ;  /* 0xfffffffe0005e812 */ /* 0x000fc400078ec0ff */
[----:B------:R-:W-:Y:S02]  /*94c0*/  @!P2 LOP3.LUT R15, R15, 0xfffffffe, RZ, 0xc0, !PT ;  /* 0xfffffffe0f0fa812 */ /* 0x000fe400078ec0ff */
[----:B------:R1:W-:Y:S01]  /*94d0*/  @!P1 ST.E.64 [R6.64], R72 ;  /* 0x0000004806009985 */ /* 0x0003e2000c101b0e */
[----:B------:R-:W-:Y:S01]  /*94e0*/  ISETP.GE.AND P1, PT, R2, c[0x0][0x3c8], PT ;  /* 0x0000f20002007a0c */ /* 0x000fe20003f26270 */
[----:B------:R-:W-:Y:S01]  /*94f0*/  @!P6 IMAD.WIDE R4, R5, 0x4, R16 ;  /* 0x000000040504e825 */ /* 0x000fe200078e0210 */
[----:B---3--:R-:W-:Y:S02]  /*9500*/  @!P4 LOP3.LUT R19, R8, 0xfffffffe, RZ, 0xc0, !PT ;  /* 0xfffffffe0813c812 */ /* 0x008fe400078ec0ff */
[C---:B------:R-:W-:Y:S02]  /*9510*/  IADD3 R0, R11.reuse, 0x50, RZ ;  /* 0x000000500b007810 */ /* 0x040fe40007ffe0ff */
[----:B------:R2:W-:Y:S01]  /*9520*/  @!P6 ST.E.64 [R4.64], R76 ;  /* 0x0000004c0400e985 */ /* 0x0005e2000c101b0e */
[----:B------:R-:W-:-:S02]  /*9530*/  IADD3 R8, R11, 0x58, RZ ;  /* 0x000000580b087810 */ /* 0x000fc40007ffe0ff */
[----:B------:R-:W-:Y:S02]  /*9540*/  IADD3 R10, R11, 0x68, RZ ;  /* 0x000000680b0a7810 */ /* 0x000fe40007ffe0ff */
[----:B------:R-:W-:Y:S02]  /*9550*/  ISETP.GE.AND P6, PT, R0, c[0x0][0x3c8], PT ;  /* 0x0000f20000007a0c */ /* 0x000fe40003fc6270 */
[----:B------:R-:W-:-:S11]  /*9560*/  @!P1 LEA.HI R2, R2, R2, RZ, 0x1 ;  /* 0x0000000202029211 */ /* 0x000fd600078f08ff */
[----:B------:R-:W-:Y:S01]  /*9570*/  @!P6 LEA.HI R0, R0, R0, RZ, 0x1 ;  /* 0x000000000000e211 */ /* 0x000fe200078f08ff */
[----:B-1----:R-:W-:-:S04]  /*9580*/  @!P5 IMAD.WIDE R6, R13, 0x4, R16 ;  /* 0x000000040d06d825 */ /* 0x002fc800078e0210 */
[--C-:B------:R-:W-:Y:S01]  /*9590*/  @!P4 IMAD.WIDE R12, R19, 0x4, R16.reuse ;  /* 0x00000004130cc825 */ /* 0x100fe200078e0210 */
[----:B------:R1:W-:Y:S01]  /*95a0*/  @!P5 ST.E.64 [R6.64], R80 ;  /* 0x000000500600d985 */ /* 0x0003e2000c101b0e */
[----:B------:R-:W-:Y:S02]  /*95b0*/  ISETP.GE.AND P5, PT, R8, c[0x0][0x3c8], PT ;  /* 0x0000f20008007a0c */ /* 0x000fe40003fa6270 */
[----:B--2---:R-:W-:Y:S01]  /*95c0*/  @!P1 LOP3.LUT R5, R2, 0xfffffffe, RZ, 0xc0, !PT ;  /* 0xfffffffe02059812 */ /* 0x004fe200078ec0ff */
[--C-:B------:R-:W-:Y:S01]  /*95d0*/  @!P3 IMAD.WIDE R2, R3, 0x4, R16.reuse ;  /* 0x000000040302b825 */ /* 0x100fe200078e0210 */
[----:B------:R-:W-:Y:S03]  /*95e0*/  @!P4 ST.E.64 [R12.64], R84 ;  /* 0x000000540c00c985 */ /* 0x000fe6000c101b0e */
[--C-:B------:R-:W-:Y:S01]  /*95f0*/  @!P2 IMAD.WIDE R18, R15, 0x4, R16.reuse ;  /* 0x000000040f12a825 */ /* 0x100fe200078e0210 */
[----:B------:R-:W-:Y:S01]  /*9600*/  IADD3 R15, R11, 0x60, RZ ;  /* 0x000000600b0f7810 */ /* 0x000fe20007ffe0ff */
[----:B------:R2:W-:Y:S01]  /*9610*/  @!P3 ST.E.64 [R2.64], R88 ;  /* 0x000000580200b985 */ /* 0x0005e2000c101b0e */
[----:B------:R-:W-:Y:S01]  /*9620*/  ISETP.GE.AND P3, PT, R10, c[0x0][0x3c8], PT ;  /* 0x0000f2000a007a0c */ /* 0x000fe20003f66270 */
[----:B------:R-:W-:Y:S01]  /*9630*/  @!P1 IMAD.WIDE R4, R5, 0x4, R16 ;  /* 0x0000000405049825 */ /* 0x000fe200078e0210 */
[----:B------:R-:W-:Y:S01]  /*9640*/  ISETP.GE.AND P4, PT, R15, c[0x0][0x3c8], PT ;  /* 0x0000f2000f007a0c */ /* 0x000fe20003f86270 */
[----:B------:R-:W-:Y:S01]  /*9650*/  @!P2 ST.E.64 [R18.64], R92 ;  /* 0x0000005c1200a985 */ /* 0x000fe2000c101b0e */
[----:B------:R-:W-:-:S03]  /*9660*/  @!P5 LEA.HI R8, R8, R8, RZ, 0x1 ;  /* 0x000000080808d211 */ /* 0x000fc600078f08ff */
[----:B------:R3:W-:Y:S06]  /*9670*/  @!P1 ST.E.64 [R4.64], R96 ;  /* 0x0000006004009985 */ /* 0x0007ec000c101b0e */
[----:B------:R-:W-:Y:S02]  /*9680*/  @!P3 LEA.HI R10, R10, R10, RZ, 0x1 ;  /* 0x0000000a0a0ab211 */ /* 0x000fe400078f08ff */
[----:B------:R-:W-:Y:S02]  /*9690*/  @!P4 LEA.HI R15, R15, R15, RZ, 0x1 ;  /* 0x0000000f0f0fc211 */ /* 0x000fe400078f08ff */
[----:B-1----:R-:W-:-:S02]  /*96a0*/  IADD3 R7, R11, 0x70, RZ ;  /* 0x000000700b077810 */ /* 0x002fc40007ffe0ff */
[----:B------:R-:W-:Y:S02]  /*96b0*/  IADD3 R6, R11, 0x78, RZ ;  /* 0x000000780b067810 */ /* 0x000fe40007ffe0ff */
[----:B------:R-:W-:Y:S02]  /*96c0*/  ISETP.GE.AND P2, PT, R7, c[0x0][0x3c8], PT ;  /* 0x0000f20007007a0c */ /* 0x000fe40003f46270 */
[----:B------:R-:W-:Y:S02]  /*96d0*/  ISETP.GE.AND P1, PT, R6, c[0x0][0x3c8], PT ;  /* 0x0000f20006007a0c */ /* 0x000fe40003f26270 */
[----:B------:R-:W-:Y:S02]  /*96e0*/  @!P4 LOP3.LUT R15, R15, 0xfffffffe, RZ, 0xc0, !PT ;  /* 0xfffffffe0f0fc812 */ /* 0x000fe400078ec0ff */
[----:B--2---:R-:W-:Y:S02]  /*96f0*/  @!P6 LOP3.LUT R3, R0, 0xfffffffe, RZ, 0xc0, !PT ;  /* 0xfffffffe0003e812 */ /* 0x004fe400078ec0ff */
[----:B------:R-:W-:Y:S01]  /*9700*/  @!P3 LOP3.LUT R13, R10, 0xfffffffe, RZ, 0xc0, !PT ;  /* 0xfffffffe0a0db812 */ /* 0x000fe200078ec0ff */
[----:B------:R-:W-:-:S04]  /*9710*/  @!P4 IMAD.WIDE R20, R15, 0x4, R16 ;  /* 0x000000040f14c825 */ /* 0x000fc800078e0210 */
[----:B------:R-:W-:Y:S01]  /*9720*/  @!P2 LEA.HI R7, R7, R7, RZ, 0x1 ;  /* 0x000000070707a211 */ /* 0x000fe200078f08ff */
[--C-:B------:R-:W-:Y:S01]  /*9730*/  @!P6 IMAD.WIDE R2, R3, 0x4, R16.reuse ;  /* 0x000000040302e825 */ /* 0x100fe200078e0210 */
[----:B------:R-:W-:Y:S02]  /*9740*/  @!P1 LEA.HI R6, R6, R6, RZ, 0x1 ;  /* 0x0000000606069211 */ /* 0x000fe400078f08ff */
[----:B---3--:R-:W-:Y:S01]  /*9750*/  @!P5 LOP3.LUT R5, R8, 0xfffffffe, RZ, 0xc0, !PT ;  /* 0xfffffffe0805d812 */ /* 0x008fe200078ec0ff */
[--C-:B------:R-:W-:Y:S01]  /*9760*/  @!P3 IMAD.WIDE R12, R13, 0x4, R16.reuse ;  /* 0x000000040d0cb825 */ /* 0x100fe200078e0210 */
        /* <DEDUP_REMOVED lines=11> */
.L_x_1345:
[----:B------:R-:W-:Y:S05]  /*9820*/  BSYNC B0 ;  /* 0x0000000000007941 */ /* 0x000fea0003800000 */
.L_x_1344:
        /* <DEDUP_REMOVED lines=98> */
.L_x_1343:
        /* <DEDUP_REMOVED lines=50> */
.L_x_1346:
        /* <DEDUP_REMOVED lines=9> */
.L_x_2712:


//--------------------- .text._ZN7cutlass13device_kernelIN5flash19enable_sm80_to_sm89INS1_16FlashAttnFwdSm80INS1_25CollectiveMainloopFwdSm80ILi8ELi1ELb1EN4cute5tupleIJNS5_1CILi128EEENS7_ILi96EEES8_EEELi128ENS_10bfloat16_tEfNS_4arch4Sm80ELb0ELb1ELb0ELb0ELb0ELb0ELb1ELb1EEENS1_21CollectiveEpilogueFwdINS6_IJS8_S8_S9_EEENS6_IJNS7_ILi1EEESH_SH_EEESB_SD_Li256ELb0ELb1ELb1ELb0EEENS1_19SingleTileSchedulerILb0ELb1ELb1ELi128EEEEEEEEEvNT_6ParamsE --------------------------
	.section	.text._ZN7cutlass13device_kernelIN5flash19enable_sm80_to_sm89INS1_16FlashAttnFwdSm80INS1_25CollectiveMainloopFwdSm80ILi8ELi1ELb1EN4cute5tupleIJNS5_1CILi128EEENS7_ILi96EEES8_EEELi128ENS_10bfloat16_tEfNS_4arch4Sm80ELb0ELb1ELb0ELb0ELb0ELb0ELb1ELb1EEENS1_21CollectiveEpilogueFwdINS6_IJS8_S8_S9_EEENS6_IJNS7_ILi1EEESH_SH_EEESB_SD_Li256ELb0ELb1ELb1ELb0EEENS1_19SingleTileSchedulerILb0ELb1ELb1ELi128EEEEEEEEEvNT_6ParamsE,"ax",@progbits
	.sectioninfo	@"SHI_REGISTERS=250"
	.align	128
.text._ZN7cutlass13device_kernelIN5flash19enable_sm80_to_sm89INS1_16FlashAttnFwdSm80INS1_25CollectiveMainloopFwdSm80ILi8ELi1ELb1EN4cute5tupleIJNS5_1CILi128EEENS7_ILi96EEES8_EEELi128ENS_10bfloat16_tEfNS_4arch4Sm80ELb0ELb1ELb0ELb0ELb0ELb0ELb1ELb1EEENS1_21CollectiveEpilogueFwdINS6_IJS8_S8_S9_EEENS6_IJNS7_ILi1EEESH_SH_EEESB_SD_Li256ELb0ELb1ELb1ELb0EEENS1_19SingleTileSchedulerILb0ELb1ELb1ELi128EEEEEEEEEvNT_6ParamsE:
        .type           _ZN7cutlass13device_kernelIN5flash19enable_sm80_to_sm89INS1_16FlashAttnFwdSm80INS1_25CollectiveMainloopFwdSm80ILi8ELi1ELb1EN4cute5tupleIJNS5_1CILi128EEENS7_ILi96EEES8_EEELi128ENS_10bfloat16_tEfNS_4arch4Sm80ELb0ELb1ELb0ELb0ELb0ELb0ELb1ELb1EEENS1_21CollectiveEpilogueFwdINS6_IJS8_S8_S9_EEENS6_IJNS7_ILi1EEESH_SH_EEESB_SD_Li256ELb0ELb1ELb1ELb0EEENS1_19SingleTileSchedulerILb0ELb1ELb1ELi128EEEEEEEEEvNT_6ParamsE,@function
        .size           _ZN7cutlass13device_kernelIN5flash19enable_sm80_to_sm89INS1_16FlashAttnFwdSm80INS1_25CollectiveMainloopFwdSm80ILi8ELi1ELb1EN4cute5tupleIJNS5_1CILi128EEENS7_ILi96EEES8_EEELi128ENS_10bfloat16_tEfNS_4arch4Sm80ELb0ELb1ELb0ELb0ELb0ELb0ELb1ELb1EEENS1_21CollectiveEpilogueFwdINS6_IJS8_S8_S9_EEENS6_IJNS7_ILi1EEESH_SH_EEESB_SD_Li256ELb0ELb1ELb1ELb0EEENS1_19SingleTileSchedulerILb0ELb1ELb1ELi128EEEEEEEEEvNT_6ParamsE,(.L_x_2713 - _ZN7cutlass13device_kernelIN5flash19enable_sm80_to_sm89INS1_16FlashAttnFwdSm80INS1_25CollectiveMainloopFwdSm80ILi8ELi1ELb1EN4cute5tupleIJNS5_1CILi128EEENS7_ILi96EEES8_EEELi128ENS_10bfloat16_tEfNS_4arch4Sm80ELb0ELb1ELb0ELb0ELb0ELb0ELb1ELb1EEENS1_21CollectiveEpilogueFwdINS6_IJS8_S8_S9_EEENS6_IJNS7_ILi1EEESH_SH_EEESB_SD_Li256ELb0ELb1ELb1ELb0EEENS1_19SingleTileSchedulerILb0ELb1ELb1ELi128EEEEEEEEEvNT_6ParamsE)
        .other          _ZN7cutlass13device_kernelIN5flash19enable_sm80_to_sm89INS1_16FlashAttnFwdSm80INS1_25CollectiveMainloopFwdSm80ILi8ELi1ELb1EN4cute5tupleIJNS5_1CILi128EEENS7_ILi96EEES8_EEELi128ENS_10bfloat16_tEfNS_4arch4Sm80ELb0ELb1ELb0ELb0ELb0ELb0ELb1ELb1EEENS1_21CollectiveEpilogueFwdINS6_IJS8_S8_S9_EEENS6_IJNS7_ILi1EEESH_SH_EEESB_SD_Li256ELb0ELb1ELb1ELb0EEENS1_19SingleTileSchedulerILb0ELb1ELb1ELi128EEEEEEEEEvNT_6ParamsE,@"STO_CUDA_ENTRY STV_DEFAULT"
_ZN7cutlass13device_kernelIN5flash19enable_sm80_to_sm89INS1_16FlashAttnFwdSm80INS1_25CollectiveMainloopFwdSm80ILi8ELi1ELb1EN4cute5tupleIJNS5_1CILi128EEENS7_ILi96EEES8_EEELi128ENS_10bfloat16_tEfNS_4arch4Sm80ELb0ELb1ELb0ELb0ELb0ELb0ELb1ELb1EEENS1_21CollectiveEpilogueFwdINS6_IJS8_S8_S9_EEENS6_IJNS7_ILi1EEESH_SH_EEESB_SD_Li256ELb0ELb1ELb1ELb0EEENS1_19SingleTileSchedulerILb0ELb1ELb1ELi128EEEEEEEEEvNT_6ParamsE:
        /* <DEDUP_REMOVED lines=17> */
.L_x_1347:
[----:B---3--:R-:W-:Y:S02]  /*0110*/  ULDC.64 UR4, c[0x0][0x550] ;  /* 0x0001540000047ab9 */ /* 0x008fe40000000a00 */
[----:B------:R-:W-:Y:S02]  /*0120*/  UISETP.NE.AND UP0, UPT, UR4, 0x1, UPT ;  /* 0x000000010400788c */ /* 0x000fe4000bf05270 */
[----:B------:R-:W-:-:S02]  /*0130*/  UIMAD.WIDE.U32 UR10, UR6, UR5, URZ ;  /* 0x00000005060a72a5 */ /* 0x000fc4000f8e003f */
[----:B------:R-:W-:Y:S02]  /*0140*/  ULDC UR4, c[0x0][0x558] ;  /* 0x0001560000047ab9 */ /* 0x000fe40000000800 */
[----:B------:R-:W-:-:S05]  /*0150*/  UMOV UR9, UR6 ;  /* 0x0000000600097c82 */ /* 0x000fca0008000000 */
[----:B------:R-:W-:-:S03]  /*0160*/  @UP0 USHF.R.U32.HI UR9, URZ, UR4, UR11 ;  /* 0x000000043f090299 */ /* 0x000fc6000801160b */
.L_x_1348:
        /* <DEDUP_REMOVED lines=35> */
.L_x_1350:
[----:B------:R-:W-:Y:S02]  /*03a0*/  ULDC UR4, c[0x0][0x32c] ;  /* 0x0000cb0000047ab9 */ /* 0x000fe40000000800 */
[----:B------:R-:W-:-:S03]  /*03b0*/  UISETP.NE.AND UP0, UPT, UR11, UR4, UPT ;  /* 0x000000040b00728c */ /* 0x000fc6000bf05270 */
[----:B------:R-:W-:Y:S02]  /*03c0*/  ULDC.64 UR4, c[0x0][0x330] ;  /* 0x0000cc0000047ab9 */ /* 0x000fe40000000a00 */
[----:B------:R-:W-:-:S06]  /*03d0*/  UIMAD.WIDE.U32 UR12, UR7, UR4, URZ ;  /* 0x00000004070c72a5 */ /* 0x000fcc000f8e003f */
[----:B------:R-:W-:Y:S02]  /*03e0*/  @UP0 USHF.R.U32.HI UR7, URZ, UR5, UR13 ;  /* 0x000000053f070299 */ /* 0x000fe4000801160d */
.L_x_1351:
[----:B------:R-:W-:Y:S02]  /*03f0*/  ULDC UR4, c[0x0][0x32c] ;  /* 0x0000cb0000047ab9 */ /* 0x000fe40000000800 */
[----:B------:R-:W-:-:S04]  /*0400*/  UIMAD UR4, UR7, UR4, UR4 ;  /* 0x00000004070472a4 */ /* 0x000fc8000f8e0204 */
[----:B------:R-:W-:-:S04]  /*0410*/  UISETP.LT.AND UP0, UPT, UR6, UR4, UPT ;  /* 0x000000040600728c */ /* 0x000fc8000bf01270 */
[----:B------:R-:W-:-:S03]  /*0420*/  USEL UR6, UR6, UR4, UP0 ;  /* 0x0000000406067287 */ /* 0x000fc60008000000 */
.L_x_1349:
        /* <DEDUP_REMOVED lines=35> */
.L_x_1353:
[----:B------:R-:W-:-:S04]  /*0660*/  MOV R2, c[0x0][0x32c] ;  /* 0x0000cb0000027a02 */ /* 0x000fc80000000f00 */
[----:B------:R-:W-:-:S13]  /*0670*/  ISETP.NE.AND P0, PT, R2, 0x1, PT ;  /* 0x000000010200780c */ /* 0x000fda0003f05270 */
[----:B------:R-:W-:-:S05]  /*0680*/  @P0 IMAD.HI.U32 R2, R4, c[0x0][0x330], RZ ;  /* 0x0000cc0004020a27 */ /* 0x000fca00078e00ff */
[----:B------:R-:W-:-:S05]  /*0690*/  @P0 SHF.R.U32.HI R4, RZ, c[0x0][0x334], R2 ;  /* 0x0000cd00ff040a19 */ /* 0x000fca0000011602 */
.L_x_1354:
[----:B------:R-:W-:-:S05]  /*06a0*/  IMAD R4, R4, c[0x0][0x32c], RZ ;  /* 0x0000cb0004047a24 */ /* 0x000fca00078e02ff */
[----:B------:R-:W-:-:S05]  /*06b0*/  IMNMX R3, R3, R4, !PT ;  /* 0x0000000403037217 */ /* 0x000fca0007800200 */
.L_x_1352:
        /* <DEDUP_REMOVED lines=39> */
.L_x_1355:
        /* <DEDUP_REMOVED lines=91> */
[----:B------:R-:W-:Y:S01]  /*0ee0*/  BAR.SYNC.DEFER_BLOCKING 0x0 ;  /* 0x0000000000007b1d */ /* 0x000fe20000010000 */
[----:B------:R-:W-:Y:S01]  /*0ef0*/  IMAD R2, R3, c[0x0][0x2c4], R2 ;  /* 0x0000b10003027a24 */ /* 0x000fe200078e0202 */
[----:B------:R-:W-:Y:S01]  /*0f00*/  IADD3 R3, R5, 0x20, RZ ;  /* 0x0000002005037810 */ /* 0x000fe20007ffe0ff */
[----:B------:R-:W-:Y:S01]  /*0f10*/  IMAD.WIDE.U32 R12, R4, c[0x0][0x1b0], R12 ;  /* 0x00006c00040c7a25 */ /* 0x000fe200078e000c */
[----:B------:R-:W-:-:S02]  /*0f20*/  ISETP.GE.AND P4, PT, R34, c[0x0][0x198], PT ;  /* 0x0000660022007a0c */ /* 0x000fc40003f86270 */
[----:B------:R-:W-:Y:S01]  /*0f30*/  SHF.R.S32.HI R11, RZ, 0x1f, R2 ;  /* 0x0000001fff0b7819 */ /* 0x000fe20000011402 */
[----:B------:R-:W-:Y:S01]  /*0f40*/  IMAD R7, R4, c[0x0][0x1b4], R7 ;  /* 0x00006d0004077a24 */ /* 0x000fe200078e0207 */
[----:B------:R-:W-:Y:S01]  /*0f50*/  ISETP.GE.AND P3, PT, R3, UR4, PT ;  /* 0x0000000403007c0c */ /* 0x000fe2000bf66270 */
[----:B------:R-:W-:Y:S01]  /*0f60*/  UMOV UR17, 0x6 ;  /* 0x0000000600117882 */ /* 0x000fe20000000000 */
[----:B------:R-:W-:Y:S01]  /*0f70*/  IADD3 R4, R5, 0x40, RZ ;  /* 0x0000004005047810 */ /* 0x000fe20007ffe0ff */
[----:B------:R-:W-:Y:S01]  /*0f80*/  IMAD R11, R11, c[0x0][0x1a8], RZ ;  /* 0x00006a000b0b7a24 */ /* 0x000fe200078e02ff */
[----:B------:R-:W-:Y:S01]  /*0f90*/  SHF.R.S32.HI R105, RZ, 0x5, R104 ;  /* 0x00000005ff697819 */ /* 0x000fe20000011468 */
        /* <DEDUP_REMOVED lines=14> */
[----:B------:R-:W-:Y:S01]  /*1080*/  IADD3 R5, R5, 0x60, RZ ;  /* 0x0000006005057810 */ /* 0x000fe20007ffe0ff */
[----:B------:R-:W-:Y:S01]  /*1090*/  SHFL.IDX PT, R12, R6, 0x1, 0x181f ;  /* 0x00381f00060c7f89 */ /* 0x000fe200000e0000 */
[----:B------:R-:W-:Y:S01]  /*10a0*/  SHF.R.U32.HI R208, RZ, 0x3, R7 ;  /* 0x00000003ffd07819 */ /* 0x000fe20000011607 */
        /* <DEDUP_REMOVED lines=10> */
[----:B------:R-:W-:Y:S01]  /*1150*/  SHFL.IDX PT, R8, R6, 0x2, 0x181f ;  /* 0x00581f0006087f89 */ /* 0x000fe200000e0000 */
[----:B------:R-:W-:Y:S01]  /*1160*/  UIMAD UR4, UR12, UR4, URZ ;  /* 0x000000040c0472a4 */ /* 0x000fe2000f8e023f */
[----:B------:R-:W-:Y:S01]  /*1170*/  IMAD.SHL.U32 R7, R7, 0x8, RZ ;  /* 0x0000000807077824 */ /* 0x000fe200078e00ff */
[----:B------:R-:W-:Y:S01]  /*1180*/  ISETP.GE.AND P6, PT, R2, c[0x0][0x198], PT ;  /* 0x0000660002007a0c */ /* 0x000fe20003fc6270 */
[----:B------:R-:W-:Y:S01]  /*1190*/  SHFL.IDX PT, R10, R6, 0x3, 0x181f ;  /* 0x00781f00060a7f89 */ /* 0x000fe200000e0000 */
[----:B------:R-:W-:-:S02]  /*11a0*/  UIMAD UR4, UR9, UR5, UR4 ;  /* 0x00000005090472a4 */ /* 0x000fc4000f8e0204 */
[----:B------:R-:W-:Y:S01]  /*11b0*/  LOP3.LUT R208, R208, 0xfffffe00, R7, 0xf8, !PT ;  /* 0xfffffe00d0d07812 */ /* 0x000fe200078ef807 */
[----:B------:R-:W-:Y:S01]  /*11c0*/  SHFL.IDX PT, R11, R3, 0x3, 0x181f ;  /* 0x00781f00030b7f89 */ /* 0x000fe200000e0000 */
[----:B------:R-:W-:Y:S02]  /*11d0*/  @!P1 SHF.R.S32.HI R7, RZ, 0x1f, R2 ;  /* 0x0000001fff079819 */ /* 0x000fe40000011402 */
[----:B------:R-:W-:Y:S01]  /*11e0*/  IADD3 R211, R211, UR4, RZ ;  /* 0x00000004d3d37c10 */ /* 0x000fe2000fffe0ff */
[----:B------:R-:W-:Y:S01]  /*11f0*/  IMAD.SHL.U32 R208, R208, 0x2, RZ ;  /* 0x00000002d0d07824 */ /* 0x000fe200078e00ff */
[----:B------:R-:W-:Y:S02]  /*1200*/  ULDC.64 UR4, c[0x0][0x210] ;  /* 0x0000840000047ab9 */ /* 0x000fe40000000a00 */
[----:B------:R-:W-:-:S04]  /*1210*/  UIMAD UR4, UR12, UR4, URZ ;  /* 0x000000040c0472a4 */ /* 0x000fc8000f8e023f */
[----:B------:R-:W-:Y:S01]  /*1220*/  UIMAD UR4, UR9, UR5, UR4 ;  /* 0x00000005090472a4 */ /* 0x000fe2000f8e0204 */
[----:B--2---:R-:W-:Y:S01]  /*1230*/  @P0 SHF.R.S32.HI R219, RZ, 0x1f, R218 ;  /* 0x0000001fffdb0819 */ /* 0x004fe200000114da */
[----:B------:R-:W-:Y:S01]  /*1240*/  @!P0 IMAD.MOV.U32 R218, RZ, RZ, R0 ;  /* 0x000000ffffda8224 */ /* 0x000fe200078e0000 */
[----:B------:R-:W-:Y:S01]  /*1250*/  @!P1 LEA.HI R0, R7, R2, RZ, 0x3 ;  /* 0x0000000207009211 */ /* 0x000fe200078f18ff */
[----:B------:R-:W-:Y:S01]  /*1260*/  @!P0 IMAD.MOV.U32 R219, RZ, RZ, R9 ;  /* 0x000000ffffdb8224 */ /* 0x000fe200078e0009 */
[----:B-1----:R-:W-:Y:S01]  /*1270*/  @!P1 LEA R16, P0, R34, R4, 0x1 ;  /* 0x0000000422109211 */ /* 0x002fe200078008ff */
[----:B------:R1:W2:Y:S01]  /*1280*/  SHFL.IDX PT, R9, R3, 0x2, 0x181f ;  /* 0x00581f0003097f89 */ /* 0x0002a200000e0000 */
[----:B------:R-:W-:Y:S01]  /*1290*/  @!P1 LOP3.LUT R0, R0, 0xfffffff8, RZ, 0xc0, !PT ;  /* 0xfffffff800009812 */ /* 0x000fe200078ec0ff */
[----:B------:R-:W-:Y:S01]  /*12a0*/  IMAD R213, R219, c[0x0][0x1f0], RZ ;  /* 0x00007c00dbd57a24 */ /* 0x000fe200078e02ff */
[----:B------:R-:W-:Y:S01]  /*12b0*/  @!P3 SHF.R.S32.HI R7, RZ, 0x1f, R2 ;  /* 0x0000001fff07b819 */ /* 0x000fe20000011402 */
[----:B------:R-:W-:Y:S01]  /*12c0*/  IMAD.WIDE.U32 R210, R218, c[0x0][0x1f0], R210 ;  /* 0x00007c00dad27a25 */ /* 0x000fe200078e00d2 */
[----:B---3--:R-:W-:-:S03]  /*12d0*/  @!P1 LEA.HI.X R17, R34, R5, R35, 0x1, P0 ;  /* 0x0000000522119211 */ /* 0x008fc600000f0c23 */
[----:B------:R-:W-:Y:S01]  /*12e0*/  @!P1 IMAD.WIDE R18, R0, 0x2, R4 ;  /* 0x0000000200129825 */ /* 0x000fe200078e0204 */
[----:B------:R-:W-:Y:S01]  /*12f0*/  @!P3 LEA.HI R4, R7, R2, RZ, 0x3 ;  /* 0x000000020704b211 */ /* 0x000fe200078f18ff */
[----:B------:R3:W-:Y:S01]  /*1300*/  @!P1 LDGSTS.E.BYPASS.LTC128B.128 [R208+0x100], [R16.64], !P4 ;  /* 0x0010000010d09fae */ /* 0x0007e2000e101d4e */
[----:B------:R-:W-:Y:S01]  /*1310*/  @!P2 SHF.R.S32.HI R5, RZ, 0x1f, R2 ;  /* 0x0000001fff05a819 */ /* 0x000fe20000011402 */
[----:B------:R-:W-:Y:S01]  /*1320*/  IMAD R213, R218, c[0x0][0x1f4], R213 ;  /* 0x00007d00dad57a24 */ /* 0x000fe200078e02d5 */
[----:B------:R-:W-:Y:S01]  /*1330*/  @!P3 LOP3.LUT R4, R4, 0xfffffff8, RZ, 0xc0, !PT ;  /* 0xfffffff80404b812 */ /* 0x000fe200078ec0ff */
[----:B------:R4:W-:Y:S01]  /*1340*/  @!P1 LDGSTS.E.BYPASS.LTC128B.128 [R208+0x4100], [R18.64], !P6 ;  /* 0x0410000012d09fae */ /* 0x0009e2000f101d4e */
[----:B------:R-:W-:Y:S01]  /*1350*/  @!P3 LEA R20, P1, R34, R12, 0x1 ;  /* 0x0000000c2214b211 */ /* 0x000fe200078208ff */
[----:B------:R-:W-:Y:S01]  /*1360*/  IMAD.IADD R213, R211, 0x1, R213 ;  /* 0x00000001d3d57824 */ /* 0x000fe200078e02d5 */
[----:B------:R-:W-:Y:S01]  /*1370*/  @!P2 LEA.HI R0, R5, R2, RZ, 0x3 ;  /* 0x000000020500a211 */ /* 0x000fe200078f18ff */
[----:B------:R-:W-:Y:S01]  /*1380*/  @!P3 IMAD.WIDE R22, R4, 0x2, R12 ;  /* 0x000000020416b825 */ /* 0x000fe200078e020c */
[----:B------:R-:W-:-:S02]  /*1390*/  @!P3 LEA.HI.X R21, R34, R13, R35, 0x1, P1 ;  /* 0x0000000d2215b211 */ /* 0x000fc400008f0c23 */
[----:B------:R-:W-:Y:S01]  /*13a0*/  @!P2 LOP3.LUT R5, R0, 0xfffffff8, RZ, 0xc0, !PT ;  /* 0xfffffff80005a812 */ /* 0x000fe200078ec0ff */
[----:B------:R-:W-:Y:S02]  /*13b0*/  IMAD.MOV.U32 R13, RZ, RZ, 0x60 ;  /* 0x00000060ff0d7424 */ /* 0x000fe400078e00ff */
[----:B------:R5:W-:Y:S01]  /*13c0*/  @!P3 LDGSTS.E.BYPASS.LTC128B.128 [R208+0x1100], [R20.64], !P4 ;  /* 0x0110000014d0bfae */ /* 0x000be2000e101d4e */
[----:B------:R-:W-:Y:S02]  /*13d0*/  IMAD.MOV.U32 R212, RZ, RZ, R210 ;  /* 0x000000ffffd47224 */ /* 0x000fe400078e00d2 */
[C---:B-1----:R-:W-:Y:S01]  /*13e0*/  IMAD R3, R13.reuse, c[0x0][0x1e4], RZ ;  /* 0x000079000d037a24 */ /* 0x042fe200078e02ff */
[----:B------:R5:W-:Y:S01]  /*13f0*/  @!P3 LDGSTS.E.BYPASS.LTC128B.128 [R208+0x5100], [R22.64], !P6 ;  /* 0x0510000016d0bfae */ /* 0x000be2000f101d4e */
[----:B------:R-:W-:-:S04]  /*1400*/  IMAD.WIDE.U32 R108, R13, c[0x0][0x1e0], RZ ;  /* 0x000078000d6c7a25 */ /* 0x000fc800078e00ff */
[----:B------:R-:W-:Y:S02]  /*1410*/  IMAD R13, R14, -0x60, R13 ;  /* 0xffffffa00e0d7824 */ /* 0x000fe400078e020d */
[----:B--2---:R-:W-:Y:S01]  /*1420*/  @!P2 IMAD.WIDE R4, R5, 0x2, R8 ;  /* 0x000000020504a825 */ /* 0x004fe200078e0208 */
[C---:B---3--:R-:W-:Y:S02]  /*1430*/  @!P2 LEA R16, P0, R34.reuse, R8, 0x1 ;  /* 0x000000082210a211 */ /* 0x048fe400078008ff */
[----:B------:R-:W-:Y:S01]  /*1440*/  IADD3 R28, R13, c[0x0][0x1d0], -R30 ;  /* 0x000074000d1c7a10 */ /* 0x000fe20007ffe81e */
[----:B------:R-:W-:Y:S01]  /*1450*/  IMAD.IADD R12, R109, 0x1, R3 ;  /* 0x000000016d0c7824 */ /* 0x000fe200078e0203 */
[C---:B------:R-:W-:Y:S01]  /*1460*/  @!P2 LEA.HI.X R17, R34.reuse, R9, R35, 0x1, P0 ;  /* 0x000000092211a211 */ /* 0x040fe200000f0c23 */
[----:B------:R-:W-:Y:S01]  /*1470*/  IMAD.WIDE.U32 R6, R107, R108, R212 ;  /* 0x0000006c6b067225 */ /* 0x000fe200078e00d4 */
[----:B------:R-:W-:Y:S02]  /*1480*/  @!P5 LEA R8, P0, R34, R10, 0x1 ;  /* 0x0000000a2208d211 */ /* 0x000fe400078008ff */
[----:B------:R-:W-:Y:S01]  /*1490*/  ISETP.GE.AND P1, PT, R28, 0x21, PT ;  /* 0x000000211c00780c */ /* 0x000fe20003f26270 */
[----:B------:R1:W-:Y:S01]  /*14a0*/  @!P2 LDGSTS.E.BYPASS.LTC128B.128 [R208+0x2100], [R16.64], !P4 ;  /* 0x0210000010d0afae */ /* 0x0003e2000e101d4e */
[----:B------:R-:W-:Y:S01]  /*14b0*/  @!P5 LEA.HI.X R9, R34, R11, R35, 0x1, P0 ;  /* 0x0000000b2209d211 */ /* 0x000fe200000f0c23 */
[----:B------:R-:W-:Y:S01]  /*14c0*/  IMAD.U32 R3, RZ, RZ, UR6 ;  /* 0x00000006ff037e24 */ /* 0x000fe2000f8e00ff */
[C---:B------:R-:W-:Y:S01]  /*14d0*/  ISETP.GE.AND P0, PT, R28.reuse, 0x41, PT ;  /* 0x000000411c00780c */ /* 0x040fe20003f06270 */
[----:B------:R2:W-:Y:S01]  /*14e0*/  @!P2 LDGSTS.E.BYPASS.LTC128B.128 [R208+0x6100], [R4.64], !P6 ;  /* 0x0610000004d0afae */ /* 0x0005e2000f101d4e */
[----:B------:R-:W-:Y:S01]  /*14f0*/  ISETP.GE.AND P2, PT, R28, 0x1, PT ;  /* 0x000000011c00780c */ /* 0x000fe20003f46270 */
[----:B------:R-:W-:-:S02]  /*1500*/  IMAD.U32 R0, RZ, RZ, UR7 ;  /* 0x00000007ff007e24 */ /* 0x000fc4000f8e00ff */
[----:B------:R3:W-:Y:S01]  /*1510*/  @!P5 LDGSTS.E.BYPASS.LTC128B.128 [R208+0x3100], [R8.64], !P4 ;  /* 0x0310000008d0dfae */ /* 0x0007e2000e101d4e */
[----:B------:R-:W-:-:S04]  /*1520*/  IMAD R221, R219, c[0x0][0x218], RZ ;  /* 0x00008600dbdd7a24 */ /* 0x000fc800078e02ff */
[----:B------:R-:W-:-:S05]  /*1530*/  IMAD R221, R218, c[0x0][0x21c], R221 ;  /* 0x00008700dadd7a24 */ /* 0x000fca00078e02dd */
[----:B----4-:R-:W-:Y:S01]  /*1540*/  @P2 LEA R18, P4, R6, c[0x0][0x1c8], 0x1 ;  /* 0x0000720006122a11 */ /* 0x010fe200078808ff */
[----:B-1----:R-:W-:Y:S02]  /*1550*/  IMAD.U32 R17, RZ, RZ, UR6 ;  /* 0x00000006ff117e24 */ /* 0x002fe4000f8e00ff */
[----:B--2---:R-:W-:Y:S01]  /*1560*/  IMAD R5, R12, R107, RZ ;  /* 0x0000006b0c057224 */ /* 0x004fe200078e02ff */
[----:B------:R-:W-:Y:S02]  /*1570*/  LOP3.LUT R4, R206, 0xfffffff0, RZ, 0xc0, !PT ;  /* 0xfffffff0ce047812 */ /* 0x000fe400078ec0ff */
[----:B------:R-:W-:Y:S01]  /*1580*/  @P1 LEA R17, P3, R17, R6, 0x5 ;  /* 0x0000000611111211 */ /* 0x000fe200078628ff */
[----:B------:R-:W-:Y:S02]  /*1590*/  IMAD R5, R31, R108, R5 ;  /* 0x0000006c1f057224 */ /* 0x000fe400078e0205 */
[----:B---3--:R-:W-:Y:S02]  /*15a0*/  IMAD.IADD R9, R15, 0x1, -R4 ;  /* 0x000000010f097824 */ /* 0x008fe400078e0a04 */
[----:B------:R-:W-:Y:S01]  /*15b0*/  IMAD.IADD R5, R7, 0x1, R5 ;  /* 0x0000000107057824 */ /* 0x000fe200078e0205 */
[----:B------:R-:W-:-:S02]  /*15c0*/  SHF.R.S32.HI R7, RZ, 0x4, R206 ;  /* 0x00000004ff077819 */ /* 0x000fc400000114ce */
[----:B------:R-:W-:Y:S02]  /*15d0*/  SHF.R.S32.HI R4, RZ, 0x1f, R9 ;  /* 0x0000001fff047819 */ /* 0x000fe40000011409 */
[----:B------:R-:W-:Y:S02]  /*15e0*/  @P1 LEA.HI.X R0, R3, R5, R0, 0x5, P3 ;  /* 0x0000000503001211 */ /* 0x000fe400018f2c00 */
[C---:B------:R-:W-:Y:S02]  /*15f0*/  @P1 LEA R16, P3, R17.reuse, c[0x0][0x1c8], 0x1 ;  /* 0x0000720011101a11 */ /* 0x040fe400078608ff */
[----:B------:R-:W-:Y:S02]  /*1600*/  LEA.HI R3, R4, R9, RZ, 0x3 ;  /* 0x0000000904037211 */ /* 0x000fe400078f18ff */
[----:B------:R-:W-:Y:S02]  /*1610*/  @P1 LEA.HI.X R17, R17, c[0x0][0x1cc], R0, 0x1, P3 ;  /* 0x0000730011111a11 */ /* 0x000fe400018f0c00 */
[----:B------:R-:W-:-:S02]  /*1620*/  LOP3.LUT R0, R3, 0xfffffff8, RZ, 0xc0, !PT ;  /* 0xfffffff803007812 */ /* 0x000fc400078ec0ff */
[C---:B------:R-:W-:Y:S02]  /*1630*/  @P2 LEA.HI.X R19, R6.reuse, c[0x0][0x1cc], R5, 0x1, P4 ;  /* 0x0000730006132a11 */ /* 0x040fe400020f0c05 */
[----:B------:R-:W-:Y:S01]  /*1640*/  @P0 IADD3 R6, P3, R6, UR10, RZ ;  /* 0x0000000a06060c10 */ /* 0x000fe2000ff7e0ff */
[----:B------:R-:W-:Y:S01]  /*1650*/  IMAD.IADD R0, R9, 0x1, -R0 ;  /* 0x0000000109007824 */ /* 0x000fe200078e0a00 */
[----:B------:R-:W-:Y:S02]  /*1660*/  @!P5 SHF.R.S32.HI R9, RZ, 0x1f, R2 ;  /* 0x0000001fff09d819 */ /* 0x000fe40000011402 */
[----:B------:R-:W-:Y:S02]  /*1670*/  @P0 IADD3.X R5, R5, UR8, RZ, P3, !PT ;  /* 0x0000000805050c10 */ /* 0x000fe40009ffe4ff */
[----:B------:R-:W-:Y:S02]  /*1680*/  @P0 LEA R8, P3, R6, c[0x0][0x1c8], 0x1 ;  /* 0x0000720006080a11 */ /* 0x000fe400078608ff */
[----:B------:R-:W-:-:S02]  /*1690*/  @!P5 LEA.HI R4, R9, R2, RZ, 0x3 ;  /* 0x000000020904d211 */ /* 0x000fc400078f18ff */
[----:B------:R-:W-:Y:S02]  /*16a0*/  ISETP.GE.AND P4, PT, R34, c[0x0][0x1d4], PT ;  /* 0x0000750022007a0c */ /* 0x000fe40003f86270 */
[----:B------:R-:W-:Y:S02]  /*16b0*/  @P0 LEA.HI.X R9, R6, c[0x0][0x1cc], R5, 0x1, P3 ;  /* 0x0000730006090a11 */ /* 0x000fe400018f0c05 */
[----:B------:R-:W-:Y:S02]  /*16c0*/  @!P5 LOP3.LUT R5, R4, 0xfffffff8, RZ, 0xc0, !PT ;  /* 0xfffffff80405d812 */ /* 0x000fe400078ec0ff */
        /* <DEDUP_REMOVED lines=34> */
[----:B---3--:R-:W-:Y:S01]  /*18f0*/  LOP3.LUT R9, R4, R3, RZ, 0x3c, !PT ;  /* 0x0000000304097212 */ /* 0x008fe200078e3cff */
        /* <DEDUP_REMOVED lines=19> */
[----:B---3--:R-:W-:-:S03]  /*1a30*/  IMAD R7, R32, c[0x0][0x208], RZ ;  /* 0x0000820020077a24 */ /* 0x008fc600078e02ff */
[----:B------:R3:W-:Y:S04]  /*1a40*/  LDSM.16.M88.4 R180, [R0+0x4000] ;  /* 0x0040000000b4783b */ /* 0x0007e80000000200 */
[----:B------:R-:W-:Y:S01]  /*1a50*/  BAR.SYNC.DEFER_BLOCKING 0x0 ;  /* 0x0000000000007b1d */ /* 0x000fe20000010000 */
[----:B----4-:R-:W-:-:S04]  /*1a60*/  IADD3 R6, R206, 0x8100, RZ ;  /* 0x00008100ce067810 */ /* 0x010fc80007ffe0ff */
[----:B------:R-:W-:-:S04]  /*1a70*/  @P0 IADD3 R205, R6, -0x20, RZ ;  /* 0xffffffe006cd0810 */ /* 0x000fc80007ffe0ff */
[C---:B------:R-:W-:Y:S02]  /*1a80*/  IADD3 R199, R205.reuse, 0x800, RZ ;  /* 0x00000800cdc77810 */ /* 0x040fe40007ffe0ff */
[C---:B------:R-:W-:Y:S02]  /*1a90*/  IADD3 R198, R205.reuse, 0x1000, RZ ;  /* 0x00001000cdc67810 */ /* 0x040fe40007ffe0ff */
[C---:B------:R-:W-:Y:S02]  /*1aa0*/  IADD3 R197, R205.reuse, 0x1800, RZ ;  /* 0x00001800cdc57810 */ /* 0x040fe40007ffe0ff */
[C---:B------:R-:W-:Y:S01]  /*1ab0*/  IADD3 R196, R205.reuse, 0x2000, RZ ;  /* 0x00002000cdc47810 */ /* 0x040fe20007ffe0ff */
[C---:B---3--:R-:W-:Y:S01]  /*1ac0*/  IMAD R0, R30.reuse, c[0x0][0x20c], R7 ;  /* 0x000083001e007a24 */ /* 0x048fe200078e0207 */
        /* <DEDUP_REMOVED lines=24> */
[----:B------:R-:W3:Y:S04]  /*1c50*/  LDSM.16.M88.4 R24, [R205] ;  /* 0x00000000cd18783b */ /* 0x000ee80000000200 */
[----:B-----5:R-:W4:Y:S04]  /*1c60*/  LDSM.16.M88.4 R20, [R205+0x800] ;  /* 0x00080000cd14783b */ /* 0x020f280000000200 */
        /* <DEDUP_REMOVED lines=9> */
[C---:B---3--:R-:W-:Y:S08]  /*1d00*/  HMMA.16816.F32.BF16 R16, R140.reuse, R24, R16 ;  /* 0x000000188c10723c */ /* 0x048ff00000041810 */
[C---:B------:R-:W-:Y:S01]  /*1d10*/  HMMA.16816.F32.BF16 R8, R140.reuse, R26, R8 ;  /* 0x0000001a8c08723c */ /* 0x040fe20000041808 */
[----:B------:R-:W1:Y:S07]  /*1d20*/  LDSM.16.M88.4 R24, [R205+0x1000] ;  /* 0x00100000cd18783b */ /* 0x000e6e0000000200 */
[C---:B----4-:R-:W-:Y:S08]  /*1d30*/  HMMA.16816.F32.BF16 R80, R140.reuse, R20, R80 ;  /* 0x000000148c50723c */ /* 0x050ff00000041850 */
        /* <DEDUP_REMOVED lines=190> */
.L_x_1357:
[----:B------:R-:W-:Y:S01]  /*2920*/  LOP3.LUT R0, R104, 0xffffffe0, RZ, 0xc0, !PT ;  /* 0xffffffe068007812 */ /* 0x000fe200078ec0ff */
[----:B------:R-:W-:Y:S01]  /*2930*/  ULDC UR6, c[0x0][0x324] ;  /* 0x0000c90000067ab9 */ /* 0x000fe20000000800 */
[----:B------:R-:W-:Y:S01]  /*2940*/  LEA.HI R4, R106, R15, RZ, 0x2 ;  /* 0x0000000f6a047211 */ /* 0x000fe200078f10ff */
[----:B------:R-:W-:Y:S01]  /*2950*/  ULOP3.LUT UR6, URZ, UR6, URZ, 0x33, !UPT ;  /* 0x000000063f067292 */ /* 0x000fe2000f8e333f */
[----:B------:R-:W-:Y:S01]  /*2960*/  SHF.R.S32.HI R12, RZ, 0x1f, R105 ;  /* 0x0000001fff0c7819 */ /* 0x000fe20000011469 */
[----:B------:R-:W-:Y:S01]  /*2970*/  IMAD.IADD R0, R15, 0x1, -R0 ;  /* 0x000000010f007824 */ /* 0x000fe200078e0a00 */
[----:B------:R-:W-:Y:S01]  /*2980*/  LOP3.LUT R4, R4, 0xfffffffc, RZ, 0xc0, !PT ;  /* 0xfffffffc04047812 */ /* 0x000fe200078ec0ff */
[----:B------:R-:W0:Y:S01]  /*2990*/  LDGDEPBAR ;  /* 0x00000000000079af */ /* 0x000e220000000000 */
[----:B------:R-:W-:-:S02]  /*29a0*/  LEA.HI R12, R12, R105, RZ, 0x3 ;  /* 0x000000690c0c7211 */ /* 0x000fc400078f18ff */
[----:B-1----:R-:W-:Y:S01]  /*29b0*/  SHF.R.S32.HI R7, RZ, 0x1f, R0 ;  /* 0x0000001fff077819 */ /* 0x002fe20000011400 */
[----:B------:R-:W-:Y:S01]  /*29c0*/  IMAD.IADD R15, R15, 0x1, -R4 ;  /* 0x000000010f0f7824 */ /* 0x000fe200078e0a04 */
[----:B------:R-:W-:Y:S02]  /*29d0*/  LOP3.LUT R12, R12, 0xffffff8, RZ, 0xc0, !PT ;  /* 0x0ffffff80c0c7812 */ /* 0x000fe400078ec0ff */
[----:B------:R-:W-:Y:S02]  /*29e0*/  LEA.HI R4, R7, R0, RZ, 0x2 ;  /* 0x0000000007047211 */ /* 0x000fe400078f10ff */
[----:B------:R-:W-:Y:S01]  /*29f0*/  LEA.HI R6, R15, R15, RZ, 0x1 ;  /* 0x0000000f0f067211 */ /* 0x000fe200078f08ff */
[----:B------:R-:W-:Y:S01]  /*2a00*/  IMAD.IADD R12, R105, 0x1, -R12 ;  /* 0x00000001690c7824 */ /* 0x000fe200078e0a0c */
[----:B------:R-:W-:Y:S02]  /*2a10*/  PLOP3.LUT P1, PT, PT, PT, UP3, 0x80, 0x0 ;  /* 0x000000000000781c */ /* 0x000fe40003f2f038 */
[----:B------:R-:W-:-:S02]  /*2a20*/  LEA.HI.SX32 R7, R4, UR16, 0x1e ;  /* 0x0000001004077c11 */ /* 0x000fc4000f8ff2ff */
[----:B------:R-:W-:Y:S02]  /*2a30*/  LOP3.LUT R6, R6, 0x1ffffffe, RZ, 0xc0, !PT ;  /* 0x1ffffffe06067812 */ /* 0x000fe400078ec0ff */
[----:B------:R-:W-:Y:S01]  /*2a40*/  PLOP3.LUT P0, PT, PT, PT, UP3, 0x80, 0x0 ;  /* 0x000000000000781c */ /* 0x000fe20003f0f038 */
[----:B------:R-:W-:Y:S02]  /*2a50*/  IMAD R7, R12, 0x10, R7 ;  /* 0x000000100c077824 */ /* 0x000fe400078e0207 */
[----:B------:R-:W-:Y:S01]  /*2a60*/  IMAD.IADD R6, R15, 0x1, -R6 ;  /* 0x000000010f067824 */ /* 0x000fe200078e0a06 */
[----:B------:R-:W-:-:S03]  /*2a70*/  LOP3.LUT R15, R4, 0x7ffffffc, RZ, 0xc0, !PT ;  /* 0x7ffffffc040f7812 */ /* 0x000fc600078ec0ff */
[----:B------:R-:W-:Y:S02]  /*2a80*/  IMAD R209, R6, 0x8, R7 ;  /* 0x0000000806d17824 */ /* 0x000fe400078e0207 */
[----:B------:R-:W-:Y:S01]  /*2a90*/  IMAD.IADD R214, R0, 0x1, -R15 ;  /* 0x0000000100d67824 */ /* 0x000fe200078e0a0f */
[----:B------:R-:W-:Y:S01]  /*2aa0*/  IADD3.X R15, R13, c[0x0][0x1d0], RZ, PT, !PT ;  /* 0x000074000d0f7a10 */ /* 0x000fe20003ffe4ff */
[----:B------:R-:W-:-:S04]  /*2ab0*/  @P1 IMAD.HI.U32 R6, R209, c[0x0][0x2c8], RZ ;  /* 0x0000b200d1061a27 */ /* 0x000fc800078e00ff */
[----:B------:R-:W-:Y:S01]  /*2ac0*/  IMAD.MOV.U32 R24, RZ, RZ, R209 ;  /* 0x000000ffff187224 */ /* 0x000fe200078e00d1 */
[----:B------:R-:W-:Y:S01]  /*2ad0*/  @P0 SHF.R.U32.HI R24, RZ, c[0x0][0x2cc], R6 ;  /* 0x0000b300ff180a19 */ /* 0x000fe20000011606 */
[----:B------:R-:W-:Y:S01]  /*2ae0*/  IMAD.SHL.U32 R214, R214, 0x2, RZ ;  /* 0x00000002d6d67824 */ /* 0x000fe200078e00ff */
[----:B------:R-:W-:-:S03]  /*2af0*/  PLOP3.LUT P0, PT, PT, PT, UP2, 0x40, 0x0 ;  /* 0x000000000000781c */ /* 0x000fc60003f0e828 */
[----:B------:R-:W1:Y:S01]  /*2b00*/  SHFL.IDX PT, R7, R24, RZ, 0x1c1f ;  /* 0x001c1fff18077589 */ /* 0x000e6200000e0000 */
[--C-:B------:R-:W-:Y:S01]  /*2b10*/  IADD3 R20, R15, -c[0x0][0x168], -R214.reuse ;  /* 0x80005a000f147a10 */ /* 0x100fe20007ffe8d6 */
[----:B------:R-:W-:Y:S01]  /*2b20*/  IMAD.IADD R4, R13, 0x1, -R214 ;  /* 0x000000010d047824 */ /* 0x000fe200078e0ad6 */
[----:B------:R-:W-:Y:S02]  /*2b30*/  IADD3 R6, -R214, c[0x0][0x1d0], R13 ;  /* 0x00007400d6067a10 */ /* 0x000fe40007ffe10d */
[C---:B------:R-:W-:Y:S02]  /*2b40*/  IADD3 R22, R20.reuse, c[0x0][0x328], RZ ;  /* 0x0000ca0014167a10 */ /* 0x040fe40007ffe0ff */
[----:B------:R-:W-:-:S03]  /*2b50*/  IADD3 R20, R20, UR6, RZ ;  /* 0x0000000614147c10 */ /* 0x000fc6000fffe0ff */
[--C-:B-1----:R-:W-:Y:S02]  /*2b60*/  IMAD.IADD R29, R22, 0x1, R7.reuse ;  /* 0x00000001161d7824 */ /* 0x102fe400078e0207 */
[----:B------:R-:W-:-:S03]  /*2b70*/  IMAD.IADD R28, R20, 0x1, R7 ;  /* 0x00000001141c7824 */ /* 0x000fc600078e0207 */
[----:B------:R-:W-:Y:S01]  /*2b80*/  IMNMX R29, R29, R6, PT ;  /* 0x000000061d1d7217 */ /* 0x000fe20003800200 */
[----:B------:R-:W-:Y:S05]  /*2b90*/  @P0 BRA `(.L_x_1358) ;  /* 0x0000015000000947 */ /* 0x000fea0003800000 */
[----:B------:R-:W-:Y:S01]  /*2ba0*/  IADD3 R7, R7, c[0x0][0x1d0], RZ ;  /* 0x0000740007077a10 */ /* 0x000fe20007ffe0ff */
        /* <DEDUP_REMOVED lines=11> */
.L_x_1360:
[----:B------:R-:W-:-:S04]  /*2c60*/  MOV R0, c[0x0][0x32c] ;  /* 0x0000cb0000007a02 */ /* 0x000fc80000000f00 */
[----:B------:R-:W-:-:S13]  /*2c70*/  ISETP.NE.AND P0, PT, R0, 0x1, PT ;  /* 0x000000010000780c */ /* 0x000fda0003f05270 */
[----:B------:R-:W-:-:S05]  /*2c80*/  @P0 IMAD.HI.U32 R0, R7, c[0x0][0x330], RZ ;  /* 0x0000cc0007000a27 */ /* 0x000fca00078e00ff */
[----:B------:R-:W-:Y:S02]  /*2c90*/  @P0 SHF.R.U32.HI R7, RZ, c[0x0][0x334], R0 ;  /* 0x0000cd00ff070a19 */ /* 0x000fe40000011600 */
.L_x_1361:
[----:B------:R-:W-:Y:S05]  /*2ca0*/  BSYNC B0 ;  /* 0x0000000000007941 */ /* 0x000fea0003800000 */
.L_x_1359:
[----:B------:R-:W-:-:S05]  /*2cb0*/  IMAD R7, R7, c[0x0][0x32c], R4 ;  /* 0x0000cb0007077a24 */ /* 0x000fca00078e0204 */
[----:B------:R-:W-:Y:S02]  /*2cc0*/  IADD3 R0, R7, c[0x0][0x32c], RZ ;  /* 0x0000cb0007007a10 */ /* 0x000fe40007ffe0ff */
[----:B------:R-:W-:Y:S02]  /*2cd0*/  IMNMX R28, R28, R7, !PT ;  /* 0x000000071c1c7217 */ /* 0x000fe40007800200 */
[----:B------:R-:W-:Y:S02]  /*2ce0*/  IMNMX R29, R29, R0, PT ;  /* 0x000000001d1d7217 */ /* 0x000fe40003800200 */
.L_x_1358:
[C---:B------:R-:W-:Y:S02]  /*2cf0*/  ISETP.GE.AND P0, PT, R13.reuse, 0x2, PT ;  /* 0x000000020d00780c */ /* 0x040fe40003f06270 */
        /* <DEDUP_REMOVED lines=10> */
[C---:B------:R-:W-:Y:S02]  /*2da0*/  ISETP.GT.AND P1, PT, R28.reuse, 0x8, !P1 ;  /* 0x000000081c00780c */ /* 0x040fe40004f24270 */
        /* <DEDUP_REMOVED lines=28> */
[C---:B------:R-:W-:Y:S02]  /*2f70*/  ISETP.GT.AND P0, PT, R28.reuse, 0x21, !P1 ;  /* 0x000000211c00780c */ /* 0x040fe40004f04270 */
        /* <DEDUP_REMOVED lines=47> */
[C---:B------:R-:W-:Y:S02]  /*3270*/  ISETP.GE.AND P1, PT, R13.reuse, 0x4a, PT ;  /* 0x0000004a0d00780c */ /* 0x040fe40003f26270 */
[----:B------:R-:W-:Y:S02]  /*3280*/  FSEL R161, R52, -INF , !P0 ;  /* 0xff80000034a17808 */ /* 0x000fe40004000000 */
[----:B------:R-:W-:Y:S02]  /*3290*/  ISETP.GT.AND P0, PT, R28, 0x49, !P1 ;  /* 0x000000491c00780c */ /* 0x000fe40004f04270 */
[----:B------:R-:W-:Y:S02]  /*32a0*/  ISETP.GE.AND P6, PT, R13, 0x51, PT ;  /* 0x000000510d00780c */ /* 0x000fe40003fc6270 */
        /* <DEDUP_REMOVED lines=13> */
[----:B------:R-:W-:-:S04]  /*3380*/  ISETP.GT.AND P0, PT, R28, 0x58, !P2 ;  /* 0x000000581c00780c */ /* 0x000fc80005704270 */
[----:B------:R-:W-:-:S04]  /*3390*/  ISETP.LT.OR P0, PT, R29, 0x59, P0 ;  /* 0x000000591d00780c */ /* 0x000fc80000701670 */
[----:B------:R-:W-:Y:S02]  /*33a0*/  FSEL R131, R44, -INF , !P0 ;  /* 0xff8000002c837808 */ /* 0x000fe40004000000 */
[----:B------:R-:W-:Y:S02]  /*33b0*/  ISETP.GT.AND P0, PT, R28, RZ, !P1 ;  /* 0x000000ff1c00720c */ /* 0x000fe40004f04270 */
[----:B------:R-:W-:Y:S02]  /*33c0*/  P2R R44, PR, RZ, 0x2 ;  /* 0x00000002ff2c7803 */ /* 0x000fe40000000000 */
[----:B------:R-:W-:Y:S02]  /*33d0*/  ISETP.LT.OR P0, PT, R29, 0x1, P0 ;  /* 0x000000011d00780c */ /* 0x000fe40000701670 */
[----:B------:R-:W-:Y:S02]  /*33e0*/  ISETP.GE.AND P1, PT, R13, 0x5a, PT ;  /* 0x0000005a0d00780c */ /* 0x000fe40003f26270 */
[----:B------:R-:W-:-:S02]  /*33f0*/  FSEL R12, R16, -INF , !P0 ;  /* 0xff800000100c7808 */ /* 0x000fc40004000000 */
[----:B------:R-:W-:-:S04]  /*3400*/  ISETP.GT.AND P0, PT, R28, 0x59, !P1 ;  /* 0x000000591c00780c */ /* 0x000fc80004f04270 */
[----:B------:R-:W-:Y:S02]  /*3410*/  ISETP.LT.OR P0, PT, R29, 0x5a, P0 ;  /* 0x0000005a1d00780c */ /* 0x000fe40000701670 */
[----:B------:R-:W1:Y:S02]  /*3420*/  SHFL.IDX PT, R29, R24, 0x1, 0x1c1f ;  /* 0x003c1f00181d7f89 */ /* 0x000e6400000e0000 */
[----:B------:R-:W-:Y:S02]  /*3430*/  FSEL R129, R45, -INF , !P0 ;  /* 0xff8000002d817808 */ /* 0x000fe40004000000 */
[----:B------:R-:W-:Y:S01]  /*3440*/  PLOP3.LUT P0, PT, PT, PT, UP2, 0x40, 0x0 ;  /* 0x000000000000781c */ /* 0x000fe20003f0e828 */
[--C-:B-1----:R-:W-:Y:S02]  /*3450*/  IMAD.IADD R13, R22, 0x1, R29.reuse ;  /* 0x00000001160d7824 */ /* 0x102fe400078e021d */
[----:B------:R-:W-:-:S03]  /*3460*/  IMAD.IADD R22, R20, 0x1, R29 ;  /* 0x0000000114167824 */ /* 0x000fc600078e021d */
[----:B------:R-:W-:-:S07]  /*3470*/  IMNMX R13, R13, R6, PT ;  /* 0x000000060d0d7217 */ /* 0x000fce0003800200 */
        /* <DEDUP_REMOVED lines=13> */
.L_x_1364:
[----:B------:R-:W-:-:S04]  /*3550*/  MOV R6, c[0x0][0x32c] ;  /* 0x0000cb0000067a02 */ /* 0x000fc80000000f00 */
[----:B------:R-:W-:-:S13]  /*3560*/  ISETP.NE.AND P0, PT, R6, 0x1, PT ;  /* 0x000000010600780c */ /* 0x000fda0003f05270 */
[----:B------:R-:W-:-:S05]  /*3570*/  @P0 IMAD.HI.U32 R6, R29, c[0x0][0x330], RZ ;  /* 0x0000cc001d060a27 */ /* 0x000fca00078e00ff */
[----:B------:R-:W-:Y:S02]  /*3580*/  @P0 SHF.R.U32.HI R29, RZ, c[0x0][0x334], R6 ;  /* 0x0000cd00ff1d0a19 */ /* 0x000fe40000011606 */
.L_x_1365:
[----:B------:R-:W-:Y:S05]  /*3590*/  BSYNC B0 ;  /* 0x0000000000007941 */ /* 0x000fea0003800000 */
.L_x_1363:
[----:B------:R-:W-:-:S05]  /*35a0*/  IMAD R29, R29, c[0x0][0x32c], R4 ;  /* 0x0000cb001d1d7a24 */ /* 0x000fca00078e0204 */
[----:B------:R-:W-:Y:S02]  /*35b0*/  IADD3 R4, R29, c[0x0][0x32c], RZ ;  /* 0x0000cb001d047a10 */ /* 0x000fe40007ffe0ff */
[----:B------:R-:W-:Y:S02]  /*35c0*/  IMNMX R22, R22, R29, !PT ;  /* 0x0000001d16167217 */ /* 0x000fe40007800200 */
[----:B------:R-:W-:Y:S02]  /*35d0*/  IMNMX R13, R13, R4, PT ;  /* 0x000000040d0d7217 */ /* 0x000fe40003800200 */
.L_x_1362:
[----:B------:R-:W-:Y:S01]  /*35e0*/  ISETP.NE.AND P0, PT, R27, RZ, PT ;  /* 0x000000ff1b00720c */ /* 0x000fe20003f05270 */
[----:B------:R-:W-:Y:S01]  /*35f0*/  IMAD.SHL.U32 R204, R2, 0x2, RZ ;  /* 0x0000000202cc7824 */ /* 0x000fe200078e00ff */
[C---:B------:R-:W-:Y:S01]  /*3600*/  ISETP.GT.AND P6, PT, R22.reuse, 0x50, !P6 ;  /* 0x000000501600780c */ /* 0x040fe200077c4270 */
[----:B------:R-:W-:Y:S01]  /*3610*/  ULDC.64 UR4, c[0x0][0x2c8] ;  /* 0x0000b20000047ab9 */ /* 0x000fe20000000a00 */
[C---:B------:R-:W-:Y:S01]  /*3620*/  ISETP.GT.AND P0, PT, R22.reuse, 0x8, !P0 ;  /* 0x000000081600780c */ /* 0x040fe20004704270 */
[----:B------:R-:W-:Y:S01]  /*3630*/  IMAD R202, R5, 0x2, R204 ;  /* 0x0000000205ca7824 */ /* 0x000fe200078e02cc */
[----:B------:R-:W-:Y:S01]  /*3640*/  ISETP.GT.AND P5, PT, R22, 0x51, !P5 ;  /* 0x000000511600780c */ /* 0x000fe20006fa4270 */
[----:B------:R-:W-:Y:S01]  /*3650*/  LDSM.16.MT88.4 R96, [R204+0x3100] ;  /* 0x00310000cc60783b */ /* 0x000fe20000004200 */
[----:B------:R-:W-:Y:S01]  /*3660*/  ISETP.LT.OR P0, PT, R13, 0x9, P0 ;  /* 0x000000090d00780c */ /* 0x000fe20000701670 */
[----:B------:R-:W-:Y:S01]  /*3670*/  IMAD R200, R3, 0x2, R202 ;  /* 0x0000000203c87824 */ /* 0x000fe200078e02ca */
[----:B------:R-:W-:Y:S01]  /*3680*/  ISETP.LT.OR P6, PT, R13, 0x51, P6 ;  /* 0x000000510d00780c */ /* 0x000fe200037c1670 */
[----:B------:R-:W-:Y:S01]  /*3690*/  IMAD R201, R3, 0x2, R204 ;  /* 0x0000000203c97824 */ /* 0x000fe200078e02cc */
[----:B------:R-:W-:Y:S01]  /*36a0*/  FSEL R6, R10, -INF , !P0 ;  /* 0xff8000000a067808 */ /* 0x000fe20004000000 */
        /* <DEDUP_REMOVED lines=12> */
[----:B------:R-:W-:Y:S01]  /*3770*/  @UP3 USHF.R.U32.HI UR16, URZ, UR5, UR7 ;  /* 0x000000053f103299 */ /* 0x000fe20008011607 */
[----:B------:R-:W-:-:S02]  /*3780*/  FSEL R4, R11, -INF , !P0 ;  /* 0xff8000000b047808 */ /* 0x000fc40004000000 */
[----:B------:R-:W-:Y:S01]  /*3790*/  ISETP.NE.AND P0, PT, R85, RZ, PT ;  /* 0x000000ff5500720c */ /* 0x000fe20003f05270 */
[----:B------:R-:W-:Y:S01]  /*37a0*/  UIADD3 UR13, UR13, UR16, URZ ;  /* 0x000000100d0d7290 */ /* 0x000fe2000fffe03f */
[C---:B------:R-:W-:Y:S02]  /*37b0*/  ISETP.GT.AND P1, PT, R22.reuse, 0x59, !P1 ;  /* 0x000000591600780c */ /* 0x040fe40004f24270 */
[----:B------:R-:W-:Y:S01]  /*37c0*/  ISETP.GT.AND P0, PT, R22, 0x10, !P0 ;  /* 0x000000101600780c */ /* 0x000fe20004704270 */
[----:B------:R-:W-:Y:S01]  /*37d0*/  UIADD3 UR4, UR13, UR4, URZ ;  /* 0x000000040d047290 */ /* 0x000fe2000fffe03f */
[----:B------:R-:W-:Y:S02]  /*37e0*/  FSEL R134, R51, -INF , !P5 ;  /* 0xff80000033867808 */ /* 0x000fe40006800000 */
[C---:B------:R-:W-:Y:S02]  /*37f0*/  ISETP.LT.OR P0, PT, R13.reuse, 0x11, P0 ;  /* 0x000000110d00780c */ /* 0x040fe40000701670 */
[----:B------:R-:W-:-:S02]  /*3800*/  ISETP.LT.OR P2, PT, R13, 0x59, P2 ;  /* 0x000000590d00780c */ /* 0x000fc40001741670 */
[----:B------:R-:W-:Y:S02]  /*3810*/  FSEL R20, R82, -INF , !P0 ;  /* 0xff80000052147808 */ /* 0x000fe40004000000 */
[----:B------:R-:W-:Y:S02]  /*3820*/  ISETP.NE.AND P0, PT, R84, RZ, PT ;  /* 0x000000ff5400720c */ /* 0x000fe40003f05270 */
[C---:B------:R-:W-:Y:S02]  /*3830*/  ISETP.LT.OR P1, PT, R13.reuse, 0x5a, P1 ;  /* 0x0000005a0d00780c */ /* 0x040fe40000f21670 */
[----:B------:R-:W-:Y:S02]  /*3840*/  ISETP.GT.AND P0, PT, R22, 0x11, !P0 ;  /* 0x000000111600780c */ /* 0x000fe40004704270 */
[----:B------:R-:W-:Y:S02]  /*3850*/  FSEL R130, R46, -INF , !P2 ;  /* 0xff8000002e827808 */ /* 0x000fe40005000000 */
[----:B------:R-:W-:-:S02]  /*3860*/  ISETP.LT.OR P0, PT, R13, 0x12, P0 ;  /* 0x000000120d00780c */ /* 0x000fc40000701670 */
[----:B------:R-:W-:Y:S02]  /*3870*/  FSEL R128, R47, -INF , !P1 ;  /* 0xff8000002f807808 */ /* 0x000fe40004800000 */
[----:B------:R-:W-:Y:S02]  /*3880*/  FSEL R16, R83, -INF , !P0 ;  /* 0xff80000053107808 */ /* 0x000fe40004000000 */
[----:B------:R-:W-:Y:S02]  /*3890*/  ISETP.NE.AND P0, PT, R80, RZ, PT ;  /* 0x000000ff5000720c */ /* 0x000fe40003f05270 */
[----:B------:R-:W-:Y:S02]  /*38a0*/  LDSM.16.MT88.4 R80, [R201+0x100] ;  /* 0x00010000c950783b */ /* 0x000fe40000004200 */
        /* <DEDUP_REMOVED lines=15> */
[----:B------:R-:W-:Y:S01]  /*39a0*/  ISETP.NE.AND P0, PT, R42, RZ, PT ;  /* 0x000000ff2a00720c */ /* 0x000fe20003f05270 */
[----:B------:R-:W-:Y:S03]  /*39b0*/  LDSM.16.MT88.4 R72, [R202+0x100] ;  /* 0x00010000ca48783b */ /* 0x000fe60000004200 */
        /* <DEDUP_REMOVED lines=32> */
[----:B------:R-:W-:Y:S01]  /*3bc0*/  LDSM.16.MT88.4 R56, [R201+0x3100] ;  /* 0x00310000c938783b */ /* 0x000fe20000004200 */
        /* <DEDUP_REMOVED lines=8> */
[----:B------:R-:W-:Y:S02]  /*3c50*/  ISETP.GT.AND P0, PT, R22, RZ, !P0 ;  /* 0x000000ff1600720c */ /* 0x000fe40004704270 */
[----:B------:R-:W-:-:S02]  /*3c60*/  FMNMX.FTZ R0, R15, R0, !PT ;  /* 0x000000000f007209 */ /* 0x000fc40007810000 */
[----:B------:R-:W-:Y:S02]  /*3c70*/  ISETP.LT.OR P0, PT, R13, 0x1, P0 ;  /* 0x000000010d00780c */ /* 0x000fe40000701670 */
[----:B------:R-:W-:Y:S02]  /*3c80*/  FMNMX.FTZ R0, R7, R0, !PT ;  /* 0x0000000007007209 */ /* 0x000fe40007810000 */
[----:B------:R-:W-:Y:S02]  /*3c90*/  FSEL R18, R18, -INF , !P0 ;  /* 0xff80000012127808 */ /* 0x000fe40004000000 */
        /* <DEDUP_REMOVED lines=18> */
[----:B------:R-:W-:Y:S02]  /*3dc0*/  ISETP.NE.AND P0, PT, R31, RZ, PT ;  /* 0x000000ff1f00720c */ /* 0x000fe40003f05270 */
[----:B------:R-:W-:Y:S02]  /*3dd0*/  FMNMX.FTZ R19, R144, R19, !PT ;  /* 0x0000001390137209 */ /* 0x000fe40007810000 */
[----:B------:R-:W-:-:S02]  /*3de0*/  FMNMX.FTZ R0, R163, R0, !PT ;  /* 0x00000000a3007209 */ /* 0x000fc40007810000 */
[----:B------:R-:W-:Y:S02]  /*3df0*/  FMNMX.FTZ R19, R132, R19, !PT ;  /* 0x0000001384137209 */ /* 0x000fe40007810000 */
[----:B------:R-:W-:Y:S02]  /*3e00*/  ISETP.GT.AND P0, PT, R22, 0x48, !P0 ;  /* 0x000000481600780c */ /* 0x000fe40004704270 */
[----:B------:R-:W-:Y:S02]  /*3e10*/  FMNMX.FTZ R19, R186, R19, !PT ;  /* 0x00000013ba137209 */ /* 0x000fe40007810000 */
[----:B------:R-:W-:Y:S02]  /*3e20*/  FMNMX.FTZ R0, R159, R0, !PT ;  /* 0x000000009f007209 */ /* 0x000fe40007810000 */
[----:B------:R-:W-:Y:S02]  /*3e30*/  FMNMX.FTZ R19, R158, R19, !PT ;  /* 0x000000139e137209 */ /* 0x000fe40007810000 */
[----:B------:R-:W-:-:S02]  /*3e40*/  ISETP.LT.OR P0, PT, R13, 0x49, P0 ;  /* 0x000000490d00780c */ /* 0x000fc40000701670 */
[----:B------:R-:W-:Y:S02]  /*3e50*/  FMNMX.FTZ R0, R161, R0, !PT ;  /* 0x00000000a1007209 */ /* 0x000fe40007810000 */
[----:B------:R-:W-:Y:S02]  /*3e60*/  FMNMX.FTZ R19, R184, R19, !PT ;  /* 0x00000013b8137209 */ /* 0x000fe40007810000 */
[----:B------:R-:W-:Y:S02]  /*3e70*/  FSEL R160, R54, -INF , !P0 ;  /* 0xff80000036a07808 */ /* 0x000fe40004000000 */
[----:B------:R-:W-:Y:S02]  /*3e80*/  ISETP.NE.AND P0, PT, R30, RZ, PT ;  /* 0x000000ff1e00720c */ /* 0x000fe40003f05270 */
[----:B------:R-:W-:Y:S01]  /*3e90*/  FMNMX.FTZ R0, R147, R0, !PT ;  /* 0x0000000093007209 */ /* 0x000fe20007810000 */
[----:B------:R-:W-:Y:S01]  /*3ea0*/  LDSM.16.MT88.4 R28, [R204+0x900] ;  /* 0x00090000cc1c783b */ /* 0x000fe20000004200 */
[----:B------:R-:W-:-:S02]  /*3eb0*/  FMNMX.FTZ R19, R162, R19, !PT ;  /* 0x00000013a2137209 */ /* 0x000fc40007810000 */
[----:B------:R-:W-:Y:S02]  /*3ec0*/  FMNMX.FTZ R0, R135, R0, !PT ;  /* 0x0000000087007209 */ /* 0x000fe40007810000 */
[----:B------:R-:W-:Y:S02]  /*3ed0*/  ISETP.GT.AND P0, PT, R22, 0x49, !P0 ;  /* 0x000000491600780c */ /* 0x000fe40004704270 */
[----:B------:R-:W-:Y:S02]  /*3ee0*/  FMNMX.FTZ R19, R172, R19, !PT ;  /* 0x00000013ac137209 */ /* 0x000fe40007810000 */
[----:B------:R-:W-:Y:S02]  /*3ef0*/  FMNMX.FTZ R0, R133, R0, !PT ;  /* 0x0000000085007209 */ /* 0x000fe40007810000 */
[----:B------:R-:W-:Y:S02]  /*3f00*/  ISETP.LT.OR P0, PT, R13, 0x4a, P0 ;  /* 0x0000004a0d00780c */ /* 0x000fe40000701670 */
[----:B------:R-:W-:-:S02]  /*3f10*/  FMNMX.FTZ R19, R174, R19, !PT ;  /* 0x00000013ae137209 */ /* 0x000fc40007810000 */
[----:B------:R-:W-:Y:S02]  /*3f20*/  FMNMX.FTZ R0, R131, R0, !PT ;  /* 0x0000000083007209 */ /* 0x000fe40007810000 */
[----:B------:R-:W-:Y:S02]  /*3f30*/  FSEL R156, R55, -INF , !P0 ;  /* 0xff800000379c7808 */ /* 0x000fe40004000000 */
[----:B------:R-:W-:Y:S02]  /*3f40*/  FMNMX.FTZ R19, R160, R19, !PT ;  /* 0x00000013a0137209 */ /* 0x000fe40007810000 */
[----:B------:R-:W-:Y:S02]  /*3f50*/  FMNMX.FTZ R0, R129, R0, !PT ;  /* 0x0000000081007209 */ /* 0x000fe40007810000 */
[----:B------:R-:W-:-:S03]  /*3f60*/  FMNMX.FTZ R19, R156, R19, !PT ;  /* 0x000000139c137209 */ /* 0x000fc60007810000 */
[----:B------:R-:W1:Y:S01]  /*3f70*/  SHFL.BFLY PT, R11, R0, 0x2, 0x1f ;  /* 0x0c401f00000b7f89 */ /* 0x000e6200000e0000 */
[----:B------:R-:W-:-:S04]  /*3f80*/  FMNMX.FTZ R19, R136, R19, !PT ;  /* 0x0000001388137209 */ /* 0x000fc80007810000 */
[----:B------:R-:W-:-:S04]  /*3f90*/  FMNMX.FTZ R19, R134, R19, !PT ;  /* 0x0000001386137209 */ /* 0x000fc80007810000 */
[----:B------:R-:W-:-:S04]  /*3fa0*/  FMNMX.FTZ R13, R130, R19, !PT ;  /* 0x00000013820d7209 */ /* 0x000fc80007810000 */
        /* <DEDUP_REMOVED lines=10> */
[--C-:B------:R-:W-:Y:S02]  /*4050*/  FFMA.FTZ R50, R12, c[0x0][0x2d0], -R138.reuse ;  /* 0x0000b4000c327a23 */ /* 0x100fe4000001088a */
[--C-:B------:R-:W-:Y:S01]  /*4060*/  FFMA.FTZ R47, R25, c[0x0][0x2d0], -R138.reuse ;  /* 0x0000b400192f7a23 */ /* 0x100fe2000001088a */
[----:B--2---:R-:W-:Y:S01]  /*4070*/  FMNMX.FTZ R12, R22, R11, !PT ;  /* 0x0000000b160c7209 */ /* 0x004fe20007810000 */
[--C-:B------:R-:W-:Y:S02]  /*4080*/  FFMA.FTZ R48, R23, c[0x0][0x2d0], -R138.reuse ;  /* 0x0000b40017307a23 */ /* 0x100fe4000001088a */
[--C-:B------:R-:W-:Y:S01]  /*4090*/  FFMA.FTZ R43, R21, c[0x0][0x2d0], -R138.reuse ;  /* 0x0000b400152b7a23 */ /* 0x100fe2000001088a */
[C---:B------:R-:W-:Y:S01]  /*40a0*/  FSETP.NEU.FTZ.AND P0, PT, R12.reuse, -INF , PT ;  /* 0xff8000000c00780b */ /* 0x040fe20003f1d000 */
[----:B------:R-:W-:Y:S01]  /*40b0*/  FMUL.FTZ R121, R12, c[0x0][0x2d0] ;  /* 0x0000b4000c797a20 */ /* 0x000fe20000410000 */
[----:B------:R-:W-:Y:S01]  /*40c0*/  MUFU.EX2 R50, R50 ;  /* 0x0000003200327308 */ /* 0x000fe20000000800 */
[----:B------:R-:W-:-:S02]  /*40d0*/  FFMA.FTZ R42, R7, c[0x0][0x2d0], -R138 ;  /* 0x0000b400072a7a23 */ /* 0x000fc4000001088a */
[--C-:B------:R-:W-:Y:S01]  /*40e0*/  FFMA.FTZ R41, R15, c[0x0][0x2d0], -R138.reuse ;  /* 0x0000b4000f297a23 */ /* 0x100fe2000001088a */
[----:B------:R-:W-:Y:S01]  /*40f0*/  FSEL R121, R121, RZ, P0 ;  /* 0x000000ff79797208 */ /* 0x000fe20000000000 */
[--C-:B------:R-:W-:Y:S01]  /*4100*/  FFMA.FTZ R46, R17, c[0x0][0x2d0], -R138.reuse ;  /* 0x0000b400112e7a23 */ /* 0x100fe2000001088a */
[----:B------:R-:W-:Y:S01]  /*4110*/  PLOP3.LUT P0, PT, PT, PT, UP2, 0x40, 0x0 ;  /* 0x000000000000781c */ /* 0x000fe20003f0e828 */
[----:B------:R-:W-:Y:S01]  /*4120*/  FFMA.FTZ R13, R9, c[0x0][0x2d0], -R138 ;  /* 0x0000b400090d7a23 */ /* 0x000fe2000001088a */
[----:B------:R-:W1:Y:S01]  /*4130*/  MUFU.EX2 R47, R47 ;  /* 0x0000002f002f7308 */ /* 0x000e620000000800 */
[--C-:B------:R-:W-:Y:S02]  /*4140*/  FFMA.FTZ R49, R18, c[0x0][0x2d0], -R121.reuse ;  /* 0x0000b40012317a23 */ /* 0x100fe40000010879 */
[--C-:B------:R-:W-:Y:S02]  /*4150*/  FFMA.FTZ R116, R24, c[0x0][0x2d0], -R121.reuse ;  /* 0x0000b40018747a23 */ /* 0x100fe40000010879 */
[--C-:B------:R-:W-:Y:S01]  /*4160*/  FFMA.FTZ R45, R6, c[0x0][0x2d0], -R121.reuse ;  /* 0x0000b400062d7a23 */ /* 0x100fe20000010879 */
[----:B------:R-:W-:Y:S01]  /*4170*/  LDSM.16.MT88.4 R24, [R202+0x900] ;  /* 0x00090000ca18783b */ /* 0x000fe20000004200 */
[--C-:B------:R-:W-:Y:S01]  /*4180*/  FFMA.FTZ R44, R4, c[0x0][0x2d0], -R121.reuse ;  /* 0x0000b400042c7a23 */ /* 0x100fe20000010879 */
[----:B------:R-:W-:Y:S01]  /*4190*/  MUFU.EX2 R48, R48 ;  /* 0x0000003000307308 */ /* 0x000fe20000000800 */
[--C-:B------:R-:W-:Y:S01]  /*41a0*/  FFMA.FTZ R15, R16, c[0x0][0x2d0], -R121.reuse ;  /* 0x0000b400100f7a23 */ /* 0x100fe20000010879 */
[----:B------:R-:W2:Y:S01]  /*41b0*/  LDSM.16.MT88.4 R4, [R200+0x3100] ;  /* 0x00310000c804783b */ /* 0x000ea20000004200 */
[----:B------:R-:W-:-:S02]  /*41c0*/  FFMA.FTZ R3, R10, c[0x0][0x2d0], -R121 ;  /* 0x0000b4000a037a23 */ /* 0x000fc40000010879 */
[--C-:B------:R-:W-:Y:S01]  /*41d0*/  FFMA.FTZ R2, R8, c[0x0][0x2d0], -R121.reuse ;  /* 0x0000b40008027a23 */ /* 0x100fe20000010879 */
[----:B------:R-:W3:Y:S01]  /*41e0*/  LDSM.16.MT88.4 R16, [R200+0x900] ;  /* 0x00090000c810783b */ /* 0x000ee20000004200 */
[--C-:B------:R-:W-:Y:S01]  /*41f0*/  FFMA.FTZ R40, R20, c[0x0][0x2d0], -R121.reuse ;  /* 0x0000b40014287a23 */ /* 0x100fe20000010879 */
[----:B------:R-:W4:Y:S01]  /*4200*/  MUFU.EX2 R43, R43 ;  /* 0x0000002b002b7308 */ /* 0x000f220000000800 */
[----:B-1----:R-:W-:Y:S01]  /*4210*/  F2FP.BF16.PACK_AB R64, R47, R50 ;  /* 0x000000322f40723e */ /* 0x002fe200000010ff */
[----:B------:R-:W1:Y:S01]  /*4220*/  LDSM.16.MT88.4 R8, [R204+0x3900] ;  /* 0x00390000cc08783b */ /* 0x000e620000004200 */
[--C-:B------:R-:W-:Y:S02]  /*4230*/  FFMA.FTZ R118, R37, c[0x0][0x2d0], -R138.reuse ;  /* 0x0000b40025767a23 */ /* 0x100fe4000001088a */
[--C-:B------:R-:W-:Y:S01]  /*4240*/  FFMA.FTZ R51, R35, c[0x0][0x2d0], -R138.reuse ;  /* 0x0000b40023337a23 */ /* 0x100fe2000001088a */
[----:B------:R-:W5:Y:S01]  /*4250*/  LDSM.16.MT88.4 R20, [R201+0x900] ;  /* 0x00090000c914783b */ /* 0x000f620000004200 */
[--C-:B------:R-:W-:Y:S01]  /*4260*/  FFMA.FTZ R120, R33, c[0x0][0x2d0], -R138.reuse ;  /* 0x0000b40021787a23 */ /* 0x100fe2000001088a */
[----:B------:R-:W-:Y:S01]  /*4270*/  MUFU.EX2 R49, R49 ;  /* 0x0000003100317308 */ /* 0x000fe20000000800 */
[----:B------:R-:W-:Y:S01]  /*4280*/  FFMA.FTZ R117, R117, c[0x0][0x2d0], -R138 ;  /* 0x0000b40075757a23 */ /* 0x000fe2000001088a */
[----:B------:R-:W1:Y:S01]  /*4290*/  LDSM.16.MT88.4 R36, [R202+0x3900] ;  /* 0x00390000ca24783b */ /* 0x000e620000004200 */
[----:B------:R-:W-:-:S02]  /*42a0*/  FFMA.FTZ R119, R146, c[0x0][0x2d0], -R121 ;  /* 0x0000b40092777a23 */ /* 0x000fc40000010879 */
[--C-:B------:R-:W-:Y:S01]  /*42b0*/  FFMA.FTZ R122, R122, c[0x0][0x2d0], -R121.reuse ;  /* 0x0000b4007a7a7a23 */ /* 0x100fe20000010879 */
[----:B------:R-:W1:Y:S01]  /*42c0*/  LDSM.16.MT88.4 R32, [R201+0x3900] ;  /* 0x00390000c920783b */ /* 0x000e620000004200 */
[--C-:B------:R-:W-:Y:S01]  /*42d0*/  FFMA.FTZ R123, R144, c[0x0][0x2d0], -R121.reuse ;  /* 0x0000b400907b7a23 */ /* 0x100fe20000010879 */
[----:B------:R-:W2:Y:S01]  /*42e0*/  MUFU.EX2 R116, R116 ;  /* 0x0000007400747308 */ /* 0x000ea20000000800 */
[----:B----4-:R-:W-:Y:S01]  /*42f0*/  F2FP.BF16.PACK_AB R66, R43, R48 ;  /* 0x000000302b42723e */ /* 0x010fe200000010ff */
[----:B------:R-:W-:Y:S02]  /*4300*/  FFMA.FTZ R132, R132, c[0x0][0x2d0], -R121 ;  /* 0x0000b40084847a23 */ /* 0x000fe40000010879 */
[--C-:B------:R-:W-:Y:S02]  /*4310*/  FFMA.FTZ R144, R157, c[0x0][0x2d0], -R138.reuse ;  /* 0x0000b4009d907a23 */ /* 0x100fe4000001088a */
[--C-:B------:R-:W-:Y:S02]  /*4320*/  FFMA.FTZ R146, R145, c[0x0][0x2d0], -R138.reuse ;  /* 0x0000b40091927a23 */ /* 0x100fe4000001088a */
[----:B------:R-:W-:Y:S01]  /*4330*/  MUFU.EX2 R45, R45 ;  /* 0x0000002d002d7308 */ /* 0x000fe20000000800 */
[----:B------:R-:W-:-:S02]  /*4340*/  FFMA.FTZ R137, R137, c[0x0][0x2d0], -R138 ;  /* 0x0000b40089897a23 */ /* 0x000fc4000001088a */
[--C-:B------:R-:W-:Y:S02]  /*4350*/  FFMA.FTZ R139, R139, c[0x0][0x2d0], -R138.reuse ;  /* 0x0000b4008b8b7a23 */ /* 0x100fe4000001088a */
[--C-:B------:R-:W-:Y:S02]  /*4360*/  FFMA.FTZ R145, R186, c[0x0][0x2d0], -R121.reuse ;  /* 0x0000b400ba917a23 */ /* 0x100fe40000010879 */
[--C-:B------:R-:W-:Y:S01]  /*4370*/  FFMA.FTZ R158, R158, c[0x0][0x2d0], -R121.reuse ;  /* 0x0000b4009e9e7a23 */ /* 0x100fe20000010879 */
[----:B------:R-:W4:Y:S01]  /*4380*/  MUFU.EX2 R44, R44 ;  /* 0x0000002c002c7308 */ /* 0x000f220000000800 */
[----:B--2---:R-:W-:Y:S01]  /*4390*/  F2FP.BF16.PACK_AB R65, R116, R49 ;  /* 0x000000317441723e */ /* 0x004fe200000010ff */
[--C-:B------:R-:W-:Y:S02]  /*43a0*/  FFMA.FTZ R157, R184, c[0x0][0x2d0], -R121.reuse ;  /* 0x0000b400b89d7a23 */ /* 0x100fe40000010879 */
[----:B------:R-:W-:Y:S02]  /*43b0*/  FFMA.FTZ R162, R162, c[0x0][0x2d0], -R121 ;  /* 0x0000b400a2a27a23 */ /* 0x000fe40000010879 */
[----:B------:R-:W-:-:S02]  /*43c0*/  FFMA.FTZ R184, R159, c[0x0][0x2d0], -R138 ;  /* 0x0000b4009fb87a23 */ /* 0x000fc4000001088a */
[----:B------:R-:W-:Y:S01]  /*43d0*/  MUFU.EX2 R46, R46 ;  /* 0x0000002e002e7308 */ /* 0x000fe20000000800 */
[--C-:B------:R-:W-:Y:S02]  /*43e0*/  FFMA.FTZ R186, R161, c[0x0][0x2d0], -R138.reuse ;  /* 0x0000b400a1ba7a23 */ /* 0x100fe4000001088a */
[--C-:B------:R-:W-:Y:S02]  /*43f0*/  FFMA.FTZ R159, R172, c[0x0][0x2d0], -R121.reuse ;  /* 0x0000b400ac9f7a23 */ /* 0x100fe40000010879 */
[--C-:B------:R-:W-:Y:S02]  /*4400*/  FFMA.FTZ R163, R163, c[0x0][0x2d0], -R138.reuse ;  /* 0x0000b400a3a37a23 */ /* 0x100fe4000001088a */
[----:B------:R-:W-:Y:S01]  /*4410*/  FFMA.FTZ R147, R147, c[0x0][0x2d0], -R138 ;  /* 0x0000b40093937a23 */ /* 0x000fe2000001088a */
[----:B----4-:R-:W-:Y:S01]  /*4420*/  F2FP.BF16.PACK_AB R67, R44, R45 ;  /* 0x0000002d2c43723e */ /* 0x010fe200000010ff */
[----:B------:R-:W2:Y:S01]  /*4430*/  MUFU.EX2 R41, R41 ;  /* 0x0000002900297308 */ /* 0x000ea20000000800 */
[----:B------:R-:W-:-:S02]  /*4440*/  FFMA.FTZ R172, R174, c[0x0][0x2d0], -R121 ;  /* 0x0000b400aeac7a23 */ /* 0x000fc40000010879 */
[--C-:B------:R-:W-:Y:S02]  /*4450*/  FFMA.FTZ R160, R160, c[0x0][0x2d0], -R121.reuse ;  /* 0x0000b400a0a07a23 */ /* 0x100fe40000010879 */
[--C-:B------:R-:W-:Y:S01]  /*4460*/  FFMA.FTZ R161, R156, c[0x0][0x2d0], -R121.reuse ;  /* 0x0000b4009ca17a23 */ /* 0x100fe20000010879 */
[C---:B------:R-:W-:Y:S01]  /*4470*/  HMMA.16816.F32.BF16 R84, R64.reuse, R88, RZ ;  /* 0x000000584054723c */ /* 0x040fe200000418ff */
[--C-:B------:R-:W-:Y:S01]  /*4480*/  FFMA.FTZ R216, R129, c[0x0][0x2d0], -R138.reuse ;  /* 0x0000b40081d87a23 */ /* 0x100fe2000001088a */
[----:B------:R-:W-:Y:S01]  /*4490*/  MUFU.EX2 R42, R42 ;  /* 0x0000002a002a7308 */ /* 0x000fe20000000800 */
[--C-:B------:R-:W-:Y:S02]  /*44a0*/  FFMA.FTZ R135, R135, c[0x0][0x2d0], -R138.reuse ;  /* 0x0000b40087877a23 */ /* 0x100fe4000001088a */
[--C-:B------:R-:W-:Y:S02]  /*44b0*/  FFMA.FTZ R156, R133, c[0x0][0x2d0], -R138.reuse ;  /* 0x0000b400859c7a23 */ /* 0x100fe4000001088a */
[----:B------:R-:W-:Y:S01]  /*44c0*/  FFMA.FTZ R131, R131, c[0x0][0x2d0], -R138 ;  /* 0x0000b40083837a23 */ /* 0x000fe2000001088a */
[----:B------:R-:W-:Y:S01]  /*44d0*/  HMMA.16816.F32.BF16 R88, R64, R90, RZ ;  /* 0x0000005a4058723c */ /* 0x000fe200000418ff */
[--C-:B------:R-:W-:Y:S01]  /*44e0*/  FFMA.FTZ R129, R136, c[0x0][0x2d0], -R121.reuse ;  /* 0x0000b40088817a23 */ /* 0x100fe20000010879 */
[----:B------:R-:W-:Y:S01]  /*44f0*/  MUFU.EX2 R13, R13 ;  /* 0x0000000d000d7308 */ /* 0x000fe20000000800 */
[----:B------:R-:W-:-:S02]  /*4500*/  FFMA.FTZ R134, R134, c[0x0][0x2d0], -R121 ;  /* 0x0000b40086867a23 */ /* 0x000fc40000010879 */
[----:B------:R-:W-:Y:S02]  /*4510*/  FFMA.FTZ R217, R128, c[0x0][0x2d0], -R121 ;  /* 0x0000b40080d97a23 */ /* 0x000fe40000010879 */
[----:B------:R-:W-:Y:S01]  /*4520*/  FADD.FTZ R47, R50, R47 ;  /* 0x0000002f322f7221 */ /* 0x000fe20000010000 */
[----:B------:R-:W-:Y:S01]  /*4530*/  HMMA.16816.F32.BF16 R92, R64, R96, RZ ;  /* 0x00000060405c723c */ /* 0x000fe200000418ff */
[----:B------:R-:W-:Y:S01]  /*4540*/  FADD.FTZ R116, R49, R116 ;  /* 0x0000007431747221 */ /* 0x000fe20000010000 */
[----:B------:R-:W-:Y:S01]  /*4550*/  MUFU.EX2 R40, R40 ;  /* 0x0000002800287308 */ /* 0x000fe20000000800 */
[----:B------:R-:W-:-:S04]  /*4560*/  FADD.FTZ R48, R48, R47 ;  /* 0x0000002f30307221 */ /* 0x000fc80000010000 */
[----:B------:R-:W-:Y:S01]  /*4570*/  FADD.FTZ R43, R43, R48 ;  /* 0x000000302b2b7221 */ /* 0x000fe20000010000 */
[C---:B------:R-:W-:Y:S02]  /*4580*/  HMMA.16816.F32.BF16 R96, R64.reuse, R98, RZ ;  /* 0x000000624060723c */ /* 0x040fe400000418ff */
[----:B------:R-:W4:Y:S06]  /*4590*/  MUFU.EX2 R15, R15 ;  /* 0x0000000f000f7308 */ /* 0x000f2c0000000800 */
        /* <DEDUP_REMOVED lines=24> */
[----:B----4-:R-:W-:Y:S01]  /*4720*/  F2FP.BF16.PACK_AB R5, R15, R40 ;  /* 0x000000280f05723e */ /* 0x010fe200000010ff */
[----:B------:R-:W2:Y:S01]  /*4730*/  MUFU.EX2 R144, R144 ;  /* 0x0000009000907308 */ /* 0x000ea20000000800 */
[----:B------:R-:W-:-:S04]  /*4740*/  FADD.FTZ R46, R46, R43 ;  /* 0x0000002b2e2e7221 */ /* 0x000fc80000010000 */
[----:B------:R-:W-:Y:S01]  /*4750*/  F2FP.BF16.PACK_AB R6, R13, R42 ;  /* 0x0000002a0d06723e */ /* 0x000fe200000010ff */
[----:B------:R-:W-:Y:S01]  /*4760*/  FADD.FTZ R41, R41, R46 ;  /* 0x0000002e29297221 */ /* 0x000fe20000010000 */
[----:B-1----:R-:W-:Y:S01]  /*4770*/  F2FP.BF16.PACK_AB R7, R2, R3 ;  /* 0x000000030207723e */ /* 0x002fe200000010ff */
[----:B------:R-:W-:Y:S02]  /*4780*/  MUFU.EX2 R146, R146 ;  /* 0x0000009200927308 */ /* 0x000fe40000000800 */
[----:B------:R-:W-:-:S04]  /*4790*/  FADD.FTZ R42, R42, R41 ;  /* 0x000000292a2a7221 */ /* 0x000fc80000010000 */
[C---:B---3--:R-:W-:Y:S01]  /*47a0*/  HMMA.16816.F32.BF16 R84, R4.reuse, R16, R84 ;  /* 0x000000100454723c */ /* 0x048fe20000041854 */
[----:B------:R-:W-:Y:S01]  /*47b0*/  FADD.FTZ R13, R13, R42 ;  /* 0x0000002a0d0d7221 */ /* 0x000fe20000010000 */
[----:B------:R-:W1:Y:S06]  /*47c0*/  MUFU.EX2 R139, R139 ;  /* 0x0000008b008b7308 */ /* 0x000e6c0000000800 */
[C---:B------:R-:W-:Y:S01]  /*47d0*/  HMMA.16816.F32.BF16 R88, R4.reuse, R18, R88 ;  /* 0x000000120458723c */ /* 0x040fe20000041858 */
[----:B------:R-:W3:Y:S01]  /*47e0*/  LDSM.16.MT88.4 R16, [R200+0x3900] ;  /* 0x00390000c810783b */ /* 0x000ee20000004200 */
[----:B------:R-:W-:Y:S06]  /*47f0*/  MUFU.EX2 R145, R145 ;  /* 0x0000009100917308 */ /* 0x000fec0000000800 */
[C---:B------:R-:W-:Y:S02]  /*4800*/  HMMA.16816.F32.BF16 R92, R4.reuse, R8, R92 ;  /* 0x00000008045c723c */ /* 0x040fe4000004185c */
        /* <DEDUP_REMOVED lines=73> */
[----:B----4-:R-:W-:Y:S01]  /*4ca0*/  F2FP.BF16.PACK_AB R5, R158, R145 ;  /* 0x000000919e05723e */ /* 0x010fe200000010ff */
        /* <DEDUP_REMOVED lines=12> */
[----:B------:R-:W4:Y:S07]  /*4d70*/  LDSM.16.MT88.4 R24, [R202+0x2100] ;  /* 0x00210000ca18783b */ /* 0x000f2e0000004200 */
        /* <DEDUP_REMOVED lines=20> */
[----:B------:R-:W-:Y:S02]  /*4ec0*/  F2FP.BF16.PACK_AB R7, R161, R160 ;  /* 0x000000a0a107723e */ /* 0x000fe400000010ff */
[----:B------:R-:W-:Y:S01]  /*4ed0*/  IADD3 R184, R14, -0x2, RZ ;  /* 0xfffffffe0eb87810 */ /* 0x000fe20007ffe0ff */
[----:B------:R-:W-:-:S04]  /*4ee0*/  FADD.FTZ R186, R186, R163 ;  /* 0x000000a3baba7221 */ /* 0x000fc80000010000 */
[----:B-1----:R-:W-:Y:S01]  /*4ef0*/  HMMA.16816.F32.BF16 R84, R4, R8, R84 ;  /* 0x000000080454723c */ /* 0x002fe20000041854 */
[----:B------:R-:W-:-:S07]  /*4f00*/  FADD.FTZ R186, R147, R186 ;  /* 0x000000ba93ba7221 */ /* 0x000fce0000010000 */
[C---:B------:R-:W-:Y:S01]  /*4f10*/  HMMA.16816.F32.BF16 R88, R4.reuse, R10, R88 ;  /* 0x0000000a0458723c */ /* 0x040fe20000041858 */
[----:B------:R-:W1:Y:S07]  /*4f20*/  LDSM.16.MT88.4 R8, [R200+0x5100] ;  /* 0x00510000c808783b */ /* 0x000e6e0000004200 */
[C---:B----4-:R-:W-:Y:S08]  /*4f30*/  HMMA.16816.F32.BF16 R68, R4.reuse, R24, R68 ;  /* 0x000000180444723c */ /* 0x050ff00000041844 */
        /* <DEDUP_REMOVED lines=82> */
.L_x_1367:
[----:B------:R-:W-:-:S13]  /*5460*/  ISETP.NE.AND P0, PT, R2, 0x1, PT ;  /* 0x000000010200780c */ /* 0x000fda0003f05270 */
[----:B------:R-:W-:-:S05]  /*5470*/  @P0 IMAD.HI.U32 R3, R7, c[0x0][0x330], RZ ;  /* 0x0000cc0007030a27 */ /* 0x000fca00078e00ff */
[----:B------:R-:W-:-:S05]  /*5480*/  @P0 SHF.R.U32.HI R7, RZ, c[0x0][0x334], R3 ;  /* 0x0000cd00ff070a19 */ /* 0x000fca0000011603 */
.L_x_1368:
[----:B------:R-:W-:-:S05]  /*5490*/  IMAD R2, R7, R2, c[0x0][0x32c] ;  /* 0x0000cb0007027624 */ /* 0x000fca00078e0202 */
[----:B------:R-:W-:-:S05]  /*54a0*/  IMNMX R5, R5, R2, PT ;  /* 0x0000000205057217 */ /* 0x000fca0003800200 */
.L_x_1366:
        /* <DEDUP_REMOVED lines=15> */
.L_x_1378:
[----:B------:R-:W-:Y:S04]  /*55a0*/  DEPBAR.LE SB0, 0x0 ;  /* 0x000080000000791a */ /* 0x000fe80000000000 */
[----:B------:R-:W-:Y:S01]  /*55b0*/  BAR.SYNC.DEFER_BLOCKING 0x0 ;  /* 0x0000000000007b1d */ /* 0x000fe20000010000 */
[----:B------:R-:W-:Y:S11]  /*55c0*/  ISETP.GT.AND P6, PT, R207, R222, PT ;  /* 0x000000decf00720c */ /* 0x000ff60003fc4270 */
[----:B------:R-:W-:Y:S02]  /*55d0*/  @!UPT UIADD3 URZ, URZ, URZ, URZ ;  /* 0x0000003f3f3ff290 */ /* 0x000fe4000fffe03f */
[----:B------:R-:W-:Y:S01]  /*55e0*/  @!P6 SHF.R.S32.HI R0, RZ, 0x1f, R222 ;  /* 0x0000001fff00e819 */ /* 0x000fe200000114de */
[----:B------:R-:W-:Y:S04]  /*55f0*/  @!P6 IMAD.WIDE.U32 R158, R222, c[0x0][0x208], RZ ;  /* 0x00008200de9eea25 */ /* 0x000fe800078e00ff */
[----:B------:R-:W-:Y:S02]  /*5600*/  @!P6 IMAD R0, R0, c[0x0][0x208], RZ ;  /* 0x000082000000ea24 */ /* 0x000fe400078e02ff */
[----:B------:R-:W-:Y:S02]  /*5610*/  @!P6 IMAD.MOV.U32 R156, RZ, RZ, R218 ;  /* 0x000000ffff9ce224 */ /* 0x000fe400078e00da */
[----:B------:R-:W-:Y:S01]  /*5620*/  @!P6 IMAD R0, R222, c[0x0][0x20c], R0 ;  /* 0x00008300de00ea24 */ /* 0x000fe200078e0200 */
[----:B------:R-:W1:Y:S01]  /*5630*/  LDSM.16.M88.4 R116, [R206+0x8100] ;  /* 0x00810000ce74783b */ /* 0x000e620000000200 */
[----:B------:R-:W-:Y:S02]  /*5640*/  @!P6 IMAD.MOV.U32 R157, RZ, RZ, R221 ;  /* 0x000000ffff9de224 */ /* 0x000fe400078e00dd */
[----:B------:R-:W-:Y:S02]  /*5650*/  @!P6 IMAD.IADD R0, R159, 0x1, R0 ;  /* 0x000000019f00e824 */ /* 0x000fe400078e0200 */
[----:B------:R-:W2:Y:S01]  /*5660*/  LDSM.16.M88.4 R120, [R206+0x8900] ;  /* 0x00890000ce78783b */ /* 0x000ea20000000200 */
[----:B------:R-:W-:Y:S04]  /*5670*/  @!P6 IMAD.WIDE.U32 R156, R158, 0x60, R156 ;  /* 0x000000609e9ce825 */ /* 0x000fe800078e009c */
[----:B------:R-:W3:Y:S01]  /*5680*/  LDSM.16.M88.4 R128, [R206+0x9100] ;  /* 0x00910000ce80783b */ /* 0x000ee20000000200 */
[----:B------:R-:W-:Y:S02]  /*5690*/  @!P6 IMAD R0, R0, 0x60, RZ ;  /* 0x000000600000e824 */ /* 0x000fe400078e02ff */
[----:B------:R-:W-:Y:S02]  /*56a0*/  @!P6 IMAD.SHL.U32 R162, R156, 0x2, RZ ;  /* 0x000000029ca2e824 */ /* 0x000fe400078e00ff */
[----:B------:R-:W4:Y:S01]  /*56b0*/  LDSM.16.M88.4 R132, [R206+0x9900] ;  /* 0x00990000ce84783b */ /* 0x000f220000000200 */
[----:B------:R-:W-:Y:S02]  /*56c0*/  @!P6 IMAD.IADD R0, R157, 0x1, R0 ;  /* 0x000000019d00e824 */ /* 0x000fe400078e0200 */
[C---:B------:R-:W-:Y:S02]  /*56d0*/  @!P6 IADD3 R158, P5, R162.reuse, 0x80, RZ ;  /* 0x00000080a29ee810 */ /* 0x040fe40007fbe0ff */
[----:B------:R-:W5:Y:S01]  /*56e0*/  LDSM.16.M88.4 R136, [R206+0xa100] ;  /* 0x00a10000ce88783b */ /* 0x000f620000000200 */
[----:B------:R-:W-:Y:S02]  /*56f0*/  @!P6 IADD3 R162, P0, R162, c[0x0][0x1f8], RZ ;  /* 0x00007e00a2a2ea10 */ /* 0x000fe40007f1e0ff */
[----:B------:R-:W-:Y:S02]  /*5700*/  @!P6 IADD3 R158, P2, R158, c[0x0][0x1f8], RZ ;  /* 0x00007e009e9eea10 */ /* 0x000fe40007f5e0ff */
[----:B------:R-:W-:Y:S01]  /*5710*/  LDSM.16.M88.4 R144, [R196] ;  /* 0x00000000c490783b */ /* 0x000fe20000000200 */
[----:B------:R-:W-:Y:S02]  /*5720*/  @!P6 SHF.L.U64.HI R0, R156, 0x1, R0 ;  /* 0x000000019c00e819 */ /* 0x000fe40000010200 */
[----:B------:R-:W-:Y:S02]  /*5730*/  @!P6 IADD3 R156, P1, R162, UR12, RZ ;  /* 0x0000000ca29cec10 */ /* 0x000fe4000ff3e0ff */
[----:B------:R-:W-:Y:S02]  /*5740*/  @!P6 IADD3.X R163, R0, c[0x0][0x1fc], RZ, P0, !PT ;  /* 0x00007f0000a3ea10 */ /* 0x000fe400007fe4ff */
[----:B------:R-:W-:Y:S02]  /*5750*/  @!P6 IADD3.X R159, RZ, c[0x0][0x1fc], R0, P2, P5 ;  /* 0x00007f00ff9fea10 */ /* 0x000fe400017ea400 */
[----:B------:R-:W-:Y:S02]  /*5760*/  @!P6 IADD3.X R157, R163, UR17, RZ, P1, !PT ;  /* 0x00000011a39dec10 */ /* 0x000fe40008ffe4ff */
[----:B------:R-:W-:Y:S01]  /*5770*/  @!P6 IADD3 R160, P0, R156, UR12, RZ ;  /* 0x0000000c9ca0ec10 */ /* 0x000fe2000ff1e0ff */
[C---:B-1----:R-:W-:Y:S03]  /*5780*/  HMMA.16816.F32.BF16 R4, R124.reuse, R116, RZ ;  /* 0x000000747c04723c */ /* 0x042fe600000418ff */
[----:B------:R-:W-:Y:S02]  /*5790*/  @!P6 IADD3.X R161, R157, UR17, RZ, P0, !PT ;  /* 0x000000119da1ec10 */ /* 0x000fe400087fe4ff */
[----:B------:R-:W-:Y:S03]  /*57a0*/  PLOP3.LUT P0, PT, PT, PT, UP3, 0x80, 0x0 ;  /* 0x000000000000781c */ /* 0x000fe60003f0f038 */
[C---:B------:R-:W-:Y:S01]  /*57b0*/  HMMA.16816.F32.BF16 R8, R124.reuse, R118, RZ ;  /* 0x000000767c08723c */ /* 0x040fe200000418ff */
[----:B------:R-:W1:Y:S07]  /*57c0*/  LDSM.16.M88.4 R116, [R206+0xa900] ;  /* 0x00a90000ce74783b */ /* 0x000e6e0000000200 */
[C---:B--2---:R-:W-:Y:S08]  /*57d0*/  HMMA.16816.F32.BF16 R12, R124.reuse, R120, RZ ;  /* 0x000000787c0c723c */ /* 0x044ff000000418ff */
        /* <DEDUP_REMOVED lines=11> */
[C---:B-1----:R-:W-:Y:S08]  /*5890*/  HMMA.16816.F32.BF16 R44, R124.reuse, R116, RZ ;  /* 0x000000747c2c723c */ /* 0x042ff000000418ff */
[----:B------:R-:W-:Y:S01]  /*58a0*/  HMMA.16816.F32.BF16 R48, R124, R118, RZ ;  /* 0x000000767c30723c */ /* 0x000fe200000418ff */
[----:B------:R-:W1:Y:S05]  /*58b0*/  LDSM.16.M88.4 R116, [R195] ;  /* 0x00000000c374783b */ /* 0x000e6a0000000200 */
[----:B------:R-:W-:Y:S01]  /*58c0*/  @!PT LDS RZ, [RZ] ;  /* 0x00000000fffff984 */ /* 0x000fe20000000800 */
[----:B------:R-:W-:Y:S01]  /*58d0*/  @!PT LDS RZ, [RZ] ;  /* 0x00000000fffff984 */ /* 0x000fe20000000800 */
[----:B------:R-:W-:Y:S01]  /*58e0*/  @!PT LDS RZ, [RZ] ;  /* 0x00000000fffff984 */ /* 0x000fe20000000800 */
[----:B------:R1:W-:Y:S02]  /*58f0*/  @!P6 LDGSTS.E.BYPASS.LTC128B.128 [R208+0x100], [R162.64], !P4 ;  /* 0x00100000a2d0efae */ /* 0x0003e4000e101d4e */
[C---:B--2---:R-:W-:Y:S03]  /*5900*/  HMMA.16816.F32.BF16 R4, R140.reuse, R120, R4 ;  /* 0x000000788c04723c */ /* 0x044fe60000041804 */
[----:B------:R2:W-:Y:S05]  /*5910*/  @!P6 LDGSTS.E.BYPASS.LTC128B.128 [R208+0x3100], [R158.64], !P3 ;  /* 0x031000009ed0efae */ /* 0x0005ea000d901d4e */
[C---:B------:R-:W-:Y:S01]  /*5920*/  HMMA.16816.F32.BF16 R8, R140.reuse, R122, R8 ;  /* 0x0000007a8c08723c */ /* 0x040fe20000041808 */
[----:B------:R2:W-:Y:S05]  /*5930*/  @!P6 LDGSTS.E.BYPASS.LTC128B.128 [R208+0x1100], [R156.64], !P4 ;  /* 0x011000009cd0efae */ /* 0x0005ea000e101d4e */
[----:B------:R2:W-:Y:S02]  /*5940*/  @!P6 LDGSTS.E.BYPASS.LTC128B.128 [R208+0x4100], [R156.64+0x80], !P3 ;  /* 0x041000809cd0efae */ /* 0x0005e4000d901d4e */
[C---:B---3--:R-:W-:Y:S03]  /*5950*/  HMMA.16816.F32.BF16 R12, R140.reuse, R128, R12 ;  /* 0x000000808c0c723c */ /* 0x048fe6000004180c */
[----:B------:R1:W-:Y:S05]  /*5960*/  @!P6 LDGSTS.E.BYPASS.LTC128B.128 [R208+0x2100], [R160.64], !P4 ;  /* 0x02100000a0d0efae */ /* 0x0003ea000e101d4e */
[C---:B------:R-:W-:Y:S01]  /*5970*/  HMMA.16816.F32.BF16 R16, R140.reuse, R130, R16 ;  /* 0x000000828c10723c */ /* 0x040fe20000041810 */
[----:B------:R1:W-:Y:S02]  /*5980*/  @!P6 LDGSTS.E.BYPASS.LTC128B.128 [R208+0x5100], [R160.64+0x80], !P3 ;  /* 0x05100080a0d0efae */ /* 0x0003e4000d901d4e */
[C---:B------:R-:W-:Y:S03]  /*5990*/  ISETP.GT.AND P6, PT, R222.reuse, R207, PT ;  /* 0x000000cfde00720c */ /* 0x040fe60003fc4270 */
[----:B------:R-:W3:Y:S02]  /*59a0*/  LDSM.16.M88.4 R120, [R203+0x8100] ;  /* 0x00810000cb78783b */ /* 0x000ee40000000200 */
[C---:B----4-:R-:W-:Y:S03]  /*59b0*/  HMMA.16816.F32.BF16 R20, R140.reuse, R132, R20 ;  /* 0x000000848c14723c */ /* 0x050fe60000041814 */
[----:B------:R-:W0:Y:S05]  /*59c0*/  LDGDEPBAR ;  /* 0x00000000000079af */ /* 0x000e2a0000000000 */
[C---:B------:R-:W-:Y:S01]  /*59d0*/  HMMA.16816.F32.BF16 R24, R140.reuse, R134, R24 ;  /* 0x000000868c18723c */ /* 0x040fe20000041818 */
[----:B------:R-:W4:Y:S05]  /*59e0*/  LDSM.16.M88.4 R128, [R203+0x8900] ;  /* 0x00890000cb80783b */ /* 0x000f2a0000000200 */
[----:B------:R-:W3:Y:S02]  /*59f0*/  LDSM.16.M88.4 R132, [R203+0x9100] ;  /* 0x00910000cb84783b */ /* 0x000ee40000000200 */
[C---:B-----5:R-:W-:Y:S03]  /*5a00*/  HMMA.16816.F32.BF16 R28, R140.reuse, R136, R28 ;  /* 0x000000888c1c723c */ /* 0x060fe6000004181c */
[----:B--2---:R-:W-:Y:S05]  /*5a10*/  LDSM.16.M88.4 R156, [R194+0x1000] ;  /* 0x00100000c29c783b */ /* 0x004fea0000000200 */
[C---:B------:R-:W-:Y:S01]  /*5a20*/  HMMA.16816.F32.BF16 R32, R140.reuse, R138, R32 ;  /* 0x0000008a8c20723c */ /* 0x040fe20000041820 */
[----:B------:R-:W2:Y:S05]  /*5a30*/  LDSM.16.M88.4 R136, [R203+0x9900] ;  /* 0x00990000cb88783b */ /* 0x000eaa0000000200 */
[----:B-1----:R-:W-:Y:S02]  /*5a40*/  LDSM.16.M88.4 R160, [R194+0x1800] ;  /* 0x00180000c2a0783b */ /* 0x002fe40000000200 */
[C---:B------:R-:W-:Y:S03]  /*5a50*/  HMMA.16816.F32.BF16 R36, R140.reuse, R144, R36 ;  /* 0x000000908c24723c */ /* 0x040fe60000041824 */
[----:B------:R-:W-:Y:S05]  /*5a60*/  LDSM.16.M88.4 R172, [R192] ;  /* 0x00000000c0ac783b */ /* 0x000fea0000000200 */
[C---:B------:R-:W-:Y:S01]  /*5a70*/  HMMA.16816.F32.BF16 R40, R140.reuse, R146, R40 ;  /* 0x000000928c28723c */ /* 0x040fe20000041828 */
[----:B------:R-:W-:Y:S07]  /*5a80*/  LDSM.16.M88.4 R144, [R194+0x800] ;  /* 0x00080000c290783b */ /* 0x000fee0000000200 */
[C---:B------:R-:W-:Y:S08]  /*5a90*/  HMMA.16816.F32.BF16 R44, R140.reuse, R116, R44 ;  /* 0x000000748c2c723c */ /* 0x040ff0000004182c */
[----:B------:R-:W-:Y:S01]  /*5aa0*/  HMMA.16816.F32.BF16 R48, R140, R118, R48 ;  /* 0x000000768c30723c */ /* 0x000fe20000041830 */
[----:B------:R-:W1:Y:S07]  /*5ab0*/  LDSM.16.M88.4 R116, [R203+0xa100] ;  /* 0x00a10000cb74783b */ /* 0x000e6e0000000200 */
[C---:B---3--:R-:W-:Y:S08]  /*5ac0*/  HMMA.16816.F32.BF16 R4, R148.reuse, R120, R4 ;  /* 0x000000789404723c */ /* 0x048ff00000041804 */
[C---:B------:R-:W-:Y:S01]  /*5ad0*/  HMMA.16816.F32.BF16 R8, R148.reuse, R122, R8 ;  /* 0x0000007a9408723c */ /* 0x040fe20000041808 */
[----:B------:R-:W3:Y:S07]  /*5ae0*/  LDSM.16.M88.4 R120, [R203+0xa900] ;  /* 0x00a90000cb78783b */ /* 0x000eee0000000200 */
[C---:B----4-:R-:W-:Y:S08]  /*5af0*/  HMMA.16816.F32.BF16 R12, R148.reuse, R128, R12 ;  /* 0x00000080940c723c */ /* 0x050ff0000004180c */
[C---:B------:R-:W-:Y:S01]  /*5b00*/  HMMA.16816.F32.BF16 R16, R148.reuse, R130, R16 ;  /* 0x000000829410723c */ /* 0x040fe20000041810 */
[----:B------:R-:W4:Y:S07]  /*5b10*/  LDSM.16.M88.4 R128, [R194] ;  /* 0x00000000c280783b */ /* 0x000f2e0000000200 */
[C---:B------:R-:W-:Y:S08]  /*5b20*/  HMMA.16816.F32.BF16 R20, R148.reuse, R132, R20 ;  /* 0x000000849414723c */ /* 0x040ff00000041814 */
[C---:B------:R-:W-:Y:S01]  /*5b30*/  HMMA.16816.F32.BF16 R24, R148.reuse, R134, R24 ;  /* 0x000000869418723c */ /* 0x040fe20000041818 */
[----:B------:R-:W5:Y:S07]  /*5b40*/  LDSM.16.M88.4 R132, [R194+0x2000] ;  /* 0x00200000c284783b */ /* 0x000f6e0000000200 */
[C---:B--2---:R-:W-:Y:S08]  /*5b50*/  HMMA.16816.F32.BF16 R28, R148.reuse, R136, R28 ;  /* 0x00000088941c723c */ /* 0x044ff0000004181c */
[C---:B------:R-:W-:Y:S01]  /*5b60*/  HMMA.16816.F32.BF16 R32, R148.reuse, R138, R32 ;  /* 0x0000008a9420723c */ /* 0x040fe20000041820 */
[----:B------:R-:W2:Y:S07]  /*5b70*/  LDSM.16.M88.4 R136, [R194+0x2800] ;  /* 0x00280000c288783b */ /* 0x000eae0000000200 */
[C---:B-1----:R-:W-:Y:S08]  /*5b80*/  HMMA.16816.F32.BF16 R36, R148.reuse, R116, R36 ;  /* 0x000000749424723c */ /* 0x042ff00000041824 */
[C---:B------:R-:W-:Y:S01]  /*5b90*/  HMMA.16816.F32.BF16 R40, R148.reuse, R118, R40 ;  /* 0x000000769428723c */ /* 0x040fe20000041828 */
[----:B------:R-:W1:Y:S07]  /*5ba0*/  LDSM.16.M88.4 R116, [R206+0xb100] ;  /* 0x00b10000ce74783b */ /* 0x000e6e0000000200 */
[C---:B---3--:R-:W-:Y:S08]  /*5bb0*/  HMMA.16816.F32.BF16 R44, R148.reuse, R120, R44 ;  /* 0x00000078942c723c */ /* 0x048ff0000004182c */
[----:B------:R-:W-:Y:S01]  /*5bc0*/  HMMA.16816.F32.BF16 R48, R148, R122, R48 ;  /* 0x0000007a9430723c */ /* 0x000fe20000041830 */
[----:B------:R-:W3:Y:S07]  /*5bd0*/  LDSM.16.M88.4 R120, [R206+0xb900] ;  /* 0x00b90000ce78783b */ /* 0x000eee0000000200 */
        /* <DEDUP_REMOVED lines=12> */
[C---:B-----5:R-:W-:Y:S08]  /*5ca0*/  HMMA.16816.F32.BF16 R36, R152.reuse, R132, R36 ;  /* 0x000000849824723c */ /* 0x060ff00000041824 */
[C---:B------:R-:W-:Y:S01]  /*5cb0*/  HMMA.16816.F32.BF16 R40, R152.reuse, R134, R40 ;  /* 0x000000869828723c */ /* 0x040fe20000041828 */
[----:B------:R-:W5:Y:S07]  /*5cc0*/  LDSM.16.M88.4 R132, [R206+0xd100] ;  /* 0x00d10000ce84783b */ /* 0x000f6e0000000200 */
[C---:B--2---:R-:W-:Y:S08]  /*5cd0*/  HMMA.16816.F32.BF16 R44, R152.reuse, R136, R44 ;  /* 0x00000088982c723c */ /* 0x044ff0000004182c */
[----:B------:R-:W-:Y:S01]  /*5ce0*/  HMMA.16816.F32.BF16 R48, R152, R138, R48 ;  /* 0x0000008a9830723c */ /* 0x000fe20000041830 */
[----:B------:R-:W2:Y:S07]  /*5cf0*/  LDSM.16.M88.4 R136, [R191] ;  /* 0x00000000bf88783b */ /* 0x000eae0000000200 */
[C---:B-1----:R-:W-:Y:S08]  /*5d00*/  HMMA.16816.F32.BF16 R4, R164.reuse, R116, R4 ;  /* 0x00000074a404723c */ /* 0x042ff00000041804 */
[C---:B------:R-:W-:Y:S01]  /*5d10*/  HMMA.16816.F32.BF16 R8, R164.reuse, R118, R8 ;  /* 0x00000076a408723c */ /* 0x040fe20000041808 */
[----:B------:R-:W1:Y:S07]  /*5d20*/  LDSM.16.M88.4 R116, [R190] ;  /* 0x00000000be74783b */ /* 0x000e6e0000000200 */
[C---:B---3--:R-:W-:Y:S08]  /*5d30*/  HMMA.16816.F32.BF16 R12, R164.reuse, R120, R12 ;  /* 0x00000078a40c723c */ /* 0x048ff0000004180c */
[C---:B------:R-:W-:Y:S01]  /*5d40*/  HMMA.16816.F32.BF16 R16, R164.reuse, R122, R16 ;  /* 0x0000007aa410723c */ /* 0x040fe20000041810 */
[----:B------:R-:W3:Y:S07]  /*5d50*/  LDSM.16.M88.4 R120, [R189] ;  /* 0x00000000bd78783b */ /* 0x000eee0000000200 */
[C---:B----4-:R-:W-:Y:S08]  /*5d60*/  HMMA.16816.F32.BF16 R20, R164.reuse, R128, R20 ;  /* 0x00000080a414723c */ /* 0x050ff00000041814 */
[C---:B------:R-:W-:Y:S01]  /*5d70*/  HMMA.16816.F32.BF16 R24, R164.reuse, R130, R24 ;  /* 0x00000082a418723c */ /* 0x040fe20000041818 */
[----:B------:R-:W4:Y:S07]  /*5d80*/  LDSM.16.M88.4 R128, [R188] ;  /* 0x00000000bc80783b */ /* 0x000f2e0000000200 */
[C---:B------:R-:W-:Y:S08]  /*5d90*/  HMMA.16816.F32.BF16 R28, R164.reuse, R144, R28 ;  /* 0x00000090a41c723c */ /* 0x040ff0000004181c */
[C---:B------:R-:W-:Y:S01]  /*5da0*/  HMMA.16816.F32.BF16 R32, R164.reuse, R146, R32 ;  /* 0x00000092a420723c */ /* 0x040fe20000041820 */
[----:B------:R-:W-:Y:S07]  /*5db0*/  LDSM.16.M88.4 R144, [R203+0xc900] ;  /* 0x00c90000cb90783b */ /* 0x000fee0000000200 */
[C---:B-----5:R-:W-:Y:S08]  /*5dc0*/  HMMA.16816.F32.BF16 R36, R164.reuse, R132, R36 ;  /* 0x00000084a424723c */ /* 0x060ff00000041824 */
[C---:B------:R-:W-:Y:S01]  /*5dd0*/  HMMA.16816.F32.BF16 R40, R164.reuse, R134, R40 ;  /* 0x00000086a428723c */ /* 0x040fe20000041828 */
[----:B------:R-:W5:Y:S07]  /*5de0*/  LDSM.16.M88.4 R132, [R203+0xb100] ;  /* 0x00b10000cb84783b */ /* 0x000f6e0000000200 */
[C---:B------:R-:W-:Y:S08]  /*5df0*/  HMMA.16816.F32.BF16 R44, R164.reuse, R156, R44 ;  /* 0x0000009ca42c723c */ /* 0x040ff0000004182c */
[----:B------:R-:W-:Y:S01]  /*5e00*/  HMMA.16816.F32.BF16 R48, R164, R158, R48 ;  /* 0x0000009ea430723c */ /* 0x000fe20000041830 */
[----:B------:R-:W-:Y:S07]  /*5e10*/  LDSM.16.M88.4 R156, [R203+0xd100] ;  /* 0x00d10000cb9c783b */ /* 0x000fee0000000200 */
[C---:B------:R-:W-:Y:S08]  /*5e20*/  HMMA.16816.F32.BF16 R4, R168.reuse, R160, R4 ;  /* 0x000000a0a804723c */ /* 0x040ff00000041804 */
[C---:B------:R-:W-:Y:S01]  /*5e30*/  HMMA.16816.F32.BF16 R8, R168.reuse, R162, R8 ;  /* 0x000000a2a808723c */ /* 0x040fe20000041808 */
[----:B------:R-:W-:Y:S07]  /*5e40*/  LDSM.16.M88.4 R160, [R203+0xd900] ;  /* 0x00d90000cba0783b */ /* 0x000fee0000000200 */
[C---:B------:R-:W-:Y:S08]  /*5e50*/  HMMA.16816.F32.BF16 R12, R168.reuse, R172, R12 ;  /* 0x000000aca80c723c */ /* 0x040ff0000004180c */
[C---:B------:R-:W-:Y:S08]  /*5e60*/  HMMA.16816.F32.BF16 R16, R168.reuse, R174, R16 ;  /* 0x000000aea810723c */ /* 0x040ff00000041810 */
        /* <DEDUP_REMOVED lines=15> */
[C---:B--2---:R-:W-:Y:S08]  /*5f60*/  HMMA.16816.F32.BF16 R12, R176.reuse, R136, R12 ;  /* 0x00000088b00c723c */ /* 0x044ff0000004180c */
[C---:B------:R-:W-:Y:S08]  /*5f70*/  HMMA.16816.F32.BF16 R16, R176.reuse, R138, R16 ;  /* 0x0000008ab010723c */ /* 0x040ff00000041810 */
[C---:B-1----:R-:W-:Y:S08]  /*5f80*/  HMMA.16816.F32.BF16 R20, R176.reuse, R116, R20 ;  /* 0x00000074b014723c */ /* 0x042ff00000041814 */
[C---:B------:R-:W-:Y:S01]  /*5f90*/  HMMA.16816.F32.BF16 R24, R176.reuse, R118, R24 ;  /* 0x00000076b018723c */ /* 0x040fe20000041818 */
[----:B------:R-:W1:Y:S07]  /*5fa0*/  LDSM.16.M88.4 R116, [R194+0x4800] ;  /* 0x00480000c274783b */ /* 0x000e6e0000000200 */
[C---:B------:R-:W-:Y:S08]  /*5fb0*/  HMMA.16816.F32.BF16 R28, R176.reuse, R144, R28 ;  /* 0x00000090b01c723c */ /* 0x040ff0000004181c */
[C---:B------:R-:W-:Y:S08]  /*5fc0*/  HMMA.16816.F32.BF16 R32, R176.reuse, R146, R32 ;  /* 0x00000092b020723c */ /* 0x040ff00000041820 */
[C---:B------:R-:W-:Y:S07]  /*5fd0*/  HMMA.16816.F32.BF16 R36, R176.reuse, R156, R36 ;  /* 0x0000009cb024723c */ /* 0x040fee0000041824 */
[----:B------:R-:W-:Y:S01]  /*5fe0*/  @P6 IADD3 R157, R222, -0x1, RZ ;  /* 0xffffffffde9d6810 */ /* 0x000fe20007ffe0ff */
[C---:B------:R-:W-:Y:S04]  /*5ff0*/  HMMA.16816.F32.BF16 R40, R176.reuse, R158, R40 ;  /* 0x0000009eb028723c */ /* 0x040fe80000041828 */
[----:B------:R-:W-:Y:S01]  /*6000*/  @P6 IMAD.MOV.U32 R156, RZ, RZ, R210 ;  /* 0x000000ffff9c6224 */ /* 0x000fe200078e00d2 */
[----:B------:R-:W-:Y:S02]  /*6010*/  @P6 SHF.R.S32.HI R0, RZ, 0x1f, R157 ;  /* 0x0000001fff006819 */ /* 0x000fe4000001149d */
[C---:B------:R-:W-:Y:S01]  /*6020*/  @P6 IMAD.WIDE.U32 R158, R157.reuse, c[0x0][0x1e0], RZ ;  /* 0x000078009d9e6a25 */ /* 0x040fe200078e00ff */
[C---:B------:R-:W-:Y:S04]  /*6030*/  HMMA.16816.F32.BF16 R44, R176.reuse, R160, R44 ;  /* 0x000000a0b02c723c */ /* 0x040fe8000004182c */
[----:B------:R-:W-:Y:S04]  /*6040*/  @P6 IMAD R0, R0, c[0x0][0x1e0], RZ ;  /* 0x0000780000006a24 */ /* 0x000fe800078e02ff */
[----:B------:R-:W-:Y:S04]  /*6050*/  HMMA.16816.F32.BF16 R48, R176, R162, R48 ;  /* 0x000000a2b030723c */ /* 0x000fe80000041830 */
[----:B------:R-:W-:Y:S02]  /*6060*/  @P6 IMAD R0, R157, c[0x0][0x1e4], R0 ;  /* 0x000079009d006a24 */ /* 0x000fe400078e0200 */
[----:B------:R-:W-:Y:S02]  /*6070*/  @P6 IMAD.MOV.U32 R157, RZ, RZ, R213 ;  /* 0x000000ffff9d6224 */ /* 0x000fe400078e00d5 */
[C---:B---3--:R-:W-:Y:S05]  /*6080*/  HMMA.16816.F32.BF16 R4, R180.reuse, R120, R4 ;  /* 0x00000078b404723c */ /* 0x048fea0000041804 */
[----:B------:R-:W-:Y:S02]  /*6090*/  @P6 IMAD.IADD R0, R159, 0x1, R0 ;  /* 0x000000019f006824 */ /* 0x000fe400078e0200 */
[----:B------:R-:W-:Y:S01]  /*60a0*/  @P6 IMAD.WIDE.U32 R156, R158, 0x60, R156 ;  /* 0x000000609e9c6825 */ /* 0x000fe200078e009c */
[C---:B------:R-:W-:Y:S01]  /*60b0*/  HMMA.16816.F32.BF16 R8, R180.reuse, R122, R8 ;  /* 0x0000007ab408723c */ /* 0x040fe20000041808 */
[----:B------:R-:W2:Y:S03]  /*60c0*/  LDSM.16.M88.4 R120, [R194+0x5000] ;  /* 0x00500000c278783b */ /* 0x000ea60000000200 */
[----:B------:R-:W-:Y:S02]  /*60d0*/  @P6 IMAD R159, R0, 0x60, RZ ;  /* 0x00000060009f6824 */ /* 0x000fe400078e02ff */
[----:B------:R-:W-:Y:S02]  /*60e0*/  @P6 IMAD.SHL.U32 R0, R156, 0x2, RZ ;  /* 0x000000029c006824 */ /* 0x000fe400078e00ff */
[C---:B----4-:R-:W-:Y:S04]  /*60f0*/  HMMA.16816.F32.BF16 R12, R180.reuse, R128, R12 ;  /* 0x00000080b40c723c */ /* 0x050fe8000004180c */
[C---:B------:R-:W-:Y:S01]  /*6100*/  @P6 IADD3 R160, P1, R0.reuse, c[0x0][0x1c8], RZ ;  /* 0x0000720000a06a10 */ /* 0x040fe20007f3e0ff */
[----:B------:R-:W-:Y:S01]  /*6110*/  @P6 IMAD.IADD R157, R157, 0x1, R159 ;  /* 0x000000019d9d6824 */ /* 0x000fe200078e029f */
[----:B------:R-:W-:Y:S01]  /*6120*/  @P6 IADD3 R158, P5, R0, 0x80, RZ ;  /* 0x00000080009e6810 */ /* 0x000fe20007fbe0ff */
[----:B------:R-:W-:Y:S01]  /*6130*/  IMAD.MOV.U32 R0, RZ, RZ, R209 ;  /* 0x000000ffff007224 */ /* 0x000fe200078e00d1 */
[C---:B------:R-:W-:Y:S01]  /*6140*/  HMMA.16816.F32.BF16 R16, R180.reuse, R130, R16 ;  /* 0x00000082b410723c */ /* 0x040fe20000041810 */
[----:B------:R-:W3:Y:S01]  /*6150*/  LDSM.16.M88.4 R128, [R194+0x5800] ;  /* 0x00580000c280783b */ /* 0x000ee20000000200 */
[----:B------:R-:W-:Y:S04]  /*6160*/  DEPBAR.LE SB0, 0x0 ;  /* 0x000080000000791a */ /* 0x000fe80000000000 */
[----:B------:R-:W-:Y:S01]  /*6170*/  BAR.SYNC.DEFER_BLOCKING 0x0 ;  /* 0x0000000000007b1d */ /* 0x000fe20000010000 */
[----:B------:R-:W-:Y:S01]  /*6180*/  @P6 IADD3 R158, P2, R158, c[0x0][0x1c8], RZ ;  /* 0x000072009e9e6a10 */ /* 0x000fe20007f5e0ff */
[C---:B-----5:R-:W-:Y:S05]  /*6190*/  HMMA.16816.F32.BF16 R20, R180.reuse, R132, R20 ;  /* 0x00000084b414723c */ /* 0x060fea0000041814 */
[----:B------:R-:W-:Y:S01]  /*61a0*/  @P6 SHF.L.U64.HI R157, R156, 0x1, R157 ;  /* 0x000000019c9d6819 */ /* 0x000fe2000001029d */
[----:B------:R-:W-:Y:S02]  /*61b0*/  @P6 IMAD.SHL.U32 R156, R187, 0x40, RZ ;  /* 0x00000040bb9c6824 */ /* 0x000fe400078e00ff */
[C---:B------:R-:W-:Y:S04]  /*61c0*/  HMMA.16816.F32.BF16 R24, R180.reuse, R134, R24 ;  /* 0x00000086b418723c */ /* 0x040fe80000041818 */
[----:B------:R-:W-:Y:S01]  /*61d0*/  @P6 IADD3.X R161, R157, c[0x0][0x1cc], RZ, P1, !PT ;  /* 0x000073009da16a10 */ /* 0x000fe20000ffe4ff */
[----:B------:R-:W-:Y:S01]  /*61e0*/  @P0 IMAD.MOV.U32 R0, RZ, RZ, R185 ;  /* 0x000000ffff000224 */ /* 0x000fe200078e00b9 */
[-C--:B------:R-:W-:Y:S02]  /*61f0*/  @P6 IADD3 R162, P1, R160, R156.reuse, RZ ;  /* 0x0000009ca0a26210 */ /* 0x080fe40007f3e0ff */
[C---:B-1----:R-:W-:Y:S04]  /*6200*/  HMMA.16816.F32.BF16 R28, R180.reuse, R116, R28 ;  /* 0x00000074b41c723c */ /* 0x042fe8000004181c */
[----:B------:R-:W-:Y:S01]  /*6210*/  @P6 IADD3.X R159, RZ, c[0x0][0x1cc], R157, P2, P5 ;  /* 0x00007300ff9f6a10 */ /* 0x000fe200017ea49d */
[----:B------:R-:W-:Y:S01]  /*6220*/  @!PT LDS RZ, [RZ] ;  /* 0x00000000fffff984 */ /* 0x000fe20000000800 */
[----:B------:R-:W-:Y:S01]  /*6230*/  @!PT LDS RZ, [RZ] ;  /* 0x00000000fffff984 */ /* 0x000fe20000000800 */
[----:B------:R-:W-:Y:S01]  /*6240*/  @!PT LDS RZ, [RZ] ;  /* 0x00000000fffff984 */ /* 0x000fe20000000800 */
[----:B------:R1:W-:Y:S01]  /*6250*/  @P6 LDGSTS.E.BYPASS.LTC128B.128 [R208+0x8100], [R160.64], !P4 ;  /* 0x08100000a0d06fae */ /* 0x0003e2000e101d4e */
[----:B------:R-:W-:Y:S02]  /*6260*/  @P6 IADD3 R174, P0, R162, R156, RZ ;  /* 0x0000009ca2ae6210 */ /* 0x000fe40007f1e0ff */
[C---:B------:R-:W-:Y:S02]  /*6270*/  HMMA.16816.F32.BF16 R32, R180.reuse, R118, R32 ;  /* 0x00000076b420723c */ /* 0x040fe40000041820 */
[----:B------:R4:W-:Y:S02]  /*6280*/  @P6 LDGSTS.E.BYPASS.LTC128B.128 [R208+0xb100], [R158.64], !P3 ;  /* 0x0b1000009ed06fae */ /* 0x0009e4000d901d4e */
[----:B------:R-:W-:Y:S04]  /*6290*/  @P6 SHF.L.U64.HI R157, R187, 0x6, R186 ;  /* 0x00000006bb9d6819 */ /* 0x000fe800000102ba */
[C---:B--2---:R-:W-:Y:S01]  /*62a0*/  HMMA.16816.F32.BF16 R36, R180.reuse, R120, R36 ;  /* 0x00000078b424723c */ /* 0x044fe20000041824 */
[----:B------:R-:W2:Y:S03]  /*62b0*/  SHFL.IDX PT, R156, R0, RZ, 0x1c1f ;  /* 0x001c1fff009c7589 */ /* 0x000ea600000e0000 */
[--C-:B------:R-:W-:Y:S04]  /*62c0*/  @P6 IMAD.X R163, R161, 0x1, R157.reuse, P1 ;  /* 0x00000001a1a36824 */ /* 0x100fe800008e069d */
[----:B------:R-:W-:Y:S01]  /*62d0*/  @P6 IMAD.X R175, R163, 0x1, R157, P0 ;  /* 0x00000001a3af6824 */ /* 0x000fe200000e069d */
[----:B------:R5:W-:Y:S01]  /*62e0*/  @P6 LDGSTS.E.BYPASS.LTC128B.128 [R208+0x9100], [R162.64], !P4 ;  /* 0x09100000a2d06fae */ /* 0x000be2000e101d4e */
[C---:B------:R-:W-:Y:S01]  /*62f0*/  HMMA.16816.F32.BF16 R40, R180.reuse, R122, R40 ;  /* 0x0000007ab428723c */ /* 0x040fe20000041828 */
[----:B------:R-:W-:Y:S02]  /*6300*/  PLOP3.LUT P0, PT, PT, PT, UP2, 0x40, 0x0 ;  /* 0x000000000000781c */ /* 0x000fe40003f0e828 */
[----:B------:R-:W-:Y:S01]  /*6310*/  IMAD R157, R222, -0x60, RZ ;  /* 0xffffffa0de9d7824 */ /* 0x000fe200078e02ff */
[----:B------:R5:W-:Y:S04]  /*6320*/  @P6 LDGSTS.E.BYPASS.LTC128B.128 [R208+0xc100], [R162.64+0x80], !P3 ;  /* 0x0c100080a2d06fae */ /* 0x000be8000d901d4e */
[C---:B---3--:R-:W-:Y:S01]  /*6330*/  HMMA.16816.F32.BF16 R44, R180.reuse, R128, R44 ;  /* 0x00000080b42c723c */ /* 0x048fe2000004182c */
[----:B------:R3:W-:Y:S03]  /*6340*/  @P6 LDGSTS.E.BYPASS.LTC128B.128 [R208+0xa100], [R174.64], !P4 ;  /* 0x0a100000aed06fae */ /* 0x0007e6000e101d4e */
[----:B-1----:R-:W-:Y:S02]  /*6350*/  IADD3 R160, -R214, 0x1, R157 ;  /* 0x00000001d6a07810 */ /* 0x002fe40007ffe19d */
[----:B------:R3:W-:Y:S02]  /*6360*/  @P6 LDGSTS.E.BYPASS.LTC128B.128 [R208+0xd100], [R174.64+0x80], !P3 ;  /* 0x0d100080aed06fae */ /* 0x0007e4000d901d4e */
[----:B------:R-:W-:Y:S03]  /*6370*/  HMMA.16816.F32.BF16 R48, R180, R130, R48 ;  /* 0x00000082b430723c */ /* 0x000fe60000041830 */
[----:B------:R-:W0:Y:S01]  /*6380*/  LDGDEPBAR ;  /* 0x00000000000079af */ /* 0x000e220000000000 */
[----:B----4-:R-:W-:Y:S04]  /*6390*/  IADD3 R159, R160, c[0x0][0x1d0], RZ ;  /* 0x00007400a09f7a10 */ /* 0x010fe80007ffe0ff */
[----:B------:R-:W-:Y:S04]  /*63a0*/  IADD3 R159, R159, -c[0x0][0x168], RZ ;  /* 0x80005a009f9f7a10 */ /* 0x000fe80007ffe0ff */
[C---:B------:R-:W-:Y:S02]  /*63b0*/  IADD3 R161, R159.reuse, c[0x0][0x328], RZ ;  /* 0x0000ca009fa17a10 */ /* 0x040fe40007ffe0ff */
[----:B------:R-:W-:Y:S03]  /*63c0*/  IADD3 R159, R159, UR6, RZ ;  /* 0x000000069f9f7c10 */ /* 0x000fe6000fffe0ff */
[----:B--2---:R-:W-:Y:S02]  /*63d0*/  IMAD.IADD R173, R161, 0x1, R156 ;  /* 0x00000001a1ad7824 */ /* 0x004fe400078e029c */
[----:B-----5:R-:W-:Y:S01]  /*63e0*/  IMAD.IADD R163, R156, 0x1, R159 ;  /* 0x000000019ca37824 */ /* 0x020fe200078e029f */
        /* <DEDUP_REMOVED lines=15> */
.L_x_1372:
[----:B------:R-:W-:Y:S04]  /*64e0*/  MOV R116, c[0x0][0x32c] ;  /* 0x0000cb0000747a02 */ /* 0x000fe80000000f00 */
[----:B------:R-:W-:Y:S11]  /*64f0*/  ISETP.NE.AND P0, PT, R116, 0x1, PT ;  /* 0x000000017400780c */ /* 0x000ff60003f05270 */
[----:B------:R-:W-:Y:S02]  /*6500*/  @!UPT UIADD3 URZ, URZ, URZ, URZ ;  /* 0x0000003f3f3ff290 */ /* 0x000fe4000fffe03f */
[----:B------:R-:W-:Y:S05]  /*6510*/  @P0 IMAD.HI.U32 R116, R117, c[0x0][0x330], RZ ;  /* 0x0000cc0075740a27 */ /* 0x000fea00078e00ff */
[----:B------:R-:W-:Y:S02]  /*6520*/  @P0 SHF.R.U32.HI R117, RZ, c[0x0][0x334], R116 ;  /* 0x0000cd00ff750a19 */ /* 0x000fe40000011674 */
.L_x_1373:
[----:B------:R-:W-:Y:S05]  /*6530*/  BSYNC B0 ;  /* 0x0000000000007941 */ /* 0x000fea0003800000 */
.L_x_1371:
[----:B------:R-:W-:Y:S04]  /*6540*/  IMAD.IADD R118, R157, 0x1, -R214 ;  /* 0x000000019d767824 */ /* 0x000fe800078e0ad6 */
[----:B------:R-:W-:Y:S05]  /*6550*/  IMAD R118, R117, c[0x0][0x32c], R118 ;  /* 0x0000cb0075767a24 */ /* 0x000fea00078e0276 */
[----:B------:R-:W-:Y:S02]  /*6560*/  IADD3 R116, R118, c[0x0][0x32c], RZ ;  /* 0x0000cb0076747a10 */ /* 0x000fe40007ffe0ff */
[----:B------:R-:W-:Y:S02]  /*6570*/  IMNMX R163, R163, R118, !PT ;  /* 0x00000076a3a37217 */ /* 0x000fe40007800200 */
[----:B------:R-:W-:Y:S02]  /*6580*/  IMNMX R173, R173, R116, PT ;  /* 0x00000074adad7217 */ /* 0x000fe40003800200 */
.L_x_1370:
[C---:B------:R-:W-:Y:S01]  /*6590*/  ISETP.GE.AND P0, PT, R157.reuse, 0x1, PT ;  /* 0x000000019d00780c */ /* 0x040fe20003f06270 */
[----:B------:R-:W1:Y:S01]  /*65a0*/  SHFL.IDX PT, R0, R0, 0x1, 0x1c1f ;  /* 0x003c1f0000007f89 */ /* 0x000e6200000e0000 */
        /* <DEDUP_REMOVED lines=12> */
[--C-:B-1----:R-:W-:Y:S01]  /*6670*/  IMAD.IADD R159, R159, 0x1, R0.reuse ;  /* 0x000000019f9f7824 */ /* 0x102fe200078e0200 */
[----:B------:R-:W-:Y:S01]  /*6680*/  FSEL R120, R4, -INF , !P0 ;  /* 0xff80000004787808 */ /* 0x000fe20004000000 */
[----:B------:R-:W-:Y:S01]  /*6690*/  IMAD.IADD R4, R161, 0x1, R0 ;  /* 0x00000001a1047824 */ /* 0x000fe200078e0200 */
        /* <DEDUP_REMOVED lines=50> */
[----:B---3--:R-:W-:Y:S02]  /*69c0*/  FSEL R174, R21, -INF , !P0 ;  /* 0xff80000015ae7808 */ /* 0x008fe40004000000 */
        /* <DEDUP_REMOVED lines=88> */
.L_x_1376:
[----:B------:R-:W-:Y:S04]  /*6f50*/  MOV R0, c[0x0][0x32c] ;  /* 0x0000cb0000007a02 */ /* 0x000fe80000000f00 */
[----:B------:R-:W-:Y:S11]  /*6f60*/  ISETP.NE.AND P0, PT, R0, 0x1, PT ;  /* 0x000000010000780c */ /* 0x000ff60003f05270 */
[----:B------:R-:W-:Y:S02]  /*6f70*/  @!UPT UIADD3 URZ, URZ, URZ, URZ ;  /* 0x0000003f3f3ff290 */ /* 0x000fe4000fffe03f */
[----:B------:R-:W-:Y:S05]  /*6f80*/  @P0 IMAD.HI.U32 R0, R5, c[0x0][0x330], RZ ;  /* 0x0000cc0005000a27 */ /* 0x000fea00078e00ff */
[----:B------:R-:W-:Y:S02]  /*6f90*/  @P0 SHF.R.U32.HI R5, RZ, c[0x0][0x334], R0 ;  /* 0x0000cd00ff050a19 */ /* 0x000fe40000011600 */
.L_x_1377:
[----:B------:R-:W-:Y:S05]  /*6fa0*/  BSYNC B0 ;  /* 0x0000000000007941 */ /* 0x000fea0003800000 */
.L_x_1375:
[----:B------:R-:W-:Y:S04]  /*6fb0*/  IMAD.IADD R0, R157, 0x1, -R214 ;  /* 0x000000019d007824 */ /* 0x000fe800078e0ad6 */
[----:B------:R-:W-:Y:S05]  /*6fc0*/  IMAD R0, R5, c[0x0][0x32c], R0 ;  /* 0x0000cb0005007a24 */ /* 0x000fea00078e0200 */
[----:B------:R-:W-:Y:S02]  /*6fd0*/  IADD3 R5, R0, c[0x0][0x32c], RZ ;  /* 0x0000cb0000057a10 */ /* 0x000fe40007ffe0ff */
[----:B------:R-:W-:Y:S02]  /*6fe0*/  IMNMX R159, R159, R0, !PT ;  /* 0x000000009f9f7217 */ /* 0x000fe40007800200 */
[----:B------:R-:W-:Y:S02]  /*6ff0*/  IMNMX R4, R4, R5, PT ;  /* 0x0000000504047217 */ /* 0x000fe40003800200 */
.L_x_1374:
[----:B------:R-:W-:Y:S02]  /*7000*/  LOP3.LUT P0, RZ, R215, 0x80000, RZ, 0xc0, !PT ;  /* 0x00080000d7ff7812 */ /* 0x000fe4000780c0ff */
[C---:B------:R-:W-:Y:S02]  /*7010*/  ISETP.GT.AND P6, PT, R159.reuse, 0x50, !P6 ;  /* 0x000000509f00780c */ /* 0x040fe400077c4270 */
[C---:B------:R-:W-:Y:S02]  /*7020*/  ISETP.GT.AND P0, PT, R159.reuse, RZ, !P0 ;  /* 0x000000ff9f00720c */ /* 0x040fe40004704270 */
[C---:B------:R-:W-:Y:S02]  /*7030*/  ISETP.LT.OR P6, PT, R4.reuse, 0x51, P6 ;  /* 0x000000510400780c */ /* 0x040fe400037c1670 */
[----:B------:R-:W-:Y:S02]  /*7040*/  ISETP.LT.OR P0, PT, R4, 0x1, P0 ;  /* 0x000000010400780c */ /* 0x000fe40000701670 */
[----:B------:R-:W-:Y:S02]  /*7050*/  ISETP.GT.AND P5, PT, R159, 0x51, !P5 ;  /* 0x000000519f00780c */ /* 0x000fe40006fa4270 */
[----:B------:R-:W-:Y:S02]  /*7060*/  FSEL R17, R6, -INF , !P0 ;  /* 0xff80000006117808 */ /* 0x000fe40004000000 */
[----:B------:R-:W-:Y:S02]  /*7070*/  LOP3.LUT P0, RZ, R215, 0x40000, RZ, 0xc0, !PT ;  /* 0x00040000d7ff7812 */ /* 0x000fe4000780c0ff */
[----:B------:R-:W-:Y:S02]  /*7080*/  FSEL R157, R46, -INF , !P6 ;  /* 0xff8000002e9d7808 */ /* 0x000fe40007000000 */
[C---:B------:R-:W-:Y:S02]  /*7090*/  ISETP.GT.AND P0, PT, R159.reuse, 0x1, !P0 ;  /* 0x000000019f00780c */ /* 0x040fe40004704270 */
[C---:B------:R-:W-:Y:S02]  /*70a0*/  ISETP.LT.OR P5, PT, R4.reuse, 0x52, P5 ;  /* 0x000000520400780c */ /* 0x040fe40002fa1670 */
[----:B------:R-:W-:Y:S02]  /*70b0*/  ISETP.LT.OR P0, PT, R4, 0x2, P0 ;  /* 0x000000020400780c */ /* 0x000fe40000701670 */
[----:B------:R-:W-:Y:S02]  /*70c0*/  ISETP.GT.AND P2, PT, R159, 0x58, !P2 ;  /* 0x000000589f00780c */ /* 0x000fe40005744270 */
        /* <DEDUP_REMOVED lines=57> */
[----:B------:R-:W-:Y:S01]  /*7460*/  LOP3.LUT P0, RZ, R215, 0x200, RZ, 0xc0, !PT ;  /* 0x00000200d7ff7812 */ /* 0x000fe2000780c0ff */
[----:B------:R-:W-:Y:S01]  /*7470*/  LDSM.16.MT88.4 R20, [R202+0x100] ;  /* 0x00010000ca14783b */ /* 0x000fe20000004200 */
        /* <DEDUP_REMOVED lines=33> */
[----:B------:R-:W-:Y:S01]  /*7690*/  FSEL R139, R47, -INF , !P5 ;  /* 0xff8000002f8b7808 */ /* 0x000fe20006800000 */
[----:B------:R-:W1:Y:S01]  /*76a0*/  SHFL.BFLY PT, R0, R5, 0x2, 0x1f ;  /* 0x0c401f0005007f89 */ /* 0x000e6200000e0000 */
[----:B------:R-:W-:Y:S02]  /*76b0*/  FSEL R243, R34, -INF , !P0 ;  /* 0xff80000022f37808 */ /* 0x000fe40004000000 */
[----:B------:R-:W-:Y:S02]  /*76c0*/  LOP3.LUT P0, RZ, R215, 0x10, RZ, 0xc0, !PT ;  /* 0x00000010d7ff7812 */ /* 0x000fe4000780c0ff */
[----:B------:R-:W-:Y:S02]  /*76d0*/  FMNMX.FTZ R10, R243, R10, !PT ;  /* 0x0000000af30a7209 */ /* 0x000fe40007810000 */
[C---:B------:R-:W-:Y:S01]  /*76e0*/  ISETP.GT.AND P0, PT, R159.reuse, 0x39, !P0 ;  /* 0x000000399f00780c */ /* 0x040fe20004704270 */
[----:B------:R-:W-:Y:S01]  /*76f0*/  LDSM.16.MT88.4 R44, [R204+0x3100] ;  /* 0x00310000cc2c783b */ /* 0x000fe20000004200 */
[C---:B------:R-:W-:Y:S02]  /*7700*/  ISETP.LT.OR P2, PT, R4.reuse, 0x59, P2 ;  /* 0x000000590400780c */ /* 0x040fe40001741670 */
[----:B------:R-:W-:Y:S02]  /*7710*/  ISETP.LT.OR P0, PT, R4, 0x3a, P0 ;  /* 0x0000003a0400780c */ /* 0x000fe40000701670 */
[----:B------:R-:W-:Y:S02]  /*7720*/  ISETP.GT.AND P1, PT, R159, 0x59, !P1 ;  /* 0x000000599f00780c */ /* 0x000fe40004f24270 */
[----:B------:R-:W-:Y:S02]  /*7730*/  FSEL R239, R35, -INF , !P0 ;  /* 0xff80000023ef7808 */ /* 0x000fe40004000000 */
[----:B------:R-:W-:Y:S02]  /*7740*/  LOP3.LUT P0, RZ, R215, 0x8, RZ, 0xc0, !PT ;  /* 0x00000008d7ff7812 */ /* 0x000fe4000780c0ff */
[----:B------:R-:W-:Y:S02]  /*7750*/  FMNMX.FTZ R10, R239, R10, !PT ;  /* 0x0000000aef0a7209 */ /* 0x000fe40007810000 */
[----:B------:R-:W-:Y:S02]  /*7760*/  ISETP.GT.AND P0, PT, R159, 0x40, !P0 ;  /* 0x000000409f00780c */ /* 0x000fe40004704270 */
[----:B------:R-:W-:Y:S02]  /*7770*/  FSEL R135, R50, -INF , !P2 ;  /* 0xff80000032877808 */ /* 0x000fe40005000000 */
[C---:B------:R-:W-:Y:S02]  /*7780*/  ISETP.LT.OR P0, PT, R4.reuse, 0x41, P0 ;  /* 0x000000410400780c */ /* 0x040fe40000701670 */
[----:B------:R-:W-:Y:S02]  /*7790*/  ISETP.LT.OR P1, PT, R4, 0x5a, P1 ;  /* 0x0000005a0400780c */ /* 0x000fe40000f21670 */
[----:B------:R-:W-:Y:S02]  /*77a0*/  FSEL R231, R38, -INF , !P0 ;  /* 0xff80000026e77808 */ /* 0x000fe40004000000 */
[----:B------:R-:W-:Y:S02]  /*77b0*/  LOP3.LUT P0, RZ, R215, 0x4, RZ, 0xc0, !PT ;  /* 0x00000004d7ff7812 */ /* 0x000fe4000780c0ff */
[----:B------:R-:W-:Y:S02]  /*77c0*/  FMNMX.FTZ R10, R231, R10, !PT ;  /* 0x0000000ae70a7209 */ /* 0x000fe40007810000 */
[----:B------:R-:W-:Y:S02]  /*77d0*/  ISETP.GT.AND P0, PT, R159, 0x41, !P0 ;  /* 0x000000419f00780c */ /* 0x000fe40004704270 */
[----:B------:R-:W-:Y:S02]  /*77e0*/  FSEL R117, R51, -INF , !P1 ;  /* 0xff80000033757808 */ /* 0x000fe40004800000 */
[C---:B------:R-:W-:Y:S04]  /*77f0*/  ISETP.LT.OR P0, PT, R4.reuse, 0x42, P0 ;  /* 0x000000420400780c */ /* 0x040fe80000701670 */
[----:B------:R-:W-:Y:S02]  /*7800*/  FSEL R225, R39, -INF , !P0 ;  /* 0xff80000027e17808 */ /* 0x000fe40004000000 */
[----:B------:R-:W-:Y:S01]  /*7810*/  LOP3.LUT P0, RZ, R215, 0x2, RZ, 0xc0, !PT ;  /* 0x00000002d7ff7812 */ /* 0x000fe2000780c0ff */
[----:B------:R-:W-:Y:S01]  /*7820*/  LDSM.16.MT88.4 R36, [R200+0x100] ;  /* 0x00010000c824783b */ /* 0x000fe20000004200 */
        /* <DEDUP_REMOVED lines=10> */
[----:B------:R-:W-:Y:S02]  /*78d0*/  FMNMX.FTZ R10, R157, R10, !PT ;  /* 0x0000000a9d0a7209 */ /* 0x000fe40007810000 */
[----:B-1----:R-:W-:Y:S02]  /*78e0*/  FMNMX.FTZ R6, R5, R0, !PT ;  /* 0x0000000005067209 */ /* 0x002fe40007810000 */
[----:B------:R-:W-:Y:S03]  /*78f0*/  FMNMX.FTZ R0, R139, R10, !PT ;  /* 0x0000000a8b007209 */ /* 0x000fe60007810000 */
[----:B------:R-:W1:Y:S01]  /*7900*/  SHFL.BFLY PT, R15, R6, 0x1, 0x1f ;  /* 0x0c201f00060f7f89 */ /* 0x000e6200000e0000 */
[----:B------:R-:W-:Y:S04]  /*7910*/  FMNMX.FTZ R0, R135, R0, !PT ;  /* 0x0000000087007209 */ /* 0x000fe80007810000 */
[----:B------:R-:W-:Y:S05]  /*7920*/  FMNMX.FTZ R7, R117, R0, !PT ;  /* 0x0000000075077209 */ /* 0x000fea0007810000 */
[----:B------:R-:W2:Y:S01]  /*7930*/  SHFL.BFLY PT, R4, R7, 0x2, 0x1f ;  /* 0x0c401f0007047f89 */ /* 0x000ea200000e0000 */
[----:B-1----:R-:W-:Y:S04]  /*7940*/  FMNMX.FTZ R0, R6, R15, !PT ;  /* 0x0000000f06007209 */ /* 0x002fe80007810000 */
[C---:B------:R-:W-:Y:S01]  /*7950*/  FSETP.NEU.FTZ.AND P0, PT, R0.reuse, -INF , PT ;  /* 0xff8000000000780b */ /* 0x040fe20003f1d000 */
[C---:B------:R-:W-:Y:S03]  /*7960*/  FMUL.FTZ R159, R0.reuse, c[0x0][0x2d0] ;  /* 0x0000b400009f7a20 */ /* 0x040fe60000410000 */
[----:B------:R-:W-:Y:S02]  /*7970*/  FSEL R6, R0, RZ, P0 ;  /* 0x000000ff00067208 */ /* 0x000fe40000000000 */
[----:B--2---:R-:W-:Y:S02]  /*7980*/  FMNMX.FTZ R5, R7, R4, !PT ;  /* 0x0000000407057209 */ /* 0x004fe40007810000 */
[----:B------:R-:W-:Y:S01]  /*7990*/  FSEL R159, R159, RZ, P0 ;  /* 0x000000ff9f9f7208 */ /* 0x000fe20000000000 */
[----:B------:R-:W-:Y:S02]  /*79a0*/  FADD.FTZ R3, -R6, R3 ;  /* 0x0000000306037221 */ /* 0x000fe40000010100 */
[----:B------:R-:W1:Y:S02]  /*79b0*/  SHFL.BFLY PT, R4, R5, 0x1, 0x1f ;  /* 0x0c201f0005047f89 */ /* 0x000e6400000e0000 */
[--C-:B------:R-:W-:Y:S02]  /*79c0*/  FFMA.FTZ R119, R118, c[0x0][0x2d0], -R159.reuse ;  /* 0x0000b40076777a23 */ /* 0x100fe4000001089f */
[--C-:B------:R-:W-:Y:S02]  /*79d0*/  FFMA.FTZ R118, R116, c[0x0][0x2d0], -R159.reuse ;  /* 0x0000b40074767a23 */ /* 0x100fe4000001089f */
[--C-:B------:R-:W-:Y:S02]  /*79e0*/  FFMA.FTZ R129, R8, c[0x0][0x2d0], -R159.reuse ;  /* 0x0000b40008817a23 */ /* 0x100fe4000001089f */
[--C-:B------:R-:W-:Y:S01]  /*79f0*/  FFMA.FTZ R128, R120, c[0x0][0x2d0], -R159.reuse ;  /* 0x0000b40078807a23 */ /* 0x100fe2000001089f */
        /* <DEDUP_REMOVED lines=8> */
[--C-:B------:R-:W-:Y:S01]  /*7a80*/  FFMA.FTZ R232, R232, c[0x0][0x2d0], -R159.reuse ;  /* 0x0000b400e8e87a23 */ /* 0x100fe2000001089f */
[----:B-1----:R-:W-:Y:S01]  /*7a90*/  FMNMX.FTZ R116, R5, R4, !PT ;  /* 0x0000000405747209 */ /* 0x002fe20007810000 */
[----:B------:R-:W-:Y:S02]  /*7aa0*/  FMUL.FTZ R4, R3, c[0x0][0x2d0] ;  /* 0x0000b40003047a20 */ /* 0x000fe40000410000 */
[--C-:B------:R-:W-:Y:S01]  /*7ab0*/  FFMA.FTZ R234, R234, c[0x0][0x2d0], -R159.reuse ;  /* 0x0000b400eaea7a23 */ /* 0x100fe2000001089f */
[C---:B------:R-:W-:Y:S01]  /*7ac0*/  FSETP.NEU.FTZ.AND P0, PT, R116.reuse, -INF , PT ;  /* 0xff8000007400780b */ /* 0x040fe20003f1d000 */
[----:B------:R-:W-:Y:S01]  /*7ad0*/  FMUL.FTZ R134, R116, c[0x0][0x2d0] ;  /* 0x0000b40074867a20 */ /* 0x000fe20000410000 */
[----:B------:R-:W1:Y:S01]  /*7ae0*/  MUFU.EX2 R3, R4 ;  /* 0x0000000400037308 */ /* 0x000e620000000800 */
[--C-:B------:R-:W-:Y:S01]  /*7af0*/  FFMA.FTZ R226, R226, c[0x0][0x2d0], -R159.reuse ;  /* 0x0000b400e2e27a23 */ /* 0x100fe2000001089f */
[----:B------:R-:W-:Y:S01]  /*7b00*/  FSEL R5, R116, RZ, P0 ;  /* 0x000000ff74057208 */ /* 0x000fe20000000000 */
[--C-:B------:R-:W-:Y:S01]  /*7b10*/  FFMA.FTZ R172, R172, c[0x0][0x2d0], -R159.reuse ;  /* 0x0000b400acac7a23 */ /* 0x100fe2000001089f */
[----:B------:R-:W-:Y:S01]  /*7b20*/  FSEL R134, R134, RZ, P0 ;  /* 0x000000ff86867208 */ /* 0x000fe20000000000 */
[--C-:B------:R-:W-:Y:S01]  /*7b30*/  FFMA.FTZ R146, R146, c[0x0][0x2d0], -R159.reuse ;  /* 0x0000b40092927a23 */ /* 0x100fe2000001089f */
[----:B------:R-:W-:Y:S01]  /*7b40*/  ISETP.GT.AND P0, PT, R222, R223, PT ;  /* 0x000000dfde00720c */ /* 0x000fe20003f04270 */
[----:B------:R-:W-:Y:S02]  /*7b50*/  FADD.FTZ R5, -R5, R2 ;  /* 0x0000000205057221 */ /* 0x000fe40000010100 */
[--C-:B------:R-:W-:Y:S01]  /*7b60*/  FFMA.FTZ R132, R13, c[0x0][0x2d0], -R134.reuse ;  /* 0x0000b4000d847a23 */ /* 0x100fe20000010886 */
[----:B------:R-:W-:Y:S01]  /*7b70*/  MUFU.EX2 R118, R118 ;  /* 0x0000007600767308 */ /* 0x000fe20000000800 */
[----:B------:R-:W3:Y:S01]  /*7b80*/  LDSM.16.MT88.4 R12, [R204+0x100] ;  /* 0x00010000cc0c783b */ /* 0x000ee20000004200 */
[--C-:B------:R-:W-:Y:S01]  /*7b90*/  FFMA.FTZ R133, R17, c[0x0][0x2d0], -R134.reuse ;  /* 0x0000b40011857a23 */ /* 0x100fe20000010886 */
[----:B--2---:R-:W-:Y:S01]  /*7ba0*/  F2FP.BF16.PACK_AB R120, R119, R128 ;  /* 0x000000807778723e */ /* 0x004fe200000010ff */
[--C-:B------:R-:W-:Y:S02]  /*7bb0*/  FFMA.FTZ R131, R9, c[0x0][0x2d0], -R134.reuse ;  /* 0x0000b40009837a23 */ /* 0x100fe40000010886 */
[--C-:B------:R-:W-:Y:S02]  /*7bc0*/  FFMA.FTZ R130, R11, c[0x0][0x2d0], -R134.reuse ;  /* 0x0000b4000b827a23 */ /* 0x100fe40000010886 */
[----:B------:R-:W-:Y:S02]  /*7bd0*/  FMUL.FTZ R2, R5, c[0x0][0x2d0] ;  /* 0x0000b40005027a20 */ /* 0x000fe40000410000 */
[----:B------:R-:W2:Y:S01]  /*7be0*/  MUFU.EX2 R129, R129 ;  /* 0x0000008100817308 */ /* 0x000ea20000000800 */
[--C-:B------:R-:W-:Y:S02]  /*7bf0*/  FFMA.FTZ R158, R229, c[0x0][0x2d0], -R134.reuse ;  /* 0x0000b400e59e7a23 */ /* 0x100fe40000010886 */
[--C-:B------:R-:W-:Y:S02]  /*7c00*/  FFMA.FTZ R161, R161, c[0x0][0x2d0], -R134.reuse ;  /* 0x0000b400a1a17a23 */ /* 0x100fe40000010886 */
[C---:B-1----:R-:W-:Y:S02]  /*7c10*/  FMUL.FTZ R4, R3.reuse, R112 ;  /* 0x0000007003047220 */ /* 0x042fe40000410000 */
        /* <DEDUP_REMOVED lines=8> */
[----:B------:R-:W-:Y:S01]  /*7ca0*/  MUFU.EX2 R133, R133 ;  /* 0x0000008500857308 */ /* 0x000fe20000000800 */
[C---:B------:R-:W-:Y:S02]  /*7cb0*/  FMUL.FTZ R32, R3.reuse, R88 ;  /* 0x0000005803207220 */ /* 0x040fe40000410000 */
[----:B------:R-:W-:Y:S01]  /*7cc0*/  FMUL.FTZ R33, R3, R89 ;  /* 0x0000005903217220 */ /* 0x000fe20000410000 */
[----:B--2---:R-:W-:Y:S01]  /*7cd0*/  F2FP.BF16.PACK_AB R122, R129, R118 ;  /* 0x00000076817a723e */ /* 0x004fe200000010ff */
[C---:B------:R-:W-:Y:S02]  /*7ce0*/  FMUL.FTZ R40, R3.reuse, R96 ;  /* 0x0000006003287220 */ /* 0x040fe40000410000 */
[C---:B------:R-:W-:Y:S02]  /*7cf0*/  FMUL.FTZ R41, R3.reuse, R97 ;  /* 0x0000006103297220 */ /* 0x040fe40000410000 */
[C---:B------:R-:W-:Y:S01]  /*7d00*/  FMUL.FTZ R48, R3.reuse, R104 ;  /* 0x0000006803307220 */ /* 0x040fe20000410000 */
[----:B------:R-:W2:Y:S01]  /*7d10*/  MUFU.EX2 R132, R132 ;  /* 0x0000008400847308 */ /* 0x000ea20000000800 */
[C---:B------:R-:W-:Y:S02]  /*7d20*/  FMUL.FTZ R49, R3.reuse, R105 ;  /* 0x0000006903317220 */ /* 0x040fe40000410000 */
[C---:B------:R-:W-:Y:S02]  /*7d30*/  FMUL.FTZ R52, R3.reuse, R52 ;  /* 0x0000003403347220 */ /* 0x040fe40000410000 */
[C---:B-1----:R-:W-:Y:S02]  /*7d40*/  FMUL.FTZ R6, R2.reuse, R114 ;  /* 0x0000007202067220 */ /* 0x042fe40000410000 */
        /* <DEDUP_REMOVED lines=9> */
[----:B------:R-:W1:Y:S01]  /*7de0*/  MUFU.EX2 R130, R130 ;  /* 0x0000008200827308 */ /* 0x000e620000000800 */
[C---:B------:R-:W-:Y:S01]  /*7df0*/  FMUL.FTZ R34, R2.reuse, R90 ;  /* 0x0000005a02227220 */ /* 0x040fe20000410000 */
[----:B------:R-:W-:Y:S01]  /*7e00*/  LDSM.16.MT88.4 R72, [R201+0x3100] ;  /* 0x00310000c948783b */ /* 0x000fe20000004200 */
[----:B------:R-:W-:Y:S01]  /*7e10*/  FMUL.FTZ R35, R2, R91 ;  /* 0x0000005b02237220 */ /* 0x000fe20000410000 */
[----:B--2---:R-:W-:Y:S01]  /*7e20*/  F2FP.BF16.PACK_AB R121, R132, R133 ;  /* 0x000000858479723e */ /* 0x004fe200000010ff */
[C---:B------:R-:W-:Y:S02]  /*7e30*/  FMUL.FTZ R42, R2.reuse, R98 ;  /* 0x00000062022a7220 */ /* 0x040fe40000410000 */
[C---:B------:R-:W-:Y:S02]  /*7e40*/  FMUL.FTZ R43, R2.reuse, R99 ;  /* 0x00000063022b7220 */ /* 0x040fe40000410000 */
[C---:B------:R-:W-:Y:S01]  /*7e50*/  FMUL.FTZ R50, R2.reuse, R106 ;  /* 0x0000006a02327220 */ /* 0x040fe20000410000 */
[----:B------:R-:W-:Y:S01]  /*7e60*/  LDSM.16.MT88.4 R80, [R204+0x900] ;  /* 0x00090000cc50783b */ /* 0x000fe20000004200 */
[C---:B------:R-:W-:Y:S01]  /*7e70*/  FMUL.FTZ R51, R2.reuse, R107 ;  /* 0x0000006b02337220 */ /* 0x040fe20000410000 */
[----:B------:R-:W-:Y:S01]  /*7e80*/  MUFU.EX2 R137, R137 ;  /* 0x0000008900897308 */ /* 0x000fe20000000800 */
[C---:B------:R-:W-:Y:S02]  /*7e90*/  FMUL.FTZ R53, R3.reuse, R53 ;  /* 0x0000003503357220 */ /* 0x040fe40000410000 */
[C---:B------:R-:W-:Y:S02]  /*7ea0*/  FMUL.FTZ R54, R2.reuse, R54 ;  /* 0x0000003602367220 */ /* 0x040fe40000410000 */
[C---:B------:R-:W-:Y:S01]  /*7eb0*/  FMUL.FTZ R55, R2.reuse, R55 ;  /* 0x0000003702377220 */ /* 0x040fe20000410000 */
[----:B------:R-:W-:Y:S01]  /*7ec0*/  LDSM.16.MT88.4 R88, [R200+0x900] ;  /* 0x00090000c858783b */ /* 0x000fe20000004200 */
[C---:B------:R-:W-:Y:S02]  /*7ed0*/  FMUL.FTZ R56, R3.reuse, R56 ;  /* 0x0000003803387220 */ /* 0x040fe40000410000 */
[C---:B------:R-:W-:Y:S01]  /*7ee0*/  FMUL.FTZ R57, R3.reuse, R57 ;  /* 0x0000003903397220 */ /* 0x040fe20000410000 */
[----:B------:R-:W2:Y:S01]  /*7ef0*/  MUFU.EX2 R144, R144 ;  /* 0x0000009000907308 */ /* 0x000ea20000000800 */
[----:B------:R-:W-:Y:S01]  /*7f00*/  FMUL.FTZ R58, R2, R58 ;  /* 0x0000003a023a7220 */ /* 0x000fe20000410000 */
[----:B-1----:R-:W-:Y:S01]  /*7f10*/  F2FP.BF16.PACK_AB R123, R130, R131 ;  /* 0x00000083827b723e */ /* 0x002fe200000010ff */
[C---:B------:R-:W-:Y:S01]  /*7f20*/  FMUL.FTZ R59, R2.reuse, R59 ;  /* 0x0000003b023b7220 */ /* 0x040fe20000410000 */
[----:B------:R-:W-:Y:S01]  /*7f30*/  LDSM.16.MT88.4 R96, [R200+0x2900] ;  /* 0x00290000c860783b */ /* 0x000fe20000004200 */
[C---:B------:R-:W-:Y:S02]  /*7f40*/  FMUL.FTZ R60, R3.reuse, R60 ;  /* 0x0000003c033c7220 */ /* 0x040fe40000410000 */
[C---:B------:R-:W-:Y:S02]  /*7f50*/  FMUL.FTZ R61, R3.reuse, R61 ;  /* 0x0000003d033d7220 */ /* 0x040fe40000410000 */
[C---:B---3--:R-:W-:Y:S01]  /*7f60*/  HMMA.16816.F32.BF16 R4, R120.reuse, R12, R4 ;  /* 0x0000000c7804723c */ /* 0x048fe20000041804 */
[----:B------:R-:W-:Y:S02]  /*7f70*/  MUFU.EX2 R147, R147 ;  /* 0x0000009300937308 */ /* 0x000fe40000000800 */
[----:B------:R-:W-:Y:S02]  /*7f80*/  LDSM.16.MT88.4 R104, [R202+0x5900] ;  /* 0x00590000ca68783b */ /* 0x000fe40000004200 */
[C---:B------:R-:W-:Y:S02]  /*7f90*/  FMUL.FTZ R62, R2.reuse, R62 ;  /* 0x0000003e023e7220 */ /* 0x040fe40000410000 */
[C---:B------:R-:W-:Y:S01]  /*7fa0*/  FMUL.FTZ R12, R3.reuse, R68 ;  /* 0x00000044030c7220 */ /* 0x040fe20000410000 */
[C---:B------:R-:W-:Y:S03]  /*7fb0*/  HMMA.16816.F32.BF16 R8, R120.reuse, R14, R8 ;  /* 0x0000000e7808723c */ /* 0x040fe60000041808 */
[----:B------:R-:W-:Y:S01]  /*7fc0*/  MUFU.EX2 R156, R156 ;  /* 0x0000009c009c7308 */ /* 0x000fe20000000800 */
[C---:B------:R-:W-:Y:S02]  /*7fd0*/  FMUL.FTZ R13, R3.reuse, R69 ;  /* 0x00000045030d7220 */ /* 0x040fe40000410000 */
[C---:B------:R-:W-:Y:S02]  /*7fe0*/  FMUL.FTZ R63, R2.reuse, R63 ;  /* 0x0000003f023f7220 */ /* 0x040fe40000410000 */
[C---:B------:R-:W-:Y:S04]  /*7ff0*/  FMUL.FTZ R14, R2.reuse, R70 ;  /* 0x00000046020e7220 */ /* 0x040fe80000410000 */
[C---:B------:R-:W-:Y:S01]  /*8000*/  FMUL.FTZ R15, R2.reuse, R71 ;  /* 0x00000047020f7220 */ /* 0x040fe20000410000 */
[----:B------:R-:W-:Y:S01]  /*8010*/  MUFU.EX2 R158, R158 ;  /* 0x0000009e009e7308 */ /* 0x000fe20000000800 */
[----:B------:R-:W1:Y:S01]  /*8020*/  LDSM.16.MT88.4 R68, [R202+0x3100] ;  /* 0x00310000ca44783b */ /* 0x000e620000004200 */
[C---:B------:R-:W-:Y:S02]  /*8030*/  FMUL.FTZ R64, R3.reuse, R64 ;  /* 0x0000004003407220 */ /* 0x040fe40000410000 */
[C---:B------:R-:W-:Y:S02]  /*8040*/  FMUL.FTZ R65, R3.reuse, R65 ;  /* 0x0000004103417220 */ /* 0x040fe40000410000 */
[C---:B------:R-:W-:Y:S03]  /*8050*/  HMMA.16816.F32.BF16 R12, R120.reuse, R20, R12 ;  /* 0x00000014780c723c */ /* 0x040fe6000004180c */
[C---:B------:R-:W-:Y:S01]  /*8060*/  FMUL.FTZ R66, R2.reuse, R66 ;  /* 0x0000004202427220 */ /* 0x040fe20000410000 */
[----:B------:R-:W3:Y:S01]  /*8070*/  MUFU.EX2 R161, R161 ;  /* 0x000000a100a17308 */ /* 0x000ee20000000800 */
[C---:B------:R-:W-:Y:S02]  /*8080*/  FMUL.FTZ R67, R2.reuse, R67 ;  /* 0x0000004302437220 */ /* 0x040fe40000410000 */
[C---:B------:R-:W-:Y:S01]  /*8090*/  FMUL.FTZ R20, R3.reuse, R76 ;  /* 0x0000004c03147220 */ /* 0x040fe20000410000 */
[C---:B------:R-:W-:Y:S04]  /*80a0*/  HMMA.16816.F32.BF16 R16, R120.reuse, R22, R16 ;  /* 0x000000167810723c */ /* 0x040fe80000041810 */
[----:B------:R-:W-:Y:S02]  /*80b0*/  FMUL.FTZ R21, R3, R77 ;  /* 0x0000004d03157220 */ /* 0x000fe40000410000 */
[----:B------:R-:W-:Y:S01]  /*80c0*/  MUFU.EX2 R174, R174 ;  /* 0x000000ae00ae7308 */ /* 0x000fe20000000800 */
[C---:B------:R-:W-:Y:S02]  /*80d0*/  FMUL.FTZ R22, R2.reuse, R78 ;  /* 0x0000004e02167220 */ /* 0x040fe40000410000 */
[----:B------:R-:W-:Y:S02]  /*80e0*/  FMUL.FTZ R23, R2, R79 ;  /* 0x0000004f02177220 */ /* 0x000fe40000410000 */
[----:B------:R-:W4:Y:S01]  /*80f0*/  LDSM.16.MT88.4 R76, [R200+0x3100] ;  /* 0x00310000c84c783b */ /* 0x000f220000004200 */
[--C-:B------:R-:W-:Y:S02]  /*8100*/  FFMA.FTZ R160, R227, c[0x0][0x2d0], -R134.reuse ;  /* 0x0000b400e3a07a23 */ /* 0x100fe40000010886 */
[--C-:B------:R-:W-:Y:S02]  /*8110*/  FFMA.FTZ R163, R163, c[0x0][0x2d0], -R134.reuse ;  /* 0x0000b400a3a37a23 */ /* 0x100fe40000010886 */
[C---:B------:R-:W-:Y:S01]  /*8120*/  HMMA.16816.F32.BF16 R20, R120.reuse, R28, R20 ;  /* 0x0000001c7814723c */ /* 0x040fe20000041814 */
[----:B------:R-:W-:Y:S02]  /*8130*/  MUFU.EX2 R224, R224 ;  /* 0x000000e000e07308 */ /* 0x000fe40000000800 */
        /* <DEDUP_REMOVED lines=15> */
[----:B------:R-:W1:Y:S01]  /*8230*/  MUFU.EX2 R227, R227 ;  /* 0x000000e300e37308 */ /* 0x000e620000000800 */
        /* <DEDUP_REMOVED lines=16> */
[----:B------:R-:W3:Y:S01]  /*8340*/  MUFU.EX2 R233, R233 ;  /* 0x000000e900e97308 */ /* 0x000ee20000000800 */
        /* <DEDUP_REMOVED lines=8> */
[C---:B-1----:R-:W-:Y:S03]  /*83d0*/  HMMA.16816.F32.BF16 R44, R120.reuse, R68, R44 ;  /* 0x00000044782c723c */ /* 0x042fe6000004182c */
[--C-:B------:R-:W-:Y:S01]  /*83e0*/  FFMA.FTZ R162, R231, c[0x0][0x2d0], -R134.reuse ;  /* 0x0000b400e7a27a23 */ /* 0x100fe20000010886 */
[----:B------:R-:W1:Y:S01]  /*83f0*/  MUFU.EX2 R235, R235 ;  /* 0x000000eb00eb7308 */ /* 0x000e620000000800 */
[--C-:B------:R-:W-:Y:S02]  /*8400*/  FFMA.FTZ R225, R225, c[0x0][0x2d0], -R134.reuse ;  /* 0x0000b400e1e17a23 */ /* 0x100fe40000010886 */
[----:B--2---:R-:W-:Y:S01]  /*8410*/  F2FP.BF16.PACK_AB R68, R144, R137 ;  /* 0x000000899044723e */ /* 0x004fe200000010ff */
[C---:B------:R-:W-:Y:S04]  /*8420*/  HMMA.16816.F32.BF16 R48, R120.reuse, R70, R48 ;  /* 0x000000467830723c */ /* 0x040fe80000041830 */
[----:B---3--:R-:W-:Y:S01]  /*8430*/  F2FP.BF16.PACK_AB R69, R161, R158 ;  /* 0x0000009ea145723e */ /* 0x008fe200000010ff */
[--C-:B------:R-:W-:Y:S01]  /*8440*/  FFMA.FTZ R175, R175, c[0x0][0x2d0], -R134.reuse ;  /* 0x0000b400afaf7a23 */ /* 0x100fe20000010886 */
[----:B------:R-:W-:Y:S01]  /*8450*/  MUFU.EX2 R232, R232 ;  /* 0x000000e800e87308 */ /* 0x000fe20000000800 */
[----:B------:R-:W-:Y:S01]  /*8460*/  F2FP.BF16.PACK_AB R70, R156, R147 ;  /* 0x000000939c46723e */ /* 0x000fe200000010ff */
[C---:B------:R-:W-:Y:S04]  /*8470*/  HMMA.16816.F32.BF16 R52, R120.reuse, R72, R52 ;  /* 0x000000487834723c */ /* 0x040fe80000041834 */
[----:B-----5:R-:W-:Y:S01]  /*8480*/  F2FP.BF16.PACK_AB R71, R163, R160 ;  /* 0x000000a0a347723e */ /* 0x020fe200000010ff */
[--C-:B------:R-:W-:Y:S02]  /*8490*/  FFMA.FTZ R184, R173, c[0x0][0x2d0], -R134.reuse ;  /* 0x0000b400adb87a23 */ /* 0x100fe40000010886 */
[--C-:B------:R-:W-:Y:S01]  /*84a0*/  FFMA.FTZ R145, R145, c[0x0][0x2d0], -R159.reuse ;  /* 0x0000b40091917a23 */ /* 0x100fe2000001089f */
[C---:B------:R-:W-:Y:S01]  /*84b0*/  HMMA.16816.F32.BF16 R56, R120.reuse, R74, R56 ;  /* 0x0000004a7838723c */ /* 0x040fe20000041838 */
[----:B------:R-:W2:Y:S01]  /*84c0*/  LDSM.16.MT88.4 R72, [R202+0x900] ;  /* 0x00090000ca48783b */ /* 0x000ea20000004200 */
[----:B------:R-:W-:Y:S02]  /*84d0*/  MUFU.EX2 R237, R237 ;  /* 0x000000ed00ed7308 */ /* 0x000fe40000000800 */
[--C-:B------:R-:W-:Y:S02]  /*84e0*/  FFMA.FTZ R138, R138, c[0x0][0x2d0], -R159.reuse ;  /* 0x0000b4008a8a7a23 */ /* 0x100fe4000001089f */
[----:B------:R-:W-:Y:S02]  /*84f0*/  FFMA.FTZ R159, R136, c[0x0][0x2d0], -R159 ;  /* 0x0000b400889f7a23 */ /* 0x000fe4000001089f */
[C---:B----4-:R-:W-:Y:S04]  /*8500*/  HMMA.16816.F32.BF16 R60, R120.reuse, R76, R60 ;  /* 0x0000004c783c723c */ /* 0x050fe8000004183c */
[----:B------:R-:W-:Y:S01]  /*8510*/  MUFU.EX2 R234, R234 ;  /* 0x000000ea00ea7308 */ /* 0x000fe20000000800 */
[--C-:B------:R-:W-:Y:S02]  /*8520*/  FFMA.FTZ R136, R157, c[0x0][0x2d0], -R134.reuse ;  /* 0x0000b4009d887a23 */ /* 0x100fe40000010886 */
[--C-:B------:R-:W-:Y:S01]  /*8530*/  FFMA.FTZ R139, R139, c[0x0][0x2d0], -R134.reuse ;  /* 0x0000b4008b8b7a23 */ /* 0x100fe20000010886 */
[----:B------:R-:W-:Y:S01]  /*8540*/  HMMA.16816.F32.BF16 R64, R120, R78, R64 ;  /* 0x0000004e7840723c */ /* 0x000fe20000041840 */
[----:B------:R-:W3:Y:S03]  /*8550*/  LDSM.16.MT88.4 R76, [R204+0x3900] ;  /* 0x00390000cc4c783b */ /* 0x000ee60000004200 */
[--C-:B------:R-:W-:Y:S02]  /*8560*/  FFMA.FTZ R135, R135, c[0x0][0x2d0], -R134.reuse ;  /* 0x0000b40087877a23 */ /* 0x100fe40000010886 */
[----:B------:R-:W-:Y:S01]  /*8570*/  MUFU.EX2 R241, R241 ;  /* 0x000000f100f17308 */ /* 0x000fe20000000800 */
[----:B------:R-:W-:Y:S01]  /*8580*/  FFMA.FTZ R134, R117, c[0x0][0x2d0], -R134 ;  /* 0x0000b40075867a23 */ /* 0x000fe20000010886 */
[C---:B------:R-:W-:Y:S05]  /*8590*/  HMMA.16816.F32.BF16 R4, R68.reuse, R80, R4 ;  /* 0x000000504404723c */ /* 0x040fea0000041804 */
[----:B------:R-:W-:Y:S02]  /*85a0*/  FFMA.FTZ R128, R3, R216, R128 ;  /* 0x000000d803807223 */ /* 0x000fe40000010080 */
[----:B------:R-:W-:Y:S01]  /*85b0*/  FFMA.FTZ R133, R2, R217, R133 ;  /* 0x000000d902857223 */ /* 0x000fe20000010085 */
[C---:B------:R-:W-:Y:S01]  /*85c0*/  HMMA.16816.F32.BF16 R8, R68.reuse, R82, R8 ;  /* 0x000000524408723c */ /* 0x040fe20000041808 */
[----:B------:R-:W-:Y:S01]  /*85d0*/  LDSM.16.MT88.4 R80, [R201+0x3900] ;  /* 0x00390000c950783b */ /* 0x000fe20000004200 */
[----:B------:R-:W-:Y:S02]  /*85e0*/  MUFU.EX2 R236, R236 ;  /* 0x000000ec00ec7308 */ /* 0x000fe40000000800 */
[----:B------:R-:W-:Y:S02]  /*85f0*/  FADD.FTZ R119, R119, R128 ;  /* 0x0000008077777221 */ /* 0x000fe40000010000 */
[----:B------:R-:W-:Y:S02]  /*8600*/  FADD.FTZ R132, R132, R133 ;  /* 0x0000008584847221 */ /* 0x000fe40000010000 */
[----:B------:R-:W-:Y:S01]  /*8610*/  FADD.FTZ R118, R118, R119 ;  /* 0x0000007776767221 */ /* 0x000fe20000010000 */
[C---:B--2---:R-:W-:Y:S03]  /*8620*/  HMMA.16816.F32.BF16 R12, R68.reuse, R72, R12 ;  /* 0x00000048440c723c */ /* 0x044fe6000004180c */
[----:B------:R-:W-:Y:S01]  /*8630*/  MUFU.EX2 R245, R245 ;  /* 0x000000f500f57308 */ /* 0x000fe20000000800 */
[----:B------:R-:W-:Y:S02]  /*8640*/  FADD.FTZ R3, R131, R132 ;  /* 0x0000008483037221 */ /* 0x000fe40000010000 */
[----:B------:R-:W-:Y:S02]  /*8650*/  FADD.FTZ R118, R129, R118 ;  /* 0x0000007681767221 */ /* 0x000fe40000010000 */
[C---:B------:R-:W-:Y:S01]  /*8660*/  HMMA.16816.F32.BF16 R16, R68.reuse, R74, R16 ;  /* 0x0000004a4410723c */ /* 0x040fe20000041810 */
[----:B------:R-:W2:Y:S03]  /*8670*/  LDSM.16.MT88.4 R72, [R202+0x3900] ;  /* 0x00390000ca48783b */ /* 0x000ea60000004200 */
[----:B------:R-:W-:Y:S01]  /*8680*/  FADD.FTZ R3, R130, R3 ;  /* 0x0000000382037221 */ /* 0x000fe20000010000 */
[----:B------:R-:W-:Y:S01]  /*8690*/  MUFU.EX2 R238, R238 ;  /* 0x000000ee00ee7308 */ /* 0x000fe20000000800 */
[----:B------:R-:W-:Y:S02]  /*86a0*/  FADD.FTZ R137, R137, R118 ;  /* 0x0000007689897221 */ /* 0x000fe40000010000 */
[C---:B------:R-:W-:Y:S04]  /*86b0*/  HMMA.16816.F32.BF16 R20, R68.reuse, R84, R20 ;  /* 0x000000544414723c */ /* 0x040fe80000041814 */
[----:B------:R-:W-:Y:S02]  /*86c0*/  FADD.FTZ R158, R158, R3 ;  /* 0x000000039e9e7221 */ /* 0x000fe40000010000 */
[----:B------:R-:W-:Y:S01]  /*86d0*/  FADD.FTZ R144, R144, R137 ;  /* 0x0000008990907221 */ /* 0x000fe20000010000 */
[----:B------:R-:W-:Y:S01]  /*86e0*/  MUFU.EX2 R239, R239 ;  /* 0x000000ef00ef7308 */ /* 0x000fe20000000800 */
[C---:B------:R-:W-:Y:S01]  /*86f0*/  HMMA.16816.F32.BF16 R24, R68.reuse, R86, R24 ;  /* 0x000000564418723c */ /* 0x040fe20000041818 */
[----:B------:R-:W4:Y:S03]  /*8700*/  LDSM.16.MT88.4 R84, [R200+0x3900] ;  /* 0x00390000c854783b */ /* 0x000f260000004200 */
[----:B------:R-:W-:Y:S02]  /*8710*/  FADD.FTZ R161, R161, R158 ;  /* 0x0000009ea1a17221 */ /* 0x000fe40000010000 */
[----:B------:R-:W-:Y:S02]  /*8720*/  FADD.FTZ R147, R147, R144 ;  /* 0x0000009093937221 */ /* 0x000fe40000010000 */
[C---:B------:R-:W-:Y:S01]  /*8730*/  HMMA.16816.F32.BF16 R28, R68.reuse, R88, R28 ;  /* 0x00000058441c723c */ /* 0x040fe2000004181c */
[----:B------:R-:W-:Y:S03]  /*8740*/  MUFU.EX2 R226, R226 ;  /* 0x000000e200e27308 */ /* 0x000fe60000000800 */
[----:B------:R-:W-:Y:S02]  /*8750*/  FADD.FTZ R160, R160, R161 ;  /* 0x000000a1a0a07221 */ /* 0x000fe40000010000 */
[----:B------:R-:W-:Y:S02]  /*8760*/  FADD.FTZ R156, R156, R147 ;  /* 0x000000939c9c7221 */ /* 0x000fe40000010000 */
[C---:B------:R-:W-:Y:S01]  /*8770*/  HMMA.16816.F32.BF16 R32, R68.reuse, R90, R32 ;  /* 0x0000005a4420723c */ /* 0x040fe20000041820 */
[----:B------:R-:W-:Y:S02]  /*8780*/  LDSM.16.MT88.4 R88, [R200+0x4100] ;  /* 0x00410000c858783b */ /* 0x000fe40000004200 */
[----:B------:R-:W-:Y:S01]  /*8790*/  MUFU.EX2 R243, R243 ;  /* 0x000000f300f37308 */ /* 0x000fe20000000800 */
[----:B------:R-:W-:Y:S04]  /*87a0*/  FADD.FTZ R163, R163, R160 ;  /* 0x000000a0a3a37221 */ /* 0x000fe80000010000 */
[C---:B---3--:R-:W-:Y:S05]  /*87b0*/  HMMA.16816.F32.BF16 R36, R68.reuse, R76, R36 ;  /* 0x0000004c4424723c */ /* 0x048fea0000041824 */
[----:B------:R-:W-:Y:S03]  /*87c0*/  MUFU.EX2 R172, R172 ;  /* 0x000000ac00ac7308 */ /* 0x000fe60000000800 */
[C---:B------:R-:W-:Y:S01]  /*87d0*/  HMMA.16816.F32.BF16 R40, R68.reuse, R78, R40 ;  /* 0x0000004e4428723c */ /* 0x040fe20000041828 */
[----:B------:R-:W-:Y:S06]  /*87e0*/  LDSM.16.MT88.4 R76, [R202+0x1100] ;  /* 0x00110000ca4c783b */ /* 0x000fec0000004200 */
[----:B------:R-:W-:Y:S01]  /*87f0*/  MUFU.EX2 R247, R247 ;  /* 0x000000f700f77308 */ /* 0x000fe20000000800 */
[C---:B--2---:R-:W-:Y:S08]  /*8800*/  HMMA.16816.F32.BF16 R44, R68.reuse, R72, R44 ;  /* 0x00000048442c723c */ /* 0x044ff0000004182c */
[C---:B------:R-:W-:Y:S01]  /*8810*/  HMMA.16816.F32.BF16 R48, R68.reuse, R74, R48 ;  /* 0x0000004a4430723c */ /* 0x040fe20000041830 */
[----:B------:R-:W2:Y:S01]  /*8820*/  LDSM.16.MT88.4 R72, [R204+0x1100] ;  /* 0x00110000cc48783b */ /* 0x000ea20000004200 */
[----:B------:R-:W-:Y:S06]  /*8830*/  MUFU.EX2 R162, R162 ;  /* 0x000000a200a27308 */ /* 0x000fec0000000800 */
[C---:B------:R-:W-:Y:S04]  /*8840*/  HMMA.16816.F32.BF16 R52, R68.reuse, R80, R52 ;  /* 0x000000504434723c */ /* 0x040fe80000041834 */
[----:B------:R-:W-:Y:S04]  /*8850*/  MUFU.EX2 R225, R225 ;  /* 0x000000e100e17308 */ /* 0x000fe80000000800 */
[C---:B------:R-:W-:Y:S01]  /*8860*/  HMMA.16816.F32.BF16 R56, R68.reuse, R82, R56 ;  /* 0x000000524438723c */ /* 0x040fe20000041838 */
[----:B------:R-:W3:Y:S05]  /*8870*/  LDSM.16.MT88.4 R80, [R201+0x1100] ;  /* 0x00110000c950783b */ /* 0x000eea0000004200 */
[----:B------:R-:W-:Y:S02]  /*8880*/  MUFU.EX2 R175, R175 ;  /* 0x000000af00af7308 */ /* 0x000fe40000000800 */
[C---:B----4-:R-:W-:Y:S08]  /*8890*/  HMMA.16816.F32.BF16 R60, R68.reuse, R84, R60 ;  /* 0x00000054443c723c */ /* 0x050ff0000004183c */
[----:B------:R-:W-:Y:S01]  /*88a0*/  HMMA.16816.F32.BF16 R64, R68, R86, R64 ;  /* 0x000000564440723c */ /* 0x000fe20000041840 */
[----:B------:R-:W4:Y:S01]  /*88b0*/  LDSM.16.MT88.4 R84, [R200+0x1100] ;  /* 0x00110000c854783b */ /* 0x000f220000004200 */
[----:B------:R-:W-:Y:S05]  /*88c0*/  MUFU.EX2 R184, R184 ;  /* 0x000000b800b87308 */ /* 0x000fea0000000800 */
[----:B------:R-:W-:Y:S01]  /*88d0*/  F2FP.BF16.PACK_AB R68, R174, R227 ;  /* 0x000000e3ae44723e */ /* 0x000fe200000010ff */
[----:B------:R-:W-:Y:S01]  /*88e0*/  FADD.FTZ R227, R227, R156 ;  /* 0x0000009ce3e37221 */ /* 0x000fe20000010000 */
[----:B------:R-:W-:Y:S03]  /*88f0*/  F2FP.BF16.PACK_AB R70, R229, R224 ;  /* 0x000000e0e546723e */ /* 0x000fe600000010ff */
[----:B------:R-:W-:Y:S01]  /*8900*/  F2FP.BF16.PACK_AB R69, R233, R228 ;  /* 0x000000e4e945723e */ /* 0x000fe200000010ff */
[----:B------:R-:W-:Y:S01]  /*8910*/  MUFU.EX2 R146, R146 ;  /* 0x0000009200927308 */ /* 0x000fe20000000800 */
[----:B-1----:R-:W-:Y:S01]  /*8920*/  F2FP.BF16.PACK_AB R71, R235, R230 ;  /* 0x000000e6eb47723e */ /* 0x002fe200000010ff */
[----:B------:R-:W-:Y:S02]  /*8930*/  FADD.FTZ R228, R228, R163 ;  /* 0x000000a3e4e47221 */ /* 0x000fe40000010000 */
[----:B------:R-:W-:Y:S02]  /*8940*/  FADD.FTZ R227, R174, R227 ;  /* 0x000000e3aee37221 */ /* 0x000fe40000010000 */
[----:B------:R-:W-:Y:S02]  /*8950*/  FADD.FTZ R233, R233, R228 ;  /* 0x000000e4e9e97221 */ /* 0x000fe40000010000 */
[C---:B--2---:R-:W-:Y:S02]  /*8960*/  HMMA.16816.F32.BF16 R4, R68.reuse, R72, R4 ;  /* 0x000000484404723c */ /* 0x044fe40000041804 */
[----:B------:R-:W1:Y:S01]  /*8970*/  MUFU.EX2 R145, R145 ;  /* 0x0000009100917308 */ /* 0x000e620000000800 */
[----:B------:R-:W-:Y:S02]  /*8980*/  FADD.FTZ R224, R224, R227 ;  /* 0x000000e3e0e07221 */ /* 0x000fe40000010000 */
[----:B------:R-:W-:Y:S02]  /*8990*/  FADD.FTZ R230, R230, R233 ;  /* 0x000000e9e6e67221 */ /* 0x000fe40000010000 */
[----:B------:R-:W-:Y:S01]  /*89a0*/  FADD.FTZ R229, R229, R224 ;  /* 0x000000e0e5e57221 */ /* 0x000fe20000010000 */
[C---:B------:R-:W-:Y:S01]  /*89b0*/  HMMA.16816.F32.BF16 R8, R68.reuse, R74, R8 ;  /* 0x0000004a4408723c */ /* 0x040fe20000041808 */
[----:B------:R-:W2:Y:S03]  /*89c0*/  LDSM.16.MT88.4 R72, [R204+0x4100] ;  /* 0x00410000cc48783b */ /* 0x000ea60000004200 */
[----:B------:R-:W-:Y:S01]  /*89d0*/  MUFU.EX2 R138, R138 ;  /* 0x0000008a008a7308 */ /* 0x000fe20000000800 */
[----:B------:R-:W-:Y:S03]  /*89e0*/  FADD.FTZ R235, R235, R230 ;  /* 0x000000e6ebeb7221 */ /* 0x000fe60000010000 */
[C---:B------:R-:W-:Y:S06]  /*89f0*/  HMMA.16816.F32.BF16 R12, R68.reuse, R76, R12 ;  /* 0x0000004c440c723c */ /* 0x040fec000004180c */
[----:B------:R-:W5:Y:S02]  /*8a00*/  MUFU.EX2 R159, R159 ;  /* 0x0000009f009f7308 */ /* 0x000f640000000800 */
[C---:B------:R-:W-:Y:S01]  /*8a10*/  HMMA.16816.F32.BF16 R16, R68.reuse, R78, R16 ;  /* 0x0000004e4410723c */ /* 0x040fe20000041810 */
[----:B------:R-:W2:Y:S03]  /*8a20*/  LDSM.16.MT88.4 R76, [R202+0x4100] ;  /* 0x00410000ca4c783b */ /* 0x000ea60000004200 */
[----:B-1----:R-:W-:Y:S04]  /*8a30*/  F2FP.BF16.PACK_AB R120, R145, R146 ;  /* 0x000000929178723e */ /* 0x002fe800000010ff */
[C---:B---3--:R-:W-:Y:S01]  /*8a40*/  HMMA.16816.F32.BF16 R20, R68.reuse, R80, R20 ;  /* 0x000000504414723c */ /* 0x048fe20000041814 */
[----:B------:R-:W-:Y:S07]  /*8a50*/  MUFU.EX2 R136, R136 ;  /* 0x0000008800887308 */ /* 0x000fee0000000800 */
[C---:B------:R-:W-:Y:S01]  /*8a60*/  HMMA.16816.F32.BF16 R24, R68.reuse, R82, R24 ;  /* 0x000000524418723c */ /* 0x040fe20000041818 */
[----:B------:R-:W1:Y:S02]  /*8a70*/  LDSM.16.MT88.4 R80, [R201+0x4100] ;  /* 0x00410000c950783b */ /* 0x000e640000004200 */
[----:B------:R-:W3:Y:S01]  /*8a80*/  MUFU.EX2 R139, R139 ;  /* 0x0000008b008b7308 */ /* 0x000ee20000000800 */
[----:B-----5:R-:W-:Y:S04]  /*8a90*/  F2FP.BF16.PACK_AB R122, R159, R138 ;  /* 0x0000008a9f7a723e */ /* 0x020fe800000010ff */
[C---:B----4-:R-:W-:Y:S05]  /*8aa0*/  HMMA.16816.F32.BF16 R28, R68.reuse, R84, R28 ;  /* 0x00000054441c723c */ /* 0x050fea000004181c */
[----:B------:R-:W-:Y:S03]  /*8ab0*/  MUFU.EX2 R135, R135 ;  /* 0x0000008700877308 */ /* 0x000fe60000000800 */
[C---:B------:R-:W-:Y:S01]  /*8ac0*/  HMMA.16816.F32.BF16 R32, R68.reuse, R86, R32 ;  /* 0x000000564420723c */ /* 0x040fe20000041820 */
[----:B------:R-:W4:Y:S06]  /*8ad0*/  LDSM.16.MT88.4 R84, [R204+0x1900] ;  /* 0x00190000cc54783b */ /* 0x000f2c0000004200 */
[----:B------:R-:W5:Y:S01]  /*8ae0*/  MUFU.EX2 R134, R134 ;  /* 0x0000008600867308 */ /* 0x000f620000000800 */
[C---:B--2---:R-:W-:Y:S04]  /*8af0*/  HMMA.16816.F32.BF16 R36, R68.reuse, R72, R36 ;  /* 0x000000484424723c */ /* 0x044fe80000041824 */
[----:B---3--:R-:W-:Y:S04]  /*8b00*/  F2FP.BF16.PACK_AB R121, R139, R136 ;  /* 0x000000888b79723e */ /* 0x008fe800000010ff */
[C---:B------:R-:W-:Y:S01]  /*8b10*/  HMMA.16816.F32.BF16 R40, R68.reuse, R74, R40 ;  /* 0x0000004a4428723c */ /* 0x040fe20000041828 */
[----:B------:R-:W2:Y:S07]  /*8b20*/  LDSM.16.MT88.4 R72, [R202+0x1900] ;  /* 0x00190000ca48783b */ /* 0x000eae0000004200 */
[C---:B------:R-:W-:Y:S04]  /*8b30*/  HMMA.16816.F32.BF16 R44, R68.reuse, R76, R44 ;  /* 0x0000004c442c723c */ /* 0x040fe8000004182c */
[----:B-----5:R-:W-:Y:S04]  /*8b40*/  F2FP.BF16.PACK_AB R123, R134, R135 ;  /* 0x00000087867b723e */ /* 0x020fe800000010ff */
[C---:B------:R-:W-:Y:S01]  /*8b50*/  HMMA.16816.F32.BF16 R48, R68.reuse, R78, R48 ;  /* 0x0000004e4430723c */ /* 0x040fe20000041830 */
[----:B------:R-:W3:Y:S07]  /*8b60*/  LDSM.16.MT88.4 R76, [R201+0x1900] ;  /* 0x00190000c94c783b */ /* 0x000eee0000004200 */
        /* <DEDUP_REMOVED lines=20> */
[----:B------:R-:W4:Y:S03]  /*8cb0*/  LDSM.16.MT88.4 R84, [R204+0x4900] ;  /* 0x00490000cc54783b */ /* 0x000f260000004200 */
[----:B------:R-:W-:Y:S04]  /*8cc0*/  FADD.FTZ R2, R162, R239 ;  /* 0x000000efa2027221 */ /* 0x000fe80000010000 */
[C---:B--2---:R-:W-:Y:S04]  /*8cd0*/  HMMA.16816.F32.BF16 R12, R68.reuse, R72, R12 ;  /* 0x00000048440c723c */ /* 0x044fe8000004180c */
[----:B------:R-:W-:Y:S04]  /*8ce0*/  FADD.FTZ R2, R225, R2 ;  /* 0x00000002e1027221 */ /* 0x000fe80000010000 */
[C---:B------:R-:W-:Y:S01]  /*8cf0*/  HMMA.16816.F32.BF16 R16, R68.reuse, R74, R16 ;  /* 0x0000004a4410723c */ /* 0x040fe20000041810 */
[----:B------:R-:W2:Y:S03]  /*8d00*/  LDSM.16.MT88.4 R72, [R202+0x4900] ;  /* 0x00490000ca48783b */ /* 0x000ea60000004200 */
[----:B------:R-:W-:Y:S02]  /*8d10*/  FADD.FTZ R3, R175, R2 ;  /* 0x00000002af037221 */ /* 0x000fe40000010000 */
[----:B------:R-:W-:Y:S02]  /*8d20*/  IMAD.MOV.U32 R2, RZ, RZ, R116 ;  /* 0x000000ffff027224 */ /* 0x000fe400078e0074 */
[C---:B---3--:R-:W-:Y:S04]  /*8d30*/  HMMA.16816.F32.BF16 R20, R68.reuse, R76, R20 ;  /* 0x0000004c4414723c */ /* 0x048fe80000041814 */
[----:B------:R-:W-:Y:S04]  /*8d40*/  FADD.FTZ R3, R184, R3 ;  /* 0x00000003b8037221 */ /* 0x000fe80000010000 */
[C---:B------:R-:W-:Y:S01]  /*8d50*/  HMMA.16816.F32.BF16 R24, R68.reuse, R78, R24 ;  /* 0x0000004e4418723c */ /* 0x040fe20000041818 */
[----:B------:R-:W3:Y:S03]  /*8d60*/  LDSM.16.MT88.4 R76, [R204+0x2100] ;  /* 0x00210000cc4c783b */ /* 0x000ee60000004200 */
[----:B------:R-:W-:Y:S02]  /*8d70*/  FADD.FTZ R136, R136, R3 ;  /* 0x0000000388887221 */ /* 0x000fe40000010000 */
[----:B------:R-:W-:Y:S02]  /*8d80*/  IMAD.MOV.U32 R3, RZ, RZ, R0 ;  /* 0x000000ffff037224 */ /* 0x000fe400078e0000 */
[C---:B-1----:R-:W-:Y:S04]  /*8d90*/  HMMA.16816.F32.BF16 R28, R68.reuse, R80, R28 ;  /* 0x00000050441c723c */ /* 0x042fe8000004181c */
[----:B------:R-:W-:Y:S04]  /*8da0*/  FADD.FTZ R136, R139, R136 ;  /* 0x000000888b887221 */ /* 0x000fe80000010000 */
[C---:B------:R-:W-:Y:S01]  /*8db0*/  HMMA.16816.F32.BF16 R32, R68.reuse, R82, R32 ;  /* 0x000000524420723c */ /* 0x040fe20000041820 */
[----:B------:R-:W1:Y:S03]  /*8dc0*/  LDSM.16.MT88.4 R80, [R202+0x2100] ;  /* 0x00210000ca50783b */ /* 0x000e660000004200 */
[----:B------:R-:W-:Y:S04]  /*8dd0*/  FADD.FTZ R135, R135, R136 ;  /* 0x0000008887877221 */ /* 0x000fe80000010000 */
[C---:B----4-:R-:W-:Y:S04]  /*8de0*/  HMMA.16816.F32.BF16 R36, R68.reuse, R84, R36 ;  /* 0x000000544424723c */ /* 0x050fe80000041824 */
[----:B------:R-:W-:Y:S04]  /*8df0*/  FADD.FTZ R217, R134, R135 ;  /* 0x0000008786d97221 */ /* 0x000fe80000010000 */
[C---:B------:R-:W-:Y:S01]  /*8e00*/  HMMA.16816.F32.BF16 R40, R68.reuse, R86, R40 ;  /* 0x000000564428723c */ /* 0x040fe20000041828 */
[----:B------:R-:W-:Y:S07]  /*8e10*/  LDSM.16.MT88.4 R84, [R200+0x2100] ;  /* 0x00210000c854783b */ /* 0x000fee0000004200 */
        /* <DEDUP_REMOVED lines=17> */
[C---:B---3--:R-:W-:Y:S03]  /*8f30*/  HMMA.16816.F32.BF16 R4, R68.reuse, R76, R4 ;  /* 0x0000004c4404723c */ /* 0x048fe60000041804 */
[----:B------:R-:W-:Y:S02]  /*8f40*/  FADD.FTZ R247, R247, R172 ;  /* 0x000000acf7f77221 */ /* 0x000fe40000010000 */
[----:B------:R-:W-:Y:S02]  /*8f50*/  IMAD.MOV.U32 R222, RZ, RZ, R184 ;  /* 0x000000ffffde7224 */ /* 0x000fe400078e00b8 */
[----:B------:R-:W-:Y:S01]  /*8f60*/  FADD.FTZ R146, R146, R247 ;  /* 0x000000f792927221 */ /* 0x000fe20000010000 */
[C---:B------:R-:W-:Y:S01]  /*8f70*/  HMMA.16816.F32.BF16 R8, R68.reuse, R78, R8 ;  /* 0x0000004e4408723c */ /* 0x040fe20000041808 */
[----:B------:R-:W3:Y:S03]  /*8f80*/  LDSM.16.MT88.4 R76, [R204+0x5100] ;  /* 0x00510000cc4c783b */ /* 0x000ee60000004200 */
[----:B------:R-:W-:Y:S04]  /*8f90*/  FADD.FTZ R145, R145, R146 ;  /* 0x0000009291917221 */ /* 0x000fe80000010000 */
[C---:B-1----:R-:W-:Y:S04]  /*8fa0*/  HMMA.16816.F32.BF16 R12, R68.reuse, R80, R12 ;  /* 0x00000050440c723c */ /* 0x042fe8000004180c */
[----:B------:R-:W-:Y:S04]  /*8fb0*/  FADD.FTZ R138, R138, R145 ;  /* 0x000000918a8a7221 */ /* 0x000fe80000010000 */
[C---:B------:R-:W-:Y:S01]  /*8fc0*/  HMMA.16816.F32.BF16 R16, R68.reuse, R82, R16 ;  /* 0x000000524410723c */ /* 0x040fe20000041810 */
[----:B------:R-:W1:Y:S03]  /*8fd0*/  LDSM.16.MT88.4 R80, [R202+0x5100] ;  /* 0x00510000ca50783b */ /* 0x000e660000004200 */
[----:B------:R-:W-:Y:S04]  /*8fe0*/  FADD.FTZ R216, R159, R138 ;  /* 0x0000008a9fd87221 */ /* 0x000fe80000010000 */
[C---:B--2---:R-:W-:Y:S08]  /*8ff0*/  HMMA.16816.F32.BF16 R20, R68.reuse, R72, R20 ;  /* 0x000000484414723c */ /* 0x044ff00000041814 */
[C---:B------:R-:W-:Y:S01]  /*9000*/  HMMA.16816.F32.BF16 R24, R68.reuse, R74, R24 ;  /* 0x0000004a4418723c */ /* 0x040fe20000041818 */
[----:B------:R-:W2:Y:S07]  /*9010*/  LDSM.16.MT88.4 R72, [R200+0x5100] ;  /* 0x00510000c848783b */ /* 0x000eae0000004200 */
[C---:B------:R-:W-:Y:S08]  /*9020*/  HMMA.16816.F32.BF16 R28, R68.reuse, R84, R28 ;  /* 0x00000054441c723c */ /* 0x040ff0000004181c */
[C---:B------:R-:W-:Y:S01]  /*9030*/  HMMA.16816.F32.BF16 R32, R68.reuse, R86, R32 ;  /* 0x000000564420723c */ /* 0x040fe20000041820 */
[----:B------:R-:W4:Y:S07]  /*9040*/  LDSM.16.MT88.4 R84, [R202+0x2900] ;  /* 0x00290000ca54783b */ /* 0x000f2e0000004200 */
[C---:B---3--:R-:W-:Y:S08]  /*9050*/  HMMA.16816.F32.BF16 R36, R68.reuse, R76, R36 ;  /* 0x0000004c4424723c */ /* 0x048ff00000041824 */
[C---:B------:R-:W-:Y:S08]  /*9060*/  HMMA.16816.F32.BF16 R40, R68.reuse, R78, R40 ;  /* 0x0000004e4428723c */ /* 0x040ff00000041828 */
[C---:B-1----:R-:W-:Y:S08]  /*9070*/  HMMA.16816.F32.BF16 R44, R68.reuse, R80, R44 ;  /* 0x00000050442c723c */ /* 0x042ff0000004182c */
[C---:B------:R-:W-:Y:S08]  /*9080*/  HMMA.16816.F32.BF16 R48, R68.reuse, R82, R48 ;  /* 0x000000524430723c */ /* 0x040ff00000041830 */
[C---:B------:R-:W-:Y:S08]  /*9090*/  HMMA.16816.F32.BF16 R52, R68.reuse, R88, R52 ;  /* 0x000000584434723c */ /* 0x040ff00000041834 */
[C---:B------:R-:W-:Y:S08]  /*90a0*/  HMMA.16816.F32.BF16 R56, R68.reuse, R90, R56 ;  /* 0x0000005a4438723c */ /* 0x040ff00000041838 */
[C---:B--2---:R-:W-:Y:S08]  /*90b0*/  HMMA.16816.F32.BF16 R60, R68.reuse, R72, R60 ;  /* 0x00000048443c723c */ /* 0x044ff0000004183c */
[----:B------:R-:W-:Y:S08]  /*90c0*/  HMMA.16816.F32.BF16 R64, R68, R74, R64 ;  /* 0x0000004a4440723c */ /* 0x000ff00000041840 */
[C---:B------:R-:W-:Y:S01]  /*90d0*/  HMMA.16816.F32.BF16 R112, R120.reuse, R108, R4 ;  /* 0x0000006c7870723c */ /* 0x040fe20000041804 */
[----:B------:R-:W1:Y:S07]  /*90e0*/  LDSM.16.MT88.4 R4, [R201+0x5900] ;  /* 0x00590000c904783b */ /* 0x000e6e0000004200 */
[C---:B------:R-:W-:Y:S01]  /*90f0*/  HMMA.16816.F32.BF16 R108, R120.reuse, R110, R8 ;  /* 0x0000006e786c723c */ /* 0x040fe20000041808 */
[----:B------:R-:W2:Y:S07]  /*9100*/  LDSM.16.MT88.4 R8, [R200+0x5900] ;  /* 0x00590000c808783b */ /* 0x000eae0000004200 */
[C---:B----4-:R-:W-:Y:S07]  /*9110*/  HMMA.16816.F32.BF16 R68, R120.reuse, R84, R12 ;  /* 0x000000547844723c */ /* 0x050fee000004180c */
[----:B------:R-:W-:Y:S01]  /*9120*/  IMAD.MOV.U32 R12, RZ, RZ, R116 ;  /* 0x000000ffff0c7224 */ /* 0x000fe200078e0074 */
        /* <DEDUP_REMOVED lines=10> */
[C---:B------:R-:W-:Y:S08]  /*91d0*/  HMMA.16816.F32.BF16 R56, R120.reuse, R6, R56 ;  /* 0x000000067838723c */ /* 0x040ff00000041838 */
[C---:B--2---:R-:W-:Y:S08]  /*91e0*/  HMMA.16816.F32.BF16 R60, R120.reuse, R8, R60 ;  /* 0x00000008783c723c */ /* 0x044ff0000004183c */
[----:B------:R-:W-:Y:S01]  /*91f0*/  HMMA.16816.F32.BF16 R64, R120, R10, R64 ;  /* 0x0000000a7840723c */ /* 0x000fe20000041840 */
[----:B------:R-:W-:-:S07]  /*9200*/  @P0 BRA `(.L_x_1378) ;  /* 0xffffc39000000947 */ /* 0x000fce000383ffff */
.L_x_1369:
        /* <DEDUP_REMOVED lines=24> */
.L_x_1380:
[----:B------:R-:W-:-:S04]  /*9390*/  MOV R2, c[0x0][0x32c] ;  /* 0x0000cb0000027a02 */ /* 0x000fc80000000f00 */
[----:B------:R-:W-:-:S13]  /*93a0*/  ISETP.NE.AND P0, PT, R2, 0x1, PT ;  /* 0x000000010200780c */ /* 0x000fda0003f05270 */
[----:B------:R-:W-:-:S05]  /*93b0*/  @P0 IMAD.HI.U32 R2, R4, c[0x0][0x330], RZ ;  /* 0x0000cc0004020a27 */ /* 0x000fca00078e00ff */
[----:B------:R-:W-:-:S05]  /*93c0*/  @P0 SHF.R.U32.HI R4, RZ, c[0x0][0x334], R2 ;  /* 0x0000cd00ff040a19 */ /* 0x000fca0000011602 */
.L_x_1381:
[----:B------:R-:W-:-:S05]  /*93d0*/  IMAD R4, R4, c[0x0][0x32c], RZ ;  /* 0x0000cb0004047a24 */ /* 0x000fca00078e02ff */
[----:B------:R-:W-:-:S04]  /*93e0*/  IMNMX R3, R3, R4, !PT ;  /* 0x0000000403037217 */ /* 0x000fc80007800200 */
.L_x_1379:
        /* <DEDUP_REMOVED lines=12> */
.L_x_1383:
        /* <DEDUP_REMOVED lines=69> */
[----:B------:R-:W2:Y:S06]  /*9900*/  LDSM.16.M88.4 R132, [R203+0x9900] ;  /* 0x00990000cb84783b */ /* 0x000eac0000000200 */
[C---:B---3--:R-:W-:Y:S02]  /*9910*/  HMMA.16816.F32.BF16 R28, R140.reuse, R136, R28 ;  /* 0x000000888c1c723c */ /* 0x048fe4000004181c */
[----:B-1----:R-:W-:Y:S06]  /*9920*/  LDSM.16.M88.4 R172, [R194+0x2800] ;  /* 0x00280000c2ac783b */ /* 0x002fec0000000200 */
[C---:B------:R-:W-:Y:S02]  /*9930*/  HMMA.16816.F32.BF16 R32, R140.reuse, R138, R32 ;  /* 0x0000008a8c20723c */ /* 0x040fe40000041820 */
[----:B------:R-:W1:Y:S06]  /*9940*/  LDSM.16.M88.4 R136, [R203+0xa100] ;  /* 0x00a10000cb88783b */ /* 0x000e6c0000000200 */
[C---:B------:R-:W-:Y:S02]  /*9950*/  HMMA.16816.F32.BF16 R36, R140.reuse, R144, R36 ;  /* 0x000000908c24723c */ /* 0x040fe40000041824 */
[----:B-----5:R-:W-:Y:S06]  /*9960*/  LDSM.16.M88.4 R184, [R194+0x3000] ;  /* 0x00300000c2b8783b */ /* 0x020fec0000000200 */
[C---:B------:R-:W-:Y:S02]  /*9970*/  HMMA.16816.F32.BF16 R40, R140.reuse, R146, R40 ;  /* 0x000000928c28723c */ /* 0x040fe40000041828 */
[----:B------:R-:W3:Y:S06]  /*9980*/  LDSM.16.M88.4 R144, [R203+0xa900] ;  /* 0x00a90000cb90783b */ /* 0x000eec0000000200 */
[C---:B----4-:R-:W-:Y:S08]  /*9990*/  HMMA.16816.F32.BF16 R44, R140.reuse, R156, R44 ;  /* 0x0000009c8c2c723c */ /* 0x050ff0000004182c */
[----:B------:R-:W-:Y:S01]  /*99a0*/  HMMA.16816.F32.BF16 R48, R140, R158, R48 ;  /* 0x0000009e8c30723c */ /* 0x000fe20000041830 */
[----:B------:R-:W-:Y:S07]  /*99b0*/  LDSM.16.M88.4 R156, [R194+0x800] ;  /* 0x00080000c29c783b */ /* 0x000fee0000000200 */
[C---:B------:R-:W-:Y:S08]  /*99c0*/  HMMA.16816.F32.BF16 R4, R148.reuse, R160, R4 ;  /* 0x000000a09404723c */ /* 0x040ff00000041804 */
[C---:B------:R-:W-:Y:S01]  /*99d0*/  HMMA.16816.F32.BF16 R8, R148.reuse, R162, R8 ;  /* 0x000000a29408723c */ /* 0x040fe20000041808 */
[----:B------:R-:W-:Y:S07]  /*99e0*/  LDSM.16.M88.4 R160, [R194+0x2000] ;  /* 0x00200000c2a0783b */ /* 0x000fee0000000200 */
[C---:B--2---:R-:W-:Y:S08]  /*99f0*/  HMMA.16816.F32.BF16 R12, R148.reuse, R120, R12 ;  /* 0x00000078940c723c */ /* 0x044ff0000004180c */
[C---:B------:R-:W-:Y:S01]  /*9a00*/  HMMA.16816.F32.BF16 R16, R148.reuse, R122, R16 ;  /* 0x0000007a9410723c */ /* 0x040fe20000041810 */
[----:B------:R-:W2:Y:S07]  /*9a10*/  LDSM.16.M88.4 R120, [R194] ;  /* 0x00000000c278783b */ /* 0x000eae0000000200 */
        /* <DEDUP_REMOVED lines=11> */
[----:B------:R-:W-:Y:S07]  /*9ad0*/  LDSM.16.M88.4 R144, [R206+0xc100] ;  /* 0x00c10000ce90783b */ /* 0x000fee0000000200 */
        /* <DEDUP_REMOVED lines=14> */
[----:B------:R-:W3:Y:S07]  /*9bc0*/  LDSM.16.M88.4 R160, [R193] ;  /* 0x00000000c1a0783b */ /* 0x000eee0000000200 */
[C---:B------:R-:W-:Y:S08]  /*9bd0*/  HMMA.16816.F32.BF16 R44, R152.reuse, R172, R44 ;  /* 0x000000ac982c723c */ /* 0x040ff0000004182c */
[----:B------:R-:W-:Y:S01]  /*9be0*/  HMMA.16816.F32.BF16 R48, R152, R174, R48 ;  /* 0x000000ae9830723c */ /* 0x000fe20000041830 */
[----:B------:R-:W-:Y:S07]  /*9bf0*/  LDSM.16.M88.4 R172, [R203+0xd100] ;  /* 0x00d10000cbac783b */ /* 0x000fee0000000200 */
[C---:B-1----:R-:W-:Y:S08]  /*9c00*/  HMMA.16816.F32.BF16 R4, R164.reuse, R136, R4 ;  /* 0x00000088a404723c */ /* 0x042ff00000041804 */
[C---:B------:R-:W-:Y:S01]  /*9c10*/  HMMA.16816.F32.BF16 R8, R164.reuse, R138, R8 ;  /* 0x0000008aa408723c */ /* 0x040fe20000041808 */
        /* <DEDUP_REMOVED lines=9> */
[----:B------:R-:W-:Y:S07]  /*9cb0*/  LDSM.16.M88.4 R156, [R203+0xb100] ;  /* 0x00b10000cb9c783b */ /* 0x000fee0000000200 */
[C---:B----4-:R-:W-:Y:S08]  /*9cc0*/  HMMA.16816.F32.BF16 R36, R164.reuse, R128, R36 ;  /* 0x00000080a424723c */ /* 0x050ff00000041824 */
[C---:B------:R-:W-:Y:S01]  /*9cd0*/  HMMA.16816.F32.BF16 R40, R164.reuse, R130, R40 ;  /* 0x00000082a428723c */ /* 0x040fe20000041828 */
[----:B------:R-:W3:Y:S07]  /*9ce0*/  LDSM.16.M88.4 R128, [R189] ;  /* 0x00000000bd80783b */ /* 0x000eee0000000200 */
[C---:B-----5:R-:W-:Y:S08]  /*9cf0*/  HMMA.16816.F32.BF16 R44, R164.reuse, R132, R44 ;  /* 0x00000084a42c723c */ /* 0x060ff0000004182c */
[----:B------:R-:W-:Y:S01]  /*9d00*/  HMMA.16816.F32.BF16 R48, R164, R134, R48 ;  /* 0x00000086a430723c */ /* 0x000fe20000041830 */
[----:B------:R-:W4:Y:S07]  /*9d10*/  LDSM.16.M88.4 R132, [R188] ;  /* 0x00000000bc84783b */ /* 0x000f2e0000000200 */
[C---:B------:R-:W-:Y:S08]  /*9d20*/  HMMA.16816.F32.BF16 R4, R168.reuse, R160, R4 ;  /* 0x000000a0a804723c */ /* 0x040ff00000041804 */
        /* <DEDUP_REMOVED lines=14> */
[C---:B----4-:R-:W-:Y:S08]  /*9e10*/  HMMA.16816.F32.BF16 R44, R168.reuse, R132, R44 ;  /* 0x00000084a82c723c */ /* 0x050ff0000004182c */
[----:B------:R-:W-:Y:S01]  /*9e20*/  HMMA.16816.F32.BF16 R48, R168, R134, R48 ;  /* 0x00000086a830723c */ /* 0x000fe20000041830 */
[----:B------:R-:W-:Y:S07]  /*9e30*/  LDSM.16.M88.4 R132, [R194+0x4800] ;  /* 0x00480000c284783b */ /* 0x000fee0000000200 */
[C---:B------:R-:W-:Y:S08]  /*9e40*/  HMMA.16816.F32.BF16 R4, R176.reuse, R156, R4 ;  /* 0x0000009cb004723c */ /* 0x040ff00000041804 */
[C---:B------:R-:W-:Y:S08]  /*9e50*/  HMMA.16816.F32.BF16 R8, R176.reuse, R158, R8 ;  /* 0x0000009eb008723c */ /* 0x040ff00000041808 */
[C---:B-1----:R-:W-:Y:S08]  /*9e60*/  HMMA.16816.F32.BF16 R12, R176.reuse, R136, R12 ;  /* 0x00000088b00c723c */ /* 0x042ff0000004180c */
        /* <DEDUP_REMOVED lines=8> */
[C---:B-----5:R-:W-:Y:S08]  /*9ef0*/  HMMA.16816.F32.BF16 R44, R176.reuse, R144, R44 ;  /* 0x00000090b02c723c */ /* 0x060ff0000004182c */
[----:B------:R-:W-:Y:S08]  /*9f00*/  HMMA.16816.F32.BF16 R48, R176, R146, R48 ;  /* 0x00000092b030723c */ /* 0x000ff00000041830 */
[C---:B------:R-:W-:Y:S07]  /*9f10*/  HMMA.16816.F32.BF16 R4, R180.reuse, R184, R4 ;  /* 0x000000b8b404723c */ /* 0x040fee0000041804 */
[----:B------:R-:W-:Y:S01]  /*9f20*/  IADD3 R184, R222, -0x1, RZ ;  /* 0xffffffffdeb87810 */ /* 0x000fe20007ffe0ff */
[C---:B------:R-:W-:Y:S08]  /*9f30*/  HMMA.16816.F32.BF16 R8, R180.reuse, R186, R8 ;  /* 0x000000bab408723c */ /* 0x040ff00000041808 */
[C---:B---3--:R-:W-:Y:S08]  /*9f40*/  HMMA.16816.F32.BF16 R12, R180.reuse, R128, R12 ;  /* 0x00000080b40c723c */ /* 0x048ff0000004180c */
[C---:B------:R-:W-:Y:S01]  /*9f50*/  HMMA.16816.F32.BF16 R16, R180.reuse, R130, R16 ;  /* 0x00000082b410723c */ /* 0x040fe20000041810 */
[----:B------:R-:W2:Y:S03]  /*9f60*/  LDSM.16.M88.4 R128, [R194+0x5000] ;  /* 0x00500000c280783b */ /* 0x000ea60000000200 */
[----:B------:R-:W-:Y:S02]  /*9f70*/  FMNMX.FTZ R0, R4, R3, !PT ;  /* 0x0000000304007209 */ /* 0x000fe40007810000 */
[----:B------:R-:W-:Y:S02]  /*9f80*/  FMNMX.FTZ R2, R6, R117, !PT ;  /* 0x0000007506027209 */ /* 0x000fe40007810000 */
[C---:B-1----:R-:W-:Y:S04]  /*9f90*/  HMMA.16816.F32.BF16 R20, R180.reuse, R120, R20 ;  /* 0x00000078b414723c */ /* 0x042fe80000041814 */
[----:B------:R-:W-:Y:S02]  /*9fa0*/  FMNMX.FTZ R119, R5, R0, !PT ;  /* 0x0000000005777209 */ /* 0x000fe40007810000 */
[----:B------:R-:W-:Y:S02]  /*9fb0*/  FMNMX.FTZ R137, R7, R2, !PT ;  /* 0x0000000207897209 */ /* 0x000fe40007810000 */
[C---:B------:R-:W-:Y:S01]  /*9fc0*/  HMMA.16816.F32.BF16 R24, R180.reuse, R122, R24 ;  /* 0x0000007ab418723c */ /* 0x040fe20000041818 */
[----:B------:R-:W1:Y:S01]  /*9fd0*/  LDSM.16.M88.4 R120, [R194+0x5800] ;  /* 0x00580000c278783b */ /* 0x000e620000000200 */
[----:B------:R-:W-:Y:S04]  /*9fe0*/  DEPBAR.LE SB0, 0x0 ;  /* 0x000080000000791a */ /* 0x000fe80000000000 */
[----:B------:R-:W-:Y:S02]  /*9ff0*/  FMNMX.FTZ R0, R8, R119, !PT ;  /* 0x0000007708007209 */ /* 0x000fe40007810000 */
[C---:B------:R-:W-:Y:S01]  /*a000*/  HMMA.16816.F32.BF16 R28, R180.reuse, R132, R28 ;  /* 0x00000084b41c723c */ /* 0x040fe2000004181c */
[----:B------:R-:W-:Y:S04]  /*a010*/  BAR.SYNC.DEFER_BLOCKING 0x0 ;  /* 0x0000000000007b1d */ /* 0x000fe80000010000 */
[----:B------:R-:W-:Y:S02]  /*a020*/  FMNMX.FTZ R119, R9, R0, !PT ;  /* 0x0000000009777209 */ /* 0x000fe40007810000 */
[----:B------:R-:W-:Y:S01]  /*a030*/  FMNMX.FTZ R2, R10, R137, !PT ;  /* 0x000000890a027209 */ /* 0x000fe20007810000 */
[C---:B------:R-:W-:Y:S04]  /*a040*/  HMMA.16816.F32.BF16 R32, R180.reuse, R134, R32 ;  /* 0x00000086b420723c */ /* 0x040fe80000041820 */
[----:B------:R-:W-:Y:S02]  /*a050*/  FMNMX.FTZ R0, R12, R119, !PT ;  /* 0x000000770c007209 */ /* 0x000fe40007810000 */
[----:B------:R-:W-:Y:S02]  /*a060*/  FMNMX.FTZ R137, R11, R2, !PT ;  /* 0x000000020b897209 */ /* 0x000fe40007810000 */
[----:B------:R-:W-:Y:S01]  /*a070*/  FMNMX.FTZ R119, R13, R0, !PT ;  /* 0x000000000d777209 */ /* 0x000fe20007810000 */
[C---:B--2---:R-:W-:Y:S03]  /*a080*/  HMMA.16816.F32.BF16 R36, R180.reuse, R128, R36 ;  /* 0x00000080b424723c */ /* 0x044fe60000041824 */
[----:B------:R-:W-:Y:S02]  /*a090*/  FMNMX.FTZ R2, R14, R137, !PT ;  /* 0x000000890e027209 */ /* 0x000fe40007810000 */
[----:B------:R-:W-:Y:S02]  /*a0a0*/  FMNMX.FTZ R0, R16, R119, !PT ;  /* 0x0000007710007209 */ /* 0x000fe40007810000 */
[----:B------:R-:W-:Y:S01]  /*a0b0*/  FMNMX.FTZ R133, R15, R2, !PT ;  /* 0x000000020f857209 */ /* 0x000fe20007810000 */
[C---:B------:R-:W-:Y:S04]  /*a0c0*/  HMMA.16816.F32.BF16 R40, R180.reuse, R130, R40 ;  /* 0x00000082b428723c */ /* 0x040fe80000041828 */
[----:B------:R-:W-:Y:S02]  /*a0d0*/  FMNMX.FTZ R119, R17, R0, !PT ;  /* 0x0000000011777209 */ /* 0x000fe40007810000 */
[----:B------:R-:W-:Y:S02]  /*a0e0*/  FMNMX.FTZ R2, R18, R133, !PT ;  /* 0x0000008512027209 */ /* 0x000fe40007810000 */
[C---:B-1----:R-:W-:Y:S04]  /*a0f0*/  HMMA.16816.F32.BF16 R44, R180.reuse, R120, R44 ;  /* 0x00000078b42c723c */ /* 0x042fe8000004182c */
        /* <DEDUP_REMOVED lines=33> */
[----:B------:R-:W-:Y:S01]  /*a310*/  @P5 MOV R122, R210 ;  /* 0x000000d2007a5202 */ /* 0x000fe20000000f00 */
[----:B------:R-:W1:Y:S01]  /*a320*/  SHFL.BFLY PT, R123, R120, 0x2, 0x1f ;  /* 0x0c401f00787b7f89 */ /* 0x000e6200000e0000 */
[----:B------:R-:W-:Y:S07]  /*a330*/  FMNMX.FTZ R121, R51, R0, !PT ;  /* 0x0000000033797209 */ /* 0x000fee0007810000 */
[----:B------:R-:W2:Y:S01]  /*a340*/  SHFL.BFLY PT, R0, R121, 0x2, 0x1f ;  /* 0x0c401f0079007f89 */ /* 0x000ea200000e0000 */
[----:B-1----:R-:W-:Y:S02]  /*a350*/  FMNMX.FTZ R129, R120, R123, !PT ;  /* 0x0000007b78817209 */ /* 0x002fe40007810000 */
[----:B------:R-:W-:Y:S02]  /*a360*/  @P5 SHF.R.S32.HI R120, RZ, 0x1f, R184 ;  /* 0x0000001fff785819 */ /* 0x000fe400000114b8 */
[----:B------:R-:W-:Y:S03]  /*a370*/  @P5 MOV R123, R213 ;  /* 0x000000d5007b5202 */ /* 0x000fe60000000f00 */
[----:B------:R-:W1:Y:S01]  /*a380*/  SHFL.BFLY PT, R2, R129, 0x1, 0x1f ;  /* 0x0c201f0081027f89 */ /* 0x000e6200000e0000 */
[----:B--2---:R-:W-:Y:S07]  /*a390*/  FMNMX.FTZ R119, R121, R0, !PT ;  /* 0x0000000079777209 */ /* 0x004fee0007810000 */
[----:B------:R-:W2:Y:S01]  /*a3a0*/  SHFL.BFLY PT, R116, R119, 0x1, 0x1f ;  /* 0x0c201f0077747f89 */ /* 0x000ea200000e0000 */
[----:B-1----:R-:W-:Y:S05]  /*a3b0*/  FMNMX.FTZ R0, R129, R2, !PT ;  /* 0x0000000281007209 */ /* 0x002fea0007810000 */
[C---:B------:R-:W-:Y:S02]  /*a3c0*/  FADD.FTZ R2, -R0.reuse, R3 ;  /* 0x0000000300027221 */ /* 0x040fe40000010100 */
[----:B------:R-:W-:Y:S01]  /*a3d0*/  FMUL.FTZ R147, R0, c[0x0][0x2d0] ;  /* 0x0000b40000937a20 */ /* 0x000fe20000410000 */
[----:B--2---:R-:W-:Y:S01]  /*a3e0*/  FMNMX.FTZ R116, R119, R116, !PT ;  /* 0x0000007477747209 */ /* 0x004fe20007810000 */
[----:B------:R-:W-:Y:S02]  /*a3f0*/  FMUL.FTZ R3, R2, c[0x0][0x2d0] ;  /* 0x0000b40002037a20 */ /* 0x000fe40000410000 */
[----:B------:R-:W-:Y:S02]  /*a400*/  FFMA.FTZ R138, R4, c[0x0][0x2d0], -R147 ;  /* 0x0000b400048a7a23 */ /* 0x000fe40000010893 */
[----:B------:R-:W-:Y:S02]  /*a410*/  FADD.FTZ R2, -R116, R117 ;  /* 0x0000007574027221 */ /* 0x000fe40000010100 */
[----:B------:R-:W-:Y:S01]  /*a420*/  @P5 IMAD R4, R120, c[0x0][0x1e0], RZ ;  /* 0x0000780078045a24 */ /* 0x000fe200078e02ff */
[----:B------:R-:W1:Y:S01]  /*a430*/  MUFU.EX2 R3, R3 ;  /* 0x0000000300037308 */ /* 0x000e620000000800 */
[----:B------:R-:W-:Y:S02]  /*a440*/  FMUL.FTZ R117, R2, c[0x0][0x2d0] ;  /* 0x0000b40002757a20 */ /* 0x000fe40000410000 */
[C---:B------:R-:W-:Y:S04]  /*a450*/  @P5 IMAD.WIDE.U32 R120, R184.reuse, c[0x0][0x1e0], RZ ;  /* 0x00007800b8785a25 */ /* 0x040fe800078e00ff */
[----:B------:R-:W-:Y:S02]  /*a460*/  @P5 IMAD R4, R184, c[0x0][0x1e4], R4 ;  /* 0x00007900b8045a24 */ /* 0x000fe400078e0204 */
[----:B------:R-:W-:Y:S01]  /*a470*/  @P5 IMAD.WIDE.U32 R122, R120, 0x60, R122 ;  /* 0x00000060787a5825 */ /* 0x000fe200078e007a */
[----:B------:R2:W3:Y:S02]  /*a480*/  MUFU.EX2 R2, R117 ;  /* 0x0000007500027308 */ /* 0x0004e40000000800 */
[----:B------:R-:W-:Y:S01]  /*a490*/  @P5 IADD3 R4, R121, R4, RZ ;  /* 0x0000000479045210 */ /* 0x000fe20007ffe0ff */
[----:B------:R-:W-:Y:S01]  /*a4a0*/  FMUL.FTZ R145, R116, c[0x0][0x2d0] ;  /* 0x0000b40074917a20 */ /* 0x000fe20000410000 */
[----:B------:R-:W-:Y:S01]  /*a4b0*/  @P5 SHF.L.U32 R120, R122, 0x1, RZ ;  /* 0x000000017a785819 */ /* 0x000fe200000006ff */
[----:B------:R-:W-:Y:S01]  /*a4c0*/  FFMA.FTZ R119, R5, c[0x0][0x2d0], -R147 ;  /* 0x0000b40005777a23 */ /* 0x000fe20000010893 */
[----:B------:R-:W-:Y:S01]  /*a4d0*/  @P5 SHF.L.U32 R5, R223, 0x6, RZ ;  /* 0x00000006df055819 */ /* 0x000fe200000006ff */
[----:B------:R-:W-:Y:S01]  /*a4e0*/  @P5 IMAD R4, R4, 0x60, RZ ;  /* 0x0000006004045824 */ /* 0x000fe200078e02ff */
[----:B------:R-:W-:Y:S01]  /*a4f0*/  @P5 IADD3 R128, P2, R120, 0x80, RZ ;  /* 0x0000008078805810 */ /* 0x000fe20007f5e0ff */
[--C-:B------:R-:W-:Y:S01]  /*a500*/  FFMA.FTZ R146, R6, c[0x0][0x2d0], -R145.reuse ;  /* 0x0000b40006927a23 */ /* 0x100fe20000010891 */
[----:B------:R-:W-:Y:S01]  /*a510*/  @P5 IADD3 R120, P0, R120, c[0x0][0x1c8], RZ ;  /* 0x0000720078785a10 */ /* 0x000fe20007f1e0ff */
[----:B------:R-:W-:Y:S01]  /*a520*/  FFMA.FTZ R137, R7, c[0x0][0x2d0], -R145 ;  /* 0x0000b40007897a23 */ /* 0x000fe20000010891 */
[----:B------:R-:W-:Y:S01]  /*a530*/  @P5 IADD3 R128, P1, R128, c[0x0][0x1c8], RZ ;  /* 0x0000720080805a10 */ /* 0x000fe20007f3e0ff */
[----:B------:R-:W-:Y:S01]  /*a540*/  FFMA.FTZ R136, R9, c[0x0][0x2d0], -R147 ;  /* 0x0000b40009887a23 */ /* 0x000fe20000010893 */
[----:B------:R-:W-:Y:S01]  /*a550*/  MUFU.EX2 R138, R138 ;  /* 0x0000008a008a7308 */ /* 0x000fe20000000800 */
[--C-:B------:R-:W-:Y:S02]  /*a560*/  FFMA.FTZ R139, R10, c[0x0][0x2d0], -R145.reuse ;  /* 0x0000b4000a8b7a23 */ /* 0x100fe40000010891 */
[----:B------:R-:W-:Y:S02]  /*a570*/  FFMA.FTZ R144, R11, c[0x0][0x2d0], -R145 ;  /* 0x0000b4000b907a23 */ /* 0x000fe40000010891 */
[C---:B-1----:R-:W-:Y:S02]  /*a580*/  FMUL.FTZ R68, R3.reuse, R68 ;  /* 0x0000004403447220 */ /* 0x042fe40000410000 */
[C---:B------:R-:W-:Y:S02]  /*a590*/  FMUL.FTZ R69, R3.reuse, R69 ;  /* 0x0000004503457220 */ /* 0x040fe40000410000 */
[----:B------:R-:W-:Y:S01]  /*a5a0*/  FMUL.FTZ R72, R3, R72 ;  /* 0x0000004803487220 */ /* 0x000fe20000410000 */
[----:B------:R-:W1:Y:S01]  /*a5b0*/  MUFU.EX2 R119, R119 ;  /* 0x0000007700777308 */ /* 0x000e620000000800 */
[----:B--2---:R-:W-:Y:S01]  /*a5c0*/  FFMA.FTZ R117, R8, c[0x0][0x2d0], -R147 ;  /* 0x0000b40008757a23 */ /* 0x004fe20000010893 */
[----:B------:R-:W-:Y:S01]  /*a5d0*/  @P5 IADD3 R8, R123, R4, RZ ;  /* 0x000000047b085210 */ /* 0x000fe20007ffe0ff */
[C---:B---3--:R-:W-:Y:S01]  /*a5e0*/  FMUL.FTZ R10, R2.reuse, R110 ;  /* 0x0000006e020a7220 */ /* 0x048fe20000410000 */
[----:B------:R-:W-:Y:S01]  /*a5f0*/  @P5 SHF.L.U64.HI R4, R223, 0x6, R118 ;  /* 0x00000006df045819 */ /* 0x000fe20000010276 */
[----:B------:R-:W-:Y:S01]  /*a600*/  FMUL.FTZ R11, R2, R111 ;  /* 0x0000006f020b7220 */ /* 0x000fe20000410000 */
[----:B------:R-:W-:Y:S01]  /*a610*/  @P5 SHF.L.U64.HI R8, R122, 0x1, R8 ;  /* 0x000000017a085819 */ /* 0x000fe20000010208 */
[C---:B------:R-:W-:Y:S02]  /*a620*/  FMUL.FTZ R70, R2.reuse, R70 ;  /* 0x0000004602467220 */ /* 0x040fe40000410000 */
[----:B------:R-:W-:Y:S01]  /*a630*/  FMUL.FTZ R71, R2, R71 ;  /* 0x0000004702477220 */ /* 0x000fe20000410000 */
[----:B------:R-:W-:Y:S01]  /*a640*/  @P5 IADD3.X R121, R8, c[0x0][0x1cc], RZ, P0, !PT ;  /* 0x0000730008795a10 */ /* 0x000fe200007fe4ff */
[----:B------:R-:W-:Y:S01]  /*a650*/  MUFU.EX2 R117, R117 ;  /* 0x0000007500757308 */ /* 0x000fe20000000800 */
[----:B------:R-:W-:Y:S01]  /*a660*/  @P5 IADD3.X R129, RZ, c[0x0][0x1cc], R8, P1, P2 ;  /* 0x00007300ff815a10 */ /* 0x000fe20000fe4408 */
[----:B------:R-:W-:Y:S01]  /*a670*/  FMUL.FTZ R73, R3, R73 ;  /* 0x0000004903497220 */ /* 0x000fe20000410000 */
[----:B------:R-:W-:Y:S01]  /*a680*/  @P5 IADD3 R6, P0, R120, R5, RZ ;  /* 0x0000000578065210 */ /* 0x000fe20007f1e0ff */
[----:B------:R2:W-:Y:S01]  /*a690*/  @P5 LDGSTS.E.BYPASS.LTC128B.128 [R208+0x8100], [R120.64], !P4 ;  /* 0x0810000078d05fae */ /* 0x0005e2000e101d4e */
[C---:B------:R-:W-:Y:S02]  /*a6a0*/  FMUL.FTZ R74, R2.reuse, R74 ;  /* 0x0000004a024a7220 */ /* 0x040fe40000410000 */
[-C--:B------:R-:W-:Y:S01]  /*a6b0*/  @P5 IADD3.X R7, R121, R4.reuse, RZ, P0, !PT ;  /* 0x0000000479075210 */ /* 0x080fe200007fe4ff */
[----:B------:R-:W-:Y:S01]  /*a6c0*/  FMUL.FTZ R75, R2, R75 ;  /* 0x0000004b024b7220 */ /* 0x000fe20000410000 */
[----:B------:R-:W-:Y:S01]  /*a6d0*/  @P5 IADD3 R8, P1, R6, R5, RZ ;  /* 0x0000000506085210 */ /* 0x000fe20007f3e0ff */
[----:B------:R-:W-:Y:S01]  /*a6e0*/  MUFU.EX2 R136, R136 ;  /* 0x0000008800887308 */ /* 0x000fe20000000800 */
[----:B------:R-:W-:Y:S01]  /*a6f0*/  FMUL.FTZ R5, R3, R113 ;  /* 0x0000007103057220 */ /* 0x000fe20000410000 */
[----:B------:R3:W-:Y:S01]  /*a700*/  @P5 LDGSTS.E.BYPASS.LTC128B.128 [R208+0xb100], [R128.64], !P3 ;  /* 0x0b10000080d05fae */ /* 0x0007e2000d901d4e */
[----:B------:R-:W-:Y:S01]  /*a710*/  @P5 IADD3.X R9, R7, R4, RZ, P1, !PT ;  /* 0x0000000407095210 */ /* 0x000fe20000ffe4ff */
[----:B------:R-:W-:Y:S01]  /*a720*/  FMUL.FTZ R4, R3, R112 ;  /* 0x0000007003047220 */ /* 0x000fe20000410000 */
[----:B-1----:R-:W-:Y:S01]  /*a730*/  F2FP.BF16.PACK_AB R112, R119, R138 ;  /* 0x0000008a7770723e */ /* 0x002fe200000010ff */
[C---:B------:R-:W-:Y:S01]  /*a740*/  FMUL.FTZ R76, R3.reuse, R76 ;  /* 0x0000004c034c7220 */ /* 0x040fe20000410000 */
[----:B------:R-:W-:Y:S01]  /*a750*/  ISETP.GT.AND P0, PT, R222, R225, PT ;  /* 0x000000e1de00720c */ /* 0x000fe20003f04270 */
[C---:B------:R-:W-:Y:S01]  /*a760*/  FMUL.FTZ R77, R3.reuse, R77 ;  /* 0x0000004d034d7220 */ /* 0x040fe20000410000 */
[----:B------:R-:W-:Y:S01]  /*a770*/  MOV R222, R184 ;  /* 0x000000b800de7202 */ /* 0x000fe20000000f00 */
[----:B------:R1:W-:Y:S01]  /*a780*/  @P5 LDGSTS.E.BYPASS.LTC128B.128 [R208+0x9100], [R6.64], !P4 ;  /* 0x0910000006d05fae */ /* 0x0003e2000e101d4e */
[----:B------:R-:W-:Y:S01]  /*a790*/  MUFU.EX2 R146, R146 ;  /* 0x0000009200927308 */ /* 0x000fe20000000800 */
[C---:B------:R-:W-:Y:S02]  /*a7a0*/  FMUL.FTZ R78, R2.reuse, R78 ;  /* 0x0000004e024e7220 */ /* 0x040fe40000410000 */
[C---:B------:R-:W-:Y:S02]  /*a7b0*/  FMUL.FTZ R79, R2.reuse, R79 ;  /* 0x0000004f024f7220 */ /* 0x040fe40000410000 */
[C---:B------:R-:W-:Y:S02]  /*a7c0*/  FMUL.FTZ R80, R3.reuse, R80 ;  /* 0x0000005003507220 */ /* 0x040fe40000410000 */
[----:B------:R1:W-:Y:S01]  /*a7d0*/  @P5 LDGSTS.E.BYPASS.LTC128B.128 [R208+0xc100], [R6.64+0x80], !P3 ;  /* 0x0c10008006d05fae */ /* 0x0003e2000d901d4e */
[C---:B------:R-:W-:Y:S02]  /*a7e0*/  FMUL.FTZ R81, R3.reuse, R81 ;  /* 0x0000005103517220 */ /* 0x040fe40000410000 */
[----:B------:R-:W4:Y:S01]  /*a7f0*/  MUFU.EX2 R137, R137 ;  /* 0x0000008900897308 */ /* 0x000f220000000800 */
[C---:B------:R-:W-:Y:S02]  /*a800*/  FMUL.FTZ R82, R2.reuse, R82 ;  /* 0x0000005202527220 */ /* 0x040fe40000410000 */
[C---:B------:R-:W-:Y:S02]  /*a810*/  FMUL.FTZ R83, R2.reuse, R83 ;  /* 0x0000005302537220 */ /* 0x040fe40000410000 */
[----:B------:R5:W-:Y:S01]  /*a820*/  @P5 LDGSTS.E.BYPASS.LTC128B.128 [R208+0xa100], [R8.64], !P4 ;  /* 0x0a10000008d05fae */ /* 0x000be2000e101d4e */
[C---:B------:R-:W-:Y:S02]  /*a830*/  FMUL.FTZ R84, R3.reuse, R84 ;  /* 0x0000005403547220 */ /* 0x040fe40000410000 */
[----:B------:R-:W-:Y:S02]  /*a840*/  FMUL.FTZ R85, R3, R85 ;  /* 0x0000005503557220 */ /* 0x000fe40000410000 */
[----:B------:R-:W-:Y:S01]  /*a850*/  MUFU.EX2 R139, R139 ;  /* 0x0000008b008b7308 */ /* 0x000fe20000000800 */
[C---:B------:R-:W-:Y:S02]  /*a860*/  FMUL.FTZ R86, R2.reuse, R86 ;  /* 0x0000005602567220 */ /* 0x040fe40000410000 */
[----:B------:R5:W-:Y:S01]  /*a870*/  @P5 LDGSTS.E.BYPASS.LTC128B.128 [R208+0xd100], [R8.64+0x80], !P3 ;  /* 0x0d10008008d05fae */ /* 0x000be2000d901d4e */
[----:B------:R-:W-:Y:S02]  /*a880*/  FMUL.FTZ R87, R2, R87 ;  /* 0x0000005702577220 */ /* 0x000fe40000410000 */
[--C-:B------:R-:W-:Y:S02]  /*a890*/  FFMA.FTZ R156, R14, c[0x0][0x2d0], -R145.reuse ;  /* 0x0000b4000e9c7a23 */ /* 0x100fe40000010891 */
[--C-:B------:R-:W-:Y:S02]  /*a8a0*/  FFMA.FTZ R157, R15, c[0x0][0x2d0], -R145.reuse ;  /* 0x0000b4000f9d7a23 */ /* 0x100fe40000010891 */
[----:B------:R-:W5:Y:S01]  /*a8b0*/  MUFU.EX2 R144, R144 ;  /* 0x0000009000907308 */ /* 0x000f620000000800 */
[----:B--2---:R-:W2:Y:S01]  /*a8c0*/  LDSM.16.MT88.4 R120, [R204+0x100] ;  /* 0x00010000cc78783b */ /* 0x004ea20000004200 */
[--C-:B------:R-:W-:Y:S01]  /*a8d0*/  FFMA.FTZ R158, R18, c[0x0][0x2d0], -R145.reuse ;  /* 0x0000b400129e7a23 */ /* 0x100fe20000010891 */
[----:B----4-:R-:W-:Y:S01]  /*a8e0*/  F2FP.BF16.PACK_AB R113, R137, R146 ;  /* 0x000000928971723e */ /* 0x010fe200000010ff */
[----:B-1----:R-:W-:Y:S01]  /*a8f0*/  FMUL.FTZ R6, R2, R114 ;  /* 0x0000007202067220 */ /* 0x002fe20000410000 */
[----:B------:R-:W-:Y:S01]  /*a900*/  F2FP.BF16.PACK_AB R114, R136, R117 ;  /* 0x000000758872723e */ /* 0x000fe200000010ff */
[----:B------:R-:W-:Y:S03]  /*a910*/  FMUL.FTZ R7, R2, R115 ;  /* 0x0000007302077220 */ /* 0x000fe60000410000 */
[----:B---3--:R-:W1:Y:S01]  /*a920*/  LDSM.16.MT88.4 R128, [R202+0x100] ;  /* 0x00010000ca80783b */ /* 0x008e620000004200 */
[----:B------:R-:W-:Y:S01]  /*a930*/  FFMA.FTZ R159, R19, c[0x0][0x2d0], -R145 ;  /* 0x0000b400139f7a23 */ /* 0x000fe20000010891 */
[----:B------:R-:W-:Y:S01]  /*a940*/  MUFU.EX2 R156, R156 ;  /* 0x0000009c009c7308 */ /* 0x000fe20000000800 */
[--C-:B------:R-:W-:Y:S02]  /*a950*/  FFMA.FTZ R161, R20, c[0x0][0x2d0], -R147.reuse ;  /* 0x0000b40014a17a23 */ /* 0x100fe40000010893 */
[--C-:B------:R-:W-:Y:S02]  /*a960*/  FFMA.FTZ R160, R21, c[0x0][0x2d0], -R147.reuse ;  /* 0x0000b40015a07a23 */ /* 0x100fe40000010893 */
[--C-:B------:R-:W-:Y:S01]  /*a970*/  FFMA.FTZ R162, R24, c[0x0][0x2d0], -R147.reuse ;  /* 0x0000b40018a27a23 */ /* 0x100fe20000010893 */
[----:B------:R-:W3:Y:S01]  /*a980*/  LDSM.16.MT88.4 R132, [R201+0x100] ;  /* 0x00010000c984783b */ /* 0x000ee20000004200 */
[----:B------:R-:W-:Y:S02]  /*a990*/  FFMA.FTZ R163, R25, c[0x0][0x2d0], -R147 ;  /* 0x0000b40019a37a23 */ /* 0x000fe40000010893 */
[C---:B-----5:R-:W-:Y:S01]  /*a9a0*/  FMUL.FTZ R8, R3.reuse, R108 ;  /* 0x0000006c03087220 */ /* 0x060fe20000410000 */
[----:B------:R-:W-:Y:S01]  /*a9b0*/  MUFU.EX2 R157, R157 ;  /* 0x0000009d009d7308 */ /* 0x000fe20000000800 */
[----:B------:R-:W-:Y:S01]  /*a9c0*/  FMUL.FTZ R9, R3, R109 ;  /* 0x0000006d03097220 */ /* 0x000fe20000410000 */
[----:B------:R-:W-:Y:S02]  /*a9d0*/  F2FP.BF16.PACK_AB R115, R144, R139 ;  /* 0x0000008b9073723e */ /* 0x000fe400000010ff */
[----:B------:R-:W4:Y:S01]  /*a9e0*/  LDSM.16.MT88.4 R108, [R200+0x100] ;  /* 0x00010000c86c783b */ /* 0x000f220000004200 */
[--C-:B------:R-:W-:Y:S02]  /*a9f0*/  FFMA.FTZ R173, R22, c[0x0][0x2d0], -R145.reuse ;  /* 0x0000b40016ad7a23 */ /* 0x100fe40000010891 */
[--C-:B------:R-:W-:Y:S02]  /*aa00*/  FFMA.FTZ R172, R23, c[0x0][0x2d0], -R145.reuse ;  /* 0x0000b40017ac7a23 */ /* 0x100fe40000010891 */
[--C-:B------:R-:W-:Y:S01]  /*aa10*/  FFMA.FTZ R174, R26, c[0x0][0x2d0], -R145.reuse ;  /* 0x0000b4001aae7a23 */ /* 0x100fe20000010891 */
[----:B------:R-:W-:Y:S01]  /*aa20*/  MUFU.EX2 R158, R158 ;  /* 0x0000009e009e7308 */ /* 0x000fe20000000800 */
[----:B------:R-:W-:Y:S01]  /*aa30*/  FFMA.FTZ R175, R27, c[0x0][0x2d0], -R145 ;  /* 0x0000b4001baf7a23 */ /* 0x000fe20000010891 */
[----:B------:R-:W-:Y:S01]  /*aa40*/  LDSM.16.MT88.4 R20, [R202+0x1100] ;  /* 0x00110000ca14783b */ /* 0x000fe20000004200 */
[--C-:B------:R-:W-:Y:S02]  /*aa50*/  FFMA.FTZ R185, R28, c[0x0][0x2d0], -R147.reuse ;  /* 0x0000b4001cb97a23 */ /* 0x100fe40000010893 */
[--C-:B------:R-:W-:Y:S02]  /*aa60*/  FFMA.FTZ R186, R29, c[0x0][0x2d0], -R147.reuse ;  /* 0x0000b4001dba7a23 */ /* 0x100fe40000010893 */
[--C-:B------:R-:W-:Y:S02]  /*aa70*/  FFMA.FTZ R187, R32, c[0x0][0x2d0], -R147.reuse ;  /* 0x0000b40020bb7a23 */ /* 0x100fe40000010893 */
[----:B------:R-:W-:Y:S01]  /*aa80*/  FFMA.FTZ R224, R33, c[0x0][0x2d0], -R147 ;  /* 0x0000b40021e07a23 */ /* 0x000fe20000010893 */
[C---:B--2---:R-:W-:Y:S01]  /*aa90*/  HMMA.16816.F32.BF16 R4, R112.reuse, R120, R4 ;  /* 0x000000787004723c */ /* 0x044fe20000041804 */
[----:B------:R-:W-:Y:S01]  /*aaa0*/  LDSM.16.MT88.4 R24, [R201+0x1100] ;  /* 0x00110000c918783b */ /* 0x000fe20000004200 */
[----:B------:R-:W-:Y:S03]  /*aab0*/  MUFU.EX2 R159, R159 ;  /* 0x0000009f009f7308 */ /* 0x000fe60000000800 */
[--C-:B------:R-:W-:Y:S02]  /*aac0*/  FFMA.FTZ R226, R30, c[0x0][0x2d0], -R145.reuse ;  /* 0x0000b4001ee27a23 */ /* 0x100fe40000010891 */
[--C-:B------:R-:W-:Y:S01]  /*aad0*/  FFMA.FTZ R227, R31, c[0x0][0x2d0], -R145.reuse ;  /* 0x0000b4001fe37a23 */ /* 0x100fe20000010891 */
[C---:B------:R-:W-:Y:S01]  /*aae0*/  HMMA.16816.F32.BF16 R8, R112.reuse, R122, R8 ;  /* 0x0000007a7008723c */ /* 0x040fe20000041808 */
[----:B------:R-:W2:Y:S03]  /*aaf0*/  LDSM.16.MT88.4 R120, [R204+0x3100] ;  /* 0x00310000cc78783b */ /* 0x000ea60000004200 */
[--C-:B------:R-:W-:Y:S01]  /*ab00*/  FFMA.FTZ R228, R34, c[0x0][0x2d0], -R145.reuse ;  /* 0x0000b40022e47a23 */ /* 0x100fe20000010891 */
[----:B------:R-:W-:Y:S01]  /*ab10*/  MUFU.EX2 R161, R161 ;  /* 0x000000a100a17308 */ /* 0x000fe20000000800 */
[----:B------:R-:W-:Y:S02]  /*ab20*/  FFMA.FTZ R229, R35, c[0x0][0x2d0], -R145 ;  /* 0x0000b40023e57a23 */ /* 0x000fe40000010891 */
[C---:B-1----:R-:W-:Y:S01]  /*ab30*/  HMMA.16816.F32.BF16 R68, R112.reuse, R128, R68 ;  /* 0x000000807044723c */ /* 0x042fe20000041844 */
[----:B------:R-:W-:Y:S03]  /*ab40*/  LDSM.16.MT88.4 R28, [R202+0x1900] ;  /* 0x00190000ca1c783b */ /* 0x000fe60000004200 */
[C---:B------:R-:W-:Y:S02]  /*ab50*/  FMUL.FTZ R88, R3.reuse, R88 ;  /* 0x0000005803587220 */ /* 0x040fe40000410000 */
[C---:B------:R-:W-:Y:S01]  /*ab60*/  FMUL.FTZ R89, R3.reuse, R89 ;  /* 0x0000005903597220 */ /* 0x040fe20000410000 */
[----:B------:R-:W-:Y:S01]  /*ab70*/  MUFU.EX2 R160, R160 ;  /* 0x000000a000a07308 */ /* 0x000fe20000000800 */
[C---:B------:R-:W-:Y:S01]  /*ab80*/  HMMA.16816.F32.BF16 R72, R112.reuse, R130, R72 ;  /* 0x000000827048723c */ /* 0x040fe20000041848 */
[----:B------:R-:W1:Y:S03]  /*ab90*/  LDSM.16.MT88.4 R128, [R202+0x3100] ;  /* 0x00310000ca80783b */ /* 0x000e660000004200 */
[C---:B------:R-:W-:Y:S02]  /*aba0*/  FMUL.FTZ R90, R2.reuse, R90 ;  /* 0x0000005a025a7220 */ /* 0x040fe40000410000 */
[----:B------:R-:W-:Y:S02]  /*abb0*/  FMUL.FTZ R91, R2, R91 ;  /* 0x0000005b025b7220 */ /* 0x000fe40000410000 */
[C---:B---3--:R-:W-:Y:S01]  /*abc0*/  HMMA.16816.F32.BF16 R76, R112.reuse, R132, R76 ;  /* 0x00000084704c723c */ /* 0x048fe2000004184c */
[----:B------:R-:W-:Y:S01]  /*abd0*/  LDSM.16.MT88.4 R32, [R200+0x5100] ;  /* 0x00510000c820783b */ /* 0x000fe20000004200 */
[----:B------:R-:W-:Y:S02]  /*abe0*/  MUFU.EX2 R162, R162 ;  /* 0x000000a200a27308 */ /* 0x000fe40000000800 */
[C---:B------:R-:W-:Y:S02]  /*abf0*/  FMUL.FTZ R92, R3.reuse, R92 ;  /* 0x0000005c035c7220 */ /* 0x040fe40000410000 */
[----:B------:R-:W-:Y:S02]  /*ac00*/  FMUL.FTZ R93, R3, R93 ;  /* 0x0000005d035d7220 */ /* 0x000fe40000410000 */
[C---:B------:R-:W-:Y:S01]  /*ac10*/  HMMA.16816.F32.BF16 R80, R112.reuse, R134, R80 ;  /* 0x000000867050723c */ /* 0x040fe20000041850 */
[----:B------:R-:W0:Y:S03]  /*ac20*/  LDGDEPBAR ;  /* 0x00000000000079af */ /* 0x000e260000000000 */
[--C-:B------:R-:W-:Y:S01]  /*ac30*/  FFMA.FTZ R132, R12, c[0x0][0x2d0], -R147.reuse ;  /* 0x0000b4000c847a23 */ /* 0x100fe20000010893 */
[----:B------:R-:W-:Y:S01]  /*ac40*/  MUFU.EX2 R163, R163 ;  /* 0x000000a300a37308 */ /* 0x000fe20000000800 */
[--C-:B------:R-:W-:Y:S02]  /*ac50*/  FFMA.FTZ R133, R13, c[0x0][0x2d0], -R147.reuse ;  /* 0x0000b4000d857a23 */ /* 0x100fe40000010893 */
[C---:B----4-:R-:W-:Y:S01]  /*ac60*/  HMMA.16816.F32.BF16 R84, R112.reuse, R108, R84 ;  /* 0x0000006c7054723c */ /* 0x050fe20000041854 */
[----:B------:R-:W-:Y:S03]  /*ac70*/  LDSM.16.MT88.4 R12, [R200+0x3100] ;  /* 0x00310000c80c783b */ /* 0x000fe60000004200 */
[--C-:B------:R-:W-:Y:S02]  /*ac80*/  FFMA.FTZ R134, R16, c[0x0][0x2d0], -R147.reuse ;  /* 0x0000b40010867a23 */ /* 0x100fe40000010893 */
[--C-:B------:R-:W-:Y:S01]  /*ac90*/  FFMA.FTZ R135, R17, c[0x0][0x2d0], -R147.reuse ;  /* 0x0000b40011877a23 */ /* 0x100fe20000010893 */
[----:B------:R-:W-:Y:S01]  /*aca0*/  MUFU.EX2 R132, R132 ;  /* 0x0000008400847308 */ /* 0x000fe20000000800 */
[C---:B------:R-:W-:Y:S01]  /*acb0*/  HMMA.16816.F32.BF16 R88, R112.reuse, R110, R88 ;  /* 0x0000006e7058723c */ /* 0x040fe20000041858 */
[----:B------:R-:W3:Y:S03]  /*acc0*/  LDSM.16.MT88.4 R108, [R201+0x3100] ;  /* 0x00310000c96c783b */ /* 0x000ee60000004200 */
[C---:B------:R-:W-:Y:S02]  /*acd0*/  FMUL.FTZ R94, R2.reuse, R94 ;  /* 0x0000005e025e7220 */ /* 0x040fe40000410000 */
[C---:B------:R-:W-:Y:S02]  /*ace0*/  FMUL.FTZ R95, R2.reuse, R95 ;  /* 0x0000005f025f7220 */ /* 0x040fe40000410000 */
[C---:B------:R-:W-:Y:S01]  /*acf0*/  FMUL.FTZ R96, R3.reuse, R96 ;  /* 0x0000006003607220 */ /* 0x040fe20000410000 */
[----:B------:R-:W-:Y:S01]  /*ad00*/  LDSM.16.MT88.4 R16, [R202+0x900] ;  /* 0x00090000ca10783b */ /* 0x000fe20000004200 */
[----:B------:R-:W4:Y:S02]  /*ad10*/  MUFU.EX2 R133, R133 ;  /* 0x0000008500857308 */ /* 0x000f240000000800 */
[C---:B------:R-:W-:Y:S01]  /*ad20*/  FMUL.FTZ R97, R3.reuse, R97 ;  /* 0x0000006103617220 */ /* 0x040fe20000410000 */
[C---:B--2---:R-:W-:Y:S03]  /*ad30*/  HMMA.16816.F32.BF16 R92, R112.reuse, R120, R92 ;  /* 0x00000078705c723c */ /* 0x044fe6000004185c */
[C---:B------:R-:W-:Y:S02]  /*ad40*/  FMUL.FTZ R98, R2.reuse, R98 ;  /* 0x0000006202627220 */ /* 0x040fe40000410000 */
[C---:B------:R-:W-:Y:S02]  /*ad50*/  FMUL.FTZ R99, R2.reuse, R99 ;  /* 0x0000006302637220 */ /* 0x040fe40000410000 */
[C---:B------:R-:W-:Y:S01]  /*ad60*/  FMUL.FTZ R100, R3.reuse, R100 ;  /* 0x0000006403647220 */ /* 0x040fe20000410000 */
[----:B------:R-:W-:Y:S01]  /*ad70*/  MUFU.EX2 R134, R134 ;  /* 0x0000008600867308 */ /* 0x000fe20000000800 */
[C---:B------:R-:W-:Y:S03]  /*ad80*/  FMUL.FTZ R101, R3.reuse, R101 ;  /* 0x0000006503657220 */ /* 0x040fe60000410000 */
[C---:B------:R-:W-:Y:S01]  /*ad90*/  HMMA.16816.F32.BF16 R96, R112.reuse, R122, R96 ;  /* 0x0000007a7060723c */ /* 0x040fe20000041860 */
[----:B------:R-:W2:Y:S02]  /*ada0*/  LDSM.16.MT88.4 R120, [R204+0x900] ;  /* 0x00090000cc78783b */ /* 0x000ea40000004200 */
[C---:B------:R-:W-:Y:S02]  /*adb0*/  FMUL.FTZ R102, R2.reuse, R102 ;  /* 0x0000006602667220 */ /* 0x040fe40000410000 */
[C---:B------:R-:W-:Y:S01]  /*adc0*/  FMUL.FTZ R103, R2.reuse, R103 ;  /* 0x0000006702677220 */ /* 0x040fe20000410000 */
[----:B------:R-:W5:Y:S01]  /*add0*/  MUFU.EX2 R135, R135 ;  /* 0x0000008700877308 */ /* 0x000f620000000800 */
[C---:B------:R-:W-:Y:S02]  /*ade0*/  FMUL.FTZ R104, R3.reuse, R104 ;  /* 0x0000006803687220 */ /* 0x040fe40000410000 */
[C---:B------:R-:W-:Y:S03]  /*adf0*/  FMUL.FTZ R105, R3.reuse, R105 ;  /* 0x0000006903697220 */ /* 0x040fe60000410000 */
[C---:B-1----:R-:W-:Y:S03]  /*ae00*/  HMMA.16816.F32.BF16 R100, R112.reuse, R128, R100 ;  /* 0x000000807064723c */ /* 0x042fe60000041864 */
[C---:B------:R-:W-:Y:S01]  /*ae10*/  FMUL.FTZ R106, R2.reuse, R106 ;  /* 0x0000006a026a7220 */ /* 0x040fe20000410000 */
[----:B------:R-:W-:Y:S01]  /*ae20*/  MUFU.EX2 R173, R173 ;  /* 0x000000ad00ad7308 */ /* 0x000fe20000000800 */
[C---:B------:R-:W-:Y:S02]  /*ae30*/  FMUL.FTZ R107, R2.reuse, R107 ;  /* 0x0000006b026b7220 */ /* 0x040fe40000410000 */
[C---:B------:R-:W-:Y:S02]  /*ae40*/  FMUL.FTZ R52, R3.reuse, R52 ;  /* 0x0000003403347220 */ /* 0x040fe40000410000 */
[C---:B------:R-:W-:Y:S03]  /*ae50*/  FMUL.FTZ R53, R3.reuse, R53 ;  /* 0x0000003503357220 */ /* 0x040fe60000410000 */
[C---:B------:R-:W-:Y:S01]  /*ae60*/  HMMA.16816.F32.BF16 R104, R112.reuse, R130, R104 ;  /* 0x000000827068723c */ /* 0x040fe20000041868 */
[----:B------:R-:W-:Y:S01]  /*ae70*/  LDSM.16.MT88.4 R128, [R200+0x900] ;  /* 0x00090000c880783b */ /* 0x000fe20000004200 */
[----:B------:R-:W1:Y:S01]  /*ae80*/  MUFU.EX2 R172, R172 ;  /* 0x000000ac00ac7308 */ /* 0x000e620000000800 */
[C---:B------:R-:W-:Y:S02]  /*ae90*/  FMUL.FTZ R54, R2.reuse, R54 ;  /* 0x0000003602367220 */ /* 0x040fe40000410000 */
[C---:B------:R-:W-:Y:S02]  /*aea0*/  FMUL.FTZ R55, R2.reuse, R55 ;  /* 0x0000003702377220 */ /* 0x040fe40000410000 */
[C---:B------:R-:W-:Y:S02]  /*aeb0*/  FMUL.FTZ R56, R3.reuse, R56 ;  /* 0x0000003803387220 */ /* 0x040fe40000410000 */
[C---:B------:R-:W-:Y:S03]  /*aec0*/  FMUL.FTZ R57, R3.reuse, R57 ;  /* 0x0000003903397220 */ /* 0x040fe60000410000 */
[C---:B---3--:R-:W-:Y:S01]  /*aed0*/  HMMA.16816.F32.BF16 R52, R112.reuse, R108, R52 ;  /* 0x0000006c7034723c */ /* 0x048fe20000041834 */
[----:B------:R-:W-:Y:S02]  /*aee0*/  MUFU.EX2 R174, R174 ;  /* 0x000000ae00ae7308 */ /* 0x000fe40000000800 */
[C---:B------:R-:W-:Y:S02]  /*aef0*/  FMUL.FTZ R58, R2.reuse, R58 ;  /* 0x0000003a023a7220 */ /* 0x040fe40000410000 */
[C---:B------:R-:W-:Y:S02]  /*af00*/  FMUL.FTZ R59, R2.reuse, R59 ;  /* 0x0000003b023b7220 */ /* 0x040fe40000410000 */
[C---:B------:R-:W-:Y:S02]  /*af10*/  FMUL.FTZ R60, R3.reuse, R60 ;  /* 0x0000003c033c7220 */ /* 0x040fe40000410000 */
[C---:B------:R-:W-:Y:S02]  /*af20*/  FMUL.FTZ R61, R3.reuse, R61 ;  /* 0x0000003d033d7220 */ /* 0x040fe40000410000 */
[----:B------:R-:W3:Y:S01]  /*af30*/  MUFU.EX2 R175, R175 ;  /* 0x000000af00af7308 */ /* 0x000ee20000000800 */
[C---:B------:R-:W-:Y:S01]  /*af40*/  HMMA.16816.F32.BF16 R56, R112.reuse, R110, R56 ;  /* 0x0000006e7038723c */ /* 0x040fe20000041838 */
[----:B------:R-:W1:Y:S02]  /*af50*/  LDSM.16.MT88.4 R108, [R201+0x900] ;  /* 0x00090000c96c783b */ /* 0x000e640000004200 */
[C---:B------:R-:W-:Y:S02]  /*af60*/  FMUL.FTZ R62, R2.reuse, R62 ;  /* 0x0000003e023e7220 */ /* 0x040fe40000410000 */
[C---:B------:R-:W-:Y:S02]  /*af70*/  FMUL.FTZ R63, R2.reuse, R63 ;  /* 0x0000003f023f7220 */ /* 0x040fe40000410000 */
[C---:B------:R-:W-:Y:S02]  /*af80*/  FMUL.FTZ R64, R3.reuse, R64 ;  /* 0x0000004003407220 */ /* 0x040fe40000410000 */
[----:B------:R-:W-:Y:S01]  /*af90*/  FMUL.FTZ R65, R3, R65 ;  /* 0x0000004103417220 */ /* 0x000fe20000410000 */
[----:B------:R-:W-:Y:S02]  /*afa0*/  MUFU.EX2 R185, R185 ;  /* 0x000000b900b97308 */ /* 0x000fe40000000800 */
[C---:B------:R-:W-:Y:S03]  /*afb0*/  HMMA.16816.F32.BF16 R60, R112.reuse, R12, R60 ;  /* 0x0000000c703c723c */ /* 0x040fe6000004183c */
[C---:B------:R-:W-:Y:S02]  /*afc0*/  FMUL.FTZ R66, R2.reuse, R66 ;  /* 0x0000004202427220 */ /* 0x040fe40000410000 */
[----:B------:R-:W-:Y:S02]  /*afd0*/  FMUL.FTZ R67, R2, R67 ;  /* 0x0000004302437220 */ /* 0x000fe40000410000 */
[----:B----4-:R-:W-:Y:S01]  /*afe0*/  F2FP.BF16.PACK_AB R12, R133, R132 ;  /* 0x00000084850c723e */ /* 0x010fe200000010ff */
[----:B------:R-:W4:Y:S01]  /*aff0*/  MUFU.EX2 R186, R186 ;  /* 0x000000ba00ba7308 */ /* 0x000f220000000800 */
[----:B------:R-:W-:Y:S03]  /*b000*/  F2FP.BF16.PACK_AB R13, R157, R156 ;  /* 0x0000009c9d0d723e */ /* 0x000fe600000010ff */
[----:B------:R-:W-:Y:S01]  /*b010*/  HMMA.16816.F32.BF16 R64, R112, R14, R64 ;  /* 0x0000000e7040723c */ /* 0x000fe20000041840 */
[----:B------:R-:W1:Y:S02]  /*b020*/  LDSM.16.MT88.4 R112, [R204+0x3900] ;  /* 0x00390000cc70783b */ /* 0x000e640000004200 */
[--C-:B------:R-:W-:Y:S02]  /*b030*/  FFMA.FTZ R40, R40, c[0x0][0x2d0], -R147.reuse ;  /* 0x0000b40028287a23 */ /* 0x100fe40000010893 */
[----:B------:R-:W-:Y:S01]  /*b040*/  FFMA.FTZ R41, R41, c[0x0][0x2d0], -R147 ;  /* 0x0000b40029297a23 */ /* 0x000fe20000010893 */
[----:B------:R-:W-:Y:S01]  /*b050*/  MUFU.EX2 R187, R187 ;  /* 0x000000bb00bb7308 */ /* 0x000fe20000000800 */
[----:B-----5:R-:W-:Y:S01]  /*b060*/  F2FP.BF16.PACK_AB R14, R135, R134 ;  /* 0x00000086870e723e */ /* 0x020fe200000010ff */
[--C-:B------:R-:W-:Y:S01]  /*b070*/  FFMA.FTZ R42, R42, c[0x0][0x2d0], -R145.reuse ;  /* 0x0000b4002a2a7a23 */ /* 0x100fe20000010891 */
[----:B------:R-:W-:Y:S03]  /*b080*/  F2FP.BF16.PACK_AB R15, R159, R158 ;  /* 0x0000009e9f0f723e */ /* 0x000fe600000010ff */
[----:B------:R-:W-:Y:S02]  /*b090*/  FFMA.FTZ R43, R43, c[0x0][0x2d0], -R145 ;  /* 0x0000b4002b2b7a23 */ /* 0x000fe40000010891 */
[--C-:B------:R-:W-:Y:S02]  /*b0a0*/  FFMA.FTZ R44, R44, c[0x0][0x2d0], -R147.reuse ;  /* 0x0000b4002c2c7a23 */ /* 0x100fe40000010893 */
[C---:B--2---:R-:W-:Y:S01]  /*b0b0*/  HMMA.16816.F32.BF16 R4, R12.reuse, R120, R4 ;  /* 0x000000780c04723c */ /* 0x044fe20000041804 */
[----:B------:R-:W2:Y:S04]  /*b0c0*/  MUFU.EX2 R224, R224 ;  /* 0x000000e000e07308 */ /* 0x000ea80000000800 */
[--C-:B------:R-:W-:Y:S02]  /*b0d0*/  FFMA.FTZ R45, R45, c[0x0][0x2d0], -R147.reuse ;  /* 0x0000b4002d2d7a23 */ /* 0x100fe40000010893 */
[----:B------:R-:W-:Y:S01]  /*b0e0*/  FFMA.FTZ R48, R48, c[0x0][0x2d0], -R147 ;  /* 0x0000b40030307a23 */ /* 0x000fe20000010893 */
[C---:B------:R-:W-:Y:S01]  /*b0f0*/  HMMA.16816.F32.BF16 R8, R12.reuse, R122, R8 ;  /* 0x0000007a0c08723c */ /* 0x040fe20000041808 */
[----:B------:R-:W-:Y:S02]  /*b100*/  LDSM.16.MT88.4 R120, [R200+0x3900] ;  /* 0x00390000c878783b */ /* 0x000fe40000004200 */
[----:B------:R-:W-:Y:S01]  /*b110*/  MUFU.EX2 R226, R226 ;  /* 0x000000e200e27308 */ /* 0x000fe20000000800 */
[--C-:B------:R-:W-:Y:S02]  /*b120*/  FFMA.FTZ R46, R46, c[0x0][0x2d0], -R145.reuse ;  /* 0x0000b4002e2e7a23 */ /* 0x100fe40000010891 */
[----:B------:R-:W-:Y:S02]  /*b130*/  FFMA.FTZ R47, R47, c[0x0][0x2d0], -R145 ;  /* 0x0000b4002f2f7a23 */ /* 0x000fe40000010891 */
[C---:B------:R-:W-:Y:S04]  /*b140*/  HMMA.16816.F32.BF16 R68, R12.reuse, R16, R68 ;  /* 0x000000100c44723c */ /* 0x040fe80000041844 */
[----:B------:R-:W-:Y:S01]  /*b150*/  FFMA.FTZ R138, R3, R216, R138 ;  /* 0x000000d8038a7223 */ /* 0x000fe2000001008a */
[----:B------:R-:W5:Y:S01]  /*b160*/  MUFU.EX2 R227, R227 ;  /* 0x000000e300e37308 */ /* 0x000f620000000800 */
[----:B------:R-:W-:Y:S01]  /*b170*/  MOV R3, R0 ;  /* 0x0000000000037202 */ /* 0x000fe20000000f00 */
[----:B------:R-:W-:Y:S01]  /*b180*/  FFMA.FTZ R146, R2, R217, R146 ;  /* 0x000000d902927223 */ /* 0x000fe20000010092 */
[C---:B------:R-:W-:Y:S01]  /*b190*/  HMMA.16816.F32.BF16 R72, R12.reuse, R18, R72 ;  /* 0x000000120c48723c */ /* 0x040fe20000041848 */
[----:B------:R-:W2:Y:S03]  /*b1a0*/  LDSM.16.MT88.4 R16, [R202+0x3900] ;  /* 0x00390000ca10783b */ /* 0x000ea60000004200 */
[----:B------:R-:W-:Y:S02]  /*b1b0*/  FADD.FTZ R138, R119, R138 ;  /* 0x0000008a778a7221 */ /* 0x000fe40000010000 */
[----:B------:R-:W-:Y:S01]  /*b1c0*/  FADD.FTZ R146, R137, R146 ;  /* 0x0000009289927221 */ /* 0x000fe20000010000 */
[----:B------:R-:W-:Y:S01]  /*b1d0*/  MUFU.EX2 R228, R228 ;  /* 0x000000e400e47308 */ /* 0x000fe20000000800 */
[C---:B-1----:R-:W-:Y:S04]  /*b1e0*/  HMMA.16816.F32.BF16 R76, R12.reuse, R108, R76 ;  /* 0x0000006c0c4c723c */ /* 0x042fe8000004184c */
[----:B------:R-:W-:Y:S02]  /*b1f0*/  FADD.FTZ R117, R117, R138 ;  /* 0x0000008a75757221 */ /* 0x000fe40000010000 */
[----:B------:R-:W-:Y:S02]  /*b200*/  FADD.FTZ R139, R139, R146 ;  /* 0x000000928b8b7221 */ /* 0x000fe40000010000 */
[C---:B------:R-:W-:Y:S01]  /*b210*/  HMMA.16816.F32.BF16 R80, R12.reuse, R110, R80 ;  /* 0x0000006e0c50723c */ /* 0x040fe20000041850 */
[----:B------:R-:W1:Y:S01]  /*b220*/  LDSM.16.MT88.4 R108, [R201+0x3900] ;  /* 0x00390000c96c783b */ /* 0x000e620000004200 */
[----:B------:R-:W1:Y:S02]  /*b230*/  MUFU.EX2 R229, R229 ;  /* 0x000000e500e57308 */ /* 0x000e640000000800 */
[----:B------:R-:W-:Y:S02]  /*b240*/  FADD.FTZ R117, R136, R117 ;  /* 0x0000007588757221 */ /* 0x000fe40000010000 */
[----:B------:R-:W-:Y:S02]  /*b250*/  FADD.FTZ R139, R144, R139 ;  /* 0x0000008b908b7221 */ /* 0x000fe40000010000 */
[C---:B------:R-:W-:Y:S04]  /*b260*/  HMMA.16816.F32.BF16 R84, R12.reuse, R128, R84 ;  /* 0x000000800c54723c */ /* 0x040fe80000041854 */
[----:B------:R-:W-:Y:S01]  /*b270*/  MUFU.EX2 R40, R40 ;  /* 0x0000002800287308 */ /* 0x000fe20000000800 */
[----:B------:R-:W-:Y:S01]  /*b280*/  FADD.FTZ R132, R132, R117 ;  /* 0x0000007584847221 */ /* 0x000fe20000010000 */
[----:B------:R-:W-:Y:S01]  /*b290*/  MOV R117, R116 ;  /* 0x0000007400757202 */ /* 0x000fe20000000f00 */
[----:B------:R-:W-:Y:S01]  /*b2a0*/  FADD.FTZ R156, R156, R139 ;  /* 0x0000008b9c9c7221 */ /* 0x000fe20000010000 */
[C---:B------:R-:W-:Y:S01]  /*b2b0*/  HMMA.16816.F32.BF16 R88, R12.reuse, R130, R88 ;  /* 0x000000820c58723c */ /* 0x040fe20000041858 */
[----:B------:R-:W-:Y:S03]  /*b2c0*/  LDSM.16.MT88.4 R128, [R200+0x4100] ;  /* 0x00410000c880783b */ /* 0x000fe60000004200 */
[----:B------:R-:W-:Y:S02]  /*b2d0*/  FADD.FTZ R133, R133, R132 ;  /* 0x0000008485857221 */ /* 0x000fe40000010000 */
[----:B------:R-:W-:Y:S01]  /*b2e0*/  MUFU.EX2 R41, R41 ;  /* 0x0000002900297308 */ /* 0x000fe20000000800 */
[----:B------:R-:W-:Y:S01]  /*b2f0*/  FADD.FTZ R157, R157, R156 ;  /* 0x0000009c9d9d7221 */ /* 0x000fe20000010000 */
[C---:B------:R-:W-:Y:S04]  /*b300*/  HMMA.16816.F32.BF16 R92, R12.reuse, R112, R92 ;  /* 0x000000700c5c723c */ /* 0x040fe8000004185c */
[----:B------:R-:W-:Y:S02]  /*b310*/  FADD.FTZ R134, R134, R133 ;  /* 0x0000008586867221 */ /* 0x000fe40000010000 */
[----:B------:R-:W-:Y:S02]  /*b320*/  FADD.FTZ R158, R158, R157 ;  /* 0x0000009d9e9e7221 */ /* 0x000fe40000010000 */
[C---:B------:R-:W-:Y:S01]  /*b330*/  HMMA.16816.F32.BF16 R96, R12.reuse, R114, R96 ;  /* 0x000000720c60723c */ /* 0x040fe20000041860 */
[----:B------:R-:W-:Y:S01]  /*b340*/  LDSM.16.MT88.4 R112, [R202+0x4100] ;  /* 0x00410000ca70783b */ /* 0x000fe20000004200 */
[----:B------:R-:W-:Y:S02]  /*b350*/  MUFU.EX2 R42, R42 ;  /* 0x0000002a002a7308 */ /* 0x000fe40000000800 */
[----:B------:R-:W-:Y:S02]  /*b360*/  FADD.FTZ R134, R135, R134 ;  /* 0x0000008687867221 */ /* 0x000fe40000010000 */
[----:B------:R-:W-:Y:S02]  /*b370*/  FADD.FTZ R158, R159, R158 ;  /* 0x0000009e9f9e7221 */ /* 0x000fe40000010000 */
[C---:B--2---:R-:W-:Y:S04]  /*b380*/  HMMA.16816.F32.BF16 R100, R12.reuse, R16, R100 ;  /* 0x000000100c64723c */ /* 0x044fe80000041864 */
[----:B------:R-:W-:Y:S04]  /*b390*/  MUFU.EX2 R43, R43 ;  /* 0x0000002b002b7308 */ /* 0x000fe80000000800 */
[C---:B------:R-:W-:Y:S01]  /*b3a0*/  HMMA.16816.F32.BF16 R104, R12.reuse, R18, R104 ;  /* 0x000000120c68723c */ /* 0x040fe20000041868 */
[----:B------:R-:W2:Y:S05]  /*b3b0*/  LDSM.16.MT88.4 R16, [R204+0x1100] ;  /* 0x00110000cc10783b */ /* 0x000eaa0000004200 */
[----:B------:R-:W-:Y:S02]  /*b3c0*/  MUFU.EX2 R44, R44 ;  /* 0x0000002c002c7308 */ /* 0x000fe40000000800 */
[C---:B-1----:R-:W-:Y:S08]  /*b3d0*/  HMMA.16816.F32.BF16 R52, R12.reuse, R108, R52 ;  /* 0x0000006c0c34723c */ /* 0x042ff00000041834 */
[C---:B------:R-:W-:Y:S01]  /*b3e0*/  HMMA.16816.F32.BF16 R56, R12.reuse, R110, R56 ;  /* 0x0000006e0c38723c */ /* 0x040fe20000041838 */
[----:B------:R-:W1:Y:S01]  /*b3f0*/  LDSM.16.MT88.4 R108, [R200+0x1100] ;  /* 0x00110000c86c783b */ /* 0x000e620000004200 */
[----:B------:R-:W-:Y:S06]  /*b400*/  MUFU.EX2 R45, R45 ;  /* 0x0000002d002d7308 */ /* 0x000fec0000000800 */
[C---:B------:R-:W-:Y:S04]  /*b410*/  HMMA.16816.F32.BF16 R60, R12.reuse, R120, R60 ;  /* 0x000000780c3c723c */ /* 0x040fe8000004183c */
[----:B------:R-:W-:Y:S04]  /*b420*/  MUFU.EX2 R48, R48 ;  /* 0x0000003000307308 */ /* 0x000fe80000000800 */
[----:B------:R-:W-:Y:S01]  /*b430*/  HMMA.16816.F32.BF16 R64, R12, R122, R64 ;  /* 0x0000007a0c40723c */ /* 0x000fe20000041840 */
[----:B------:R-:W-:Y:S05]  /*b440*/  LDSM.16.MT88.4 R120, [R201+0x4100] ;  /* 0x00410000c978783b */ /* 0x000fea0000004200 */
[----:B------:R-:W-:Y:S01]  /*b450*/  MUFU.EX2 R46, R46 ;  /* 0x0000002e002e7308 */ /* 0x000fe20000000800 */
[----:B------:R-:W-:Y:S01]  /*b460*/  F2FP.BF16.PACK_AB R12, R160, R161 ;  /* 0x000000a1a00c723e */ /* 0x000fe200000010ff */
[----:B------:R-:W-:Y:S01]  /*b470*/  FADD.FTZ R161, R161, R134 ;  /* 0x00000086a1a17221 */ /* 0x000fe20000010000 */
[----:B------:R-:W-:Y:S03]  /*b480*/  F2FP.BF16.PACK_AB R14, R163, R162 ;  /* 0x000000a2a30e723e */ /* 0x000fe600000010ff */
[----:B------:R-:W-:Y:S01]  /*b490*/  F2FP.BF16.PACK_AB R13, R172, R173 ;  /* 0x000000adac0d723e */ /* 0x000fe200000010ff */
        /* <DEDUP_REMOVED lines=8> */
[----:B------:R-:W-:Y:S02]  /*b520*/  FADD.FTZ R162, R163, R162 ;  /* 0x000000a2a3a27221 */ /* 0x000fe40000010000 */
[----:B------:R-:W-:Y:S01]  /*b530*/  FADD.FTZ R175, R175, R174 ;  /* 0x000000aeafaf7221 */ /* 0x000fe20000010000 */
[C---:B------:R-:W-:Y:S01]  /*b540*/  HMMA.16816.F32.BF16 R8, R12.reuse, R18, R8 ;  /* 0x000000120c08723c */ /* 0x040fe20000041808 */
[----:B------:R-:W2:Y:S07]  /*b550*/  LDSM.16.MT88.4 R16, [R204+0x4100] ;  /* 0x00410000cc10783b */ /* 0x000eae0000004200 */
[C---:B------:R-:W-:Y:S08]  /*b560*/  HMMA.16816.F32.BF16 R68, R12.reuse, R20, R68 ;  /* 0x000000140c44723c */ /* 0x040ff00000041844 */
[C---:B------:R-:W-:Y:S01]  /*b570*/  HMMA.16816.F32.BF16 R72, R12.reuse, R22, R72 ;  /* 0x000000160c48723c */ /* 0x040fe20000041848 */
[----:B------:R-:W3:Y:S07]  /*b580*/  LDSM.16.MT88.4 R20, [R204+0x1900] ;  /* 0x00190000cc14783b */ /* 0x000eee0000004200 */
[C---:B------:R-:W-:Y:S08]  /*b590*/  HMMA.16816.F32.BF16 R76, R12.reuse, R24, R76 ;  /* 0x000000180c4c723c */ /* 0x040ff0000004184c */
[C---:B------:R-:W-:Y:S01]  /*b5a0*/  HMMA.16816.F32.BF16 R80, R12.reuse, R26, R80 ;  /* 0x0000001a0c50723c */ /* 0x040fe20000041850 */
[----:B------:R-:W3:Y:S07]  /*b5b0*/  LDSM.16.MT88.4 R24, [R201+0x1900] ;  /* 0x00190000c918783b */ /* 0x000eee0000004200 */
[C---:B-1----:R-:W-:Y:S08]  /*b5c0*/  HMMA.16816.F32.BF16 R84, R12.reuse, R108, R84 ;  /* 0x0000006c0c54723c */ /* 0x042ff00000041854 */
[C---:B------:R-:W-:Y:S01]  /*b5d0*/  HMMA.16816.F32.BF16 R88, R12.reuse, R110, R88 ;  /* 0x0000006e0c58723c */ /* 0x040fe20000041858 */
[----:B------:R-:W-:Y:S07]  /*b5e0*/  LDSM.16.MT88.4 R108, [R204+0x2900] ;  /* 0x00290000cc6c783b */ /* 0x000fee0000004200 */
[C---:B--2---:R-:W-:Y:S08]  /*b5f0*/  HMMA.16816.F32.BF16 R92, R12.reuse, R16, R92 ;  /* 0x000000100c5c723c */ /* 0x044ff0000004185c */
[C---:B------:R-:W-:Y:S01]  /*b600*/  HMMA.16816.F32.BF16 R96, R12.reuse, R18, R96 ;  /* 0x000000120c60723c */ /* 0x040fe20000041860 */
[----:B------:R-:W1:Y:S07]  /*b610*/  LDSM.16.MT88.4 R16, [R200+0x1900] ;  /* 0x00190000c810783b */ /* 0x000e6e0000004200 */
[C---:B------:R-:W-:Y:S08]  /*b620*/  HMMA.16816.F32.BF16 R100, R12.reuse, R112, R100 ;  /* 0x000000700c64723c */ /* 0x040ff00000041864 */
[C---:B------:R-:W-:Y:S08]  /*b630*/  HMMA.16816.F32.BF16 R104, R12.reuse, R114, R104 ;  /* 0x000000720c68723c */ /* 0x040ff00000041868 */
[C---:B------:R-:W-:Y:S07]  /*b640*/  HMMA.16816.F32.BF16 R52, R12.reuse, R120, R52 ;  /* 0x000000780c34723c */ /* 0x040fee0000041834 */
[--C-:B------:R-:W-:Y:S01]  /*b650*/  FFMA.FTZ R120, R36, c[0x0][0x2d0], -R147.reuse ;  /* 0x0000b40024787a23 */ /* 0x100fe20000010893 */
[C---:B------:R-:W-:Y:S04]  /*b660*/  HMMA.16816.F32.BF16 R56, R12.reuse, R122, R56 ;  /* 0x0000007a0c38723c */ /* 0x040fe80000041838 */
[--C-:B------:R-:W-:Y:S01]  /*b670*/  FFMA.FTZ R121, R37, c[0x0][0x2d0], -R147.reuse ;  /* 0x0000b40025797a23 */ /* 0x100fe20000010893 */
[----:B------:R-:W-:Y:S01]  /*b680*/  MUFU.EX2 R120, R120 ;  /* 0x0000007800787308 */ /* 0x000fe20000000800 */
[----:B------:R-:W-:Y:S02]  /*b690*/  FFMA.FTZ R147, R49, c[0x0][0x2d0], -R147 ;  /* 0x0000b40031937a23 */ /* 0x000fe40000010893 */
[C---:B------:R-:W-:Y:S04]  /*b6a0*/  HMMA.16816.F32.BF16 R60, R12.reuse, R128, R60 ;  /* 0x000000800c3c723c */ /* 0x040fe8000004183c */
[--C-:B------:R-:W-:Y:S02]  /*b6b0*/  FFMA.FTZ R122, R38, c[0x0][0x2d0], -R145.reuse ;  /* 0x0000b400267a7a23 */ /* 0x100fe40000010891 */
[--C-:B------:R-:W-:Y:S01]  /*b6c0*/  FFMA.FTZ R123, R39, c[0x0][0x2d0], -R145.reuse ;  /* 0x0000b400277b7a23 */ /* 0x100fe20000010891 */
[----:B------:R-:W2:Y:S01]  /*b6d0*/  MUFU.EX2 R121, R121 ;  /* 0x0000007900797308 */ /* 0x000ea20000000800 */
[----:B------:R-:W-:Y:S01]  /*b6e0*/  HMMA.16816.F32.BF16 R64, R12, R130, R64 ;  /* 0x000000820c40723c */ /* 0x000fe20000041840 */
[----:B------:R-:W-:Y:S03]  /*b6f0*/  LDSM.16.MT88.4 R36, [R201+0x2900] ;  /* 0x00290000c924783b */ /* 0x000fe60000004200 */
[--C-:B------:R-:W-:Y:S02]  /*b700*/  FFMA.FTZ R49, R50, c[0x0][0x2d0], -R145.reuse ;  /* 0x0000b40032317a23 */ /* 0x100fe40000010891 */
[----:B------:R-:W-:Y:S01]  /*b710*/  FFMA.FTZ R145, R51, c[0x0][0x2d0], -R145 ;  /* 0x0000b40033917a23 */ /* 0x000fe20000010891 */
[----:B----4-:R-:W-:Y:S01]  /*b720*/  F2FP.BF16.PACK_AB R12, R186, R185 ;  /* 0x000000b9ba0c723e */ /* 0x010fe200000010ff */
[----:B------:R-:W-:Y:S01]  /*b730*/  FADD.FTZ R185, R185, R162 ;  /* 0x000000a2b9b97221 */ /* 0x000fe20000010000 */
[----:B------:R-:W-:Y:S01]  /*b740*/  F2FP.BF16.PACK_AB R14, R224, R187 ;  /* 0x000000bbe00e723e */ /* 0x000fe200000010ff */
[----:B------:R-:W-:Y:S02]  /*b750*/  MUFU.EX2 R122, R122 ;  /* 0x0000007a007a7308 */ /* 0x000fe40000000800 */
[----:B-----5:R-:W-:Y:S01]  /*b760*/  F2FP.BF16.PACK_AB R13, R227, R226 ;  /* 0x000000e2e30d723e */ /* 0x020fe200000010ff */
[----:B------:R-:W-:Y:S01]  /*b770*/  FADD.FTZ R226, R226, R175 ;  /* 0x000000afe2e27221 */ /* 0x000fe20000010000 */
[----:B------:R-:W-:Y:S01]  /*b780*/  F2FP.BF16.PACK_AB R15, R229, R228 ;  /* 0x000000e4e50f723e */ /* 0x000fe200000010ff */
[----:B------:R-:W-:Y:S02]  /*b790*/  FADD.FTZ R186, R186, R185 ;  /* 0x000000b9baba7221 */ /* 0x000fe40000010000 */
[----:B------:R-:W-:Y:S02]  /*b7a0*/  FADD.FTZ R227, R227, R226 ;  /* 0x000000e2e3e37221 */ /* 0x000fe40000010000 */
[----:B------:R-:W-:Y:S01]  /*b7b0*/  FADD.FTZ R187, R187, R186 ;  /* 0x000000babbbb7221 */ /* 0x000fe20000010000 */
[----:B------:R-:W4:Y:S01]  /*b7c0*/  MUFU.EX2 R123, R123 ;  /* 0x0000007b007b7308 */ /* 0x000f220000000800 */
[C---:B---3--:R-:W-:Y:S03]  /*b7d0*/  HMMA.16816.F32.BF16 R4, R12.reuse, R20, R4 ;  /* 0x000000140c04723c */ /* 0x048fe60000041804 */
[----:B------:R-:W-:Y:S02]  /*b7e0*/  FADD.FTZ R228, R228, R227 ;  /* 0x000000e3e4e47221 */ /* 0x000fe40000010000 */
[----:B------:R-:W-:Y:S02]  /*b7f0*/  FADD.FTZ R187, R224, R187 ;  /* 0x000000bbe0bb7221 */ /* 0x000fe40000010000 */
[----:B------:R-:W-:Y:S01]  /*b800*/  FADD.FTZ R229, R229, R228 ;  /* 0x000000e4e5e57221 */ /* 0x000fe20000010000 */
[C---:B------:R-:W-:Y:S01]  /*b810*/  HMMA.16816.F32.BF16 R8, R12.reuse, R22, R8 ;  /* 0x000000160c08723c */ /* 0x040fe20000041808 */
[----:B------:R-:W3:Y:S01]  /*b820*/  LDSM.16.MT88.4 R20, [R204+0x4900] ;  /* 0x00490000cc14783b */ /* 0x000ee20000004200 */
[----:B------:R-:W5:Y:S06]  /*b830*/  MUFU.EX2 R147, R147 ;  /* 0x0000009300937308 */ /* 0x000f6c0000000800 */
[C---:B------:R-:W-:Y:S04]  /*b840*/  HMMA.16816.F32.BF16 R68, R12.reuse, R28, R68 ;  /* 0x0000001c0c44723c */ /* 0x040fe80000041844 */
[----:B------:R-:W-:Y:S04]  /*b850*/  MUFU.EX2 R49, R49 ;  /* 0x0000003100317308 */ /* 0x000fe80000000800 */
[C---:B------:R-:W-:Y:S01]  /*b860*/  HMMA.16816.F32.BF16 R72, R12.reuse, R30, R72 ;  /* 0x0000001e0c48723c */ /* 0x040fe20000041848 */
[----:B------:R-:W2:Y:S05]  /*b870*/  LDSM.16.MT88.4 R28, [R202+0x4900] ;  /* 0x00490000ca1c783b */ /* 0x000eaa0000004200 */
[----:B------:R-:W2:Y:S02]  /*b880*/  MUFU.EX2 R50, R145 ;  /* 0x0000009100327308 */ /* 0x000ea40000000800 */
        /* <DEDUP_REMOVED lines=9> */
[C---:B--2---:R-:W-:Y:S08]  /*b920*/  HMMA.16816.F32.BF16 R100, R12.reuse, R28, R100 ;  /* 0x0000001c0c64723c */ /* 0x044ff00000041864 */
[C---:B------:R-:W-:Y:S01]  /*b930*/  HMMA.16816.F32.BF16 R104, R12.reuse, R30, R104 ;  /* 0x0000001e0c68723c */ /* 0x040fe20000041868 */
[----:B------:R-:W2:Y:S07]  /*b940*/  LDSM.16.MT88.4 R28, [R202+0x2100] ;  /* 0x00210000ca1c783b */ /* 0x000eae0000004200 */
[C---:B----4-:R-:W-:Y:S08]  /*b950*/  HMMA.16816.F32.BF16 R52, R12.reuse, R24, R52 ;  /* 0x000000180c34723c */ /* 0x050ff00000041834 */
[C---:B------:R-:W-:Y:S01]  /*b960*/  HMMA.16816.F32.BF16 R56, R12.reuse, R26, R56 ;  /* 0x0000001a0c38723c */ /* 0x040fe20000041838 */
[----:B------:R-:W4:Y:S07]  /*b970*/  LDSM.16.MT88.4 R24, [R201+0x2100] ;  /* 0x00210000c918783b */ /* 0x000f2e0000004200 */
[C---:B-1----:R-:W-:Y:S08]  /*b980*/  HMMA.16816.F32.BF16 R60, R12.reuse, R16, R60 ;  /* 0x000000100c3c723c */ /* 0x042ff0000004183c */
[----:B------:R-:W-:Y:S01]  /*b990*/  HMMA.16816.F32.BF16 R64, R12, R18, R64 ;  /* 0x000000120c40723c */ /* 0x000fe20000041840 */
[----:B------:R-:W1:Y:S06]  /*b9a0*/  LDSM.16.MT88.4 R16, [R200+0x2100] ;  /* 0x00210000c810783b */ /* 0x000e6c0000004200 */
        /* <DEDUP_REMOVED lines=28> */
[C---:B------:R-:W-:Y:S08]  /*bb70*/  HMMA.16816.F32.BF16 R104, R12.reuse, R30, R104 ;  /* 0x0000001e0c68723c */ /* 0x040ff00000041868 */
[C---:B----4-:R-:W-:Y:S08]  /*bb80*/  HMMA.16816.F32.BF16 R52, R12.reuse, R24, R52 ;  /* 0x000000180c34723c */ /* 0x050ff00000041834 */
[C---:B------:R-:W-:Y:S01]  /*bb90*/  HMMA.16816.F32.BF16 R56, R12.reuse, R26, R56 ;  /* 0x0000001a0c38723c */ /* 0x040fe20000041838 */
[----:B------:R-:W2:Y:S07]  /*bba0*/  LDSM.16.MT88.4 R24, [R204+0x5900] ;  /* 0x00590000cc18783b */ /* 0x000eae0000004200 */
[C---:B------:R-:W-:Y:S08]  /*bbb0*/  HMMA.16816.F32.BF16 R60, R12.reuse, R32, R60 ;  /* 0x000000200c3c723c */ /* 0x040ff0000004183c */
[----:B------:R-:W-:Y:S07]  /*bbc0*/  HMMA.16816.F32.BF16 R64, R12, R34, R64 ;  /* 0x000000220c40723c */ /* 0x000fee0000041840 */
[----:B------:R-:W-:Y:S01]  /*bbd0*/  F2FP.BF16.PACK_AB R12, R45, R44 ;  /* 0x0000002c2d0c723e */ /* 0x000fe200000010ff */
[----:B------:R-:W-:Y:S01]  /*bbe0*/  FADD.FTZ R44, R44, R41 ;  /* 0x000000292c2c7221 */ /* 0x000fe20000010000 */
[----:B-----5:R-:W-:Y:S03]  /*bbf0*/  F2FP.BF16.PACK_AB R14, R147, R48 ;  /* 0x00000030930e723e */ /* 0x020fe600000010ff */
[----:B------:R-:W-:Y:S01]  /*bc00*/  F2FP.BF16.PACK_AB R13, R47, R46 ;  /* 0x0000002e2f0d723e */ /* 0x000fe200000010ff */
[----:B------:R-:W-:Y:S01]  /*bc10*/  FADD.FTZ R46, R46, R43 ;  /* 0x0000002b2e2e7221 */ /* 0x000fe20000010000 */
[----:B------:R-:W-:Y:S01]  /*bc20*/  F2FP.BF16.PACK_AB R15, R50, R49 ;  /* 0x00000031320f723e */ /* 0x000fe200000010ff */
[----:B------:R-:W-:Y:S02]  /*bc30*/  FADD.FTZ R45, R45, R44 ;  /* 0x0000002c2d2d7221 */ /* 0x000fe40000010000 */
[----:B------:R-:W-:Y:S02]  /*bc40*/  FADD.FTZ R46, R47, R46 ;  /* 0x0000002e2f2e7221 */ /* 0x000fe40000010000 */
[----:B------:R-:W-:Y:S02]  /*bc50*/  FADD.FTZ R48, R48, R45 ;  /* 0x0000002d30307221 */ /* 0x000fe40000010000 */
[C---:B------:R-:W-:Y:S01]  /*bc60*/  HMMA.16816.F32.BF16 R112, R12.reuse, R108, R4 ;  /* 0x0000006c0c70723c */ /* 0x040fe20000041804 */
[----:B------:R-:W4:Y:S02]  /*bc70*/  LDSM.16.MT88.4 R4, [R202+0x5900] ;  /* 0x00590000ca04783b */ /* 0x000f240000004200 */
[----:B------:R-:W-:Y:S02]  /*bc80*/  FADD.FTZ R49, R49, R46 ;  /* 0x0000002e31317221 */ /* 0x000fe40000010000 */
[----:B------:R-:W-:Y:S02]  /*bc90*/  FADD.FTZ R216, R147, R48 ;  /* 0x0000003093d87221 */ /* 0x000fe40000010000 */
[----:B------:R-:W-:Y:S01]  /*bca0*/  FADD.FTZ R217, R50, R49 ;  /* 0x0000003132d97221 */ /* 0x000fe20000010000 */
[C---:B------:R-:W-:Y:S01]  /*bcb0*/  HMMA.16816.F32.BF16 R108, R12.reuse, R110, R8 ;  /* 0x0000006e0c6c723c */ /* 0x040fe20000041808 */
[----:B------:R-:W5:Y:S07]  /*bcc0*/  LDSM.16.MT88.4 R8, [R201+0x5900] ;  /* 0x00590000c908783b */ /* 0x000f6e0000004200 */
[C---:B-1----:R-:W-:Y:S08]  /*bcd0*/  HMMA.16816.F32.BF16 R68, R12.reuse, R16, R68 ;  /* 0x000000100c44723c */ /* 0x042ff00000041844 */
[C---:B------:R-:W-:Y:S01]  /*bce0*/  HMMA.16816.F32.BF16 R72, R12.reuse, R18, R72 ;  /* 0x000000120c48723c */ /* 0x040fe20000041848 */
[----:B------:R-:W1:Y:S07]  /*bcf0*/  LDSM.16.MT88.4 R16, [R200+0x5900] ;  /* 0x00590000c810783b */ /* 0x000e6e0000004200 */
[C---:B------:R-:W-:Y:S08]  /*bd00*/  HMMA.16816.F32.BF16 R76, R12.reuse, R36, R76 ;  /* 0x000000240c4c723c */ /* 0x040ff0000004184c */
[C---:B------:R-:W-:Y:S08]  /*bd10*/  HMMA.16816.F32.BF16 R80, R12.reuse, R38, R80 ;  /* 0x000000260c50723c */ /* 0x040ff00000041850 */
[C---:B---3--:R-:W-:Y:S08]  /*bd20*/  HMMA.16816.F32.BF16 R84, R12.reuse, R20, R84 ;  /* 0x000000140c54723c */ /* 0x048ff00000041854 */
[C---:B------:R-:W-:Y:S08]  /*bd30*/  HMMA.16816.F32.BF16 R88, R12.reuse, R22, R88 ;  /* 0x000000160c58723c */ /* 0x040ff00000041858 */
[C---:B--2---:R-:W-:Y:S08]  /*bd40*/  HMMA.16816.F32.BF16 R92, R12.reuse, R24, R92 ;  /* 0x000000180c5c723c */ /* 0x044ff0000004185c */
[C---:B------:R-:W-:Y:S08]  /*bd50*/  HMMA.16816.F32.BF16 R96, R12.reuse, R26, R96 ;  /* 0x0000001a0c60723c */ /* 0x040ff00000041860 */
[C---:B----4-:R-:W-:Y:S08]  /*bd60*/  HMMA.16816.F32.BF16 R100, R12.reuse, R4, R100 ;  /* 0x000000040c64723c */ /* 0x050ff00000041864 */
[C---:B------:R-:W-:Y:S08]  /*bd70*/  HMMA.16816.F32.BF16 R104, R12.reuse, R6, R104 ;  /* 0x000000060c68723c */ /* 0x040ff00000041868 */
[C---:B-----5:R-:W-:Y:S08]  /*bd80*/  HMMA.16816.F32.BF16 R52, R12.reuse, R8, R52 ;  /* 0x000000080c34723c */ /* 0x060ff00000041834 */
[C---:B------:R-:W-:Y:S08]  /*bd90*/  HMMA.16816.F32.BF16 R56, R12.reuse, R10, R56 ;  /* 0x0000000a0c38723c */ /* 0x040ff00000041838 */
[C---:B-1----:R-:W-:Y:S08]  /*bda0*/  HMMA.16816.F32.BF16 R60, R12.reuse, R16, R60 ;  /* 0x000000100c3c723c */ /* 0x042ff0000004183c */
[----:B------:R-:W-:Y:S07]  /*bdb0*/  HMMA.16816.F32.BF16 R64, R12, R18, R64 ;  /* 0x000000120c40723c */ /* 0x000fee0000041840 */
[----:B------:R-:W-:Y:S01]  /*bdc0*/  MOV R12, R116 ;  /* 0x00000074000c7202 */ /* 0x000fe20000000f00 */
[----:B------:R-:W-:-:S05]  /*bdd0*/  @P0 BRA `(.L_x_1383) ;  /* 0xffffd6d000000947 */ /* 0x000fca000383ffff */
.L_x_1382:
        /* <DEDUP_REMOVED lines=19> */
.L_x_1393:
[----:B------:R-:W-:Y:S04]  /*bf10*/  DEPBAR.LE SB0, 0x0 ;  /* 0x000080000000791a */ /* 0x000fe80000000000 */
[----:B------:R-:W-:Y:S01]  /*bf20*/  BAR.SYNC.DEFER_BLOCKING 0x0 ;  /* 0x0000000000007b1d */ /* 0x000fe20000010000 */
[C---:B------:R-:W-:Y:S01]  /*bf30*/  ISETP.GT.AND P6, PT, R184.reuse, R207, PT ;  /* 0x000000cfb800720c */ /* 0x040fe20003fc4270 */
[C---:B------:R-:W-:Y:S01]  /*bf40*/  IMAD.WIDE.U32 R46, R184.reuse, UR18, R218 ;  /* 0x00000012b82e7c25 */ /* 0x040fe2000f8e00da */
[----:B------:R-:W-:Y:S03]  /*bf50*/  SHF.R.S32.HI R0, RZ, 0x1f, R184 ;  /* 0x0000001fff007819 */ /* 0x000fe600000114b8 */
[----:B------:R-:W-:Y:S01]  /*bf60*/  IMAD.WIDE.U32 R36, R184, UR18, R186 ;  /* 0x00000012b8247c25 */ /* 0x000fe2000f8e00ba */
[----:B------:R-:W-:Y:S03]  /*bf70*/  LEA R44, P1, R46, c[0x0][0x1f8], 0x1 ;  /* 0x00007e002e2c7a11 */ /* 0x000fe600078208ff */
[----:B------:R-:W-:Y:S01]  /*bf80*/  IMAD R39, R184, UR5, RZ ;  /* 0x00000005b8277c24 */ /* 0x000fe2000f8e02ff */
[----:B------:R-:W-:Y:S03]  /*bf90*/  LEA R162, P0, R36, c[0x0][0x1f8], 0x1 ;  /* 0x00007e0024a27a11 */ /* 0x000fe600078008ff */
[----:B------:R-:W-:Y:S04]  /*bfa0*/  IMAD R39, R0, UR18, R39 ;  /* 0x0000001200277c24 */ /* 0x000fe8000f8e0227 */
[----:B------:R-:W-:Y:S05]  /*bfb0*/  IMAD.IADD R0, R39, 0x1, R37 ;  /* 0x0000000127007824 */ /* 0x000fea00078e0225 */
[----:B------:R-:W-:Y:S01]  /*bfc0*/  LEA.HI.X R163, R36, c[0x0][0x1fc], R0, 0x1, P0 ;  /* 0x00007f0024a37a11 */ /* 0x000fe200000f0c00 */
[----:B------:R-:W1:Y:S01]  /*bfd0*/  LDSM.16.M88.4 R8, [R206+0x8100] ;  /* 0x00810000ce08783b */ /* 0x000e620000000200 */
[----:B------:R-:W-:Y:S02]  /*bfe0*/  IADD3 R160, P0, R44, UR12, RZ ;  /* 0x0000000c2ca07c10 */ /* 0x000fe4000ff1e0ff */
[----:B------:R-:W-:Y:S02]  /*bff0*/  @P6 IADD3 R0, R184, -0x1, RZ ;  /* 0xffffffffb8006810 */ /* 0x000fe40007ffe0ff */
[----:B------:R-:W2:Y:S05]  /*c000*/  LDSM.16.M88.4 R16, [R206+0x8900] ;  /* 0x00890000ce10783b */ /* 0x000eaa0000000200 */
[----:B------:R-:W3:Y:S05]  /*c010*/  LDSM.16.M88.4 R24, [R206+0x9100] ;  /* 0x00910000ce18783b */ /* 0x000eea0000000200 */
[----:B------:R-:W4:Y:S05]  /*c020*/  LDSM.16.M88.4 R32, [R206+0x9900] ;  /* 0x00990000ce20783b */ /* 0x000f2a0000000200 */
[----:B------:R-:W5:Y:S05]  /*c030*/  LDSM.16.M88.4 R40, [R206+0xa100] ;  /* 0x00a10000ce28783b */ /* 0x000f6a0000000200 */
[----:B------:R-:W3:Y:S05]  /*c040*/  LDSM.16.M88.4 R48, [R206+0xa900] ;  /* 0x00a90000ce30783b */ /* 0x000eea0000000200 */
[----:B------:R-:W3:Y:S05]  /*c050*/  LDSM.16.M88.4 R116, [R205] ;  /* 0x00000000cd74783b */ /* 0x000eea0000000200 */
[----:B------:R-:W4:Y:S01]  /*c060*/  LDSM.16.M88.4 R120, [R199] ;  /* 0x00000000c778783b */ /* 0x000f220000000200 */
[C---:B-1----:R-:W-:Y:S04]  /*c070*/  HMMA.16816.F32.BF16 R4, R124.reuse, R8, RZ ;  /* 0x000000087c04723c */ /* 0x042fe800000418ff */
[----:B------:R-:W1:Y:S05]  /*c080*/  LDSM.16.M88.4 R128, [R198] ;  /* 0x00000000c680783b */ /* 0x000e6a0000000200 */
[----:B------:R-:W1:Y:S01]  /*c090*/  LDSM.16.M88.4 R132, [R197] ;  /* 0x00000000c584783b */ /* 0x000e620000000200 */
[C---:B------:R-:W-:Y:S04]  /*c0a0*/  HMMA.16816.F32.BF16 R8, R124.reuse, R10, RZ ;  /* 0x0000000a7c08723c */ /* 0x040fe800000418ff */
[----:B------:R-:W1:Y:S04]  /*c0b0*/  LDSM.16.M88.4 R136, [R196] ;  /* 0x00000000c488783b */ /* 0x000e680000000200 */
[C---:B--2---:R-:W-:Y:S01]  /*c0c0*/  HMMA.16816.F32.BF16 R12, R124.reuse, R16, RZ ;  /* 0x000000107c0c723c */ /* 0x044fe200000418ff */
[----:B------:R-:W2:Y:S07]  /*c0d0*/  LDSM.16.M88.4 R144, [R195] ;  /* 0x00000000c390783b */ /* 0x000eae0000000200 */
[C---:B------:R-:W-:Y:S08]  /*c0e0*/  HMMA.16816.F32.BF16 R16, R124.reuse, R18, RZ ;  /* 0x000000127c10723c */ /* 0x040ff000000418ff */
[C---:B---3--:R-:W-:Y:S08]  /*c0f0*/  HMMA.16816.F32.BF16 R20, R124.reuse, R24, RZ ;  /* 0x000000187c14723c */ /* 0x048ff000000418ff */
[C---:B------:R-:W-:Y:S08]  /*c100*/  HMMA.16816.F32.BF16 R24, R124.reuse, R26, RZ ;  /* 0x0000001a7c18723c */ /* 0x040ff000000418ff */
[C---:B----4-:R-:W-:Y:S07]  /*c110*/  HMMA.16816.F32.BF16 R28, R124.reuse, R32, RZ ;  /* 0x000000207c1c723c */ /* 0x050fee00000418ff */
[----:B------:R-:W-:Y:S05]  /*c120*/  IMAD.IADD R32, R47, 0x1, R39 ;  /* 0x000000012f207824 */ /* 0x000fea00078e0227 */
[----:B------:R-:W-:Y:S02]  /*c130*/  LEA.HI.X R45, R46, c[0x0][0x1fc], R32, 0x1, P1 ;  /* 0x00007f002e2d7a11 */ /* 0x000fe400008f0c20 */
[C---:B------:R-:W-:Y:S01]  /*c140*/  HMMA.16816.F32.BF16 R32, R124.reuse, R34, RZ ;  /* 0x000000227c20723c */ /* 0x040fe200000418ff */
[C---:B------:R-:W-:Y:S02]  /*c150*/  IADD3 R174, P1, R160.reuse, UR12, RZ ;  /* 0x0000000ca0ae7c10 */ /* 0x040fe4000ff3e0ff */
[----:B------:R-:W-:Y:S01]  /*c160*/  @!PT LDS RZ, [RZ] ;  /* 0x00000000fffff984 */ /* 0x000fe20000000800 */
[----:B------:R-:W-:Y:S01]  /*c170*/  @!PT LDS RZ, [RZ] ;  /* 0x00000000fffff984 */ /* 0x000fe20000000800 */
[----:B------:R-:W-:Y:S01]  /*c180*/  @!PT LDS RZ, [RZ] ;  /* 0x00000000fffff984 */ /* 0x000fe20000000800 */
[----:B------:R3:W-:Y:S01]  /*c190*/  LDGSTS.E.BYPASS.LTC128B.128 [R208+0x100], [R44.64], !P4 ;  /* 0x001000002cd07fae */ /* 0x0007e2000e101d4e */
[----:B------:R-:W-:Y:S02]  /*c1a0*/  IADD3.X R161, R45, UR17, RZ, P0, !PT ;  /* 0x000000112da17c10 */ /* 0x000fe400087fe4ff */
[----:B------:R-:W-:Y:S02]  /*c1b0*/  IADD3 R172, P0, R160, UR16, RZ ;  /* 0x00000010a0ac7c10 */ /* 0x000fe4000ff1e0ff */
[C---:B-----5:R-:W-:Y:S01]  /*c1c0*/  HMMA.16816.F32.BF16 R36, R124.reuse, R40, RZ ;  /* 0x000000287c24723c */ /* 0x060fe200000418ff */
[----:B------:R4:W-:Y:S03]  /*c1d0*/  LDGSTS.E.BYPASS.LTC128B.128 [R208+0x3100], [R162.64], !P3 ;  /* 0x03100000a2d07fae */ /* 0x0009e6000d901d4e */
[C---:B------:R-:W-:Y:S02]  /*c1e0*/  IADD3.X R175, R161.reuse, UR17, RZ, P1, !PT ;  /* 0x00000011a1af7c10 */ /* 0x040fe40008ffe4ff */
[----:B------:R4:W-:Y:S01]  /*c1f0*/  LDGSTS.E.BYPASS.LTC128B.128 [R208+0x1100], [R160.64], !P4 ;  /* 0x01100000a0d07fae */ /* 0x0009e2000e101d4e */
[----:B------:R-:W-:Y:S01]  /*c200*/  IADD3.X R173, R161, UR4, RZ, P0, !PT ;  /* 0x00000004a1ad7c10 */ /* 0x000fe200087fe4ff */
[C---:B------:R-:W-:Y:S01]  /*c210*/  HMMA.16816.F32.BF16 R40, R124.reuse, R42, RZ ;  /* 0x0000002a7c28723c */ /* 0x040fe200000418ff */
[----:B------:R-:W-:Y:S02]  /*c220*/  PLOP3.LUT P1, PT, PT, PT, UP3, 0x80, 0x0 ;  /* 0x000000000000781c */ /* 0x000fe40003f2f038 */
[----:B------:R4:W-:Y:S01]  /*c230*/  LDGSTS.E.BYPASS.LTC128B.128 [R208+0x4100], [R160.64+0x80], !P3 ;  /* 0x04100080a0d07fae */ /* 0x0009e2000d901d4e */
[----:B------:R-:W-:Y:S04]  /*c240*/  PLOP3.LUT P0, PT, PT, PT, UP3, 0x80, 0x0 ;  /* 0x000000000000781c */ /* 0x000fe80003f0f038 */
[----:B------:R5:W-:Y:S05]  /*c250*/  LDGSTS.E.BYPASS.LTC128B.128 [R208+0x2100], [R174.64], !P4 ;  /* 0x02100000aed07fae */ /* 0x000bea000e101d4e */
[----:B------:R5:W-:Y:S01]  /*c260*/  LDGSTS.E.BYPASS.LTC128B.128 [R208+0x5100], [R172.64], !P3 ;  /* 0x05100000acd07fae */ /* 0x000be2000d901d4e */
[C---:B---3--:R-:W-:Y:S04]  /*c270*/  HMMA.16816.F32.BF16 R44, R124.reuse, R48, RZ ;  /* 0x000000307c2c723c */ /* 0x048fe800000418ff */
[----:B------:R-:W3:Y:S04]  /*c280*/  LDSM.16.M88.4 R156, [R203+0x8100] ;  /* 0x00810000cb9c783b */ /* 0x000ee80000000200 */
[----:B------:R-:W-:Y:S01]  /*c290*/  HMMA.16816.F32.BF16 R48, R124, R50, RZ ;  /* 0x000000327c30723c */ /* 0x000fe200000418ff */
[----:B------:R-:W0:Y:S07]  /*c2a0*/  LDGDEPBAR ;  /* 0x00000000000079af */ /* 0x000e2e0000000000 */
[C---:B------:R-:W-:Y:S01]  /*c2b0*/  HMMA.16816.F32.BF16 R4, R140.reuse, R116, R4 ;  /* 0x000000748c04723c */ /* 0x040fe20000041804 */
[----:B----4-:R-:W-:Y:S07]  /*c2c0*/  LDSM.16.M88.4 R160, [R206+0xb100] ;  /* 0x00b10000cea0783b */ /* 0x010fee0000000200 */
[C---:B------:R-:W-:Y:S01]  /*c2d0*/  HMMA.16816.F32.BF16 R8, R140.reuse, R118, R8 ;  /* 0x000000768c08723c */ /* 0x040fe20000041808 */
[----:B------:R-:W4:Y:S05]  /*c2e0*/  LDSM.16.M88.4 R116, [R203+0x8900] ;  /* 0x00890000cb74783b */ /* 0x000f2a0000000200 */
[----:B-----5:R-:W-:Y:S02]  /*c2f0*/  LDSM.16.M88.4 R172, [R206+0xb900] ;  /* 0x00b90000ceac783b */ /* 0x020fe40000000200 */
        /* <DEDUP_REMOVED lines=14> */
[----:B------:R-:W-:Y:S07]  /*c3e0*/  LDSM.16.M88.4 R144, [R194+0x800] ;  /* 0x00080000c290783b */ /* 0x000fee0000000200 */
[C---:B---3--:R-:W-:Y:S08]  /*c3f0*/  HMMA.16816.F32.BF16 R4, R148.reuse, R156, R4 ;  /* 0x0000009c9404723c */ /* 0x048ff00000041804 */
[C---:B------:R-:W-:Y:S01]  /*c400*/  HMMA.16816.F32.BF16 R8, R148.reuse, R158, R8 ;  /* 0x0000009e9408723c */ /* 0x040fe20000041808 */
[----:B------:R-:W-:Y:S07]  /*c410*/  LDSM.16.M88.4 R156, [R194+0x1000] ;  /* 0x00100000c29c783b */ /* 0x000fee0000000200 */
[C---:B----4-:R-:W-:Y:S08]  /*c420*/  HMMA.16816.F32.BF16 R12, R148.reuse, R116, R12 ;  /* 0x00000074940c723c */ /* 0x050ff0000004180c */
[C---:B------:R-:W-:Y:S01]  /*c430*/  HMMA.16816.F32.BF16 R16, R148.reuse, R118, R16 ;  /* 0x000000769410723c */ /* 0x040fe20000041810 */
[----:B------:R-:W2:Y:S07]  /*c440*/  LDSM.16.M88.4 R116, [R194] ;  /* 0x00000000c274783b */ /* 0x000eae0000000200 */
[C---:B-----5:R-:W-:Y:S08]  /*c450*/  HMMA.16816.F32.BF16 R20, R148.reuse, R120, R20 ;  /* 0x000000789414723c */ /* 0x060ff00000041814 */
[C---:B------:R-:W-:Y:S01]  /*c460*/  HMMA.16816.F32.BF16 R24, R148.reuse, R122, R24 ;  /* 0x0000007a9418723c */ /* 0x040fe20000041818 */
[----:B------:R-:W3:Y:S07]  /*c470*/  LDSM.16.M88.4 R120, [R194+0x1800] ;  /* 0x00180000c278783b */ /* 0x000eee0000000200 */
[C---:B-1----:R-:W-:Y:S08]  /*c480*/  HMMA.16816.F32.BF16 R28, R148.reuse, R128, R28 ;  /* 0x00000080941c723c */ /* 0x042ff0000004181c */
[C---:B------:R-:W-:Y:S01]  /*c490*/  HMMA.16816.F32.BF16 R32, R148.reuse, R130, R32 ;  /* 0x000000829420723c */ /* 0x040fe20000041820 */
[----:B------:R-:W1:Y:S07]  /*c4a0*/  LDSM.16.M88.4 R128, [R194+0x2000] ;  /* 0x00200000c280783b */ /* 0x000e6e0000000200 */
[C---:B------:R-:W-:Y:S08]  /*c4b0*/  HMMA.16816.F32.BF16 R36, R148.reuse, R132, R36 ;  /* 0x000000849424723c */ /* 0x040ff00000041824 */
[C---:B------:R-:W-:Y:S01]  /*c4c0*/  HMMA.16816.F32.BF16 R40, R148.reuse, R134, R40 ;  /* 0x000000869428723c */ /* 0x040fe20000041828 */
[----:B------:R-:W4:Y:S07]  /*c4d0*/  LDSM.16.M88.4 R132, [R194+0x2800] ;  /* 0x00280000c284783b */ /* 0x000f2e0000000200 */
        /* <DEDUP_REMOVED lines=8> */
[----:B------:R-:W-:Y:S07]  /*c560*/  LDSM.16.M88.4 R144, [R188] ;  /* 0x00000000bc90783b */ /* 0x000fee0000000200 */
[C---:B------:R-:W-:Y:S08]  /*c570*/  HMMA.16816.F32.BF16 R20, R152.reuse, R156, R20 ;  /* 0x0000009c9814723c */ /* 0x040ff00000041814 */
[C---:B------:R-:W-:Y:S01]  /*c580*/  HMMA.16816.F32.BF16 R24, R152.reuse, R158, R24 ;  /* 0x0000009e9818723c */ /* 0x040fe20000041818 */
[----:B------:R-:W-:Y:S07]  /*c590*/  LDSM.16.M88.4 R156, [R203+0xc900] ;  /* 0x00c90000cb9c783b */ /* 0x000fee0000000200 */
[C---:B---3--:R-:W-:Y:S08]  /*c5a0*/  HMMA.16816.F32.BF16 R28, R152.reuse, R120, R28 ;  /* 0x00000078981c723c */ /* 0x048ff0000004181c */
[C---:B------:R-:W-:Y:S01]  /*c5b0*/  HMMA.16816.F32.BF16 R32, R152.reuse, R122, R32 ;  /* 0x0000007a9820723c */ /* 0x040fe20000041820 */
[----:B------:R-:W3:Y:S07]  /*c5c0*/  LDSM.16.M88.4 R120, [R206+0xc900] ;  /* 0x00c90000ce78783b */ /* 0x000eee0000000200 */
[C---:B-1----:R-:W-:Y:S08]  /*c5d0*/  HMMA.16816.F32.BF16 R36, R152.reuse, R128, R36 ;  /* 0x000000809824723c */ /* 0x042ff00000041824 */
[C---:B------:R-:W-:Y:S01]  /*c5e0*/  HMMA.16816.F32.BF16 R40, R152.reuse, R130, R40 ;  /* 0x000000829828723c */ /* 0x040fe20000041828 */
[----:B------:R-:W1:Y:S07]  /*c5f0*/  LDSM.16.M88.4 R128, [R206+0xd900] ;  /* 0x00d90000ce80783b */ /* 0x000e6e0000000200 */
[C---:B----4-:R-:W-:Y:S08]  /*c600*/  HMMA.16816.F32.BF16 R44, R152.reuse, R132, R44 ;  /* 0x00000084982c723c */ /* 0x050ff0000004182c */
[----:B------:R-:W-:Y:S01]  /*c610*/  HMMA.16816.F32.BF16 R48, R152, R134, R48 ;  /* 0x000000869830723c */ /* 0x000fe20000041830 */
[----:B------:R-:W4:Y:S07]  /*c620*/  LDSM.16.M88.4 R132, [R193] ;  /* 0x00000000c184783b */ /* 0x000f2e0000000200 */
        /* <DEDUP_REMOVED lines=11> */
[----:B------:R-:W3:Y:S07]  /*c6e0*/  LDSM.16.M88.4 R120, [R191] ;  /* 0x00000000bf78783b */ /* 0x000eee0000000200 */
[C---:B------:R-:W-:Y:S08]  /*c6f0*/  HMMA.16816.F32.BF16 R36, R164.reuse, R136, R36 ;  /* 0x00000088a424723c */ /* 0x040ff00000041824 */
[C---:B------:R-:W-:Y:S01]  /*c700*/  HMMA.16816.F32.BF16 R40, R164.reuse, R138, R40 ;  /* 0x0000008aa428723c */ /* 0x040fe20000041828 */
[----:B------:R-:W5:Y:S07]  /*c710*/  LDSM.16.M88.4 R136, [R190] ;  /* 0x00000000be88783b */ /* 0x000f6e0000000200 */
[C---:B-1----:R-:W-:Y:S08]  /*c720*/  HMMA.16816.F32.BF16 R44, R164.reuse, R128, R44 ;  /* 0x00000080a42c723c */ /* 0x042ff0000004182c */
[----:B------:R-:W-:Y:S01]  /*c730*/  HMMA.16816.F32.BF16 R48, R164, R130, R48 ;  /* 0x00000082a430723c */ /* 0x000fe20000041830 */
[----:B------:R-:W1:Y:S07]  /*c740*/  LDSM.16.M88.4 R128, [R189] ;  /* 0x00000000bd80783b */ /* 0x000e6e0000000200 */
[C---:B----4-:R-:W-:Y:S08]  /*c750*/  HMMA.16816.F32.BF16 R4, R168.reuse, R132, R4 ;  /* 0x00000084a804723c */ /* 0x050ff00000041804 */
[C---:B------:R-:W-:Y:S01]  /*c760*/  HMMA.16816.F32.BF16 R8, R168.reuse, R134, R8 ;  /* 0x00000086a808723c */ /* 0x040fe20000041808 */
[----:B------:R-:W4:Y:S07]  /*c770*/  LDSM.16.M88.4 R132, [R203+0xb100] ;  /* 0x00b10000cb84783b */ /* 0x000f2e0000000200 */
[C---:B--2---:R-:W-:Y:S08]  /*c780*/  HMMA.16816.F32.BF16 R12, R168.reuse, R116, R12 ;  /* 0x00000074a80c723c */ /* 0x044ff0000004180c */
[C---:B------:R-:W-:Y:S01]  /*c790*/  HMMA.16816.F32.BF16 R16, R168.reuse, R118, R16 ;  /* 0x00000076a810723c */ /* 0x040fe20000041810 */
[----:B------:R-:W2:Y:S07]  /*c7a0*/  LDSM.16.M88.4 R116, [R203+0xb900] ;  /* 0x00b90000cb74783b */ /* 0x000eae0000000200 */
[C---:B---3--:R-:W-:Y:S08]  /*c7b0*/  HMMA.16816.F32.BF16 R20, R168.reuse, R120, R20 ;  /* 0x00000078a814723c */ /* 0x048ff00000041814 */
[C---:B------:R-:W-:Y:S01]  /*c7c0*/  HMMA.16816.F32.BF16 R24, R168.reuse, R122, R24 ;  /* 0x0000007aa818723c */ /* 0x040fe20000041818 */
[----:B------:R-:W3:Y:S07]  /*c7d0*/  LDSM.16.M88.4 R120, [R203+0xc100] ;  /* 0x00c10000cb78783b */ /* 0x000eee0000000200 */
[C---:B-----5:R-:W-:Y:S08]  /*c7e0*/  HMMA.16816.F32.BF16 R28, R168.reuse, R136, R28 ;  /* 0x00000088a81c723c */ /* 0x060ff0000004181c */
[C---:B------:R-:W-:Y:S01]  /*c7f0*/  HMMA.16816.F32.BF16 R32, R168.reuse, R138, R32 ;  /* 0x0000008aa820723c */ /* 0x040fe20000041820 */
[----:B------:R-:W-:Y:S07]  /*c800*/  LDSM.16.M88.4 R136, [R194+0x3000] ;  /* 0x00300000c288783b */ /* 0x000fee0000000200 */
[C---:B-1----:R-:W-:Y:S08]  /*c810*/  HMMA.16816.F32.BF16 R36, R168.reuse, R128, R36 ;  /* 0x00000080a824723c */ /* 0x042ff00000041824 */
[C---:B------:R-:W-:Y:S01]  /*c820*/  HMMA.16816.F32.BF16 R40, R168.reuse, R130, R40 ;  /* 0x00000082a828723c */ /* 0x040fe20000041828 */
[----:B------:R-:W1:Y:S07]  /*c830*/  LDSM.16.M88.4 R128, [R203+0xd900] ;  /* 0x00d90000cb80783b */ /* 0x000e6e0000000200 */
[C---:B------:R-:W-:Y:S08]  /*c840*/  HMMA.16816.F32.BF16 R44, R168.reuse, R144, R44 ;  /* 0x00000090a82c723c */ /* 0x040ff0000004182c */
[----:B------:R-:W-:Y:S08]  /*c850*/  HMMA.16816.F32.BF16 R48, R168, R146, R48 ;  /* 0x00000092a830723c */ /* 0x000ff00000041830 */
[C---:B----4-:R-:W-:Y:S07]  /*c860*/  HMMA.16816.F32.BF16 R4, R176.reuse, R132, R4 ;  /* 0x00000084b004723c */ /* 0x050fee0000041804 */
[----:B------:R-:W-:Y:S01]  /*c870*/  @P6 SHF.R.S32.HI R133, RZ, 0x1f, R0 ;  /* 0x0000001fff856819 */ /* 0x000fe20000011400 */
[C---:B------:R-:W-:Y:S04]  /*c880*/  HMMA.16816.F32.BF16 R8, R176.reuse, R134, R8 ;  /* 0x00000086b008723c */ /* 0x040fe80000041808 */
[----:B------:R-:W-:Y:S03]  /*c890*/  @P6 IMAD R133, R133, c[0x0][0x1e0], RZ ;  /* 0x0000780085856a24 */ /* 0x000fe600078e02ff */
[----:B------:R-:W-:Y:S01]  /*c8a0*/  @P6 IMAD.MOV.U32 R134, RZ, RZ, R210 ;  /* 0x000000ffff866224 */ /* 0x000fe200078e00d2 */
[C---:B--2---:R-:W-:Y:S04]  /*c8b0*/  HMMA.16816.F32.BF16 R12, R176.reuse, R116, R12 ;  /* 0x00000074b00c723c */ /* 0x044fe8000004180c */
[C---:B------:R-:W-:Y:S02]  /*c8c0*/  @P6 IMAD R133, R0.reuse, c[0x0][0x1e4], R133 ;  /* 0x0000790000856a24 */ /* 0x040fe400078e0285 */
[----:B------:R-:W-:Y:S02]  /*c8d0*/  @P6 IMAD.MOV.U32 R135, RZ, RZ, R213 ;  /* 0x000000ffff876224 */ /* 0x000fe400078e00d5 */
[C---:B------:R-:W-:Y:S01]  /*c8e0*/  HMMA.16816.F32.BF16 R16, R176.reuse, R118, R16 ;  /* 0x00000076b010723c */ /* 0x040fe20000041810 */
        /* <DEDUP_REMOVED lines=8> */
[C---:B-1----:R-:W-:Y:S08]  /*c970*/  HMMA.16816.F32.BF16 R44, R176.reuse, R128, R44 ;  /* 0x00000080b02c723c */ /* 0x042ff0000004182c */
[----:B------:R-:W-:Y:S01]  /*c980*/  HMMA.16816.F32.BF16 R48, R176, R130, R48 ;  /* 0x00000082b030723c */ /* 0x000fe20000041830 */
[----:B------:R-:W1:Y:S07]  /*c990*/  LDSM.16.M88.4 R128, [R194+0x5000] ;  /* 0x00500000c280783b */ /* 0x000e6e0000000200 */
[C---:B------:R-:W-:Y:S08]  /*c9a0*/  HMMA.16816.F32.BF16 R4, R180.reuse, R136, R4 ;  /* 0x00000088b404723c */ /* 0x040ff00000041804 */
[C---:B------:R-:W-:Y:S08]  /*c9b0*/  HMMA.16816.F32.BF16 R8, R180.reuse, R138, R8 ;  /* 0x0000008ab408723c */ /* 0x040ff00000041808 */
[C---:B------:R-:W-:Y:S08]  /*c9c0*/  HMMA.16816.F32.BF16 R12, R180.reuse, R172, R12 ;  /* 0x000000acb40c723c */ /* 0x040ff0000004180c */
[C---:B------:R-:W-:Y:S08]  /*c9d0*/  HMMA.16816.F32.BF16 R16, R180.reuse, R174, R16 ;  /* 0x000000aeb410723c */ /* 0x040ff00000041810 */
[C---:B--2---:R-:W-:Y:S07]  /*c9e0*/  HMMA.16816.F32.BF16 R20, R180.reuse, R116, R20 ;  /* 0x00000074b414723c */ /* 0x044fee0000041814 */
[----:B------:R-:W-:Y:S01]  /*c9f0*/  @P6 IMAD.WIDE.U32 R116, R0, c[0x0][0x1e0], RZ ;  /* 0x0000780000746a25 */ /* 0x000fe200078e00ff */
[C---:B------:R-:W-:Y:S04]  /*ca00*/  HMMA.16816.F32.BF16 R24, R180.reuse, R118, R24 ;  /* 0x00000076b418723c */ /* 0x040fe80000041818 */
[----:B------:R-:W-:Y:S02]  /*ca10*/  @P6 IMAD.IADD R0, R117, 0x1, R133 ;  /* 0x0000000175006824 */ /* 0x000fe400078e0285 */
[----:B------:R-:W-:Y:S02]  /*ca20*/  @P6 IMAD.WIDE.U32 R134, R116, 0x60, R134 ;  /* 0x0000006074866825 */ /* 0x000fe400078e0086 */
[----:B------:R-:W2:Y:S01]  /*ca30*/  LDSM.16.M88.4 R116, [R194+0x5800] ;  /* 0x00580000c274783b */ /* 0x000ea20000000200 */
[C---:B---3--:R-:W-:Y:S01]  /*ca40*/  HMMA.16816.F32.BF16 R28, R180.reuse, R120, R28 ;  /* 0x00000078b41c723c */ /* 0x048fe2000004181c */
[----:B------:R-:W-:Y:S04]  /*ca50*/  DEPBAR.LE SB0, 0x0 ;  /* 0x000080000000791a */ /* 0x000fe80000000000 */
[----:B------:R-:W-:Y:S01]  /*ca60*/  BAR.SYNC.DEFER_BLOCKING 0x0 ;  /* 0x0000000000007b1d */ /* 0x000fe20000010000 */
[----:B------:R-:W-:Y:S02]  /*ca70*/  @P6 IMAD R0, R0, 0x60, RZ ;  /* 0x0000006000006824 */ /* 0x000fe400078e02ff */
[C---:B------:R-:W-:Y:S05]  /*ca80*/  HMMA.16816.F32.BF16 R32, R180.reuse, R122, R32 ;  /* 0x0000007ab420723c */ /* 0x040fea0000041820 */
[----:B------:R-:W-:Y:S02]  /*ca90*/  @P6 IMAD.IADD R121, R135, 0x1, R0 ;  /* 0x0000000187796824 */ /* 0x000fe400078e0200 */
[C---:B------:R-:W-:Y:S01]  /*caa0*/  @P6 IMAD.SHL.U32 R132, R134.reuse, 0x2, RZ ;  /* 0x0000000286846824 */ /* 0x040fe200078e00ff */
[C---:B-1----:R-:W-:Y:S04]  /*cab0*/  HMMA.16816.F32.BF16 R36, R180.reuse, R128, R36 ;  /* 0x00000080b424723c */ /* 0x042fe80000041824 */
[----:B------:R-:W-:Y:S01]  /*cac0*/  @P6 SHF.L.U64.HI R120, R134, 0x1, R121 ;  /* 0x0000000186786819 */ /* 0x000fe20000010279 */
[----:B------:R-:W-:Y:S01]  /*cad0*/  @P1 IMAD.HI.U32 R121, R209, c[0x0][0x2c8], RZ ;  /* 0x0000b200d1791a27 */ /* 0x000fe200078e00ff */
[C---:B------:R-:W-:Y:S02]  /*cae0*/  @P6 IADD3 R122, P2, R132.reuse, 0x80, RZ ;  /* 0x00000080847a6810 */ /* 0x040fe40007f5e0ff */
[----:B------:R-:W-:Y:S01]  /*caf0*/  @P6 IADD3 R132, P5, R132, c[0x0][0x1c8], RZ ;  /* 0x0000720084846a10 */ /* 0x000fe20007fbe0ff */
[----:B------:R-:W-:Y:S01]  /*cb00*/  IMAD.MOV.U32 R0, RZ, RZ, R209 ;  /* 0x000000ffff007224 */ /* 0x000fe200078e00d1 */
[C---:B------:R-:W-:Y:S03]  /*cb10*/  HMMA.16816.F32.BF16 R40, R180.reuse, R130, R40 ;  /* 0x00000082b428723c */ /* 0x040fe60000041828 */
[----:B------:R-:W-:Y:S02]  /*cb20*/  @P6 IADD3.X R133, R120, c[0x0][0x1cc], RZ, P5, !PT ;  /* 0x0000730078856a10 */ /* 0x000fe40002ffe4ff */
[----:B------:R-:W-:Y:S02]  /*cb30*/  @P6 IADD3 R122, P1, R122, c[0x0][0x1c8], RZ ;  /* 0x000072007a7a6a10 */ /* 0x000fe40007f3e0ff */
[----:B------:R-:W-:Y:S01]  /*cb40*/  @P0 SHF.R.U32.HI R0, RZ, c[0x0][0x2cc], R121 ;  /* 0x0000b300ff000a19 */ /* 0x000fe20000011679 */
[----:B------:R-:W-:Y:S01]  /*cb50*/  @!PT LDS RZ, [RZ] ;  /* 0x00000000fffff984 */ /* 0x000fe20000000800 */
[----:B------:R-:W-:Y:S01]  /*cb60*/  @!PT LDS RZ, [RZ] ;  /* 0x00000000fffff984 */ /* 0x000fe20000000800 */
[----:B------:R-:W-:Y:S01]  /*cb70*/  @!PT LDS RZ, [RZ] ;  /* 0x00000000fffff984 */ /* 0x000fe20000000800 */
[----:B------:R1:W-:Y:S01]  /*cb80*/  @P6 LDGSTS.E.BYPASS.LTC128B.128 [R208+0x8100], [R132.64], !P4 ;  /* 0x0810000084d06fae */ /* 0x0003e2000e101d4e */
[----:B------:R-:W-:Y:S03]  /*cb90*/  @P6 IADD3.X R123, RZ, c[0x0][0x1cc], R120, P1, P2 ;  /* 0x00007300ff7b6a10 */ /* 0x000fe60000fe4478 */
[----:B------:R-:W-:Y:S01]  /*cba0*/  @P6 IADD3 R128, P0, R132, UR13, RZ ;  /* 0x0000000d84806c10 */ /* 0x000fe2000ff1e0ff */
[----:B------:R-:W3:Y:S01]  /*cbb0*/  SHFL.IDX PT, R120, R0, RZ, 0x1c1f ;  /* 0x001c1fff00787589 */ /* 0x000ee200000e0000 */
[C---:B--2---:R-:W-:Y:S03]  /*cbc0*/  HMMA.16816.F32.BF16 R44, R180.reuse, R116, R44 ;  /* 0x00000074b42c723c */ /* 0x044fe6000004182c */
[----:B------:R-:W-:Y:S01]  /*cbd0*/  @P6 IADD3.X R129, R133, UR7, RZ, P0, !PT ;  /* 0x0000000785816c10 */ /* 0x000fe200087fe4ff */
[----:B------:R2:W-:Y:S01]  /*cbe0*/  @P6 LDGSTS.E.BYPASS.LTC128B.128 [R208+0xb100], [R122.64], !P3 ;  /* 0x0b1000007ad06fae */ /* 0x0005e2000d901d4e */
[C---:B------:R-:W-:Y:S02]  /*cbf0*/  @P6 IADD3 R130, P1, R128.reuse, UR13, RZ ;  /* 0x0000000d80826c10 */ /* 0x040fe4000ff3e0ff */
[----:B------:R-:W-:Y:S01]  /*cc00*/  @P6 IADD3 R134, P0, R128, UR10, RZ ;  /* 0x0000000a80866c10 */ /* 0x000fe2000ff1e0ff */
[----:B------:R-:W-:Y:S01]  /*cc10*/  IMAD R117, R184, -0x60, RZ ;  /* 0xffffffa0b8757824 */ /* 0x000fe200078e02ff */
[----:B------:R4:W-:Y:S01]  /*cc20*/  @P6 LDGSTS.E.BYPASS.LTC128B.128 [R208+0x9100], [R128.64], !P4 ;  /* 0x0910000080d06fae */ /* 0x0009e2000e101d4e */
[----:B------:R-:W-:Y:S03]  /*cc30*/  HMMA.16816.F32.BF16 R48, R180, R118, R48 ;  /* 0x00000076b430723c */ /* 0x000fe60000041830 */
[C---:B------:R-:W-:Y:S01]  /*cc40*/  @P6 IADD3.X R131, R129.reuse, UR7, RZ, P1, !PT ;  /* 0x0000000781836c10 */ /* 0x040fe20008ffe4ff */
[----:B------:R4:W-:Y:S01]  /*cc50*/  @P6 LDGSTS.E.BYPASS.LTC128B.128 [R208+0xc100], [R128.64+0x80], !P3 ;  /* 0x0c10008080d06fae */ /* 0x0009e2000d901d4e */
[----:B------:R-:W-:Y:S02]  /*cc60*/  @P6 IADD3.X R135, R129, UR8, RZ, P0, !PT ;  /* 0x0000000881876c10 */ /* 0x000fe400087fe4ff */
[----:B------:R-:W-:Y:S01]  /*cc70*/  PLOP3.LUT P0, PT, PT, PT, UP2, 0x40, 0x0 ;  /* 0x000000000000781c */ /* 0x000fe20003f0e828 */
[----:B------:R-:W-:Y:S01]  /*cc80*/  IMAD.IADD R119, R117, 0x1, -R214 ;  /* 0x0000000175777824 */ /* 0x000fe200078e0ad6 */
[----:B------:R3:W-:Y:S05]  /*cc90*/  @P6 LDGSTS.E.BYPASS.LTC128B.128 [R208+0xa100], [R130.64], !P4 ;  /* 0x0a10000082d06fae */ /* 0x0007ea000e101d4e */
[----:B------:R1:W-:Y:S05]  /*cca0*/  @P6 LDGSTS.E.BYPASS.LTC128B.128 [R208+0xd100], [R134.64], !P3 ;  /* 0x0d10000086d06fae */ /* 0x0003ea000d901d4e */
[----:B------:R-:W0:Y:S01]  /*ccb0*/  LDGDEPBAR ;  /* 0x00000000000079af */ /* 0x000e220000000000 */
[----:B--2---:R-:W-:Y:S04]  /*ccc0*/  IADD3 R123, -R214, 0x1, R117 ;  /* 0x00000001d67b7810 */ /* 0x004fe80007ffe175 */
[----:B------:R-:W-:Y:S04]  /*ccd0*/  IADD3 R123, R123, c[0x0][0x1d0], RZ ;  /* 0x000074007b7b7a10 */ /* 0x000fe80007ffe0ff */
[----:B------:R-:W-:Y:S04]  /*cce0*/  IADD3 R123, R123, -c[0x0][0x168], RZ ;  /* 0x80005a007b7b7a10 */ /* 0x000fe80007ffe0ff */
[C---:B----4-:R-:W-:Y:S02]  /*ccf0*/  IADD3 R129, R123.reuse, c[0x0][0x328], RZ ;  /* 0x0000ca007b817a10 */ /* 0x050fe40007ffe0ff */
[----:B------:R-:W-:Y:S03]  /*cd00*/  IADD3 R123, R123, UR6, RZ ;  /* 0x000000067b7b7c10 */ /* 0x000fe6000fffe0ff */
[--C-:B---3--:R-:W-:Y:S02]  /*cd10*/  IMAD.IADD R131, R129, 0x1, R120.reuse ;  /* 0x0000000181837824 */ /* 0x108fe400078e0278 */
[----:B------:R-:W-:Y:S01]  /*cd20*/  IMAD.IADD R116, R123, 0x1, R120 ;  /* 0x000000017b747824 */ /* 0x000fe200078e0278 */
[----:B------:R-:W-:-:S05]  /*cd30*/  @P0 BRA `(.L_x_1385) ;  /* 0x0000018000000947 */ /* 0x000fca0003800000 */
[----:B-1----:R-:W-:Y:S01]  /*cd40*/  IADD3 R120, R120, c[0x0][0x1d0], RZ ;  /* 0x0000740078787a10 */ /* 0x002fe20007ffe0ff */
        /* <DEDUP_REMOVED lines=13> */
.L_x_1387:
[----:B------:R-:W-:Y:S04]  /*ce20*/  MOV R118, c[0x0][0x32c] ;  /* 0x0000cb0000767a02 */ /* 0x000fe80000000f00 */
[----:B------:R-:W-:Y:S11]  /*ce30*/  ISETP.NE.AND P0, PT, R118, 0x1, PT ;  /* 0x000000017600780c */ /* 0x000ff60003f05270 */
[----:B------:R-:W-:Y:S02]  /*ce40*/  @!UPT UIADD3 URZ, URZ, URZ, URZ ;  /* 0x0000003f3f3ff290 */ /* 0x000fe4000fffe03f */
[----:B------:R-:W-:Y:S05]  /*ce50*/  @P0 IMAD.HI.U32 R118, R120, c[0x0][0x330], RZ ;  /* 0x0000cc0078760a27 */ /* 0x000fea00078e00ff */
[----:B------:R-:W-:Y:S02]  /*ce60*/  @P0 SHF.R.U32.HI R120, RZ, c[0x0][0x334], R118 ;  /* 0x0000cd00ff780a19 */ /* 0x000fe40000011676 */
.L_x_1388:
[----:B------:R-:W-:Y:S05]  /*ce70*/  BSYNC B0 ;  /* 0x0000000000007941 */ /* 0x000fea0003800000 */
.L_x_1386:
[----:B------:R-:W-:Y:S05]  /*ce80*/  IMAD R121, R120, c[0x0][0x32c], R119 ;  /* 0x0000cb0078797a24 */ /* 0x000fea00078e0277 */
[----:B------:R-:W-:Y:S02]  /*ce90*/  IADD3 R118, R121, c[0x0][0x32c], RZ ;  /* 0x0000cb0079767a10 */ /* 0x000fe40007ffe0ff */
[----:B------:R-:W-:Y:S02]  /*cea0*/  IMNMX R116, R116, R121, !PT ;  /* 0x0000007974747217 */ /* 0x000fe40007800200 */
[----:B------:R-:W-:Y:S02]  /*ceb0*/  IMNMX R131, R131, R118, PT ;  /* 0x0000007683837217 */ /* 0x000fe40003800200 */
.L_x_1385:
[C---:B-1----:R-:W-:Y:S01]  /*cec0*/  ISETP.GE.AND P0, PT, R117.reuse, 0x2, PT ;  /* 0x000000027500780c */ /* 0x042fe20003f06270 */
[----:B------:R-:W1:Y:S01]  /*ced0*/  SHFL.IDX PT, R0, R0, 0x1, 0x1c1f ;  /* 0x003c1f0000007f89 */ /* 0x000e6200000e0000 */
        /* <DEDUP_REMOVED lines=10> */
[C---:B------:R-:W-:Y:S02]  /*cf80*/  ISETP.GT.AND P1, PT, R116.reuse, 0x8, !P1 ;  /* 0x000000087400780c */ /* 0x040fe40004f24270 */
        /* <DEDUP_REMOVED lines=17> */
[C---:B------:R-:W-:Y:S02]  /*d0a0*/  ISETP.GT.AND P0, PT, R116.reuse, 0x11, !P1 ;  /* 0x000000117400780c */ /* 0x040fe40004f04270 */
        /* <DEDUP_REMOVED lines=10> */
[----:B------:R-:W-:Y:S01]  /*d150*/  FSEL R130, R16, -INF , !P0 ;  /* 0xff80000010827808 */ /* 0x000fe20004000000 */
[--C-:B-1----:R-:W-:Y:S01]  /*d160*/  IMAD.IADD R16, R123, 0x1, R0.reuse ;  /* 0x000000017b107824 */ /* 0x102fe200078e0200 */
[C---:B------:R-:W-:Y:S04]  /*d170*/  ISETP.GT.AND P0, PT, R116.reuse, 0x19, !P1 ;  /* 0x000000197400780c */ /* 0x040fe80004f04270 */
        /* <DEDUP_REMOVED lines=70> */
[C---:B------:R-:W-:Y:S02]  /*d5e0*/  ISETP.GT.AND P0, PT, R116.reuse, 0x49, !P1 ;  /* 0x000000497400780c */ /* 0x040fe40004f04270 */
        /* <DEDUP_REMOVED lines=41> */
.L_x_1391:
[----:B------:R-:W-:Y:S04]  /*d880*/  MOV R0, c[0x0][0x32c] ;  /* 0x0000cb0000007a02 */ /* 0x000fe80000000f00 */
[----:B------:R-:W-:Y:S11]  /*d890*/  ISETP.NE.AND P0, PT, R0, 0x1, PT ;  /* 0x000000010000780c */ /* 0x000ff60003f05270 */
[----:B------:R-:W-:Y:S02]  /*d8a0*/  @!UPT UIADD3 URZ, URZ, URZ, URZ ;  /* 0x0000003f3f3ff290 */ /* 0x000fe4000fffe03f */
[----:B------:R-:W-:Y:S05]  /*d8b0*/  @P0 IMAD.HI.U32 R0, R20, c[0x0][0x330], RZ ;  /* 0x0000cc0014000a27 */ /* 0x000fea00078e00ff */
[----:B------:R-:W-:Y:S02]  /*d8c0*/  @P0 SHF.R.U32.HI R20, RZ, c[0x0][0x334], R0 ;  /* 0x0000cd00ff140a19 */ /* 0x000fe40000011600 */
.L_x_1392:
[----:B------:R-:W-:Y:S05]  /*d8d0*/  BSYNC B0 ;  /* 0x0000000000007941 */ /* 0x000fea0003800000 */
.L_x_1390:
[----:B------:R-:W-:Y:S05]  /*d8e0*/  IMAD R119, R20, c[0x0][0x32c], R119 ;  /* 0x0000cb0014777a24 */ /* 0x000fea00078e0277 */
[----:B------:R-:W-:Y:S02]  /*d8f0*/  IADD3 R5, R119, c[0x0][0x32c], RZ ;  /* 0x0000cb0077057a10 */ /* 0x000fe40007ffe0ff */
[----:B------:R-:W-:Y:S02]  /*d900*/  IMNMX R16, R16, R119, !PT ;  /* 0x0000007710107217 */ /* 0x000fe40007800200 */
[----:B------:R-:W-:Y:S02]  /*d910*/  IMNMX R4, R4, R5, PT ;  /* 0x0000000504047217 */ /* 0x000fe40003800200 */
.L_x_1389:
[C---:B------:R-:W-:Y:S02]  /*d920*/  LOP3.LUT P0, RZ, R215.reuse, 0x80000, RZ, 0xc0, !PT ;  /* 0x00080000d7ff7812 */ /* 0x040fe4000780c0ff */
[C---:B------:R-:W-:Y:S02]  /*d930*/  ISETP.GT.AND P6, PT, R16.reuse, 0x50, !P6 ;  /* 0x000000501000780c */ /* 0x040fe400077c4270 */
[C---:B------:R-:W-:Y:S02]  /*d940*/  ISETP.GT.AND P0, PT, R16.reuse, RZ, !P0 ;  /* 0x000000ff1000720c */ /* 0x040fe40004704270 */
[----:B------:R-:W-:Y:S02]  /*d950*/  ISETP.GT.AND P5, PT, R16, 0x51, !P5 ;  /* 0x000000511000780c */ /* 0x000fe40006fa4270 */
[C---:B------:R-:W-:Y:S02]  /*d960*/  ISETP.LT.OR P0, PT, R4.reuse, 0x1, P0 ;  /* 0x000000010400780c */ /* 0x040fe40000701670 */
[----:B------:R-:W-:Y:S02]  /*d970*/  ISETP.LT.OR P6, PT, R4, 0x51, P6 ;  /* 0x000000510400780c */ /* 0x000fe400037c1670 */
[----:B------:R-:W-:Y:S02]  /*d980*/  FSEL R21, R6, -INF , !P0 ;  /* 0xff80000006157808 */ /* 0x000fe40004000000 */
[----:B------:R-:W-:Y:S02]  /*d990*/  LOP3.LUT P0, RZ, R215, 0x40000, RZ, 0xc0, !PT ;  /* 0x00040000d7ff7812 */ /* 0x000fe4000780c0ff */
[C---:B------:R-:W-:Y:S02]  /*d9a0*/  ISETP.GT.AND P2, PT, R16.reuse, 0x58, !P2 ;  /* 0x000000581000780c */ /* 0x040fe40005744270 */
[----:B------:R-:W-:Y:S02]  /*d9b0*/  ISETP.GT.AND P0, PT, R16, 0x1, !P0 ;  /* 0x000000011000780c */ /* 0x000fe40004704270 */
[----:B------:R-:W-:Y:S02]  /*d9c0*/  FSEL R129, R46, -INF , !P6 ;  /* 0xff8000002e817808 */ /* 0x000fe40007000000 */
[C---:B------:R-:W-:Y:S02]  /*d9d0*/  ISETP.LT.OR P0, PT, R4.reuse, 0x2, P0 ;  /* 0x000000020400780c */ /* 0x040fe40000701670 */
[----:B------:R-:W-:Y:S02]  /*d9e0*/  ISETP.LT.OR P5, PT, R4, 0x52, P5 ;  /* 0x000000520400780c */ /* 0x000fe40002fa1670 */
[----:B------:R-:W-:Y:S02]  /*d9f0*/  FSEL R17, R7, -INF , !P0 ;  /* 0xff80000007117808 */ /* 0x000fe40004000000 */
[C---:B------:R-:W-:Y:S02]  /*da00*/  LOP3.LUT P0, RZ, R215.reuse, 0x20000, RZ, 0xc0, !PT ;  /* 0x00020000d7ff7812 */ /* 0x040fe4000780c0ff */
        /* <DEDUP_REMOVED lines=90> */
[----:B------:R-:W-:Y:S01]  /*dfb0*/  ISETP.GT.AND P1, PT, R16, 0x59, !P1 ;  /* 0x000000591000780c */ /* 0x000fe20004f24270 */
[----:B------:R-:W1:Y:S01]  /*dfc0*/  SHFL.BFLY PT, R0, R5, 0x2, 0x1f ;  /* 0x0c401f0005007f89 */ /* 0x000e6200000e0000 */
        /* <DEDUP_REMOVED lines=41> */
[C---:B------:R-:W-:Y:S03]  /*e260*/  FMUL.FTZ R131, R0.reuse, c[0x0][0x2d0] ;  /* 0x0000b40000837a20 */ /* 0x040fe60000410000 */
[----:B------:R-:W-:Y:S02]  /*e270*/  FSEL R6, R0, RZ, P0 ;  /* 0x000000ff00067208 */ /* 0x000fe40000000000 */
[----:B------:R-:W-:Y:S03]  /*e280*/  FSEL R131, R131, RZ, P0 ;  /* 0x000000ff83837208 */ /* 0x000fe60000000000 */
[----:B------:R-:W-:Y:S02]  /*e290*/  FADD.FTZ R3, -R6, R3 ;  /* 0x0000000306037221 */ /* 0x000fe40000010100 */
[--C-:B------:R-:W-:Y:S02]  /*e2a0*/  FFMA.FTZ R44, R12, c[0x0][0x2d0], -R131.reuse ;  /* 0x0000b4000c2c7a23 */ /* 0x100fe40000010883 */
[--C-:B------:R-:W-:Y:S02]  /*e2b0*/  FFMA.FTZ R45, R8, c[0x0][0x2d0], -R131.reuse ;  /* 0x0000b400082d7a23 */ /* 0x100fe40000010883 */
[--C-:B------:R-:W-:Y:S02]  /*e2c0*/  FFMA.FTZ R15, R222, c[0x0][0x2d0], -R131.reuse ;  /* 0x0000b400de0f7a23 */ /* 0x100fe40000010883 */
[--C-:B------:R-:W-:Y:S01]  /*e2d0*/  FFMA.FTZ R14, R220, c[0x0][0x2d0], -R131.reuse ;  /* 0x0000b400dc0e7a23 */ /* 0x100fe20000010883 */
[----:B------:R-:W-:Y:S01]  /*e2e0*/  MUFU.EX2 R44, R44 ;  /* 0x0000002c002c7308 */ /* 0x000fe20000000800 */
[--C-:B------:R-:W-:Y:S02]  /*e2f0*/  FFMA.FTZ R51, R132, c[0x0][0x2d0], -R131.reuse ;  /* 0x0000b40084337a23 */ /* 0x100fe40000010883 */
[--C-:B------:R-:W-:Y:S01]  /*e300*/  FFMA.FTZ R123, R130, c[0x0][0x2d0], -R131.reuse ;  /* 0x0000b400827b7a23 */ /* 0x100fe20000010883 */
[----:B-1----:R-:W-:Y:S01]  /*e310*/  FMNMX.FTZ R5, R7, R4, !PT ;  /* 0x0000000407057209 */ /* 0x002fe20007810000 */
[--C-:B------:R-:W-:Y:S02]  /*e320*/  FFMA.FTZ R120, R120, c[0x0][0x2d0], -R131.reuse ;  /* 0x0000b40078787a23 */ /* 0x100fe40000010883 */
[--C-:B------:R-:W-:Y:S02]  /*e330*/  FFMA.FTZ R128, R128, c[0x0][0x2d0], -R131.reuse ;  /* 0x0000b40080807a23 */ /* 0x100fe40000010883 */
[----:B------:R-:W1:Y:S01]  /*e340*/  SHFL.BFLY PT, R4, R5, 0x1, 0x1f ;  /* 0x0c201f0005047f89 */ /* 0x000e6200000e0000 */
[----:B------:R-:W2:Y:S01]  /*e350*/  MUFU.EX2 R15, R15 ;  /* 0x0000000f000f7308 */ /* 0x000ea20000000800 */
        /* <DEDUP_REMOVED lines=11> */
[----:B------:R-:W3:Y:S01]  /*e410*/  MUFU.EX2 R45, R45 ;  /* 0x0000002d002d7308 */ /* 0x000ee20000000800 */
[--C-:B------:R-:W-:Y:S01]  /*e420*/  FFMA.FTZ R118, R118, c[0x0][0x2d0], -R131.reuse ;  /* 0x0000b40076767a23 */ /* 0x100fe20000010883 */
[----:B-1----:R-:W-:Y:S01]  /*e430*/  FMNMX.FTZ R12, R5, R4, !PT ;  /* 0x00000004050c7209 */ /* 0x002fe20007810000 */
[----:B------:R-:W-:Y:S01]  /*e440*/  FMUL.FTZ R4, R3, c[0x0][0x2d0] ;  /* 0x0000b40003047a20 */ /* 0x000fe20000410000 */
[----:B--2---:R-:W-:Y:S02]  /*e450*/  F2FP.BF16.PACK_AB R16, R15, R44 ;  /* 0x0000002c0f10723e */ /* 0x004fe400000010ff */
[C---:B------:R-:W-:Y:S01]  /*e460*/  FSETP.NEU.FTZ.AND P0, PT, R12.reuse, -INF , PT ;  /* 0xff8000000c00780b */ /* 0x040fe20003f1d000 */
[C---:B------:R-:W-:Y:S03]  /*e470*/  FMUL.FTZ R50, R12.reuse, c[0x0][0x2d0] ;  /* 0x0000b4000c327a20 */ /* 0x040fe60000410000 */
[----:B------:R-:W1:Y:S01]  /*e480*/  MUFU.EX2 R3, R4 ;  /* 0x0000000400037308 */ /* 0x000e620000000800 */
[----:B------:R-:W-:Y:S02]  /*e490*/  FSEL R5, R12, RZ, P0 ;  /* 0x000000ff0c057208 */ /* 0x000fe40000000000 */
[----:B------:R-:W-:Y:S02]  /*e4a0*/  FSEL R50, R50, RZ, P0 ;  /* 0x000000ff32327208 */ /* 0x000fe40000000000 */
[----:B------:R-:W-:Y:S01]  /*e4b0*/  ISETP.GT.AND P0, PT, R184, R207, PT ;  /* 0x000000cfb800720c */ /* 0x000fe20003f04270 */
[----:B------:R-:W-:Y:S02]  /*e4c0*/  FADD.FTZ R5, -R5, R2 ;  /* 0x0000000205057221 */ /* 0x000fe40000010100 */
        /* <DEDUP_REMOVED lines=9> */
[----:B------:R-:W-:Y:S01]  /*e560*/  LDSM.16.MT88.4 R36, [R200+0x900] ;  /* 0x00090000c824783b */ /* 0x000fe20000004200 */
        /* <DEDUP_REMOVED lines=17> */
[----:B------:R-:W-:Y:S01]  /*e680*/  FMUL.FTZ R85, R3, R85 ;  /* 0x0000005503557220 */ /* 0x000fe20000410000 */
[----:B------:R-:W-:Y:S01]  /*e690*/  MUFU.EX2 R47, R47 ;  /* 0x0000002f002f7308 */ /* 0x000fe20000000800 */
[--C-:B------:R-:W-:Y:S02]  /*e6a0*/  FFMA.FTZ R135, R33, c[0x0][0x2d0], -R50.reuse ;  /* 0x0000b40021877a23 */ /* 0x100fe40000010832 */
[----:B------:R-:W-:Y:S01]  /*e6b0*/  LDSM.16.MT88.4 R32, [R201+0x900] ;  /* 0x00090000c920783b */ /* 0x000fe20000004200 */
[C---:B-1----:R-:W-:Y:S02]  /*e6c0*/  FMUL.FTZ R6, R2.reuse, R114 ;  /* 0x0000007202067220 */ /* 0x042fe40000410000 */
[C---:B------:R-:W-:Y:S02]  /*e6d0*/  FMUL.FTZ R7, R2.reuse, R115 ;  /* 0x0000007302077220 */ /* 0x040fe40000410000 */
[C---:B------:R-:W-:Y:S02]  /*e6e0*/  FMUL.FTZ R10, R2.reuse, R110 ;  /* 0x0000006e020a7220 */ /* 0x040fe40000410000 */
        /* <DEDUP_REMOVED lines=15> */
[----:B------:R-:W-:Y:S02]  /*e7e0*/  FMUL.FTZ R87, R2, R87 ;  /* 0x0000005702577220 */ /* 0x000fe40000410000 */
[C---:B------:R-:W-:Y:S01]  /*e7f0*/  FMUL.FTZ R88, R3.reuse, R88 ;  /* 0x0000005803587220 */ /* 0x040fe20000410000 */
[----:B-1----:R-:W-:Y:S01]  /*e800*/  F2FP.BF16.PACK_AB R19, R46, R47 ;  /* 0x0000002f2e13723e */ /* 0x002fe200000010ff */
[C---:B------:R-:W-:Y:S02]  /*e810*/  FMUL.FTZ R89, R3.reuse, R89 ;  /* 0x0000005903597220 */ /* 0x040fe40000410000 */
[C---:B------:R-:W-:Y:S02]  /*e820*/  FMUL.FTZ R90, R2.reuse, R90 ;  /* 0x0000005a025a7220 */ /* 0x040fe40000410000 */
[C---:B------:R-:W-:Y:S01]  /*e830*/  FMUL.FTZ R91, R2.reuse, R91 ;  /* 0x0000005b025b7220 */ /* 0x040fe20000410000 */
[----:B------:R-:W1:Y:S01]  /*e840*/  MUFU.EX2 R128, R128 ;  /* 0x0000008000807308 */ /* 0x000e620000000800 */
[C---:B--2---:R-:W-:Y:S05]  /*e850*/  HMMA.16816.F32.BF16 R4, R16.reuse, R20, R4 ;  /* 0x000000141004723c */ /* 0x044fea0000041804 */
[C---:B------:R-:W-:Y:S02]  /*e860*/  FMUL.FTZ R92, R3.reuse, R92 ;  /* 0x0000005c035c7220 */ /* 0x040fe40000410000 */
[C---:B------:R-:W-:Y:S01]  /*e870*/  FMUL.FTZ R93, R3.reuse, R93 ;  /* 0x0000005d035d7220 */ /* 0x040fe20000410000 */
[C---:B------:R-:W-:Y:S01]  /*e880*/  HMMA.16816.F32.BF16 R8, R16.reuse, R22, R8 ;  /* 0x000000161008723c */ /* 0x040fe20000041808 */
[----:B------:R-:W2:Y:S01]  /*e890*/  LDSM.16.MT88.4 R20, [R200+0x100] ;  /* 0x00010000c814783b */ /* 0x000ea20000004200 */
[----:B------:R-:W-:Y:S02]  /*e8a0*/  MUFU.EX2 R130, R130 ;  /* 0x0000008200827308 */ /* 0x000fe40000000800 */
[C---:B------:R-:W-:Y:S02]  /*e8b0*/  FMUL.FTZ R94, R2.reuse, R94 ;  /* 0x0000005e025e7220 */ /* 0x040fe40000410000 */
[C---:B------:R-:W-:Y:S02]  /*e8c0*/  FMUL.FTZ R95, R2.reuse, R95 ;  /* 0x0000005f025f7220 */ /* 0x040fe40000410000 */
[C---:B------:R-:W-:Y:S04]  /*e8d0*/  HMMA.16816.F32.BF16 R68, R16.reuse, R24, R68 ;  /* 0x000000181044723c */ /* 0x040fe80000041844 */
[C---:B------:R-:W-:Y:S01]  /*e8e0*/  FMUL.FTZ R96, R3.reuse, R96 ;  /* 0x0000006003607220 */ /* 0x040fe20000410000 */
[----:B------:R-:W-:Y:S01]  /*e8f0*/  MUFU.EX2 R132, R132 ;  /* 0x0000008400847308 */ /* 0x000fe20000000800 */
[C---:B------:R-:W-:Y:S02]  /*e900*/  FMUL.FTZ R97, R3.reuse, R97 ;  /* 0x0000006103617220 */ /* 0x040fe40000410000 */
[C---:B------:R-:W-:Y:S01]  /*e910*/  HMMA.16816.F32.BF16 R72, R16.reuse, R26, R72 ;  /* 0x0000001a1048723c */ /* 0x040fe20000041848 */
[----:B------:R-:W4:Y:S03]  /*e920*/  LDSM.16.MT88.4 R24, [R204+0x3100] ;  /* 0x00310000cc18783b */ /* 0x000f260000004200 */
[C---:B------:R-:W-:Y:S02]  /*e930*/  FMUL.FTZ R98, R2.reuse, R98 ;  /* 0x0000006202627220 */ /* 0x040fe40000410000 */
[C---:B------:R-:W-:Y:S01]  /*e940*/  FMUL.FTZ R99, R2.reuse, R99 ;  /* 0x0000006302637220 */ /* 0x040fe20000410000 */
[----:B------:R-:W-:Y:S01]  /*e950*/  MUFU.EX2 R135, R135 ;  /* 0x0000008700877308 */ /* 0x000fe20000000800 */
[C---:B------:R-:W-:Y:S04]  /*e960*/  HMMA.16816.F32.BF16 R76, R16.reuse, R28, R76 ;  /* 0x0000001c104c723c */ /* 0x040fe8000004184c */
[C---:B------:R-:W-:Y:S02]  /*e970*/  FMUL.FTZ R100, R3.reuse, R100 ;  /* 0x0000006403647220 */ /* 0x040fe40000410000 */
[C---:B------:R-:W-:Y:S02]  /*e980*/  FMUL.FTZ R101, R3.reuse, R101 ;  /* 0x0000006503657220 */ /* 0x040fe40000410000 */
[C---:B------:R-:W-:Y:S01]  /*e990*/  HMMA.16816.F32.BF16 R80, R16.reuse, R30, R80 ;  /* 0x0000001e1050723c */ /* 0x040fe20000041850 */
[----:B------:R-:W5:Y:S01]  /*e9a0*/  LDSM.16.MT88.4 R28, [R202+0x3100] ;  /* 0x00310000ca1c783b */ /* 0x000f620000004200 */
[----:B------:R-:W-:Y:S02]  /*e9b0*/  MUFU.EX2 R147, R147 ;  /* 0x0000009300937308 */ /* 0x000fe40000000800 */
[C---:B------:R-:W-:Y:S02]  /*e9c0*/  FMUL.FTZ R102, R2.reuse, R102 ;  /* 0x0000006602667220 */ /* 0x040fe40000410000 */
[C---:B------:R-:W-:Y:S02]  /*e9d0*/  FMUL.FTZ R103, R2.reuse, R103 ;  /* 0x0000006702677220 */ /* 0x040fe40000410000 */
[C---:B------:R-:W-:Y:S01]  /*e9e0*/  FMUL.FTZ R104, R3.reuse, R104 ;  /* 0x0000006803687220 */ /* 0x040fe20000410000 */
[C---:B--2---:R-:W-:Y:S03]  /*e9f0*/  HMMA.16816.F32.BF16 R84, R16.reuse, R20, R84 ;  /* 0x000000141054723c */ /* 0x044fe60000041854 */
[C---:B------:R-:W-:Y:S01]  /*ea00*/  FMUL.FTZ R105, R3.reuse, R105 ;  /* 0x0000006903697220 */ /* 0x040fe20000410000 */
[----:B------:R-:W-:Y:S01]  /*ea10*/  MUFU.EX2 R136, R136 ;  /* 0x0000008800887308 */ /* 0x000fe20000000800 */
[C---:B------:R-:W-:Y:S02]  /*ea20*/  FMUL.FTZ R106, R2.reuse, R106 ;  /* 0x0000006a026a7220 */ /* 0x040fe40000410000 */
[C---:B------:R-:W-:Y:S01]  /*ea30*/  FMUL.FTZ R107, R2.reuse, R107 ;  /* 0x0000006b026b7220 */ /* 0x040fe20000410000 */
[C---:B------:R-:W-:Y:S01]  /*ea40*/  HMMA.16816.F32.BF16 R88, R16.reuse, R22, R88 ;  /* 0x000000161058723c */ /* 0x040fe20000041858 */
[----:B------:R-:W2:Y:S03]  /*ea50*/  LDSM.16.MT88.4 R20, [R201+0x3100] ;  /* 0x00310000c914783b */ /* 0x000ea60000004200 */
[C---:B------:R-:W-:Y:S02]  /*ea60*/  FMUL.FTZ R52, R3.reuse, R52 ;  /* 0x0000003403347220 */ /* 0x040fe40000410000 */
[C---:B------:R-:W-:Y:S01]  /*ea70*/  FMUL.FTZ R53, R3.reuse, R53 ;  /* 0x0000003503357220 */ /* 0x040fe20000410000 */
[----:B------:R-:W-:Y:S01]  /*ea80*/  MUFU.EX2 R144, R144 ;  /* 0x0000009000907308 */ /* 0x000fe20000000800 */
[C---:B----4-:R-:W-:Y:S04]  /*ea90*/  HMMA.16816.F32.BF16 R92, R16.reuse, R24, R92 ;  /* 0x00000018105c723c */ /* 0x050fe8000004185c */
[C---:B------:R-:W-:Y:S02]  /*eaa0*/  FMUL.FTZ R54, R2.reuse, R54 ;  /* 0x0000003602367220 */ /* 0x040fe40000410000 */
[C---:B------:R-:W-:Y:S02]  /*eab0*/  FMUL.FTZ R55, R2.reuse, R55 ;  /* 0x0000003702377220 */ /* 0x040fe40000410000 */
[C---:B------:R-:W-:Y:S01]  /*eac0*/  HMMA.16816.F32.BF16 R96, R16.reuse, R26, R96 ;  /* 0x0000001a1060723c */ /* 0x040fe20000041860 */
[----:B------:R-:W4:Y:S01]  /*ead0*/  LDSM.16.MT88.4 R24, [R200+0x3100] ;  /* 0x00310000c818783b */ /* 0x000f220000004200 */
[----:B------:R-:W-:Y:S02]  /*eae0*/  MUFU.EX2 R157, R157 ;  /* 0x0000009d009d7308 */ /* 0x000fe40000000800 */
[C---:B------:R-:W-:Y:S02]  /*eaf0*/  FMUL.FTZ R56, R3.reuse, R56 ;  /* 0x0000003803387220 */ /* 0x040fe40000410000 */
[C---:B------:R-:W-:Y:S02]  /*eb00*/  FMUL.FTZ R57, R3.reuse, R57 ;  /* 0x0000003903397220 */ /* 0x040fe40000410000 */
[C---:B-----5:R-:W-:Y:S04]  /*eb10*/  HMMA.16816.F32.BF16 R100, R16.reuse, R28, R100 ;  /* 0x0000001c1064723c */ /* 0x060fe80000041864 */
[C---:B------:R-:W-:Y:S01]  /*eb20*/  FMUL.FTZ R58, R2.reuse, R58 ;  /* 0x0000003a023a7220 */ /* 0x040fe20000410000 */
[----:B------:R-:W-:Y:S01]  /*eb30*/  MUFU.EX2 R160, R160 ;  /* 0x000000a000a07308 */ /* 0x000fe20000000800 */
[C---:B------:R-:W-:Y:S02]  /*eb40*/  FMUL.FTZ R59, R2.reuse, R59 ;  /* 0x0000003b023b7220 */ /* 0x040fe40000410000 */
[C---:B------:R-:W-:Y:S01]  /*eb50*/  HMMA.16816.F32.BF16 R104, R16.reuse, R30, R104 ;  /* 0x0000001e1068723c */ /* 0x040fe20000041868 */
[----:B------:R-:W5:Y:S03]  /*eb60*/  LDSM.16.MT88.4 R28, [R204+0x900] ;  /* 0x00090000cc1c783b */ /* 0x000f660000004200 */
[C---:B------:R-:W-:Y:S02]  /*eb70*/  FMUL.FTZ R60, R3.reuse, R60 ;  /* 0x0000003c033c7220 */ /* 0x040fe40000410000 */
[----:B------:R-:W-:Y:S01]  /*eb80*/  FMUL.FTZ R61, R3, R61 ;  /* 0x0000003d033d7220 */ /* 0x000fe20000410000 */
[----:B------:R-:W-:Y:S01]  /*eb90*/  MUFU.EX2 R162, R162 ;  /* 0x000000a200a27308 */ /* 0x000fe20000000800 */
[C---:B------:R-:W-:Y:S01]  /*eba0*/  FMUL.FTZ R62, R2.reuse, R62 ;  /* 0x0000003e023e7220 */ /* 0x040fe20000410000 */
[C---:B--2---:R-:W-:Y:S03]  /*ebb0*/  HMMA.16816.F32.BF16 R52, R16.reuse, R20, R52 ;  /* 0x000000141034723c */ /* 0x044fe60000041834 */
[--C-:B------:R-:W-:Y:S02]  /*ebc0*/  FFMA.FTZ R133, R133, c[0x0][0x2d0], -R50.reuse ;  /* 0x0000b40085857a23 */ /* 0x100fe40000010832 */
[C---:B------:R-:W-:Y:S02]  /*ebd0*/  FMUL.FTZ R63, R2.reuse, R63 ;  /* 0x0000003f023f7220 */ /* 0x040fe40000410000 */
[C---:B------:R-:W-:Y:S01]  /*ebe0*/  FMUL.FTZ R64, R3.reuse, R64 ;  /* 0x0000004003407220 */ /* 0x040fe20000410000 */
[C---:B------:R-:W-:Y:S01]  /*ebf0*/  HMMA.16816.F32.BF16 R56, R16.reuse, R22, R56 ;  /* 0x000000161038723c */ /* 0x040fe20000041838 */
[----:B------:R-:W2:Y:S01]  /*ec00*/  MUFU.EX2 R133, R133 ;  /* 0x0000008500857308 */ /* 0x000ea20000000800 */
[----:B------:R-:W5:Y:S02]  /*ec10*/  LDSM.16.MT88.4 R20, [R202+0x900] ;  /* 0x00090000ca14783b */ /* 0x000f640000004200 */
[----:B------:R-:W-:Y:S02]  /*ec20*/  FMUL.FTZ R65, R3, R65 ;  /* 0x0000004103417220 */ /* 0x000fe40000410000 */
[C---:B------:R-:W-:Y:S02]  /*ec30*/  FMUL.FTZ R66, R2.reuse, R66 ;  /* 0x0000004202427220 */ /* 0x040fe40000410000 */
[C---:B----4-:R-:W-:Y:S03]  /*ec40*/  HMMA.16816.F32.BF16 R60, R16.reuse, R24, R60 ;  /* 0x00000018103c723c */ /* 0x050fe6000004183c */
[----:B------:R-:W-:Y:S01]  /*ec50*/  MUFU.EX2 R146, R146 ;  /* 0x0000009200927308 */ /* 0x000fe20000000800 */
[----:B------:R-:W-:Y:S02]  /*ec60*/  FMUL.FTZ R67, R2, R67 ;  /* 0x0000004302437220 */ /* 0x000fe40000410000 */
[--C-:B------:R-:W-:Y:S02]  /*ec70*/  FFMA.FTZ R156, R175, c[0x0][0x2d0], -R50.reuse ;  /* 0x0000b400af9c7a23 */ /* 0x100fe40000010832 */
[--C-:B------:R-:W-:Y:S03]  /*ec80*/  FFMA.FTZ R175, R172, c[0x0][0x2d0], -R131.reuse ;  /* 0x0000b400acaf7a23 */ /* 0x100fe60000010883 */
[----:B------:R-:W-:Y:S01]  /*ec90*/  HMMA.16816.F32.BF16 R64, R16, R26, R64 ;  /* 0x0000001a1040723c */ /* 0x000fe20000041840 */
[----:B------:R-:W4:Y:S01]  /*eca0*/  LDSM.16.MT88.4 R24, [R204+0x3900] ;  /* 0x00390000cc18783b */ /* 0x000f220000004200 */
[----:B------:R-:W-:Y:S01]  /*ecb0*/  MUFU.EX2 R156, R156 ;  /* 0x0000009c009c7308 */ /* 0x000fe20000000800 */
[--C-:B------:R-:W-:Y:S02]  /*ecc0*/  FFMA.FTZ R172, R223, c[0x0][0x2d0], -R50.reuse ;  /* 0x0000b400dfac7a23 */ /* 0x100fe40000010832 */
[--C-:B------:R-:W-:Y:S02]  /*ecd0*/  FFMA.FTZ R223, R40, c[0x0][0x2d0], -R131.reuse ;  /* 0x0000b40028df7a23 */ /* 0x100fe40000010883 */
[----:B---3--:R-:W-:Y:S01]  /*ece0*/  F2FP.BF16.PACK_AB R16, R120, R51 ;  /* 0x000000337810723e */ /* 0x008fe200000010ff */
[--C-:B------:R-:W-:Y:S01]  /*ecf0*/  FFMA.FTZ R159, R159, c[0x0][0x2d0], -R50.reuse ;  /* 0x0000b4009f9f7a23 */ /* 0x100fe20000010832 */
[----:B-1----:R-:W-:Y:S03]  /*ed00*/  F2FP.BF16.PACK_AB R18, R128, R123 ;  /* 0x0000007b8012723e */ /* 0x002fe600000010ff */
[----:B--2---:R-:W-:Y:S01]  /*ed10*/  F2FP.BF16.PACK_AB R17, R133, R130 ;  /* 0x000000828511723e */ /* 0x004fe200000010ff */
[----:B------:R-:W-:Y:S01]  /*ed20*/  MUFU.EX2 R175, R175 ;  /* 0x000000af00af7308 */ /* 0x000fe20000000800 */
[----:B------:R-:W-:Y:S01]  /*ed30*/  F2FP.BF16.PACK_AB R19, R135, R132 ;  /* 0x000000848713723e */ /* 0x000fe200000010ff */
[--C-:B------:R-:W-:Y:S02]  /*ed40*/  FFMA.FTZ R158, R163, c[0x0][0x2d0], -R50.reuse ;  /* 0x0000b400a39e7a23 */ /* 0x100fe40000010832 */
[--C-:B------:R-:W-:Y:S02]  /*ed50*/  FFMA.FTZ R161, R161, c[0x0][0x2d0], -R50.reuse ;  /* 0x0000b400a1a17a23 */ /* 0x100fe40000010832 */
[--C-:B------:R-:W-:Y:S02]  /*ed60*/  FFMA.FTZ R163, R174, c[0x0][0x2d0], -R131.reuse ;  /* 0x0000b400aea37a23 */ /* 0x100fe40000010883 */
[C---:B-----5:R-:W-:Y:S02]  /*ed70*/  HMMA.16816.F32.BF16 R4, R16.reuse, R28, R4 ;  /* 0x0000001c1004723c */ /* 0x060fe40000041804 */
[----:B------:R-:W1:Y:S01]  /*ed80*/  MUFU.EX2 R159, R159 ;  /* 0x0000009f009f7308 */ /* 0x000e620000000800 */
[--C-:B------:R-:W-:Y:S02]  /*ed90*/  FFMA.FTZ R174, R185, c[0x0][0x2d0], -R50.reuse ;  /* 0x0000b400b9ae7a23 */ /* 0x100fe40000010832 */
[--C-:B------:R-:W-:Y:S02]  /*eda0*/  FFMA.FTZ R185, R138, c[0x0][0x2d0], -R131.reuse ;  /* 0x0000b4008ab97a23 */ /* 0x100fe40000010883 */
[--C-:B------:R-:W-:Y:S01]  /*edb0*/  FFMA.FTZ R138, R41, c[0x0][0x2d0], -R50.reuse ;  /* 0x0000b400298a7a23 */ /* 0x100fe20000010832 */
[C---:B------:R-:W-:Y:S01]  /*edc0*/  HMMA.16816.F32.BF16 R8, R16.reuse, R30, R8 ;  /* 0x0000001e1008723c */ /* 0x040fe20000041808 */
[----:B------:R-:W-:Y:S03]  /*edd0*/  LDSM.16.MT88.4 R28, [R201+0x3900] ;  /* 0x00390000c91c783b */ /* 0x000fe60000004200 */
[----:B------:R-:W-:Y:S01]  /*ede0*/  MUFU.EX2 R158, R158 ;  /* 0x0000009e009e7308 */ /* 0x000fe20000000800 */
[--C-:B------:R-:W-:Y:S02]  /*edf0*/  FFMA.FTZ R221, R221, c[0x0][0x2d0], -R50.reuse ;  /* 0x0000b400dddd7a23 */ /* 0x100fe40000010832 */
[--C-:B------:R-:W-:Y:S01]  /*ee00*/  FFMA.FTZ R173, R173, c[0x0][0x2d0], -R50.reuse ;  /* 0x0000b400adad7a23 */ /* 0x100fe20000010832 */
[C---:B------:R-:W-:Y:S01]  /*ee10*/  HMMA.16816.F32.BF16 R68, R16.reuse, R20, R68 ;  /* 0x000000141044723c */ /* 0x040fe20000041844 */
[----:B------:R-:W-:Y:S03]  /*ee20*/  LDSM.16.MT88.4 R40, [R200+0x4900] ;  /* 0x00490000c828783b */ /* 0x000fe60000004200 */
[--C-:B------:R-:W-:Y:S02]  /*ee30*/  FFMA.FTZ R145, R145, c[0x0][0x2d0], -R50.reuse ;  /* 0x0000b40091917a23 */ /* 0x100fe40000010832 */
[----:B------:R-:W2:Y:S01]  /*ee40*/  MUFU.EX2 R161, R161 ;  /* 0x000000a100a17308 */ /* 0x000ea20000000800 */
[--C-:B------:R-:W-:Y:S01]  /*ee50*/  FFMA.FTZ R139, R139, c[0x0][0x2d0], -R50.reuse ;  /* 0x0000b4008b8b7a23 */ /* 0x100fe20000010832 */
[C---:B------:R-:W-:Y:S01]  /*ee60*/  HMMA.16816.F32.BF16 R72, R16.reuse, R22, R72 ;  /* 0x000000161048723c */ /* 0x040fe20000041848 */
[----:B------:R-:W3:Y:S03]  /*ee70*/  LDSM.16.MT88.4 R20, [R202+0x3900] ;  /* 0x00390000ca14783b */ /* 0x000ee60000004200 */
[--C-:B------:R-:W-:Y:S02]  /*ee80*/  FFMA.FTZ R220, R137, c[0x0][0x2d0], -R50.reuse ;  /* 0x0000b40089dc7a23 */ /* 0x100fe40000010832 */
[----:B------:R-:W-:Y:S02]  /*ee90*/  FFMA.FTZ R131, R116, c[0x0][0x2d0], -R131 ;  /* 0x0000b40074837a23 */ /* 0x000fe40000010883 */
[C---:B------:R-:W-:Y:S01]  /*eea0*/  HMMA.16816.F32.BF16 R76, R16.reuse, R32, R76 ;  /* 0x00000020104c723c */ /* 0x040fe2000004184c */
[----:B------:R-:W5:Y:S03]  /*eeb0*/  MUFU.EX2 R163, R163 ;  /* 0x000000a300a37308 */ /* 0x000f660000000800 */
[--C-:B------:R-:W-:Y:S02]  /*eec0*/  FFMA.FTZ R116, R129, c[0x0][0x2d0], -R50.reuse ;  /* 0x0000b40081747a23 */ /* 0x100fe40000010832 */
[--C-:B------:R-:W-:Y:S02]  /*eed0*/  FFMA.FTZ R119, R119, c[0x0][0x2d0], -R50.reuse ;  /* 0x0000b40077777a23 */ /* 0x100fe40000010832 */
[C---:B------:R-:W-:Y:S01]  /*eee0*/  HMMA.16816.F32.BF16 R80, R16.reuse, R34, R80 ;  /* 0x000000221050723c */ /* 0x040fe20000041850 */
[----:B------:R-:W1:Y:S02]  /*eef0*/  LDSM.16.MT88.4 R32, [R200+0x3900] ;  /* 0x00390000c820783b */ /* 0x000e640000004200 */
[----:B------:R-:W-:Y:S01]  /*ef00*/  MUFU.EX2 R172, R172 ;  /* 0x000000ac00ac7308 */ /* 0x000fe20000000800 */
[--C-:B------:R-:W-:Y:S02]  /*ef10*/  FFMA.FTZ R117, R117, c[0x0][0x2d0], -R50.reuse ;  /* 0x0000b40075757a23 */ /* 0x100fe40000010832 */
[----:B------:R-:W-:Y:S02]  /*ef20*/  FFMA.FTZ R50, R13, c[0x0][0x2d0], -R50 ;  /* 0x0000b4000d327a23 */ /* 0x000fe40000010832 */
[C---:B------:R-:W-:Y:S04]  /*ef30*/  HMMA.16816.F32.BF16 R84, R16.reuse, R36, R84 ;  /* 0x000000241054723c */ /* 0x040fe80000041854 */
[----:B------:R-:W-:Y:S01]  /*ef40*/  FFMA.FTZ R44, R3, R216, R44 ;  /* 0x000000d8032c7223 */ /* 0x000fe2000001002c */
[----:B------:R-:W1:Y:S01]  /*ef50*/  MUFU.EX2 R221, R221 ;  /* 0x000000dd00dd7308 */ /* 0x000e620000000800 */
[----:B------:R-:W-:Y:S02]  /*ef60*/  FFMA.FTZ R49, R2, R217, R49 ;  /* 0x000000d902317223 */ /* 0x000fe40000010031 */
[C---:B------:R-:W-:Y:S01]  /*ef70*/  HMMA.16816.F32.BF16 R88, R16.reuse, R38, R88 ;  /* 0x000000261058723c */ /* 0x040fe20000041858 */
[----:B------:R-:W-:Y:S03]  /*ef80*/  LDSM.16.MT88.4 R36, [R200+0x4100] ;  /* 0x00410000c824783b */ /* 0x000fe60000004200 */
[----:B------:R-:W-:Y:S02]  /*ef90*/  FADD.FTZ R15, R15, R44 ;  /* 0x0000002c0f0f7221 */ /* 0x000fe40000010000 */
[----:B------:R-:W-:Y:S01]  /*efa0*/  FADD.FTZ R48, R48, R49 ;  /* 0x0000003130307221 */ /* 0x000fe20000010000 */
[----:B------:R-:W-:Y:S01]  /*efb0*/  MUFU.EX2 R174, R174 ;  /* 0x000000ae00ae7308 */ /* 0x000fe20000000800 */
[C---:B----4-:R-:W-:Y:S04]  /*efc0*/  HMMA.16816.F32.BF16 R92, R16.reuse, R24, R92 ;  /* 0x00000018105c723c */ /* 0x050fe8000004185c */
[----:B------:R-:W-:Y:S02]  /*efd0*/  FADD.FTZ R14, R14, R15 ;  /* 0x0000000f0e0e7221 */ /* 0x000fe40000010000 */
[----:B------:R-:W-:Y:S02]  /*efe0*/  FADD.FTZ R3, R47, R48 ;  /* 0x000000302f037221 */ /* 0x000fe40000010000 */
[C---:B------:R-:W-:Y:S01]  /*eff0*/  HMMA.16816.F32.BF16 R96, R16.reuse, R26, R96 ;  /* 0x0000001a1060723c */ /* 0x040fe20000041860 */
[----:B------:R-:W-:Y:S01]  /*f000*/  LDSM.16.MT88.4 R24, [R202+0x1100] ;  /* 0x00110000ca18783b */ /* 0x000fe20000004200 */
[----:B------:R-:W4:Y:S02]  /*f010*/  MUFU.EX2 R173, R173 ;  /* 0x000000ad00ad7308 */ /* 0x000f240000000800 */
[----:B------:R-:W-:Y:S02]  /*f020*/  FADD.FTZ R14, R45, R14 ;  /* 0x0000000e2d0e7221 */ /* 0x000fe40000010000 */
[----:B------:R-:W-:Y:S02]  /*f030*/  FADD.FTZ R3, R46, R3 ;  /* 0x000000032e037221 */ /* 0x000fe40000010000 */
[C---:B---3--:R-:W-:Y:S04]  /*f040*/  HMMA.16816.F32.BF16 R100, R16.reuse, R20, R100 ;  /* 0x000000141064723c */ /* 0x048fe80000041864 */
[----:B------:R-:W-:Y:S01]  /*f050*/  MUFU.EX2 R185, R185 ;  /* 0x000000b900b97308 */ /* 0x000fe20000000800 */
[----:B------:R-:W-:Y:S02]  /*f060*/  FADD.FTZ R51, R51, R14 ;  /* 0x0000000e33337221 */ /* 0x000fe40000010000 */
[----:B------:R-:W-:Y:S01]  /*f070*/  FADD.FTZ R130, R130, R3 ;  /* 0x0000000382827221 */ /* 0x000fe20000010000 */
[C---:B------:R-:W-:Y:S01]  /*f080*/  HMMA.16816.F32.BF16 R104, R16.reuse, R22, R104 ;  /* 0x000000161068723c */ /* 0x040fe20000041868 */
[----:B------:R-:W3:Y:S03]  /*f090*/  LDSM.16.MT88.4 R20, [R204+0x1100] ;  /* 0x00110000cc14783b */ /* 0x000ee60000004200 */
[----:B------:R-:W-:Y:S02]  /*f0a0*/  FADD.FTZ R120, R120, R51 ;  /* 0x0000003378787221 */ /* 0x000fe40000010000 */
[----:B------:R-:W-:Y:S01]  /*f0b0*/  MUFU.EX2 R134, R134 ;  /* 0x0000008600867308 */ /* 0x000fe20000000800 */
[----:B------:R-:W-:Y:S01]  /*f0c0*/  FADD.FTZ R133, R133, R130 ;  /* 0x0000008285857221 */ /* 0x000fe20000010000 */
[C---:B------:R-:W-:Y:S04]  /*f0d0*/  HMMA.16816.F32.BF16 R52, R16.reuse, R28, R52 ;  /* 0x0000001c1034723c */ /* 0x040fe80000041834 */
[----:B------:R-:W-:Y:S02]  /*f0e0*/  FADD.FTZ R123, R123, R120 ;  /* 0x000000787b7b7221 */ /* 0x000fe40000010000 */
[----:B------:R-:W-:Y:S02]  /*f0f0*/  FADD.FTZ R132, R132, R133 ;  /* 0x0000008584847221 */ /* 0x000fe40000010000 */
[C---:B------:R-:W-:Y:S01]  /*f100*/  HMMA.16816.F32.BF16 R56, R16.reuse, R30, R56 ;  /* 0x0000001e1038723c */ /* 0x040fe20000041838 */
[----:B------:R-:W4:Y:S01]  /*f110*/  LDSM.16.MT88.4 R28, [R201+0x1100] ;  /* 0x00110000c91c783b */ /* 0x000f220000004200 */
[----:B------:R-:W-:Y:S02]  /*f120*/  MUFU.EX2 R223, R223 ;  /* 0x000000df00df7308 */ /* 0x000fe40000000800 */
[----:B------:R-:W-:Y:S02]  /*f130*/  FADD.FTZ R128, R128, R123 ;  /* 0x0000007b80807221 */ /* 0x000fe40000010000 */
[----:B------:R-:W-:Y:S02]  /*f140*/  FADD.FTZ R135, R135, R132 ;  /* 0x0000008487877221 */ /* 0x000fe40000010000 */
[C---:B-1----:R-:W-:Y:S04]  /*f150*/  HMMA.16816.F32.BF16 R60, R16.reuse, R32, R60 ;  /* 0x00000020103c723c */ /* 0x042fe8000004183c */
[----:B------:R-:W1:Y:S04]  /*f160*/  MUFU.EX2 R138, R138 ;  /* 0x0000008a008a7308 */ /* 0x000e680000000800 */
[----:B------:R-:W-:Y:S01]  /*f170*/  HMMA.16816.F32.BF16 R64, R16, R34, R64 ;  /* 0x000000221040723c */ /* 0x000fe20000041840 */
[----:B------:R-:W1:Y:S05]  /*f180*/  LDSM.16.MT88.4 R32, [R200+0x1100] ;  /* 0x00110000c820783b */ /* 0x000e6a0000004200 */
[----:B------:R-:W1:Y:S01]  /*f190*/  MUFU.EX2 R145, R145 ;  /* 0x0000009100917308 */ /* 0x000e620000000800 */
[----:B------:R-:W-:Y:S01]  /*f1a0*/  F2FP.BF16.PACK_AB R16, R136, R147 ;  /* 0x000000938810723e */ /* 0x000fe200000010ff */
[----:B------:R-:W-:Y:S01]  /*f1b0*/  FADD.FTZ R147, R147, R128 ;  /* 0x0000008093937221 */ /* 0x000fe20000010000 */
[----:B------:R-:W-:Y:S03]  /*f1c0*/  F2FP.BF16.PACK_AB R18, R157, R144 ;  /* 0x000000909d12723e */ /* 0x000fe600000010ff */
[----:B------:R-:W-:Y:S01]  /*f1d0*/  F2FP.BF16.PACK_AB R17, R159, R156 ;  /* 0x0000009c9f11723e */ /* 0x000fe200000010ff */
[----:B------:R-:W-:Y:S01]  /*f1e0*/  FADD.FTZ R156, R156, R135 ;  /* 0x000000879c9c7221 */ /* 0x000fe20000010000 */
[----:B--2---:R-:W-:Y:S01]  /*f1f0*/  F2FP.BF16.PACK_AB R19, R161, R158 ;  /* 0x0000009ea113723e */ /* 0x004fe200000010ff */
[----:B------:R-:W-:Y:S01]  /*f200*/  FADD.FTZ R147, R136, R147 ;  /* 0x0000009388937221 */ /* 0x000fe20000010000 */
[----:B------:R-:W2:Y:S01]  /*f210*/  MUFU.EX2 R139, R139 ;  /* 0x0000008b008b7308 */ /* 0x000ea20000000800 */
[----:B------:R-:W-:Y:S02]  /*f220*/  FADD.FTZ R159, R159, R156 ;  /* 0x0000009c9f9f7221 */ /* 0x000fe40000010000 */
[----:B------:R-:W-:Y:S02]  /*f230*/  FADD.FTZ R144, R144, R147 ;  /* 0x0000009390907221 */ /* 0x000fe40000010000 */
[C---:B---3--:R-:W-:Y:S03]  /*f240*/  HMMA.16816.F32.BF16 R4, R16.reuse, R20, R4 ;  /* 0x000000141004723c */ /* 0x048fe60000041804 */
[----:B------:R-:W-:Y:S02]  /*f250*/  FADD.FTZ R158, R158, R159 ;  /* 0x0000009f9e9e7221 */ /* 0x000fe40000010000 */
[----:B------:R-:W3:Y:S01]  /*f260*/  MUFU.EX2 R220, R220 ;  /* 0x000000dc00dc7308 */ /* 0x000ee20000000800 */
[----:B------:R-:W-:Y:S02]  /*f270*/  FADD.FTZ R157, R157, R144 ;  /* 0x000000909d9d7221 */ /* 0x000fe40000010000 */
[C---:B------:R-:W-:Y:S01]  /*f280*/  HMMA.16816.F32.BF16 R8, R16.reuse, R22, R8 ;  /* 0x000000161008723c */ /* 0x040fe20000041808 */
[----:B------:R-:W2:Y:S03]  /*f290*/  LDSM.16.MT88.4 R20, [R204+0x4100] ;  /* 0x00410000cc14783b */ /* 0x000ea60000004200 */
[----:B------:R-:W-:Y:S03]  /*f2a0*/  FADD.FTZ R161, R161, R158 ;  /* 0x0000009ea1a17221 */ /* 0x000fe60000010000 */
[----:B------:R-:W-:Y:S01]  /*f2b0*/  MUFU.EX2 R122, R122 ;  /* 0x0000007a007a7308 */ /* 0x000fe20000000800 */
[C---:B------:R-:W-:Y:S08]  /*f2c0*/  HMMA.16816.F32.BF16 R68, R16.reuse, R24, R68 ;  /* 0x000000181044723c */ /* 0x040ff00000041844 */
[C---:B------:R-:W-:Y:S01]  /*f2d0*/  HMMA.16816.F32.BF16 R72, R16.reuse, R26, R72 ;  /* 0x0000001a1048723c */ /* 0x040fe20000041848 */
[----:B------:R-:W3:Y:S01]  /*f2e0*/  LDSM.16.MT88.4 R24, [R202+0x4100] ;  /* 0x00410000ca18783b */ /* 0x000ee20000004200 */
[----:B------:R-:W2:Y:S06]  /*f2f0*/  MUFU.EX2 R121, R121 ;  /* 0x0000007900797308 */ /* 0x000eac0000000800 */
[C---:B----4-:R-:W-:Y:S04]  /*f300*/  HMMA.16816.F32.BF16 R76, R16.reuse, R28, R76 ;  /* 0x0000001c104c723c */ /* 0x050fe8000004184c */
[----:B------:R-:W-:Y:S04]  /*f310*/  MUFU.EX2 R118, R118 ;  /* 0x0000007600767308 */ /* 0x000fe80000000800 */
[C---:B------:R-:W-:Y:S01]  /*f320*/  HMMA.16816.F32.BF16 R80, R16.reuse, R30, R80 ;  /* 0x0000001e1050723c */ /* 0x040fe20000041850 */
[----:B------:R-:W4:Y:S05]  /*f330*/  LDSM.16.MT88.4 R28, [R201+0x4100] ;  /* 0x00410000c91c783b */ /* 0x000f2a0000004200 */
[----:B------:R-:W3:Y:S02]  /*f340*/  MUFU.EX2 R131, R131 ;  /* 0x0000008300837308 */ /* 0x000ee40000000800 */
[C---:B-1----:R-:W-:Y:S08]  /*f350*/  HMMA.16816.F32.BF16 R84, R16.reuse, R32, R84 ;  /* 0x000000201054723c */ /* 0x042ff00000041854 */
[C---:B------:R-:W-:Y:S01]  /*f360*/  HMMA.16816.F32.BF16 R88, R16.reuse, R34, R88 ;  /* 0x000000221058723c */ /* 0x040fe20000041858 */
[----:B------:R-:W1:Y:S01]  /*f370*/  LDSM.16.MT88.4 R32, [R204+0x1900] ;  /* 0x00190000cc20783b */ /* 0x000e620000004200 */
[----:B------:R-:W-:Y:S06]  /*f380*/  MUFU.EX2 R116, R116 ;  /* 0x0000007400747308 */ /* 0x000fec0000000800 */
[C---:B--2---:R-:W-:Y:S04]  /*f390*/  HMMA.16816.F32.BF16 R92, R16.reuse, R20, R92 ;  /* 0x00000014105c723c */ /* 0x044fe8000004185c */
[----:B------:R-:W2:Y:S04]  /*f3a0*/  MUFU.EX2 R119, R119 ;  /* 0x0000007700777308 */ /* 0x000ea80000000800 */
[C---:B------:R-:W-:Y:S01]  /*f3b0*/  HMMA.16816.F32.BF16 R96, R16.reuse, R22, R96 ;  /* 0x000000161060723c */ /* 0x040fe20000041860 */
[----:B------:R-:W1:Y:S05]  /*f3c0*/  LDSM.16.MT88.4 R20, [R202+0x1900] ;  /* 0x00190000ca14783b */ /* 0x000e6a0000004200 */
[----:B------:R-:W-:Y:S02]  /*f3d0*/  MUFU.EX2 R117, R117 ;  /* 0x0000007500757308 */ /* 0x000fe40000000800 */
[C---:B---3--:R-:W-:Y:S08]  /*f3e0*/  HMMA.16816.F32.BF16 R100, R16.reuse, R24, R100 ;  /* 0x000000181064723c */ /* 0x048ff00000041864 */
[C---:B------:R-:W-:Y:S01]  /*f3f0*/  HMMA.16816.F32.BF16 R104, R16.reuse, R26, R104 ;  /* 0x0000001a1068723c */ /* 0x040fe20000041868 */
[----:B------:R-:W3:Y:S01]  /*f400*/  LDSM.16.MT88.4 R24, [R201+0x1900] ;  /* 0x00190000c918783b */ /* 0x000ee20000004200 */
[----:B------:R-:W1:Y:S06]  /*f410*/  MUFU.EX2 R50, R50 ;  /* 0x0000003200327308 */ /* 0x000e6c0000000800 */
[C---:B----4-:R-:W-:Y:S08]  /*f420*/  HMMA.16816.F32.BF16 R52, R16.reuse, R28, R52 ;  /* 0x0000001c1034723c */ /* 0x050ff00000041834 */
[C---:B------:R-:W-:Y:S01]  /*f430*/  HMMA.16816.F32.BF16 R56, R16.reuse, R30, R56 ;  /* 0x0000001e1038723c */ /* 0x040fe20000041838 */
[----:B------:R-:W4:Y:S07]  /*f440*/  LDSM.16.MT88.4 R28, [R200+0x1900] ;  /* 0x00190000c81c783b */ /* 0x000f2e0000004200 */
[C---:B------:R-:W-:Y:S08]  /*f450*/  HMMA.16816.F32.BF16 R60, R16.reuse, R36, R60 ;  /* 0x00000024103c723c */ /* 0x040ff0000004183c */
[----:B------:R-:W-:Y:S01]  /*f460*/  HMMA.16816.F32.BF16 R64, R16, R38, R64 ;  /* 0x000000261040723c */ /* 0x000fe20000041840 */
[----:B------:R-:W-:Y:S06]  /*f470*/  LDSM.16.MT88.4 R36, [R201+0x4900] ;  /* 0x00490000c924783b */ /* 0x000fec0000004200 */
[----:B-----5:R-:W-:Y:S01]  /*f480*/  F2FP.BF16.PACK_AB R16, R163, R160 ;  /* 0x000000a0a310723e */ /* 0x020fe200000010ff */
        /* <DEDUP_REMOVED lines=8> */
[C---:B-1----:R-:W-:Y:S03]  /*f510*/  HMMA.16816.F32.BF16 R4, R16.reuse, R32, R4 ;  /* 0x000000201004723c */ /* 0x042fe60000041804 */
[----:B------:R-:W-:Y:S02]  /*f520*/  FADD.FTZ R174, R174, R221 ;  /* 0x000000ddaeae7221 */ /* 0x000fe40000010000 */
[----:B------:R-:W-:Y:S02]  /*f530*/  FADD.FTZ R175, R175, R162 ;  /* 0x000000a2afaf7221 */ /* 0x000fe40000010000 */
[----:B------:R-:W-:Y:S01]  /*f540*/  FADD.FTZ R173, R173, R174 ;  /* 0x000000aeadad7221 */ /* 0x000fe20000010000 */
[C---:B------:R-:W-:Y:S01]  /*f550*/  HMMA.16816.F32.BF16 R8, R16.reuse, R34, R8 ;  /* 0x000000221008723c */ /* 0x040fe20000041808 */
[----:B------:R-:W1:Y:S03]  /*f560*/  LDSM.16.MT88.4 R32, [R204+0x4900] ;  /* 0x00490000cc20783b */ /* 0x000e660000004200 */
[----:B------:R-:W-:Y:S04]  /*f570*/  FADD.FTZ R2, R138, R173 ;  /* 0x000000ad8a027221 */ /* 0x000fe80000010000 */
[C---:B------:R-:W-:Y:S04]  /*f580*/  HMMA.16816.F32.BF16 R68, R16.reuse, R20, R68 ;  /* 0x000000141044723c */ /* 0x040fe80000041844 */
[----:B------:R-:W-:Y:S04]  /*f590*/  FADD.FTZ R2, R145, R2 ;  /* 0x0000000291027221 */ /* 0x000fe80000010000 */
[C---:B------:R-:W-:Y:S01]  /*f5a0*/  HMMA.16816.F32.BF16 R72, R16.reuse, R22, R72 ;  /* 0x000000161048723c */ /* 0x040fe20000041848 */
[----:B------:R-:W5:Y:S03]  /*f5b0*/  LDSM.16.MT88.4 R20, [R202+0x4900] ;  /* 0x00490000ca14783b */ /* 0x000f660000004200 */
[----:B------:R-:W-:Y:S01]  /*f5c0*/  FADD.FTZ R3, R139, R2 ;  /* 0x000000028b037221 */ /* 0x000fe20000010000 */
[----:B------:R-:W-:Y:S03]  /*f5d0*/  IADD3 R2, R184, -0x1, RZ ;  /* 0xffffffffb8027810 */ /* 0x000fe60007ffe0ff */
[C---:B---3--:R-:W-:Y:S04]  /*f5e0*/  HMMA.16816.F32.BF16 R76, R16.reuse, R24, R76 ;  /* 0x00000018104c723c */ /* 0x048fe8000004184c */
[----:B------:R-:W-:Y:S02]  /*f5f0*/  FADD.FTZ R3, R220, R3 ;  /* 0x00000003dc037221 */ /* 0x000fe40000010000 */
[----:B------:R-:W-:Y:S02]  /*f600*/  IMAD.MOV.U32 R184, RZ, RZ, R2 ;  /* 0x000000ffffb87224 */ /* 0x000fe400078e0002 */
[C---:B------:R-:W-:Y:S01]  /*f610*/  HMMA.16816.F32.BF16 R80, R16.reuse, R26, R80 ;  /* 0x0000001a1050723c */ /* 0x040fe20000041850 */
[----:B------:R-:W3:Y:S03]  /*f620*/  LDSM.16.MT88.4 R24, [R204+0x2100] ;  /* 0x00210000cc18783b */ /* 0x000ee60000004200 */
[----:B------:R-:W-:Y:S04]  /*f630*/  IMAD.MOV.U32 R2, RZ, RZ, R12 ;  /* 0x000000ffff027224 */ /* 0x000fe800078e000c */
[C---:B----4-:R-:W-:Y:S08]  /*f640*/  HMMA.16816.F32.BF16 R84, R16.reuse, R28, R84 ;  /* 0x0000001c1054723c */ /* 0x050ff00000041854 */
[C---:B------:R-:W-:Y:S01]  /*f650*/  HMMA.16816.F32.BF16 R88, R16.reuse, R30, R88 ;  /* 0x0000001e1058723c */ /* 0x040fe20000041858 */
[----:B------:R-:W4:Y:S07]  /*f660*/  LDSM.16.MT88.4 R28, [R202+0x2100] ;  /* 0x00210000ca1c783b */ /* 0x000f2e0000004200 */
[C---:B-1----:R-:W-:Y:S08]  /*f670*/  HMMA.16816.F32.BF16 R92, R16.reuse, R32, R92 ;  /* 0x00000020105c723c */ /* 0x042ff0000004185c */
[C---:B------:R-:W-:Y:S01]  /*f680*/  HMMA.16816.F32.BF16 R96, R16.reuse, R34, R96 ;  /* 0x000000221060723c */ /* 0x040fe20000041860 */
[----:B------:R-:W-:Y:S07]  /*f690*/  LDSM.16.MT88.4 R32, [R200+0x2100] ;  /* 0x00210000c820783b */ /* 0x000fee0000004200 */
[C---:B-----5:R-:W-:Y:S08]  /*f6a0*/  HMMA.16816.F32.BF16 R100, R16.reuse, R20, R100 ;  /* 0x000000141064723c */ /* 0x060ff00000041864 */
        /* <DEDUP_REMOVED lines=15> */
[C---:B---3--:R-:W-:Y:S03]  /*f7a0*/  HMMA.16816.F32.BF16 R4, R16.reuse, R24, R4 ;  /* 0x000000181004723c */ /* 0x048fe60000041804 */
[----:B------:R-:W-:Y:S05]  /*f7b0*/  FADD.FTZ R223, R223, R134 ;  /* 0x00000086dfdf7221 */ /* 0x000fea0000010000 */
[C---:B------:R-:W-:Y:S01]  /*f7c0*/  HMMA.16816.F32.BF16 R8, R16.reuse, R26, R8 ;  /* 0x0000001a1008723c */ /* 0x040fe20000041808 */
[----:B------:R-:W3:Y:S07]  /*f7d0*/  LDSM.16.MT88.4 R24, [R204+0x5100] ;  /* 0x00510000cc18783b */ /* 0x000eee0000004200 */
[C---:B----4-:R-:W-:Y:S08]  /*f7e0*/  HMMA.16816.F32.BF16 R68, R16.reuse, R28, R68 ;  /* 0x0000001c1044723c */ /* 0x050ff00000041844 */
[C---:B------:R-:W-:Y:S01]  /*f7f0*/  HMMA.16816.F32.BF16 R72, R16.reuse, R30, R72 ;  /* 0x0000001e1048723c */ /* 0x040fe20000041848 */
[----:B------:R-:W4:Y:S07]  /*f800*/  LDSM.16.MT88.4 R28, [R202+0x5100] ;  /* 0x00510000ca1c783b */ /* 0x000f2e0000004200 */
[C---:B-1----:R-:W-:Y:S08]  /*f810*/  HMMA.16816.F32.BF16 R76, R16.reuse, R20, R76 ;  /* 0x00000014104c723c */ /* 0x042ff0000004184c */
[C---:B------:R-:W-:Y:S01]  /*f820*/  HMMA.16816.F32.BF16 R80, R16.reuse, R22, R80 ;  /* 0x000000161050723c */ /* 0x040fe20000041850 */
[----:B------:R-:W1:Y:S07]  /*f830*/  LDSM.16.MT88.4 R20, [R200+0x5100] ;  /* 0x00510000c814783b */ /* 0x000e6e0000004200 */
[C---:B------:R-:W-:Y:S08]  /*f840*/  HMMA.16816.F32.BF16 R84, R16.reuse, R32, R84 ;  /* 0x000000201054723c */ /* 0x040ff00000041854 */
[C---:B------:R-:W-:Y:S01]  /*f850*/  HMMA.16816.F32.BF16 R88, R16.reuse, R34, R88 ;  /* 0x000000221058723c */ /* 0x040fe20000041858 */
[----:B------:R-:W5:Y:S07]  /*f860*/  LDSM.16.MT88.4 R32, [R202+0x2900] ;  /* 0x00290000ca20783b */ /* 0x000f6e0000004200 */
[C---:B---3--:R-:W-:Y:S08]  /*f870*/  HMMA.16816.F32.BF16 R92, R16.reuse, R24, R92 ;  /* 0x00000018105c723c */ /* 0x048ff0000004185c */
[C---:B------:R-:W-:Y:S01]  /*f880*/  HMMA.16816.F32.BF16 R96, R16.reuse, R26, R96 ;  /* 0x0000001a1060723c */ /* 0x040fe20000041860 */
[----:B------:R-:W3:Y:S07]  /*f890*/  LDSM.16.MT88.4 R24, [R200+0x2900] ;  /* 0x00290000c818783b */ /* 0x000eee0000004200 */
[C---:B----4-:R-:W-:Y:S08]  /*f8a0*/  HMMA.16816.F32.BF16 R100, R16.reuse, R28, R100 ;  /* 0x0000001c1064723c */ /* 0x050ff00000041864 */
        /* <DEDUP_REMOVED lines=8> */
[----:B------:R-:W-:Y:S03]  /*f930*/  F2FP.BF16.PACK_AB R18, R131, R118 ;  /* 0x000000768312723e */ /* 0x000fe600000010ff */
[----:B--2---:R-:W-:Y:S01]  /*f940*/  F2FP.BF16.PACK_AB R17, R119, R116 ;  /* 0x000000747711723e */ /* 0x004fe200000010ff */
[----:B------:R-:W-:Y:S01]  /*f950*/  FADD.FTZ R116, R116, R3 ;  /* 0x0000000374747221 */ /* 0x000fe20000010000 */
[----:B------:R-:W-:Y:S01]  /*f960*/  F2FP.BF16.PACK_AB R19, R50, R117 ;  /* 0x000000753213723e */ /* 0x000fe200000010ff */
[----:B------:R-:W-:Y:S02]  /*f970*/  FADD.FTZ R121, R121, R122 ;  /* 0x0000007a79797221 */ /* 0x000fe40000010000 */
[----:B------:R-:W-:Y:S02]  /*f980*/  FADD.FTZ R116, R119, R116 ;  /* 0x0000007477747221 */ /* 0x000fe40000010000 */
[----:B------:R-:W-:Y:S02]  /*f990*/  FADD.FTZ R118, R118, R121 ;  /* 0x0000007976767221 */ /* 0x000fe40000010000 */
[C---:B------:R-:W-:Y:S01]  /*f9a0*/  HMMA.16816.F32.BF16 R112, R16.reuse, R108, R4 ;  /* 0x0000006c1070723c */ /* 0x040fe20000041804 */
[----:B------:R-:W2:Y:S02]  /*f9b0*/  LDSM.16.MT88.4 R4, [R202+0x5900] ;  /* 0x00590000ca04783b */ /* 0x000ea40000004200 */
[----:B------:R-:W-:Y:S02]  /*f9c0*/  FADD.FTZ R117, R117, R116 ;  /* 0x0000007475757221 */ /* 0x000fe40000010000 */
[----:B------:R-:W-:Y:S02]  /*f9d0*/  FADD.FTZ R216, R131, R118 ;  /* 0x0000007683d87221 */ /* 0x000fe40000010000 */
[----:B------:R-:W-:Y:S01]  /*f9e0*/  FADD.FTZ R217, R50, R117 ;  /* 0x0000007532d97221 */ /* 0x000fe20000010000 */
[C---:B------:R-:W-:Y:S01]  /*f9f0*/  HMMA.16816.F32.BF16 R108, R16.reuse, R110, R8 ;  /* 0x0000006e106c723c */ /* 0x040fe20000041808 */
[----:B------:R-:W4:Y:S03]  /*fa00*/  LDSM.16.MT88.4 R8, [R201+0x5900] ;  /* 0x00590000c908783b */ /* 0x000f260000004200 */
[----:B------:R-:W-:Y:S04]  /*fa10*/  IMAD.MOV.U32 R3, RZ, RZ, R0 ;  /* 0x000000ffff037224 */ /* 0x000fe800078e0000 */
[C---:B-----5:R-:W-:Y:S08]  /*fa20*/  HMMA.16816.F32.BF16 R68, R16.reuse, R32, R68 ;  /* 0x000000201044723c */ /* 0x060ff00000041844 */
[C---:B------:R-:W-:Y:S08]  /*fa30*/  HMMA.16816.F32.BF16 R72, R16.reuse, R34, R72 ;  /* 0x000000221048723c */ /* 0x040ff00000041848 */
[C---:B------:R-:W-:Y:S08]  /*fa40*/  HMMA.16816.F32.BF16 R76, R16.reuse, R40, R76 ;  /* 0x00000028104c723c */ /* 0x040ff0000004184c */
[C---:B------:R-:W-:Y:S08]  /*fa50*/  HMMA.16816.F32.BF16 R80, R16.reuse, R42, R80 ;  /* 0x0000002a1050723c */ /* 0x040ff00000041850 */
[C---:B---3--:R-:W-:Y:S08]  /*fa60*/  HMMA.16816.F32.BF16 R84, R16.reuse, R24, R84 ;  /* 0x000000181054723c */ /* 0x048ff00000041854 */
[C---:B------:R-:W-:Y:S08]  /*fa70*/  HMMA.16816.F32.BF16 R88, R16.reuse, R26, R88 ;  /* 0x0000001a1058723c */ /* 0x040ff00000041858 */
[C---:B-1----:R-:W-:Y:S08]  /*fa80*/  HMMA.16816.F32.BF16 R92, R16.reuse, R20, R92 ;  /* 0x00000014105c723c */ /* 0x042ff0000004185c */
[C---:B------:R-:W-:Y:S01]  /*fa90*/  HMMA.16816.F32.BF16 R96, R16.reuse, R22, R96 ;  /* 0x000000161060723c */ /* 0x040fe20000041860 */
[----:B------:R-:W1:Y:S07]  /*faa0*/  LDSM.16.MT88.4 R20, [R200+0x5900] ;  /* 0x00590000c814783b */ /* 0x000e6e0000004200 */
[C---:B--2---:R-:W-:Y:S08]  /*fab0*/  HMMA.16816.F32.BF16 R100, R16.reuse, R4, R100 ;  /* 0x000000041064723c */ /* 0x044ff00000041864 */
[C---:B------:R-:W-:Y:S08]  /*fac0*/  HMMA.16816.F32.BF16 R104, R16.reuse, R6, R104 ;  /* 0x000000061068723c */ /* 0x040ff00000041868 */
[C---:B----4-:R-:W-:Y:S08]  /*fad0*/  HMMA.16816.F32.BF16 R52, R16.reuse, R8, R52 ;  /* 0x000000081034723c */ /* 0x050ff00000041834 */
[C---:B------:R-:W-:Y:S08]  /*fae0*/  HMMA.16816.F32.BF16 R56, R16.reuse, R10, R56 ;  /* 0x0000000a1038723c */ /* 0x040ff00000041838 */
[C---:B-1----:R-:W-:Y:S08]  /*faf0*/  HMMA.16816.F32.BF16 R60, R16.reuse, R20, R60 ;  /* 0x00000014103c723c */ /* 0x042ff0000004183c */
[----:B------:R-:W-:Y:S01]  /*fb00*/  HMMA.16816.F32.BF16 R64, R16, R22, R64 ;  /* 0x000000161040723c */ /* 0x000fe20000041840 */
[----:B------:R-:W-:-:S07]  /*fb10*/  @P0 BRA `(.L_x_1393) ;  /* 0xffffc3f000000947 */ /* 0x000fce000383ffff */
.L_x_1384:
        /* <DEDUP_REMOVED lines=91> */
.L_x_1356:
        /* <DEDUP_REMOVED lines=213> */
.L_x_1396:
[----:B------:R-:W-:Y:S05]  /*10e20*/  BSYNC B0 ;  /* 0x0000000000007941 */ /* 0x000fea0003800000 */
.L_x_1395:
        /* <DEDUP_REMOVED lines=98> */
.L_x_1394:
        /* <DEDUP_REMOVED lines=50> */
.L_x_1397:
        /* <DEDUP_REMOVED lines=9> */
.L_x_2713:


//--------------------- .text._ZN7cutlass13device_kernelIN5flash19enable_sm80_to_sm89INS1_16FlashAttnFwdSm80INS1_25CollectiveMainloopFwdSm80ILi8ELi1ELb1EN4cute5tupleIJNS5_1CILi128EEES8_S8_EEELi128ENS_10bfloat16_tEfNS_4arch4Sm80ELb1ELb0ELb0ELb0ELb0ELb0ELb1ELb1EEENS1_21CollectiveEpilogueFwdIS9_NS6_IJNS7_ILi1EEESF_SF_EEESA_SC_Li256ELb0ELb1ELb1ELb0EEENS1_30DynamicPersistentTileSchedulerILi256ELi256ELb1ELb1ELb0EEEEEEEEEvNT_6ParamsE --------------------------
	.section	.text._ZN7cutlass13device_kernelIN5flash19enable_sm80_to_sm89INS1_16FlashAttnFwdSm80INS1_25CollectiveMainloopFwdSm80ILi8ELi1ELb1EN4cute5tupleIJNS5_1CILi128EEES8_S8_EEELi128ENS_10bfloat16_tEfNS_4arch4Sm80ELb1ELb0ELb0ELb0ELb0ELb0ELb1ELb1EEENS1_21CollectiveEpilogueFwdIS9_NS6_IJNS7_ILi1EEESF_SF_EEESA_SC_Li256ELb0ELb1ELb1ELb0EEENS1_30DynamicPersistentTileSchedulerILi256ELi256ELb1ELb1ELb0EEEEEEEEEvNT_6ParamsE,"ax",@progbits
	.sectioninfo	@"SHI_REGISTERS=255"
	.align	128
.text._ZN7cutlass13device_kernelIN5flash19enable_sm80_to_sm89INS1_16FlashAttnFwdSm80INS1_25CollectiveMainloopFwdSm80ILi8ELi1ELb1EN4cute5tupleIJNS5_1CILi128EEES8_S8_EEELi128ENS_10bfloat16_tEfNS_4arch4Sm80ELb1ELb0ELb0ELb0ELb0ELb0ELb1ELb1EEENS1_21CollectiveEpilogueFwdIS9_NS6_IJNS7_ILi1EEESF_SF_EEESA_SC_Li256ELb0ELb1ELb1ELb0EEENS1_30DynamicPersistentTileSchedulerILi256ELi256ELb1ELb1ELb0EEEEEEEEEvNT_6ParamsE:
        .type           _ZN7cutlass13device_kernelIN5flash19enable_sm80_to_sm89INS1_16FlashAttnFwdSm80INS1_25CollectiveMainloopFwdSm80ILi8ELi1ELb1EN4cute5tupleIJNS5_1CILi128EEES8_S8_EEELi128ENS_10bfloat16_tEfNS_4arch4Sm80ELb1ELb0ELb0ELb0ELb0ELb0ELb1ELb1EEENS1_21CollectiveEpilogueFwdIS9_NS6_IJNS7_ILi1EEESF_SF_EEESA_SC_Li256ELb0ELb1ELb1ELb0EEENS1_30DynamicPersistentTileSchedulerILi256ELi256ELb1ELb1ELb0EEEEEEEEEvNT_6ParamsE,@function
        .size           _ZN7cutlass13device_kernelIN5flash19enable_sm80_to_sm89INS1_16FlashAttnFwdSm80INS1_25CollectiveMainloopFwdSm80ILi8ELi1ELb1EN4cute5tupleIJNS5_1CILi128EEES8_S8_EEELi128ENS_10bfloat16_tEfNS_4arch4Sm80ELb1ELb0ELb0ELb0ELb0ELb0ELb1ELb1EEENS1_21CollectiveEpilogueFwdIS9_NS6_IJNS7_ILi1EEESF_SF_EEESA_SC_Li256ELb0ELb1ELb1ELb0EEENS1_30DynamicPersistentTileSchedulerILi256ELi256ELb1ELb1ELb0EEEEEEEEEvNT_6ParamsE,(.L_x_2714 - _ZN7cutlass13device_kernelIN5flash19enable_sm80_to_sm89INS1_16FlashAttnFwdSm80INS1_25CollectiveMainloopFwdSm80ILi8ELi1ELb1EN4cute5tupleIJNS5_1CILi128EEES8_S8_EEELi128ENS_10bfloat16_tEfNS_4arch4Sm80ELb1ELb0ELb0ELb0ELb0ELb0ELb1ELb1EEENS1_21CollectiveEpilogueFwdIS9_NS6_IJNS7_ILi1EEESF_SF_EEESA_SC_Li256ELb0ELb1ELb1ELb0EEENS1_30DynamicPersistentTileSchedulerILi256ELi256ELb1ELb1ELb0EEEEEEEEEvNT_6ParamsE)
        .other          _ZN7cutlass13device_kernelIN5flash19enable_sm80_to_sm89INS1_16FlashAttnFwdSm80INS1_25CollectiveMainloopFwdSm80ILi8ELi1ELb1EN4cute5tupleIJNS5_1CILi128EEES8_S8_EEELi128ENS_10bfloat16_tEfNS_4arch4Sm80ELb1ELb0ELb0ELb0ELb0ELb0ELb1ELb1EEENS1_21CollectiveEpilogueFwdIS9_NS6_IJNS7_ILi1EEESF_SF_EEESA_SC_Li256ELb0ELb1ELb1ELb0EEENS1_30DynamicPersistentTileSchedulerILi256ELi256ELb1ELb1ELb0EEEEEEEEEvNT_6ParamsE,@"STO_CUDA_ENTRY STV_DEFAULT"
_ZN7cutlass13device_kernelIN5flash19enable_sm80_to_sm89INS1_16FlashAttnFwdSm80INS1_25CollectiveMainloopFwdSm80ILi8ELi1ELb1EN4cute5tupleIJNS5_1CILi128EEES8_S8_EEELi128ENS_10bfloat16_tEfNS_4arch4Sm80ELb1ELb0ELb0ELb0ELb0ELb0ELb1ELb1EEENS1_21CollectiveEpilogueFwdIS9_NS6_IJNS7_ILi1EEESF_SF_EEESA_SC_Li256ELb0ELb1ELb1ELb0EEENS1_30DynamicPersistentTileSchedulerILi256ELi256ELb1ELb1ELb0EEEEEEEEEvNT_6ParamsE:
        /* <DEDUP_REMOVED lines=125> */
.L_x_1423:
        /* <DEDUP_REMOVED lines=19> */
.L_x_1399:
[----:B------:R-:W-:-:S04]  /*0900*/  MOV R0, c[0x0][0x554] ;  /* 0x0001550000007a02 */ /* 0x000fc80000000f00 */
[----:B------:R-:W-:Y:S02]  /*0910*/  ISETP.NE.AND P0, PT, R0, 0x1, PT ;  /* 0x000000010000780c */ /* 0x000fe40003f05270 */
[----:B------:R-:W-:-:S11]  /*0920*/  MOV R0, R2 ;  /* 0x0000000200007202 */ /* 0x000fd60000000f00 */
[----:B------:R-:W-:-:S05]  /*0930*/  @P0 IMAD.HI.U32 R4, R2, c[0x0][0x558], RZ ;  /* 0x0001560002040a27 */ /* 0x000fca00078e00ff */
[----:B------:R-:W-:-:S05]  /*0940*/  @P0 SHF.R.U32.HI R0, RZ, c[0x0][0x55c], R4 ;  /* 0x00015700ff000a19 */ /* 0x000fca0000011604 */
[----:B------:R-:W-:Y:S02]  /*0950*/  IMAD R4, R0, c[0x0][0x554], RZ ;  /* 0x0001550000047a24 */ /* 0x000fe400078e02ff */
.L_x_1400:
[----:B------:R-:W-:Y:S05]  /*0960*/  BSYNC B0 ;  /* 0x0000000000007941 */ /* 0x000fea0003800000 */
.L_x_1398:
        /* <DEDUP_REMOVED lines=74> */
.L_x_1402:
[----:B------:R-:W-:Y:S05]  /*0e10*/  BSYNC B0 ;  /* 0x0000000000007941 */ /* 0x000fea0003800000 */
.L_x_1401:
        /* <DEDUP_REMOVED lines=10> */
[----:B------:R2:W-:Y:S01]  /*0ec0*/  STL [R1], R156 ;  /* 0x0000009c01007387 */ /* 0x0005e20000100800 */
        /* <DEDUP_REMOVED lines=41> */
[----:B------:R2:W5:Y:S01]  /*1160*/  @P0 LDG.E R10, [R2.64] ;  /* 0x00000006020a0981 */ /* 0x000562000c1e1900 */
[----:B-1----:R-:W-:Y:S01]  /*1170*/  SHF.R.S32.HI R11, RZ, 0x1f, R20 ;  /* 0x0000001fff0b7819 */ /* 0x002fe20000011414 */
[----:B------:R-:W-:Y:S01]  /*1180*/  WARPSYNC 0xffffffff ;  /* 0xffffffff00007948 */ /* 0x000fe20003800000 */
[----:B------:R-:W-:-:S05]  /*1190*/  SHF.R.S32.HI R0, RZ, 0x1f, R45 ;  /* 0x0000001fff007819 */ /* 0x000fca000001142d */
[C---:B--2---:R-:W-:Y:S02]  /*11a0*/  IMAD R2, R0.reuse, c[0x0][0x1e0], RZ ;  /* 0x0000780000027a24 */ /* 0x044fe400078e02ff */
        /* <DEDUP_REMOVED lines=27> */
[--C-:B-----5:R-:W-:Y:S01]  /*1360*/  @P0 SHF.R.S32.HI R3, RZ, 0x1f, R10.reuse ;  /* 0x0000001fff030819 */ /* 0x120fe2000001140a */
        /* <DEDUP_REMOVED lines=8> */
[----:B------:R-:W-:-:S02]  /*13f0*/  LOP3.LUT R44, R12, 0x2, R13, 0xe2, !PT ;  /* 0x000000020c2c7812 */ /* 0x000fc400078ee20d */
[----:B------:R-:W-:Y:S01]  /*1400*/  IADD3 R10, R157, -0x1, RZ ;  /* 0xffffffff9d0a7810 */ /* 0x000fe20007ffe0ff */
        /* <DEDUP_REMOVED lines=13> */
[----:B------:R-:W-:Y:S02]  /*14e0*/  IMAD.MOV.U32 R7, RZ, RZ, R6 ;  /* 0x000000ffff077224 */ /* 0x000fe400078e0006 */
[----:B------:R-:W-:-:S02]  /*14f0*/  IMAD R3, R11, c[0x0][0x1c0], RZ ;  /* 0x000070000b037a24 */ /* 0x000fc400078e02ff */
[----:B------:R-:W-:Y:S02]  /*1500*/  IMAD.MOV.U32 R6, RZ, RZ, R8 ;  /* 0x000000ffff067224 */ /* 0x000fe400078e0008 */
[C---:B------:R-:W-:Y:S02]  /*1510*/  IMAD R3, R20.reuse, c[0x0][0x1c4], R3 ;  /* 0x0000710014037a24 */ /* 0x040fe400078e0203 */
[----:B------:R-:W-:Y:S01]  /*1520*/  IMAD.WIDE.U32 R6, R20, c[0x0][0x1c0], R6 ;  /* 0x0000700014067a25 */ /* 0x000fe200078e0006 */
[----:B------:R-:W-:Y:S03]  /*1530*/  BAR.SYNC.DEFER_BLOCKING 0x0 ;  /* 0x0000000000007b1d */ /* 0x000fe60000010000 */
[----:B------:R-:W-:Y:S02]  /*1540*/  IMAD.IADD R3, R7, 0x1, R3 ;  /* 0x0000000107037824 */ /* 0x000fe400078e0203 */
[----:B------:R-:W-:-:S02]  /*1550*/  IMAD R11, R17, c[0x0][0x168], RZ ;  /* 0x00005a00110b7a24 */ /* 0x000fc400078e02ff */
[----:B------:R-:W-:-:S05]  /*1560*/  IMAD.IADD R9, R45, 0x1, R158 ;  /* 0x000000012d097824 */ /* 0x000fca00078e029e */
[----:B------:R-:W-:Y:S02]  /*1570*/  ISETP.GE.AND P1, PT, R9, R11, PT ;  /* 0x0000000b0900720c */ /* 0x000fe40003f26270 */
[----:B------:R-:W-:Y:S02]  /*1580*/  ISETP.GE.AND P6, PT, R18, c[0x0][0x198], PT ;  /* 0x0000660012007a0c */ /* 0x000fe40003fc6270 */
[----:B------:R-:W-:Y:S01]  /*1590*/  ISETP.GE.AND P4, PT, R15, c[0x0][0x198], PT ;  /* 0x000066000f007a0c */ /* 0x000fe20003f86270 */
[----:B------:R-:W-:Y:S02]  /*15a0*/  IMAD.MOV.U32 R153, RZ, RZ, c[0x0][0x1e0] ;  /* 0x00007800ff997624 */ /* 0x000fe400078e00ff */
[----:B------:R-:W-:Y:S02]  /*15b0*/  IMAD.MOV.U32 R154, RZ, RZ, c[0x0][0x1e4] ;  /* 0x00007900ff9a7624 */ /* 0x000fe400078e00ff */
[----:B--2---:R-:W-:-:S04]  /*15c0*/  IMAD.IADD R2, R16, 0x1, R158 ;  /* 0x0000000110027824 */ /* 0x004fc800078e029e */
[----:B------:R-:W-:-:S04]  /*15d0*/  @P5 IMAD.HI.U32 R4, R2, c[0x0][0x2c8], RZ ;  /* 0x0000b20002045a27 */ /* 0x000fc800078e00ff */
[----:B------:R-:W-:Y:S01]  /*15e0*/  IMAD.MOV.U32 R0, RZ, RZ, R2 ;  /* 0x000000ffff007224 */ /* 0x000fe200078e0002 */
[----:B------:R-:W-:-:S04]  /*15f0*/  @P5 SHF.R.U32.HI R0, RZ, c[0x0][0x2cc], R4 ;  /* 0x0000b300ff005a19 */ /* 0x000fc80000011604 */
[--C-:B------:R-:W-:Y:S01]  /*1600*/  SHF.R.S32.HI R5, RZ, 0x1f, R0.reuse ;  /* 0x0000001fff057819 */ /* 0x100fe20000011400 */
[----:B------:R-:W-:-:S04]  /*1610*/  IMAD.MOV R4, RZ, RZ, -R0 ;  /* 0x000000ffff047224 */ /* 0x000fc800078e0a00 */
[----:B------:R-:W-:Y:S02]  /*1620*/  IMAD R4, R4, c[0x0][0x2c4], R2 ;  /* 0x0000b10004047a24 */ /* 0x000fe400078e0202 */
[----:B------:R-:W-:Y:S02]  /*1630*/  IMAD.MOV.U32 R2, RZ, RZ, R6 ;  /* 0x000000ffff027224 */ /* 0x000fe400078e0006 */
[----:B------:R-:W-:Y:S02]  /*1640*/  IMAD R5, R5, c[0x0][0x1b0], RZ ;  /* 0x00006c0005057a24 */ /* 0x000fe400078e02ff */
[----:B------:R-:W-:-:S04]  /*1650*/  IMAD.WIDE.U32 R2, R0, c[0x0][0x1b0], R2 ;  /* 0x00006c0000027a25 */ /* 0x000fc800078e0002 */
[----:B------:R-:W-:Y:S01]  /*1660*/  IMAD R0, R0, c[0x0][0x1b4], R5 ;  /* 0x00006d0000007a24 */ /* 0x000fe200078e0205 */
[----:B------:R-:W-:-:S03]  /*1670*/  SHF.R.S32.HI R5, RZ, 0x1f, R4 ;  /* 0x0000001fff057819 */ /* 0x000fc60000011404 */
[----:B------:R-:W-:Y:S02]  /*1680*/  IMAD.IADD R3, R3, 0x1, R0 ;  /* 0x0000000103037824 */ /* 0x000fe400078e0200 */
[----:B------:R-:W-:Y:S02]  /*1690*/  IMAD R0, R5, c[0x0][0x1a8], RZ ;  /* 0x00006a0005007a24 */ /* 0x000fe400078e02ff */
[----:B------:R-:W-:-:S04]  /*16a0*/  IMAD.WIDE.U32 R2, R4, c[0x0][0x1a8], R2 ;  /* 0x00006a0004027a25 */ /* 0x000fc800078e0002 */
[----:B------:R-:W-:Y:S01]  /*16b0*/  IMAD R0, R4, c[0x0][0x1ac], R0 ;  /* 0x00006b0004007a24 */ /* 0x000fe200078e0200 */
[----:B------:R-:W-:-:S03]  /*16c0*/  LEA R8, P0, R2, c[0x0][0x160], 0x1 ;  /* 0x0000580002087a11 */ /* 0x000fc600078008ff */
[----:B------:R-:W-:-:S05]  /*16d0*/  IMAD.IADD R0, R3, 0x1, R0 ;  /* 0x0000000103007824 */ /* 0x000fca00078e0200 */
        /* <DEDUP_REMOVED lines=29> */
[----:B------:R-:W-:Y:S02]  /*18b0*/  SHF.R.S32.HI R11, RZ, 0x1f, R10 ;  /* 0x0000001fff0b7819 */ /* 0x000fe4000001140a */
        /* <DEDUP_REMOVED lines=13> */
[----:B------:R-:W0:Y:S01]  /*1990*/  LDGDEPBAR ;  /* 0x00000000000079af */ /* 0x000e220000000000 */
[----:B------:R-:W-:Y:S01]  /*19a0*/  IMAD.IADD R8, R5, 0x1, R8 ;  /* 0x0000000105087824 */ /* 0x000fe200078e0208 */
[----:B------:R-:W-:-:S04]  /*19b0*/  LEA R2, P6, R4, R160, 0x7 ;  /* 0x000000a004027211 */ /* 0x000fc800078c38ff */
        /* <DEDUP_REMOVED lines=10> */
[----:B------:R-:W-:Y:S01]  /*1a60*/  @P6 LEA.HI.X R9, R6, c[0x0][0x1cc], R0, 0x1, P0 ;  /* 0x0000730006096a11 */ /* 0x000fe200000f0c00 */
[----:B------:R-:W-:-:S04]  /*1a70*/  IMAD.SHL.U32 R6, R154, 0x40, RZ ;  /* 0x000000409a067824 */ /* 0x000fc800078e00ff */
        /* <DEDUP_REMOVED lines=8> */
[----:B------:R-:W-:Y:S01]  /*1b00*/  @P4 LEA.HI.X R7, R0, c[0x0][0x1cc], R5, 0x1, P0 ;  /* 0x0000730000074a11 */ /* 0x000fe200000f0c05 */
[----:B------:R-:W-:Y:S01]  /*1b10*/  @P1 IMAD.IADD R0, R3, 0x1, R4 ;  /* 0x0000000103001824 */ /* 0x000fe200078e0204 */
[----:B------:R-:W-:-:S03]  /*1b20*/  @P1 LEA R4, P0, R2, c[0x0][0x1c8], 0x1 ;  /* 0x0000720002041a11 */ /* 0x000fc600078008ff */
[----:B------:R2:W-:Y:S01]  /*1b30*/  @P4 LDGSTS.E.BYPASS.LTC128B.128 [R228+0xa100], [R6.64], !P3 ;  /* 0x0a10000006e44fae */ /* 0x0005e2000d901d46 */
[----:B------:R-:W-:-:S03]  /*1b40*/  @P1 LEA.HI.X R5, R2, c[0x0][0x1cc], R0, 0x1, P0 ;  /* 0x0000730002051a11 */ /* 0x000fc600000f0c00 */
        /* <DEDUP_REMOVED lines=17> */
[----:B--2---:R-:W5:Y:S04]  /*1c60*/  LDSM.16.M88.4 R4, [R201] ;  /* 0x00000000c904783b */ /* 0x004f680000000200 */
[----:B------:R-:W2:Y:S04]  /*1c70*/  LDSM.16.M88.4 R20, [R201+0x800] ;  /* 0x00080000c914783b */ /* 0x000ea80000000200 */
[----:B------:R-:W3:Y:S04]  /*1c80*/  LDSM.16.M88.4 R24, [R207] ;  /* 0x00000000cf18783b */ /* 0x000ee80000000200 */
[----:B------:R-:W4:Y:S04]  /*1c90*/  LDSM.16.M88.4 R32, [R201+0x1000] ;  /* 0x00100000c920783b */ /* 0x000f280000000200 */
[----:B------:R-:W1:Y:S04]  /*1ca0*/  LDSM.16.M88.4 R36, [R222] ;  /* 0x00000000de24783b */ /* 0x000e680000000200 */
[----:B------:R-:W1:Y:S04]  /*1cb0*/  LDSM.16.M88.4 R28, [R221] ;  /* 0x00000000dd1c783b */ /* 0x000e680000000200 */
[----:B------:R-:W1:Y:S01]  /*1cc0*/  LDSM.16.M88.4 R40, [R201+0x1800] ;  /* 0x00180000c928783b */ /* 0x000e620000000200 */
[C---:B-----5:R-:W-:Y:S08]  /*1cd0*/  HMMA.16816.F32.BF16 R12, R136.reuse, R4, RZ ;  /* 0x00000004880c723c */ /* 0x060ff000000418ff */
[C---:B------:R-:W-:Y:S08]  /*1ce0*/  HMMA.16816.F32.BF16 R4, R136.reuse, R6, RZ ;  /* 0x000000068804723c */ /* 0x040ff000000418ff */
[----:B--2---:R-:W-:Y:S08]  /*1cf0*/  HMMA.16816.F32.BF16 R16, R136, R20, RZ ;  /* 0x000000148810723c */ /* 0x004ff000000418ff */
[C---:B---3--:R-:W-:Y:S08]  /*1d00*/  HMMA.16816.F32.BF16 R108, R140.reuse, R24, R12 ;  /* 0x000000188c6c723c */ /* 0x048ff0000004180c */
[----:B------:R-:W-:Y:S01]  /*1d10*/  HMMA.16816.F32.BF16 R100, R140, R26, R4 ;  /* 0x0000001a8c64723c */ /* 0x000fe20000041804 */
[----:B------:R-:W2:Y:S07]  /*1d20*/  LDSM.16.M88.4 R24, [R220] ;  /* 0x00000000dc18783b */ /* 0x000eae0000000200 */
[C---:B----4-:R-:W-:Y:S08]  /*1d30*/  HMMA.16816.F32.BF16 R4, R136.reuse, R32, RZ ;  /* 0x000000208804723c */ /* 0x050ff000000418ff */
[----:B------:R-:W-:Y:S08]  /*1d40*/  HMMA.16816.F32.BF16 R12, R136, R22, RZ ;  /* 0x00000016880c723c */ /* 0x000ff000000418ff */
[----:B-1----:R-:W-:Y:S08]  /*1d50*/  HMMA.16816.F32.BF16 R96, R140, R36, R16 ;  /* 0x000000248c60723c */ /* 0x002ff00000041810 */
[----:B------:R-:W-:Y:S01]  /*1d60*/  HMMA.16816.F32.BF16 R16, R136, R34, RZ ;  /* 0x000000228810723c */ /* 0x000fe200000418ff */
[----:B------:R-:W1:Y:S01]  /*1d70*/  LDSM.16.M88.4 R32, [R201+0x2000] ;  /* 0x00200000c920783b */ /* 0x000e620000000200 */
[----:B------:R-:W-:-:S02]  /*1d80*/  IMAD R0, R11, c[0x0][0x208], RZ ;  /* 0x000082000b007a24 */ /* 0x000fc400078e02ff */
[----:B------:R-:W-:-:S04]  /*1d90*/  IMAD.WIDE.U32 R2, R10, c[0x0][0x208], RZ ;  /* 0x000082000a027a25 */ /* 0x000fc800078e00ff */
[----:B------:R-:W-:Y:S01]  /*1da0*/  HMMA.16816.F32.BF16 R64, R140, R28, R4 ;  /* 0x0000001c8c40723c */ /* 0x000fe20000041804 */
[----:B------:R-:W-:-:S06]  /*1db0*/  IMAD.MOV.U32 R11, RZ, RZ, c[0x0][0x208] ;  /* 0x00008200ff0b7624 */ /* 0x000fcc00078e00ff */
[----:B------:R-:W-:Y:S01]  /*1dc0*/  IMAD R4, R10, c[0x0][0x20c], R0 ;  /* 0x000083000a047a24 */ /* 0x000fe200078e0200 */
[----:B------:R-:W-:Y:S01]  /*1dd0*/  HMMA.16816.F32.BF16 R20, R136, R40, RZ ;  /* 0x000000288814723c */ /* 0x000fe200000418ff */
[----:B------:R-:W-:Y:S02]  /*1de0*/  LEA R0, P0, R2, R48, 0x7 ;  /* 0x0000003002007211 */ /* 0x000fe400078038ff */
[----:B------:R-:W-:-:S05]  /*1df0*/  IMAD.IADD R3, R3, 0x1, R4 ;  /* 0x0000000103037824 */ /* 0x000fca00078e0204 */
[----:B------:R-:W-:Y:S01]  /*1e00*/  HMMA.16816.F32.BF16 R92, R140, R38, R12 ;  /* 0x000000268c5c723c */ /* 0x000fe2000004180c */
[----:B------:R-:W3:Y:S01]  /*1e10*/  LDSM.16.M88.4 R36, [R201+0x2800] ;  /* 0x00280000c924783b */ /* 0x000ee20000000200 */
[----:B------:R-:W-:Y:S02]  /*1e20*/  IMAD.MOV.U32 R155, RZ, RZ, -0x80 ;  /* 0xffffff80ff9b7424 */ /* 0x000fe400078e00ff */
[----:B------:R-:W-:Y:S01]  /*1e30*/  IMAD.MOV.U32 R5, RZ, RZ, 0x6 ;  /* 0x00000006ff057424 */ /* 0x000fe200078e00ff */
[----:B------:R-:W-:Y:S03]  /*1e40*/  LDSM.16.M88.4 R48, [R216] ;  /* 0x00000000d830783b */ /* 0x000fe60000000200 */
[----:B------:R-:W-:Y:S01]  /*1e50*/  HMMA.16816.F32.BF16 R12, R136, R42, RZ ;  /* 0x0000002a880c723c */ /* 0x000fe200000418ff */
[----:B------:R-:W-:Y:S01]  /*1e60*/  LEA.HI.X R3, R2, R46, R3, 0x7, P0 ;  /* 0x0000002e02037211 */ /* 0x000fe200000f3c03 */
[C---:B------:R-:W-:Y:S01]  /*1e70*/  IMAD.SHL.U32 R52, R11.reuse, 0x40, RZ ;  /* 0x000000400b347824 */ /* 0x040fe200078e00ff */
[----:B------:R-:W-:Y:S01]  /*1e80*/  LEA R2, P0, R0, c[0x0][0x1f8], 0x1 ;  /* 0x00007e0000027a11 */ /* 0x000fe200078008ff */
[----:B------:R-:W-:Y:S01]  /*1e90*/  IMAD R152, R10, R155, c[0x0][0x1d0] ;  /* 0x000074000a987624 */ /* 0x000fe200078e029b */
[----:B------:R-:W-:Y:S01]  /*1ea0*/  LOP3.LUT R4, R44, 0x1, RZ, 0xc0, !PT ;  /* 0x000000012c047812 */ /* 0x000fe200078ec0ff */
[----:B------:R-:W-:Y:S01]  /*1eb0*/  LDSM.16.M88.4 R40, [R218] ;  /* 0x00000000da28783b */ /* 0x000fe20000000200 */
[----:B------:R-:W-:-:S02]  /*1ec0*/  SHF.L.U64.HI R11, R11, R5, c[0x0][0x20c] ;  /* 0x000083000b0b7619 */ /* 0x000fc40000010205 */
[----:B------:R-:W-:Y:S02]  /*1ed0*/  LEA.HI.X R3, R0, c[0x0][0x1fc], R3, 0x1, P0 ;  /* 0x00007f0000037a11 */ /* 0x000fe400000f0c03 */
[----:B------:R-:W-:Y:S01]  /*1ee0*/  IADD3 R6, P6, R52, R2, RZ ;  /* 0x0000000234067210 */ /* 0x000fe20007fde0ff */
[----:B------:R-:W-:Y:S01]  /*1ef0*/  IMAD.IADD R0, R152, 0x1, -R45 ;  /* 0x0000000198007824 */ /* 0x000fe200078e0a2d */
[----:B------:R-:W-:Y:S02]  /*1f00*/  IADD3 R8, P1, P0, R52, 0x80, R2 ;  /* 0x0000008034087810 */ /* 0x000fe4000783e002 */
[----:B------:R-:W-:Y:S01]  /*1f10*/  ISETP.NE.U32.AND P4, PT, R4, 0x1, PT ;  /* 0x000000010400780c */ /* 0x000fe20003f85070 */
[C-C-:B------:R-:W-:Y:S01]  /*1f20*/  IMAD.X R7, R11.reuse, 0x1, R3.reuse, P6 ;  /* 0x000000010b077824 */ /* 0x140fe200030e0603 */
[----:B------:R-:W-:Y:S02]  /*1f30*/  IADD3 R4, P6, R6, R52, RZ ;  /* 0x0000003406047210 */ /* 0x000fe40007fde0ff */
[----:B------:R-:W-:-:S02]  /*1f40*/  IADD3.X R9, R11, RZ, R3, P1, P0 ;  /* 0x000000ff0b097210 */ /* 0x000fc40000fe0403 */
[----:B------:R-:W-:Y:S02]  /*1f50*/  ISETP.LT.OR P0, PT, R0, 0x1, P4 ;  /* 0x000000010000780c */ /* 0x000fe40002701670 */
[----:B------:R-:W-:Y:S01]  /*1f60*/  LOP3.LUT P1, RZ, R44, 0x2, RZ, 0xc0, !PT ;  /* 0x000000022cff7812 */ /* 0x000fe2000782c0ff */
[----:B------:R-:W-:Y:S01]  /*1f70*/  IMAD.X R5, R7, 0x1, R11, P6 ;  /* 0x0000000107057824 */ /* 0x000fe200030e060b */
[----:B------:R-:W-:Y:S01]  /*1f80*/  HMMA.16816.F32.BF16 R72, R140, R30, R16 ;  /* 0x0000001e8c48723c */ /* 0x000fe20000041810 */
[----:B------:R-:W4:Y:S01]  /*1f90*/  LDSM.16.M88.4 R28, [R219] ;  /* 0x00000000db1c783b */ /* 0x000f220000000200 */
[----:B------:R-:W-:-:S03]  /*1fa0*/  ISETP.LT.OR P6, PT, R0, 0x1, !P1 ;  /* 0x000000010000780c */ /* 0x000fc60004fc1670 */
[----:B------:R-:W-:Y:S03]  /*1fb0*/  LDSM.16.M88.4 R44, [R217] ;  /* 0x00000000d92c783b */ /* 0x000fe60000000200 */
[C---:B--2---:R-:W-:Y:S08]  /*1fc0*/  HMMA.16816.F32.BF16 R80, R140.reuse, R24, R20 ;  /* 0x000000188c50723c */ /* 0x044ff00000041814 */
[----:B------:R-:W-:Y:S01]  /*1fd0*/  HMMA.16816.F32.BF16 R104, R140, R26, R12 ;  /* 0x0000001a8c68723c */ /* 0x000fe2000004180c */
[----:B------:R-:W2:Y:S07]  /*1fe0*/  LDSM.16.M88.4 R24, [R201+0x3000] ;  /* 0x00300000c918783b */ /* 0x000eae0000000200 */
[C---:B-1----:R-:W-:Y:S08]  /*1ff0*/  HMMA.16816.F32.BF16 R20, R136.reuse, R32, RZ ;  /* 0x000000208814723c */ /* 0x042ff000000418ff */
        /* <DEDUP_REMOVED lines=8> */
[C---:B------:R-:W-:Y:S01]  /*2080*/  ISETP.LT.OR P6, PT, R0.reuse, 0x21, !P1 ;  /* 0x000000210000780c */ /* 0x040fe20004fc1670 */
[----:B---3--:R-:W-:Y:S08]  /*2090*/  HMMA.16816.F32.BF16 R12, R136, R36, RZ ;  /* 0x00000024880c723c */ /* 0x008ff000000418ff */
[----:B------:R3:W-:Y:S04]  /*20a0*/  LDGSTS.E.BYPASS.LTC128B.128 [R228+0x1100], [R6.64], !P0 ;  /* 0x0110000006e47fae */ /* 0x0007e8000c101d46 */
[----:B------:R1:W-:Y:S01]  /*20b0*/  LDGSTS.E.BYPASS.LTC128B.128 [R228+0x5100], [R8.64], !P6 ;  /* 0x0510000008e47fae */ /* 0x0003e2000f101d46 */
[----:B------:R-:W-:-:S02]  /*20c0*/  ISETP.LT.OR P6, PT, R0, 0x41, P4 ;  /* 0x000000410000780c */ /* 0x000fc400027c1670 */
[----:B-----5:R-:W-:Y:S01]  /*20d0*/  IADD3 R2, P0, R4, R52, RZ ;  /* 0x0000003404027210 */ /* 0x020fe20007f1e0ff */
[C---:B----4-:R-:W-:Y:S10]  /*20e0*/  HMMA.16816.F32.BF16 R88, R140.reuse, R28, R20 ;  /* 0x0000001c8c58723c */ /* 0x050ff40000041814 */
[----:B------:R3:W-:Y:S01]  /*20f0*/  LDGSTS.E.BYPASS.LTC128B.128 [R228+0x2100], [R4.64], !P6 ;  /* 0x0210000004e47fae */ /* 0x0007e2000f101d46 */
[----:B------:R-:W-:Y:S01]  /*2100*/  IMAD.X R3, R5, 0x1, R11, P0 ;  /* 0x0000000105037824 */ /* 0x000fe200000e060b */
[C---:B------:R-:W-:Y:S01]  /*2110*/  ISETP.LT.OR P0, PT, R0.reuse, 0x41, !P1 ;  /* 0x000000410000780c */ /* 0x040fe20004f01670 */
[C---:B------:R-:W-:Y:S08]  /*2120*/  HMMA.16816.F32.BF16 R84, R140.reuse, R30, R16 ;  /* 0x0000001e8c54723c */ /* 0x040ff00000041810 */
[----:B------:R-:W-:Y:S04]  /*2130*/  HMMA.16816.F32.BF16 R76, R140, R40, R12 ;  /* 0x000000288c4c723c */ /* 0x000fe8000004180c */
[----:B------:R3:W-:Y:S04]  /*2140*/  LDGSTS.E.BYPASS.LTC128B.128 [R228+0x6100], [R4.64+0x80], !P0 ;  /* 0x0610008004e47fae */ /* 0x0007e8000c101d46 */
[C---:B------:R-:W-:Y:S08]  /*2150*/  HMMA.16816.F32.BF16 R28, R136.reuse, R38, RZ ;  /* 0x00000026881c723c */ /* 0x040ff000000418ff */
[C---:B--2---:R-:W-:Y:S08]  /*2160*/  HMMA.16816.F32.BF16 R16, R136.reuse, R26, RZ ;  /* 0x0000001a8810723c */ /* 0x044ff000000418ff */
[C---:B-1----:R-:W-:Y:S08]  /*2170*/  HMMA.16816.F32.BF16 R12, R136.reuse, R32, RZ ;  /* 0x00000020880c723c */ /* 0x042ff000000418ff */
[----:B---3--:R-:W-:Y:S01]  /*2180*/  HMMA.16816.F32.BF16 R4, R136, R34, RZ ;  /* 0x000000228804723c */ /* 0x008fe200000418ff */
[----:B------:R-:W-:-:S02]  /*2190*/  ISETP.LT.OR P4, PT, R0, 0x61, P4 ;  /* 0x000000610000780c */ /* 0x000fc40002781670 */
[----:B------:R-:W-:-:S05]  /*21a0*/  ISETP.LT.OR P1, PT, R0, 0x61, !P1 ;  /* 0x000000610000780c */ /* 0x000fca0004f21670 */
[C---:B------:R-:W-:Y:S06]  /*21b0*/  HMMA.16816.F32.BF16 R68, R140.reuse, R42, R28 ;  /* 0x0000002a8c44723c */ /* 0x040fec000004181c */
[----:B------:R1:W-:Y:S02]  /*21c0*/  LDGSTS.E.BYPASS.LTC128B.128 [R228+0x3100], [R2.64], !P4 ;  /* 0x0310000002e47fae */ /* 0x0003e4000e101d46 */
[C---:B------:R-:W-:Y:S02]  /*21d0*/  HMMA.16816.F32.BF16 R56, R140.reuse, R46, R16 ;  /* 0x0000002e8c38723c */ /* 0x040fe40000041810 */
[----:B------:R1:W-:Y:S04]  /*21e0*/  LDGSTS.E.BYPASS.LTC128B.128 [R228+0x7100], [R2.64+0x80], !P1 ;  /* 0x0710008002e47fae */ /* 0x0003e8000c901d46 */
[----:B------:R-:W2:Y:S02]  /*21f0*/  LDSM.16.M88.4 R36, [R205+0x800] ;  /* 0x00080000cd24783b */ /* 0x000ea40000000200 */
[----:B------:R-:W-:Y:S02]  /*2200*/  HMMA.16816.F32.BF16 R52, R140, R48, R12 ;  /* 0x000000308c34723c */ /* 0x000fe4000004180c */
[----:B------:R-:W3:Y:S04]  /*2210*/  LDSM.16.M88.4 R28, [R205+0x1000] ;  /* 0x00100000cd1c783b */ /* 0x000ee80000000200 */
[----:B------:R-:W4:Y:S02]  /*2220*/  LDSM.16.M88.4 R16, [R205+0x1800] ;  /* 0x00180000cd10783b */ /* 0x000f240000000200 */
[----:B------:R-:W-:Y:S02]  /*2230*/  HMMA.16816.F32.BF16 R20, R136, R24, RZ ;  /* 0x000000188814723c */ /* 0x000fe400000418ff */
[----:B------:R-:W-:Y:S04]  /*2240*/  LDSM.16.M88.4 R24, [R205] ;  /* 0x00000000cd18783b */ /* 0x000fe80000000200 */
[----:B------:R-:W-:Y:S02]  /*2250*/  LDSM.16.M88.4 R12, [R205+0x2800] ;  /* 0x00280000cd0c783b */ /* 0x000fe40000000200 */
[C---:B------:R-:W-:Y:S02]  /*2260*/  HMMA.16816.F32.BF16 R48, R140.reuse, R50, R4 ;  /* 0x000000328c30723c */ /* 0x040fe40000041804 */
[----:B------:R-:W5:Y:S04]  /*2270*/  LDSM.16.M88.4 R4, [R205+0x2000] ;  /* 0x00200000cd04783b */ /* 0x000f680000000200 */
[----:B------:R-:W-:Y:S04]  /*2280*/  LDSM.16.M88.4 R132, [R205+0x4000] ;  /* 0x00400000cd84783b */ /* 0x000fe80000000200 */
[----:B------:R-:W-:Y:S04]  /*2290*/  LDSM.16.M88.4 R148, [R202+0x7000] ;  /* 0x00700000ca94783b */ /* 0x000fe80000000200 */
[----:B------:R-:W0:Y:S02]  /*22a0*/  LDGDEPBAR ;  /* 0x00000000000079af */ /* 0x000e240000000000 */
[----:B------:R-:W-:Y:S02]  /*22b0*/  HMMA.16816.F32.BF16 R60, R140, R44, R20 ;  /* 0x0000002c8c3c723c */ /* 0x000fe40000041814 */
[----:B------:R-:W1:Y:S06]  /*22c0*/  LDSM.16.M88.4 R20, [R205+0x3000] ;  /* 0x00300000cd14783b */ /* 0x000e6c0000000200 */
[C---:B--2---:R-:W-:Y:S08]  /*22d0*/  HMMA.16816.F32.BF16 R40, R168.reuse, R36, R96 ;  /* 0x00000024a828723c */ /* 0x044ff00000041860 */
[C---:B---3--:R-:W-:Y:S08]  /*22e0*/  HMMA.16816.F32.BF16 R64, R168.reuse, R28, R64 ;  /* 0x0000001ca840723c */ /* 0x048ff00000041840 */
[C---:B------:R-:W-:Y:S01]  /*22f0*/  HMMA.16816.F32.BF16 R72, R168.reuse, R30, R72 ;  /* 0x0000001ea848723c */ /* 0x040fe20000041848 */
[----:B------:R-:W2:Y:S07]  /*2300*/  LDSM.16.M88.4 R28, [R205+0x3800] ;  /* 0x00380000cd1c783b */ /* 0x000eae0000000200 */
[C---:B----4-:R-:W-:Y:S08]  /*2310*/  HMMA.16816.F32.BF16 R80, R168.reuse, R16, R80 ;  /* 0x00000010a850723c */ /* 0x050ff00000041850 */
[C---:B------:R-:W-:Y:S01]  /*2320*/  HMMA.16816.F32.BF16 R104, R168.reuse, R18, R104 ;  /* 0x00000012a868723c */ /* 0x040fe20000041868 */
[----:B------:R-:W3:Y:S07]  /*2330*/  LDSM.16.M88.4 R16, [R202] ;  /* 0x00000000ca10783b */ /* 0x000eee0000000200 */
[C---:B-----5:R-:W-:Y:S08]  /*2340*/  HMMA.16816.F32.BF16 R88, R168.reuse, R4, R88 ;  /* 0x00000004a858723c */ /* 0x060ff00000041858 */
[C---:B------:R-:W-:Y:S01]  /*2350*/  HMMA.16816.F32.BF16 R96, R168.reuse, R6, R84 ;  /* 0x00000006a860723c */ /* 0x040fe20000041854 */
[----:B------:R-:W4:Y:S07]  /*2360*/  LDSM.16.M88.4 R4, [R202+0x800] ;  /* 0x00080000ca04783b */ /* 0x000f2e0000000200 */
[C---:B------:R-:W-:Y:S08]  /*2370*/  HMMA.16816.F32.BF16 R44, R168.reuse, R24, R108 ;  /* 0x00000018a82c723c */ /* 0x040ff0000004186c */
[C---:B------:R-:W-:Y:S01]  /*2380*/  HMMA.16816.F32.BF16 R32, R168.reuse, R26, R100 ;  /* 0x0000001aa820723c */ /* 0x040fe20000041864 */
[----:B------:R-:W5:Y:S07]  /*2390*/  LDSM.16.M88.4 R24, [R202+0x1800] ;  /* 0x00180000ca18783b */ /* 0x000f6e0000000200 */
[C---:B------:R-:W-:Y:S08]  /*23a0*/  HMMA.16816.F32.BF16 R36, R168.reuse, R38, R92 ;  /* 0x00000026a824723c */ /* 0x040ff0000004185c */
[C---:B-1----:R-:W-:Y:S08]  /*23b0*/  HMMA.16816.F32.BF16 R112, R168.reuse, R20, R60 ;  /* 0x00000014a870723c */ /* 0x042ff0000004183c */
[C---:B------:R-:W-:Y:S01]  /*23c0*/  HMMA.16816.F32.BF16 R92, R168.reuse, R22, R56 ;  /* 0x00000016a85c723c */ /* 0x040fe20000041838 */
[----:B------:R-:W1:Y:S04]  /*23d0*/  LDSM.16.M88.4 R20, [R202+0x2800] ;  /* 0x00280000ca14783b */ /* 0x000e680000000200 */
[----:B------:R-:W-:Y:S03]  /*23e0*/  LDSM.16.M88.4 R56, [R202+0x2000] ;  /* 0x00200000ca38783b */ /* 0x000fe60000000200 */
[C---:B------:R-:W-:Y:S08]  /*23f0*/  HMMA.16816.F32.BF16 R100, R168.reuse, R12, R76 ;  /* 0x0000000ca864723c */ /* 0x040ff0000004184c */
[C---:B------:R-:W-:Y:S01]  /*2400*/  HMMA.16816.F32.BF16 R108, R168.reuse, R14, R68 ;  /* 0x0000000ea86c723c */ /* 0x040fe20000041844 */
[----:B------:R-:W1:Y:S07]  /*2410*/  LDSM.16.M88.4 R12, [R202+0x1000] ;  /* 0x00100000ca0c783b */ /* 0x000e6e0000000200 */
[----:B--2---:R-:W-:Y:S08]  /*2420*/  HMMA.16816.F32.BF16 R76, R168, R30, R48 ;  /* 0x0000001ea84c723c */ /* 0x004ff00000041830 */
[C---:B---3--:R-:W-:Y:S08]  /*2430*/  HMMA.16816.F32.BF16 R68, R172.reuse, R16, R44 ;  /* 0x00000010ac44723c */ /* 0x048ff0000004182c */
[----:B------:R-:W-:Y:S01]  /*2440*/  HMMA.16816.F32.BF16 R60, R172, R18, R32 ;  /* 0x00000012ac3c723c */ /* 0x000fe20000041820 */
[----:B------:R-:W2:Y:S04]  /*2450*/  LDSM.16.M88.4 R16, [R202+0x3800] ;  /* 0x00380000ca10783b */ /* 0x000ea80000000200 */
[----:B------:R-:W-:Y:S03]  /*2460*/  LDSM.16.M88.4 R32, [R201+0x4000] ;  /* 0x00400000c920783b */ /* 0x000fe60000000200 */
[----:B------:R-:W-:Y:S08]  /*2470*/  HMMA.16816.F32.BF16 R84, R168, R28, R52 ;  /* 0x0000001ca854723c */ /* 0x000ff00000041834 */
[C---:B----4-:R-:W-:Y:S08]  /*2480*/  HMMA.16816.F32.BF16 R48, R172.reuse, R6, R36 ;  /* 0x00000006ac30723c */ /* 0x050ff00000041824 */
[C---:B------:R-:W-:Y:S01]  /*2490*/  HMMA.16816.F32.BF16 R52, R172.reuse, R4, R40 ;  /* 0x00000004ac34723c */ /* 0x040fe20000041828 */
[----:B------:R-:W3:Y:S07]  /*24a0*/  LDSM.16.M88.4 R4, [R202+0x3000] ;  /* 0x00300000ca04783b */ /* 0x000eee0000000200 */
[C---:B-----5:R-:W-:Y:S08]  /*24b0*/  HMMA.16816.F32.BF16 R36, R172.reuse, R24, R80 ;  /* 0x00000018ac24723c */ /* 0x060ff00000041850 */
[C---:B------:R-:W-:Y:S01]  /*24c0*/  HMMA.16816.F32.BF16 R28, R172.reuse, R26, R104 ;  /* 0x0000001aac1c723c */ /* 0x040fe20000041868 */
[----:B------:R-:W4:Y:S07]  /*24d0*/  LDSM.16.M88.4 R24, [R201+0x4800] ;  /* 0x00480000c918783b */ /* 0x000f2e0000000200 */
[C---:B-1----:R-:W-:Y:S08]  /*24e0*/  HMMA.16816.F32.BF16 R100, R172.reuse, R20, R100 ;  /* 0x00000014ac64723c */ /* 0x042ff00000041864 */
[C---:B------:R-:W-:Y:S01]  /*24f0*/  HMMA.16816.F32.BF16 R108, R172.reuse, R22, R108 ;  /* 0x00000016ac6c723c */ /* 0x040fe2000004186c */
[----:B------:R-:W1:Y:S07]  /*2500*/  LDSM.16.M88.4 R20, [R201+0x5000] ;  /* 0x00500000c914783b */ /* 0x000e6e0000000200 */
[C---:B------:R-:W-:Y:S01]  /*2510*/  HMMA.16816.F32.BF16 R44, R172.reuse, R12, R64 ;  /* 0x0000000cac2c723c */ /* 0x040fe20000041840 */
[----:B------:R-:W-:Y:S07]  /*2520*/  LDSM.16.M88.4 R64, [R215] ;  /* 0x00000000d740783b */ /* 0x000fee0000000200 */
[C---:B------:R-:W-:Y:S01]  /*2530*/  HMMA.16816.F32.BF16 R40, R172.reuse, R14, R72 ;  /* 0x0000000eac28723c */ /* 0x040fe20000041848 */
[----:B------:R-:W5:Y:S07]  /*2540*/  LDSM.16.M88.4 R12, [R201+0x5800] ;  /* 0x00580000c90c783b */ /* 0x000f6e0000000200 */
[C---:B------:R-:W-:Y:S08]  /*2550*/  HMMA.16816.F32.BF16 R72, R172.reuse, R56, R88 ;  /* 0x00000038ac48723c */ /* 0x040ff00000041858 */
[C---:B--2---:R-:W-:Y:S08]  /*2560*/  HMMA.16816.F32.BF16 R120, R172.reuse, R16, R84 ;  /* 0x00000010ac78723c */ /* 0x044ff00000041854 */
[C---:B------:R-:W-:Y:S01]  /*2570*/  HMMA.16816.F32.BF16 R116, R172.reuse, R18, R76 ;  /* 0x00000012ac74723c */ /* 0x040fe2000004184c */
[----:B------:R-:W2:Y:S07]  /*2580*/  LDSM.16.M88.4 R16, [R201+0x6800] ;  /* 0x00680000c910783b */ /* 0x000eae0000000200 */
[C---:B------:R-:W-:Y:S01]  /*2590*/  HMMA.16816.F32.BF16 R88, R172.reuse, R58, R96 ;  /* 0x0000003aac58723c */ /* 0x040fe20000041860 */
[----:B------:R-:W-:Y:S07]  /*25a0*/  LDSM.16.M88.4 R56, [R213] ;  /* 0x00000000d538783b */ /* 0x000fee0000000200 */
[C---:B---3--:R-:W-:Y:S08]  /*25b0*/  HMMA.16816.F32.BF16 R128, R172.reuse, R4, R112 ;  /* 0x00000004ac80723c */ /* 0x048ff00000041870 */
[----:B------:R-:W-:Y:S01]  /*25c0*/  HMMA.16816.F32.BF16 R124, R172, R6, R92 ;  /* 0x00000006ac7c723c */ /* 0x000fe2000004185c */
[----:B------:R-:W3:Y:S07]  /*25d0*/  LDSM.16.M88.4 R4, [R201+0x6000] ;  /* 0x00600000c904783b */ /* 0x000eee0000000200 */
[C---:B----4-:R-:W-:Y:S01]  /*25e0*/  HMMA.16816.F32.BF16 R96, R184.reuse, R26, R48 ;  /* 0x0000001ab860723c */ /* 0x050fe20000041830 */
[----:B------:R-:W4:Y:S07]  /*25f0*/  LDSM.16.M88.4 R48, [R201+0x7000] ;  /* 0x00700000c930783b */ /* 0x000f2e0000000200 */
[C---:B------:R-:W-:Y:S01]  /*2600*/  HMMA.16816.F32.BF16 R76, R184.reuse, R32, R68 ;  /* 0x00000020b84c723c */ /* 0x040fe20000041844 */
[----:B------:R-:W2:Y:S07]  /*2610*/  LDSM.16.M88.4 R68, [R201+0x7800] ;  /* 0x00780000c944783b */ /* 0x000eae0000000200 */
[C---:B------:R-:W-:Y:S01]  /*2620*/  HMMA.16816.F32.BF16 R112, R184.reuse, R34, R60 ;  /* 0x00000022b870723c */ /* 0x040fe2000004183c */
[----:B------:R-:W2:Y:S04]  /*2630*/  LDSM.16.M88.4 R60, [R214] ;  /* 0x00000000d63c783b */ /* 0x000ea80000000200 */
[----:B------:R-:W-:Y:S03]  /*2640*/  LDSM.16.M88.4 R32, [R210] ;  /* 0x00000000d220783b */ /* 0x000fe60000000200 */
[C---:B------:R-:W-:Y:S08]  /*2650*/  HMMA.16816.F32.BF16 R104, R184.reuse, R24, R52 ;  /* 0x00000018b868723c */ /* 0x040ff00000041834 */
[C---:B-1----:R-:W-:Y:S01]  /*2660*/  HMMA.16816.F32.BF16 R92, R184.reuse, R20, R44 ;  /* 0x00000014b85c723c */ /* 0x042fe2000004182c */
[----:B------:R-:W1:Y:S07]  /*2670*/  LDSM.16.M88.4 R44, [R212] ;  /* 0x00000000d42c783b */ /* 0x000e6e0000000200 */
[C---:B-----5:R-:W-:Y:S01]  /*2680*/  HMMA.16816.F32.BF16 R80, R184.reuse, R12, R36 ;  /* 0x0000000cb850723c */ /* 0x060fe20000041824 */
[----:B------:R-:W5:Y:S07]  /*2690*/  LDSM.16.M88.4 R36, [R211] ;  /* 0x00000000d324783b */ /* 0x000f6e0000000200 */
[C---:B------:R-:W-:Y:S01]  /*26a0*/  HMMA.16816.F32.BF16 R52, R184.reuse, R14, R28 ;  /* 0x0000000eb834723c */ /* 0x040fe2000004181c */
[----:B------:R-:W1:Y:S07]  /*26b0*/  LDSM.16.M88.4 R28, [R209] ;  /* 0x00000000d11c783b */ /* 0x000e6e0000000200 */
[C---:B------:R-:W-:Y:S08]  /*26c0*/  HMMA.16816.F32.BF16 R84, R184.reuse, R22, R40 ;  /* 0x00000016b854723c */ /* 0x040ff00000041828 */
[C---:B--2---:R-:W-:Y:S08]  /*26d0*/  HMMA.16816.F32.BF16 R20, R184.reuse, R16, R100 ;  /* 0x00000010b814723c */ /* 0x044ff00000041864 */
[C---:B------:R-:W-:Y:S08]  /*26e0*/  HMMA.16816.F32.BF16 R16, R184.reuse, R18, R108 ;  /* 0x00000012b810723c */ /* 0x040ff0000004186c */
[C---:B---3--:R-:W-:Y:S01]  /*26f0*/  HMMA.16816.F32.BF16 R24, R184.reuse, R6, R88 ;  /* 0x00000006b818723c */ /* 0x048fe20000041858 */
[----:B------:R-:W-:Y:S07]  /*2700*/  LDSM.16.M88.4 R88, [R205+0x5000] ;  /* 0x00500000cd58783b */ /* 0x000fee0000000200 */
[C---:B----4-:R-:W-:Y:S08]  /*2710*/  HMMA.16816.F32.BF16 R12, R184.reuse, R48, R128 ;  /* 0x00000030b80c723c */ /* 0x050ff00000041880 */
[----:B------:R-:W-:Y:S01]  /*2720*/  HMMA.16816.F32.BF16 R40, R184, R4, R72 ;  /* 0x00000004b828723c */ /* 0x000fe20000041848 */
[----:B------:R-:W2:Y:S07]  /*2730*/  LDSM.16.M88.4 R72, [R208] ;  /* 0x00000000d048783b */ /* 0x000eae0000000200 */
[----:B------:R-:W-:Y:S01]  /*2740*/  HMMA.16816.F32.BF16 R144, R188, R58, R84 ;  /* 0x0000003abc90723c */ /* 0x000fe20000041854 */
[----:B------:R-:W3:Y:S07]  /*2750*/  LDSM.16.M88.4 R84, [R205+0x4800] ;  /* 0x00480000cd54783b */ /* 0x000eee0000000200 */
[C---:B------:R-:W-:Y:S08]  /*2760*/  HMMA.16816.F32.BF16 R4, R184.reuse, R50, R124 ;  /* 0x00000032b804723c */ /* 0x040ff0000004187c */
[C---:B------:R-:W-:Y:S08]  /*2770*/  HMMA.16816.F32.BF16 R48, R184.reuse, R68, R120 ;  /* 0x00000044b830723c */ /* 0x040ff00000041878 */
[----:B------:R-:W-:Y:S08]  /*2780*/  HMMA.16816.F32.BF16 R68, R184, R70, R116 ;  /* 0x00000046b844723c */ /* 0x000ff00000041874 */
[C---:B------:R-:W-:Y:S08]  /*2790*/  HMMA.16816.F32.BF16 R120, R188.reuse, R60, R104 ;  /* 0x0000003cbc78723c */ /* 0x040ff00000041868 */
[C---:B------:R-:W-:Y:S01]  /*27a0*/  HMMA.16816.F32.BF16 R108, R188.reuse, R62, R96 ;  /* 0x0000003ebc6c723c */ /* 0x040fe20000041860 */
[----:B------:R-:W-:Y:S07]  /*27b0*/  LDSM.16.M88.4 R60, [R202+0x4800] ;  /* 0x00480000ca3c783b */ /* 0x000fee0000000200 */
[C---:B-1----:R-:W-:Y:S08]  /*27c0*/  HMMA.16816.F32.BF16 R128, R188.reuse, R44, R80 ;  /* 0x0000002cbc80723c */ /* 0x042ff00000041850 */
[C---:B------:R-:W-:Y:S01]  /*27d0*/  HMMA.16816.F32.BF16 R104, R188.reuse, R32, R20 ;  /* 0x00000020bc68723c */ /* 0x040fe20000041814 */
[----:B------:R-:W1:Y:S07]  /*27e0*/  LDSM.16.M88.4 R20, [R205+0x6000] ;  /* 0x00600000cd14783b */ /* 0x000e6e0000000200 */
[C---:B------:R-:W-:Y:S01]  /*27f0*/  HMMA.16816.F32.BF16 R100, R188.reuse, R34, R16 ;  /* 0x00000022bc64723c */ /* 0x040fe20000041810 */
[----:B------:R-:W4:Y:S04]  /*2800*/  LDSM.16.M88.4 R16, [R205+0x6800] ;  /* 0x00680000cd10783b */ /* 0x000f280000000200 */
[----:B------:R-:W-:Y:S03]  /*2810*/  LDSM.16.M88.4 R32, [R205+0x7800] ;  /* 0x00780000cd20783b */ /* 0x000fe60000000200 */
[C---:B------:R-:W-:Y:S08]  /*2820*/  HMMA.16816.F32.BF16 R92, R188.reuse, R56, R92 ;  /* 0x00000038bc5c723c */ /* 0x040ff0000004185c */
[C---:B-----5:R-:W-:Y:S01]  /*2830*/  HMMA.16816.F32.BF16 R96, R188.reuse, R38, R24 ;  /* 0x00000026bc60723c */ /* 0x060fe20000041818 */
[----:B------:R-:W5:Y:S07]  /*2840*/  LDSM.16.M88.4 R24, [R205+0x5800] ;  /* 0x00580000cd18783b */ /* 0x000f6e0000000200 */
[C---:B------:R-:W-:Y:S01]  /*2850*/  HMMA.16816.F32.BF16 R80, R188.reuse, R28, R12 ;  /* 0x0000001cbc50723c */ /* 0x040fe2000004180c */
[----:B------:R-:W1:Y:S07]  /*2860*/  LDSM.16.M88.4 R12, [R205+0x7000] ;  /* 0x00700000cd0c783b */ /* 0x000e6e0000000200 */
[C---:B------:R-:W-:Y:S08]  /*2870*/  HMMA.16816.F32.BF16 R76, R188.reuse, R64, R76 ;  /* 0x00000040bc4c723c */ /* 0x040ff0000004184c */
[C---:B------:R-:W-:Y:S01]  /*2880*/  HMMA.16816.F32.BF16 R112, R188.reuse, R66, R112 ;  /* 0x00000042bc70723c */ /* 0x040fe20000041870 */
[----:B------:R-:W1:Y:S07]  /*2890*/  LDSM.16.M88.4 R64, [R202+0x4000] ;  /* 0x00400000ca40783b */ /* 0x000e6e0000000200 */
[C---:B------:R-:W-:Y:S08]  /*28a0*/  HMMA.16816.F32.BF16 R116, R188.reuse, R36, R40 ;  /* 0x00000024bc74723c */ /* 0x040ff00000041828 */
[C---:B------:R-:W-:Y:S08]  /*28b0*/  HMMA.16816.F32.BF16 R4, R188.reuse, R30, R4 ;  /* 0x0000001ebc04723c */ /* 0x040ff00000041804 */
[C---:B------:R-:W-:Y:S08]  /*28c0*/  HMMA.16816.F32.BF16 R124, R188.reuse, R46, R52 ;  /* 0x0000002ebc7c723c */ /* 0x040ff00000041834 */
[C---:B--2---:R-:W-:Y:S08]  /*28d0*/  HMMA.16816.F32.BF16 R28, R188.reuse, R72, R48 ;  /* 0x00000048bc1c723c */ /* 0x044ff00000041830 */
[----:B------:R-:W-:Y:S01]  /*28e0*/  HMMA.16816.F32.BF16 R36, R188, R74, R68 ;  /* 0x0000004abc24723c */ /* 0x000fe20000041844 */
[----:B------:R-:W2:Y:S07]  /*28f0*/  LDSM.16.M88.4 R68, [R202+0x5000] ;  /* 0x00500000ca44783b */ /* 0x000eae0000000200 */
[C---:B------:R-:W-:Y:S01]  /*2900*/  HMMA.16816.F32.BF16 R40, R192.reuse, R88, R92 ;  /* 0x00000058c028723c */ /* 0x040fe2000004185c */
[----:B------:R-:W2:Y:S07]  /*2910*/  LDSM.16.M88.4 R92, [R202+0x5800] ;  /* 0x00580000ca5c783b */ /* 0x000eae0000000200 */
[C---:B------:R-:W-:Y:S08]  /*2920*/  HMMA.16816.F32.BF16 R56, R192.reuse, R132, R76 ;  /* 0x00000084c038723c */ /* 0x040ff0000004184c */
[C---:B------:R-:W-:Y:S01]  /*2930*/  HMMA.16816.F32.BF16 R52, R192.reuse, R134, R112 ;  /* 0x00000086c034723c */ /* 0x040fe20000041870 */
[----:B------:R-:W-:Y:S07]  /*2940*/  LDSM.16.M88.4 R132, [R202+0x6800] ;  /* 0x00680000ca84783b */ /* 0x000fee0000000200 */
[C---:B---3--:R-:W-:Y:S01]  /*2950*/  HMMA.16816.F32.BF16 R44, R192.reuse, R86, R108 ;  /* 0x00000056c02c723c */ /* 0x048fe2000004186c */
[----:B------:R-:W3:Y:S07]  /*2960*/  LDSM.16.M88.4 R108, [R202+0x6000] ;  /* 0x00600000ca6c783b */ /* 0x000eee0000000200 */
[----:B------:R-:W-:Y:S01]  /*2970*/  HMMA.16816.F32.BF16 R72, R192, R90, R144 ;  /* 0x0000005ac048723c */ /* 0x000fe20000041890 */
[----:B------:R-:W2:Y:S01]  /*2980*/  LDSM.16.M88.4 R144, [R202+0x7800] ;  /* 0x00780000ca90783b */ /* 0x000ea20000000200 */
[----:B------:R-:W-:Y:S01]  /*2990*/  ISETP.GT.AND P0, PT, R10, R156, PT ;  /* 0x0000009c0a00720c */ /* 0x000fe20003f04270 */
[----:B------:R-:W-:-:S05]  /*29a0*/  DEPBAR.LE SB0, 0x0 ;  /* 0x000080000000791a */ /* 0x000fca0000000000 */
[C---:B-1----:R-:W-:Y:S08]  /*29b0*/  HMMA.16816.F32.BF16 R88, R192.reuse, R20, R116 ;  /* 0x00000014c058723c */ /* 0x042ff00000041874 */
[C---:B------:R-:W-:Y:S08]  /*29c0*/  HMMA.16816.F32.BF16 R96, R192.reuse, R22, R96 ;  /* 0x00000016c060723c */ /* 0x040ff00000041860 */
[C---:B----4-:R-:W-:Y:S08]  /*29d0*/  HMMA.16816.F32.BF16 R104, R192.reuse, R16, R104 ;  /* 0x00000010c068723c */ /* 0x050ff00000041868 */
[C---:B------:R-:W-:Y:S08]  /*29e0*/  HMMA.16816.F32.BF16 R100, R192.reuse, R18, R100 ;  /* 0x00000012c064723c */ /* 0x040ff00000041864 */
[C---:B------:R-:W-:Y:S08]  /*29f0*/  HMMA.16816.F32.BF16 R48, R192.reuse, R84, R120 ;  /* 0x00000054c030723c */ /* 0x040ff00000041878 */
[C---:B-----5:R-:W-:Y:S08]  /*2a00*/  HMMA.16816.F32.BF16 R76, R192.reuse, R24, R128 ;  /* 0x00000018c04c723c */ /* 0x060ff00000041880 */
[C---:B------:R-:W-:Y:S08]  /*2a10*/  HMMA.16816.F32.BF16 R20, R192.reuse, R12, R80 ;  /* 0x0000000cc014723c */ /* 0x040ff00000041850 */
[C---:B------:R-:W-:Y:S08]  /*2a20*/  HMMA.16816.F32.BF16 R16, R192.reuse, R14, R4 ;  /* 0x0000000ec010723c */ /* 0x040ff00000041804 */
[C---:B------:R-:W-:Y:S08]  /*2a30*/  HMMA.16816.F32.BF16 R84, R192.reuse, R26, R124 ;  /* 0x0000001ac054723c */ /* 0x040ff0000004187c */
[C---:B------:R-:W-:Y:S08]  /*2a40*/  HMMA.16816.F32.BF16 R12, R192.reuse, R32, R28 ;  /* 0x00000020c00c723c */ /* 0x040ff0000004181c */
[----:B------:R-:W-:Y:S01]  /*2a50*/  HMMA.16816.F32.BF16 R4, R192, R34, R36 ;  /* 0x00000022c004723c */ /* 0x000fe20000041824 */
[----:B------:R-:W-:Y:S07]  /*2a60*/  BSSY B0, `(.L_x_1404) ;  /* 0x0000033000007945 */ /* 0x000fee0003800000 */
        /* <DEDUP_REMOVED lines=15> */
[----:B------:R-:W-:Y:S01]  /*2b60*/  HMMA.16816.F32.BF16 R76, R196, R146, R4 ;  /* 0x00000092c44c723c */ /* 0x000fe20000041804 */
[----:B------:R-:W-:Y:S06]  /*2b70*/  BAR.SYNC.DEFER_BLOCKING 0x0 ;  /* 0x0000000000007b1d */ /* 0x000fec0000010000 */
[----:B------:R-:W-:Y:S01]  /*2b80*/  @!UPT UIADD3 URZ, URZ, URZ, URZ ;  /* 0x0000003f3f3ff290 */ /* 0x000fe2000fffe03f */
[----:B------:R-:W-:Y:S11]  /*2b90*/  @!P0 BRA `(.L_x_1405) ;  /* 0x000001f000008947 */ /* 0x000ff60003800000 */
[----:B------:R-:W-:Y:S01]  /*2ba0*/  IADD3 R0, R157, -0x2, RZ ;  /* 0xfffffffe9d007810 */ /* 0x000fe20007ffe0ff */
        /* <DEDUP_REMOVED lines=30> */
.L_x_1405:
[----:B------:R-:W-:Y:S05]  /*2d90*/  BSYNC B0 ;  /* 0x0000000000007941 */ /* 0x000fea0003800000 */
.L_x_1404:
[----:B------:R-:W2:Y:S04]  /*2da0*/  LDL R0, [R1+0x50] ;  /* 0x0000500001007983 */ /* 0x000ea80000100800 */
[----:B-1----:R-:W3:Y:S04]  /*2db0*/  LDL R3, [R1+0x2c] ;  /* 0x00002c0001037983 */ /* 0x002ee80000100800 */
[----:B------:R-:W-:Y:S04]  /*2dc0*/  LDSM.16.MT88.4 R12, [R204] ;  /* 0x00000000cc0c783b */ /* 0x000fe80000004200 */
[----:B------:R-:W0:Y:S01]  /*2dd0*/  LDGDEPBAR ;  /* 0x00000000000079af */ /* 0x000e220000000000 */
[----:B--2---:R-:W-:-:S04]  /*2de0*/  IMAD.IADD R0, R0, 0x1, R158 ;  /* 0x0000000100007824 */ /* 0x004fc800078e029e */
[----:B------:R-:W-:Y:S01]  /*2df0*/  @P5 IMAD.HI.U32 R2, R0, c[0x0][0x2c8], RZ ;  /* 0x0000b20000025a27 */ /* 0x000fe200078e00ff */
[----:B------:R1:W-:Y:S04]  /*2e00*/  STL [R1+0xc], R0 ;  /* 0x00000c0001007387 */ /* 0x0003e80000100800 */
        /* <DEDUP_REMOVED lines=11> */
[----:B------:R-:W-:Y:S02]  /*2ec0*/  ISETP.GT.AND P1, PT, R2, RZ, PT ;  /* 0x000000ff0200720c */ /* 0x000fe40003f24270 */
[----:B------:R-:W-:Y:S02]  /*2ed0*/  ISETP.GT.AND P0, PT, R0, 0x1, PT ;  /* 0x000000010000780c */ /* 0x000fe40003f04270 */
[----:B------:R-:W-:Y:S02]  /*2ee0*/  ISETP.GT.AND P6, PT, R2, 0x1, PT ;  /* 0x000000010200780c */ /* 0x000fe40003fc4270 */
[----:B------:R-:W-:-:S02]  /*2ef0*/  FSEL R10, R123, -INF , P0 ;  /* 0xff8000007b0a7808 */ /* 0x000fc40000000000 */
[----:B------:R-:W-:Y:S02]  /*2f00*/  ISETP.GT.AND P0, PT, R2, 0x9, PT ;  /* 0x000000090200780c */ /* 0x000fe40003f04270 */
[----:B------:R-:W-:Y:S02]  /*2f10*/  FSEL R5, R120, -INF , P1 ;  /* 0xff80000078057808 */ /* 0x000fe40000800000 */
[----:B------:R-:W-:Y:S02]  /*2f20*/  FSEL R8, R117, -INF , P0 ;  /* 0xff80000075087808 */ /* 0x000fe40000000000 */
[C---:B------:R-:W-:Y:S02]  /*2f30*/  ISETP.GT.AND P1, PT, R2.reuse, 0x8, PT ;  /* 0x000000080200780c */ /* 0x040fe40003f24270 */
[----:B------:R-:W-:Y:S02]  /*2f40*/  FSEL R6, R121, -INF , P6 ;  /* 0xff80000079067808 */ /* 0x000fe40003000000 */
[----:B------:R-:W-:-:S02]  /*2f50*/  ISETP.GT.AND P0, PT, R2, 0x10, PT ;  /* 0x000000100200780c */ /* 0x000fc40003f04270 */
[----:B------:R-:W-:Y:S02]  /*2f60*/  FSEL R7, R116, -INF , P1 ;  /* 0xff80000074077808 */ /* 0x000fe40000800000 */
[----:B------:R-:W-:Y:S02]  /*2f70*/  FSEL R44, R112, -INF , P0 ;  /* 0xff800000702c7808 */ /* 0x000fe40000000000 */
[----:B------:R-:W-:Y:S02]  /*2f80*/  FMNMX.FTZ R3, R5, R6, !PT ;  /* 0x0000000605037209 */ /* 0x000fe40007810000 */
[C---:B------:R-:W-:Y:S02]  /*2f90*/  ISETP.GT.AND P0, PT, R0.reuse, 0x11, PT ;  /* 0x000000110000780c */ /* 0x040fe40003f04270 */
[C---:B------:R-:W-:Y:S02]  /*2fa0*/  ISETP.GT.AND P1, PT, R0.reuse, 0x9, PT ;  /* 0x000000090000780c */ /* 0x040fe40003f24270 */
[----:B------:R-:W-:-:S02]  /*2fb0*/  ISETP.GT.AND P4, PT, R0, RZ, PT ;  /* 0x000000ff0000720c */ /* 0x000fc40003f84270 */
[----:B------:R-:W-:Y:S02]  /*2fc0*/  FMNMX.FTZ R3, R7, R3, !PT ;  /* 0x0000000307037209 */ /* 0x000fe40007810000 */
[----:B------:R-:W-:Y:S02]  /*2fd0*/  FSEL R62, R115, -INF , P0 ;  /* 0xff800000733e7808 */ /* 0x000fe40000000000 */
[----:B------:R-:W-:Y:S02]  /*2fe0*/  FSEL R21, R119, -INF , P1 ;  /* 0xff80000077157808 */ /* 0x000fe40000800000 */
[----:B------:R-:W-:Y:S02]  /*2ff0*/  ISETP.GT.AND P0, PT, R2, 0x19, PT ;  /* 0x000000190200780c */ /* 0x000fe40003f04270 */
[----:B------:R-:W-:Y:S02]  /*3000*/  FSEL R9, R122, -INF , P4 ;  /* 0xff8000007a097808 */ /* 0x000fe40002000000 */
[----:B------:R-:W-:-:S02]  /*3010*/  ISETP.GT.AND P1, PT, R2, 0x11, PT ;  /* 0x000000110200780c */ /* 0x000fc40003f24270 */
[----:B------:R-:W-:Y:S02]  /*3020*/  ISETP.GT.AND P4, PT, R0, 0x8, PT ;  /* 0x000000080000780c */ /* 0x000fe40003f84270 */
[----:B------:R-:W-:Y:S02]  /*3030*/  FMNMX.FTZ R3, R8, R3, !PT ;  /* 0x0000000308037209 */ /* 0x000fe40007810000 */
[----:B------:R-:W-:Y:S02]  /*3040*/  FSEL R60, R81, -INF , P0 ;  /* 0xff800000513c7808 */ /* 0x000fe40000000000 */
[----:B------:R-:W-:Y:S02]  /*3050*/  FSEL R45, R113, -INF , P1 ;  /* 0xff800000712d7808 */ /* 0x000fe40000800000 */
[----:B------:R-:W-:Y:S02]  /*3060*/  ISETP.GT.AND P0, PT, R2, 0x20, PT ;  /* 0x000000200200780c */ /* 0x000fe40003f04270 */
[----:B------:R-:W-:-:S02]  /*3070*/  FSEL R20, R118, -INF , P4 ;  /* 0xff80000076147808 */ /* 0x000fc40002000000 */
[----:B------:R-:W-:Y:S02]  /*3080*/  ISETP.GT.AND P1, PT, R2, 0x18, PT ;  /* 0x000000180200780c */ /* 0x000fe40003f24270 */
[----:B------:R-:W-:Y:S02]  /*3090*/  FMNMX.FTZ R3, R44, R3, !PT ;  /* 0x000000032c037209 */ /* 0x000fe40007810000 */
[----:B------:R-:W-:Y:S02]  /*30a0*/  ISETP.GT.AND P4, PT, R0, 0x10, PT ;  /* 0x000000100000780c */ /* 0x000fe40003f84270 */
[----:B------:R-:W-:Y:S02]  /*30b0*/  FSEL R100, R40, -INF , P0 ;  /* 0xff80000028647808 */ /* 0x000fe40000000000 */
[----:B------:R-:W-:Y:S02]  /*30c0*/  FSEL R46, R80, -INF , P1 ;  /* 0xff800000502e7808 */ /* 0x000fe40000800000 */
[----:B------:R-:W-:-:S02]  /*30d0*/  ISETP.GT.AND P0, PT, R0, 0x21, PT ;  /* 0x000000210000780c */ /* 0x000fc40003f04270 */
[----:B------:R-:W-:Y:S02]  /*30e0*/  FMNMX.FTZ R3, R45, R3, !PT ;  /* 0x000000032d037209 */ /* 0x000fe40007810000 */
[----:B------:R-:W-:Y:S02]  /*30f0*/  FSEL R61, R114, -INF , P4 ;  /* 0xff800000723d7808 */ /* 0x000fe40002000000 */
[----:B------:R-:W-:Y:S02]  /*3100*/  FMNMX.FTZ R4, R9, R10, !PT ;  /* 0x0000000a09047209 */ /* 0x000fe40007810000 */
[----:B------:R-:W-:Y:S02]  /*3110*/  ISETP.GT.AND P4, PT, R0, 0x18, PT ;  /* 0x000000180000780c */ /* 0x000fe40003f84270 */
[----:B------:R-:W-:Y:S02]  /*3120*/  FSEL R109, R43, -INF , P0 ;  /* 0xff8000002b6d7808 */ /* 0x000fe40000000000 */
[----:B------:R-:W-:-:S02]  /*3130*/  FMNMX.FTZ R3, R46, R3, !PT ;  /* 0x000000032e037209 */ /* 0x000fc40007810000 */
[----:B------:R-:W-:Y:S02]  /*3140*/  ISETP.GT.AND P0, PT, R2, 0x29, PT ;  /* 0x000000290200780c */ /* 0x000fe40003f04270 */
[----:B------:R-:W-:Y:S02]  /*3150*/  FMNMX.FTZ R4, R20, R4, !PT ;  /* 0x0000000414047209 */ /* 0x000fe40007810000 */
[----:B------:R-:W-:Y:S02]  /*3160*/  FSEL R63, R82, -INF , P4 ;  /* 0xff800000523f7808 */ /* 0x000fe40002000000 */
[----:B------:R-:W-:Y:S02]  /*3170*/  ISETP.GT.AND P4, PT, R2, 0x21, PT ;  /* 0x000000210200780c */ /* 0x000fe40003f84270 */
[----:B------:R-:W-:Y:S02]  /*3180*/  FMNMX.FTZ R3, R60, R3, !PT ;  /* 0x000000033c037209 */ /* 0x000fe40007810000 */
[----:B------:R-:W-:-:S02]  /*3190*/  FSEL R103, R29, -INF , P0 ;  /* 0xff8000001d677808 */ /* 0x000fc40000000000 */
[----:B------:R-:W-:Y:S02]  /*31a0*/  FMNMX.FTZ R4, R21, R4, !PT ;  /* 0x0000000415047209 */ /* 0x000fe40007810000 */
[C---:B------:R-:W-:Y:S02]  /*31b0*/  ISETP.GT.AND P1, PT, R0.reuse, 0x19, PT ;  /* 0x000000190000780c */ /* 0x040fe40003f24270 */
[----:B------:R-:W-:Y:S02]  /*31c0*/  ISETP.GT.AND P0, PT, R0, 0x28, PT ;  /* 0x000000280000780c */ /* 0x000fe40003f04270 */
[----:B------:R-:W-:Y:S02]  /*31d0*/  FSEL R102, R41, -INF , P4 ;  /* 0xff80000029667808 */ /* 0x000fe40002000000 */
[----:B------:R-:W-:Y:S02]  /*31e0*/  ISETP.GT.AND P4, PT, R2, 0x28, PT ;  /* 0x000000280200780c */ /* 0x000fe40003f84270 */
[----:B------:R-:W-:-:S02]  /*31f0*/  FMNMX.FTZ R3, R100, R3, !PT ;  /* 0x0000000364037209 */ /* 0x000fc40007810000 */
[----:B------:R-:W-:Y:S02]  /*3200*/  FMNMX.FTZ R4, R61, R4, !PT ;  /* 0x000000043d047209 */ /* 0x000fe40007810000 */
[----:B------:R-:W-:Y:S02]  /*3210*/  FSEL R68, R83, -INF , P1 ;  /* 0xff80000053447808 */ /* 0x000fe40000800000 */
[----:B------:R-:W-:Y:S02]  /*3220*/  FSEL R111, R30, -INF , P0 ;  /* 0xff8000001e6f7808 */ /* 0x000fe40000000000 */
[C---:B------:R-:W-:Y:S02]  /*3230*/  ISETP.GT.AND P1, PT, R0.reuse, 0x20, PT ;  /* 0x000000200000780c */ /* 0x040fe40003f24270 */
[----:B------:R-:W-:Y:S02]  /*3240*/  ISETP.GT.AND P0, PT, R0, 0x31, PT ;  /* 0x000000310000780c */ /* 0x000fe40003f04270 */
[----:B------:R-:W-:-:S02]  /*3250*/  FSEL R101, R28, -INF , P4 ;  /* 0xff8000001c657808 */ /* 0x000fc40002000000 */
[----:B------:R-:W-:Y:S02]  /*3260*/  FMNMX.FTZ R3, R102, R3, !PT ;  /* 0x0000000366037209 */ /* 0x000fe40007810000 */
[----:B------:R-:W-:Y:S02]  /*3270*/  FMNMX.FTZ R4, R62, R4, !PT ;  /* 0x000000043e047209 */ /* 0x000fe40007810000 */
[----:B------:R-:W-:Y:S02]  /*3280*/  FSEL R108, R42, -INF , P1 ;  /* 0xff8000002a6c7808 */ /* 0x000fe40000800000 */
[----:B------:R-:W-:Y:S02]  /*3290*/  FSEL R124, R27, -INF , P0 ;  /* 0xff8000001b7c7808 */ /* 0x000fe40000000000 */
[C---:B------:R-:W-:Y:S02]  /*32a0*/  ISETP.GT.AND P1, PT, R2.reuse, 0x30, PT ;  /* 0x000000300200780c */ /* 0x040fe40003f24270 */
[----:B------:R-:W-:-:S02]  /*32b0*/  ISETP.GT.AND P0, PT, R2, 0x38, PT ;  /* 0x000000380200780c */ /* 0x000fc40003f04270 */
[----:B------:R-:W-:Y:S02]  /*32c0*/  FMNMX.FTZ R3, R101, R3, !PT ;  /* 0x0000000365037209 */ /* 0x000fe40007810000 */
[----:B------:R-:W-:Y:S02]  /*32d0*/  FMNMX.FTZ R4, R63, R4, !PT ;  /* 0x000000043f047209 */ /* 0x000fe40007810000 */
[----:B------:R-:W-:Y:S02]  /*32e0*/  ISETP.GT.AND P6, PT, R2, 0x31, PT ;  /* 0x000000310200780c */ /* 0x000fe40003fc4270 */
[----:B------:R-:W-:Y:S02]  /*32f0*/  FSEL R113, R24, -INF , P1 ;  /* 0xff80000018717808 */ /* 0x000fe40000800000 */
[----:B------:R-:W-:Y:S02]  /*3300*/  FSEL R112, R32, -INF , P0 ;  /* 0xff80000020707808 */ /* 0x000fe40000000000 */
[----:B------:R-:W-:-:S02]  /*3310*/  FMNMX.FTZ R3, R103, R3, !PT ;  /* 0x0000000367037209 */ /* 0x000fc40007810000 */
[----:B------:R-:W-:Y:S02]  /*3320*/  ISETP.GT.AND P0, PT, R0, 0x39, PT ;  /* 0x000000390000780c */ /* 0x000fe40003f04270 */
[----:B------:R-:W-:Y:S02]  /*3330*/  FMNMX.FTZ R4, R68, R4, !PT ;  /* 0x0000000444047209 */ /* 0x000fe40007810000 */
[----:B------:R-:W-:Y:S02]  /*3340*/  ISETP.GT.AND P4, PT, R0, 0x29, PT ;  /* 0x000000290000780c */ /* 0x000fe40003f84270 */
[----:B------:R-:W-:Y:S02]  /*3350*/  FSEL R114, R25, -INF , P6 ;  /* 0xff80000019727808 */ /* 0x000fe40003000000 */
[----:B------:R-:W-:Y:S02]  /*3360*/  FMNMX.FTZ R3, R113, R3, !PT ;  /* 0x0000000371037209 */ /* 0x000fe40007810000 */
[----:B------:R-:W-:-:S02]  /*3370*/  FSEL R119, R35, -INF , P0 ;  /* 0xff80000023777808 */ /* 0x000fc40000000000 */
[----:B------:R-:W-:Y:S02]  /*3380*/  FMNMX.FTZ R4, R108, R4, !PT ;  /* 0x000000046c047209 */ /* 0x000fe40007810000 */
[C---:B------:R-:W-:Y:S02]  /*3390*/  ISETP.GT.AND P0, PT, R2.reuse, 0x40, PT ;  /* 0x000000400200780c */ /* 0x040fe40003f04270 */
[----:B------:R-:W-:Y:S02]  /*33a0*/  FSEL R110, R31, -INF , P4 ;  /* 0xff8000001f6e7808 */ /* 0x000fe40002000000 */
[----:B------:R-:W-:Y:S02]  /*33b0*/  ISETP.GT.AND P4, PT, R2, 0x39, PT ;  /* 0x000000390200780c */ /* 0x000fe40003f84270 */
[----:B------:R-:W-:Y:S02]  /*33c0*/  FMNMX.FTZ R3, R114, R3, !PT ;  /* 0x0000000372037209 */ /* 0x000fe40007810000 */
[----:B------:R-:W-:-:S02]  /*33d0*/  FMNMX.FTZ R4, R109, R4, !PT ;  /* 0x000000046d047209 */ /* 0x000fc40007810000 */
[----:B------:R-:W-:Y:S02]  /*33e0*/  FSEL R127, R36, -INF , P0 ;  /* 0xff800000247f7808 */ /* 0x000fe40000000000 */
[----:B------:R-:W-:Y:S02]  /*33f0*/  ISETP.GT.AND P0, PT, R0, 0x41, PT ;  /* 0x000000410000780c */ /* 0x000fe40003f04270 */
[----:B------:R-:W-:Y:S02]  /*3400*/  FSEL R115, R33, -INF , P4 ;  /* 0xff80000021737808 */ /* 0x000fe40002000000 */
[----:B------:R-:W-:Y:S02]  /*3410*/  FMNMX.FTZ R3, R112, R3, !PT ;  /* 0x0000000370037209 */ /* 0x000fe40007810000 */
[----:B------:R-:W-:Y:S02]  /*3420*/  ISETP.GT.AND P1, PT, R0, 0x30, PT ;  /* 0x000000300000780c */ /* 0x000fe40003f24270 */
[----:B------:R-:W-:-:S02]  /*3430*/  FMNMX.FTZ R4, R111, R4, !PT ;  /* 0x000000046f047209 */ /* 0x000fc40007810000 */
[----:B------:R-:W-:Y:S02]  /*3440*/  FSEL R133, R39, -INF , P0 ;  /* 0xff80000027857808 */ /* 0x000fe40000000000 */
[C---:B------:R-:W-:Y:S02]  /*3450*/  ISETP.GT.AND P4, PT, R2.reuse, 0x41, PT ;  /* 0x000000410200780c */ /* 0x040fe40003f84270 */
[----:B------:R-:W-:Y:S02]  /*3460*/  ISETP.GT.AND P0, PT, R2, 0x48, PT ;  /* 0x000000480200780c */ /* 0x000fe40003f04270 */
[----:B------:R-:W-:Y:S02]  /*3470*/  FMNMX.FTZ R3, R115, R3, !PT ;  /* 0x0000000373037209 */ /* 0x000fe40007810000 */
[----:B------:R-:W-:Y:S02]  /*3480*/  FSEL R118, R26, -INF , P1 ;  /* 0xff8000001a767808 */ /* 0x000fe40000800000 */
[----:B------:R-:W-:Y:S01]  /*3490*/  FMNMX.FTZ R4, R110, R4, !PT ;  /* 0x000000046e047209 */ /* 0x000fe20007810000 */
[----:B------:R-:W-:Y:S01]  /*34a0*/  LDSM.16.MT88.4 R24, [R200+0x4000] ;  /* 0x00400000c818783b */ /* 0x000fe20000004200 */
[----:B------:R-:W-:-:S02]  /*34b0*/  ISETP.GT.AND P1, PT, R0, 0x38, PT ;  /* 0x000000380000780c */ /* 0x000fc40003f24270 */
[----:B------:R-:W-:Y:S02]  /*34c0*/  FSEL R129, R37, -INF , P4 ;  /* 0xff80000025817808 */ /* 0x000fe40002000000 */
[----:B------:R-:W-:Y:S02]  /*34d0*/  FSEL R126, R48, -INF , P0 ;  /* 0xff800000307e7808 */ /* 0x000fe40000000000 */
[----:B------:R-:W-:Y:S02]  /*34e0*/  FMNMX.FTZ R3, R127, R3, !PT ;  /* 0x000000037f037209 */ /* 0x000fe40007810000 */
[----:B------:R-:W-:Y:S02]  /*34f0*/  ISETP.GT.AND P0, PT, R0, 0x49, PT ;  /* 0x000000490000780c */ /* 0x000fe40003f04270 */
[----:B------:R-:W-:Y:S02]  /*3500*/  FMNMX.FTZ R4, R118, R4, !PT ;  /* 0x0000000476047209 */ /* 0x000fe40007810000 */
[----:B------:R-:W-:-:S02]  /*3510*/  FSEL R125, R34, -INF , P1 ;  /* 0xff800000227d7808 */ /* 0x000fc40000800000 */
[----:B------:R-:W-:Y:S02]  /*3520*/  ISETP.GT.AND P1, PT, R0, 0x40, PT ;  /* 0x000000400000780c */ /* 0x000fe40003f24270 */
[----:B------:R-:W-:Y:S02]  /*3530*/  ISETP.GT.AND P4, PT, R2, 0x49, PT ;  /* 0x000000490200780c */ /* 0x000fe40003f84270 */
[----:B------:R-:W-:Y:S02]  /*3540*/  FMNMX.FTZ R3, R129, R3, !PT ;  /* 0x0000000381037209 */ /* 0x000fe40007810000 */
[----:B------:R-:W-:Y:S02]  /*3550*/  FSEL R131, R51, -INF , P0 ;  /* 0xff80000033837808 */ /* 0x000fe40000000000 */
[----:B------:R-:W-:Y:S02]  /*3560*/  FMNMX.FTZ R4, R124, R4, !PT ;  /* 0x000000047c047209 */ /* 0x000fe40007810000 */
        /* <DEDUP_REMOVED lines=15> */
[----:B------:R-:W-:Y:S02]  /*3660*/  ISETP.GT.AND P0, PT, R2, 0x58, PT ;  /* 0x000000580200780c */ /* 0x000fe40003f04270 */
[----:B------:R-:W-:Y:S02]  /*3670*/  FMNMX.FTZ R3, R135, R3, !PT ;  /* 0x0000000387037209 */ /* 0x000fe40007810000 */
[----:B------:R-:W-:Y:S02]  /*3680*/  FMNMX.FTZ R4, R130, R4, !PT ;  /* 0x0000000482047209 */ /* 0x000fe40007810000 */
[----:B------:R-:W-:-:S02]  /*3690*/  FSEL R146, R54, -INF , P1 ;  /* 0xff80000036927808 */ /* 0x000fc40000800000 */
[----:B------:R-:W-:Y:S02]  /*36a0*/  ISETP.GT.AND P1, PT, R0, 0x58, PT ;  /* 0x000000580000780c */ /* 0x000fe40003f24270 */
[----:B------:R-:W-:Y:S02]  /*36b0*/  ISETP.GT.AND P4, PT, R2, 0x59, PT ;  /* 0x000000590200780c */ /* 0x000fe40003f84270 */
[----:B------:R-:W-:Y:S02]  /*36c0*/  FSEL R134, R56, -INF , P0 ;  /* 0xff80000038867808 */ /* 0x000fe40000000000 */
[----:B------:R-:W-:Y:S02]  /*36d0*/  FMNMX.FTZ R3, R145, R3, !PT ;  /* 0x0000000391037209 */ /* 0x000fe40007810000 */
        /* <DEDUP_REMOVED lines=9> */
[----:B------:R-:W-:Y:S02]  /*3770*/  FSEL R179, R64, -INF , P1 ;  /* 0xff80000040b37808 */ /* 0x000fe40000800000 */
[----:B------:R-:W-:Y:S02]  /*3780*/  FMNMX.FTZ R3, R144, R3, !PT ;  /* 0x0000000390037209 */ /* 0x000fe40007810000 */
[----:B------:R-:W-:Y:S02]  /*3790*/  FMNMX.FTZ R4, R131, R4, !PT ;  /* 0x0000000483047209 */ /* 0x000fe40007810000 */
[----:B------:R-:W-:Y:S02]  /*37a0*/  ISETP.GT.AND P4, PT, R2, 0x68, PT ;  /* 0x000000680200780c */ /* 0x000fe40003f84270 */
[----:B------:R-:W-:-:S02]  /*37b0*/  FSEL R180, R65, -INF , P0 ;  /* 0xff80000041b47808 */ /* 0x000fc40000000000 */
[----:B------:R-:W-:Y:S02]  /*37c0*/  FMNMX.FTZ R3, R179, R3, !PT ;  /* 0x00000003b3037209 */ /* 0x000fe40007810000 */
[----:B------:R-:W-:Y:S02]  /*37d0*/  ISETP.GT.AND P1, PT, R2, 0x69, PT ;  /* 0x000000690200780c */ /* 0x000fe40003f24270 */
[----:B------:R-:W-:Y:S02]  /*37e0*/  FMNMX.FTZ R4, R146, R4, !PT ;  /* 0x0000000492047209 */ /* 0x000fe40007810000 */
[----:B------:R-:W-:Y:S02]  /*37f0*/  FSEL R181, R16, -INF , P4 ;  /* 0xff80000010b57808 */ /* 0x000fe40002000000 */
[----:B------:R-:W-:Y:S02]  /*3800*/  FMNMX.FTZ R3, R180, R3, !PT ;  /* 0x00000003b4037209 */ /* 0x000fe40007810000 */
[----:B------:R-:W-:-:S02]  /*3810*/  FSEL R183, R17, -INF , P1 ;  /* 0xff80000011b77808 */ /* 0x000fc40000800000 */
[----:B------:R-:W-:Y:S02]  /*3820*/  FMNMX.FTZ R4, R163, R4, !PT ;  /* 0x00000004a3047209 */ /* 0x000fe40007810000 */
[----:B------:R-:W-:Y:S02]  /*3830*/  ISETP.GT.AND P1, PT, R0, 0x60, PT ;  /* 0x000000600000780c */ /* 0x000fe40003f24270 */
[----:B------:R-:W-:Y:S02]  /*3840*/  ISETP.GT.AND P0, PT, R2, 0x70, PT ;  /* 0x000000700200780c */ /* 0x000fe40003f04270 */
[----:B------:R-:W-:Y:S02]  /*3850*/  FMNMX.FTZ R3, R181, R3, !PT ;  /* 0x00000003b5037209 */ /* 0x000fe40007810000 */
[----:B------:R-:W-:Y:S02]  /*3860*/  FMNMX.FTZ R4, R161, R4, !PT ;  /* 0x00000004a1047209 */ /* 0x000fe40007810000 */
[----:B------:R-:W-:-:S02]  /*3870*/  FSEL R182, R66, -INF , P1 ;  /* 0xff80000042b67808 */ /* 0x000fc40000800000 */
[C---:B------:R-:W-:Y:S02]  /*3880*/  ISETP.GT.AND P6, PT, R2.reuse, 0x71, PT ;  /* 0x000000710200780c */ /* 0x040fe40003fc4270 */
[----:B------:R-:W-:Y:S02]  /*3890*/  ISETP.GT.AND P4, PT, R2, 0x78, PT ;  /* 0x000000780200780c */ /* 0x000fe40003f84270 */
[----:B------:R-:W-:Y:S02]  /*38a0*/  FSEL R240, R72, -INF , P0 ;  /* 0xff80000048f07808 */ /* 0x000fe40000000000 */
[----:B------:R-:W-:Y:S02]  /*38b0*/  ISETP.GT.AND P1, PT, R2, 0x79, PT ;  /* 0x000000790200780c */ /* 0x000fe40003f24270 */
[----:B------:R-:W-:Y:S02]  /*38c0*/  ISETP.GT.AND P0, PT, R0, 0x61, PT ;  /* 0x000000610000780c */ /* 0x000fe40003f04270 */
[----:B------:R-:W-:-:S02]  /*38d0*/  FMNMX.FTZ R2, R183, R3, !PT ;  /* 0x00000003b7027209 */ /* 0x000fc40007810000 */
[----:B------:R-:W-:Y:S02]  /*38e0*/  FMNMX.FTZ R3, R160, R4, !PT ;  /* 0x00000004a0037209 */ /* 0x000fe40007810000 */
[----:B------:R-:W-:Y:S02]  /*38f0*/  FSEL R231, R67, -INF , P0 ;  /* 0xff80000043e77808 */ /* 0x000fe40000000000 */
        /* <DEDUP_REMOVED lines=10> */
[----:B------:R-:W-:Y:S02]  /*39a0*/  FSEL R229, R19, -INF , P4 ;  /* 0xff80000013e57808 */ /* 0x000fe40002000000 */
[----:B------:R-:W-:Y:S01]  /*39b0*/  ISETP.GT.AND P1, PT, R0, 0x70, PT ;  /* 0x000000700000780c */ /* 0x000fe20003f24270 */
[----:B------:R-:W-:Y:S01]  /*39c0*/  LDSM.16.MT88.4 R16, [R200] ;  /* 0x00000000c810783b */ /* 0x000fe20000004200 */
[----:B------:R-:W-:Y:S02]  /*39d0*/  FMNMX.FTZ R2, R230, R2, !PT ;  /* 0x00000002e6027209 */ /* 0x000fe40007810000 */
[----:B------:R-:W-:Y:S02]  /*39e0*/  FMNMX.FTZ R117, R238, R117, !PT ;  /* 0x00000075ee757209 */ /* 0x000fe40007810000 */
[----:B------:R-:W-:Y:S02]  /*39f0*/  ISETP.GT.AND P0, PT, R0, 0x71, PT ;  /* 0x000000710000780c */ /* 0x000fe40003f04270 */
[----:B------:R-:W-:-:S02]  /*3a00*/  FSEL R241, R74, -INF , P1 ;  /* 0xff8000004af17808 */ /* 0x000fc40000800000 */
[----:B------:R-:W-:Y:S02]  /*3a10*/  FMNMX.FTZ R2, R229, R2, !PT ;  /* 0x00000002e5027209 */ /* 0x000fe40007810000 */
[----:B------:R-:W-:Y:S02]  /*3a20*/  FMNMX.FTZ R117, R242, R117, !PT ;  /* 0x00000075f2757209 */ /* 0x000fe40007810000 */
[----:B------:R-:W-:Y:S02]  /*3a30*/  FSEL R244, R75, -INF , P0 ;  /* 0xff8000004bf47808 */ /* 0x000fe40000000000 */
[C---:B------:R-:W-:Y:S01]  /*3a40*/  ISETP.GT.AND P1, PT, R0.reuse, 0x78, PT ;  /* 0x000000780000780c */ /* 0x040fe20003f24270 */
[----:B------:R-:W1:Y:S01]  /*3a50*/  SHFL.BFLY PT, R3, R117, 0x2, 0x1f ;  /* 0x0c401f0075037f89 */ /* 0x000e6200000e0000 */
[----:B------:R-:W-:Y:S02]  /*3a60*/  FMNMX.FTZ R2, R241, R2, !PT ;  /* 0x00000002f1027209 */ /* 0x000fe40007810000 */
[----:B------:R-:W-:-:S02]  /*3a70*/  ISETP.GT.AND P0, PT, R0, 0x79, PT ;  /* 0x000000790000780c */ /* 0x000fc40003f04270 */
[----:B------:R-:W-:Y:S02]  /*3a80*/  FSEL R243, R78, -INF , P1 ;  /* 0xff8000004ef37808 */ /* 0x000fe40000800000 */
[----:B------:R-:W-:Y:S02]  /*3a90*/  FMNMX.FTZ R0, R244, R2, !PT ;  /* 0x00000002f4007209 */ /* 0x000fe40007810000 */
[----:B------:R-:W-:Y:S02]  /*3aa0*/  FSEL R248, R79, -INF , P0 ;  /* 0xff8000004ff87808 */ /* 0x000fe40000000000 */
        /* <DEDUP_REMOVED lines=51> */
[----:B------:R-:W3:Y:S07]  /*3de0*/  LDSM.16.MT88.4 R12, [R203+0x4000] ;  /* 0x00400000cb0c783b */ /* 0x000eee0000004200 */
[----:B--2---:R-:W-:Y:S01]  /*3df0*/  HMMA.16816.F32.BF16 R52, R4, R20, RZ ;  /* 0x000000140434723c */ /* 0x004fe200000418ff */
[----:B-1----:R-:W-:-:S07]  /*3e00*/  FFMA.FTZ R3, R60, c[0x0][0x2d0], -R2 ;  /* 0x0000b4003c037a23 */ /* 0x002fce0000010802 */
[C---:B------:R-:W-:Y:S01]  /*3e10*/  HMMA.16816.F32.BF16 R44, R4.reuse, R22, RZ ;  /* 0x00000016042c723c */ /* 0x040fe200000418ff */
[----:B------:R-:W1:Y:S01]  /*3e20*/  LDSM.16.MT88.4 R20, [R204+0x800] ;  /* 0x00080000cc14783b */ /* 0x000e620000004200 */
[----:B------:R2:W-:Y:S06]  /*3e30*/  MUFU.EX2 R154, R3 ;  /* 0x00000003009a7308 */ /* 0x0005ec0000000800 */
[C---:B------:R-:W-:Y:S08]  /*3e40*/  HMMA.16816.F32.BF16 R64, R4.reuse, R24, RZ ;  /* 0x000000180440723c */ /* 0x040ff000000418ff */
[----:B------:R-:W-:Y:S01]  /*3e50*/  HMMA.16816.F32.BF16 R72, R4, R26, RZ ;  /* 0x0000001a0448723c */ /* 0x000fe200000418ff */
[----:B------:R-:W1:Y:S01]  /*3e60*/  LDSM.16.MT88.4 R24, [R200+0x800] ;  /* 0x00080000c818783b */ /* 0x000e620000004200 */
[----:B--2---:R-:W-:-:S04]  /*3e70*/  FFMA.FTZ R3, R61, c[0x0][0x2d0], -R0 ;  /* 0x0000b4003d037a23 */ /* 0x004fc80000010800 */
[----:B------:R2:W-:Y:S02]  /*3e80*/  MUFU.EX2 R247, R3 ;  /* 0x0000000300f77308 */ /* 0x0005e40000000800 */
[C---:B----4-:R-:W-:Y:S08]  /*3e90*/  HMMA.16816.F32.BF16 R76, R4.reuse, R16, RZ ;  /* 0x00000010044c723c */ /* 0x050ff000000418ff */
[----:B-----5:R-:W-:Y:S01]  /*3ea0*/  HMMA.16816.F32.BF16 R88, R4, R8, RZ ;  /* 0x000000080458723c */ /* 0x020fe200000418ff */
[----:B--2---:R-:W-:-:S07]  /*3eb0*/  FFMA.FTZ R3, R62, c[0x0][0x2d0], -R0 ;  /* 0x0000b4003e037a23 */ /* 0x004fce0000010800 */
[C---:B------:R-:W-:Y:S01]  /*3ec0*/  HMMA.16816.F32.BF16 R92, R4.reuse, R10, RZ ;  /* 0x0000000a045c723c */ /* 0x040fe200000418ff */
[----:B------:R-:W-:Y:S01]  /*3ed0*/  LDSM.16.MT88.4 R8, [R206+0x800] ;  /* 0x00080000ce08783b */ /* 0x000fe20000004200 */
[----:B------:R2:W4:Y:S06]  /*3ee0*/  MUFU.EX2 R245, R3 ;  /* 0x0000000300f57308 */ /* 0x00052c0000000800 */
[----:B---3--:R-:W-:Y:S01]  /*3ef0*/  HMMA.16816.F32.BF16 R84, R4, R14, RZ ;  /* 0x0000000e0454723c */ /* 0x008fe200000418ff */
[----:B--2---:R-:W-:-:S07]  /*3f00*/  FFMA.FTZ R3, R63, c[0x0][0x2d0], -R0 ;  /* 0x0000b4003f037a23 */ /* 0x004fce0000010800 */
[----:B------:R-:W-:Y:S01]  /*3f10*/  HMMA.16816.F32.BF16 R60, R4, R18, RZ ;  /* 0x00000012043c723c */ /* 0x000fe200000418ff */
[----:B------:R-:W2:Y:S01]  /*3f20*/  LDSM.16.MT88.4 R16, [R203+0x800] ;  /* 0x00080000cb10783b */ /* 0x000ea20000004200 */
[----:B------:R3:W-:Y:S02]  /*3f30*/  MUFU.EX2 R246, R3 ;  /* 0x0000000300f67308 */ /* 0x0007e40000000800 */
[----:B---3--:R-:W-:-:S04]  /*3f40*/  FFMA.FTZ R3, R68, c[0x0][0x2d0], -R0 ;  /* 0x0000b40044037a23 */ /* 0x008fc80000010800 */
[----:B------:R-:W-:Y:S01]  /*3f50*/  HMMA.16816.F32.BF16 R68, R4, R12, RZ ;  /* 0x0000000c0444723c */ /* 0x000fe200000418ff */
[----:B------:R-:W-:Y:S01]  /*3f60*/  LDSM.16.MT88.4 R12, [R200+0x4800] ;  /* 0x00480000c80c783b */ /* 0x000fe20000004200 */
[----:B------:R-:W3:Y:S05]  /*3f70*/  MUFU.EX2 R249, R3 ;  /* 0x0000000300f97308 */ /* 0x000eea0000000800 */
[----:B------:R-:W-:Y:S02]  /*3f80*/  F2FP.BF16.PACK_AB R4, R252, R251 ;  /* 0x000000fbfc04723e */ /* 0x000fe400000010ff */
[----:B----4-:R-:W-:Y:S02]  /*3f90*/  F2FP.BF16.PACK_AB R5, R245, R247 ;  /* 0x000000f7f505723e */ /* 0x010fe400000010ff */
[----:B------:R-:W-:-:S02]  /*3fa0*/  F2FP.BF16.PACK_AB R6, R154, R250 ;  /* 0x000000fa9a06723e */ /* 0x000fc400000010ff */
[----:B---3--:R-:W-:Y:S01]  /*3fb0*/  F2FP.BF16.PACK_AB R7, R249, R246 ;  /* 0x000000f6f907723e */ /* 0x008fe200000010ff */
[----:B------:R-:W-:-:S04]  /*3fc0*/  FFMA.FTZ R3, R100, c[0x0][0x2d0], -R2 ;  /* 0x0000b40064037a23 */ /* 0x000fc80000010802 */
[----:B------:R3:W-:Y:S02]  /*3fd0*/  MUFU.EX2 R237, R3 ;  /* 0x0000000300ed7308 */ /* 0x0007e40000000800 */
[C---:B-1----:R-:W-:Y:S08]  /*3fe0*/  HMMA.16816.F32.BF16 R104, R4.reuse, R20, R48 ;  /* 0x000000140468723c */ /* 0x042ff00000041830 */
[----:B------:R-:W-:Y:S01]  /*3ff0*/  HMMA.16816.F32.BF16 R80, R4, R22, R36 ;  /* 0x000000160450723c */ /* 0x000fe20000041824 */
[----:B------:R-:W1:Y:S01]  /*4000*/  LDSM.16.MT88.4 R20, [R204+0x4800] ;  /* 0x00480000cc14783b */ /* 0x000e620000004200 */
[----:B---3--:R-:W-:-:S06]  /*4010*/  FFMA.FTZ R3, R102, c[0x0][0x2d0], -R2 ;  /* 0x0000b40066037a23 */ /* 0x008fcc0000010802 */
[C---:B------:R-:W-:Y:S01]  /*4020*/  HMMA.16816.F32.BF16 R120, R4.reuse, R24, R32 ;  /* 0x000000180478723c */ /* 0x040fe20000041820 */
[----:B------:R3:W4:Y:S07]  /*4030*/  MUFU.EX2 R235, R3 ;  /* 0x0000000300eb7308 */ /* 0x00072e0000000800 */
[C---:B--2---:R-:W-:Y:S08]  /*4040*/  HMMA.16816.F32.BF16 R36, R4.reuse, R16, R28 ;  /* 0x000000100424723c */ /* 0x044ff0000004181c */
[----:B------:R-:W-:Y:S01]  /*4050*/  HMMA.16816.F32.BF16 R32, R4, R8, R52 ;  /* 0x000000080420723c */ /* 0x000fe20000041834 */
[----:B---3--:R-:W-:-:S04]  /*4060*/  FFMA.FTZ R3, R101, c[0x0][0x2d0], -R2 ;  /* 0x0000b40065037a23 */ /* 0x008fc80000010802 */
[----:B------:R2:W-:Y:S03]  /*4070*/  MUFU.EX2 R234, R3 ;  /* 0x0000000300ea7308 */ /* 0x0005e60000000800 */
[C---:B------:R-:W-:Y:S01]  /*4080*/  HMMA.16816.F32.BF16 R28, R4.reuse, R10, R44 ;  /* 0x0000000a041c723c */ /* 0x040fe2000004182c */
[----:B------:R-:W3:Y:S07]  /*4090*/  LDSM.16.MT88.4 R8, [R206+0x4800] ;  /* 0x00480000ce08783b */ /* 0x000eee0000004200 */
[----:B------:R-:W-:Y:S01]  /*40a0*/  HMMA.16816.F32.BF16 R96, R4, R26, R40 ;  /* 0x0000001a0460723c */ /* 0x000fe20000041828 */
[----:B------:R-:W-:Y:S01]  /*40b0*/  LDSM.16.MT88.4 R24, [R200+0x1000] ;  /* 0x00100000c818783b */ /* 0x000fe20000004200 */
[----:B--2---:R-:W-:-:S06]  /*40c0*/  FFMA.FTZ R3, R103, c[0x0][0x2d0], -R2 ;  /* 0x0000b40067037a23 */ /* 0x004fcc0000010802 */
        /* <DEDUP_REMOVED lines=8> */
[C---:B------:R-:W-:Y:S08]  /*4150*/  HMMA.16816.F32.BF16 R44, R4.reuse, R12, R64 ;  /* 0x0000000c042c723c */ /* 0x040ff00000041840 */
[----:B------:R-:W-:Y:S01]  /*4160*/  HMMA.16816.F32.BF16 R48, R4, R14, R72 ;  /* 0x0000000e0430723c */ /* 0x000fe20000041848 */
[----:B------:R-:W1:Y:S01]  /*4170*/  LDSM.16.MT88.4 R12, [R203+0x1000] ;  /* 0x00100000cb0c783b */ /* 0x000e620000004200 */
[----:B-----5:R-:W-:-:S06]  /*4180*/  FFMA.FTZ R3, R109, c[0x0][0x2d0], -R0 ;  /* 0x0000b4006d037a23 */ /* 0x020fcc0000010800 */
[C---:B---3--:R-:W-:Y:S01]  /*4190*/  HMMA.16816.F32.BF16 R72, R4.reuse, R8, R88 ;  /* 0x000000080448723c */ /* 0x048fe20000041858 */
[----:B------:R3:W5:Y:S07]  /*41a0*/  MUFU.EX2 R109, R3 ;  /* 0x00000003006d7308 */ /* 0x00076e0000000800 */
[C---:B------:R-:W-:Y:S01]  /*41b0*/  HMMA.16816.F32.BF16 R76, R4.reuse, R10, R92 ;  /* 0x0000000a044c723c */ /* 0x040fe2000004185c */
[----:B------:R-:W1:Y:S07]  /*41c0*/  LDSM.16.MT88.4 R8, [R206+0x1000] ;  /* 0x00100000ce08783b */ /* 0x000e6e0000004200 */
[----:B--2---:R-:W-:Y:S01]  /*41d0*/  HMMA.16816.F32.BF16 R60, R4, R16, R68 ;  /* 0x00000010043c723c */ /* 0x004fe20000041844 */
[----:B---3--:R-:W-:-:S02]  /*41e0*/  FFMA.FTZ R3, R111, c[0x0][0x2d0], -R0 ;  /* 0x0000b4006f037a23 */ /* 0x008fc40000010800 */
[----:B------:R-:W-:Y:S02]  /*41f0*/  IMAD.MOV.U32 R111, RZ, RZ, R158 ;  /* 0x000000ffff6f7224 */ /* 0x000fe400078e009e */
[----:B------:R2:W-:Y:S03]  /*4200*/  MUFU.EX2 R108, R3 ;  /* 0x00000003006c7308 */ /* 0x0005e60000000800 */
[----:B------:R-:W-:Y:S01]  /*4210*/  HMMA.16816.F32.BF16 R64, R4, R18, R84 ;  /* 0x000000120440723c */ /* 0x000fe20000041854 */
[----:B------:R-:W3:Y:S06]  /*4220*/  LDSM.16.MT88.4 R16, [R200+0x5000] ;  /* 0x00500000c810783b */ /* 0x000eec0000004200 */
[----:B----4-:R-:W-:-:S02]  /*4230*/  F2FP.BF16.PACK_AB R4, R235, R237 ;  /* 0x000000edeb04723e */ /* 0x010fc400000010ff */
[----:B-----5:R-:W-:Y:S02]  /*4240*/  F2FP.BF16.PACK_AB R5, R109, R233 ;  /* 0x000000e96d05723e */ /* 0x020fe400000010ff */
[----:B------:R-:W-:Y:S01]  /*4250*/  F2FP.BF16.PACK_AB R6, R236, R234 ;  /* 0x000000eaec06723e */ /* 0x000fe200000010ff */
[----:B--2---:R-:W-:Y:S02]  /*4260*/  FFMA.FTZ R3, R110, c[0x0][0x2d0], -R0 ;  /* 0x0000b4006e037a23 */ /* 0x004fe40000010800 */
[----:B------:R-:W-:Y:S02]  /*4270*/  IMAD.MOV.U32 R110, RZ, RZ, R157 ;  /* 0x000000ffff6e7224 */ /* 0x000fe400078e009d */
[----:B------:R-:W2:Y:S02]  /*4280*/  MUFU.EX2 R232, R3 ;  /* 0x0000000300e87308 */ /* 0x000ea40000000800 */
[----:B--2---:R-:W-:Y:S01]  /*4290*/  F2FP.BF16.PACK_AB R7, R232, R108 ;  /* 0x0000006ce807723e */ /* 0x004fe200000010ff */
[----:B------:R-:W-:-:S05]  /*42a0*/  FFMA.FTZ R3, R113, c[0x0][0x2d0], -R2 ;  /* 0x0000b40071037a23 */ /* 0x000fca0000010802 */
[----:B------:R2:W-:Y:S01]  /*42b0*/  MUFU.EX2 R178, R3 ;  /* 0x0000000300b27308 */ /* 0x0005e20000000800 */
[C---:B-1----:R-:W-:Y:S07]  /*42c0*/  HMMA.16816.F32.BF16 R100, R4.reuse, R20, R104 ;  /* 0x000000140464723c */ /* 0x042fee0000041868 */
[----:B------:R-:W-:Y:S01]  /*42d0*/  IMAD.MOV.U32 R107, RZ, RZ, R148 ;  /* 0x000000ffff6b7224 */ /* 0x000fe200078e0094 */
[----:B------:R-:W-:Y:S01]  /*42e0*/  HMMA.16816.F32.BF16 R88, R4, R22, R80 ;  /* 0x000000160458723c */ /* 0x000fe20000041850 */
[----:B------:R-:W1:Y:S01]  /*42f0*/  LDSM.16.MT88.4 R20, [R204+0x5000] ;  /* 0x00500000cc14783b */ /* 0x000e620000004200 */
[----:B------:R-:W-:-:S02]  /*4300*/  IMAD.MOV.U32 R106, RZ, RZ, R147 ;  /* 0x000000ffff6a7224 */ /* 0x000fc400078e0093 */
[----:B------:R-:W-:Y:S02]  /*4310*/  IMAD.MOV.U32 R105, RZ, RZ, R107 ;  /* 0x000000ffff697224 */ /* 0x000fe400078e006b */
[--C-:B--2---:R-:W-:Y:S02]  /*4320*/  FFMA.FTZ R3, R114, c[0x0][0x2d0], -R2.reuse ;  /* 0x0000b40072037a23 */ /* 0x104fe40000010802 */
[C---:B------:R-:W-:Y:S02]  /*4330*/  HMMA.16816.F32.BF16 R84, R4.reuse, R12, R36 ;  /* 0x0000000c0454723c */ /* 0x040fe40000041824 */
[----:B------:R2:W4:Y:S06]  /*4340*/  MUFU.EX2 R177, R3 ;  /* 0x0000000300b17308 */ /* 0x00052c0000000800 */
[C---:B------:R-:W-:Y:S01]  /*4350*/  HMMA.16816.F32.BF16 R80, R4.reuse, R14, R40 ;  /* 0x0000000e0450723c */ /* 0x040fe20000041828 */
[----:B------:R-:W5:Y:S07]  /*4360*/  LDSM.16.MT88.4 R12, [R203+0x5000] ;  /* 0x00500000cb0c783b */ /* 0x000f6e0000004200 */
[----:B------:R-:W-:Y:S01]  /*4370*/  HMMA.16816.F32.BF16 R68, R4, R8, R32 ;  /* 0x000000080444723c */ /* 0x000fe20000041820 */
[----:B--2---:R-:W-:-:S04]  /*4380*/  FFMA.FTZ R3, R112, c[0x0][0x2d0], -R2 ;  /* 0x0000b40070037a23 */ /* 0x004fc80000010802 */
[----:B------:R2:W-:Y:S03]  /*4390*/  MUFU.EX2 R167, R3 ;  /* 0x0000000300a77308 */ /* 0x0005e60000000800 */
[C---:B------:R-:W-:Y:S01]  /*43a0*/  HMMA.16816.F32.BF16 R28, R4.reuse, R10, R28 ;  /* 0x0000000a041c723c */ /* 0x040fe2000004181c */
[----:B------:R-:W4:Y:S07]  /*43b0*/  LDSM.16.MT88.4 R8, [R206+0x5000] ;  /* 0x00500000ce08783b */ /* 0x000f2e0000004200 */
[----:B---3--:R-:W-:Y:S01]  /*43c0*/  HMMA.16816.F32.BF16 R40, R4, R16, R44 ;  /* 0x000000100428723c */ /* 0x008fe2000004182c */
[----:B--2---:R-:W-:-:S07]  /*43d0*/  FFMA.FTZ R3, R115, c[0x0][0x2d0], -R2 ;  /* 0x0000b40073037a23 */ /* 0x004fce0000010802 */
[C---:B------:R-:W-:Y:S01]  /*43e0*/  HMMA.16816.F32.BF16 R32, R4.reuse, R18, R48 ;  /* 0x000000120420723c */ /* 0x040fe20000041830 */
[----:B------:R-:W2:Y:S01]  /*43f0*/  LDSM.16.MT88.4 R16, [R200+0x1800] ;  /* 0x00180000c810783b */ /* 0x000ea20000004200 */
[----:B------:R3:W-:Y:S06]  /*4400*/  MUFU.EX2 R176, R3 ;  /* 0x0000000300b07308 */ /* 0x0007ec0000000800 */
[C---:B------:R-:W-:Y:S08]  /*4410*/  HMMA.16816.F32.BF16 R120, R4.reuse, R24, R120 ;  /* 0x000000180478723c */ /* 0x040ff00000041878 */
[----:B------:R-:W-:Y:S01]  /*4420*/  HMMA.16816.F32.BF16 R92, R4, R26, R96 ;  /* 0x0000001a045c723c */ /* 0x000fe20000041860 */
[----:B---3--:R-:W-:-:S04]  /*4430*/  FFMA.FTZ R3, R118, c[0x0][0x2d0], -R0 ;  /* 0x0000b40076037a23 */ /* 0x008fc80000010800 */
[----:B------:R3:W-:Y:S02]  /*4440*/  MUFU.EX2 R166, R3 ;  /* 0x0000000300a67308 */ /* 0x0007e40000000800 */
[----:B------:R-:W-:Y:S01]  /*4450*/  IMAD.MOV.U32 R99, RZ, RZ, R155 ;  /* 0x000000ffff637224 */ /* 0x000fe200078e009b */
[----:B-1----:R-:W-:Y:S01]  /*4460*/  HMMA.16816.F32.BF16 R36, R4, R20, R52 ;  /* 0x000000140424723c */ /* 0x002fe20000041834 */
[----:B------:R-:W-:Y:S02]  /*4470*/  IMAD.MOV.U32 R97, RZ, RZ, R150 ;  /* 0x000000ffff617224 */ /* 0x000fe400078e0096 */
[----:B------:R-:W-:Y:S02]  /*4480*/  IMAD.MOV.U32 R96, RZ, RZ, R149 ;  /* 0x000000ffff607224 */ /* 0x000fe400078e0095 */
[----:B------:R-:W-:-:S03]  /*4490*/  IMAD.MOV.U32 R98, RZ, RZ, R151 ;  /* 0x000000ffff627224 */ /* 0x000fc600078e0097 */
[----:B------:R-:W-:Y:S01]  /*44a0*/  HMMA.16816.F32.BF16 R24, R4, R22, R56 ;  /* 0x000000160418723c */ /* 0x000fe20000041838 */
[----:B------:R-:W1:Y:S01]  /*44b0*/  LDSM.16.MT88.4 R20, [R204+0x1800] ;  /* 0x00180000cc14783b */ /* 0x000e620000004200 */
[----:B---3--:R-:W-:-:S06]  /*44c0*/  FFMA.FTZ R3, R124, c[0x0][0x2d0], -R0 ;  /* 0x0000b4007c037a23 */ /* 0x008fcc0000010800 */
[C---:B-----5:R-:W-:Y:S01]  /*44d0*/  HMMA.16816.F32.BF16 R48, R4.reuse, R12, R60 ;  /* 0x0000000c0430723c */ /* 0x060fe2000004183c */
[----:B------:R3:W5:Y:S07]  /*44e0*/  MUFU.EX2 R165, R3 ;  /* 0x0000000300a57308 */ /* 0x00076e0000000800 */
[C---:B------:R-:W-:Y:S01]  /*44f0*/  HMMA.16816.F32.BF16 R56, R4.reuse, R14, R64 ;  /* 0x0000000e0438723c */ /* 0x040fe20000041840 */
[----:B------:R-:W1:Y:S07]  /*4500*/  LDSM.16.MT88.4 R12, [R203+0x1800] ;  /* 0x00180000cb0c783b */ /* 0x000e6e0000004200 */
[----:B----4-:R-:W-:Y:S01]  /*4510*/  HMMA.16816.F32.BF16 R60, R4, R8, R72 ;  /* 0x00000008043c723c */ /* 0x010fe20000041848 */
[----:B---3--:R-:W-:-:S04]  /*4520*/  FFMA.FTZ R3, R125, c[0x0][0x2d0], -R0 ;  /* 0x0000b4007d037a23 */ /* 0x008fc80000010800 */
[----:B------:R3:W-:Y:S03]  /*4530*/  MUFU.EX2 R164, R3 ;  /* 0x0000000300a47308 */ /* 0x0007e60000000800 */
[----:B------:R-:W-:Y:S01]  /*4540*/  HMMA.16816.F32.BF16 R64, R4, R10, R76 ;  /* 0x0000000a0440723c */ /* 0x000fe2000004184c */
[----:B------:R-:W4:Y:S06]  /*4550*/  LDSM.16.MT88.4 R8, [R206+0x1800] ;  /* 0x00180000ce08783b */ /* 0x000f2c0000004200 */
[----:B------:R-:W-:-:S02]  /*4560*/  F2FP.BF16.PACK_AB R4, R177, R178 ;  /* 0x000000b2b104723e */ /* 0x000fc400000010ff */
[----:B-----5:R-:W-:Y:S02]  /*4570*/  F2FP.BF16.PACK_AB R5, R165, R166 ;  /* 0x000000a6a505723e */ /* 0x020fe400000010ff */
[----:B------:R-:W-:Y:S01]  /*4580*/  F2FP.BF16.PACK_AB R6, R176, R167 ;  /* 0x000000a7b006723e */ /* 0x000fe200000010ff */
[----:B---3--:R-:W-:-:S04]  /*4590*/  FFMA.FTZ R3, R119, c[0x0][0x2d0], -R0 ;  /* 0x0000b40077037a23 */ /* 0x008fc80000010800 */
[----:B------:R-:W3:Y:S02]  /*45a0*/  MUFU.EX2 R162, R3 ;  /* 0x0000000300a27308 */ /* 0x000ee40000000800 */
[----:B---3--:R-:W-:Y:S01]  /*45b0*/  F2FP.BF16.PACK_AB R7, R162, R164 ;  /* 0x000000a4a207723e */ /* 0x008fe200000010ff */
[----:B------:R-:W-:-:S05]  /*45c0*/  FFMA.FTZ R3, R127, c[0x0][0x2d0], -R2 ;  /* 0x0000b4007f037a23 */ /* 0x000fca0000010802 */
[----:B------:R3:W-:Y:S01]  /*45d0*/  MUFU.EX2 R159, R3 ;  /* 0x00000003009f7308 */ /* 0x0007e20000000800 */
[C---:B--2---:R-:W-:Y:S08]  /*45e0*/  HMMA.16816.F32.BF16 R120, R4.reuse, R16, R120 ;  /* 0x000000100478723c */ /* 0x044ff00000041878 */
[----:B------:R-:W-:Y:S01]  /*45f0*/  HMMA.16816.F32.BF16 R92, R4, R18, R92 ;  /* 0x00000012045c723c */ /* 0x000fe2000004185c */
[----:B------:R-:W2:Y:S01]  /*4600*/  LDSM.16.MT88.4 R16, [R200+0x5800] ;  /* 0x00580000c810783b */ /* 0x000ea20000004200 */
[----:B---3--:R-:W-:-:S06]  /*4610*/  FFMA.FTZ R3, R129, c[0x0][0x2d0], -R2 ;  /* 0x0000b40081037a23 */ /* 0x008fcc0000010802 */
[C---:B-1----:R-:W-:Y:S01]  /*4620*/  HMMA.16816.F32.BF16 R100, R4.reuse, R20, R100 ;  /* 0x000000140464723c */ /* 0x042fe20000041864 */
[----:B------:R-:W-:Y:S01]  /*4630*/  IMAD.MOV.U32 R129, RZ, RZ, R156 ;  /* 0x000000ffff817224 */ /* 0x000fe200078e009c */
[----:B------:R1:W3:Y:S06]  /*4640*/  MUFU.EX2 R158, R3 ;  /* 0x00000003009e7308 */ /* 0x0002ec0000000800 */
[C---:B------:R-:W-:Y:S01]  /*4650*/  HMMA.16816.F32.BF16 R88, R4.reuse, R22, R88 ;  /* 0x000000160458723c */ /* 0x040fe20000041858 */
[----:B------:R-:W5:Y:S07]  /*4660*/  LDSM.16.MT88.4 R20, [R204+0x5800] ;  /* 0x00580000cc14783b */ /* 0x000f6e0000004200 */
[----:B------:R-:W-:Y:S01]  /*4670*/  HMMA.16816.F32.BF16 R84, R4, R12, R84 ;  /* 0x0000000c0454723c */ /* 0x000fe20000041854 */
[----:B-1----:R-:W-:-:S02]  /*4680*/  FFMA.FTZ R3, R126, c[0x0][0x2d0], -R2 ;  /* 0x0000b4007e037a23 */ /* 0x002fc40000010802 */
[----:B------:R-:W-:Y:S02]  /*4690*/  LDSM.16.MT88.4 R124, [R200+0x3800] ;  /* 0x00380000c87c783b */ /* 0x000fe40000004200 */
[----:B------:R1:W-:Y:S03]  /*46a0*/  MUFU.EX2 R156, R3 ;  /* 0x00000003009c7308 */ /* 0x0003e60000000800 */
[C---:B------:R-:W-:Y:S01]  /*46b0*/  HMMA.16816.F32.BF16 R80, R4.reuse, R14, R80 ;  /* 0x0000000e0450723c */ /* 0x040fe20000041850 */
[----:B------:R-:W3:Y:S07]  /*46c0*/  LDSM.16.MT88.4 R12, [R203+0x5800] ;  /* 0x00580000cb0c783b */ /* 0x000eee0000004200 */
[----:B----4-:R-:W-:Y:S01]  /*46d0*/  HMMA.16816.F32.BF16 R76, R4, R8, R68 ;  /* 0x00000008044c723c */ /* 0x010fe20000041844 */
[----:B-1----:R-:W-:-:S07]  /*46e0*/  FFMA.FTZ R3, R128, c[0x0][0x2d0], -R2 ;  /* 0x0000b40080037a23 */ /* 0x002fce0000010802 */
[----:B------:R-:W-:Y:S01]  /*46f0*/  HMMA.16816.F32.BF16 R72, R4, R10, R28 ;  /* 0x0000000a0448723c */ /* 0x000fe2000004181c */
[----:B------:R-:W1:Y:S01]  /*4700*/  LDSM.16.MT88.4 R8, [R206+0x5800] ;  /* 0x00580000ce08783b */ /* 0x000e620000004200 */
[----:B------:R4:W-:Y:S01]  /*4710*/  MUFU.EX2 R157, R3 ;  /* 0x00000003009d7308 */ /* 0x0009e20000000800 */
[----:B------:R-:W-:-:S05]  /*4720*/  IMAD.MOV.U32 R128, RZ, RZ, R154 ;  /* 0x000000ffff807224 */ /* 0x000fca00078e009a */
[C---:B--2---:R-:W-:Y:S08]  /*4730*/  HMMA.16816.F32.BF16 R68, R4.reuse, R16, R40 ;  /* 0x000000100444723c */ /* 0x044ff00000041828 */
[----:B------:R-:W-:Y:S01]  /*4740*/  HMMA.16816.F32.BF16 R52, R4, R18, R32 ;  /* 0x000000120434723c */ /* 0x000fe20000041820 */
[----:B------:R-:W2:Y:S01]  /*4750*/  LDSM.16.MT88.4 R16, [R200+0x2000] ;  /* 0x00200000c810783b */ /* 0x000ea20000004200 */
[----:B----4-:R-:W-:-:S02]  /*4760*/  FFMA.FTZ R3, R130, c[0x0][0x2d0], -R0 ;  /* 0x0000b40082037a23 */ /* 0x010fc40000010800 */
[----:B------:R-:W-:Y:S02]  /*4770*/  IMAD.MOV.U32 R130, RZ, RZ, R153 ;  /* 0x000000ffff827224 */ /* 0x000fe400078e0099 */
[----:B------:R4:W-:Y:S02]  /*4780*/  MUFU.EX2 R155, R3 ;  /* 0x00000003009b7308 */ /* 0x0009e40000000800 */
[C---:B-----5:R-:W-:Y:S08]  /*4790*/  HMMA.16816.F32.BF16 R44, R4.reuse, R20, R36 ;  /* 0x00000014042c723c */ /* 0x060ff00000041824 */
[----:B------:R-:W-:Y:S01]  /*47a0*/  HMMA.16816.F32.BF16 R32, R4, R22, R24 ;  /* 0x000000160420723c */ /* 0x000fe20000041818 */
[----:B------:R-:W5:Y:S01]  /*47b0*/  LDSM.16.MT88.4 R20, [R204+0x2000] ;  /* 0x00200000cc14783b */ /* 0x000f620000004200 */
[----:B----4-:R-:W-:-:S06]  /*47c0*/  FFMA.FTZ R3, R133, c[0x0][0x2d0], -R0 ;  /* 0x0000b40085037a23 */ /* 0x010fcc0000010800 */
[C---:B---3--:R-:W-:Y:S01]  /*47d0*/  HMMA.16816.F32.BF16 R40, R4.reuse, R12, R48 ;  /* 0x0000000c0428723c */ /* 0x048fe20000041830 */
[----:B------:R3:W4:Y:S07]  /*47e0*/  MUFU.EX2 R154, R3 ;  /* 0x00000003009a7308 */ /* 0x00072e0000000800 */
[C---:B------:R-:W-:Y:S01]  /*47f0*/  HMMA.16816.F32.BF16 R36, R4.reuse, R14, R56 ;  /* 0x0000000e0424723c */ /* 0x040fe20000041838 */
[----:B------:R-:W2:Y:S07]  /*4800*/  LDSM.16.MT88.4 R12, [R203+0x2000] ;  /* 0x00200000cb0c783b */ /* 0x000eae0000004200 */
[----:B-1----:R-:W-:Y:S01]  /*4810*/  HMMA.16816.F32.BF16 R28, R4, R8, R60 ;  /* 0x00000008041c723c */ /* 0x002fe2000004183c */
[----:B---3--:R-:W-:-:S04]  /*4820*/  FFMA.FTZ R3, R132, c[0x0][0x2d0], -R0 ;  /* 0x0000b40084037a23 */ /* 0x008fc80000010800 */
[----:B------:R1:W-:Y:S03]  /*4830*/  MUFU.EX2 R153, R3 ;  /* 0x0000000300997308 */ /* 0x0003e60000000800 */
[----:B------:R-:W-:Y:S01]  /*4840*/  HMMA.16816.F32.BF16 R24, R4, R10, R64 ;  /* 0x0000000a0418723c */ /* 0x000fe20000041840 */
[----:B------:R-:W3:Y:S06]  /*4850*/  LDSM.16.MT88.4 R8, [R206+0x2000] ;  /* 0x00200000ce08783b */ /* 0x000eec0000004200 */
[----:B------:R-:W-:-:S02]  /*4860*/  F2FP.BF16.PACK_AB R4, R158, R159 ;  /* 0x0000009f9e04723e */ /* 0x000fc400000010ff */
[----:B----4-:R-:W-:Y:S02]  /*4870*/  F2FP.BF16.PACK_AB R5, R154, R155 ;  /* 0x0000009b9a05723e */ /* 0x010fe400000010ff */
[----:B------:R-:W-:Y:S01]  /*4880*/  F2FP.BF16.PACK_AB R6, R157, R156 ;  /* 0x0000009c9d06723e */ /* 0x000fe200000010ff */
[----:B-1----:R-:W-:Y:S02]  /*4890*/  FFMA.FTZ R3, R131, c[0x0][0x2d0], -R0 ;  /* 0x0000b40083037a23 */ /* 0x002fe40000010800 */
[----:B------:R-:W-:Y:S02]  /*48a0*/  IMAD.MOV.U32 R131, RZ, RZ, R99 ;  /* 0x000000ffff837224 */ /* 0x000fe400078e0063 */
[----:B------:R-:W-:Y:S02]  /*48b0*/  IMAD.MOV.U32 R99, RZ, RZ, R152 ;  /* 0x000000ffff637224 */ /* 0x000fe400078e0098 */
[----:B------:R-:W1:Y:S02]  /*48c0*/  MUFU.EX2 R152, R3 ;  /* 0x0000000300987308 */ /* 0x000e640000000800 */
[----:B------:R-:W-:Y:S01]  /*48d0*/  IMAD.MOV.U32 R107, RZ, RZ, R99 ;  /* 0x000000ffff6b7224 */ /* 0x000fe200078e0063 */
[----:B-1----:R-:W-:Y:S01]  /*48e0*/  F2FP.BF16.PACK_AB R7, R152, R153 ;  /* 0x000000999807723e */ /* 0x002fe200000010ff */
[----:B------:R-:W-:-:S04]  /*48f0*/  FFMA.FTZ R3, R135, c[0x0][0x2d0], -R2 ;  /* 0x0000b40087037a23 */ /* 0x000fc80000010802 */
[----:B------:R1:W-:Y:S02]  /*4900*/  MUFU.EX2 R150, R3 ;  /* 0x0000000300967308 */ /* 0x0003e40000000800 */
[C---:B--2---:R-:W-:Y:S08]  /*4910*/  HMMA.16816.F32.BF16 R120, R4.reuse, R16, R120 ;  /* 0x000000100478723c */ /* 0x044ff00000041878 */
[----:B------:R-:W-:Y:S01]  /*4920*/  HMMA.16816.F32.BF16 R56, R4, R18, R92 ;  /* 0x000000120438723c */ /* 0x000fe2000004185c */
[----:B------:R-:W2:Y:S01]  /*4930*/  LDSM.16.MT88.4 R16, [R200+0x6000] ;  /* 0x00600000c810783b */ /* 0x000ea20000004200 */
        /* <DEDUP_REMOVED lines=10> */
[----:B---3--:R-:W-:Y:S01]  /*49e0*/  HMMA.16816.F32.BF16 R76, R4, R8, R76 ;  /* 0x00000008044c723c */ /* 0x008fe2000004184c */
[----:B-1----:R-:W-:-:S07]  /*49f0*/  FFMA.FTZ R3, R144, c[0x0][0x2d0], -R2 ;  /* 0x0000b40090037a23 */ /* 0x002fce0000010802 */
        /* <DEDUP_REMOVED lines=8> */
[C---:B-----5:R-:W-:Y:S08]  /*4a80*/  HMMA.16816.F32.BF16 R44, R4.reuse, R20, R44 ;  /* 0x00000014042c723c */ /* 0x060ff0000004182c */
[----:B------:R-:W-:Y:S01]  /*4a90*/  HMMA.16816.F32.BF16 R32, R4, R22, R32 ;  /* 0x000000160420723c */ /* 0x000fe20000041820 */
[----:B------:R-:W5:Y:S01]  /*4aa0*/  LDSM.16.MT88.4 R20, [R204+0x2800] ;  /* 0x00280000cc14783b */ /* 0x000f620000004200 */
[----:B---3--:R-:W-:-:S06]  /*4ab0*/  FFMA.FTZ R3, R163, c[0x0][0x2d0], -R0 ;  /* 0x0000b400a3037a23 */ /* 0x008fcc0000010800 */
[----:B----4-:R-:W-:Y:S01]  /*4ac0*/  HMMA.16816.F32.BF16 R40, R4, R12, R40 ;  /* 0x0000000c0428723c */ /* 0x010fe20000041828 */
[----:B------:R-:W-:Y:S01]  /*4ad0*/  IMAD.MOV.U32 R163, RZ, RZ, R106 ;  /* 0x000000ffffa37224 */ /* 0x000fe200078e006a */
[----:B------:R3:W4:Y:S01]  /*4ae0*/  MUFU.EX2 R135, R3 ;  /* 0x0000000300877308 */ /* 0x0007220000000800 */
[----:B------:R-:W-:-:S05]  /*4af0*/  IMAD.MOV.U32 R106, RZ, RZ, R97 ;  /* 0x000000ffff6a7224 */ /* 0x000fca00078e0061 */
[C---:B------:R-:W-:Y:S01]  /*4b00*/  HMMA.16816.F32.BF16 R36, R4.reuse, R14, R36 ;  /* 0x0000000e0424723c */ /* 0x040fe20000041824 */
[----:B------:R-:W2:Y:S07]  /*4b10*/  LDSM.16.MT88.4 R12, [R203+0x2800] ;  /* 0x00280000cb0c783b */ /* 0x000eae0000004200 */
[----:B-1----:R-:W-:Y:S01]  /*4b20*/  HMMA.16816.F32.BF16 R28, R4, R8, R28 ;  /* 0x00000008041c723c */ /* 0x002fe2000004181c */
[----:B---3--:R-:W-:Y:S02]  /*4b30*/  FFMA.FTZ R3, R161, c[0x0][0x2d0], -R0 ;  /* 0x0000b400a1037a23 */ /* 0x008fe40000010800 */
[----:B------:R-:W-:-:S02]  /*4b40*/  IMAD.MOV.U32 R161, RZ, RZ, R96 ;  /* 0x000000ffffa17224 */ /* 0x000fc400078e0060 */
        /* <DEDUP_REMOVED lines=8> */
[----:B------:R-:W1:Y:S02]  /*4bd0*/  MUFU.EX2 R133, R3 ;  /* 0x0000000300857308 */ /* 0x000e640000000800 */
[----:B-1----:R-:W-:Y:S01]  /*4be0*/  F2FP.BF16.PACK_AB R7, R133, R134 ;  /* 0x000000868507723e */ /* 0x002fe200000010ff */
[----:B------:R-:W-:-:S02]  /*4bf0*/  FFMA.FTZ R3, R179, c[0x0][0x2d0], -R2 ;  /* 0x0000b400b3037a23 */ /* 0x000fc40000010802 */
[----:B------:R-:W-:-:S03]  /*4c00*/  IMAD.MOV.U32 R179, RZ, RZ, R105 ;  /* 0x000000ffffb37224 */ /* 0x000fc600078e0069 */
[----:B------:R1:W-:Y:S01]  /*4c10*/  MUFU.EX2 R132, R3 ;  /* 0x0000000300847308 */ /* 0x0003e20000000800 */
[C---:B--2---:R-:W-:Y:S08]  /*4c20*/  HMMA.16816.F32.BF16 R120, R4.reuse, R16, R120 ;  /* 0x000000100478723c */ /* 0x044ff00000041878 */
[----:B------:R-:W-:Y:S01]  /*4c30*/  HMMA.16816.F32.BF16 R56, R4, R18, R56 ;  /* 0x000000120438723c */ /* 0x000fe20000041838 */
[----:B------:R-:W2:Y:S01]  /*4c40*/  LDSM.16.MT88.4 R16, [R200+0x6800] ;  /* 0x00680000c810783b */ /* 0x000ea20000004200 */
        /* <DEDUP_REMOVED lines=23> */
[----:B----4-:R-:W-:Y:S01]  /*4dc0*/  HMMA.16816.F32.BF16 R44, R4, R12, R40 ;  /* 0x0000000c042c723c */ /* 0x010fe20000041828 */
[----:B---3--:R-:W-:-:S07]  /*4dd0*/  FFMA.FTZ R3, R231, c[0x0][0x2d0], -R0 ;  /* 0x0000b400e7037a23 */ /* 0x008fce0000010800 */
[C---:B------:R-:W-:Y:S01]  /*4de0*/  HMMA.16816.F32.BF16 R40, R4.reuse, R14, R36 ;  /* 0x0000000e0428723c */ /* 0x040fe20000041824 */
[----:B------:R-:W3:Y:S01]  /*4df0*/  LDSM.16.MT88.4 R12, [R203+0x3000] ;  /* 0x00300000cb0c783b */ /* 0x000ee20000004200 */
        /* <DEDUP_REMOVED lines=16> */
[C---:B--2---:R-:W-:Y:S08]  /*4f00*/  HMMA.16816.F32.BF16 R120, R4.reuse, R16, R120 ;  /* 0x000000100478723c */ /* 0x044ff00000041878 */
[----:B------:R-:W-:Y:S01]  /*4f10*/  HMMA.16816.F32.BF16 R28, R4, R18, R56 ;  /* 0x00000012041c723c */ /* 0x000fe20000041838 */
[----:B------:R-:W2:Y:S01]  /*4f20*/  LDSM.16.MT88.4 R16, [R200+0x7000] ;  /* 0x00700000c810783b */ /* 0x000ea20000004200 */
[----:B-1----:R-:W-:-:S06]  /*4f30*/  FFMA.FTZ R3, R239, c[0x0][0x2d0], -R2 ;  /* 0x0000b400ef037a23 */ /* 0x002fcc0000010802 */
[C---:B---3--:R-:W-:Y:S01]  /*4f40*/  HMMA.16816.F32.BF16 R76, R4.reuse, R12, R88 ;  /* 0x0000000c044c723c */ /* 0x048fe20000041858 */
[----:B------:R-:W-:Y:S01]  /*4f50*/  LDSM.16.MT88.4 R88, [R206+0x3800] ;  /* 0x00380000ce58783b */ /* 0x000fe20000004200 */
[----:B------:R1:W3:Y:S06]  /*4f60*/  MUFU.EX2 R52, R3 ;  /* 0x0000000300347308 */ /* 0x0002ec0000000800 */
[C---:B------:R-:W-:Y:S01]  /*4f70*/  HMMA.16816.F32.BF16 R56, R4.reuse, R14, R92 ;  /* 0x0000000e0438723c */ /* 0x040fe2000004185c */
[----:B------:R-:W5:Y:S07]  /*4f80*/  LDSM.16.MT88.4 R12, [R203+0x7000] ;  /* 0x00700000cb0c783b */ /* 0x000f6e0000004200 */
[----:B------:R-:W-:Y:S01]  /*4f90*/  HMMA.16816.F32.BF16 R68, R4, R20, R100 ;  /* 0x000000140444723c */ /* 0x000fe20000041864 */
[----:B------:R-:W-:Y:S01]  /*4fa0*/  LDSM.16.MT88.4 R100, [R204+0x7800] ;  /* 0x00780000cc64783b */ /* 0x000fe20000004200 */
[--C-:B-1----:R-:W-:Y:S01]  /*4fb0*/  FFMA.FTZ R3, R238, c[0x0][0x2d0], -R2.reuse ;  /* 0x0000b400ee037a23 */ /* 0x102fe20000010802 */
[----:B---3--:R-:W-:Y:S01]  /*4fc0*/  F2FP.BF16.PACK_AB R112, R52, R53 ;  /* 0x000000353470723e */ /* 0x008fe200000010ff */
[----:B------:R-:W-:-:S04]  /*4fd0*/  FFMA.FTZ R2, R242, c[0x0][0x2d0], -R2 ;  /* 0x0000b400f2027a23 */ /* 0x000fc80000010802 */
[C---:B------:R-:W-:Y:S01]  /*4fe0*/  HMMA.16816.F32.BF16 R36, R4.reuse, R22, R96 ;  /* 0x000000160424723c */ /* 0x040fe20000041860 */
[----:B------:R-:W1:Y:S04]  /*4ff0*/  LDSM.16.MT88.4 R20, [R204+0x7000] ;  /* 0x00700000cc14783b */ /* 0x000e680000004200 */
[----:B------:R-:W-:Y:S03]  /*5000*/  LDSM.16.MT88.4 R96, [R200+0x7800] ;  /* 0x00780000c860783b */ /* 0x000fe60000004200 */
[C---:B----4-:R-:W-:Y:S08]  /*5010*/  HMMA.16816.F32.BF16 R84, R4.reuse, R8, R84 ;  /* 0x000000080454723c */ /* 0x050ff00000041854 */
[C---:B--2---:R-:W-:Y:S01]  /*5020*/  HMMA.16816.F32.BF16 R64, R4.reuse, R18, R64 ;  /* 0x000000120440723c */ /* 0x044fe20000041840 */
        /* <DEDUP_REMOVED lines=21> */
[----:B------:R-:W2:Y:S03]  /*5180*/  MUFU.EX2 R12, R0 ;  /* 0x00000000000c7308 */ /* 0x000ea60000000800 */
[----:B------:R-:W-:Y:S01]  /*5190*/  HMMA.16816.F32.BF16 R24, R4, R10, R24 ;  /* 0x0000000a0418723c */ /* 0x000fe20000041818 */
[----:B------:R-:W-:Y:S01]  /*51a0*/  LDSM.16.MT88.4 R8, [R206+0x7800] ;  /* 0x00780000ce08783b */ /* 0x000fe20000004200 */
[----:B-1----:R-:W-:-:S05]  /*51b0*/  FADD.FTZ R2, R180, R181 ;  /* 0x000000b5b4027221 */ /* 0x002fca0000010000 */
[----:B------:R-:W-:Y:S02]  /*51c0*/  IMAD.MOV.U32 R5, RZ, RZ, c[0x0][0x168] ;  /* 0x00005a00ff057624 */ /* 0x000fe400078e00ff */
[----:B------:R-:W-:Y:S02]  /*51d0*/  FADD.FTZ R3, R161, R2 ;  /* 0x00000002a1037221 */ /* 0x000fe40000010000 */
[----:B------:R-:W-:Y:S01]  /*51e0*/  IMAD.MOV.U32 R161, RZ, RZ, R110 ;  /* 0x000000ffffa17224 */ /* 0x000fe200078e006e */
[----:B--2---:R-:W-:Y:S01]  /*51f0*/  F2FP.BF16.PACK_AB R115, R12, R13 ;  /* 0x0000000d0c73723e */ /* 0x004fe200000010ff */
[----:B------:R-:W-:Y:S02]  /*5200*/  FADD.FTZ R0, R160, R179 ;  /* 0x000000b3a0007221 */ /* 0x000fe40000010000 */
[----:B------:R-:W-:Y:S01]  /*5210*/  IMAD.MOV.U32 R160, RZ, RZ, R111 ;  /* 0x000000ffffa07224 */ /* 0x000fe200078e006f */
[----:B------:R-:W-:Y:S01]  /*5220*/  IADD3 R230, R161, -0x2, RZ ;  /* 0xfffffffea1e67810 */ /* 0x000fe20007ffe0ff */
        /* <DEDUP_REMOVED lines=22> */
[----:B------:R-:W1:Y:S01]  /*5390*/  LDSM.16.MT88.4 R108, [R203+0x7800] ;  /* 0x00780000cb6c783b */ /* 0x000e620000004200 */
[----:B------:R-:W-:Y:S01]  /*53a0*/  FADD.FTZ R2, R232, R2 ;  /* 0x00000002e8027221 */ /* 0x000fe20000010000 */
[----:B------:R-:W-:Y:S01]  /*53b0*/  HMMA.16816.F32.BF16 R68, R112, R72, R68 ;  /* 0x000000487044723c */ /* 0x000fe20000041844 */
[----:B------:R-:W-:-:S02]  /*53c0*/  FADD.FTZ R0, R178, R0 ;  /* 0x00000000b2007221 */ /* 0x000fc40000010000 */
[----:B------:R-:W-:Y:S02]  /*53d0*/  FADD.FTZ R2, R166, R2 ;  /* 0x00000002a6027221 */ /* 0x000fe40000010000 */
[----:B------:R-:W-:Y:S02]  /*53e0*/  FADD.FTZ R0, R177, R0 ;  /* 0x00000000b1007221 */ /* 0x000fe40000010000 */
[----:B------:R-:W-:Y:S01]  /*53f0*/  FADD.FTZ R2, R165, R2 ;  /* 0x00000002a5027221 */ /* 0x000fe20000010000 */
[----:B---3--:R-:W-:Y:S01]  /*5400*/  HMMA.16816.F32.BF16 R76, R112, R80, R76 ;  /* 0x00000050704c723c */ /* 0x008fe2000004184c */
        /* <DEDUP_REMOVED lines=18> */
[----:B------:R-:W-:Y:S01]  /*5530*/  @P5 IMAD.HI.U32 R2, R160, c[0x0][0x2c8], RZ ;  /* 0x0000b200a0025a27 */ /* 0x000fe200078e00ff */
[C---:B-1----:R-:W-:Y:S03]  /*5540*/  HMMA.16816.F32.BF16 R104, R112.reuse, R108, R44 ;  /* 0x0000006c7068723c */ /* 0x042fe6000004182c */
        /* <DEDUP_REMOVED lines=22> */
[----:B------:R-:W-:Y:S02]  /*56b0*/  FADD.FTZ R2, R53, R2 ;  /* 0x0000000235027221 */ /* 0x000fe40000010000 */
[----:B------:R-:W-:Y:S02]  /*56c0*/  FADD.FTZ R0, R17, R0 ;  /* 0x0000000011007221 */ /* 0x000fe40000010000 */
[----:B------:R-:W-:Y:S02]  /*56d0*/  FADD.FTZ R2, R52, R2 ;  /* 0x0000000234027221 */ /* 0x000fe40000010000 */
[----:B------:R-:W-:Y:S02]  /*56e0*/  FADD.FTZ R0, R16, R0 ;  /* 0x0000000010007221 */ /* 0x000fe40000010000 */
[----:B------:R-:W-:Y:S02]  /*56f0*/  IMAD.MOV.U32 R163, RZ, RZ, R129 ;  /* 0x000000ffffa37224 */ /* 0x000fe400078e0081 */
[----:B------:R-:W-:Y:S01]  /*5700*/  FADD.FTZ R0, R13, R0 ;  /* 0x000000000d007221 */ /* 0x000fe20000010000 */
[----:B------:R-:W-:Y:S01]  /*5710*/  HMMA.16816.F32.BF16 R128, R112, R100, R60 ;  /* 0x000000647080723c */ /* 0x000fe2000004183c */
[----:B------:R-:W-:Y:S01]  /*5720*/  FADD.FTZ R2, R19, R2 ;  /* 0x0000000213027221 */ /* 0x000fe20000010000 */
[----:B------:R-:W-:Y:S01]  /*5730*/  IMNMX R3, R163, R3, !PT ;  /* 0x00000003a3037217 */ /* 0x000fe20007800200 */
[----:B------:R-:W-:-:S02]  /*5740*/  FADD.FTZ R0, R12, R0 ;  /* 0x000000000c007221 */ /* 0x000fc40000010000 */
[----:B------:R-:W-:Y:S01]  /*5750*/  FADD.FTZ R2, R18, R2 ;  /* 0x0000000212027221 */ /* 0x000fe20000010000 */
[----:B------:R-:W-:Y:S01]  /*5760*/  ISETP.GE.AND P0, PT, R230, R3, PT ;  /* 0x00000003e600720c */ /* 0x000fe20003f06270 */
[----:B------:R1:W-:Y:S01]  /*5770*/  STL [R1+0x28], R3 ;  /* 0x0000280301007387 */ /* 0x0003e20000100800 */
[C---:B------:R-:W-:Y:S03]  /*5780*/  HMMA.16816.F32.BF16 R100, R112.reuse, R102, R48 ;  /* 0x000000667064723c */ /* 0x040fe60000041830 */
[----:B------:R1:W-:Y:S04]  /*5790*/  STL [R1+0x8], R0 ;  /* 0x0000080001007387 */ /* 0x0003e80000100800 */
[----:B------:R1:W-:Y:S01]  /*57a0*/  STL [R1+0x4], R2 ;  /* 0x0000040201007387 */ /* 0x0003e20000100800 */
[----:B------:R-:W-:Y:S03]  /*57b0*/  HMMA.16816.F32.BF16 R112, R112, R10, R24 ;  /* 0x0000000a7070723c */ /* 0x000fe60000041818 */
[----:B------:R-:W-:Y:S10]  /*57c0*/  @!P0 BRA `(.L_x_1406) ;  /* 0x0000421000008947 */ /* 0x000ff40003800000 */
[----:B------:R-:W-:Y:S02]  /*57d0*/  MOV R118, R116 ;  /* 0x0000007400767202 */ /* 0x000fe40000000f00 */
[----:B-1----:R-:W-:-:S02]  /*57e0*/  MOV R3, R117 ;  /* 0x0000007500037202 */ /* 0x002fc40000000f00 */
[----:B------:R-:W-:-:S07]  /*57f0*/  MOV R229, R230 ;  /* 0x000000e600e57202 */ /* 0x000fce0000000f00 */
.L_x_1407:
[----:B------:R-:W2:Y:S01]  /*5800*/  LDL R230, [R1] ;  /* 0x0000000001e67983 */ /* 0x000ea20000100800 */
[----:B------:R-:W-:Y:S04]  /*5810*/  DEPBAR.LE SB0, 0x0 ;  /* 0x000080000000791a */ /* 0x000fe80000000000 */
[----:B------:R-:W3:Y:S01]  /*5820*/  LDL.64 R178, [R1+0x18] ;  /* 0x0000180001b27983 */ /* 0x000ee20000100a00 */
[----:B------:R-:W-:Y:S05]  /*5830*/  WARPSYNC 0xffffffff ;  /* 0xffffffff00007948 */ /* 0x000fea0003800000 */
[----:B------:R-:W3:Y:S04]  /*5840*/  LDL R181, [R1+0x24] ;  /* 0x0000240001b57983 */ /* 0x000ee80000100800 */
        /* <DEDUP_REMOVED lines=17> */
[----:B------:R-:W5:Y:S01]  /*5960*/  LDSM.16.M88.4 R152, [R221] ;  /* 0x00000000dd98783b */ /* 0x000f620000000200 */
[C---:B------:R-:W-:Y:S07]  /*5970*/  HMMA.16816.F32.BF16 R28, R136.reuse, R32, RZ ;  /* 0x00000020881c723c */ /* 0x040fee00000418ff */
[----:B------:R-:W-:Y:S01]  /*5980*/  LDSM.16.M88.4 R156, [R218] ;  /* 0x00000000da9c783b */ /* 0x000fe20000000200 */
[C---:B------:R-:W-:Y:S07]  /*5990*/  HMMA.16816.F32.BF16 R32, R136.reuse, R34, RZ ;  /* 0x000000228820723c */ /* 0x040fee00000418ff */
[----:B------:R-:W-:Y:S01]  /*59a0*/  LDSM.16.M88.4 R160, [R217] ;  /* 0x00000000d9a0783b */ /* 0x000fe20000000200 */
[C---:B------:R-:W-:Y:S07]  /*59b0*/  HMMA.16816.F32.BF16 R36, R136.reuse, R40, RZ ;  /* 0x000000288824723c */ /* 0x040fee00000418ff */
[----:B------:R-:W-:Y:S01]  /*59c0*/  LDSM.16.M88.4 R164, [R216] ;  /* 0x00000000d8a4783b */ /* 0x000fe20000000200 */
[C---:B------:R-:W-:Y:S07]  /*59d0*/  HMMA.16816.F32.BF16 R40, R136.reuse, R42, RZ ;  /* 0x0000002a8828723c */ /* 0x040fee00000418ff */
[----:B------:R-:W4:Y:S04]  /*59e0*/  LDL R232, [R1+0xc] ;  /* 0x00000c0001e87983 */ /* 0x000f280000100800 */
        /* <DEDUP_REMOVED lines=13> */
[C---:B------:R-:W-:Y:S08]  /*5ac0*/  HMMA.16816.F32.BF16 R20, R140.reuse, R152, R20 ;  /* 0x000000988c14723c */ /* 0x040ff00000041814 */
[C---:B------:R-:W-:Y:S08]  /*5ad0*/  HMMA.16816.F32.BF16 R24, R140.reuse, R154, R24 ;  /* 0x0000009a8c18723c */ /* 0x040ff00000041818 */
        /* <DEDUP_REMOVED lines=9> */
[----:B------:R-:W-:Y:S03]  /*5b70*/  @!P6 IMAD.MOV.U32 R176, RZ, RZ, 0x6 ;  /* 0x00000006ffb0e424 */ /* 0x000fe600078e00ff */
[----:B------:R-:W-:Y:S01]  /*5b80*/  @!P6 SHF.R.S32.HI R0, RZ, 0x1f, R229 ;  /* 0x0000001fff00e819 */ /* 0x000fe200000114e5 */
[C---:B------:R-:W-:Y:S03]  /*5b90*/  @!P6 IMAD.WIDE.U32 R116, R229.reuse, c[0x0][0x208], RZ ;  /* 0x00008200e574ea25 */ /* 0x040fe600078e00ff */
[C---:B------:R-:W-:Y:S04]  /*5ba0*/  HMMA.16816.F32.BF16 R60, R140.reuse, R164, R60 ;  /* 0x000000a48c3c723c */ /* 0x040fe8000004183c */
[----:B------:R-:W-:Y:S02]  /*5bb0*/  @!P6 IMAD R0, R0, c[0x0][0x208], RZ ;  /* 0x000082000000ea24 */ /* 0x000fe400078e02ff */
[----:B------:R-:W-:Y:S02]  /*5bc0*/  @!P6 IMAD.SHL.U32 R2, R116, 0x80, RZ ;  /* 0x000000807402e824 */ /* 0x000fe400078e00ff */
[----:B------:R-:W-:Y:S04]  /*5bd0*/  HMMA.16816.F32.BF16 R64, R140, R166, R64 ;  /* 0x000000a68c40723c */ /* 0x000fe80000041840 */
[----:B------:R-:W-:Y:S04]  /*5be0*/  @!P6 IMAD R0, R229, c[0x0][0x20c], R0 ;  /* 0x00008300e500ea24 */ /* 0x000fe800078e0200 */
[----:B------:R-:W-:Y:S01]  /*5bf0*/  @!P6 IMAD.IADD R119, R117, 0x1, R0 ;  /* 0x000000017577e824 */ /* 0x000fe200078e0200 */
[----:B---3--:R-:W-:Y:S04]  /*5c00*/  @!P6 IADD3 R0, P1, R2, R178, RZ ;  /* 0x000000b20200e210 */ /* 0x008fe80007f3e0ff */
[----:B------:R-:W-:Y:S02]  /*5c10*/  @!P6 SHF.L.U64.HI R119, R116, 0x7, R119 ;  /* 0x000000077477e819 */ /* 0x000fe40000010277 */
[----:B------:R-:W-:Y:S03]  /*5c20*/  @!P6 LEA R116, P0, R0, c[0x0][0x1f8], 0x1 ;  /* 0x00007e000074ea11 */ /* 0x000fe600078008ff */
[C---:B------:R-:W-:Y:S01]  /*5c30*/  @!P6 IMAD.X R117, R119.reuse, 0x1, R181, P1 ;  /* 0x000000017775e824 */ /* 0x040fe200008e06b5 */
[----:B------:R-:W-:Y:S04]  /*5c40*/  @!P6 IADD3 R2, P4, P1, R2, 0x40, R178 ;  /* 0x000000400202e810 */ /* 0x000fe8000799e0b2 */
[----:B------:R-:W-:Y:S01]  /*5c50*/  @!P6 LEA.HI.X R117, R0, c[0x0][0x1fc], R117, 0x1, P0 ;  /* 0x00007f000075ea11 */ /* 0x000fe200000f0c75 */
[----:B------:R-:W-:Y:S01]  /*5c60*/  @!P6 IMAD.MOV.U32 R0, RZ, RZ, c[0x0][0x208] ;  /* 0x00008200ff00e624 */ /* 0x000fe200078e00ff */
[----:B------:R-:W-:Y:S02]  /*5c70*/  @!P6 IADD3.X R119, R119, RZ, R181, P4, P1 ;  /* 0x000000ff7777e210 */ /* 0x000fe400027e24b5 */
[----:B------:R-:W-:Y:S01]  /*5c80*/  @!P6 LEA R178, P0, R2, c[0x0][0x1f8], 0x1 ;  /* 0x00007e0002b2ea11 */ /* 0x000fe200078008ff */
[----:B------:R-:W-:Y:S01]  /*5c90*/  @!PT LDS RZ, [RZ] ;  /* 0x00000000fffff984 */ /* 0x000fe20000000800 */
[----:B------:R-:W-:Y:S01]  /*5ca0*/  @!PT LDS RZ, [RZ] ;  /* 0x00000000fffff984 */ /* 0x000fe20000000800 */
[----:B------:R-:W-:Y:S01]  /*5cb0*/  @!PT LDS RZ, [RZ] ;  /* 0x00000000fffff984 */ /* 0x000fe20000000800 */
[----:B------:R1:W-:Y:S01]  /*5cc0*/  @!P6 LDGSTS.E.BYPASS.LTC128B.128 [R228+0x100], [R116.64], !P3 ;  /* 0x0010000074e4efae */ /* 0x0003e2000d901d46 */
[C---:B------:R-:W-:Y:S01]  /*5cd0*/  @!P6 IMAD.SHL.U32 R180, R0.reuse, 0x40, RZ ;  /* 0x0000004000b4e824 */ /* 0x040fe200078e00ff */
[----:B------:R-:W-:Y:S02]  /*5ce0*/  @!P6 SHF.L.U64.HI R0, R0, R176, c[0x0][0x20c] ;  /* 0x000083000000e619 */ /* 0x000fe400000102b0 */
[----:B------:R-:W-:Y:S02]  /*5cf0*/  @!P6 LEA.HI.X R179, R2, c[0x0][0x1fc], R119, 0x1, P0 ;  /* 0x00007f0002b3ea11 */ /* 0x000fe400000f0c77 */
[----:B------:R-:W-:Y:S03]  /*5d00*/  @!P6 IADD3 R176, P1, R116, R180, RZ ;  /* 0x000000b474b0e210 */ /* 0x000fe60007f3e0ff */
[----:B------:R2:W-:Y:S01]  /*5d10*/  @!P6 LDGSTS.E.BYPASS.LTC128B.128 [R228+0x4100], [R178.64], !P2 ;  /* 0x04100000b2e4efae */ /* 0x0005e2000d101d46 */
[----:B------:R-:W-:Y:S07]  /*5d20*/  @!P6 IADD3.X R177, R117, R0, RZ, P1, !PT ;  /* 0x0000000075b1e210 */ /* 0x000fee0000ffe4ff */
[----:B------:R2:W-:Y:S08]  /*5d30*/  @!P6 LDGSTS.E.BYPASS.LTC128B.128 [R228+0x1100], [R176.64], !P3 ;  /* 0x01100000b0e4efae */ /* 0x0005f0000d901d46 */
[----:B------:R2:W-:Y:S01]  /*5d40*/  @!P6 LDGSTS.E.BYPASS.LTC128B.128 [R228+0x5100], [R176.64+0x80], !P2 ;  /* 0x05100080b0e4efae */ /* 0x0005e2000d101d46 */
[-C--:B-1----:R-:W-:Y:S04]  /*5d50*/  @!P6 IADD3 R116, P0, R176, R180.reuse, RZ ;  /* 0x000000b4b074e210 */ /* 0x082fe80007f1e0ff */
[----:B------:R-:W-:Y:S01]  /*5d60*/  @!P6 IADD3 R152, P1, R116, R180, RZ ;  /* 0x000000b47498e210 */ /* 0x000fe20007f3e0ff */
[--C-:B------:R-:W-:Y:S04]  /*5d70*/  @!P6 IMAD.X R117, R177, 0x1, R0.reuse, P0 ;  /* 0x00000001b175e824 */ /* 0x100fe800000e0600 */
[----:B------:R-:W-:Y:S01]  /*5d80*/  @!P6 IMAD.X R153, R117, 0x1, R0, P1 ;  /* 0x000000017599e824 */ /* 0x000fe200008e0600 */
[----:B------:R1:W-:Y:S08]  /*5d90*/  @!P6 LDGSTS.E.BYPASS.LTC128B.128 [R228+0x2100], [R116.64], !P3 ;  /* 0x0210000074e4efae */ /* 0x0003f0000d901d46 */
[----:B------:R1:W-:Y:S08]  /*5da0*/  @!P6 LDGSTS.E.BYPASS.LTC128B.128 [R228+0x6100], [R116.64+0x80], !P2 ;  /* 0x0610008074e4efae */ /* 0x0003f0000d101d46 */
[----:B------:R3:W-:Y:S08]  /*5db0*/  @!P6 LDGSTS.E.BYPASS.LTC128B.128 [R228+0x3100], [R152.64], !P3 ;  /* 0x0310000098e4efae */ /* 0x0007f0000d901d46 */
[----:B------:R3:W-:Y:S08]  /*5dc0*/  @!P6 LDGSTS.E.BYPASS.LTC128B.128 [R228+0x7100], [R152.64+0x80], !P2 ;  /* 0x0710008098e4efae */ /* 0x0007f0000d101d46 */
[----:B------:R-:W-:Y:S08]  /*5dd0*/  LDSM.16.M88.4 R144, [R205+0x800] ;  /* 0x00080000cd90783b */ /* 0x000ff00000000200 */
[----:B------:R-:W-:Y:S08]  /*5de0*/  LDSM.16.M88.4 R148, [R205+0x1000] ;  /* 0x00100000cd94783b */ /* 0x000ff00000000200 */
[----:B------:R-:W-:Y:S08]  /*5df0*/  LDSM.16.M88.4 R156, [R205+0x1800] ;  /* 0x00180000cd9c783b */ /* 0x000ff00000000200 */
[----:B---3--:R-:W3:Y:S01]  /*5e00*/  LDSM.16.M88.4 R152, [R205] ;  /* 0x00000000cd98783b */ /* 0x008ee20000000200 */
[----:B----4-:R-:W-:Y:S04]  /*5e10*/  @P5 IMAD.HI.U32 R2, R232, c[0x0][0x2c8], RZ ;  /* 0x0000b200e8025a27 */ /* 0x010fe800078e00ff */
[----:B------:R-:W-:Y:S03]  /*5e20*/  IMAD.MOV.U32 R0, RZ, RZ, R232 ;  /* 0x000000ffff007224 */ /* 0x000fe600078e00e8 */
[----:B------:R-:W0:Y:S01]  /*5e30*/  LDGDEPBAR ;  /* 0x00000000000079af */ /* 0x000e220000000000 */
[----:B------:R-:W-:Y:S07]  /*5e40*/  @P5 SHF.R.U32.HI R0, RZ, c[0x0][0x2cc], R2 ;  /* 0x0000b300ff005a19 */ /* 0x000fee0000011602 */
[----:B------:R-:W4:Y:S08]  /*5e50*/  LDSM.16.M88.4 R160, [R205+0x2000] ;  /* 0x00200000cda0783b */ /* 0x000f300000000200 */
[----:B------:R-:W5:Y:S08]  /*5e60*/  LDSM.16.M88.4 R164, [R205+0x2800] ;  /* 0x00280000cda4783b */ /* 0x000f700000000200 */
[----:B--2---:R-:W-:Y:S01]  /*5e70*/  LDSM.16.M88.4 R176, [R202+0x3000] ;  /* 0x00300000cab0783b */ /* 0x004fe20000000200 */
[C---:B---3--:R-:W-:Y:S07]  /*5e80*/  HMMA.16816.F32.BF16 R4, R168.reuse, R152, R4 ;  /* 0x00000098a804723c */ /* 0x048fee0000041804 */
[----:B------:R-:W-:Y:S01]  /*5e90*/  LDSM.16.M88.4 R180, [R202+0x3800] ;  /* 0x00380000cab4783b */ /* 0x000fe20000000200 */
[C---:B------:R-:W-:Y:S07]  /*5ea0*/  HMMA.16816.F32.BF16 R8, R168.reuse, R154, R8 ;  /* 0x0000009aa808723c */ /* 0x040fee0000041808 */
[----:B------:R-:W-:Y:S01]  /*5eb0*/  LDSM.16.M88.4 R152, [R205+0x3000] ;  /* 0x00300000cd98783b */ /* 0x000fe20000000200 */
[C---:B------:R-:W-:Y:S07]  /*5ec0*/  HMMA.16816.F32.BF16 R12, R168.reuse, R144, R12 ;  /* 0x00000090a80c723c */ /* 0x040fee000004180c */
[----:B-1----:R-:W-:Y:S01]  /*5ed0*/  SHFL.IDX PT, R116, R0, 0x1, 0x1c1f ;  /* 0x003c1f0000747f89 */ /* 0x002fe200000e0000 */
[C---:B------:R-:W-:Y:S07]  /*5ee0*/  HMMA.16816.F32.BF16 R16, R168.reuse, R146, R16 ;  /* 0x00000092a810723c */ /* 0x040fee0000041810 */
[----:B------:R-:W-:Y:S01]  /*5ef0*/  LDSM.16.M88.4 R144, [R205+0x3800] ;  /* 0x00380000cd90783b */ /* 0x000fe20000000200 */
[C---:B------:R-:W-:Y:S07]  /*5f00*/  HMMA.16816.F32.BF16 R20, R168.reuse, R148, R20 ;  /* 0x00000094a814723c */ /* 0x040fee0000041814 */
[----:B------:R1:W2:Y:S01]  /*5f10*/  SHFL.IDX PT, R2, R0, RZ, 0x1c1f ;  /* 0x001c1fff00027589 */ /* 0x0002a200000e0000 */
[C---:B------:R-:W-:Y:S07]  /*5f20*/  HMMA.16816.F32.BF16 R24, R168.reuse, R150, R24 ;  /* 0x00000096a818723c */ /* 0x040fee0000041818 */
[----:B------:R-:W3:Y:S01]  /*5f30*/  LDSM.16.M88.4 R148, [R202] ;  /* 0x00000000ca94783b */ /* 0x000ee20000000200 */
[C---:B------:R-:W-:Y:S08]  /*5f40*/  HMMA.16816.F32.BF16 R28, R168.reuse, R156, R28 ;  /* 0x0000009ca81c723c */ /* 0x040ff0000004181c */
[C---:B------:R-:W-:Y:S01]  /*5f50*/  HMMA.16816.F32.BF16 R32, R168.reuse, R158, R32 ;  /* 0x0000009ea820723c */ /* 0x040fe20000041820 */
[----:B------:R-:W3:Y:S03]  /*5f60*/  LDSM.16.M88.4 R156, [R202+0x800] ;  /* 0x00080000ca9c783b */ /* 0x000ee60000000200 */
[----:B-1----:R-:W-:Y:S04]  /*5f70*/  IMAD.MOV.U32 R0, RZ, RZ, -0x80 ;  /* 0xffffff80ff007424 */ /* 0x002fe800078e00ff */
[C---:B----4-:R-:W-:Y:S04]  /*5f80*/  HMMA.16816.F32.BF16 R36, R168.reuse, R160, R36 ;  /* 0x000000a0a824723c */ /* 0x050fe80000041824 */
[----:B------:R-:W-:Y:S04]  /*5f90*/  IMAD R0, R229, R0, 0x1 ;  /* 0x00000001e5007424 */ /* 0x000fe800078e0200 */
[C---:B------:R-:W-:Y:S01]  /*5fa0*/  HMMA.16816.F32.BF16 R40, R168.reuse, R162, R40 ;  /* 0x000000a2a828723c */ /* 0x040fe20000041828 */
[----:B------:R-:W1:Y:S03]  /*5fb0*/  LDSM.16.M88.4 R160, [R202+0x1000] ;  /* 0x00100000caa0783b */ /* 0x000e660000000200 */
[----:B------:R-:W-:Y:S04]  /*5fc0*/  IADD3 R0, R0, c[0x0][0x1d0], -R231 ;  /* 0x0000740000007a10 */ /* 0x000fe80007ffe8e7 */
[C---:B-----5:R-:W-:Y:S04]  /*5fd0*/  HMMA.16816.F32.BF16 R44, R168.reuse, R164, R44 ;  /* 0x000000a4a82c723c */ /* 0x060fe8000004182c */
[----:B------:R-:W-:Y:S04]  /*5fe0*/  IADD3 R0, R0, -c[0x0][0x168], RZ ;  /* 0x80005a0000007a10 */ /* 0x000fe80007ffe0ff */
[C---:B------:R-:W-:Y:S01]  /*5ff0*/  HMMA.16816.F32.BF16 R48, R168.reuse, R166, R48 ;  /* 0x000000a6a830723c */ /* 0x040fe20000041830 */
[----:B------:R-:W-:Y:S03]  /*6000*/  LDSM.16.M88.4 R164, [R202+0x2800] ;  /* 0x00280000caa4783b */ /* 0x000fe60000000200 */
[C---:B--2---:R-:W-:Y:S02]  /*6010*/  IMAD.IADD R2, R0.reuse, 0x1, R2 ;  /* 0x0000000100027824 */ /* 0x044fe400078e0202 */
[----:B------:R-:W-:Y:S02]  /*6020*/  IMAD.IADD R0, R0, 0x1, R116 ;  /* 0x0000000100007824 */ /* 0x000fe400078e0274 */
[C---:B------:R-:W-:Y:S03]  /*6030*/  HMMA.16816.F32.BF16 R52, R168.reuse, R152, R52 ;  /* 0x00000098a834723c */ /* 0x040fe60000041834 */
[C---:B------:R-:W-:Y:S02]  /*6040*/  ISETP.GT.AND P1, PT, R0.reuse, RZ, PT ;  /* 0x000000ff0000720c */ /* 0x040fe40003f24270 */
[----:B------:R-:W-:Y:S02]  /*6050*/  ISETP.GT.AND P0, PT, R0, 0x1, PT ;  /* 0x000000010000780c */ /* 0x000fe40003f04270 */
[C---:B------:R-:W-:Y:S01]  /*6060*/  ISETP.GT.AND P4, PT, R2.reuse, 0x1, PT ;  /* 0x000000010200780c */ /* 0x040fe20003f84270 */
[C---:B------:R-:W-:Y:S01]  /*6070*/  HMMA.16816.F32.BF16 R56, R168.reuse, R154, R56 ;  /* 0x0000009aa838723c */ /* 0x040fe20000041838 */
[----:B------:R-:W2:Y:S02]  /*6080*/  LDSM.16.M88.4 R152, [R202+0x1800] ;  /* 0x00180000ca98783b */ /* 0x000ea40000000200 */
[----:B------:R-:W-:Y:S05]  /*6090*/  ISETP.GT.AND P6, PT, R2, RZ, PT ;  /* 0x000000ff0200720c */ /* 0x000fea0003fc4270 */
[C---:B------:R-:W-:Y:S08]  /*60a0*/  HMMA.16816.F32.BF16 R60, R168.reuse, R144, R60 ;  /* 0x00000090a83c723c */ /* 0x040ff0000004183c */
[----:B------:R-:W-:Y:S01]  /*60b0*/  HMMA.16816.F32.BF16 R64, R168, R146, R64 ;  /* 0x00000092a840723c */ /* 0x000fe20000041840 */
[----:B------:R-:W4:Y:S07]  /*60c0*/  LDSM.16.M88.4 R144, [R202+0x2000] ;  /* 0x00200000ca90783b */ /* 0x000f2e0000000200 */
[C---:B---3--:R-:W-:Y:S08]  /*60d0*/  HMMA.16816.F32.BF16 R4, R172.reuse, R148, R4 ;  /* 0x00000094ac04723c */ /* 0x048ff00000041804 */
[C---:B------:R-:W-:Y:S01]  /*60e0*/  HMMA.16816.F32.BF16 R8, R172.reuse, R150, R8 ;  /* 0x00000096ac08723c */ /* 0x040fe20000041808 */
[----:B------:R-:W3:Y:S07]  /*60f0*/  LDSM.16.M88.4 R148, [R201+0x4000] ;  /* 0x00400000c994783b */ /* 0x000eee0000000200 */
[C---:B------:R-:W-:Y:S08]  /*6100*/  HMMA.16816.F32.BF16 R12, R172.reuse, R156, R12 ;  /* 0x0000009cac0c723c */ /* 0x040ff0000004180c */
[C---:B------:R-:W-:Y:S01]  /*6110*/  HMMA.16816.F32.BF16 R16, R172.reuse, R158, R16 ;  /* 0x0000009eac10723c */ /* 0x040fe20000041810 */
[----:B------:R-:W5:Y:S07]  /*6120*/  LDSM.16.M88.4 R156, [R201+0x4800] ;  /* 0x00480000c99c783b */ /* 0x000f6e0000000200 */
[C---:B-1----:R-:W-:Y:S08]  /*6130*/  HMMA.16816.F32.BF16 R20, R172.reuse, R160, R20 ;  /* 0x000000a0ac14723c */ /* 0x042ff00000041814 */
[C---:B------:R-:W-:Y:S01]  /*6140*/  HMMA.16816.F32.BF16 R24, R172.reuse, R162, R24 ;  /* 0x000000a2ac18723c */ /* 0x040fe20000041818 */
[----:B------:R-:W1:Y:S07]  /*6150*/  LDSM.16.M88.4 R160, [R201+0x5000] ;  /* 0x00500000c9a0783b */ /* 0x000e6e0000000200 */
[C---:B--2---:R-:W-:Y:S08]  /*6160*/  HMMA.16816.F32.BF16 R28, R172.reuse, R152, R28 ;  /* 0x00000098ac1c723c */ /* 0x044ff0000004181c */
[C---:B------:R-:W-:Y:S01]  /*6170*/  HMMA.16816.F32.BF16 R32, R172.reuse, R154, R32 ;  /* 0x0000009aac20723c */ /* 0x040fe20000041820 */
[----:B------:R-:W-:Y:S07]  /*6180*/  LDSM.16.M88.4 R152, [R201+0x6000] ;  /* 0x00600000c998783b */ /* 0x000fee0000000200 */
[C---:B----4-:R-:W-:Y:S08]  /*6190*/  HMMA.16816.F32.BF16 R36, R172.reuse, R144, R36 ;  /* 0x00000090ac24723c */ /* 0x050ff00000041824 */
[C---:B------:R-:W-:Y:S01]  /*61a0*/  HMMA.16816.F32.BF16 R40, R172.reuse, R146, R40 ;  /* 0x00000092ac28723c */ /* 0x040fe20000041828 */
[----:B------:R-:W2:Y:S07]  /*61b0*/  LDSM.16.M88.4 R144, [R201+0x5800] ;  /* 0x00580000c990783b */ /* 0x000eae0000000200 */
[C---:B------:R-:W-:Y:S08]  /*61c0*/  HMMA.16816.F32.BF16 R44, R172.reuse, R164, R44 ;  /* 0x000000a4ac2c723c */ /* 0x040ff0000004182c */
[C---:B------:R-:W-:Y:S01]  /*61d0*/  HMMA.16816.F32.BF16 R48, R172.reuse, R166, R48 ;  /* 0x000000a6ac30723c */ /* 0x040fe20000041830 */
[----:B------:R-:W4:Y:S07]  /*61e0*/  LDSM.16.M88.4 R164, [R201+0x6800] ;  /* 0x00680000c9a4783b */ /* 0x000f2e0000000200 */
[C---:B------:R-:W-:Y:S08]  /*61f0*/  HMMA.16816.F32.BF16 R52, R172.reuse, R176, R52 ;  /* 0x000000b0ac34723c */ /* 0x040ff00000041834 */
[C---:B------:R-:W-:Y:S01]  /*6200*/  HMMA.16816.F32.BF16 R56, R172.reuse, R178, R56 ;  /* 0x000000b2ac38723c */ /* 0x040fe20000041838 */
[----:B------:R-:W-:Y:S07]  /*6210*/  LDSM.16.M88.4 R176, [R209] ;  /* 0x00000000d1b0783b */ /* 0x000fee0000000200 */
[C---:B------:R-:W-:Y:S08]  /*6220*/  HMMA.16816.F32.BF16 R60, R172.reuse, R180, R60 ;  /* 0x000000b4ac3c723c */ /* 0x040ff0000004183c */
[----:B------:R-:W-:Y:S01]  /*6230*/  HMMA.16816.F32.BF16 R64, R172, R182, R64 ;  /* 0x000000b6ac40723c */ /* 0x000fe20000041840 */
[----:B------:R-:W-:Y:S07]  /*6240*/  LDSM.16.M88.4 R180, [R208] ;  /* 0x00000000d0b4783b */ /* 0x000fee0000000200 */
[C---:B---3--:R-:W-:Y:S08]  /*6250*/  HMMA.16816.F32.BF16 R4, R184.reuse, R148, R4 ;  /* 0x00000094b804723c */ /* 0x048ff00000041804 */
[C---:B------:R-:W-:Y:S01]  /*6260*/  HMMA.16816.F32.BF16 R8, R184.reuse, R150, R8 ;  /* 0x00000096b808723c */ /* 0x040fe20000041808 */
[----:B------:R-:W3:Y:S07]  /*6270*/  LDSM.16.M88.4 R148, [R201+0x7000] ;  /* 0x00700000c994783b */ /* 0x000eee0000000200 */
[C---:B-----5:R-:W-:Y:S08]  /*6280*/  HMMA.16816.F32.BF16 R12, R184.reuse, R156, R12 ;  /* 0x0000009cb80c723c */ /* 0x060ff0000004180c */
[C---:B------:R-:W-:Y:S01]  /*6290*/  HMMA.16816.F32.BF16 R16, R184.reuse, R158, R16 ;  /* 0x0000009eb810723c */ /* 0x040fe20000041810 */
[----:B------:R-:W5:Y:S07]  /*62a0*/  LDSM.16.M88.4 R156, [R201+0x7800] ;  /* 0x00780000c99c783b */ /* 0x000f6e0000000200 */
        /* <DEDUP_REMOVED lines=9> */
[C---:B----4-:R-:W-:Y:S08]  /*6340*/  HMMA.16816.F32.BF16 R44, R184.reuse, R164, R44 ;  /* 0x000000a4b82c723c */ /* 0x050ff0000004182c */
[C---:B------:R-:W-:Y:S01]  /*6350*/  HMMA.16816.F32.BF16 R48, R184.reuse, R166, R48 ;  /* 0x000000a6b830723c */ /* 0x040fe20000041830 */
[----:B------:R-:W-:Y:S07]  /*6360*/  LDSM.16.M88.4 R164, [R210] ;  /* 0x00000000d2a4783b */ /* 0x000fee0000000200 */
[C---:B---3--:R-:W-:Y:S08]  /*6370*/  HMMA.16816.F32.BF16 R52, R184.reuse, R148, R52 ;  /* 0x00000094b834723c */ /* 0x048ff00000041834 */
[C---:B------:R-:W-:Y:S01]  /*6380*/  HMMA.16816.F32.BF16 R56, R184.reuse, R150, R56 ;  /* 0x00000096b838723c */ /* 0x040fe20000041838 */
[----:B------:R-:W3:Y:S07]  /*6390*/  LDSM.16.M88.4 R148, [R212] ;  /* 0x00000000d494783b */ /* 0x000eee0000000200 */
[C---:B-----5:R-:W-:Y:S08]  /*63a0*/  HMMA.16816.F32.BF16 R60, R184.reuse, R156, R60 ;  /* 0x0000009cb83c723c */ /* 0x060ff0000004183c */
        /* <DEDUP_REMOVED lines=10> */
[----:B------:R-:W-:Y:S07]  /*6450*/  LDSM.16.M88.4 R152, [R205+0x5800] ;  /* 0x00580000cd98783b */ /* 0x000fee0000000200 */
        /* <DEDUP_REMOVED lines=14> */
[----:B------:R-:W-:Y:S07]  /*6540*/  LDSM.16.M88.4 R180, [R202+0x4000] ;  /* 0x00400000cab4783b */ /* 0x000fee0000000200 */
        /* <DEDUP_REMOVED lines=11> */
[----:B------:R-:W1:Y:S07]  /*6600*/  LDSM.16.M88.4 R152, [R202+0x5800] ;  /* 0x00580000ca98783b */ /* 0x000e6e0000000200 */
[C---:B----4-:R-:W-:Y:S08]  /*6610*/  HMMA.16816.F32.BF16 R36, R192.reuse, R156, R36 ;  /* 0x0000009cc024723c */ /* 0x050ff00000041824 */
[C---:B------:R-:W-:Y:S08]  /*6620*/  HMMA.16816.F32.BF16 R40, R192.reuse, R158, R40 ;  /* 0x0000009ec028723c */ /* 0x040ff00000041828 */
[C---:B-----5:R-:W-:Y:S08]  /*6630*/  HMMA.16816.F32.BF16 R44, R192.reuse, R164, R44 ;  /* 0x000000a4c02c723c */ /* 0x060ff0000004182c */
[C---:B------:R-:W-:Y:S08]  /*6640*/  HMMA.16816.F32.BF16 R48, R192.reuse, R166, R48 ;  /* 0x000000a6c030723c */ /* 0x040ff00000041830 */
[C---:B------:R-:W-:Y:S08]  /*6650*/  HMMA.16816.F32.BF16 R52, R192.reuse, R176, R52 ;  /* 0x000000b0c034723c */ /* 0x040ff00000041834 */
[C---:B------:R-:W-:Y:S08]  /*6660*/  HMMA.16816.F32.BF16 R56, R192.reuse, R178, R56 ;  /* 0x000000b2c038723c */ /* 0x040ff00000041838 */
[C---:B-1----:R-:W-:Y:S08]  /*6670*/  HMMA.16816.F32.BF16 R60, R192.reuse, R160, R60 ;  /* 0x000000a0c03c723c */ /* 0x042ff0000004183c */
[----:B------:R-:W-:Y:S08]  /*6680*/  HMMA.16816.F32.BF16 R64, R192, R162, R64 ;  /* 0x000000a2c040723c */ /* 0x000ff00000041840 */
[C---:B------:R-:W-:Y:S08]  /*6690*/  HMMA.16816.F32.BF16 R4, R196.reuse, R180, R4 ;  /* 0x000000b4c404723c */ /* 0x040ff00000041804 */
[C---:B------:R-:W-:Y:S08]  /*66a0*/  HMMA.16816.F32.BF16 R8, R196.reuse, R182, R8 ;  /* 0x000000b6c408723c */ /* 0x040ff00000041808 */
[C---:B--2---:R-:W-:Y:S08]  /*66b0*/  HMMA.16816.F32.BF16 R12, R196.reuse, R144, R12 ;  /* 0x00000090c40c723c */ /* 0x044ff0000004180c */
[C---:B------:R-:W-:Y:S01]  /*66c0*/  HMMA.16816.F32.BF16 R16, R196.reuse, R146, R16 ;  /* 0x00000092c410723c */ /* 0x040fe20000041810 */
[----:B------:R-:W1:Y:S03]  /*66d0*/  LDSM.16.M88.4 R144, [R202+0x6000] ;  /* 0x00600000ca90783b */ /* 0x000e660000000200 */
[----:B------:R-:W-:Y:S02]  /*66e0*/  FSEL R157, R6, -INF , P1 ;  /* 0xff800000069d7808 */ /* 0x000fe40000800000 */
[----:B------:R-:W-:Y:S02]  /*66f0*/  FSEL R159, R7, -INF , P0 ;  /* 0xff800000079f7808 */ /* 0x000fe40000000000 */
[C---:B---3--:R-:W-:Y:S03]  /*6700*/  HMMA.16816.F32.BF16 R20, R196.reuse, R148, R20 ;  /* 0x00000094c414723c */ /* 0x048fe60000041814 */
[----:B------:R-:W-:Y:S02]  /*6710*/  ISETP.GT.AND P1, PT, R0, 0x8, PT ;  /* 0x000000080000780c */ /* 0x000fe40003f24270 */
[----:B------:R-:W-:Y:S02]  /*6720*/  FSEL R156, R5, -INF , P4 ;  /* 0xff800000059c7808 */ /* 0x000fe40002000000 */
[----:B------:R-:W-:Y:S01]  /*6730*/  FSEL R116, R4, -INF , P6 ;  /* 0xff80000004747808 */ /* 0x000fe20003000000 */
[C---:B------:R-:W-:Y:S01]  /*6740*/  HMMA.16816.F32.BF16 R24, R196.reuse, R150, R24 ;  /* 0x00000096c418723c */ /* 0x040fe20000041818 */
[----:B------:R-:W2:Y:S02]  /*6750*/  LDSM.16.M88.4 R4, [R202+0x6800] ;  /* 0x00680000ca04783b */ /* 0x000ea40000000200 */
[----:B------:R-:W-:Y:S02]  /*6760*/  ISETP.GT.AND P0, PT, R0, 0x9, PT ;  /* 0x000000090000780c */ /* 0x000fe40003f04270 */
[----:B------:R-:W-:Y:S02]  /*6770*/  ISETP.GT.AND P4, PT, R2, 0x9, PT ;  /* 0x000000090200780c */ /* 0x000fe40003f84270 */
[----:B------:R-:W-:Y:S01]  /*6780*/  FSEL R151, R10, -INF , P1 ;  /* 0xff8000000a977808 */ /* 0x000fe20000800000 */
[C---:B------:R-:W-:Y:S03]  /*6790*/  HMMA.16816.F32.BF16 R28, R196.reuse, R152, R28 ;  /* 0x00000098c41c723c */ /* 0x040fe6000004181c */
[C---:B------:R-:W-:Y:S02]  /*67a0*/  ISETP.GT.AND P1, PT, R0.reuse, 0x10, PT ;  /* 0x000000100000780c */ /* 0x040fe40003f24270 */
[----:B------:R-:W-:Y:S02]  /*67b0*/  FSEL R158, R11, -INF , P0 ;  /* 0xff8000000b9e7808 */ /* 0x000fe40000000000 */
[----:B------:R-:W-:Y:S01]  /*67c0*/  ISETP.GT.AND P0, PT, R0, 0x11, PT ;  /* 0x000000110000780c */ /* 0x000fe20003f04270 */
[C---:B------:R-:W-:Y:S03]  /*67d0*/  HMMA.16816.F32.BF16 R32, R196.reuse, R154, R32 ;  /* 0x0000009ac420723c */ /* 0x040fe60000041820 */
[----:B------:R-:W-:Y:S02]  /*67e0*/  ISETP.GT.AND P6, PT, R2, 0x8, PT ;  /* 0x000000080200780c */ /* 0x000fe40003fc4270 */
[----:B------:R-:W-:Y:S02]  /*67f0*/  FSEL R150, R9, -INF , P4 ;  /* 0xff80000009967808 */ /* 0x000fe40002000000 */
[----:B------:R-:W-:Y:S01]  /*6800*/  FSEL R160, R14, -INF , P1 ;  /* 0xff8000000ea07808 */ /* 0x000fe20000800000 */
[C---:B-1----:R-:W-:Y:S04]  /*6810*/  HMMA.16816.F32.BF16 R36, R196.reuse, R144, R36 ;  /* 0x00000090c424723c */ /* 0x042fe80000041824 */
[----:B------:R-:W-:Y:S02]  /*6820*/  FSEL R161, R15, -INF , P0 ;  /* 0xff8000000fa17808 */ /* 0x000fe40000000000 */
[C---:B------:R-:W-:Y:S02]  /*6830*/  ISETP.GT.AND P1, PT, R0.reuse, 0x18, PT ;  /* 0x000000180000780c */ /* 0x040fe40003f24270 */
[----:B------:R-:W-:Y:S01]  /*6840*/  ISETP.GT.AND P0, PT, R0, 0x19, PT ;  /* 0x000000190000780c */ /* 0x000fe20003f04270 */
[C---:B------:R-:W-:Y:S03]  /*6850*/  HMMA.16816.F32.BF16 R40, R196.reuse, R146, R40 ;  /* 0x00000092c428723c */ /* 0x040fe60000041828 */
[----:B------:R-:W-:Y:S02]  /*6860*/  ISETP.GT.AND P4, PT, R2, 0x11, PT ;  /* 0x000000110200780c */ /* 0x000fe40003f84270 */
[----:B------:R-:W-:Y:S02]  /*6870*/  FSEL R162, R18, -INF , P1 ;  /* 0xff80000012a27808 */ /* 0x000fe40000800000 */
[----:B------:R-:W-:Y:S01]  /*6880*/  FSEL R163, R19, -INF , P0 ;  /* 0xff80000013a37808 */ /* 0x000fe20000000000 */
[C---:B--2---:R-:W-:Y:S01]  /*6890*/  HMMA.16816.F32.BF16 R44, R196.reuse, R4, R44 ;  /* 0x00000004c42c723c */ /* 0x044fe2000004182c */
[----:B------:R-:W2:Y:S02]  /*68a0*/  LDL.64 R18, [R1+0x10] ;  /* 0x0000100001127983 */ /* 0x000ea40000100a00 */
[----:B------:R-:W-:Y:S02]  /*68b0*/  ISETP.GT.AND P1, PT, R0, 0x20, PT ;  /* 0x000000200000780c */ /* 0x000fe40003f24270 */
[----:B------:R-:W-:Y:S02]  /*68c0*/  FSEL R153, R13, -INF , P4 ;  /* 0xff8000000d997808 */ /* 0x000fe40002000000 */
[----:B------:R-:W-:Y:S01]  /*68d0*/  ISETP.GT.AND P4, PT, R2, 0x19, PT ;  /* 0x000000190200780c */ /* 0x000fe20003f84270 */
[C---:B------:R-:W-:Y:S01]  /*68e0*/  HMMA.16816.F32.BF16 R48, R196.reuse, R6, R48 ;  /* 0x00000006c430723c */ /* 0x040fe20000041830 */
[----:B------:R-:W-:Y:S02]  /*68f0*/  LDSM.16.M88.4 R4, [R202+0x7800] ;  /* 0x00780000ca04783b */ /* 0x000fe40000000200 */
[----:B------:R-:W-:Y:S02]  /*6900*/  ISETP.GT.AND P0, PT, R0, 0x21, PT ;  /* 0x000000210000780c */ /* 0x000fe40003f04270 */
[----:B------:R-:W-:Y:S02]  /*6910*/  FSEL R155, R17, -INF , P4 ;  /* 0xff800000119b7808 */ /* 0x000fe40002000000 */
[----:B------:R-:W-:Y:S02]  /*6920*/  FSEL R148, R8, -INF , P6 ;  /* 0xff80000008947808 */ /* 0x000fe40003000000 */
[----:B------:R-:W3:Y:S01]  /*6930*/  LDL R17, [R1+0x20] ;  /* 0x0000200001117983 */ /* 0x000ee20000100800 */
[C---:B------:R-:W-:Y:S02]  /*6940*/  ISETP.GT.AND P6, PT, R2.reuse, 0x10, PT ;  /* 0x000000100200780c */ /* 0x040fe40003fc4270 */
[----:B------:R-:W-:Y:S01]  /*6950*/  ISETP.GT.AND P4, PT, R2, 0x21, PT ;  /* 0x000000210200780c */ /* 0x000fe20003f84270 */
[----:B------:R-:W1:Y:S01]  /*6960*/  LDSM.16.M88.4 R8, [R202+0x7000] ;  /* 0x00700000ca08783b */ /* 0x000e620000000200 */
[----:B------:R-:W-:Y:S01]  /*6970*/  FSEL R152, R12, -INF , P6 ;  /* 0xff8000000c987808 */ /* 0x000fe20003000000 */
[----:B------:R-:W-:Y:S04]  /*6980*/  DEPBAR.LE SB0, 0x0 ;  /* 0x000080000000791a */ /* 0x000fe80000000000 */
[----:B------:R-:W-:Y:S02]  /*6990*/  FMNMX.FTZ R12, R116, R3, !PT ;  /* 0x00000003740c7209 */ /* 0x000fe40007810000 */
[----:B------:R-:W-:Y:S01]  /*69a0*/  BAR.SYNC.DEFER_BLOCKING 0x0 ;  /* 0x0000000000007b1d */ /* 0x000fe20000010000 */
[----:B------:R-:W-:Y:S02]  /*69b0*/  FSEL R165, R21, -INF , P4 ;  /* 0xff80000015a57808 */ /* 0x000fe40002000000 */
[----:B------:R-:W-:Y:S02]  /*69c0*/  FMNMX.FTZ R12, R156, R12, !PT ;  /* 0x0000000c9c0c7209 */ /* 0x000fe40007810000 */
[----:B------:R-:W-:Y:S02]  /*69d0*/  FSEL R166, R22, -INF , P1 ;  /* 0xff80000016a67808 */ /* 0x000fe40000800000 */
[----:B------:R-:W-:Y:S02]  /*69e0*/  FMNMX.FTZ R12, R148, R12, !PT ;  /* 0x0000000c940c7209 */ /* 0x000fe40007810000 */
[----:B------:R-:W-:Y:S02]  /*69f0*/  FSEL R176, R23, -INF , P0 ;  /* 0xff80000017b07808 */ /* 0x000fe40000000000 */
[----:B------:R-:W-:Y:S02]  /*6a00*/  FMNMX.FTZ R12, R150, R12, !PT ;  /* 0x0000000c960c7209 */ /* 0x000fe40007810000 */
[----:B------:R-:W-:Y:S02]  /*6a10*/  ISETP.GT.AND P1, PT, R0, 0x28, PT ;  /* 0x000000280000780c */ /* 0x000fe40003f24270 */
[----:B------:R-:W-:Y:S02]  /*6a20*/  FMNMX.FTZ R12, R152, R12, !PT ;  /* 0x0000000c980c7209 */ /* 0x000fe40007810000 */
[----:B------:R-:W-:Y:S02]  /*6a30*/  ISETP.GT.AND P0, PT, R0, 0x29, PT ;  /* 0x000000290000780c */ /* 0x000fe40003f04270 */
[----:B------:R-:W-:Y:S02]  /*6a40*/  FSEL R178, R26, -INF , P1 ;  /* 0xff8000001ab27808 */ /* 0x000fe40000800000 */
[----:B------:R-:W-:Y:S02]  /*6a50*/  FSEL R179, R27, -INF , P0 ;  /* 0xff8000001bb37808 */ /* 0x000fe40000000000 */
[C---:B------:R-:W-:Y:S02]  /*6a60*/  ISETP.GT.AND P1, PT, R0.reuse, 0x30, PT ;  /* 0x000000300000780c */ /* 0x040fe40003f24270 */
[----:B------:R-:W-:Y:S02]  /*6a70*/  ISETP.GT.AND P0, PT, R0, 0x31, PT ;  /* 0x000000310000780c */ /* 0x000fe40003f04270 */
[----:B------:R-:W-:Y:S02]  /*6a80*/  FSEL R182, R30, -INF , P1 ;  /* 0xff8000001eb67808 */ /* 0x000fe40000800000 */
[----:B------:R-:W-:Y:S02]  /*6a90*/  FSEL R231, R31, -INF , P0 ;  /* 0xff8000001fe77808 */ /* 0x000fe40000000000 */
[----:B------:R-:W-:Y:S01]  /*6aa0*/  ISETP.GT.AND P1, PT, R0, 0x38, PT ;  /* 0x000000380000780c */ /* 0x000fe20003f24270 */
[C---:B-1----:R-:W-:Y:S05]  /*6ab0*/  HMMA.16816.F32.BF16 R52, R196.reuse, R8, R52 ;  /* 0x00000008c434723c */ /* 0x042fea0000041834 */
[C---:B------:R-:W-:Y:S02]  /*6ac0*/  ISETP.GT.AND P6, PT, R2.reuse, 0x18, PT ;  /* 0x000000180200780c */ /* 0x040fe40003fc4270 */
[----:B------:R-:W-:Y:S01]  /*6ad0*/  FMNMX.FTZ R8, R153, R12, !PT ;  /* 0x0000000c99087209 */ /* 0x000fe20007810000 */
[C---:B------:R-:W-:Y:S03]  /*6ae0*/  HMMA.16816.F32.BF16 R56, R196.reuse, R10, R56 ;  /* 0x0000000ac438723c */ /* 0x040fe60000041838 */
[----:B------:R-:W-:Y:S02]  /*6af0*/  ISETP.GT.AND P4, PT, R2, 0x29, PT ;  /* 0x000000290200780c */ /* 0x000fe40003f84270 */
[----:B------:R-:W-:Y:S02]  /*6b00*/  FSEL R154, R16, -INF , P6 ;  /* 0xff800000109a7808 */ /* 0x000fe40003000000 */
[----:B------:R-:W-:Y:S01]  /*6b10*/  ISETP.GT.AND P6, PT, R2, 0x20, PT ;  /* 0x000000200200780c */ /* 0x000fe20003fc4270 */
[C---:B------:R-:W-:Y:S03]  /*6b20*/  HMMA.16816.F32.BF16 R60, R196.reuse, R4, R60 ;  /* 0x00000004c43c723c */ /* 0x040fe6000004183c */
[----:B------:R-:W-:Y:S02]  /*6b30*/  ISETP.GT.AND P0, PT, R0, 0x39, PT ;  /* 0x000000390000780c */ /* 0x000fe40003f04270 */
[----:B------:R-:W-:Y:S02]  /*6b40*/  FMNMX.FTZ R8, R154, R8, !PT ;  /* 0x000000089a087209 */ /* 0x000fe40007810000 */
[----:B------:R-:W-:Y:S01]  /*6b50*/  FSEL R164, R20, -INF , P6 ;  /* 0xff80000014a47808 */ /* 0x000fe20003000000 */
[----:B------:R-:W-:Y:S03]  /*6b60*/  HMMA.16816.F32.BF16 R64, R196, R6, R64 ;  /* 0x00000006c440723c */ /* 0x000fe60000041840 */
[----:B------:R-:W-:Y:S02]  /*6b70*/  ISETP.GT.AND P6, PT, R2, 0x28, PT ;  /* 0x000000280200780c */ /* 0x000fe40003fc4270 */
[----:B------:R-:W-:Y:S02]  /*6b80*/  FMNMX.FTZ R9, R157, R118, !PT ;  /* 0x000000769d097209 */ /* 0x000fe40007810000 */
[----:B------:R-:W-:Y:S02]  /*6b90*/  FMNMX.FTZ R8, R155, R8, !PT ;  /* 0x000000089b087209 */ /* 0x000fe40007810000 */
[----:B------:R-:W-:Y:S03]  /*6ba0*/  FMNMX.FTZ R9, R159, R9, !PT ;  /* 0x000000099f097209 */ /* 0x000fe60007810000 */
[----:B------:R-:W-:Y:S02]  /*6bb0*/  FMNMX.FTZ R8, R164, R8, !PT ;  /* 0x00000008a4087209 */ /* 0x000fe40007810000 */
[----:B------:R-:W-:Y:S02]  /*6bc0*/  FMNMX.FTZ R9, R151, R9, !PT ;  /* 0x0000000997097209 */ /* 0x000fe40007810000 */
[----:B------:R-:W-:Y:S02]  /*6bd0*/  FSEL R167, R24, -INF , P6 ;  /* 0xff80000018a77808 */ /* 0x000fe40003000000 */
[----:B------:R-:W-:Y:S02]  /*6be0*/  FMNMX.FTZ R8, R165, R8, !PT ;  /* 0x00000008a5087209 */ /* 0x000fe40007810000 */
[----:B------:R-:W-:Y:S02]  /*6bf0*/  FSEL R177, R25, -INF , P4 ;  /* 0xff80000019b17808 */ /* 0x000fe40002000000 */
[----:B------:R-:W-:Y:S02]  /*6c00*/  ISETP.GT.AND P6, PT, R2, 0x30, PT ;  /* 0x000000300200780c */ /* 0x000fe40003fc4270 */
[----:B------:R-:W-:Y:S02]  /*6c10*/  FMNMX.FTZ R9, R158, R9, !PT ;  /* 0x000000099e097209 */ /* 0x000fe40007810000 */
[----:B------:R-:W-:Y:S02]  /*6c20*/  FMNMX.FTZ R8, R167, R8, !PT ;  /* 0x00000008a7087209 */ /* 0x000fe40007810000 */
[----:B------:R-:W-:Y:S02]  /*6c30*/  FSEL R180, R28, -INF , P6 ;  /* 0xff8000001cb47808 */ /* 0x000fe40003000000 */
[----:B------:R-:W-:Y:S02]  /*6c40*/  ISETP.GT.AND P4, PT, R2, 0x31, PT ;  /* 0x000000310200780c */ /* 0x000fe40003f84270 */
[----:B------:R-:W-:Y:S02]  /*6c50*/  FMNMX.FTZ R8, R177, R8, !PT ;  /* 0x00000008b1087209 */ /* 0x000fe40007810000 */
[----:B------:R-:W-:Y:S02]  /*6c60*/  FMNMX.FTZ R9, R160, R9, !PT ;  /* 0x00000009a0097209 */ /* 0x000fe40007810000 */
[----:B------:R-:W-:Y:S02]  /*6c70*/  FSEL R181, R29, -INF , P4 ;  /* 0xff8000001db57808 */ /* 0x000fe40002000000 */
[----:B------:R-:W-:Y:S02]  /*6c80*/  FMNMX.FTZ R8, R180, R8, !PT ;  /* 0x00000008b4087209 */ /* 0x000fe40007810000 */
[----:B------:R-:W-:Y:S02]  /*6c90*/  ISETP.GT.AND P6, PT, R2, 0x38, PT ;  /* 0x000000380200780c */ /* 0x000fe40003fc4270 */
[----:B------:R-:W-:Y:S02]  /*6ca0*/  FMNMX.FTZ R9, R161, R9, !PT ;  /* 0x00000009a1097209 */ /* 0x000fe40007810000 */
[----:B------:R-:W-:Y:S02]  /*6cb0*/  FSEL R183, R32, -INF , P6 ;  /* 0xff80000020b77808 */ /* 0x000fe40003000000 */
[----:B------:R-:W-:Y:S02]  /*6cc0*/  FMNMX.FTZ R4, R181, R8, !PT ;  /* 0x00000008b5047209 */ /* 0x000fe40007810000 */
[----:B------:R-:W-:Y:S02]  /*6cd0*/  ISETP.GT.AND P4, PT, R2, 0x39, PT ;  /* 0x000000390200780c */ /* 0x000fe40003f84270 */
[----:B------:R-:W-:Y:S02]  /*6ce0*/  FMNMX.FTZ R5, R162, R9, !PT ;  /* 0x00000009a2057209 */ /* 0x000fe40007810000 */
[----:B------:R-:W-:Y:S02]  /*6cf0*/  ISETP.GT.AND P6, PT, R2, 0x40, PT ;  /* 0x000000400200780c */ /* 0x000fe40003fc4270 */
[----:B------:R-:W-:Y:S02]  /*6d00*/  FSEL R232, R33, -INF , P4 ;  /* 0xff80000021e87808 */ /* 0x000fe40002000000 */
        /* <DEDUP_REMOVED lines=8> */
[----:B------:R-:W-:Y:S02]  /*6d90*/  FMNMX.FTZ R4, R235, R4, !PT ;  /* 0x00000004eb047209 */ /* 0x000fe40007810000 */
        /* <DEDUP_REMOVED lines=16> */
[C---:B------:R-:W-:Y:S02]  /*6ea0*/  ISETP.GT.AND P0, PT, R0.reuse, 0x41, PT ;  /* 0x000000410000780c */ /* 0x040fe40003f04270 */
[----:B------:R-:W-:Y:S02]  /*6eb0*/  ISETP.GT.AND P1, PT, R0, 0x48, PT ;  /* 0x000000480000780c */ /* 0x000fe40003f24270 */
[----:B------:R-:W-:Y:S02]  /*6ec0*/  FMNMX.FTZ R4, R234, R4, !PT ;  /* 0x00000004ea047209 */ /* 0x000fe40007810000 */
[----:B------:R-:W-:Y:S02]  /*6ed0*/  FSEL R243, R44, -INF , P6 ;  /* 0xff8000002cf37808 */ /* 0x000fe40003000000 */
[----:B------:R-:W-:Y:S02]  /*6ee0*/  ISETP.GT.AND P4, PT, R2, 0x51, PT ;  /* 0x000000510200780c */ /* 0x000fe40003f84270 */
[----:B------:R-:W-:Y:S02]  /*6ef0*/  FMNMX.FTZ R117, R240, R117, !PT ;  /* 0x00000075f0757209 */ /* 0x000fe40007810000 */
[----:B------:R-:W-:Y:S02]  /*6f00*/  FSEL R238, R39, -INF , P0 ;  /* 0xff80000027ee7808 */ /* 0x000fe40000000000 */
[----:B------:R-:W-:Y:S02]  /*6f10*/  ISETP.GT.AND P0, PT, R0, 0x49, PT ;  /* 0x000000490000780c */ /* 0x000fe40003f04270 */
[----:B------:R-:W-:Y:S02]  /*6f20*/  FSEL R241, R42, -INF , P1 ;  /* 0xff8000002af17808 */ /* 0x000fe40000800000 */
[----:B------:R-:W-:Y:S02]  /*6f30*/  ISETP.GT.AND P1, PT, R0, 0x50, PT ;  /* 0x000000500000780c */ /* 0x000fe40003f24270 */
[----:B------:R-:W-:Y:S02]  /*6f40*/  FMNMX.FTZ R4, R237, R4, !PT ;  /* 0x00000004ed047209 */ /* 0x000fe40007810000 */
[----:B------:R-:W-:Y:S02]  /*6f50*/  FSEL R244, R45, -INF , P4 ;  /* 0xff8000002df47808 */ /* 0x000fe40002000000 */
[----:B------:R-:W-:Y:S02]  /*6f60*/  ISETP.GT.AND P6, PT, R2, 0x58, PT ;  /* 0x000000580200780c */ /* 0x000fe40003fc4270 */
[----:B------:R-:W-:Y:S02]  /*6f70*/  FMNMX.FTZ R117, R243, R117, !PT ;  /* 0x00000075f3757209 */ /* 0x000fe40007810000 */
[----:B------:R-:W-:Y:S02]  /*6f80*/  FSEL R245, R46, -INF , P1 ;  /* 0xff8000002ef57808 */ /* 0x000fe40000800000 */
[C---:B------:R-:W-:Y:S02]  /*6f90*/  ISETP.GT.AND P1, PT, R0.reuse, 0x58, PT ;  /* 0x000000580000780c */ /* 0x040fe40003f24270 */
[----:B------:R-:W-:Y:S02]  /*6fa0*/  FSEL R242, R43, -INF , P0 ;  /* 0xff8000002bf27808 */ /* 0x000fe40000000000 */
[----:B------:R-:W-:Y:S02]  /*6fb0*/  ISETP.GT.AND P0, PT, R0, 0x51, PT ;  /* 0x000000510000780c */ /* 0x000fe40003f04270 */
[----:B------:R-:W-:Y:S02]  /*6fc0*/  ISETP.GT.AND P4, PT, R2, 0x59, PT ;  /* 0x000000590200780c */ /* 0x000fe40003f84270 */
[----:B------:R-:W-:Y:S02]  /*6fd0*/  FMNMX.FTZ R4, R238, R4, !PT ;  /* 0x00000004ee047209 */ /* 0x000fe40007810000 */
[----:B------:R-:W-:Y:S02]  /*6fe0*/  FSEL R247, R48, -INF , P6 ;  /* 0xff80000030f77808 */ /* 0x000fe40003000000 */
[----:B------:R-:W-:Y:S02]  /*6ff0*/  FMNMX.FTZ R117, R244, R117, !PT ;  /* 0x00000075f4757209 */ /* 0x000fe40007810000 */
[----:B------:R-:W-:Y:S02]  /*7000*/  FSEL R246, R47, -INF , P0 ;  /* 0xff8000002ff67808 */ /* 0x000fe40000000000 */
[C---:B------:R-:W-:Y:S02]  /*7010*/  ISETP.GT.AND P0, PT, R2.reuse, 0x60, PT ;  /* 0x000000600200780c */ /* 0x040fe40003f04270 */
[C---:B------:R-:W-:Y:S02]  /*7020*/  ISETP.GT.AND P6, PT, R2.reuse, 0x61, PT ;  /* 0x000000610200780c */ /* 0x040fe40003fc4270 */
[----:B------:R-:W-:Y:S02]  /*7030*/  FSEL R249, R49, -INF , P4 ;  /* 0xff80000031f97808 */ /* 0x000fe40002000000 */
[----:B------:R-:W-:Y:S02]  /*7040*/  ISETP.GT.AND P4, PT, R2, 0x68, PT ;  /* 0x000000680200780c */ /* 0x000fe40003f84270 */
[----:B------:R-:W-:Y:S02]  /*7050*/  FSEL R250, R50, -INF , P1 ;  /* 0xff80000032fa7808 */ /* 0x000fe40000800000 */
[----:B------:R-:W-:Y:S02]  /*7060*/  ISETP.GT.AND P1, PT, R2, 0x69, PT ;  /* 0x000000690200780c */ /* 0x000fe40003f24270 */
[----:B------:R-:W-:Y:S02]  /*7070*/  FMNMX.FTZ R4, R241, R4, !PT ;  /* 0x00000004f1047209 */ /* 0x000fe40007810000 */
[----:B------:R-:W-:Y:S02]  /*7080*/  FMNMX.FTZ R117, R247, R117, !PT ;  /* 0x00000075f7757209 */ /* 0x000fe40007810000 */
[----:B------:R-:W-:Y:S02]  /*7090*/  FSEL R15, R52, -INF , P0 ;  /* 0xff800000340f7808 */ /* 0x000fe40000000000 */
[----:B------:R-:W-:Y:S02]  /*70a0*/  FSEL R53, R53, -INF , P6 ;  /* 0xff80000035357808 */ /* 0x000fe40003000000 */
[C---:B------:R-:W-:Y:S02]  /*70b0*/  ISETP.GT.AND P6, PT, R2.reuse, 0x71, PT ;  /* 0x000000710200780c */ /* 0x040fe40003fc4270 */
[----:B------:R-:W-:Y:S02]  /*70c0*/  ISETP.GT.AND P0, PT, R2, 0x70, PT ;  /* 0x000000700200780c */ /* 0x000fe40003f04270 */
[----:B------:R-:W-:Y:S02]  /*70d0*/  FSEL R251, R56, -INF , P4 ;  /* 0xff80000038fb7808 */ /* 0x000fe40002000000 */
[C---:B------:R-:W-:Y:S02]  /*70e0*/  ISETP.GT.AND P4, PT, R2.reuse, 0x78, PT ;  /* 0x000000780200780c */ /* 0x040fe40003f84270 */
[----:B------:R-:W-:Y:S02]  /*70f0*/  FSEL R57, R57, -INF , P1 ;  /* 0xff80000039397808 */ /* 0x000fe40000800000 */
[----:B------:R-:W-:Y:S02]  /*7100*/  ISETP.GT.AND P1, PT, R2, 0x79, PT ;  /* 0x000000790200780c */ /* 0x000fe40003f24270 */
[----:B------:R-:W-:Y:S02]  /*7110*/  FMNMX.FTZ R2, R242, R4, !PT ;  /* 0x00000004f2027209 */ /* 0x000fe40007810000 */
[----:B------:R-:W-:Y:S02]  /*7120*/  FMNMX.FTZ R117, R249, R117, !PT ;  /* 0x00000075f9757209 */ /* 0x000fe40007810000 */
[----:B------:R-:W-:Y:S02]  /*7130*/  FMNMX.FTZ R2, R245, R2, !PT ;  /* 0x00000002f5027209 */ /* 0x000fe40007810000 */
        /* <DEDUP_REMOVED lines=10> */
[----:B------:R-:W-:Y:S02]  /*71e0*/  FSEL R32, R54, -INF , P0 ;  /* 0xff80000036207808 */ /* 0x000fe40000000000 */
[----:B------:R-:W-:Y:S02]  /*71f0*/  ISETP.GT.AND P1, PT, R0, 0x61, PT ;  /* 0x000000610000780c */ /* 0x000fe40003f24270 */
[----:B------:R-:W-:Y:S02]  /*7200*/  FMNMX.FTZ R2, R248, R2, !PT ;  /* 0x00000002f8027209 */ /* 0x000fe40007810000 */
        /* <DEDUP_REMOVED lines=20> */
[----:B------:R-:W-:Y:S01]  /*7350*/  FMNMX.FTZ R2, R62, R2, !PT ;  /* 0x000000023e027209 */ /* 0x000fe20007810000 */
[----:B------:R-:W1:Y:S01]  /*7360*/  SHFL.BFLY PT, R4, R117, 0x2, 0x1f ;  /* 0x0c401f0075047f89 */ /* 0x000e6200000e0000 */
[C---:B------:R-:W-:Y:S02]  /*7370*/  ISETP.GT.AND P1, PT, R0.reuse, 0x78, PT ;  /* 0x000000780000780c */ /* 0x040fe40003f24270 */
[----:B------:R-:W-:Y:S02]  /*7380*/  ISETP.GT.AND P0, PT, R0, 0x79, PT ;  /* 0x000000790000780c */ /* 0x000fe40003f04270 */
[----:B------:R-:W-:Y:S02]  /*7390*/  FMNMX.FTZ R0, R63, R2, !PT ;  /* 0x000000023f007209 */ /* 0x000fe40007810000 */
[----:B------:R-:W-:Y:S02]  /*73a0*/  FSEL R66, R66, -INF , P1 ;  /* 0xff80000042427808 */ /* 0x000fe40000800000 */
[----:B------:R-:W-:Y:S02]  /*73b0*/  FSEL R119, R67, -INF , P0 ;  /* 0xff80000043777808 */ /* 0x000fe40000000000 */
[----:B------:R-:W-:Y:S02]  /*73c0*/  FMNMX.FTZ R0, R66, R0, !PT ;  /* 0x0000000042007209 */ /* 0x000fe40007810000 */
[----:B------:R-:W-:Y:S02]  /*73d0*/  ISETP.GT.AND P6, PT, R229, R230, PT ;  /* 0x000000e6e500720c */ /* 0x000fe40003fc4270 */
[----:B------:R-:W-:Y:S02]  /*73e0*/  FMNMX.FTZ R0, R119, R0, !PT ;  /* 0x0000000077007209 */ /* 0x000fe40007810000 */
[----:B------:R-:W-:Y:S03]  /*73f0*/  IADD3 R230, R229, -0x1, RZ ;  /* 0xffffffffe5e67810 */ /* 0x000fe60007ffe0ff */
[----:B------:R-:W4:Y:S01]  /*7400*/  SHFL.BFLY PT, R2, R0, 0x2, 0x1f ;  /* 0x0c401f0000027f89 */ /* 0x000f2200000e0000 */
[----:B-1----:R-:W-:Y:S05]  /*7410*/  FMNMX.FTZ R117, R117, R4, !PT ;  /* 0x0000000475757209 */ /* 0x002fea0007810000 */
[----:B------:R-:W-:Y:S01]  /*7420*/  @P6 SHF.R.S32.HI R6, RZ, 0x1f, R230 ;  /* 0x0000001fff066819 */ /* 0x000fe200000114e6 */
[----:B------:R-:W-:Y:S01]  /*7430*/  @P6 IMAD.MOV.U32 R11, RZ, RZ, c[0x0][0x1e0] ;  /* 0x00007800ff0b6624 */ /* 0x000fe200078e00ff */
[----:B------:R-:W1:Y:S03]  /*7440*/  SHFL.BFLY PT, R4, R117, 0x1, 0x1f ;  /* 0x0c201f0075047f89 */ /* 0x000e6600000e0000 */
[----:B------:R-:W-:Y:S02]  /*7450*/  @P6 IMAD R6, R6, c[0x0][0x1e0], RZ ;  /* 0x0000780006066a24 */ /* 0x000fe400078e02ff */
[----:B------:R-:W-:Y:S02]  /*7460*/  @P6 IMAD.SHL.U32 R10, R11, 0x40, RZ ;  /* 0x000000400b0a6824 */ /* 0x000fe400078e00ff */
[----:B------:R-:W-:Y:S01]  /*7470*/  @P6 IMAD R6, R230, c[0x0][0x1e4], R6 ;  /* 0x00007900e6066a24 */ /* 0x000fe200078e0206 */
[----:B----4-:R-:W-:Y:S05]  /*7480*/  FMNMX.FTZ R0, R0, R2, !PT ;  /* 0x0000000200007209 */ /* 0x010fea0007810000 */
[----:B------:R-:W4:Y:S01]  /*7490*/  SHFL.BFLY PT, R2, R0, 0x1, 0x1f ;  /* 0x0c201f0000027f89 */ /* 0x000f2200000e0000 */
[----:B-1----:R-:W-:Y:S04]  /*74a0*/  FMNMX.FTZ R117, R117, R4, !PT ;  /* 0x0000000475757209 */ /* 0x002fe80007810000 */
[C---:B------:R-:W-:Y:S01]  /*74b0*/  FSETP.NEU.FTZ.AND P1, PT, R117.reuse, -INF , PT ;  /* 0xff8000007500780b */ /* 0x040fe20003f3d000 */
[----:B------:R-:W-:Y:S05]  /*74c0*/  FMUL.FTZ R149, R117, c[0x0][0x2d0] ;  /* 0x0000b40075957a20 */ /* 0x000fea0000410000 */
[----:B------:R-:W-:Y:S05]  /*74d0*/  FSEL R149, R149, RZ, P1 ;  /* 0x000000ff95957208 */ /* 0x000fea0000800000 */
[--C-:B------:R-:W-:Y:S02]  /*74e0*/  FFMA.FTZ R4, R116, c[0x0][0x2d0], -R149.reuse ;  /* 0x0000b40074047a23 */ /* 0x100fe40000010895 */
[--C-:B------:R-:W-:Y:S02]  /*74f0*/  FFMA.FTZ R7, R156, c[0x0][0x2d0], -R149.reuse ;  /* 0x0000b4009c077a23 */ /* 0x100fe40000010895 */
[----:B------:R1:W-:Y:S01]  /*7500*/  MUFU.EX2 R49, R4 ;  /* 0x0000000400317308 */ /* 0x0003e20000000800 */
[----:B----4-:R-:W-:Y:S01]  /*7510*/  FMNMX.FTZ R116, R0, R2, !PT ;  /* 0x0000000200747209 */ /* 0x010fe20007810000 */
[----:B------:R-:W-:Y:S02]  /*7520*/  FFMA.FTZ R0, R148, c[0x0][0x2d0], -R149 ;  /* 0x0000b40094007a23 */ /* 0x000fe40000010895 */
[----:B------:R-:W-:Y:S02]  /*7530*/  IMAD.MOV.U32 R156, RZ, RZ, R15 ;  /* 0x000000ffff9c7224 */ /* 0x000fe400078e000f */
[----:B------:R-:W-:Y:S04]  /*7540*/  FMUL.FTZ R148, R116, c[0x0][0x2d0] ;  /* 0x0000b40074947a20 */ /* 0x000fe80000410000 */
[----:B------:R4:W-:Y:S10]  /*7550*/  MUFU.EX2 R12, R0 ;  /* 0x00000000000c7308 */ /* 0x0009f40000000800 */
[----:B------:R-:W5:Y:S01]  /*7560*/  MUFU.EX2 R48, R7 ;  /* 0x0000000700307308 */ /* 0x000f620000000800 */
[----:B-1----:R-:W-:Y:S05]  /*7570*/  @P6 IMAD.WIDE.U32 R4, R230, c[0x0][0x1e0], RZ ;  /* 0x00007800e6046a25 */ /* 0x002fea00078e00ff */
[----:B------:R-:W-:Y:S01]  /*7580*/  @P6 IADD3 R5, R5, R6, RZ ;  /* 0x0000000605056210 */ /* 0x000fe20007ffe0ff */
[C---:B------:R-:W-:Y:S03]  /*7590*/  @P6 IMAD.SHL.U32 R6, R4.reuse, 0x80, RZ ;  /* 0x0000008004066824 */ /* 0x040fe600078e00ff */
[----:B------:R-:W-:Y:S01]  /*75a0*/  @P6 SHF.L.U64.HI R4, R4, 0x7, R5 ;  /* 0x0000000704046819 */ /* 0x000fe20000010205 */
[----:B----4-:R-:W-:Y:S01]  /*75b0*/  FFMA.FTZ R0, R150, c[0x0][0x2d0], -R149 ;  /* 0x0000b40096007a23 */ /* 0x010fe20000010895 */
[----:B--2---:R-:W-:Y:S02]  /*75c0*/  @P6 IADD3 R5, P4, P0, R6, 0x40, R18 ;  /* 0x0000004006056810 */ /* 0x004fe4000789e012 */
[----:B------:R-:W-:Y:S01]  /*75d0*/  MOV R150, R57 ;  /* 0x0000003900967202 */ /* 0x000fe20000000f00 */
[----:B------:R1:W-:Y:S01]  /*75e0*/  MUFU.EX2 R40, R0 ;  /* 0x0000000000287308 */ /* 0x0003e20000000800 */
[--C-:B---3--:R-:W-:Y:S02]  /*75f0*/  @P6 IADD3.X R9, R4, RZ, R17.reuse, P4, P0 ;  /* 0x000000ff04096210 */ /* 0x108fe400027e0411 */
[----:B------:R-:W-:Y:S02]  /*7600*/  FSETP.NEU.FTZ.AND P0, PT, R116, -INF , PT ;  /* 0xff8000007400780b */ /* 0x000fe40003f1d000 */
[----:B-----5:R-:W-:Y:S02]  /*7610*/  F2FP.BF16.PACK_AB R144, R48, R49 ;  /* 0x000000313090723e */ /* 0x020fe400000010ff */
[----:B------:R-:W-:Y:S05]  /*7620*/  FSEL R148, R148, RZ, P0 ;  /* 0x000000ff94947208 */ /* 0x000fea0000000000 */
[----:B------:R-:W-:Y:S01]  /*7630*/  FFMA.FTZ R2, R157, c[0x0][0x2d0], -R148 ;  /* 0x0000b4009d027a23 */ /* 0x000fe20000010894 */
[----:B------:R-:W-:Y:S03]  /*7640*/  MOV R157, R16 ;  /* 0x00000010009d7202 */ /* 0x000fe60000000f00 */
[----:B------:R2:W-:Y:S01]  /*7650*/  MUFU.EX2 R42, R2 ;  /* 0x00000002002a7308 */ /* 0x0005e20000000800 */
[----:B-1----:R-:W-:Y:S05]  /*7660*/  @P6 IADD3 R0, P4, R6, R18, RZ ;  /* 0x0000001206006210 */ /* 0x002fea0007f9e0ff */
[----:B------:R-:W-:Y:S01]  /*7670*/  @P6 IMAD.X R4, R4, 0x1, R17, P4 ;  /* 0x0000000104046824 */ /* 0x000fe200020e0611 */
[C---:B------:R-:W-:Y:S04]  /*7680*/  @P6 LEA R6, P4, R0.reuse, c[0x0][0x1c8], 0x1 ;  /* 0x0000720000066a11 */ /* 0x040fe800078808ff */
[----:B------:R-:W-:Y:S01]  /*7690*/  @P6 LEA.HI.X R7, R0, c[0x0][0x1cc], R4, 0x1, P4 ;  /* 0x0000730000076a11 */ /* 0x000fe200020f0c04 */
[----:B------:R-:W-:Y:S01]  /*76a0*/  FFMA.FTZ R0, R159, c[0x0][0x2d0], -R148 ;  /* 0x0000b4009f007a23 */ /* 0x000fe20000010894 */
[C---:B------:R-:W-:Y:S01]  /*76b0*/  @P6 LEA R8, P4, R5.reuse, c[0x0][0x1c8], 0x1 ;  /* 0x0000720005086a11 */ /* 0x040fe200078808ff */
[----:B------:R-:W-:Y:S02]  /*76c0*/  IMAD.MOV.U32 R159, RZ, RZ, R14 ;  /* 0x000000ffff9f7224 */ /* 0x000fe400078e000e */
[----:B------:R1:W3:Y:S01]  /*76d0*/  MUFU.EX2 R43, R0 ;  /* 0x00000000002b7308 */ /* 0x0002e20000000800 */
[----:B------:R4:W-:Y:S01]  /*76e0*/  @P6 LDGSTS.E.BYPASS.LTC128B.128 [R228+0x8100], [R6.64], !P3 ;  /* 0x0810000006e46fae */ /* 0x0009e2000d901d46 */
[----:B------:R-:W-:Y:S01]  /*76f0*/  @P6 LEA.HI.X R9, R5, c[0x0][0x1cc], R9, 0x1, P4 ;  /* 0x0000730005096a11 */ /* 0x000fe200020f0c09 */
[----:B--2---:R-:W-:Y:S01]  /*7700*/  @P6 IMAD.MOV.U32 R2, RZ, RZ, 0x6 ;  /* 0x00000006ff026424 */ /* 0x004fe200078e00ff */
[----:B------:R-:W-:Y:S04]  /*7710*/  @P6 IADD3 R4, P4, R6, R10, RZ ;  /* 0x0000000a06046210 */ /* 0x000fe80007f9e0ff */
[----:B------:R-:W-:Y:S01]  /*7720*/  @P6 SHF.L.U64.HI R2, R11, R2, c[0x0][0x1e4] ;  /* 0x000079000b026619 */ /* 0x000fe20000010202 */
[----:B------:R2:W-:Y:S04]  /*7730*/  @P6 LDGSTS.E.BYPASS.LTC128B.128 [R228+0xc100], [R8.64], !P2 ;  /* 0x0c10000008e46fae */ /* 0x0005e8000d101d46 */
[----:B------:R-:W-:Y:S05]  /*7740*/  @P6 IMAD.X R5, R2, 0x1, R7, P4 ;  /* 0x0000000102056824 */ /* 0x000fea00020e0607 */
[----:B------:R5:W-:Y:S01]  /*7750*/  @P6 LDGSTS.E.BYPASS.LTC128B.128 [R228+0x9100], [R4.64], !P3 ;  /* 0x0910000004e46fae */ /* 0x000be2000d901d46 */
[----:B-1----:R-:W-:Y:S01]  /*7760*/  FFMA.FTZ R0, R151, c[0x0][0x2d0], -R148 ;  /* 0x0000b40097007a23 */ /* 0x002fe20000010894 */
[----:B---3--:R-:W-:Y:S06]  /*7770*/  F2FP.BF16.PACK_AB R145, R43, R42 ;  /* 0x0000002a2b91723e */ /* 0x008fec00000010ff */
[----:B------:R5:W-:Y:S01]  /*7780*/  @P6 LDGSTS.E.BYPASS.LTC128B.128 [R228+0xd100], [R4.64+0x80], !P2 ;  /* 0x0d10008004e46fae */ /* 0x000be2000d101d46 */
[----:B------:R-:W-:Y:S01]  /*7790*/  IMAD.MOV.U32 R151, RZ, RZ, R12 ;  /* 0x000000ffff977224 */ /* 0x000fe200078e000c */
[----:B------:R1:W-:Y:S01]  /*77a0*/  MUFU.EX2 R35, R0 ;  /* 0x0000000000237308 */ /* 0x0003e20000000800 */
[-C--:B----4-:R-:W-:Y:S03]  /*77b0*/  @P6 IADD3 R6, P4, R4, R10.reuse, RZ ;  /* 0x0000000a04066210 */ /* 0x090fe60007f9e0ff */
[----:B------:R-:W-:Y:S02]  /*77c0*/  F2FP.BF16.PACK_AB R146, R40, R151 ;  /* 0x000000972892723e */ /* 0x000fe400000010ff */
[----:B------:R-:W-:Y:S02]  /*77d0*/  @P6 IMAD.X R7, R5, 0x1, R2, P4 ;  /* 0x0000000105076824 */ /* 0x000fe400020e0602 */
[----:B--2---:R-:W-:Y:S02]  /*77e0*/  FFMA.FTZ R9, R158, c[0x0][0x2d0], -R148 ;  /* 0x0000b4009e097a23 */ /* 0x004fe40000010894 */
[----:B------:R-:W-:Y:S01]  /*77f0*/  IMAD.MOV.U32 R158, RZ, RZ, R13 ;  /* 0x000000ffff9e7224 */ /* 0x000fe200078e000d */
[----:B------:R2:W-:Y:S01]  /*7800*/  @P6 LDGSTS.E.BYPASS.LTC128B.128 [R228+0xa100], [R6.64], !P3 ;  /* 0x0a10000006e46fae */ /* 0x0005e2000d901d46 */
[----:B------:R3:W4:Y:S07]  /*7810*/  MUFU.EX2 R41, R9 ;  /* 0x0000000900297308 */ /* 0x00072e0000000800 */
[----:B------:R2:W-:Y:S01]  /*7820*/  @P6 LDGSTS.E.BYPASS.LTC128B.128 [R228+0xe100], [R6.64+0x80], !P2 ;  /* 0x0e10008006e46fae */ /* 0x0005e2000d101d46 */
[----:B-1----:R-:W-:Y:S02]  /*7830*/  FSEL R0, R117, RZ, P1 ;  /* 0x000000ff75007208 */ /* 0x002fe40000800000 */
[----:B------:R-:W-:Y:S03]  /*7840*/  @P6 IADD3 R8, P1, R6, R10, RZ ;  /* 0x0000000a06086210 */ /* 0x000fe60007f3e0ff */
[----:B------:R-:W-:Y:S04]  /*7850*/  FADD.FTZ R0, -R0, R3 ;  /* 0x0000000300007221 */ /* 0x000fe80000010100 */
[----:B------:R-:W-:Y:S01]  /*7860*/  FMUL.FTZ R0, R0, c[0x0][0x2d0] ;  /* 0x0000b40000007a20 */ /* 0x000fe20000410000 */
[----:B---3--:R-:W-:Y:S03]  /*7870*/  @P6 IADD3.X R9, R7, R2, RZ, P1, !PT ;  /* 0x0000000207096210 */ /* 0x008fe60000ffe4ff */
[----:B------:R1:W5:Y:S01]  /*7880*/  MUFU.EX2 R3, R0 ;  /* 0x0000000000037308 */ /* 0x0003620000000800 */
[----:B------:R-:W-:Y:S02]  /*7890*/  FSEL R2, R116, RZ, P0 ;  /* 0x000000ff74027208 */ /* 0x000fe40000000000 */
[----:B----4-:R-:W-:Y:S01]  /*78a0*/  F2FP.BF16.PACK_AB R147, R41, R35 ;  /* 0x000000232993723e */ /* 0x010fe200000010ff */
[----:B------:R3:W-:Y:S08]  /*78b0*/  @P6 LDGSTS.E.BYPASS.LTC128B.128 [R228+0xb100], [R8.64], !P3 ;  /* 0x0b10000008e46fae */ /* 0x0007f0000d901d46 */
[----:B------:R3:W-:Y:S08]  /*78c0*/  @P6 LDGSTS.E.BYPASS.LTC128B.128 [R228+0xf100], [R8.64+0x80], !P2 ;  /* 0x0f10008008e46fae */ /* 0x0007f0000d101d46 */
[----:B------:R-:W4:Y:S01]  /*78d0*/  LDSM.16.MT88.4 R12, [R200] ;  /* 0x00000000c80c783b */ /* 0x000f220000004200 */
[----:B-1----:R-:W-:Y:S02]  /*78e0*/  FADD.FTZ R0, -R2, R118 ;  /* 0x0000007602007221 */ /* 0x002fe40000010100 */
[----:B------:R-:W-:Y:S02]  /*78f0*/  FFMA.FTZ R2, R152, c[0x0][0x2d0], -R149 ;  /* 0x0000b40098027a23 */ /* 0x000fe40000010895 */
[----:B------:R-:W-:Y:S03]  /*7900*/  FMUL.FTZ R0, R0, c[0x0][0x2d0] ;  /* 0x0000b40000007a20 */ /* 0x000fe60000410000 */
[----:B------:R-:W1:Y:S01]  /*7910*/  LDSM.16.MT88.4 R20, [R204] ;  /* 0x00000000cc14783b */ /* 0x000e620000004200 */
[----:B------:R-:W-:Y:S02]  /*7920*/  IMAD.MOV.U32 R118, RZ, RZ, R66 ;  /* 0x000000ffff767224 */ /* 0x000fe400078e0042 */
[C---:B-----5:R-:W-:Y:S01]  /*7930*/  FMUL.FTZ R4, R3.reuse, R120 ;  /* 0x0000007803047220 */ /* 0x060fe20000410000 */
[----:B------:R-:W5:Y:S01]  /*7940*/  MUFU.EX2 R0, R0 ;  /* 0x0000000000007308 */ /* 0x000f620000000800 */
[C---:B------:R-:W-:Y:S01]  /*7950*/  FMUL.FTZ R5, R3.reuse, R121 ;  /* 0x0000007903057220 */ /* 0x040fe20000410000 */
[----:B------:R-:W-:Y:S01]  /*7960*/  MOV R121, R40 ;  /* 0x0000002800797202 */ /* 0x000fe20000000f00 */
[C---:B------:R-:W-:Y:S01]  /*7970*/  FMUL.FTZ R24, R3.reuse, R80 ;  /* 0x0000005003187220 */ /* 0x040fe20000410000 */
[----:B------:R-:W1:Y:S01]  /*7980*/  LDSM.16.MT88.4 R28, [R203] ;  /* 0x00000000cb1c783b */ /* 0x000e620000004200 */
[C---:B---3--:R-:W-:Y:S02]  /*7990*/  FMUL.FTZ R8, R3.reuse, R124 ;  /* 0x0000007c03087220 */ /* 0x048fe40000410000 */
[C---:B------:R-:W-:Y:S02]  /*79a0*/  FMUL.FTZ R9, R3.reuse, R125 ;  /* 0x0000007d03097220 */ /* 0x040fe40000410000 */
[C---:B------:R-:W-:Y:S02]  /*79b0*/  FMUL.FTZ R16, R3.reuse, R72 ;  /* 0x0000004803107220 */ /* 0x040fe40000410000 */
[C---:B------:R-:W-:Y:S01]  /*79c0*/  FMUL.FTZ R17, R3.reuse, R73 ;  /* 0x0000004903117220 */ /* 0x040fe20000410000 */
[----:B------:R-:W3:Y:S01]  /*79d0*/  LDSM.16.MT88.4 R36, [R223] ;  /* 0x00000000df24783b */ /* 0x000ee20000004200 */
[C---:B------:R-:W-:Y:S02]  /*79e0*/  FMUL.FTZ R25, R3.reuse, R81 ;  /* 0x0000005103197220 */ /* 0x040fe40000410000 */
[----:B------:R-:W-:Y:S02]  /*79f0*/  IMAD.MOV.U32 R152, RZ, RZ, R32 ;  /* 0x000000ffff987224 */ /* 0x000fe400078e0020 */
[C---:B------:R-:W-:Y:S02]  /*7a00*/  FMUL.FTZ R32, R3.reuse, R88 ;  /* 0x0000005803207220 */ /* 0x040fe40000410000 */
[----:B------:R-:W-:Y:S01]  /*7a10*/  IMAD.MOV.U32 R88, RZ, RZ, R33 ;  /* 0x000000ffff587224 */ /* 0x000fe200078e0021 */
[----:B------:R-:W1:Y:S01]  /*7a20*/  LDSM.16.MT88.4 R44, [R200+0x4000] ;  /* 0x00400000c82c783b */ /* 0x000e620000004200 */
[C---:B------:R-:W-:Y:S02]  /*7a30*/  FMUL.FTZ R33, R3.reuse, R89 ;  /* 0x0000005903217220 */ /* 0x040fe40000410000 */
[----:B------:R-:W-:Y:S02]  /*7a40*/  IMAD.MOV.U32 R89, RZ, RZ, R34 ;  /* 0x000000ffff597224 */ /* 0x000fe400078e0022 */
[C---:B-----5:R-:W-:Y:S02]  /*7a50*/  FMUL.FTZ R11, R0.reuse, R127 ;  /* 0x0000007f000b7220 */ /* 0x060fe40000410000 */
[----:B------:R5:W-:Y:S01]  /*7a60*/  MUFU.EX2 R127, R2 ;  /* 0x00000002007f7308 */ /* 0x000be20000000800 */
[C---:B--2---:R-:W-:Y:S01]  /*7a70*/  FMUL.FTZ R6, R0.reuse, R122 ;  /* 0x0000007a00067220 */ /* 0x044fe20000410000 */
[----:B------:R-:W0:Y:S01]  /*7a80*/  LDGDEPBAR ;  /* 0x00000000000079af */ /* 0x000e220000000000 */
[C---:B------:R-:W-:Y:S02]  /*7a90*/  FMUL.FTZ R7, R0.reuse, R123 ;  /* 0x0000007b00077220 */ /* 0x040fe40000410000 */
[C---:B------:R-:W-:Y:S02]  /*7aa0*/  FMUL.FTZ R18, R0.reuse, R74 ;  /* 0x0000004a00127220 */ /* 0x040fe40000410000 */
[C---:B------:R-:W-:Y:S02]  /*7ab0*/  FMUL.FTZ R19, R0.reuse, R75 ;  /* 0x0000004b00137220 */ /* 0x040fe40000410000 */
[C---:B------:R-:W-:Y:S01]  /*7ac0*/  FMUL.FTZ R26, R0.reuse, R82 ;  /* 0x00000052001a7220 */ /* 0x040fe20000410000 */
[C---:B----4-:R-:W-:Y:S01]  /*7ad0*/  HMMA.16816.F32.BF16 R4, R144.reuse, R12, R4 ;  /* 0x0000000c9004723c */ /* 0x050fe20000041804 */
[----:B------:R-:W-:Y:S04]  /*7ae0*/  LDSM.16.MT88.4 R72, [R200+0x800] ;  /* 0x00080000c848783b */ /* 0x000fe80000004200 */
[C---:B------:R-:W-:Y:S02]  /*7af0*/  FMUL.FTZ R10, R0.reuse, R126 ;  /* 0x0000007e000a7220 */ /* 0x040fe40000410000 */
[C---:B------:R-:W-:Y:S02]  /*7b00*/  FMUL.FTZ R12, R3.reuse, R68 ;  /* 0x00000044030c7220 */ /* 0x040fe40000410000 */
[----:B------:R-:W-:Y:S03]  /*7b10*/  FMUL.FTZ R13, R3, R69 ;  /* 0x00000045030d7220 */ /* 0x000fe60000410000 */
[C---:B------:R-:W-:Y:S03]  /*7b20*/  HMMA.16816.F32.BF16 R8, R144.reuse, R14, R8 ;  /* 0x0000000e9008723c */ /* 0x040fe60000041808 */
[----:B-----5:R-:W-:Y:S02]  /*7b30*/  FFMA.FTZ R2, R153, c[0x0][0x2d0], -R149 ;  /* 0x0000b40099027a23 */ /* 0x020fe40000010895 */
[----:B------:R-:W-:Y:S02]  /*7b40*/  IMAD.MOV.U32 R122, RZ, RZ, R35 ;  /* 0x000000ffff7a7224 */ /* 0x000fe400078e0023 */
[----:B------:R2:W-:Y:S01]  /*7b50*/  MUFU.EX2 R66, R2 ;  /* 0x0000000200427308 */ /* 0x0005e20000000800 */
[C---:B------:R-:W-:Y:S04]  /*7b60*/  FMUL.FTZ R14, R0.reuse, R70 ;  /* 0x00000046000e7220 */ /* 0x040fe80000410000 */
[C---:B------:R-:W-:Y:S02]  /*7b70*/  FMUL.FTZ R15, R0.reuse, R71 ;  /* 0x00000047000f7220 */ /* 0x040fe40000410000 */
[----:B------:R-:W-:Y:S01]  /*7b80*/  LDSM.16.MT88.4 R68, [R206+0x4000] ;  /* 0x00400000ce44783b */ /* 0x000fe20000004200 */
[C---:B------:R-:W-:Y:S02]  /*7b90*/  FMUL.FTZ R27, R0.reuse, R83 ;  /* 0x00000053001b7220 */ /* 0x040fe40000410000 */
[----:B------:R-:W-:Y:S02]  /*7ba0*/  IMAD.MOV.U32 R126, RZ, RZ, R43 ;  /* 0x000000ffff7e7224 */ /* 0x000fe400078e002b */
[C---:B-1----:R-:W-:Y:S03]  /*7bb0*/  HMMA.16816.F32.BF16 R12, R144.reuse, R20, R12 ;  /* 0x00000014900c723c */ /* 0x042fe6000004180c */
[----:B------:R-:W-:Y:S02]  /*7bc0*/  FMUL.FTZ R35, R0, R91 ;  /* 0x0000005b00237220 */ /* 0x000fe40000410000 */
[----:B------:R-:W-:Y:S02]  /*7bd0*/  IMAD.MOV.U32 R125, RZ, RZ, R48 ;  /* 0x000000ffff7d7224 */ /* 0x000fe400078e0030 */
[C---:B------:R-:W-:Y:S01]  /*7be0*/  FMUL.FTZ R20, R3.reuse, R76 ;  /* 0x0000004c03147220 */ /* 0x040fe20000410000 */
[C---:B------:R-:W-:Y:S04]  /*7bf0*/  HMMA.16816.F32.BF16 R16, R144.reuse, R22, R16 ;  /* 0x000000169010723c */ /* 0x040fe80000041810 */
[----:B--2---:R-:W-:Y:S02]  /*7c00*/  FFMA.FTZ R2, R160, c[0x0][0x2d0], -R148 ;  /* 0x0000b400a0027a23 */ /* 0x004fe40000010894 */
[C---:B------:R-:W-:Y:S02]  /*7c10*/  FMUL.FTZ R21, R3.reuse, R77 ;  /* 0x0000004d03157220 */ /* 0x040fe40000410000 */
[----:B------:R1:W2:Y:S01]  /*7c20*/  MUFU.EX2 R65, R2 ;  /* 0x0000000200417308 */ /* 0x0002a20000000800 */
[C---:B------:R-:W-:Y:S03]  /*7c30*/  FMUL.FTZ R22, R0.reuse, R78 ;  /* 0x0000004e00167220 */ /* 0x040fe60000410000 */
[C---:B------:R-:W-:Y:S02]  /*7c40*/  FMUL.FTZ R23, R0.reuse, R79 ;  /* 0x0000004f00177220 */ /* 0x040fe40000410000 */
[----:B------:R-:W-:Y:S01]  /*7c50*/  LDSM.16.MT88.4 R76, [R204+0x800] ;  /* 0x00080000cc4c783b */ /* 0x000fe20000004200 */
[C---:B------:R-:W-:Y:S02]  /*7c60*/  FMUL.FTZ R34, R0.reuse, R90 ;  /* 0x0000005a00227220 */ /* 0x040fe40000410000 */
[C---:B------:R-:W-:Y:S02]  /*7c70*/  FMUL.FTZ R51, R0.reuse, R103 ;  /* 0x0000006700337220 */ /* 0x040fe40000410000 */
[C---:B------:R-:W-:Y:S03]  /*7c80*/  HMMA.16816.F32.BF16 R20, R144.reuse, R28, R20 ;  /* 0x0000001c9014723c */ /* 0x040fe60000041814 */
[----:B------:R-:W-:Y:S02]  /*7c90*/  IMAD.MOV.U32 R123, RZ, RZ, R42 ;  /* 0x000000ffff7b7224 */ /* 0x000fe400078e002a */
[----:B------:R-:W-:Y:S02]  /*7ca0*/  IMAD.MOV.U32 R120, RZ, RZ, R41 ;  /* 0x000000ffff787224 */ /* 0x000fe400078e0029 */
[C---:B------:R-:W-:Y:S01]  /*7cb0*/  FMUL.FTZ R28, R3.reuse, R84 ;  /* 0x00000054031c7220 */ /* 0x040fe20000410000 */
[C---:B------:R-:W-:Y:S04]  /*7cc0*/  HMMA.16816.F32.BF16 R24, R144.reuse, R30, R24 ;  /* 0x0000001e9018723c */ /* 0x040fe80000041818 */
[----:B------:R-:W-:Y:S02]  /*7cd0*/  FMUL.FTZ R29, R3, R85 ;  /* 0x00000055031d7220 */ /* 0x000fe40000410000 */
[----:B-1----:R-:W-:Y:S02]  /*7ce0*/  FFMA.FTZ R2, R161, c[0x0][0x2d0], -R148 ;  /* 0x0000b400a1027a23 */ /* 0x002fe40000010894 */
[C---:B------:R-:W-:Y:S02]  /*7cf0*/  FMUL.FTZ R30, R0.reuse, R86 ;  /* 0x00000056001e7220 */ /* 0x040fe40000410000 */
[----:B------:R1:W4:Y:S02]  /*7d00*/  MUFU.EX2 R67, R2 ;  /* 0x0000000200437308 */ /* 0x0003240000000800 */
[----:B------:R-:W-:Y:S02]  /*7d10*/  FMUL.FTZ R31, R0, R87 ;  /* 0x00000057001f7220 */ /* 0x000fe40000410000 */
[----:B------:R-:W-:Y:S02]  /*7d20*/  IMAD.MOV.U32 R87, RZ, RZ, R53 ;  /* 0x000000ffff577224 */ /* 0x000fe400078e0035 */
[----:B------:R-:W5:Y:S01]  /*7d30*/  LDSM.16.MT88.4 R52, [R204+0x4000] ;  /* 0x00400000cc34783b */ /* 0x000f620000004200 */
[----:B------:R-:W-:Y:S02]  /*7d40*/  IMAD.MOV.U32 R84, RZ, RZ, R62 ;  /* 0x000000ffff547224 */ /* 0x000fe400078e003e */
[C---:B---3--:R-:W-:Y:S03]  /*7d50*/  HMMA.16816.F32.BF16 R28, R144.reuse, R36, R28 ;  /* 0x00000024901c723c */ /* 0x048fe6000004181c */
[----:B------:R-:W-:Y:S02]  /*7d60*/  IMAD.MOV.U32 R85, RZ, RZ, R63 ;  /* 0x000000ffff557224 */ /* 0x000fe400078e003f */
[----:B------:R-:W3:Y:S01]  /*7d70*/  LDSM.16.MT88.4 R60, [R203+0x4000] ;  /* 0x00400000cb3c783b */ /* 0x000ee20000004200 */
[----:B------:R-:W-:Y:S02]  /*7d80*/  IMAD.MOV.U32 R86, RZ, RZ, R49 ;  /* 0x000000ffff567224 */ /* 0x000fe400078e0031 */
[C---:B------:R-:W-:Y:S04]  /*7d90*/  HMMA.16816.F32.BF16 R32, R144.reuse, R38, R32 ;  /* 0x000000269020723c */ /* 0x040fe80000041820 */
[C---:B------:R-:W-:Y:S02]  /*7da0*/  FMUL.FTZ R36, R3.reuse, R92 ;  /* 0x0000005c03247220 */ /* 0x040fe40000410000 */
[C---:B------:R-:W-:Y:S02]  /*7db0*/  FMUL.FTZ R37, R3.reuse, R93 ;  /* 0x0000005d03257220 */ /* 0x040fe40000410000 */
[----:B-1----:R-:W-:Y:S04]  /*7dc0*/  FFMA.FTZ R2, R154, c[0x0][0x2d0], -R149 ;  /* 0x0000b4009a027a23 */ /* 0x002fe80000010895 */
[----:B------:R1:W1:Y:S01]  /*7dd0*/  MUFU.EX2 R80, R2 ;  /* 0x0000000200507308 */ /* 0x0002620000000800 */
[C---:B------:R-:W-:Y:S02]  /*7de0*/  FMUL.FTZ R38, R0.reuse, R94 ;  /* 0x0000005e00267220 */ /* 0x040fe40000410000 */
[C---:B------:R-:W-:Y:S02]  /*7df0*/  FMUL.FTZ R39, R0.reuse, R95 ;  /* 0x0000005f00277220 */ /* 0x040fe40000410000 */
[----:B------:R-:W-:Y:S01]  /*7e00*/  LDSM.16.MT88.4 R92, [R204+0x1000] ;  /* 0x00100000cc5c783b */ /* 0x000fe20000004200 */
[C---:B------:R-:W-:Y:S02]  /*7e10*/  FMUL.FTZ R40, R3.reuse, R96 ;  /* 0x0000006003287220 */ /* 0x040fe40000410000 */
[----:B------:R-:W-:Y:S02]  /*7e20*/  FMUL.FTZ R41, R3, R97 ;  /* 0x0000006103297220 */ /* 0x000fe40000410000 */
[C---:B------:R-:W-:Y:S03]  /*7e30*/  HMMA.16816.F32.BF16 R36, R144.reuse, R44, R36 ;  /* 0x0000002c9024723c */ /* 0x040fe60000041824 */
[C---:B------:R-:W-:Y:S02]  /*7e40*/  FMUL.FTZ R42, R0.reuse, R98 ;  /* 0x00000062002a7220 */ /* 0x040fe40000410000 */
[C---:B------:R-:W-:Y:S02]  /*7e50*/  FMUL.FTZ R43, R0.reuse, R99 ;  /* 0x00000063002b7220 */ /* 0x040fe40000410000 */
[----:B------:R-:W-:Y:S02]  /*7e60*/  IMAD.MOV.U32 R98, RZ, RZ, R85 ;  /* 0x000000ffff627224 */ /* 0x000fe400078e0055 */
[----:B------:R-:W-:Y:S03]  /*7e70*/  IMAD.MOV.U32 R97, RZ, RZ, R84 ;  /* 0x000000ffff617224 */ /* 0x000fe600078e0054 */
[C---:B------:R-:W-:Y:S03]  /*7e80*/  HMMA.16816.F32.BF16 R40, R144.reuse, R46, R40 ;  /* 0x0000002e9028723c */ /* 0x040fe60000041828 */
[----:B-1----:R-:W-:Y:S02]  /*7e90*/  FFMA.FTZ R2, R155, c[0x0][0x2d0], -R149 ;  /* 0x0000b4009b027a23 */ /* 0x002fe40000010895 */
[C---:B------:R-:W-:Y:S02]  /*7ea0*/  FMUL.FTZ R44, R3.reuse, R128 ;  /* 0x00000080032c7220 */ /* 0x040fe40000410000 */
[----:B------:R1:W1:Y:S01]  /*7eb0*/  MUFU.EX2 R91, R2 ;  /* 0x00000002005b7308 */ /* 0x0002620000000800 */
[----:B------:R-:W-:Y:S04]  /*7ec0*/  FMUL.FTZ R45, R3, R129 ;  /* 0x00000081032d7220 */ /* 0x000fe80000410000 */
[C---:B------:R-:W-:Y:S02]  /*7ed0*/  FMUL.FTZ R46, R0.reuse, R130 ;  /* 0x00000082002e7220 */ /* 0x040fe40000410000 */
[----:B------:R-:W-:Y:S02]  /*7ee0*/  FMUL.FTZ R47, R0, R131 ;  /* 0x00000083002f7220 */ /* 0x000fe40000410000 */
[--C-:B------:R-:W-:Y:S02]  /*7ef0*/  FFMA.FTZ R97, R97, c[0x0][0x2d0], -R148.reuse ;  /* 0x0000b40061617a23 */ /* 0x100fe40000010894 */
[--C-:B------:R-:W-:Y:S02]  /*7f00*/  FFMA.FTZ R98, R98, c[0x0][0x2d0], -R148.reuse ;  /* 0x0000b40062627a23 */ /* 0x100fe40000010894 */
[C---:B------:R-:W-:Y:S01]  /*7f10*/  FMUL.FTZ R48, R3.reuse, R100 ;  /* 0x0000006403307220 */ /* 0x040fe20000410000 */
[C---:B-----5:R-:W-:Y:S03]  /*7f20*/  HMMA.16816.F32.BF16 R44, R144.reuse, R52, R44 ;  /* 0x00000034902c723c */ /* 0x060fe6000004182c */
[C---:B------:R-:W-:Y:S01]  /*7f30*/  FMUL.FTZ R49, R3.reuse, R101 ;  /* 0x0000006503317220 */ /* 0x040fe20000410000 */
[----:B------:R-:W-:Y:S01]  /*7f40*/  MOV R100, R158 ;  /* 0x0000009e00647202 */ /* 0x000fe20000000f00 */
[----:B------:R-:W-:Y:S02]  /*7f50*/  FMUL.FTZ R50, R0, R102 ;  /* 0x0000006600327220 */ /* 0x000fe40000410000 */
[C---:B------:R-:W-:Y:S02]  /*7f60*/  FMUL.FTZ R52, R3.reuse, R104 ;  /* 0x0000006803347220 */ /* 0x040fe40000410000 */
[C---:B------:R-:W-:Y:S03]  /*7f70*/  FMUL.FTZ R53, R3.reuse, R105 ;  /* 0x0000006903357220 */ /* 0x040fe60000410000 */
[C---:B------:R-:W-:Y:S03]  /*7f80*/  HMMA.16816.F32.BF16 R48, R144.reuse, R54, R48 ;  /* 0x000000369030723c */ /* 0x040fe60000041830 */
[----:B-1----:R-:W-:Y:S02]  /*7f90*/  FFMA.FTZ R2, R162, c[0x0][0x2d0], -R148 ;  /* 0x0000b400a2027a23 */ /* 0x002fe40000010894 */
[----:B------:R-:W-:Y:S02]  /*7fa0*/  IMAD.MOV.U32 R124, RZ, RZ, R58 ;  /* 0x000000ffff7c7224 */ /* 0x000fe400078e003a */
[----:B------:R1:W5:Y:S01]  /*7fb0*/  MUFU.EX2 R90, R2 ;  /* 0x00000002005a7308 */ /* 0x0003620000000800 */
[C---:B------:R-:W-:Y:S04]  /*7fc0*/  FMUL.FTZ R54, R0.reuse, R106 ;  /* 0x0000006a00367220 */ /* 0x040fe80000410000 */
[C---:B------:R-:W-:Y:S02]  /*7fd0*/  FMUL.FTZ R55, R0.reuse, R107 ;  /* 0x0000006b00377220 */ /* 0x040fe40000410000 */
[C---:B------:R-:W-:Y:S02]  /*7fe0*/  FMUL.FTZ R56, R3.reuse, R108 ;  /* 0x0000006c03387220 */ /* 0x040fe40000410000 */
[C---:B------:R-:W-:Y:S02]  /*7ff0*/  FMUL.FTZ R57, R3.reuse, R109 ;  /* 0x0000006d03397220 */ /* 0x040fe40000410000 */
[C---:B------:R-:W-:Y:S01]  /*8000*/  FMUL.FTZ R58, R0.reuse, R110 ;  /* 0x0000006e003a7220 */ /* 0x040fe20000410000 */
[C---:B---3--:R-:W-:Y:S03]  /*8010*/  HMMA.16816.F32.BF16 R52, R144.reuse, R60, R52 ;  /* 0x0000003c9034723c */ /* 0x048fe60000041834 */
[C---:B------:R-:W-:Y:S02]  /*8020*/  FMUL.FTZ R59, R0.reuse, R111 ;  /* 0x0000006f003b7220 */ /* 0x040fe40000410000 */
[C---:B------:R-:W-:Y:S02]  /*8030*/  FMUL.FTZ R64, R3.reuse, R112 ;  /* 0x0000007003407220 */ /* 0x040fe40000410000 */
[----:B------:R-:W-:Y:S02]  /*8040*/  FMUL.FTZ R61, R3, R133 ;  /* 0x00000085033d7220 */ /* 0x000fe40000410000 */
[----:B------:R-:W-:Y:S01]  /*8050*/  IMAD.MOV.U32 R133, RZ, RZ, R252 ;  /* 0x000000ffff857224 */ /* 0x000fe200078e00fc */
[C---:B------:R-:W-:Y:S03]  /*8060*/  HMMA.16816.F32.BF16 R56, R144.reuse, R62, R56 ;  /* 0x0000003e9038723c */ /* 0x040fe60000041838 */
[----:B-1----:R-:W-:Y:S02]  /*8070*/  FFMA.FTZ R2, R163, c[0x0][0x2d0], -R148 ;  /* 0x0000b400a3027a23 */ /* 0x002fe40000010894 */
[C---:B------:R-:W-:Y:S02]  /*8080*/  FMUL.FTZ R60, R3.reuse, R132 ;  /* 0x00000084033c7220 */ /* 0x040fe40000410000 */
[----:B------:R1:W3:Y:S01]  /*8090*/  MUFU.EX2 R103, R2 ;  /* 0x0000000200677308 */ /* 0x0002e20000000800 */
[C---:B------:R-:W-:Y:S04]  /*80a0*/  FMUL.FTZ R62, R0.reuse, R134 ;  /* 0x00000086003e7220 */ /* 0x040fe80000410000 */
[C---:B------:R-:W-:Y:S01]  /*80b0*/  FMUL.FTZ R63, R0.reuse, R135 ;  /* 0x00000087003f7220 */ /* 0x040fe20000410000 */
[----:B------:R-:W-:Y:S01]  /*80c0*/  MOV R135, R88 ;  /* 0x0000005800877202 */ /* 0x000fe20000000f00 */
[----:B------:R-:W-:Y:S02]  /*80d0*/  IMAD.MOV.U32 R132, RZ, RZ, R87 ;  /* 0x000000ffff847224 */ /* 0x000fe400078e0057 */
[----:B------:R-:W-:Y:S02]  /*80e0*/  IMAD.MOV.U32 R134, RZ, RZ, R89 ;  /* 0x000000ffff867224 */ /* 0x000fe400078e0059 */
[----:B--2---:R-:W-:Y:S01]  /*80f0*/  IMAD.MOV.U32 R112, RZ, RZ, R65 ;  /* 0x000000ffff707224 */ /* 0x004fe200078e0041 */
[C---:B------:R-:W-:Y:S03]  /*8100*/  HMMA.16816.F32.BF16 R60, R144.reuse, R68, R60 ;  /* 0x00000044903c723c */ /* 0x040fe6000004183c */
[----:B------:R-:W-:Y:S01]  /*8110*/  FMUL.FTZ R65, R3, R113 ;  /* 0x0000007103417220 */ /* 0x000fe20000410000 */
[----:B------:R-:W-:Y:S01]  /*8120*/  MOV R113, R66 ;  /* 0x0000004200717202 */ /* 0x000fe20000000f00 */
[C---:B------:R-:W-:Y:S02]  /*8130*/  FMUL.FTZ R66, R0.reuse, R114 ;  /* 0x0000007200427220 */ /* 0x040fe40000410000 */
[----:B----4-:R-:W-:Y:S01]  /*8140*/  IMAD.MOV.U32 R114, RZ, RZ, R67 ;  /* 0x000000ffff727224 */ /* 0x010fe200078e0043 */
[----:B------:R-:W-:Y:S01]  /*8150*/  F2FP.BF16.PACK_AB R68, R113, R127 ;  /* 0x0000007f7144723e */ /* 0x000fe200000010ff */
[----:B------:R-:W-:Y:S03]  /*8160*/  FMUL.FTZ R67, R0, R115 ;  /* 0x0000007300437220 */ /* 0x000fe60000410000 */
[----:B-1----:R-:W-:Y:S01]  /*8170*/  FFMA.FTZ R2, R164, c[0x0][0x2d0], -R149 ;  /* 0x0000b400a4027a23 */ /* 0x002fe20000010895 */
[----:B------:R-:W-:Y:S01]  /*8180*/  F2FP.BF16.PACK_AB R69, R114, R112 ;  /* 0x000000707245723e */ /* 0x000fe200000010ff */
[----:B------:R-:W-:Y:S02]  /*8190*/  IMAD.MOV.U32 R115, RZ, RZ, R80 ;  /* 0x000000ffff737224 */ /* 0x000fe400078e0050 */
[----:B------:R-:W-:Y:S01]  /*81a0*/  HMMA.16816.F32.BF16 R64, R144, R70, R64 ;  /* 0x000000469040723c */ /* 0x000fe20000041840 */
[----:B------:R1:W-:Y:S01]  /*81b0*/  MUFU.EX2 R102, R2 ;  /* 0x0000000200667308 */ /* 0x0003e20000000800 */
[----:B------:R-:W2:Y:S01]  /*81c0*/  LDSM.16.MT88.4 R80, [R203+0x800] ;  /* 0x00080000cb50783b */ /* 0x000ea20000004200 */
[----:B------:R-:W-:Y:S02]  /*81d0*/  IMAD.MOV.U32 R99, RZ, RZ, R159 ;  /* 0x000000ffff637224 */ /* 0x000fe400078e009f */
[----:B------:R-:W-:Y:S02]  /*81e0*/  IMAD.MOV.U32 R96, RZ, RZ, R157 ;  /* 0x000000ffff607224 */ /* 0x000fe400078e009d */
[----:B------:R-:W-:Y:S02]  /*81f0*/  IMAD.MOV.U32 R144, RZ, RZ, R251 ;  /* 0x000000ffff907224 */ /* 0x000fe400078e00fb */
[----:B------:R-:W-:Y:S03]  /*8200*/  IMAD.MOV.U32 R145, RZ, RZ, R91 ;  /* 0x000000ffff917224 */ /* 0x000fe600078e005b */
[----:B-----5:R-:W-:Y:S02]  /*8210*/  IMAD.MOV.U32 R146, RZ, RZ, R90 ;  /* 0x000000ffff927224 */ /* 0x020fe400078e005a */
[----:B------:R-:W-:Y:S01]  /*8220*/  F2FP.BF16.PACK_AB R70, R145, R115 ;  /* 0x000000739146723e */ /* 0x000fe200000010ff */
[----:B------:R-:W-:Y:S01]  /*8230*/  IMAD.MOV.U32 R147, RZ, RZ, R152 ;  /* 0x000000ffff937224 */ /* 0x000fe200078e0098 */
[----:B------:R-:W-:Y:S01]  /*8240*/  LDSM.16.MT88.4 R88, [R206+0x4800] ;  /* 0x00480000ce58783b */ /* 0x000fe20000004200 */
[----:B---3--:R-:W-:Y:S01]  /*8250*/  F2FP.BF16.PACK_AB R71, R103, R146 ;  /* 0x000000926747723e */ /* 0x008fe200000010ff */
[----:B------:R-:W-:Y:S02]  /*8260*/  IMAD.MOV.U32 R152, RZ, RZ, R86 ;  /* 0x000000ffff987224 */ /* 0x000fe400078e0056 */
[--C-:B------:R-:W-:Y:S02]  /*8270*/  FFMA.FTZ R96, R96, c[0x0][0x2d0], -R149.reuse ;  /* 0x0000b40060607a23 */ /* 0x100fe40000010895 */
[--C-:B------:R-:W-:Y:S02]  /*8280*/  FFMA.FTZ R99, R99, c[0x0][0x2d0], -R149.reuse ;  /* 0x0000b40063637a23 */ /* 0x100fe40000010895 */
[C---:B------:R-:W-:Y:S01]  /*8290*/  HMMA.16816.F32.BF16 R4, R68.reuse, R72, R4 ;  /* 0x000000484404723c */ /* 0x040fe20000041804 */
[----:B------:R-:W3:Y:S04]  /*82a0*/  LDSM.16.MT88.4 R84, [R206+0x800] ;  /* 0x00080000ce54783b */ /* 0x000ee80000004200 */
[--C-:B-1----:R-:W-:Y:S02]  /*82b0*/  FFMA.FTZ R2, R165, c[0x0][0x2d0], -R149.reuse ;  /* 0x0000b400a5027a23 */ /* 0x102fe40000010895 */
[--C-:B------:R-:W-:Y:S01]  /*82c0*/  FFMA.FTZ R118, R118, c[0x0][0x2d0], -R148.reuse ;  /* 0x0000b40076767a23 */ /* 0x100fe20000010894 */
[C---:B------:R-:W-:Y:S01]  /*82d0*/  HMMA.16816.F32.BF16 R8, R68.reuse, R74, R8 ;  /* 0x0000004a4408723c */ /* 0x040fe20000041808 */
[----:B------:R1:W4:Y:S01]  /*82e0*/  MUFU.EX2 R252, R2 ;  /* 0x0000000200fc7308 */ /* 0x0003220000000800 */
[----:B------:R-:W5:Y:S06]  /*82f0*/  LDSM.16.MT88.4 R72, [R200+0x4800] ;  /* 0x00480000c848783b */ /* 0x000f6c0000004200 */
[C---:B------:R-:W-:Y:S03]  /*8300*/  HMMA.16816.F32.BF16 R12, R68.reuse, R76, R12 ;  /* 0x0000004c440c723c */ /* 0x040fe6000004180c */
[----:B------:R-:W-:Y:S05]  /*8310*/  MUFU.EX2 R118, R118 ;  /* 0x0000007600767308 */ /* 0x000fea0000000800 */
        /* <DEDUP_REMOVED lines=11> */
[----:B-1----:R-:W-:Y:S04]  /*83d0*/  FFMA.FTZ R2, R176, c[0x0][0x2d0], -R148 ;  /* 0x0000b400b0027a23 */ /* 0x002fe80000010894 */
[C---:B------:R-:W-:Y:S01]  /*83e0*/  HMMA.16816.F32.BF16 R40, R68.reuse, R74, R40 ;  /* 0x0000004a4428723c */ /* 0x040fe20000041828 */
[----:B------:R1:W5:Y:S01]  /*83f0*/  MUFU.EX2 R251, R2 ;  /* 0x0000000200fb7308 */ /* 0x0003620000000800 */
[----:B------:R-:W3:Y:S06]  /*8400*/  LDSM.16.MT88.4 R72, [R203+0x1000] ;  /* 0x00100000cb48783b */ /* 0x000eec0000004200 */
[C---:B----4-:R-:W-:Y:S08]  /*8410*/  HMMA.16816.F32.BF16 R44, R68.reuse, R76, R44 ;  /* 0x0000004c442c723c */ /* 0x050ff0000004182c */
[C---:B------:R-:W-:Y:S01]  /*8420*/  HMMA.16816.F32.BF16 R48, R68.reuse, R78, R48 ;  /* 0x0000004e4430723c */ /* 0x040fe20000041830 */
[----:B------:R-:W4:Y:S07]  /*8430*/  LDSM.16.MT88.4 R76, [R206+0x1000] ;  /* 0x00100000ce4c783b */ /* 0x000f2e0000004200 */
[C---:B--2---:R-:W-:Y:S04]  /*8440*/  HMMA.16816.F32.BF16 R52, R68.reuse, R80, R52 ;  /* 0x000000504434723c */ /* 0x044fe80000041834 */
[--C-:B-1----:R-:W-:Y:S04]  /*8450*/  FFMA.FTZ R2, R167, c[0x0][0x2d0], -R149.reuse ;  /* 0x0000b400a7027a23 */ /* 0x102fe80000010895 */
[C---:B------:R-:W-:Y:S01]  /*8460*/  HMMA.16816.F32.BF16 R56, R68.reuse, R82, R56 ;  /* 0x000000524438723c */ /* 0x040fe20000041838 */
[----:B------:R1:W-:Y:S01]  /*8470*/  MUFU.EX2 R176, R2 ;  /* 0x0000000200b07308 */ /* 0x0003e20000000800 */
[----:B------:R-:W2:Y:S06]  /*8480*/  LDSM.16.MT88.4 R80, [R200+0x5000] ;  /* 0x00500000c850783b */ /* 0x000eac0000004200 */
[C---:B------:R-:W-:Y:S07]  /*8490*/  HMMA.16816.F32.BF16 R60, R68.reuse, R88, R60 ;  /* 0x00000058443c723c */ /* 0x040fee000004183c */
[--C-:B------:R-:W-:Y:S01]  /*84a0*/  FFMA.FTZ R88, R183, c[0x0][0x2d0], -R149.reuse ;  /* 0x0000b400b7587a23 */ /* 0x100fe20000010895 */
[----:B------:R-:W-:Y:S03]  /*84b0*/  HMMA.16816.F32.BF16 R64, R68, R90, R64 ;  /* 0x0000005a4440723c */ /* 0x000fe60000041840 */
[----:B------:R2:W-:Y:S04]  /*84c0*/  MUFU.EX2 R164, R88 ;  /* 0x0000005800a47308 */ /* 0x0005e80000000800 */
[----:B------:R-:W-:Y:S01]  /*84d0*/  F2FP.BF16.PACK_AB R68, R252, R102 ;  /* 0x00000066fc44723e */ /* 0x000fe200000010ff */
[--C-:B-1----:R-:W-:Y:S01]  /*84e0*/  FFMA.FTZ R2, R177, c[0x0][0x2d0], -R149.reuse ;  /* 0x0000b400b1027a23 */ /* 0x102fe20000010895 */
[----:B-----5:R-:W-:Y:S04]  /*84f0*/  F2FP.BF16.PACK_AB R69, R251, R101 ;  /* 0x00000065fb45723e */ /* 0x020fe800000010ff */
[----:B------:R1:W5:Y:S01]  /*8500*/  MUFU.EX2 R167, R2 ;  /* 0x0000000200a77308 */ /* 0x0003620000000800 */
[----:B------:R-:W-:Y:S01]  /*8510*/  IMAD.MOV.U32 R177, RZ, RZ, R156 ;  /* 0x000000ffffb17224 */ /* 0x000fe200078e009c */
[----:B--2---:R-:W-:Y:S01]  /*8520*/  LDSM.16.MT88.4 R88, [R206+0x5800] ;  /* 0x00580000ce58783b */ /* 0x004fe20000004200 */
[----:B-1----:R-:W-:Y:S01]  /*8530*/  FFMA.FTZ R2, R178, c[0x0][0x2d0], -R148 ;  /* 0x0000b400b2027a23 */ /* 0x002fe20000010894 */
[----:B-----5:R-:W-:Y:S01]  /*8540*/  F2FP.BF16.PACK_AB R70, R167, R176 ;  /* 0x000000b0a746723e */ /* 0x020fe200000010ff */
[----:B------:R-:W-:Y:S05]  /*8550*/  IMAD.MOV.U32 R178, RZ, RZ, R146 ;  /* 0x000000ffffb27224 */ /* 0x000fea00078e0092 */
[----:B------:R1:W-:Y:S02]  /*8560*/  MUFU.EX2 R111, R2 ;  /* 0x00000002006f7308 */ /* 0x0003e40000000800 */
[----:B-1----:R-:W-:Y:S01]  /*8570*/  FFMA.FTZ R2, R179, c[0x0][0x2d0], -R148 ;  /* 0x0000b400b3027a23 */ /* 0x002fe20000010894 */
[----:B------:R-:W-:Y:S07]  /*8580*/  MOV R179, R115 ;  /* 0x0000007300b37202 */ /* 0x000fee0000000f00 */
[----:B------:R1:W2:Y:S02]  /*8590*/  MUFU.EX2 R110, R2 ;  /* 0x00000002006e7308 */ /* 0x0002a40000000800 */
[--C-:B-1----:R-:W-:Y:S01]  /*85a0*/  FFMA.FTZ R2, R180, c[0x0][0x2d0], -R149.reuse ;  /* 0x0000b400b4027a23 */ /* 0x102fe20000010895 */
[----:B--2---:R-:W-:Y:S01]  /*85b0*/  F2FP.BF16.PACK_AB R71, R110, R111 ;  /* 0x0000006f6e47723e */ /* 0x004fe200000010ff */
[----:B------:R-:W-:Y:S06]  /*85c0*/  IMAD.MOV.U32 R180, RZ, RZ, R114 ;  /* 0x000000ffffb47224 */ /* 0x000fec00078e0072 */
[----:B------:R1:W-:Y:S01]  /*85d0*/  MUFU.EX2 R109, R2 ;  /* 0x00000002006d7308 */ /* 0x0003e20000000800 */
[C---:B---3--:R-:W-:Y:S08]  /*85e0*/  HMMA.16816.F32.BF16 R4, R68.reuse, R84, R4 ;  /* 0x000000544404723c */ /* 0x048ff00000041804 */
[C---:B------:R-:W-:Y:S01]  /*85f0*/  HMMA.16816.F32.BF16 R8, R68.reuse, R86, R8 ;  /* 0x000000564408723c */ /* 0x040fe20000041808 */
[----:B------:R-:W2:Y:S07]  /*8600*/  LDSM.16.MT88.4 R84, [R204+0x5000] ;  /* 0x00500000cc54783b */ /* 0x000eae0000004200 */
[C---:B------:R-:W-:Y:S04]  /*8610*/  HMMA.16816.F32.BF16 R12, R68.reuse, R92, R12 ;  /* 0x0000005c440c723c */ /* 0x040fe8000004180c */
[----:B-1----:R-:W-:Y:S02]  /*8620*/  FFMA.FTZ R2, R181, c[0x0][0x2d0], -R149 ;  /* 0x0000b400b5027a23 */ /* 0x002fe40000010895 */
[----:B------:R-:W-:Y:S01]  /*8630*/  IMAD.MOV.U32 R181, RZ, RZ, R113 ;  /* 0x000000ffffb57224 */ /* 0x000fe200078e0071 */
[----:B------:R-:W-:Y:S01]  /*8640*/  MOV R113, R125 ;  /* 0x0000007d00717202 */ /* 0x000fe20000000f00 */
[C---:B------:R-:W-:Y:S01]  /*8650*/  HMMA.16816.F32.BF16 R16, R68.reuse, R94, R16 ;  /* 0x0000005e4410723c */ /* 0x040fe20000041810 */
[----:B------:R1:W3:Y:S01]  /*8660*/  MUFU.EX2 R166, R2 ;  /* 0x0000000200a67308 */ /* 0x0002e20000000800 */
[----:B------:R-:W-:Y:S06]  /*8670*/  LDSM.16.MT88.4 R92, [R204+0x2000] ;  /* 0x00200000cc5c783b */ /* 0x000fec0000004200 */
[C---:B------:R-:W-:Y:S08]  /*8680*/  HMMA.16816.F32.BF16 R20, R68.reuse, R72, R20 ;  /* 0x000000484414723c */ /* 0x040ff00000041814 */
[C---:B------:R-:W-:Y:S01]  /*8690*/  HMMA.16816.F32.BF16 R24, R68.reuse, R74, R24 ;  /* 0x0000004a4418723c */ /* 0x040fe20000041818 */
[----:B------:R-:W5:Y:S07]  /*86a0*/  LDSM.16.MT88.4 R72, [R203+0x5000] ;  /* 0x00500000cb48783b */ /* 0x000f6e0000004200 */
[C---:B----4-:R-:W-:Y:S04]  /*86b0*/  HMMA.16816.F32.BF16 R28, R68.reuse, R76, R28 ;  /* 0x0000004c441c723c */ /* 0x050fe8000004181c */
[----:B-1----:R-:W-:Y:S02]  /*86c0*/  FFMA.FTZ R2, R182, c[0x0][0x2d0], -R148 ;  /* 0x0000b400b6027a23 */ /* 0x002fe40000010894 */
[----:B------:R-:W-:Y:S02]  /*86d0*/  IMAD.MOV.U32 R182, RZ, RZ, R112 ;  /* 0x000000ffffb67224 */ /* 0x000fe400078e0070 */
[C---:B------:R-:W-:Y:S01]  /*86e0*/  HMMA.16816.F32.BF16 R32, R68.reuse, R78, R32 ;  /* 0x0000004e4420723c */ /* 0x040fe20000041820 */
[----:B------:R1:W-:Y:S01]  /*86f0*/  MUFU.EX2 R108, R2 ;  /* 0x00000002006c7308 */ /* 0x0003e20000000800 */
[----:B------:R-:W4:Y:S02]  /*8700*/  LDSM.16.MT88.4 R76, [R206+0x5000] ;  /* 0x00500000ce4c783b */ /* 0x000f240000004200 */
[----:B------:R-:W-:Y:S04]  /*8710*/  IMAD.MOV.U32 R112, RZ, RZ, R126 ;  /* 0x000000ffff707224 */ /* 0x000fe800078e007e */
[C---:B------:R-:W-:Y:S08]  /*8720*/  HMMA.16816.F32.BF16 R36, R68.reuse, R80, R36 ;  /* 0x000000504424723c */ /* 0x040ff00000041824 */
[C---:B------:R-:W-:Y:S01]  /*8730*/  HMMA.16816.F32.BF16 R40, R68.reuse, R82, R40 ;  /* 0x000000524428723c */ /* 0x040fe20000041828 */
[----:B------:R-:W3:Y:S07]  /*8740*/  LDSM.16.MT88.4 R80, [R200+0x1800] ;  /* 0x00180000c850783b */ /* 0x000eee0000004200 */
[C---:B--2---:R-:W-:Y:S04]  /*8750*/  HMMA.16816.F32.BF16 R44, R68.reuse, R84, R44 ;  /* 0x00000054442c723c */ /* 0x044fe8000004182c */
[--C-:B-1----:R-:W-:Y:S02]  /*8760*/  FFMA.FTZ R2, R231, c[0x0][0x2d0], -R148.reuse ;  /* 0x0000b400e7027a23 */ /* 0x102fe40000010894 */
[----:B------:R-:W-:Y:S02]  /*8770*/  IMAD.MOV.U32 R231, RZ, RZ, R127 ;  /* 0x000000ffffe77224 */ /* 0x000fe400078e007f */
[C---:B------:R-:W-:Y:S01]  /*8780*/  HMMA.16816.F32.BF16 R48, R68.reuse, R86, R48 ;  /* 0x000000564430723c */ /* 0x040fe20000041830 */
[----:B------:R1:W2:Y:S01]  /*8790*/  MUFU.EX2 R165, R2 ;  /* 0x0000000200a57308 */ /* 0x0002a20000000800 */
[----:B------:R-:W2:Y:S06]  /*87a0*/  LDSM.16.MT88.4 R84, [R204+0x1800] ;  /* 0x00180000cc54783b */ /* 0x000eac0000004200 */
[C---:B-----5:R-:W-:Y:S08]  /*87b0*/  HMMA.16816.F32.BF16 R52, R68.reuse, R72, R52 ;  /* 0x000000484434723c */ /* 0x060ff00000041834 */
[C---:B------:R-:W-:Y:S01]  /*87c0*/  HMMA.16816.F32.BF16 R56, R68.reuse, R74, R56 ;  /* 0x0000004a4438723c */ /* 0x040fe20000041838 */
[----:B------:R-:W5:Y:S07]  /*87d0*/  LDSM.16.MT88.4 R72, [R203+0x1800] ;  /* 0x00180000cb48783b */ /* 0x000f6e0000004200 */
[C---:B----4-:R-:W-:Y:S04]  /*87e0*/  HMMA.16816.F32.BF16 R60, R68.reuse, R76, R60 ;  /* 0x0000004c443c723c */ /* 0x050fe8000004183c */
[--C-:B-1----:R-:W-:Y:S04]  /*87f0*/  FFMA.FTZ R2, R232, c[0x0][0x2d0], -R149.reuse ;  /* 0x0000b400e8027a23 */ /* 0x102fe80000010895 */
[----:B------:R-:W-:Y:S01]  /*8800*/  HMMA.16816.F32.BF16 R64, R68, R78, R64 ;  /* 0x0000004e4440723c */ /* 0x000fe20000041840 */
[----:B------:R1:W4:Y:S01]  /*8810*/  MUFU.EX2 R163, R2 ;  /* 0x0000000200a37308 */ /* 0x0003220000000800 */
[----:B------:R-:W5:Y:S05]  /*8820*/  LDSM.16.MT88.4 R76, [R206+0x1800] ;  /* 0x00180000ce4c783b */ /* 0x000f6a0000004200 */
[----:B---3--:R-:W-:Y:S02]  /*8830*/  F2FP.BF16.PACK_AB R68, R166, R109 ;  /* 0x0000006da644723e */ /* 0x008fe400000010ff */
[----:B--2---:R-:W-:Y:S03]  /*8840*/  F2FP.BF16.PACK_AB R69, R165, R108 ;  /* 0x0000006ca545723e */ /* 0x004fe600000010ff */
[--C-:B-1----:R-:W-:Y:S01]  /*8850*/  FFMA.FTZ R2, R233, c[0x0][0x2d0], -R148.reuse ;  /* 0x0000b400e9027a23 */ /* 0x102fe20000010894 */
[----:B----4-:R-:W-:Y:S03]  /*8860*/  F2FP.BF16.PACK_AB R70, R163, R164 ;  /* 0x000000a4a346723e */ /* 0x010fe600000010ff */
        /* <DEDUP_REMOVED lines=30> */
[C---:B-----5:R-:W-:Y:S08]  /*8a50*/  HMMA.16816.F32.BF16 R52, R68.reuse, R72, R52 ;  /* 0x000000484434723c */ /* 0x060ff00000041834 */
[C---:B------:R-:W-:Y:S01]  /*8a60*/  HMMA.16816.F32.BF16 R56, R68.reuse, R74, R56 ;  /* 0x0000004a4438723c */ /* 0x040fe20000041838 */
[----:B------:R-:W5:Y:S07]  /*8a70*/  LDSM.16.MT88.4 R72, [R206+0x2000] ;  /* 0x00200000ce48783b */ /* 0x000f6e0000004200 */
[C---:B------:R-:W-:Y:S04]  /*8a80*/  HMMA.16816.F32.BF16 R60, R68.reuse, R88, R60 ;  /* 0x00000058443c723c */ /* 0x040fe8000004183c */
[--C-:B-1----:R-:W-:Y:S04]  /*8a90*/  FFMA.FTZ R2, R239, c[0x0][0x2d0], -R149.reuse ;  /* 0x0000b400ef027a23 */ /* 0x102fe80000010895 */
[----:B------:R-:W-:Y:S01]  /*8aa0*/  HMMA.16816.F32.BF16 R64, R68, R90, R64 ;  /* 0x0000005a4440723c */ /* 0x000fe20000041840 */
[----:B------:R1:W-:Y:S01]  /*8ab0*/  MUFU.EX2 R129, R2 ;  /* 0x0000000200817308 */ /* 0x0003e20000000800 */
[----:B------:R-:W-:Y:S05]  /*8ac0*/  LDSM.16.MT88.4 R88, [R206+0x6000] ;  /* 0x00600000ce58783b */ /* 0x000fea0000004200 */
[----:B---3--:R-:W-:Y:S02]  /*8ad0*/  F2FP.BF16.PACK_AB R68, R160, R159 ;  /* 0x0000009fa044723e */ /* 0x008fe400000010ff */
[----:B----4-:R-:W-:Y:S03]  /*8ae0*/  F2FP.BF16.PACK_AB R69, R130, R131 ;  /* 0x000000838245723e */ /* 0x010fe600000010ff */
[--C-:B-1----:R-:W-:Y:S04]  /*8af0*/  FFMA.FTZ R2, R240, c[0x0][0x2d0], -R149.reuse ;  /* 0x0000b400f0027a23 */ /* 0x102fe80000010895 */
[----:B------:R1:W3:Y:S02]  /*8b00*/  MUFU.EX2 R158, R2 ;  /* 0x00000002009e7308 */ /* 0x0002e40000000800 */
[--C-:B-1----:R-:W-:Y:S01]  /*8b10*/  FFMA.FTZ R2, R241, c[0x0][0x2d0], -R148.reuse ;  /* 0x0000b400f1027a23 */ /* 0x102fe20000010894 */
[----:B---3--:R-:W-:Y:S07]  /*8b20*/  F2FP.BF16.PACK_AB R70, R158, R129 ;  /* 0x000000819e46723e */ /* 0x008fee00000010ff */
        /* <DEDUP_REMOVED lines=13> */
[----:B------:R-:W-:Y:S06]  /*8c00*/  LDSM.16.MT88.4 R92, [R203+0x2800] ;  /* 0x00280000cb5c783b */ /* 0x000fec0000004200 */
[C---:B--2---:R-:W-:Y:S08]  /*8c10*/  HMMA.16816.F32.BF16 R20, R68.reuse, R80, R20 ;  /* 0x000000504414723c */ /* 0x044ff00000041814 */
[C---:B------:R-:W-:Y:S01]  /*8c20*/  HMMA.16816.F32.BF16 R24, R68.reuse, R82, R24 ;  /* 0x000000524418723c */ /* 0x040fe20000041818 */
[----:B------:R-:W2:Y:S07]  /*8c30*/  LDSM.16.MT88.4 R80, [R203+0x6000] ;  /* 0x00600000cb50783b */ /* 0x000eae0000004200 */
        /* <DEDUP_REMOVED lines=12> */
[----:B------:R-:W-:Y:S06]  /*8d00*/  LDSM.16.MT88.4 R84, [R200+0x6800] ;  /* 0x00680000c854783b */ /* 0x000fec0000004200 */
[C---:B--2---:R-:W-:Y:S08]  /*8d10*/  HMMA.16816.F32.BF16 R52, R68.reuse, R80, R52 ;  /* 0x000000504434723c */ /* 0x044ff00000041834 */
[C---:B------:R-:W-:Y:S01]  /*8d20*/  HMMA.16816.F32.BF16 R56, R68.reuse, R82, R56 ;  /* 0x000000524438723c */ /* 0x040fe20000041838 */
[----:B------:R-:W3:Y:S07]  /*8d30*/  LDSM.16.MT88.4 R80, [R206+0x2800] ;  /* 0x00280000ce50783b */ /* 0x000eee0000004200 */
[C---:B------:R-:W-:Y:S01]  /*8d40*/  HMMA.16816.F32.BF16 R60, R68.reuse, R88, R60 ;  /* 0x00000058443c723c */ /* 0x040fe2000004183c */
[----:B------:R-:W2:Y:S03]  /*8d50*/  LDL.LU R88, [R1+0x4] ;  /* 0x0000040001587983 */ /* 0x000ea60000300800 */
[--C-:B-1----:R-:W-:Y:S01]  /*8d60*/  FFMA.FTZ R2, R247, c[0x0][0x2d0], -R149.reuse ;  /* 0x0000b400f7027a23 */ /* 0x102fe20000010895 */
[----:B------:R-:W2:Y:S03]  /*8d70*/  LDL.LU R114, [R1+0x8] ;  /* 0x0000080001727983 */ /* 0x000ea60000300800 */
[----:B------:R-:W-:Y:S01]  /*8d80*/  HMMA.16816.F32.BF16 R64, R68, R90, R64 ;  /* 0x0000005a4440723c */ /* 0x000fe20000041840 */
[----:B------:R1:W-:Y:S06]  /*8d90*/  MUFU.EX2 R105, R2 ;  /* 0x0000000200697308 */ /* 0x0003ec0000000800 */
[----:B----4-:R-:W-:Y:S02]  /*8da0*/  F2FP.BF16.PACK_AB R68, R155, R156 ;  /* 0x0000009c9b44723e */ /* 0x010fe400000010ff */
[----:B------:R-:W-:Y:S03]  /*8db0*/  F2FP.BF16.PACK_AB R69, R106, R107 ;  /* 0x0000006b6a45723e */ /* 0x000fe600000010ff */
[--C-:B-1----:R-:W-:Y:S04]  /*8dc0*/  FFMA.FTZ R2, R249, c[0x0][0x2d0], -R149.reuse ;  /* 0x0000b400f9027a23 */ /* 0x102fe80000010895 */
[----:B------:R1:W4:Y:S02]  /*8dd0*/  MUFU.EX2 R154, R2 ;  /* 0x00000002009a7308 */ /* 0x0003240000000800 */
[--C-:B-1----:R-:W-:Y:S01]  /*8de0*/  FFMA.FTZ R2, R250, c[0x0][0x2d0], -R148.reuse ;  /* 0x0000b400fa027a23 */ /* 0x102fe20000010894 */
[----:B----4-:R-:W-:Y:S07]  /*8df0*/  F2FP.BF16.PACK_AB R70, R154, R105 ;  /* 0x000000699a46723e */ /* 0x010fee00000010ff */
[----:B------:R1:W-:Y:S02]  /*8e00*/  MUFU.EX2 R104, R2 ;  /* 0x0000000200687308 */ /* 0x0003e40000000800 */
[----:B-1----:R-:W-:Y:S08]  /*8e10*/  FFMA.FTZ R2, R248, c[0x0][0x2d0], -R148 ;  /* 0x0000b400f8027a23 */ /* 0x002ff00000010894 */
[----:B------:R1:W4:Y:S02]  /*8e20*/  MUFU.EX2 R153, R2 ;  /* 0x0000000200997308 */ /* 0x0003240000000800 */
[----:B-1----:R-:W-:Y:S01]  /*8e30*/  FFMA.FTZ R2, R177, c[0x0][0x2d0], -R149 ;  /* 0x0000b400b1027a23 */ /* 0x002fe20000010895 */
[----:B------:R-:W-:Y:S01]  /*8e40*/  MOV R177, R144 ;  /* 0x0000009000b17202 */ /* 0x000fe20000000f00 */
[----:B------:R-:W-:Y:S01]  /*8e50*/  IMAD.MOV.U32 R144, RZ, RZ, R133 ;  /* 0x000000ffff907224 */ /* 0x000fe200078e0085 */
[----:B----4-:R-:W-:Y:S01]  /*8e60*/  F2FP.BF16.PACK_AB R71, R153, R104 ;  /* 0x000000689947723e */ /* 0x010fe200000010ff */
[----:B------:R-:W-:Y:S02]  /*8e70*/  IMAD.MOV.U32 R133, RZ, RZ, R100 ;  /* 0x000000ffff857224 */ /* 0x000fe400078e0064 */
[----:B------:R-:W-:Y:S02]  /*8e80*/  IMAD.MOV.U32 R100, RZ, RZ, R152 ;  /* 0x000000ffff647224 */ /* 0x000fe400078e0098 */
[----:B------:R1:W-:Y:S02]  /*8e90*/  MUFU.EX2 R152, R2 ;  /* 0x0000000200987308 */ /* 0x0003e40000000800 */
[C---:B-----5:R-:W-:Y:S08]  /*8ea0*/  HMMA.16816.F32.BF16 R4, R68.reuse, R72, R4 ;  /* 0x000000484404723c */ /* 0x060ff00000041804 */
[C---:B------:R-:W-:Y:S01]  /*8eb0*/  HMMA.16816.F32.BF16 R8, R68.reuse, R74, R8 ;  /* 0x0000004a4408723c */ /* 0x040fe20000041808 */
[----:B------:R-:W4:Y:S07]  /*8ec0*/  LDSM.16.MT88.4 R72, [R204+0x6800] ;  /* 0x00680000cc48783b */ /* 0x000f2e0000004200 */
[C---:B---3--:R-:W-:Y:S04]  /*8ed0*/  HMMA.16816.F32.BF16 R12, R68.reuse, R76, R12 ;  /* 0x0000004c440c723c */ /* 0x048fe8000004180c */
[----:B-1----:R-:W-:Y:S04]  /*8ee0*/  FFMA.FTZ R2, R132, c[0x0][0x2d0], -R149 ;  /* 0x0000b40084027a23 */ /* 0x002fe80000010895 */
[C---:B------:R-:W-:Y:S01]  /*8ef0*/  HMMA.16816.F32.BF16 R16, R68.reuse, R78, R16 ;  /* 0x0000004e4410723c */ /* 0x040fe20000041810 */
[----:B------:R-:W1:Y:S03]  /*8f00*/  LDSM.16.MT88.4 R76, [R203+0x6800] ;  /* 0x00680000cb4c783b */ /* 0x000e660000004200 */
[----:B------:R-:W-:Y:S02]  /*8f10*/  IMAD.MOV.U32 R132, RZ, RZ, R124 ;  /* 0x000000ffff847224 */ /* 0x000fe400078e007c */
[----:B------:R-:W-:Y:S01]  /*8f20*/  IMAD.MOV.U32 R124, RZ, RZ, R123 ;  /* 0x000000ffff7c7224 */ /* 0x000fe200078e007b */
[----:B------:R-:W-:Y:S01]  /*8f30*/  MOV R123, R151 ;  /* 0x00000097007b7202 */ /* 0x000fe20000000f00 */
[C---:B------:R-:W-:Y:S01]  /*8f40*/  HMMA.16816.F32.BF16 R20, R68.reuse, R92, R20 ;  /* 0x0000005c4414723c */ /* 0x040fe20000041814 */
[----:B------:R3:W5:Y:S03]  /*8f50*/  MUFU.EX2 R151, R2 ;  /* 0x0000000200977308 */ /* 0x0007660000000800 */
[----:B------:R-:W-:Y:S02]  /*8f60*/  IMAD.MOV.U32 R115, RZ, RZ, R124 ;  /* 0x000000ffff737224 */ /* 0x000fe400078e007c */
[----:B------:R-:W-:Y:S02]  /*8f70*/  LDSM.16.MT88.4 R124, [R200+0x3800] ;  /* 0x00380000c87c783b */ /* 0x000fe40000004200 */
[C---:B------:R-:W-:Y:S06]  /*8f80*/  HMMA.16816.F32.BF16 R24, R68.reuse, R94, R24 ;  /* 0x0000005e4418723c */ /* 0x040fec0000041818 */
[----:B------:R-:W-:Y:S02]  /*8f90*/  LDSM.16.MT88.4 R92, [R204+0x7000] ;  /* 0x00700000cc5c783b */ /* 0x000fe40000004200 */
[C---:B------:R-:W-:Y:S08]  /*8fa0*/  HMMA.16816.F32.BF16 R28, R68.reuse, R80, R28 ;  /* 0x00000050441c723c */ /* 0x040ff0000004181c */
[C---:B------:R-:W-:Y:S01]  /*8fb0*/  HMMA.16816.F32.BF16 R32, R68.reuse, R82, R32 ;  /* 0x000000524420723c */ /* 0x040fe20000041820 */
[----:B------:R-:W5:Y:S03]  /*8fc0*/  LDSM.16.MT88.4 R80, [R206+0x6800] ;  /* 0x00680000ce50783b */ /* 0x000f660000004200 */
[--C-:B---3--:R-:W-:Y:S02]  /*8fd0*/  FFMA.FTZ R2, R147, c[0x0][0x2d0], -R148.reuse ;  /* 0x0000b40093027a23 */ /* 0x108fe40000010894 */
[----:B------:R-:W-:Y:S02]  /*8fe0*/  IMAD.MOV.U32 R147, RZ, RZ, R135 ;  /* 0x000000ffff937224 */ /* 0x000fe400078e0087 */
[C---:B------:R-:W-:Y:S01]  /*8ff0*/  HMMA.16816.F32.BF16 R36, R68.reuse, R84, R36 ;  /* 0x000000544424723c */ /* 0x040fe20000041824 */
[----:B------:R3:W-:Y:S07]  /*9000*/  MUFU.EX2 R135, R2 ;  /* 0x0000000200877308 */ /* 0x0007ee0000000800 */
[C---:B------:R-:W-:Y:S01]  /*9010*/  HMMA.16816.F32.BF16 R40, R68.reuse, R86, R40 ;  /* 0x000000564428723c */ /* 0x040fe20000041828 */
[----:B------:R-:W-:Y:S07]  /*9020*/  LDSM.16.MT88.4 R84, [R203+0x3000] ;  /* 0x00300000cb54783b */ /* 0x000fee0000004200 */
[C---:B----4-:R-:W-:Y:S08]  /*9030*/  HMMA.16816.F32.BF16 R44, R68.reuse, R72, R44 ;  /* 0x00000048442c723c */ /* 0x050ff0000004182c */
[C---:B------:R-:W-:Y:S01]  /*9040*/  HMMA.16816.F32.BF16 R48, R68.reuse, R74, R48 ;  /* 0x0000004a4430723c */ /* 0x040fe20000041830 */
[----:B------:R-:W4:Y:S03]  /*9050*/  LDSM.16.MT88.4 R72, [R200+0x3000] ;  /* 0x00300000c848783b */ /* 0x000f260000004200 */
[----:B---3--:R-:W-:Y:S04]  /*9060*/  FFMA.FTZ R2, R134, c[0x0][0x2d0], -R148 ;  /* 0x0000b40086027a23 */ /* 0x008fe80000010894 */
[C---:B-1----:R-:W-:Y:S01]  /*9070*/  HMMA.16816.F32.BF16 R52, R68.reuse, R76, R52 ;  /* 0x0000004c4434723c */ /* 0x042fe20000041834 */
[----:B------:R1:W3:Y:S07]  /*9080*/  MUFU.EX2 R134, R2 ;  /* 0x0000000200867308 */ /* 0x0002ee0000000800 */
[C---:B------:R-:W-:Y:S01]  /*9090*/  HMMA.16816.F32.BF16 R56, R68.reuse, R78, R56 ;  /* 0x0000004e4438723c */ /* 0x040fe20000041838 */
[----:B------:R-:W2:Y:S07]  /*90a0*/  LDSM.16.MT88.4 R76, [R204+0x3000] ;  /* 0x00300000cc4c783b */ /* 0x000eae0000004200 */
[C---:B-----5:R-:W-:Y:S08]  /*90b0*/  HMMA.16816.F32.BF16 R60, R68.reuse, R80, R60 ;  /* 0x00000050443c723c */ /* 0x060ff0000004183c */
[----:B------:R-:W-:Y:S01]  /*90c0*/  HMMA.16816.F32.BF16 R64, R68, R82, R64 ;  /* 0x000000524440723c */ /* 0x000fe20000041840 */
[----:B------:R-:W-:Y:S03]  /*90d0*/  LDSM.16.MT88.4 R80, [R200+0x7000] ;  /* 0x00700000c850783b */ /* 0x000fe60000004200 */
[----:B-1----:R-:W-:Y:S02]  /*90e0*/  FFMA.FTZ R2, R177, c[0x0][0x2d0], -R149 ;  /* 0x0000b400b1027a23 */ /* 0x002fe40000010895 */
[----:B------:R-:W-:Y:S01]  /*90f0*/  IMAD.MOV.U32 R177, RZ, RZ, R144 ;  /* 0x000000ffffb17224 */ /* 0x000fe200078e0090 */
[----:B------:R-:W-:Y:S01]  /*9100*/  F2FP.BF16.PACK_AB R68, R151, R152 ;  /* 0x000000989744723e */ /* 0x000fe200000010ff */
[----:B------:R-:W-:Y:S01]  /*9110*/  IMAD.MOV.U32 R144, RZ, RZ, R133 ;  /* 0x000000ffff907224 */ /* 0x000fe200078e0085 */
[----:B---3--:R-:W-:Y:S01]  /*9120*/  F2FP.BF16.PACK_AB R69, R134, R135 ;  /* 0x000000878645723e */ /* 0x008fe200000010ff */
[----:B------:R1:W-:Y:S02]  /*9130*/  MUFU.EX2 R133, R2 ;  /* 0x0000000200857308 */ /* 0x0003e40000000800 */
[----:B-1----:R-:W-:Y:S08]  /*9140*/  FFMA.FTZ R2, R150, c[0x0][0x2d0], -R149 ;  /* 0x0000b40096027a23 */ /* 0x002ff00000010895 */
[----:B------:R1:W3:Y:S01]  /*9150*/  MUFU.EX2 R150, R2 ;  /* 0x0000000200967308 */ /* 0x0002e20000000800 */
[----:B--2---:R-:W-:Y:S02]  /*9160*/  FFMA.FTZ R100, R3, R88, R100 ;  /* 0x0000005803647223 */ /* 0x004fe40000010064 */
[----:B------:R-:W2:Y:S07]  /*9170*/  LDSM.16.MT88.4 R88, [R206+0x3000] ;  /* 0x00300000ce58783b */ /* 0x000eae0000004200 */
[----:B------:R-:W-:Y:S01]  /*9180*/  MUFU.EX2 R3, R97 ;  /* 0x0000006100037308 */ /* 0x000fe20000000800 */
[----:B------:R-:W-:Y:S02]  /*9190*/  FFMA.FTZ R0, R0, R114, R115 ;  /* 0x0000007200007223 */ /* 0x000fe40000010073 */
[----:B-1----:R-:W-:Y:S01]  /*91a0*/  FFMA.FTZ R2, R132, c[0x0][0x2d0], -R148 ;  /* 0x0000b40084027a23 */ /* 0x002fe20000010894 */
[----:B---3--:R-:W-:Y:S01]  /*91b0*/  F2FP.BF16.PACK_AB R70, R150, R133 ;  /* 0x000000859646723e */ /* 0x008fe200000010ff */
[----:B------:R-:W-:Y:S05]  /*91c0*/  FADD.FTZ R0, R112, R0 ;  /* 0x0000000070007221 */ /* 0x000fea0000010000 */
[----:B------:R1:W-:Y:S01]  /*91d0*/  MUFU.EX2 R132, R2 ;  /* 0x0000000200847308 */ /* 0x0003e20000000800 */
[----:B------:R-:W-:Y:S04]  /*91e0*/  FADD.FTZ R0, R122, R0 ;  /* 0x000000007a007221 */ /* 0x000fe80000010000 */
[----:B------:R-:W-:Y:S04]  /*91f0*/  FADD.FTZ R0, R120, R0 ;  /* 0x0000000078007221 */ /* 0x000fe80000010000 */
[----:B------:R-:W-:Y:S04]  /*9200*/  FADD.FTZ R0, R182, R0 ;  /* 0x00000000b6007221 */ /* 0x000fe80000010000 */
[----:B------:R-:W-:Y:S04]  /*9210*/  FADD.FTZ R0, R180, R0 ;  /* 0x00000000b4007221 */ /* 0x000fe80000010000 */
[----:B------:R-:W-:Y:S04]  /*9220*/  FADD.FTZ R0, R178, R0 ;  /* 0x00000000b2007221 */ /* 0x000fe80000010000 */
[----:B------:R-:W-:Y:S02]  /*9230*/  FADD.FTZ R0, R103, R0 ;  /* 0x0000000067007221 */ /* 0x000fe40000010000 */
[--C-:B-1----:R-:W-:Y:S02]  /*9240*/  FFMA.FTZ R2, R147, c[0x0][0x2d0], -R148.reuse ;  /* 0x0000b40093027a23 */ /* 0x102fe40000010894 */
[----:B------:R-:W-:Y:S02]  /*9250*/  FFMA.FTZ R148, R119, c[0x0][0x2d0], -R148 ;  /* 0x0000b40077947a23 */ /* 0x000fe40000010894 */
[----:B------:R-:W1:Y:S01]  /*9260*/  MUFU.EX2 R147, R2 ;  /* 0x0000000200937308 */ /* 0x000e620000000800 */
[----:B------:R-:W-:Y:S04]  /*9270*/  FADD.FTZ R0, R101, R0 ;  /* 0x0000000065007221 */ /* 0x000fe80000010000 */
[----:B------:R-:W-:Y:S04]  /*9280*/  FADD.FTZ R0, R251, R0 ;  /* 0x00000000fb007221 */ /* 0x000fe80000010000 */
[----:B------:R-:W-:Y:S01]  /*9290*/  FADD.FTZ R0, R111, R0 ;  /* 0x000000006f007221 */ /* 0x000fe20000010000 */
[----:B------:R-:W-:Y:S03]  /*92a0*/  MUFU.EX2 R119, R99 ;  /* 0x0000006300777308 */ /* 0x000fe60000000800 */
[----:B------:R-:W-:Y:S04]  /*92b0*/  FADD.FTZ R0, R110, R0 ;  /* 0x000000006e007221 */ /* 0x000fe80000010000 */
[----:B------:R-:W-:Y:S03]  /*92c0*/  FADD.FTZ R0, R108, R0 ;  /* 0x000000006c007221 */ /* 0x000fe60000010000 */
[----:B------:R-:W3:Y:S01]  /*92d0*/  MUFU.EX2 R148, R148 ;  /* 0x0000009400947308 */ /* 0x000ee20000000800 */
[----:B------:R-:W-:Y:S01]  /*92e0*/  FADD.FTZ R0, R165, R0 ;  /* 0x00000000a5007221 */ /* 0x000fe20000010000 */
[----:B-1----:R-:W-:Y:S01]  /*92f0*/  F2FP.BF16.PACK_AB R71, R147, R132 ;  /* 0x000000849347723e */ /* 0x002fe200000010ff */
[--C-:B------:R-:W-:Y:S02]  /*9300*/  FFMA.FTZ R2, R177, c[0x0][0x2d0], -R149.reuse ;  /* 0x0000b400b1027a23 */ /* 0x100fe40000010895 */
[----:B------:R-:W-:Y:S02]  /*9310*/  FFMA.FTZ R149, R144, c[0x0][0x2d0], -R149 ;  /* 0x0000b40090957a23 */ /* 0x000fe40000010895 */
[----:B------:R-:W-:Y:S03]  /*9320*/  IMAD.MOV.U32 R177, RZ, RZ, R145 ;  /* 0x000000ffffb17224 */ /* 0x000fe600078e0091 */
[----:B------:R-:W-:Y:S01]  /*9330*/  MUFU.EX2 R144, R98 ;  /* 0x0000006200907308 */ /* 0x000fe20000000800 */
[C---:B----4-:R-:W-:Y:S03]  /*9340*/  HMMA.16816.F32.BF16 R4, R68.reuse, R72, R4 ;  /* 0x000000484404723c */ /* 0x050fe60000041804 */
[----:B------:R-:W-:Y:S04]  /*9350*/  FADD.FTZ R0, R162, R0 ;  /* 0x00000000a2007221 */ /* 0x000fe80000010000 */
[----:B------:R-:W-:Y:S01]  /*9360*/  FADD.FTZ R0, R161, R0 ;  /* 0x00000000a1007221 */ /* 0x000fe20000010000 */
[C---:B------:R-:W-:Y:S01]  /*9370*/  HMMA.16816.F32.BF16 R8, R68.reuse, R74, R8 ;  /* 0x0000004a4408723c */ /* 0x040fe20000041808 */
[----:B------:R-:W1:Y:S01]  /*9380*/  LDSM.16.MT88.4 R72, [R203+0x7000] ;  /* 0x00700000cb48783b */ /* 0x000e620000004200 */
[----:B------:R4:W-:Y:S02]  /*9390*/  MUFU.EX2 R145, R96 ;  /* 0x0000006000917308 */ /* 0x0009e40000000800 */
[----:B------:R-:W-:Y:S01]  /*93a0*/  FADD.FTZ R0, R131, R0 ;  /* 0x0000000083007221 */ /* 0x000fe20000010000 */
[----:B---3--:R-:W-:Y:S03]  /*93b0*/  F2FP.BF16.PACK_AB R115, R148, R118 ;  /* 0x000000769473723e */ /* 0x008fe600000010ff */
[C---:B------:R-:W-:Y:S04]  /*93c0*/  HMMA.16816.F32.BF16 R12, R68.reuse, R76, R12 ;  /* 0x0000004c440c723c */ /* 0x040fe8000004180c */
[----:B------:R3:W5:Y:S01]  /*93d0*/  MUFU.EX2 R146, R2 ;  /* 0x0000000200927308 */ /* 0x0007620000000800 */
[----:B------:R-:W-:Y:S03]  /*93e0*/  FADD.FTZ R0, R130, R0 ;  /* 0x0000000082007221 */ /* 0x000fe60000010000 */
[C---:B------:R-:W-:Y:S01]  /*93f0*/  HMMA.16816.F32.BF16 R16, R68.reuse, R78, R16 ;  /* 0x0000004e4410723c */ /* 0x040fe20000041810 */
[----:B------:R-:W1:Y:S03]  /*9400*/  LDSM.16.MT88.4 R76, [R206+0x7000] ;  /* 0x00700000ce4c783b */ /* 0x000e660000004200 */
[----:B------:R-:W-:Y:S02]  /*9410*/  FADD.FTZ R0, R128, R0 ;  /* 0x0000000080007221 */ /* 0x000fe40000010000 */
[----:B------:R-:W2:Y:S02]  /*9420*/  MUFU.EX2 R149, R149 ;  /* 0x0000009500957308 */ /* 0x000ea40000000800 */
[C---:B------:R-:W-:Y:S01]  /*9430*/  HMMA.16816.F32.BF16 R20, R68.reuse, R84, R20 ;  /* 0x000000544414723c */ /* 0x040fe20000041814 */
[----:B----4-:R-:W-:Y:S03]  /*9440*/  LDSM.16.MT88.4 R96, [R200+0x7800] ;  /* 0x00780000c860783b */ /* 0x010fe60000004200 */
[----:B------:R-:W-:Y:S04]  /*9450*/  FADD.FTZ R0, R157, R0 ;  /* 0x000000009d007221 */ /* 0x000fe80000010000 */
[C---:B------:R-:W-:Y:S01]  /*9460*/  HMMA.16816.F32.BF16 R24, R68.reuse, R86, R24 ;  /* 0x000000564418723c */ /* 0x040fe20000041818 */
[----:B------:R-:W-:Y:S03]  /*9470*/  LDSM.16.MT88.4 R84, [R203+0x3800] ;  /* 0x00380000cb54783b */ /* 0x000fe60000004200 */
[----:B---3--:R-:W-:Y:S01]  /*9480*/  FADD.FTZ R2, R113, R100 ;  /* 0x0000006471027221 */ /* 0x008fe20000010000 */
[----:B-----5:R-:W-:Y:S01]  /*9490*/  F2FP.BF16.PACK_AB R112, R145, R146 ;  /* 0x000000929170723e */ /* 0x020fe200000010ff */
[----:B------:R-:W-:Y:S01]  /*94a0*/  FADD.FTZ R0, R107, R0 ;  /* 0x000000006b007221 */ /* 0x000fe20000010000 */
[----:B------:R-:W-:Y:S01]  /*94b0*/  F2FP.BF16.PACK_AB R113, R144, R3 ;  /* 0x000000039071723e */ /* 0x000fe200000010ff */
[C---:B--2---:R-:W-:Y:S04]  /*94c0*/  HMMA.16816.F32.BF16 R28, R68.reuse, R88, R28 ;  /* 0x00000058441c723c */ /* 0x044fe8000004181c */
[----:B------:R-:W-:Y:S01]  /*94d0*/  FADD.FTZ R2, R123, R2 ;  /* 0x000000027b027221 */ /* 0x000fe20000010000 */
[----:B------:R-:W-:Y:S01]  /*94e0*/  F2FP.BF16.PACK_AB R114, R149, R119 ;  /* 0x000000779572723e */ /* 0x000fe200000010ff */
[----:B------:R-:W-:Y:S02]  /*94f0*/  FADD.FTZ R0, R106, R0 ;  /* 0x000000006a007221 */ /* 0x000fe40000010000 */
[C---:B------:R-:W-:Y:S01]  /*9500*/  HMMA.16816.F32.BF16 R32, R68.reuse, R90, R32 ;  /* 0x0000005a4420723c */ /* 0x040fe20000041820 */
[----:B------:R-:W-:Y:S03]  /*9510*/  LDSM.16.MT88.4 R88, [R206+0x3800] ;  /* 0x00380000ce58783b */ /* 0x000fe60000004200 */
[----:B------:R-:W-:Y:S02]  /*9520*/  FADD.FTZ R2, R121, R2 ;  /* 0x0000000279027221 */ /* 0x000fe40000010000 */
        /* <DEDUP_REMOVED lines=14> */
[C---:B-1----:R-:W-:Y:S04]  /*9610*/  HMMA.16816.F32.BF16 R52, R68.reuse, R72, R52 ;  /* 0x000000484434723c */ /* 0x042fe80000041834 */
[----:B------:R-:W-:Y:S02]  /*9620*/  FADD.FTZ R2, R102, R2 ;  /* 0x0000000266027221 */ /* 0x000fe40000010000 */
[----:B------:R-:W1:Y:S01]  /*9630*/  LDSM.16.MT88.4 R100, [R204+0x7800] ;  /* 0x00780000cc64783b */ /* 0x000e620000004200 */
[----:B------:R-:W-:Y:S01]  /*9640*/  FADD.FTZ R0, R147, R0 ;  /* 0x0000000093007221 */ /* 0x000fe20000010000 */
[C---:B------:R-:W-:Y:S04]  /*9650*/  HMMA.16816.F32.BF16 R56, R68.reuse, R74, R56 ;  /* 0x0000004a4438723c */ /* 0x040fe80000041838 */
[----:B------:R-:W-:Y:S02]  /*9660*/  FADD.FTZ R2, R252, R2 ;  /* 0x00000002fc027221 */ /* 0x000fe40000010000 */
[----:B------:R-:W-:Y:S02]  /*9670*/  FADD.FTZ R3, R3, R0 ;  /* 0x0000000003037221 */ /* 0x000fe40000010000 */
[C---:B------:R-:W-:Y:S04]  /*9680*/  HMMA.16816.F32.BF16 R60, R68.reuse, R76, R60 ;  /* 0x0000004c443c723c */ /* 0x040fe8000004183c */
[----:B------:R-:W-:Y:S02]  /*9690*/  FADD.FTZ R2, R176, R2 ;  /* 0x00000002b0027221 */ /* 0x000fe40000010000 */
[----:B------:R-:W-:Y:S02]  /*96a0*/  FADD.FTZ R3, R144, R3 ;  /* 0x0000000390037221 */ /* 0x000fe40000010000 */
[----:B------:R-:W-:Y:S04]  /*96b0*/  HMMA.16816.F32.BF16 R64, R68, R78, R64 ;  /* 0x0000004e4440723c */ /* 0x000fe80000041840 */
[----:B------:R-:W-:Y:S04]  /*96c0*/  FADD.FTZ R2, R167, R2 ;  /* 0x00000002a7027221 */ /* 0x000fe80000010000 */
[C---:B------:R-:W-:Y:S01]  /*96d0*/  HMMA.16816.F32.BF16 R120, R112.reuse, R124, R4 ;  /* 0x0000007c7078723c */ /* 0x040fe20000041804 */
[----:B------:R-:W-:Y:S04]  /*96e0*/  LDSM.16.MT88.4 R4, [R206+0x7800] ;  /* 0x00780000ce04783b */ /* 0x000fe80000004200 */
[----:B------:R-:W-:Y:S03]  /*96f0*/  FADD.FTZ R2, R109, R2 ;  /* 0x000000026d027221 */ /* 0x000fe60000010000 */
[C---:B------:R-:W-:Y:S01]  /*9700*/  HMMA.16816.F32.BF16 R124, R112.reuse, R126, R8 ;  /* 0x0000007e707c723c */ /* 0x040fe20000041808 */
[----:B------:R-:W3:Y:S03]  /*9710*/  LDL R8, [R1+0x28] ;  /* 0x0000280001087983 */ /* 0x000ee60000100800 */
[----:B------:R-:W-:Y:S01]  /*9720*/  FADD.FTZ R2, R166, R2 ;  /* 0x00000002a6027221 */ /* 0x000fe20000010000 */
[----:B------:R-:W4:Y:S03]  /*9730*/  LDSM.16.MT88.4 R108, [R203+0x7800] ;  /* 0x00780000cb6c783b */ /* 0x000f260000004200 */
[C---:B--2---:R-:W-:Y:S04]  /*9740*/  HMMA.16816.F32.BF16 R68, R112.reuse, R80, R12 ;  /* 0x000000507044723c */ /* 0x044fe8000004180c */
        /* <DEDUP_REMOVED lines=31> */
[----:B------:R-:W-:Y:S02]  /*9940*/  FADD.FTZ R2, R149, R2 ;  /* 0x0000000295027221 */ /* 0x000fe40000010000 */
[----:B------:R-:W-:Y:S02]  /*9950*/  FADD.FTZ R0, R148, R0 ;  /* 0x0000000094007221 */ /* 0x000fe40000010000 */
[----:B------:R-:W-:Y:S01]  /*9960*/  IMAD.MOV.U32 R118, RZ, RZ, R116 ;  /* 0x000000ffff767224 */ /* 0x000fe200078e0074 */
[----:B------:R1:W-:Y:S01]  /*9970*/  STL [R1+0x4], R2 ;  /* 0x0000040201007387 */ /* 0x0003e20000100800 */
[----:B------:R-:W-:Y:S03]  /*9980*/  IMAD.MOV.U32 R3, RZ, RZ, R117 ;  /* 0x000000ffff037224 */ /* 0x000fe600078e0075 */
[----:B------:R1:W-:Y:S01]  /*9990*/  STL [R1+0x8], R0 ;  /* 0x0000080001007387 */ /* 0x0003e20000100800 */
[----:B---3--:R-:W-:Y:S01]  /*99a0*/  ISETP.GT.AND P0, PT, R229, R8, PT ;  /* 0x00000008e500720c */ /* 0x008fe20003f04270 */
[----:B------:R-:W-:Y:S11]  /*99b0*/  IMAD.MOV.U32 R229, RZ, RZ, R230 ;  /* 0x000000ffffe57224 */ /* 0x000ff600078e00e6 */
[----:B------:R-:W-:Y:S01]  /*99c0*/  @!UPT UIADD3 URZ, URZ, URZ, URZ ;  /* 0x0000003f3f3ff290 */ /* 0x000fe2000fffe03f */
[----:B-1----:R-:W-:-:S05]  /*99d0*/  @P0 BRA `(.L_x_1407) ;  /* 0xffffbe2000000947 */ /* 0x002fca000383ffff */
.L_x_1406:
[----:B-1----:R-:W2:Y:S02]  /*99e0*/  LDL R0, [R1] ;  /* 0x0000000001007983 */ /* 0x002ea40000100800 */
[----:B--2---:R-:W-:-:S13]  /*99f0*/  ISETP.GE.AND P0, PT, R230, R0, PT ;  /* 0x00000000e600720c */ /* 0x004fda0003f06270 */
[----:B------:R-:W-:Y:S05]  /*9a00*/  @!P0 BRA `(.L_x_1408) ;  /* 0x000034b000008947 */ /* 0x000fea0003800000 */
[----:B------:R-:W-:Y:S02]  /*9a10*/  MOV R119, R116 ;  /* 0x0000007400777202 */ /* 0x000fe40000000f00 */
[----:B------:R-:W-:Y:S02]  /*9a20*/  MOV R118, R117 ;  /* 0x0000007500767202 */ /* 0x000fe40000000f00 */
.L_x_1409:
[----:B------:R-:W2:Y:S01]  /*9a30*/  LDL.64 R154, [R1+0x18] ;  /* 0x00001800019a7983 */ /* 0x000ea20000100a00 */
[----:B------:R-:W-:Y:S04]  /*9a40*/  DEPBAR.LE SB0, 0x0 ;  /* 0x000080000000791a */ /* 0x000fe80000000000 */
[----:B------:R-:W-:Y:S01]  /*9a50*/  WARPSYNC 0xffffffff ;  /* 0xffffffff00007948 */ /* 0x000fe20003800000 */
[----:B------:R-:W3:Y:S01]  /*9a60*/  LDL R152, [R1+0x24] ;  /* 0x0000240001987983 */ /* 0x000ee20000100800 */
[----:B------:R-:W-:Y:S01]  /*9a70*/  SHF.R.S32.HI R0, RZ, 0x1f, R230 ;  /* 0x0000001fff007819 */ /* 0x000fe200000114e6 */
        /* <DEDUP_REMOVED lines=11> */
[----:B------:R-:W3:Y:S04]  /*9b30*/  LDL R229, [R1] ;  /* 0x0000000001e57983 */ /* 0x000ee80000100800 */
[----:B------:R-:W5:Y:S08]  /*9b40*/  LDSM.16.M88.4 R32, [R201+0x1800] ;  /* 0x00180000c920783b */ /* 0x000f700000000200 */
[----:B------:R-:W3:Y:S01]  /*9b50*/  LDL.64 R234, [R1+0x10] ;  /* 0x0000100001ea7983 */ /* 0x000ee20000100a00 */
[C---:B-1----:R-:W-:Y:S05]  /*9b60*/  HMMA.16816.F32.BF16 R4, R136.reuse, R8, RZ ;  /* 0x000000088804723c */ /* 0x042fea00000418ff */
[----:B------:R-:W1:Y:S03]  /*9b70*/  LDSM.16.M88.4 R40, [R201+0x2000] ;  /* 0x00200000c928783b */ /* 0x000e660000000200 */
[C---:B------:R-:W-:Y:S05]  /*9b80*/  HMMA.16816.F32.BF16 R8, R136.reuse, R10, RZ ;  /* 0x0000000a8808723c */ /* 0x040fea00000418ff */
[----:B------:R-:W3:Y:S04]  /*9b90*/  LDL R233, [R1+0x20] ;  /* 0x0000200001e97983 */ /* 0x000ee80000100800 */
[----:B------:R-:W1:Y:S01]  /*9ba0*/  LDSM.16.M88.4 R48, [R201+0x2800] ;  /* 0x00280000c930783b */ /* 0x000e620000000200 */
[C---:B----4-:R-:W-:Y:S07]  /*9bb0*/  HMMA.16816.F32.BF16 R12, R136.reuse, R16, RZ ;  /* 0x00000010880c723c */ /* 0x050fee00000418ff */
[----:B------:R-:W4:Y:S01]  /*9bc0*/  LDSM.16.M88.4 R56, [R201+0x3000] ;  /* 0x00300000c938783b */ /* 0x000f220000000200 */
[C---:B------:R-:W-:Y:S07]  /*9bd0*/  HMMA.16816.F32.BF16 R16, R136.reuse, R18, RZ ;  /* 0x000000128810723c */ /* 0x040fee00000418ff */
[----:B------:R-:W4:Y:S01]  /*9be0*/  LDSM.16.M88.4 R64, [R201+0x3800] ;  /* 0x00380000c940783b */ /* 0x000f220000000200 */
[C---:B-----5:R-:W-:Y:S07]  /*9bf0*/  HMMA.16816.F32.BF16 R20, R136.reuse, R24, RZ ;  /* 0x000000188814723c */ /* 0x060fee00000418ff */
[----:B------:R-:W5:Y:S01]  /*9c00*/  LDSM.16.M88.4 R144, [R207] ;  /* 0x00000000cf90783b */ /* 0x000f620000000200 */
[C---:B------:R-:W-:Y:S07]  /*9c10*/  HMMA.16816.F32.BF16 R24, R136.reuse, R26, RZ ;  /* 0x0000001a8818723c */ /* 0x040fee00000418ff */
[----:B------:R-:W4:Y:S01]  /*9c20*/  LDSM.16.M88.4 R148, [R222] ;  /* 0x00000000de94783b */ /* 0x000f220000000200 */
[C---:B------:R-:W-:Y:S07]  /*9c30*/  HMMA.16816.F32.BF16 R28, R136.reuse, R32, RZ ;  /* 0x00000020881c723c */ /* 0x040fee00000418ff */
[----:B------:R-:W-:Y:S01]  /*9c40*/  LDSM.16.M88.4 R156, [R219] ;  /* 0x00000000db9c783b */ /* 0x000fe20000000200 */
[C---:B------:R-:W-:Y:S07]  /*9c50*/  HMMA.16816.F32.BF16 R32, R136.reuse, R34, RZ ;  /* 0x000000228820723c */ /* 0x040fee00000418ff */
[----:B------:R-:W-:Y:S01]  /*9c60*/  LDSM.16.M88.4 R160, [R218] ;  /* 0x00000000daa0783b */ /* 0x000fe20000000200 */
[C---:B-1----:R-:W-:Y:S07]  /*9c70*/  HMMA.16816.F32.BF16 R36, R136.reuse, R40, RZ ;  /* 0x000000288824723c */ /* 0x042fee00000418ff */
[----:B------:R-:W-:Y:S01]  /*9c80*/  LDSM.16.M88.4 R164, [R217] ;  /* 0x00000000d9a4783b */ /* 0x000fe20000000200 */
[C---:B------:R-:W-:Y:S07]  /*9c90*/  HMMA.16816.F32.BF16 R40, R136.reuse, R42, RZ ;  /* 0x0000002a8828723c */ /* 0x040fee00000418ff */
[----:B------:R-:W-:Y:S01]  /*9ca0*/  LDSM.16.M88.4 R176, [R216] ;  /* 0x00000000d8b0783b */ /* 0x000fe20000000200 */
[C---:B------:R-:W-:Y:S08]  /*9cb0*/  HMMA.16816.F32.BF16 R44, R136.reuse, R48, RZ ;  /* 0x00000030882c723c */ /* 0x040ff000000418ff */
[C---:B------:R-:W-:Y:S08]  /*9cc0*/  HMMA.16816.F32.BF16 R48, R136.reuse, R50, RZ ;  /* 0x000000328830723c */ /* 0x040ff000000418ff */
[C---:B----4-:R-:W-:Y:S08]  /*9cd0*/  HMMA.16816.F32.BF16 R52, R136.reuse, R56, RZ ;  /* 0x000000388834723c */ /* 0x050ff000000418ff */
[C---:B------:R-:W-:Y:S08]  /*9ce0*/  HMMA.16816.F32.BF16 R56, R136.reuse, R58, RZ ;  /* 0x0000003a8838723c */ /* 0x040ff000000418ff */
[C---:B------:R-:W-:Y:S08]  /*9cf0*/  HMMA.16816.F32.BF16 R60, R136.reuse, R64, RZ ;  /* 0x00000040883c723c */ /* 0x040ff000000418ff */
[----:B------:R-:W-:Y:S08]  /*9d00*/  HMMA.16816.F32.BF16 R64, R136, R66, RZ ;  /* 0x000000428840723c */ /* 0x000ff000000418ff */
[C---:B-----5:R-:W-:Y:S08]  /*9d10*/  HMMA.16816.F32.BF16 R4, R140.reuse, R144, R4 ;  /* 0x000000908c04723c */ /* 0x060ff00000041804 */
[C---:B------:R-:W-:Y:S01]  /*9d20*/  HMMA.16816.F32.BF16 R8, R140.reuse, R146, R8 ;  /* 0x000000928c08723c */ /* 0x040fe20000041808 */
[----:B------:R-:W1:Y:S07]  /*9d30*/  LDSM.16.M88.4 R144, [R221] ;  /* 0x00000000dd90783b */ /* 0x000e6e0000000200 */
[C---:B------:R-:W-:Y:S08]  /*9d40*/  HMMA.16816.F32.BF16 R12, R140.reuse, R148, R12 ;  /* 0x000000948c0c723c */ /* 0x040ff0000004180c */
[C---:B------:R-:W-:Y:S08]  /*9d50*/  HMMA.16816.F32.BF16 R16, R140.reuse, R150, R16 ;  /* 0x000000968c10723c */ /* 0x040ff00000041810 */
[C---:B-1----:R-:W-:Y:S08]  /*9d60*/  HMMA.16816.F32.BF16 R20, R140.reuse, R144, R20 ;  /* 0x000000908c14723c */ /* 0x042ff00000041814 */
[C---:B------:R-:W-:Y:S04]  /*9d70*/  HMMA.16816.F32.BF16 R24, R140.reuse, R146, R24 ;  /* 0x000000928c18723c */ /* 0x040fe80000041818 */
[C---:B--2---:R-:W-:Y:S02]  /*9d80*/  IADD3 R3, P6, R116.reuse, R154, RZ ;  /* 0x0000009a74037210 */ /* 0x044fe40007fde0ff */
[----:B------:R-:W-:Y:S02]  /*9d90*/  IADD3 R116, P4, P1, R116, 0x40, R154 ;  /* 0x0000004074747810 */ /* 0x000fe4000799e09a */
[C---:B------:R-:W-:Y:S04]  /*9da0*/  LEA R2, P5, R3.reuse, c[0x0][0x1f8], 0x1 ;  /* 0x00007e0003027a11 */ /* 0x040fe800078a08ff */
[C---:B---3--:R-:W-:Y:S02]  /*9db0*/  IADD3.X R117, R0.reuse, R152, RZ, P6, !PT ;  /* 0x0000009800757210 */ /* 0x048fe400037fe4ff */
[----:B------:R-:W-:Y:S02]  /*9dc0*/  IADD3.X R0, R0, RZ, R152, P4, P1 ;  /* 0x000000ff00007210 */ /* 0x000fe400027e2498 */
[----:B------:R-:W1:Y:S01]  /*9dd0*/  LDSM.16.M88.4 R152, [R220] ;  /* 0x00000000dc98783b */ /* 0x000e620000000200 */
[----:B------:R-:W-:Y:S02]  /*9de0*/  LEA.HI.X R3, R3, c[0x0][0x1fc], R117, 0x1, P5 ;  /* 0x00007f0003037a11 */ /* 0x000fe400028f0c75 */
[C---:B------:R-:W-:Y:S04]  /*9df0*/  LEA R180, P0, R116.reuse, c[0x0][0x1f8], 0x1 ;  /* 0x00007e0074b47a11 */ /* 0x040fe800078008ff */
[----:B------:R-:W-:Y:S01]  /*9e00*/  LEA.HI.X R181, R116, c[0x0][0x1fc], R0, 0x1, P0 ;  /* 0x00007f0074b57a11 */ /* 0x000fe200000f0c00 */
[----:B------:R-:W-:Y:S01]  /*9e10*/  @!PT LDS RZ, [RZ] ;  /* 0x00000000fffff984 */ /* 0x000fe20000000800 */
[----:B------:R-:W-:Y:S01]  /*9e20*/  @!PT LDS RZ, [RZ] ;  /* 0x00000000fffff984 */ /* 0x000fe20000000800 */
[----:B------:R-:W-:Y:S01]  /*9e30*/  @!PT LDS RZ, [RZ] ;  /* 0x00000000fffff984 */ /* 0x000fe20000000800 */
[----:B------:R2:W-:Y:S01]  /*9e40*/  LDGSTS.E.BYPASS.LTC128B.128 [R228+0x100], [R2.64], !P3 ;  /* 0x0010000002e47fae */ /* 0x0005e2000d901d46 */
[----:B------:R-:W-:Y:S04]  /*9e50*/  MOV R0, c[0x0][0x208] ;  /* 0x0000820000007a02 */ /* 0x000fe80000000f00 */
[C---:B------:R-:W-:Y:S02]  /*9e60*/  SHF.L.U32 R148, R0.reuse, 0x6, RZ ;  /* 0x0000000600947819 */ /* 0x040fe400000006ff */
[----:B------:R-:W-:Y:S01]  /*9e70*/  SHF.L.U64.HI R0, R0, R232, c[0x0][0x20c] ;  /* 0x0000830000007619 */ /* 0x000fe200000102e8 */
[----:B------:R3:W-:Y:S01]  /*9e80*/  LDGSTS.E.BYPASS.LTC128B.128 [R228+0x4100], [R180.64], !P2 ;  /* 0x04100000b4e47fae */ /* 0x0007e2000d101d46 */
[----:B------:R-:W-:Y:S04]  /*9e90*/  IADD3 R116, P0, R2, R148, RZ ;  /* 0x0000009402747210 */ /* 0x000fe80007f1e0ff */
[----:B------:R-:W-:Y:S05]  /*9ea0*/  IADD3.X R117, R3, R0, RZ, P0, !PT ;  /* 0x0000000003757210 */ /* 0x000fea00007fe4ff */
[----:B------:R4:W-:Y:S08]  /*9eb0*/  LDGSTS.E.BYPASS.LTC128B.128 [R228+0x1100], [R116.64], !P3 ;  /* 0x0110000074e47fae */ /* 0x0009f0000d901d46 */
[----:B------:R4:W-:Y:S01]  /*9ec0*/  LDGSTS.E.BYPASS.LTC128B.128 [R228+0x5100], [R116.64+0x80], !P2 ;  /* 0x0510008074e47fae */ /* 0x0009e2000d101d46 */
[----:B--2---:R-:W-:Y:S04]  /*9ed0*/  IADD3 R2, P1, R116, R148, RZ ;  /* 0x0000009474027210 */ /* 0x004fe80007f3e0ff */
[----:B------:R-:W-:Y:S01]  /*9ee0*/  IADD3.X R3, R117, R0, RZ, P1, !PT ;  /* 0x0000000075037210 */ /* 0x000fe20000ffe4ff */
[C---:B-1----:R-:W-:Y:S03]  /*9ef0*/  HMMA.16816.F32.BF16 R28, R140.reuse, R152, R28 ;  /* 0x000000988c1c723c */ /* 0x042fe6000004181c */
[----:B------:R-:W-:Y:S01]  /*9f00*/  IADD3 R148, P0, R2, R148, RZ ;  /* 0x0000009402947210 */ /* 0x000fe20007f1e0ff */
[----:B------:R1:W-:Y:S03]  /*9f10*/  LDGSTS.E.BYPASS.LTC128B.128 [R228+0x2100], [R2.64], !P3 ;  /* 0x0210000002e47fae */ /* 0x0003e6000d901d46 */
[----:B------:R-:W-:Y:S01]  /*9f20*/  IADD3.X R149, R3, R0, RZ, P0, !PT ;  /* 0x0000000003957210 */ /* 0x000fe200007fe4ff */
[C---:B------:R-:W-:Y:S03]  /*9f30*/  HMMA.16816.F32.BF16 R32, R140.reuse, R154, R32 ;  /* 0x0000009a8c20723c */ /* 0x040fe60000041820 */
[C---:B------:R-:W-:Y:S01]  /*9f40*/  ISETP.GT.AND P0, PT, R230.reuse, R229, PT ;  /* 0x000000e5e600720c */ /* 0x040fe20003f04270 */
[----:B------:R1:W-:Y:S01]  /*9f50*/  LDGSTS.E.BYPASS.LTC128B.128 [R228+0x6100], [R2.64+0x80], !P2 ;  /* 0x0610008002e47fae */ /* 0x0003e2000d101d46 */
[----:B------:R-:W-:Y:S03]  /*9f60*/  IADD3 R230, R230, -0x1, RZ ;  /* 0xffffffffe6e67810 */ /* 0x000fe60007ffe0ff */
[C---:B------:R-:W-:Y:S04]  /*9f70*/  HMMA.16816.F32.BF16 R36, R140.reuse, R156, R36 ;  /* 0x0000009c8c24723c */ /* 0x040fe80000041824 */
[----:B------:R2:W-:Y:S04]  /*9f80*/  LDGSTS.E.BYPASS.LTC128B.128 [R228+0x3100], [R148.64], !P3 ;  /* 0x0310000094e47fae */ /* 0x0005e8000d901d46 */
[C---:B------:R-:W-:Y:S04]  /*9f90*/  HMMA.16816.F32.BF16 R40, R140.reuse, R158, R40 ;  /* 0x0000009e8c28723c */ /* 0x040fe80000041828 */
[----:B------:R2:W-:Y:S04]  /*9fa0*/  LDGSTS.E.BYPASS.LTC128B.128 [R228+0x7100], [R148.64+0x80], !P2 ;  /* 0x0710008094e47fae */ /* 0x0005e8000d101d46 */
[C---:B------:R-:W-:Y:S04]  /*9fb0*/  HMMA.16816.F32.BF16 R44, R140.reuse, R160, R44 ;  /* 0x000000a08c2c723c */ /* 0x040fe8000004182c */
[----:B---3--:R-:W3:Y:S04]  /*9fc0*/  LDSM.16.M88.4 R180, [R205] ;  /* 0x00000000cdb4783b */ /* 0x008ee80000000200 */
[C---:B------:R-:W-:Y:S04]  /*9fd0*/  HMMA.16816.F32.BF16 R48, R140.reuse, R162, R48 ;  /* 0x000000a28c30723c */ /* 0x040fe80000041830 */
[----:B------:R-:W0:Y:S04]  /*9fe0*/  LDGDEPBAR ;  /* 0x00000000000079af */ /* 0x000e280000000000 */
[C---:B------:R-:W-:Y:S04]  /*9ff0*/  HMMA.16816.F32.BF16 R52, R140.reuse, R164, R52 ;  /* 0x000000a48c34723c */ /* 0x040fe80000041834 */
[----:B------:R-:W-:Y:S04]  /*a000*/  LDSM.16.M88.4 R144, [R205+0x1000] ;  /* 0x00100000cd90783b */ /* 0x000fe80000000200 */
[C---:B------:R-:W-:Y:S04]  /*a010*/  HMMA.16816.F32.BF16 R56, R140.reuse, R166, R56 ;  /* 0x000000a68c38723c */ /* 0x040fe80000041838 */
[----:B--2---:R-:W2:Y:S04]  /*a020*/  LDSM.16.M88.4 R148, [R205+0x800] ;  /* 0x00080000cd94783b */ /* 0x004ea80000000200 */
[C---:B------:R-:W-:Y:S04]  /*a030*/  HMMA.16816.F32.BF16 R60, R140.reuse, R176, R60 ;  /* 0x000000b08c3c723c */ /* 0x040fe8000004183c */
[----:B------:R-:W5:Y:S04]  /*a040*/  LDSM.16.M88.4 R152, [R205+0x1800] ;  /* 0x00180000cd98783b */ /* 0x000f680000000200 */
[----:B------:R-:W-:Y:S04]  /*a050*/  HMMA.16816.F32.BF16 R64, R140, R178, R64 ;  /* 0x000000b28c40723c */ /* 0x000fe80000041840 */
[----:B------:R-:W1:Y:S04]  /*a060*/  LDSM.16.M88.4 R156, [R205+0x2000] ;  /* 0x00200000cd9c783b */ /* 0x000e680000000200 */
[C---:B---3--:R-:W-:Y:S04]  /*a070*/  HMMA.16816.F32.BF16 R4, R168.reuse, R180, R4 ;  /* 0x000000b4a804723c */ /* 0x048fe80000041804 */
[----:B------:R-:W-:Y:S04]  /*a080*/  LDSM.16.M88.4 R160, [R205+0x3800] ;  /* 0x00380000cda0783b */ /* 0x000fe80000000200 */
[C---:B------:R-:W-:Y:S04]  /*a090*/  HMMA.16816.F32.BF16 R8, R168.reuse, R182, R8 ;  /* 0x000000b6a808723c */ /* 0x040fe80000041808 */
[----:B------:R-:W-:Y:S04]  /*a0a0*/  LDSM.16.M88.4 R164, [R202] ;  /* 0x00000000caa4783b */ /* 0x000fe80000000200 */
[C---:B--2---:R-:W-:Y:S04]  /*a0b0*/  HMMA.16816.F32.BF16 R12, R168.reuse, R148, R12 ;  /* 0x00000094a80c723c */ /* 0x044fe8000004180c */
[----:B------:R-:W-:Y:S04]  /*a0c0*/  LDSM.16.M88.4 R176, [R202+0x800] ;  /* 0x00080000cab0783b */ /* 0x000fe80000000200 */
[C---:B------:R-:W-:Y:S04]  /*a0d0*/  HMMA.16816.F32.BF16 R16, R168.reuse, R150, R16 ;  /* 0x00000096a810723c */ /* 0x040fe80000041810 */
[----:B------:R-:W2:Y:S04]  /*a0e0*/  LDSM.16.M88.4 R148, [R205+0x2800] ;  /* 0x00280000cd94783b */ /* 0x000ea80000000200 */
[C---:B------:R-:W-:Y:S04]  /*a0f0*/  HMMA.16816.F32.BF16 R20, R168.reuse, R144, R20 ;  /* 0x00000090a814723c */ /* 0x040fe80000041814 */
[----:B------:R-:W-:Y:S04]  /*a100*/  LDSM.16.M88.4 R180, [R201+0x6800] ;  /* 0x00680000c9b4783b */ /* 0x000fe80000000200 */
[C---:B------:R-:W-:Y:S04]  /*a110*/  HMMA.16816.F32.BF16 R24, R168.reuse, R146, R24 ;  /* 0x00000092a818723c */ /* 0x040fe80000041818 */
[----:B------:R-:W3:Y:S04]  /*a120*/  LDSM.16.M88.4 R144, [R205+0x3000] ;  /* 0x00300000cd90783b */ /* 0x000ee80000000200 */
        /* <DEDUP_REMOVED lines=35> */
[----:B------:R-:W2:Y:S07]  /*a360*/  LDSM.16.M88.4 R160, [R201+0x7000] ;  /* 0x00700000c9a0783b */ /* 0x000eae0000000200 */
[C---:B-----5:R-:W-:Y:S08]  /*a370*/  HMMA.16816.F32.BF16 R60, R172.reuse, R152, R60 ;  /* 0x00000098ac3c723c */ /* 0x060ff0000004183c */
[----:B------:R-:W-:Y:S01]  /*a380*/  HMMA.16816.F32.BF16 R64, R172, R154, R64 ;  /* 0x0000009aac40723c */ /* 0x000fe20000041840 */
[----:B------:R-:W5:Y:S07]  /*a390*/  LDSM.16.M88.4 R152, [R201+0x7800] ;  /* 0x00780000c998783b */ /* 0x000f6e0000000200 */
[C---:B-1----:R-:W-:Y:S08]  /*a3a0*/  HMMA.16816.F32.BF16 R4, R184.reuse, R156, R4 ;  /* 0x0000009cb804723c */ /* 0x042ff00000041804 */
[C---:B------:R-:W-:Y:S01]  /*a3b0*/  HMMA.16816.F32.BF16 R8, R184.reuse, R158, R8 ;  /* 0x0000009eb808723c */ /* 0x040fe20000041808 */
[----:B------:R-:W1:Y:S07]  /*a3c0*/  LDSM.16.M88.4 R156, [R215] ;  /* 0x00000000d79c783b */ /* 0x000e6e0000000200 */
[C---:B------:R-:W-:Y:S08]  /*a3d0*/  HMMA.16816.F32.BF16 R12, R184.reuse, R164, R12 ;  /* 0x000000a4b80c723c */ /* 0x040ff0000004180c */
[C---:B------:R-:W-:Y:S01]  /*a3e0*/  HMMA.16816.F32.BF16 R16, R184.reuse, R166, R16 ;  /* 0x000000a6b810723c */ /* 0x040fe20000041810 */
[----:B------:R-:W1:Y:S07]  /*a3f0*/  LDSM.16.M88.4 R164, [R214] ;  /* 0x00000000d6a4783b */ /* 0x000e6e0000000200 */
[C---:B--2---:R-:W-:Y:S08]  /*a400*/  HMMA.16816.F32.BF16 R20, R184.reuse, R148, R20 ;  /* 0x00000094b814723c */ /* 0x044ff00000041814 */
[C---:B------:R-:W-:Y:S01]  /*a410*/  HMMA.16816.F32.BF16 R24, R184.reuse, R150, R24 ;  /* 0x00000096b818723c */ /* 0x040fe20000041818 */
[----:B------:R-:W-:Y:S07]  /*a420*/  LDSM.16.M88.4 R148, [R212] ;  /* 0x00000000d494783b */ /* 0x000fee0000000200 */
[C---:B---3--:R-:W-:Y:S08]  /*a430*/  HMMA.16816.F32.BF16 R28, R184.reuse, R144, R28 ;  /* 0x00000090b81c723c */ /* 0x048ff0000004181c */
[C---:B------:R-:W-:Y:S01]  /*a440*/  HMMA.16816.F32.BF16 R32, R184.reuse, R146, R32 ;  /* 0x00000092b820723c */ /* 0x040fe20000041820 */
[----:B------:R-:W2:Y:S07]  /*a450*/  LDSM.16.M88.4 R144, [R213] ;  /* 0x00000000d590783b */ /* 0x000eae0000000200 */
[C---:B------:R-:W-:Y:S08]  /*a460*/  HMMA.16816.F32.BF16 R36, R184.reuse, R176, R36 ;  /* 0x000000b0b824723c */ /* 0x040ff00000041824 */
[C---:B------:R-:W-:Y:S01]  /*a470*/  HMMA.16816.F32.BF16 R40, R184.reuse, R178, R40 ;  /* 0x000000b2b828723c */ /* 0x040fe20000041828 */
[----:B------:R-:W3:Y:S07]  /*a480*/  LDSM.16.M88.4 R176, [R211] ;  /* 0x00000000d3b0783b */ /* 0x000eee0000000200 */
[C---:B------:R-:W-:Y:S08]  /*a490*/  HMMA.16816.F32.BF16 R44, R184.reuse, R180, R44 ;  /* 0x000000b4b82c723c */ /* 0x040ff0000004182c */
[C---:B------:R-:W-:Y:S01]  /*a4a0*/  HMMA.16816.F32.BF16 R48, R184.reuse, R182, R48 ;  /* 0x000000b6b830723c */ /* 0x040fe20000041830 */
[----:B------:R-:W-:Y:S07]  /*a4b0*/  LDSM.16.M88.4 R180, [R205+0x7000] ;  /* 0x00700000cdb4783b */ /* 0x000fee0000000200 */
[C---:B------:R-:W-:Y:S08]  /*a4c0*/  HMMA.16816.F32.BF16 R52, R184.reuse, R160, R52 ;  /* 0x000000a0b834723c */ /* 0x040ff00000041834 */
[C---:B------:R-:W-:Y:S01]  /*a4d0*/  HMMA.16816.F32.BF16 R56, R184.reuse, R162, R56 ;  /* 0x000000a2b838723c */ /* 0x040fe20000041838 */
[----:B------:R-:W2:Y:S07]  /*a4e0*/  LDSM.16.M88.4 R160, [R210] ;  /* 0x00000000d2a0783b */ /* 0x000eae0000000200 */
[C---:B-----5:R-:W-:Y:S08]  /*a4f0*/  HMMA.16816.F32.BF16 R60, R184.reuse, R152, R60 ;  /* 0x00000098b83c723c */ /* 0x060ff0000004183c */
[----:B------:R-:W-:Y:S01]  /*a500*/  HMMA.16816.F32.BF16 R64, R184, R154, R64 ;  /* 0x0000009ab840723c */ /* 0x000fe20000041840 */
[----:B------:R-:W5:Y:S07]  /*a510*/  LDSM.16.M88.4 R152, [R209] ;  /* 0x00000000d198783b */ /* 0x000f6e0000000200 */
[C---:B-1----:R-:W-:Y:S08]  /*a520*/  HMMA.16816.F32.BF16 R4, R188.reuse, R156, R4 ;  /* 0x0000009cbc04723c */ /* 0x042ff00000041804 */
[C---:B------:R-:W-:Y:S01]  /*a530*/  HMMA.16816.F32.BF16 R8, R188.reuse, R158, R8 ;  /* 0x0000009ebc08723c */ /* 0x040fe20000041808 */
[----:B------:R-:W1:Y:S07]  /*a540*/  LDSM.16.M88.4 R156, [R208] ;  /* 0x00000000d09c783b */ /* 0x000e6e0000000200 */
        /* <DEDUP_REMOVED lines=15> */
[C---:B-----5:R-:W-:Y:S08]  /*a640*/  HMMA.16816.F32.BF16 R52, R188.reuse, R152, R52 ;  /* 0x00000098bc34723c */ /* 0x060ff00000041834 */
[C---:B------:R-:W-:Y:S01]  /*a650*/  HMMA.16816.F32.BF16 R56, R188.reuse, R154, R56 ;  /* 0x0000009abc38723c */ /* 0x040fe20000041838 */
[----:B------:R-:W5:Y:S07]  /*a660*/  LDSM.16.M88.4 R152, [R205+0x6000] ;  /* 0x00600000cd98783b */ /* 0x000f6e0000000200 */
[C---:B-1----:R-:W-:Y:S08]  /*a670*/  HMMA.16816.F32.BF16 R60, R188.reuse, R156, R60 ;  /* 0x0000009cbc3c723c */ /* 0x042ff0000004183c */
[----:B------:R-:W-:Y:S01]  /*a680*/  HMMA.16816.F32.BF16 R64, R188, R158, R64 ;  /* 0x0000009ebc40723c */ /* 0x000fe20000041840 */
        /* <DEDUP_REMOVED lines=8> */
[C---:B------:R-:W-:Y:S08]  /*a710*/  HMMA.16816.F32.BF16 R24, R192.reuse, R166, R24 ;  /* 0x000000a6c018723c */ /* 0x040ff00000041818 */
[C---:B---3--:R-:W-:Y:S08]  /*a720*/  HMMA.16816.F32.BF16 R28, R192.reuse, R160, R28 ;  /* 0x000000a0c01c723c */ /* 0x048ff0000004181c */
[C---:B------:R-:W-:Y:S08]  /*a730*/  HMMA.16816.F32.BF16 R32, R192.reuse, R162, R32 ;  /* 0x000000a2c020723c */ /* 0x040ff00000041820 */
[C---:B-----5:R-:W-:Y:S08]  /*a740*/  HMMA.16816.F32.BF16 R36, R192.reuse, R152, R36 ;  /* 0x00000098c024723c */ /* 0x060ff00000041824 */
        /* <DEDUP_REMOVED lines=14> */
[----:B------:R-:W5:Y:S03]  /*a830*/  LDSM.16.M88.4 R148, [R202+0x6800] ;  /* 0x00680000ca94783b */ /* 0x000f660000000200 */
[----:B------:R-:W-:Y:S02]  /*a840*/  FMNMX.FTZ R0, R4, R118, !PT ;  /* 0x0000007604007209 */ /* 0x000fe40007810000 */
[----:B------:R-:W-:Y:S02]  /*a850*/  FMNMX.FTZ R2, R6, R119, !PT ;  /* 0x0000007706027209 */ /* 0x000fe40007810000 */
[C---:B---3--:R-:W-:Y:S04]  /*a860*/  HMMA.16816.F32.BF16 R20, R196.reuse, R152, R20 ;  /* 0x00000098c414723c */ /* 0x048fe80000041814 */
[----:B------:R-:W-:Y:S02]  /*a870*/  FMNMX.FTZ R0, R5, R0, !PT ;  /* 0x0000000005007209 */ /* 0x000fe40007810000 */
[----:B------:R-:W-:Y:S02]  /*a880*/  FMNMX.FTZ R2, R7, R2, !PT ;  /* 0x0000000207027209 */ /* 0x000fe40007810000 */
[C---:B------:R-:W-:Y:S01]  /*a890*/  HMMA.16816.F32.BF16 R24, R196.reuse, R154, R24 ;  /* 0x0000009ac418723c */ /* 0x040fe20000041818 */
[----:B------:R-:W3:Y:S03]  /*a8a0*/  LDSM.16.M88.4 R152, [R202+0x7000] ;  /* 0x00700000ca98783b */ /* 0x000ee60000000200 */
[----:B------:R-:W-:Y:S02]  /*a8b0*/  FMNMX.FTZ R0, R8, R0, !PT ;  /* 0x0000000008007209 */ /* 0x000fe40007810000 */
[----:B------:R-:W-:Y:S02]  /*a8c0*/  FMNMX.FTZ R2, R10, R2, !PT ;  /* 0x000000020a027209 */ /* 0x000fe40007810000 */
[C---:B-1----:R-:W-:Y:S04]  /*a8d0*/  HMMA.16816.F32.BF16 R28, R196.reuse, R156, R28 ;  /* 0x0000009cc41c723c */ /* 0x042fe8000004181c */
        /* <DEDUP_REMOVED lines=9> */
[----:B------:R-:W1:Y:S01]  /*a970*/  LDSM.16.M88.4 R144, [R202+0x7800] ;  /* 0x00780000ca90783b */ /* 0x000e620000000200 */
[----:B------:R-:W-:Y:S04]  /*a980*/  DEPBAR.LE SB0, 0x0 ;  /* 0x000080000000791a */ /* 0x000fe80000000000 */
[----:B------:R-:W-:Y:S02]  /*a990*/  FMNMX.FTZ R0, R16, R0, !PT ;  /* 0x0000000010007209 */ /* 0x000fe40007810000 */
[C---:B-----5:R-:W-:Y:S01]  /*a9a0*/  HMMA.16816.F32.BF16 R44, R196.reuse, R148, R44 ;  /* 0x00000094c42c723c */ /* 0x060fe2000004182c */
[----:B------:R-:W-:Y:S04]  /*a9b0*/  BAR.SYNC.DEFER_BLOCKING 0x0 ;  /* 0x0000000000007b1d */ /* 0x000fe80000010000 */
[----:B------:R-:W-:Y:S02]  /*a9c0*/  FMNMX.FTZ R0, R17, R0, !PT ;  /* 0x0000000011007209 */ /* 0x000fe40007810000 */
[----:B------:R-:W-:Y:S01]  /*a9d0*/  FMNMX.FTZ R2, R18, R2, !PT ;  /* 0x0000000212027209 */ /* 0x000fe20007810000 */
[C---:B------:R-:W-:Y:S04]  /*a9e0*/  HMMA.16816.F32.BF16 R48, R196.reuse, R150, R48 ;  /* 0x00000096c430723c */ /* 0x040fe80000041830 */
[----:B------:R-:W-:Y:S02]  /*a9f0*/  FMNMX.FTZ R0, R20, R0, !PT ;  /* 0x0000000014007209 */ /* 0x000fe40007810000 */
[----:B------:R-:W-:Y:S02]  /*aa00*/  FMNMX.FTZ R2, R19, R2, !PT ;  /* 0x0000000213027209 */ /* 0x000fe40007810000 */
[C---:B---3--:R-:W-:Y:S04]  /*aa10*/  HMMA.16816.F32.BF16 R52, R196.reuse, R152, R52 ;  /* 0x00000098c434723c */ /* 0x048fe80000041834 */
[----:B------:R-:W-:Y:S02]  /*aa20*/  FMNMX.FTZ R0, R21, R0, !PT ;  /* 0x0000000015007209 */ /* 0x000fe40007810000 */
[----:B------:R-:W-:Y:S02]  /*aa30*/  FMNMX.FTZ R2, R22, R2, !PT ;  /* 0x0000000216027209 */ /* 0x000fe40007810000 */
[C---:B------:R-:W-:Y:S04]  /*aa40*/  HMMA.16816.F32.BF16 R56, R196.reuse, R154, R56 ;  /* 0x0000009ac438723c */ /* 0x040fe80000041838 */
[----:B------:R-:W-:Y:S02]  /*aa50*/  FMNMX.FTZ R0, R24, R0, !PT ;  /* 0x0000000018007209 */ /* 0x000fe40007810000 */
[----:B------:R-:W-:Y:S02]  /*aa60*/  FMNMX.FTZ R2, R23, R2, !PT ;  /* 0x0000000217027209 */ /* 0x000fe40007810000 */
[----:B------:R-:W-:Y:S01]  /*aa70*/  FMNMX.FTZ R0, R25, R0, !PT ;  /* 0x0000000019007209 */ /* 0x000fe20007810000 */
[C---:B-1----:R-:W-:Y:S03]  /*aa80*/  HMMA.16816.F32.BF16 R60, R196.reuse, R144, R60 ;  /* 0x00000090c43c723c */ /* 0x042fe6000004183c */
[----:B------:R-:W-:Y:S02]  /*aa90*/  FMNMX.FTZ R0, R28, R0, !PT ;  /* 0x000000001c007209 */ /* 0x000fe40007810000 */
[----:B------:R-:W-:Y:S02]  /*aaa0*/  FMNMX.FTZ R2, R26, R2, !PT ;  /* 0x000000021a027209 */ /* 0x000fe40007810000 */
[----:B------:R-:W-:Y:S01]  /*aab0*/  FMNMX.FTZ R0, R29, R0, !PT ;  /* 0x000000001d007209 */ /* 0x000fe20007810000 */
        /* <DEDUP_REMOVED lines=34> */
[----:B----4-:R-:W-:Y:S02]  /*ace0*/  FMNMX.FTZ R117, R64, R0, !PT ;  /* 0x0000000040757209 */ /* 0x010fe40007810000 */
[----:B------:R-:W-:Y:S02]  /*acf0*/  FMNMX.FTZ R2, R62, R2, !PT ;  /* 0x000000023e027209 */ /* 0x000fe40007810000 */
[----:B------:R-:W-:Y:S02]  /*ad00*/  FMNMX.FTZ R117, R65, R117, !PT ;  /* 0x0000007541757209 */ /* 0x000fe40007810000 */
[----:B------:R-:W-:Y:S03]  /*ad10*/  FMNMX.FTZ R0, R63, R2, !PT ;  /* 0x000000023f007209 */ /* 0x000fe60007810000 */
[----:B------:R-:W1:Y:S01]  /*ad20*/  SHFL.BFLY PT, R3, R117, 0x2, 0x1f ;  /* 0x0c401f0075037f89 */ /* 0x000e6200000e0000 */
[----:B------:R-:W-:Y:S04]  /*ad30*/  FMNMX.FTZ R0, R66, R0, !PT ;  /* 0x0000000042007209 */ /* 0x000fe80007810000 */
[----:B------:R-:W-:Y:S05]  /*ad40*/  FMNMX.FTZ R0, R67, R0, !PT ;  /* 0x0000000043007209 */ /* 0x000fea0007810000 */
[----:B------:R-:W2:Y:S01]  /*ad50*/  SHFL.BFLY PT, R2, R0, 0x2, 0x1f ;  /* 0x0c401f0000027f89 */ /* 0x000ea200000e0000 */
[----:B-1----:R-:W-:Y:S07]  /*ad60*/  FMNMX.FTZ R117, R117, R3, !PT ;  /* 0x0000000375757209 */ /* 0x002fee0007810000 */
[----:B------:R-:W1:Y:S01]  /*ad70*/  SHFL.BFLY PT, R116, R117, 0x1, 0x1f ;  /* 0x0c201f0075747f89 */ /* 0x000e6200000e0000 */
[----:B--2---:R-:W-:Y:S07]  /*ad80*/  FMNMX.FTZ R0, R0, R2, !PT ;  /* 0x0000000200007209 */ /* 0x004fee0007810000 */
[----:B------:R-:W2:Y:S01]  /*ad90*/  SHFL.BFLY PT, R3, R0, 0x1, 0x1f ;  /* 0x0c201f0000037f89 */ /* 0x000ea200000e0000 */
[----:B-1----:R-:W-:Y:S05]  /*ada0*/  FMNMX.FTZ R117, R117, R116, !PT ;  /* 0x0000007475757209 */ /* 0x002fea0007810000 */
[C---:B------:R-:W-:Y:S02]  /*adb0*/  FMUL.FTZ R156, R117.reuse, c[0x0][0x2d0] ;  /* 0x0000b400759c7a20 */ /* 0x040fe40000410000 */
[----:B------:R-:W-:Y:S02]  /*adc0*/  FADD.FTZ R2, -R117, R118 ;  /* 0x0000007675027221 */ /* 0x000fe40000010100 */
[----:B------:R-:W-:Y:S01]  /*add0*/  FFMA.FTZ R4, R4, c[0x0][0x2d0], -R156 ;  /* 0x0000b40004047a23 */ /* 0x000fe2000001089c */
[----:B--2---:R-:W-:Y:S01]  /*ade0*/  FMNMX.FTZ R116, R0, R3, !PT ;  /* 0x0000000300747209 */ /* 0x004fe20007810000 */
[----:B------:R-:W-:Y:S01]  /*adf0*/  FMUL.FTZ R0, R2, c[0x0][0x2d0] ;  /* 0x0000b40002007a20 */ /* 0x000fe20000410000 */
[----:B------:R-:W-:Y:S01]  /*ae00*/  @P0 SHF.R.S32.HI R3, RZ, 0x1f, R230 ;  /* 0x0000001fff030819 */ /* 0x000fe200000114e6 */
[----:B------:R1:W-:Y:S01]  /*ae10*/  MUFU.EX2 R229, R4 ;  /* 0x0000000400e57308 */ /* 0x0003e20000000800 */
[--C-:B------:R-:W-:Y:S02]  /*ae20*/  FFMA.FTZ R5, R5, c[0x0][0x2d0], -R156.reuse ;  /* 0x0000b40005057a23 */ /* 0x100fe4000001089c */
[--C-:B------:R-:W-:Y:S02]  /*ae30*/  FFMA.FTZ R9, R9, c[0x0][0x2d0], -R156.reuse ;  /* 0x0000b40009097a23 */ /* 0x100fe4000001089c */
[----:B------:R-:W-:Y:S02]  /*ae40*/  @P0 IMAD R3, R3, c[0x0][0x1e0], RZ ;  /* 0x0000780003030a24 */ /* 0x000fe400078e02ff */
[--C-:B------:R-:W-:Y:S02]  /*ae50*/  FFMA.FTZ R12, R12, c[0x0][0x2d0], -R156.reuse ;  /* 0x0000b4000c0c7a23 */ /* 0x100fe4000001089c */
[--C-:B------:R-:W-:Y:S01]  /*ae60*/  FFMA.FTZ R13, R13, c[0x0][0x2d0], -R156.reuse ;  /* 0x0000b4000d0d7a23 */ /* 0x100fe2000001089c */
[----:B------:R2:W3:Y:S01]  /*ae70*/  MUFU.EX2 R2, R0 ;  /* 0x0000000000027308 */ /* 0x0004e20000000800 */
[--C-:B------:R-:W-:Y:S02]  /*ae80*/  FFMA.FTZ R20, R20, c[0x0][0x2d0], -R156.reuse ;  /* 0x0000b40014147a23 */ /* 0x100fe4000001089c */
[--C-:B------:R-:W-:Y:S02]  /*ae90*/  FFMA.FTZ R21, R21, c[0x0][0x2d0], -R156.reuse ;  /* 0x0000b40015157a23 */ /* 0x100fe4000001089c */
[--C-:B------:R-:W-:Y:S02]  /*aea0*/  FFMA.FTZ R24, R24, c[0x0][0x2d0], -R156.reuse ;  /* 0x0000b40018187a23 */ /* 0x100fe4000001089c */
[--C-:B------:R-:W-:Y:S02]  /*aeb0*/  FFMA.FTZ R25, R25, c[0x0][0x2d0], -R156.reuse ;  /* 0x0000b40019197a23 */ /* 0x100fe4000001089c */
[--C-:B------:R-:W-:Y:S01]  /*aec0*/  FFMA.FTZ R28, R28, c[0x0][0x2d0], -R156.reuse ;  /* 0x0000b4001c1c7a23 */ /* 0x100fe2000001089c */
[----:B------:R4:W-:Y:S01]  /*aed0*/  MUFU.EX2 R231, R5 ;  /* 0x0000000500e77308 */ /* 0x0009e20000000800 */
[--C-:B------:R-:W-:Y:S02]  /*aee0*/  FFMA.FTZ R29, R29, c[0x0][0x2d0], -R156.reuse ;  /* 0x0000b4001d1d7a23 */ /* 0x100fe4000001089c */
[--C-:B------:R-:W-:Y:S02]  /*aef0*/  FFMA.FTZ R32, R32, c[0x0][0x2d0], -R156.reuse ;  /* 0x0000b40020207a23 */ /* 0x100fe4000001089c */
[----:B-1----:R-:W-:Y:S02]  /*af00*/  @P0 IMAD R4, R230, c[0x0][0x1e4], R3 ;  /* 0x00007900e6040a24 */ /* 0x002fe400078e0203 */
[--C-:B------:R-:W-:Y:S02]  /*af10*/  FFMA.FTZ R33, R33, c[0x0][0x2d0], -R156.reuse ;  /* 0x0000b40021217a23 */ /* 0x100fe4000001089c */
[--C-:B------:R-:W-:Y:S01]  /*af20*/  FFMA.FTZ R36, R36, c[0x0][0x2d0], -R156.reuse ;  /* 0x0000b40024247a23 */ /* 0x100fe2000001089c */
[----:B------:R-:W-:Y:S01]  /*af30*/  MUFU.EX2 R182, R12 ;  /* 0x0000000c00b67308 */ /* 0x000fe20000000800 */
[--C-:B------:R-:W-:Y:S02]  /*af40*/  FFMA.FTZ R37, R37, c[0x0][0x2d0], -R156.reuse ;  /* 0x0000b40025257a23 */ /* 0x100fe4000001089c */
[----:B------:R-:W-:Y:S02]  /*af50*/  FFMA.FTZ R40, R40, c[0x0][0x2d0], -R156 ;  /* 0x0000b40028287a23 */ /* 0x000fe4000001089c */
[----:B--2---:R-:W-:Y:S02]  /*af60*/  FADD.FTZ R0, -R116, R119 ;  /* 0x0000007774007221 */ /* 0x004fe40000010100 */
[----:B------:R-:W-:Y:S03]  /*af70*/  @P0 IMAD.WIDE.U32 R118, R230, c[0x0][0x1e0], RZ ;  /* 0x00007800e6760a25 */ /* 0x000fe600078e00ff */
[----:B------:R-:W-:Y:S01]  /*af80*/  MUFU.EX2 R181, R13 ;  /* 0x0000000d00b57308 */ /* 0x000fe20000000800 */
[----:B------:R-:W-:Y:S01]  /*af90*/  FMUL.FTZ R0, R0, c[0x0][0x2d0] ;  /* 0x0000b40000007a20 */ /* 0x000fe20000410000 */
[----:B------:R-:W-:Y:S01]  /*afa0*/  @P0 IADD3 R4, R119, R4, RZ ;  /* 0x0000000477040210 */ /* 0x000fe20007ffe0ff */
[----:B---3--:R-:W-:Y:S01]  /*afb0*/  FMUL.FTZ R68, R2, R68 ;  /* 0x0000004402447220 */ /* 0x008fe20000410000 */
[----:B------:R-:W-:Y:S01]  /*afc0*/  @P0 SHF.L.U32 R3, R118, 0x7, RZ ;  /* 0x0000000776030819 */ /* 0x000fe200000006ff */
[----:B------:R-:W-:Y:S01]  /*afd0*/  FMUL.FTZ R69, R2, R69 ;  /* 0x0000004502457220 */ /* 0x000fe20000410000 */
[----:B------:R-:W-:Y:S01]  /*afe0*/  @P0 SHF.L.U64.HI R119, R118, 0x7, R4 ;  /* 0x0000000776770819 */ /* 0x000fe20000010204 */
[----:B------:R-:W-:Y:S01]  /*aff0*/  FFMA.FTZ R118, R8, c[0x0][0x2d0], -R156 ;  /* 0x0000b40008767a23 */ /* 0x000fe2000001089c */
[----:B----4-:R-:W-:Y:S01]  /*b000*/  @P0 IADD3 R5, P4, R3, R234, RZ ;  /* 0x000000ea03050210 */ /* 0x010fe20007f9e0ff */
[C---:B------:R-:W-:Y:S01]  /*b010*/  FMUL.FTZ R72, R2.reuse, R72 ;  /* 0x0000004802487220 */ /* 0x040fe20000410000 */
[----:B------:R-:W1:Y:S01]  /*b020*/  MUFU.EX2 R0, R0 ;  /* 0x0000000000007308 */ /* 0x000e620000000800 */
[C---:B------:R-:W-:Y:S01]  /*b030*/  FMUL.FTZ R73, R2.reuse, R73 ;  /* 0x0000004902497220 */ /* 0x040fe20000410000 */
[----:B------:R-:W-:Y:S01]  /*b040*/  @P0 LEA R4, P1, R5, c[0x0][0x1c8], 0x1 ;  /* 0x0000720005040a11 */ /* 0x000fe200078208ff */
[C---:B------:R-:W-:Y:S01]  /*b050*/  FMUL.FTZ R76, R2.reuse, R76 ;  /* 0x0000004c024c7220 */ /* 0x040fe20000410000 */
[----:B------:R-:W-:Y:S01]  /*b060*/  @P0 IADD3.X R8, R119, R233, RZ, P4, !PT ;  /* 0x000000e977080210 */ /* 0x000fe200027fe4ff */
[C---:B------:R-:W-:Y:S01]  /*b070*/  FMUL.FTZ R77, R2.reuse, R77 ;  /* 0x0000004d024d7220 */ /* 0x040fe20000410000 */
[----:B------:R-:W-:Y:S01]  /*b080*/  @P0 IADD3 R3, P5, P4, R3, 0x40, R234 ;  /* 0x0000004003030810 */ /* 0x000fe20007cbe0ea */
[C---:B------:R-:W-:Y:S01]  /*b090*/  FMUL.FTZ R80, R2.reuse, R80 ;  /* 0x0000005002507220 */ /* 0x040fe20000410000 */
[----:B------:R-:W-:Y:S01]  /*b0a0*/  @P0 LEA.HI.X R5, R5, c[0x0][0x1cc], R8, 0x1, P1 ;  /* 0x0000730005050a11 */ /* 0x000fe200008f0c08 */
[C---:B------:R-:W-:Y:S01]  /*b0b0*/  FMUL.FTZ R81, R2.reuse, R81 ;  /* 0x0000005102517220 */ /* 0x040fe20000410000 */
[----:B------:R2:W-:Y:S01]  /*b0c0*/  MUFU.EX2 R183, R118 ;  /* 0x0000007600b77308 */ /* 0x0005e20000000800 */
[----:B------:R-:W-:Y:S01]  /*b0d0*/  @P0 IADD3.X R8, R119, RZ, R233, P5, P4 ;  /* 0x000000ff77080210 */ /* 0x000fe20002fe84e9 */
[C---:B------:R-:W-:Y:S01]  /*b0e0*/  FMUL.FTZ R84, R2.reuse, R84 ;  /* 0x0000005402547220 */ /* 0x040fe20000410000 */
[----:B------:R3:W-:Y:S01]  /*b0f0*/  @P0 LDGSTS.E.BYPASS.LTC128B.128 [R228+0x8100], [R4.64], !P3 ;  /* 0x0810000004e40fae */ /* 0x0007e2000d901d46 */
[C---:B------:R-:W-:Y:S01]  /*b100*/  @P0 LEA R144, P1, R3.reuse, c[0x0][0x1c8], 0x1 ;  /* 0x0000720003900a11 */ /* 0x040fe200078208ff */
[C---:B------:R-:W-:Y:S02]  /*b110*/  FMUL.FTZ R85, R2.reuse, R85 ;  /* 0x0000005502557220 */ /* 0x040fe40000410000 */
[----:B------:R-:W-:Y:S01]  /*b120*/  FMUL.FTZ R88, R2, R88 ;  /* 0x0000005802587220 */ /* 0x000fe20000410000 */
[----:B------:R-:W-:Y:S01]  /*b130*/  @P0 LEA.HI.X R145, R3, c[0x0][0x1cc], R8, 0x1, P1 ;  /* 0x0000730003910a11 */ /* 0x000fe200008f0c08 */
[----:B------:R-:W-:Y:S01]  /*b140*/  FMUL.FTZ R3, R116, c[0x0][0x2d0] ;  /* 0x0000b40074037a20 */ /* 0x000fe20000410000 */
[----:B------:R-:W-:Y:S01]  /*b150*/  MUFU.EX2 R178, R20 ;  /* 0x0000001400b27308 */ /* 0x000fe20000000800 */
[----:B------:R-:W-:Y:S01]  /*b160*/  FMUL.FTZ R89, R2, R89 ;  /* 0x0000005902597220 */ /* 0x000fe20000410000 */
[----:B------:R-:W4:Y:S01]  /*b170*/  LDL.LU R234, [R1+0x4] ;  /* 0x0000040001ea7983 */ /* 0x000f220000300800 */
[--C-:B------:R-:W-:Y:S02]  /*b180*/  FFMA.FTZ R6, R6, c[0x0][0x2d0], -R3.reuse ;  /* 0x0000b40006067a23 */ /* 0x100fe40000010803 */
[--C-:B------:R-:W-:Y:S01]  /*b190*/  FFMA.FTZ R7, R7, c[0x0][0x2d0], -R3.reuse ;  /* 0x0000b40007077a23 */ /* 0x100fe20000010803 */
[----:B------:R5:W-:Y:S01]  /*b1a0*/  @P0 LDGSTS.E.BYPASS.LTC128B.128 [R228+0xc100], [R144.64], !P2 ;  /* 0x0c10000090e40fae */ /* 0x000be2000d101d46 */
[--C-:B------:R-:W-:Y:S02]  /*b1b0*/  FFMA.FTZ R10, R10, c[0x0][0x2d0], -R3.reuse ;  /* 0x0000b4000a0a7a23 */ /* 0x100fe40000010803 */
[--C-:B------:R-:W-:Y:S01]  /*b1c0*/  FFMA.FTZ R11, R11, c[0x0][0x2d0], -R3.reuse ;  /* 0x0000b4000b0b7a23 */ /* 0x100fe20000010803 */
[----:B------:R-:W-:Y:S01]  /*b1d0*/  MUFU.EX2 R163, R6 ;  /* 0x0000000600a37308 */ /* 0x000fe20000000800 */
[C---:B-1----:R-:W-:Y:S02]  /*b1e0*/  FMUL.FTZ R70, R0.reuse, R70 ;  /* 0x0000004600467220 */ /* 0x042fe40000410000 */
[C---:B------:R-:W-:Y:S01]  /*b1f0*/  FMUL.FTZ R71, R0.reuse, R71 ;  /* 0x0000004700477220 */ /* 0x040fe20000410000 */
[----:B--2---:R-:W-:Y:S01]  /*b200*/  @P0 MOV R118, c[0x0][0x1e0] ;  /* 0x0000780000760a02 */ /* 0x004fe20000000f00 */
[C---:B------:R-:W-:Y:S01]  /*b210*/  FMUL.FTZ R74, R0.reuse, R74 ;  /* 0x0000004a004a7220 */ /* 0x040fe20000410000 */
[----:B------:R-:W2:Y:S01]  /*b220*/  LDL.LU R233, [R1+0x8] ;  /* 0x0000080001e97983 */ /* 0x000ea20000300800 */
[----:B------:R-:W-:Y:S01]  /*b230*/  FMUL.FTZ R75, R0, R75 ;  /* 0x0000004b004b7220 */ /* 0x000fe20000410000 */
[----:B------:R-:W-:Y:S01]  /*b240*/  @P0 SHF.L.U64.HI R119, R118, R232, c[0x0][0x1e4] ;  /* 0x0000790076770619 */ /* 0x000fe200000102e8 */
[----:B------:R-:W-:Y:S01]  /*b250*/  FMUL.FTZ R78, R0, R78 ;  /* 0x0000004e004e7220 */ /* 0x000fe20000410000 */
[----:B------:R1:W-:Y:S01]  /*b260*/  MUFU.EX2 R232, R9 ;  /* 0x0000000900e87308 */ /* 0x0003e20000000800 */
[----:B------:R-:W-:Y:S01]  /*b270*/  @P0 SHF.L.U32 R118, R118, 0x6, RZ ;  /* 0x0000000676760819 */ /* 0x000fe200000006ff */
[C---:B------:R-:W-:Y:S02]  /*b280*/  FMUL.FTZ R79, R0.reuse, R79 ;  /* 0x0000004f004f7220 */ /* 0x040fe40000410000 */
[----:B------:R-:W-:Y:S01]  /*b290*/  FMUL.FTZ R82, R0, R82 ;  /* 0x0000005200527220 */ /* 0x000fe20000410000 */
[----:B------:R-:W-:Y:S01]  /*b2a0*/  @P0 IADD3 R8, P1, R4, R118, RZ ;  /* 0x0000007604080210 */ /* 0x000fe20007f3e0ff */
[C---:B------:R-:W-:Y:S02]  /*b2b0*/  FMUL.FTZ R83, R0.reuse, R83 ;  /* 0x0000005300537220 */ /* 0x040fe40000410000 */
[----:B------:R-:W-:Y:S01]  /*b2c0*/  FMUL.FTZ R86, R0, R86 ;  /* 0x0000005600567220 */ /* 0x000fe20000410000 */
[----:B---3--:R-:W-:Y:S01]  /*b2d0*/  @P0 IADD3 R4, P4, R8, R118, RZ ;  /* 0x0000007608040210 */ /* 0x008fe20007f9e0ff */
[----:B------:R3:W3:Y:S01]  /*b2e0*/  MUFU.EX2 R162, R7 ;  /* 0x0000000700a27308 */ /* 0x0006e20000000800 */
[----:B------:R-:W-:Y:S02]  /*b2f0*/  FMUL.FTZ R87, R0, R87 ;  /* 0x0000005700577220 */ /* 0x000fe40000410000 */
[--C-:B------:R-:W-:Y:S02]  /*b300*/  FFMA.FTZ R14, R14, c[0x0][0x2d0], -R3.reuse ;  /* 0x0000b4000e0e7a23 */ /* 0x100fe40000010803 */
[--C-:B------:R-:W-:Y:S02]  /*b310*/  FFMA.FTZ R15, R15, c[0x0][0x2d0], -R3.reuse ;  /* 0x0000b4000f0f7a23 */ /* 0x100fe40000010803 */
[C---:B------:R-:W-:Y:S02]  /*b320*/  FMUL.FTZ R90, R0.reuse, R90 ;  /* 0x0000005a005a7220 */ /* 0x040fe40000410000 */
[----:B------:R-:W-:Y:S01]  /*b330*/  FMUL.FTZ R91, R0, R91 ;  /* 0x0000005b005b7220 */ /* 0x000fe20000410000 */
[----:B------:R5:W-:Y:S01]  /*b340*/  MUFU.EX2 R161, R10 ;  /* 0x0000000a00a17308 */ /* 0x000be20000000800 */
[C---:B------:R-:W-:Y:S02]  /*b350*/  FMUL.FTZ R12, R2.reuse, R128 ;  /* 0x00000080020c7220 */ /* 0x040fe40000410000 */
[----:B------:R-:W-:Y:S01]  /*b360*/  FMUL.FTZ R13, R2, R129 ;  /* 0x00000081020d7220 */ /* 0x000fe20000410000 */
[-C--:B-1----:R-:W-:Y:S01]  /*b370*/  @P0 IADD3.X R9, R5, R119.reuse, RZ, P1, !PT ;  /* 0x0000007705090210 */ /* 0x082fe20000ffe4ff */
[--C-:B------:R-:W-:Y:S01]  /*b380*/  FFMA.FTZ R22, R22, c[0x0][0x2d0], -R3.reuse ;  /* 0x0000b40016167a23 */ /* 0x100fe20000010803 */
[----:B------:R-:W-:Y:S01]  /*b390*/  @P0 IADD3 R6, P1, R4, R118, RZ ;  /* 0x0000007604060210 */ /* 0x000fe20007f3e0ff */
[--C-:B------:R-:W-:Y:S01]  /*b3a0*/  FFMA.FTZ R23, R23, c[0x0][0x2d0], -R3.reuse ;  /* 0x0000b40017177a23 */ /* 0x100fe20000010803 */
[-C--:B------:R-:W-:Y:S01]  /*b3b0*/  @P0 IADD3.X R5, R9, R119.reuse, RZ, P4, !PT ;  /* 0x0000007709050210 */ /* 0x080fe200027fe4ff */
[----:B------:R1:W-:Y:S01]  /*b3c0*/  @P0 LDGSTS.E.BYPASS.LTC128B.128 [R228+0x9100], [R8.64], !P3 ;  /* 0x0910000008e40fae */ /* 0x0003e2000d901d46 */
[----:B------:R1:W1:Y:S01]  /*b3d0*/  MUFU.EX2 R164, R11 ;  /* 0x0000000b00a47308 */ /* 0x0002620000000800 */
[--C-:B------:R-:W-:Y:S02]  /*b3e0*/  FFMA.FTZ R26, R26, c[0x0][0x2d0], -R3.reuse ;  /* 0x0000b4001a1a7a23 */ /* 0x100fe40000010803 */
[--C-:B------:R-:W-:Y:S01]  /*b3f0*/  FFMA.FTZ R27, R27, c[0x0][0x2d0], -R3.reuse ;  /* 0x0000b4001b1b7a23 */ /* 0x100fe20000010803 */
[----:B---3--:R-:W-:Y:S01]  /*b400*/  @P0 IADD3.X R7, R5, R119, RZ, P1, !PT ;  /* 0x0000007705070210 */ /* 0x008fe20000ffe4ff */
[--C-:B------:R-:W-:Y:S02]  /*b410*/  FFMA.FTZ R30, R30, c[0x0][0x2d0], -R3.reuse ;  /* 0x0000b4001e1e7a23 */ /* 0x100fe40000010803 */
[----:B------:R3:W-:Y:S01]  /*b420*/  @P0 LDGSTS.E.BYPASS.LTC128B.128 [R228+0xd100], [R8.64+0x80], !P2 ;  /* 0x0d10008008e40fae */ /* 0x0007e2000d101d46 */
[--C-:B------:R-:W-:Y:S02]  /*b430*/  FFMA.FTZ R31, R31, c[0x0][0x2d0], -R3.reuse ;  /* 0x0000b4001f1f7a23 */ /* 0x100fe40000010803 */
[----:B------:R3:W-:Y:S01]  /*b440*/  MUFU.EX2 R160, R14 ;  /* 0x0000000e00a07308 */ /* 0x0007e20000000800 */
[--C-:B------:R-:W-:Y:S02]  /*b450*/  FFMA.FTZ R34, R34, c[0x0][0x2d0], -R3.reuse ;  /* 0x0000b40022227a23 */ /* 0x100fe40000010803 */
[--C-:B------:R-:W-:Y:S02]  /*b460*/  FFMA.FTZ R35, R35, c[0x0][0x2d0], -R3.reuse ;  /* 0x0000b40023237a23 */ /* 0x100fe40000010803 */
[----:B------:R3:W-:Y:S01]  /*b470*/  @P0 LDGSTS.E.BYPASS.LTC128B.128 [R228+0xa100], [R4.64], !P3 ;  /* 0x0a10000004e40fae */ /* 0x0007e2000d901d46 */
[----:B-----5:R-:W-:Y:S02]  /*b480*/  FMUL.FTZ R10, R0, R126 ;  /* 0x0000007e000a7220 */ /* 0x020fe40000410000 */
[--C-:B------:R-:W-:Y:S02]  /*b490*/  FFMA.FTZ R38, R38, c[0x0][0x2d0], -R3.reuse ;  /* 0x0000b40026267a23 */ /* 0x100fe40000010803 */
[----:B------:R5:W5:Y:S01]  /*b4a0*/  MUFU.EX2 R159, R15 ;  /* 0x0000000f009f7308 */ /* 0x000b620000000800 */
[--C-:B------:R-:W-:Y:S02]  /*b4b0*/  FFMA.FTZ R39, R39, c[0x0][0x2d0], -R3.reuse ;  /* 0x0000b40027277a23 */ /* 0x100fe40000010803 */
[----:B------:R5:W-:Y:S01]  /*b4c0*/  @P0 LDGSTS.E.BYPASS.LTC128B.128 [R228+0xe100], [R4.64+0x80], !P2 ;  /* 0x0e10008004e40fae */ /* 0x000be2000d101d46 */
[----:B-1----:R-:W-:Y:S02]  /*b4d0*/  FMUL.FTZ R11, R0, R127 ;  /* 0x0000007f000b7220 */ /* 0x002fe40000410000 */
[--C-:B------:R-:W-:Y:S02]  /*b4e0*/  FFMA.FTZ R41, R41, c[0x0][0x2d0], -R156.reuse ;  /* 0x0000b40029297a23 */ /* 0x100fe4000001089c */
[--C-:B------:R-:W-:Y:S02]  /*b4f0*/  FFMA.FTZ R42, R42, c[0x0][0x2d0], -R3.reuse ;  /* 0x0000b4002a2a7a23 */ /* 0x100fe40000010803 */
[----:B------:R-:W-:Y:S01]  /*b500*/  MUFU.EX2 R177, R21 ;  /* 0x0000001500b17308 */ /* 0x000fe20000000800 */
[----:B------:R1:W-:Y:S01]  /*b510*/  @P0 LDGSTS.E.BYPASS.LTC128B.128 [R228+0xb100], [R6.64], !P3 ;  /* 0x0b10000006e40fae */ /* 0x0003e2000d901d46 */
[--C-:B------:R-:W-:Y:S02]  /*b520*/  FFMA.FTZ R43, R43, c[0x0][0x2d0], -R3.reuse ;  /* 0x0000b4002b2b7a23 */ /* 0x100fe40000010803 */
[C---:B---3--:R-:W-:Y:S02]  /*b530*/  FMUL.FTZ R8, R2.reuse, R124 ;  /* 0x0000007c02087220 */ /* 0x048fe40000410000 */
[----:B------:R-:W-:Y:S02]  /*b540*/  FMUL.FTZ R9, R2, R125 ;  /* 0x0000007d02097220 */ /* 0x000fe40000410000 */
[----:B------:R-:W-:Y:S01]  /*b550*/  FMUL.FTZ R14, R0, R130 ;  /* 0x00000082000e7220 */ /* 0x000fe20000410000 */
[----:B------:R1:W-:Y:S01]  /*b560*/  @P0 LDGSTS.E.BYPASS.LTC128B.128 [R228+0xf100], [R6.64+0x80], !P2 ;  /* 0x0f10008006e40fae */ /* 0x0003e2000d101d46 */
[----:B------:R-:W-:Y:S01]  /*b570*/  MUFU.EX2 R176, R24 ;  /* 0x0000001800b07308 */ /* 0x000fe20000000800 */
[--C-:B------:R-:W-:Y:S02]  /*b580*/  FFMA.FTZ R44, R44, c[0x0][0x2d0], -R156.reuse ;  /* 0x0000b4002c2c7a23 */ /* 0x100fe4000001089c */
[--C-:B------:R-:W-:Y:S02]  /*b590*/  FFMA.FTZ R45, R45, c[0x0][0x2d0], -R156.reuse ;  /* 0x0000b4002d2d7a23 */ /* 0x100fe4000001089c */
[----:B-----5:R-:W-:Y:S02]  /*b5a0*/  FMUL.FTZ R15, R0, R131 ;  /* 0x00000083000f7220 */ /* 0x020fe40000410000 */
[----:B------:R-:W3:Y:S01]  /*b5b0*/  LDSM.16.MT88.4 R144, [R200] ;  /* 0x00000000c890783b */ /* 0x000ee20000004200 */
[--C-:B------:R-:W-:Y:S02]  /*b5c0*/  FFMA.FTZ R46, R46, c[0x0][0x2d0], -R3.reuse ;  /* 0x0000b4002e2e7a23 */ /* 0x100fe40000010803 */
[C---:B------:R-:W-:Y:S01]  /*b5d0*/  FMUL.FTZ R4, R2.reuse, R120 ;  /* 0x0000007802047220 */ /* 0x040fe20000410000 */
[----:B------:R-:W-:Y:S01]  /*b5e0*/  F2FP.BF16.PACK_AB R120, R231, R229 ;  /* 0x000000e5e778723e */ /* 0x000fe200000010ff */
[----:B------:R-:W-:Y:S01]  /*b5f0*/  FMUL.FTZ R5, R2, R121 ;  /* 0x0000007902057220 */ /* 0x000fe20000410000 */
[----:B------:R-:W-:Y:S01]  /*b600*/  F2FP.BF16.PACK_AB R121, R162, R163 ;  /* 0x000000a3a279723e */ /* 0x000fe200000010ff */
[----:B------:R-:W-:Y:S01]  /*b610*/  MUFU.EX2 R167, R25 ;  /* 0x0000001900a77308 */ /* 0x000fe20000000800 */
[----:B------:R-:W5:Y:S01]  /*b620*/  LDSM.16.MT88.4 R148, [R204] ;  /* 0x00000000cc94783b */ /* 0x000f620000004200 */
[--C-:B------:R-:W-:Y:S02]  /*b630*/  FFMA.FTZ R47, R47, c[0x0][0x2d0], -R3.reuse ;  /* 0x0000b4002f2f7a23 */ /* 0x100fe40000010803 */
[C---:B------:R-:W-:Y:S02]  /*b640*/  FMUL.FTZ R92, R2.reuse, R92 ;  /* 0x0000005c025c7220 */ /* 0x040fe40000410000 */
[----:B------:R-:W-:Y:S02]  /*b650*/  FMUL.FTZ R93, R2, R93 ;  /* 0x0000005d025d7220 */ /* 0x000fe40000410000 */
[C---:B------:R-:W-:Y:S01]  /*b660*/  FMUL.FTZ R94, R0.reuse, R94 ;  /* 0x0000005e005e7220 */ /* 0x040fe20000410000 */
[----:B------:R-:W5:Y:S01]  /*b670*/  LDSM.16.MT88.4 R152, [R203] ;  /* 0x00000000cb98783b */ /* 0x000f620000004200 */
[----:B------:R-:W-:Y:S01]  /*b680*/  MUFU.EX2 R166, R28 ;  /* 0x0000001c00a67308 */ /* 0x000fe20000000800 */
[C---:B------:R-:W-:Y:S02]  /*b690*/  FMUL.FTZ R95, R0.reuse, R95 ;  /* 0x0000005f005f7220 */ /* 0x040fe40000410000 */
[----:B-1----:R-:W-:Y:S01]  /*b6a0*/  FMUL.FTZ R6, R0, R122 ;  /* 0x0000007a00067220 */ /* 0x002fe20000410000 */
[----:B------:R-:W-:Y:S01]  /*b6b0*/  F2FP.BF16.PACK_AB R122, R232, R183 ;  /* 0x000000b7e87a723e */ /* 0x000fe200000010ff */
[----:B------:R-:W-:Y:S01]  /*b6c0*/  FMUL.FTZ R7, R0, R123 ;  /* 0x0000007b00077220 */ /* 0x000fe20000410000 */
[----:B------:R-:W-:Y:S01]  /*b6d0*/  F2FP.BF16.PACK_AB R123, R164, R161 ;  /* 0x000000a1a47b723e */ /* 0x000fe200000010ff */
[----:B------:R-:W1:Y:S01]  /*b6e0*/  LDSM.16.MT88.4 R124, [R223] ;  /* 0x00000000df7c783b */ /* 0x000e620000004200 */
[C---:B------:R-:W-:Y:S02]  /*b6f0*/  FMUL.FTZ R96, R2.reuse, R96 ;  /* 0x0000006002607220 */ /* 0x040fe40000410000 */
[----:B------:R-:W-:Y:S01]  /*b700*/  MUFU.EX2 R165, R29 ;  /* 0x0000001d00a57308 */ /* 0x000fe20000000800 */
[----:B------:R-:W-:Y:S02]  /*b710*/  FMUL.FTZ R97, R2, R97 ;  /* 0x0000006102617220 */ /* 0x000fe40000410000 */
[C---:B------:R-:W-:Y:S02]  /*b720*/  FMUL.FTZ R98, R0.reuse, R98 ;  /* 0x0000006200627220 */ /* 0x040fe40000410000 */
[----:B------:R-:W-:Y:S01]  /*b730*/  LDSM.16.MT88.4 R128, [R206+0x4000] ;  /* 0x00400000ce80783b */ /* 0x000fe20000004200 */
[----:B------:R-:W-:Y:S02]  /*b740*/  FMUL.FTZ R99, R0, R99 ;  /* 0x0000006300637220 */ /* 0x000fe40000410000 */
[--C-:B------:R-:W-:Y:S02]  /*b750*/  FFMA.FTZ R16, R16, c[0x0][0x2d0], -R156.reuse ;  /* 0x0000b40010107a23 */ /* 0x100fe4000001089c */
[----:B------:R-:W-:Y:S01]  /*b760*/  MUFU.EX2 R119, R46 ;  /* 0x0000002e00777308 */ /* 0x000fe20000000800 */
[--C-:B------:R-:W-:Y:S01]  /*b770*/  FFMA.FTZ R17, R17, c[0x0][0x2d0], -R156.reuse ;  /* 0x0000b40011117a23 */ /* 0x100fe2000001089c */
[C---:B---3--:R-:W-:Y:S01]  /*b780*/  HMMA.16816.F32.BF16 R4, R120.reuse, R144, R4 ;  /* 0x000000907804723c */ /* 0x048fe20000041804 */
[----:B------:R-:W0:Y:S04]  /*b790*/  LDGDEPBAR ;  /* 0x00000000000079af */ /* 0x000e280000000000 */
[--C-:B------:R-:W-:Y:S03]  /*b7a0*/  FFMA.FTZ R18, R18, c[0x0][0x2d0], -R3.reuse ;  /* 0x0000b40012127a23 */ /* 0x100fe60000010803 */
[----:B------:R-:W-:Y:S01]  /*b7b0*/  MUFU.EX2 R118, R47 ;  /* 0x0000002f00767308 */ /* 0x000fe20000000800 */
[C---:B------:R-:W-:Y:S01]  /*b7c0*/  HMMA.16816.F32.BF16 R8, R120.reuse, R146, R8 ;  /* 0x000000927808723c */ /* 0x040fe20000041808 */
[----:B------:R-:W3:Y:S02]  /*b7d0*/  LDSM.16.MT88.4 R144, [R200+0x4000] ;  /* 0x00400000c890783b */ /* 0x000ee40000004200 */
[--C-:B------:R-:W-:Y:S02]  /*b7e0*/  FFMA.FTZ R19, R19, c[0x0][0x2d0], -R3.reuse ;  /* 0x0000b40013137a23 */ /* 0x100fe40000010803 */
[C---:B------:R-:W-:Y:S03]  /*b7f0*/  FMUL.FTZ R100, R2.reuse, R100 ;  /* 0x0000006402647220 */ /* 0x040fe60000410000 */
[C---:B-----5:R-:W-:Y:S01]  /*b800*/  HMMA.16816.F32.BF16 R68, R120.reuse, R148, R68 ;  /* 0x000000947844723c */ /* 0x060fe20000041844 */
[----:B------:R5:W-:Y:S03]  /*b810*/  MUFU.EX2 R180, R16 ;  /* 0x0000001000b47308 */ /* 0x000be60000000800 */
[----:B------:R-:W-:Y:S02]  /*b820*/  FMUL.FTZ R101, R2, R101 ;  /* 0x0000006502657220 */ /* 0x000fe40000410000 */
[C---:B------:R-:W-:Y:S02]  /*b830*/  FMUL.FTZ R102, R0.reuse, R102 ;  /* 0x0000006600667220 */ /* 0x040fe40000410000 */
[C---:B------:R-:W-:Y:S01]  /*b840*/  HMMA.16816.F32.BF16 R72, R120.reuse, R150, R72 ;  /* 0x000000967848723c */ /* 0x040fe20000041848 */
[----:B------:R-:W3:Y:S02]  /*b850*/  LDSM.16.MT88.4 R148, [R204+0x4000] ;  /* 0x00400000cc94783b */ /* 0x000ee40000004200 */
[----:B------:R1:W1:Y:S01]  /*b860*/  MUFU.EX2 R179, R17 ;  /* 0x0000001100b37308 */ /* 0x0002620000000800 */
[----:B------:R-:W-:Y:S02]  /*b870*/  FMUL.FTZ R103, R0, R103 ;  /* 0x0000006700677220 */ /* 0x000fe40000410000 */
[C---:B------:R-:W-:Y:S02]  /*b880*/  FMUL.FTZ R104, R2.reuse, R104 ;  /* 0x0000006802687220 */ /* 0x040fe40000410000 */
[C---:B------:R-:W-:Y:S04]  /*b890*/  HMMA.16816.F32.BF16 R76, R120.reuse, R152, R76 ;  /* 0x00000098784c723c */ /* 0x040fe8000004184c */
[----:B------:R-:W-:Y:S01]  /*b8a0*/  FMUL.FTZ R105, R2, R105 ;  /* 0x0000006902697220 */ /* 0x000fe20000410000 */
[----:B------:R-:W-:Y:S01]  /*b8b0*/  MUFU.EX2 R153, R26 ;  /* 0x0000001a00997308 */ /* 0x000fe20000000800 */
[----:B------:R-:W-:Y:S02]  /*b8c0*/  FMUL.FTZ R106, R0, R106 ;  /* 0x0000006a006a7220 */ /* 0x000fe40000410000 */
[C---:B------:R-:W-:Y:S04]  /*b8d0*/  HMMA.16816.F32.BF16 R80, R120.reuse, R154, R80 ;  /* 0x0000009a7850723c */ /* 0x040fe80000041850 */
[----:B-----5:R-:W-:Y:S02]  /*b8e0*/  FMUL.FTZ R16, R2, R132 ;  /* 0x0000008402107220 */ /* 0x020fe40000410000 */
[----:B------:R-:W-:Y:S01]  /*b8f0*/  FMUL.FTZ R107, R0, R107 ;  /* 0x0000006b006b7220 */ /* 0x000fe20000410000 */
[----:B------:R-:W-:Y:S01]  /*b900*/  MUFU.EX2 R155, R22 ;  /* 0x00000016009b7308 */ /* 0x000fe20000000800 */
[C---:B-1----:R-:W-:Y:S04]  /*b910*/  HMMA.16816.F32.BF16 R84, R120.reuse, R124, R84 ;  /* 0x0000007c7854723c */ /* 0x042fe80000041854 */
[C---:B------:R-:W-:Y:S02]  /*b920*/  FMUL.FTZ R17, R2.reuse, R133 ;  /* 0x0000008502117220 */ /* 0x040fe40000410000 */
[C---:B------:R-:W-:Y:S02]  /*b930*/  FMUL.FTZ R108, R2.reuse, R108 ;  /* 0x0000006c026c7220 */ /* 0x040fe40000410000 */
[C---:B------:R-:W-:Y:S01]  /*b940*/  HMMA.16816.F32.BF16 R88, R120.reuse, R126, R88 ;  /* 0x0000007e7858723c */ /* 0x040fe20000041858 */
[----:B------:R-:W1:Y:S01]  /*b950*/  LDSM.16.MT88.4 R124, [R203+0x4000] ;  /* 0x00400000cb7c783b */ /* 0x000e620000004200 */
[----:B------:R5:W-:Y:S02]  /*b960*/  MUFU.EX2 R154, R23 ;  /* 0x00000017009a7308 */ /* 0x000be40000000800 */
[----:B------:R-:W-:Y:S02]  /*b970*/  FMUL.FTZ R109, R2, R109 ;  /* 0x0000006d026d7220 */ /* 0x000fe40000410000 */
[C---:B------:R-:W-:Y:S02]  /*b980*/  FMUL.FTZ R110, R0.reuse, R110 ;  /* 0x0000006e006e7220 */ /* 0x040fe40000410000 */
[C---:B---3--:R-:W-:Y:S04]  /*b990*/  HMMA.16816.F32.BF16 R92, R120.reuse, R144, R92 ;  /* 0x00000090785c723c */ /* 0x048fe8000004185c */
[----:B------:R3:W-:Y:S01]  /*b9a0*/  MUFU.EX2 R152, R27 ;  /* 0x0000001b00987308 */ /* 0x0007e20000000800 */
[----:B------:R-:W-:Y:S02]  /*b9b0*/  FMUL.FTZ R111, R0, R111 ;  /* 0x0000006f006f7220 */ /* 0x000fe40000410000 */
[C---:B------:R-:W-:Y:S01]  /*b9c0*/  FMUL.FTZ R112, R2.reuse, R112 ;  /* 0x0000007002707220 */ /* 0x040fe20000410000 */
[C---:B------:R-:W-:Y:S01]  /*b9d0*/  HMMA.16816.F32.BF16 R96, R120.reuse, R146, R96 ;  /* 0x000000927860723c */ /* 0x040fe20000041860 */
[----:B------:R-:W3:Y:S03]  /*b9e0*/  LDSM.16.MT88.4 R144, [R200+0x800] ;  /* 0x00080000c890783b */ /* 0x000ee60000004200 */
[----:B------:R-:W-:Y:S02]  /*b9f0*/  FMUL.FTZ R113, R2, R113 ;  /* 0x0000007102717220 */ /* 0x000fe40000410000 */
[----:B------:R3:W-:Y:S01]  /*ba00*/  MUFU.EX2 R158, R18 ;  /* 0x00000012009e7308 */ /* 0x0007e20000000800 */
[C---:B------:R-:W-:Y:S01]  /*ba10*/  FMUL.FTZ R114, R0.reuse, R114 ;  /* 0x0000007200727220 */ /* 0x040fe20000410000 */
[C---:B------:R-:W-:Y:S01]  /*ba20*/  HMMA.16816.F32.BF16 R12, R120.reuse, R148, R12 ;  /* 0x00000094780c723c */ /* 0x040fe2000004180c */
[----:B-----5:R-:W-:Y:S03]  /*ba30*/  LDSM.16.MT88.4 R20, [R204+0x4800] ;  /* 0x00480000cc14783b */ /* 0x020fe60000004200 */
[----:B------:R-:W-:Y:S02]  /*ba40*/  FMUL.FTZ R115, R0, R115 ;  /* 0x0000007300737220 */ /* 0x000fe40000410000 */
[--C-:B------:R-:W-:Y:S02]  /*ba50*/  FFMA.FTZ R48, R48, c[0x0][0x2d0], -R156.reuse ;  /* 0x0000b40030307a23 */ /* 0x100fe4000001089c */
[C---:B------:R-:W-:Y:S01]  /*ba60*/  HMMA.16816.F32.BF16 R100, R120.reuse, R150, R100 ;  /* 0x000000967864723c */ /* 0x040fe20000041864 */
[----:B------:R5:W3:Y:S01]  /*ba70*/  MUFU.EX2 R157, R19 ;  /* 0x00000013009d7308 */ /* 0x000ae20000000800 */
[----:B------:R-:W-:Y:S02]  /*ba80*/  LDSM.16.MT88.4 R148, [R206+0x4800] ;  /* 0x00480000ce94783b */ /* 0x000fe40000004200 */
[--C-:B------:R-:W-:Y:S02]  /*ba90*/  FFMA.FTZ R49, R49, c[0x0][0x2d0], -R156.reuse ;  /* 0x0000b40031317a23 */ /* 0x100fe4000001089c */
[--C-:B------:R-:W-:Y:S02]  /*baa0*/  FFMA.FTZ R50, R50, c[0x0][0x2d0], -R3.reuse ;  /* 0x0000b40032327a23 */ /* 0x100fe40000010803 */
[--C-:B------:R-:W-:Y:S01]  /*bab0*/  FFMA.FTZ R51, R51, c[0x0][0x2d0], -R3.reuse ;  /* 0x0000b40033337a23 */ /* 0x100fe20000010803 */
[C---:B-1----:R-:W-:Y:S01]  /*bac0*/  HMMA.16816.F32.BF16 R104, R120.reuse, R124, R104 ;  /* 0x0000007c7868723c */ /* 0x042fe20000041868 */
[----:B---3--:R-:W-:Y:S01]  /*bad0*/  LDSM.16.MT88.4 R24, [R204+0x1000] ;  /* 0x00100000cc18783b */ /* 0x008fe20000004200 */
[----:B------:R-:W-:Y:S01]  /*bae0*/  MUFU.EX2 R48, R48 ;  /* 0x0000003000307308 */ /* 0x000fe20000000800 */
[--C-:B------:R-:W-:Y:S02]  /*baf0*/  FFMA.FTZ R52, R52, c[0x0][0x2d0], -R156.reuse ;  /* 0x0000b40034347a23 */ /* 0x100fe4000001089c */
[----:B------:R-:W-:Y:S02]  /*bb00*/  FMUL.FTZ R18, R0, R134 ;  /* 0x0000008600127220 */ /* 0x000fe40000410000 */
[--C-:B------:R-:W-:Y:S01]  /*bb10*/  FFMA.FTZ R53, R53, c[0x0][0x2d0], -R156.reuse ;  /* 0x0000b40035357a23 */ /* 0x100fe2000001089c */
[C---:B------:R-:W-:Y:S01]  /*bb20*/  HMMA.16816.F32.BF16 R108, R120.reuse, R126, R108 ;  /* 0x0000007e786c723c */ /* 0x040fe2000004186c */
[----:B------:R-:W1:Y:S03]  /*bb30*/  LDSM.16.MT88.4 R124, [R204+0x800] ;  /* 0x00080000cc7c783b */ /* 0x000e660000004200 */
[----:B------:R-:W-:Y:S01]  /*bb40*/  MUFU.EX2 R49, R49 ;  /* 0x0000003100317308 */ /* 0x000fe20000000800 */
[--C-:B------:R-:W-:Y:S02]  /*bb50*/  FFMA.FTZ R54, R54, c[0x0][0x2d0], -R3.reuse ;  /* 0x0000b40036367a23 */ /* 0x100fe40000010803 */
[--C-:B------:R-:W-:Y:S02]  /*bb60*/  FFMA.FTZ R55, R55, c[0x0][0x2d0], -R3.reuse ;  /* 0x0000b40037377a23 */ /* 0x100fe40000010803 */
[----:B-----5:R-:W-:Y:S02]  /*bb70*/  FMUL.FTZ R19, R0, R135 ;  /* 0x0000008700137220 */ /* 0x020fe40000410000 */
[----:B------:R-:W3:Y:S01]  /*bb80*/  LDSM.16.MT88.4 R132, [R203+0x800] ;  /* 0x00080000cb84783b */ /* 0x000ee20000004200 */
[--C-:B------:R-:W-:Y:S02]  /*bb90*/  FFMA.FTZ R56, R56, c[0x0][0x2d0], -R156.reuse ;  /* 0x0000b40038387a23 */ /* 0x100fe4000001089c */
[----:B------:R-:W-:Y:S01]  /*bba0*/  MUFU.EX2 R50, R50 ;  /* 0x0000003200327308 */ /* 0x000fe20000000800 */
[--C-:B------:R-:W-:Y:S01]  /*bbb0*/  FFMA.FTZ R57, R57, c[0x0][0x2d0], -R156.reuse ;  /* 0x0000b40039397a23 */ /* 0x100fe2000001089c */
[C---:B------:R-:W-:Y:S03]  /*bbc0*/  HMMA.16816.F32.BF16 R16, R120.reuse, R128, R16 ;  /* 0x000000807810723c */ /* 0x040fe60000041810 */
[--C-:B------:R-:W-:Y:S02]  /*bbd0*/  FFMA.FTZ R58, R58, c[0x0][0x2d0], -R3.reuse ;  /* 0x0000b4003a3a7a23 */ /* 0x100fe40000010803 */
[--C-:B------:R-:W-:Y:S02]  /*bbe0*/  FFMA.FTZ R59, R59, c[0x0][0x2d0], -R3.reuse ;  /* 0x0000b4003b3b7a23 */ /* 0x100fe40000010803 */
[--C-:B------:R-:W-:Y:S01]  /*bbf0*/  FFMA.FTZ R60, R60, c[0x0][0x2d0], -R156.reuse ;  /* 0x0000b4003c3c7a23 */ /* 0x100fe2000001089c */
[----:B------:R-:W-:Y:S01]  /*bc00*/  HMMA.16816.F32.BF16 R112, R120, R130, R112 ;  /* 0x000000827870723c */ /* 0x000fe20000041870 */
[----:B------:R-:W5:Y:S01]  /*bc10*/  LDSM.16.MT88.4 R128, [R206+0x800] ;  /* 0x00080000ce80783b */ /* 0x000f620000004200 */
[----:B------:R-:W-:Y:S02]  /*bc20*/  MUFU.EX2 R51, R51 ;  /* 0x0000003300337308 */ /* 0x000fe40000000800 */
[--C-:B------:R-:W-:Y:S02]  /*bc30*/  FFMA.FTZ R61, R61, c[0x0][0x2d0], -R156.reuse ;  /* 0x0000b4003d3d7a23 */ /* 0x100fe4000001089c */
[--C-:B------:R-:W-:Y:S01]  /*bc40*/  FFMA.FTZ R64, R64, c[0x0][0x2d0], -R156.reuse ;  /* 0x0000b40040407a23 */ /* 0x100fe2000001089c */
[----:B------:R-:W-:Y:S01]  /*bc50*/  F2FP.BF16.PACK_AB R120, R181, R182 ;  /* 0x000000b6b578723e */ /* 0x000fe200000010ff */
[----:B------:R-:W-:Y:S01]  /*bc60*/  FFMA.FTZ R156, R65, c[0x0][0x2d0], -R156 ;  /* 0x0000b400419c7a23 */ /* 0x000fe2000001089c */
[----:B------:R-:W-:Y:S03]  /*bc70*/  F2FP.BF16.PACK_AB R121, R159, R160 ;  /* 0x000000a09f79723e */ /* 0x000fe600000010ff */
[----:B------:R-:W-:Y:S01]  /*bc80*/  F2FP.BF16.PACK_AB R122, R179, R180 ;  /* 0x000000b4b37a723e */ /* 0x000fe200000010ff */
[----:B------:R-:W-:Y:S01]  /*bc90*/  MUFU.EX2 R52, R52 ;  /* 0x0000003400347308 */ /* 0x000fe20000000800 */
[----:B------:R-:W-:Y:S01]  /*bca0*/  F2FP.BF16.PACK_AB R123, R157, R158 ;  /* 0x0000009e9d7b723e */ /* 0x000fe200000010ff */
[--C-:B------:R-:W-:Y:S02]  /*bcb0*/  FFMA.FTZ R62, R62, c[0x0][0x2d0], -R3.reuse ;  /* 0x0000b4003e3e7a23 */ /* 0x100fe40000010803 */
[--C-:B------:R-:W-:Y:S02]  /*bcc0*/  FFMA.FTZ R63, R63, c[0x0][0x2d0], -R3.reuse ;  /* 0x0000b4003f3f7a23 */ /* 0x100fe40000010803 */
[--C-:B------:R-:W-:Y:S02]  /*bcd0*/  FFMA.FTZ R66, R66, c[0x0][0x2d0], -R3.reuse ;  /* 0x0000b40042427a23 */ /* 0x100fe40000010803 */
[C---:B------:R-:W-:Y:S02]  /*bce0*/  HMMA.16816.F32.BF16 R4, R120.reuse, R144, R4 ;  /* 0x000000907804723c */ /* 0x040fe40000041804 */
[----:B------:R-:W-:Y:S01]  /*bcf0*/  MUFU.EX2 R156, R156 ;  /* 0x0000009c009c7308 */ /* 0x000fe20000000800 */
[----:B------:R-:W-:Y:S05]  /*bd00*/  FFMA.FTZ R3, R67, c[0x0][0x2d0], -R3 ;  /* 0x0000b40043037a23 */ /* 0x000fea0000010803 */
[C---:B------:R-:W-:Y:S01]  /*bd10*/  HMMA.16816.F32.BF16 R8, R120.reuse, R146, R8 ;  /* 0x000000927808723c */ /* 0x040fe20000041808 */
[----:B------:R-:W5:Y:S03]  /*bd20*/  LDSM.16.MT88.4 R144, [R200+0x4800] ;  /* 0x00480000c890783b */ /* 0x000f660000004200 */
[----:B------:R-:W-:Y:S01]  /*bd30*/  MUFU.EX2 R53, R53 ;  /* 0x0000003500357308 */ /* 0x000fe20000000800 */
[----:B----4-:R-:W-:Y:S03]  /*bd40*/  FFMA.FTZ R2, R2, R234, R229 ;  /* 0x000000ea02027223 */ /* 0x010fe600000100e5 */
[C---:B-1----:R-:W-:Y:S04]  /*bd50*/  HMMA.16816.F32.BF16 R68, R120.reuse, R124, R68 ;  /* 0x0000007c7844723c */ /* 0x042fe80000041844 */
[----:B------:R-:W-:Y:S02]  /*bd60*/  FADD.FTZ R2, R231, R2 ;  /* 0x00000002e7027221 */ /* 0x000fe40000010000 */
[----:B------:R-:W-:Y:S02]  /*bd70*/  MUFU.EX2 R54, R54 ;  /* 0x0000003600367308 */ /* 0x000fe40000000800 */
[C---:B------:R-:W-:Y:S01]  /*bd80*/  HMMA.16816.F32.BF16 R72, R120.reuse, R126, R72 ;  /* 0x0000007e7848723c */ /* 0x040fe20000041848 */
[----:B------:R-:W1:Y:S03]  /*bd90*/  LDSM.16.MT88.4 R124, [R203+0x4800] ;  /* 0x00480000cb7c783b */ /* 0x000e660000004200 */
[----:B------:R-:W-:Y:S02]  /*bda0*/  FADD.FTZ R2, R183, R2 ;  /* 0x00000002b7027221 */ /* 0x000fe40000010000 */
[----:B--2---:R-:W-:Y:S02]  /*bdb0*/  FFMA.FTZ R0, R0, R233, R163 ;  /* 0x000000e900007223 */ /* 0x004fe400000100a3 */
[C---:B---3--:R-:W-:Y:S01]  /*bdc0*/  HMMA.16816.F32.BF16 R76, R120.reuse, R132, R76 ;  /* 0x00000084784c723c */ /* 0x048fe2000004184c */
[----:B------:R-:W-:Y:S03]  /*bdd0*/  MUFU.EX2 R55, R55 ;  /* 0x0000003700377308 */ /* 0x000fe60000000800 */
[----:B------:R-:W-:Y:S02]  /*bde0*/  FADD.FTZ R2, R232, R2 ;  /* 0x00000002e8027221 */ /* 0x000fe40000010000 */
[----:B------:R-:W-:Y:S02]  /*bdf0*/  FADD.FTZ R0, R162, R0 ;  /* 0x00000000a2007221 */ /* 0x000fe40000010000 */
[C---:B------:R-:W-:Y:S01]  /*be00*/  HMMA.16816.F32.BF16 R80, R120.reuse, R134, R80 ;  /* 0x000000867850723c */ /* 0x040fe20000041850 */
[----:B------:R-:W-:Y:S02]  /*be10*/  LDSM.16.MT88.4 R132, [R204+0x1800] ;  /* 0x00180000cc84783b */ /* 0x000fe40000004200 */
[----:B------:R-:W-:Y:S01]  /*be20*/  MUFU.EX2 R56, R56 ;  /* 0x0000003800387308 */ /* 0x000fe20000000800 */
[----:B------:R-:W-:Y:S02]  /*be30*/  FADD.FTZ R2, R182, R2 ;  /* 0x00000002b6027221 */ /* 0x000fe40000010000 */
[----:B------:R-:W-:Y:S02]  /*be40*/  FADD.FTZ R0, R161, R0 ;  /* 0x00000000a1007221 */ /* 0x000fe40000010000 */
[C---:B-----5:R-:W-:Y:S04]  /*be50*/  HMMA.16816.F32.BF16 R84, R120.reuse, R128, R84 ;  /* 0x000000807854723c */ /* 0x060fe80000041854 */
[----:B------:R-:W-:Y:S01]  /*be60*/  FADD.FTZ R2, R181, R2 ;  /* 0x00000002b5027221 */ /* 0x000fe20000010000 */
[----:B------:R-:W-:Y:S01]  /*be70*/  MUFU.EX2 R57, R57 ;  /* 0x0000003900397308 */ /* 0x000fe20000000800 */
[----:B------:R-:W-:Y:S02]  /*be80*/  FADD.FTZ R0, R164, R0 ;  /* 0x00000000a4007221 */ /* 0x000fe40000010000 */
[C---:B------:R-:W-:Y:S01]  /*be90*/  HMMA.16816.F32.BF16 R88, R120.reuse, R130, R88 ;  /* 0x000000827858723c */ /* 0x040fe20000041858 */
[----:B------:R-:W2:Y:S03]  /*bea0*/  LDSM.16.MT88.4 R128, [R200+0x1000] ;  /* 0x00100000c880783b */ /* 0x000ea60000004200 */
[----:B------:R-:W-:Y:S02]  /*beb0*/  FADD.FTZ R2, R180, R2 ;  /* 0x00000002b4027221 */ /* 0x000fe40000010000 */
[----:B------:R-:W-:Y:S01]  /*bec0*/  FADD.FTZ R0, R160, R0 ;  /* 0x00000000a0007221 */ /* 0x000fe20000010000 */
[----:B------:R-:W-:Y:S01]  /*bed0*/  MUFU.EX2 R58, R58 ;  /* 0x0000003a003a7308 */ /* 0x000fe20000000800 */
[C---:B------:R-:W-:Y:S04]  /*bee0*/  HMMA.16816.F32.BF16 R92, R120.reuse, R144, R92 ;  /* 0x00000090785c723c */ /* 0x040fe8000004185c */
[----:B------:R-:W-:Y:S02]  /*bef0*/  FADD.FTZ R2, R179, R2 ;  /* 0x00000002b3027221 */ /* 0x000fe40000010000 */
[----:B------:R-:W-:Y:S02]  /*bf00*/  FADD.FTZ R0, R159, R0 ;  /* 0x000000009f007221 */ /* 0x000fe40000010000 */
[C---:B------:R-:W-:Y:S01]  /*bf10*/  HMMA.16816.F32.BF16 R96, R120.reuse, R146, R96 ;  /* 0x000000927860723c */ /* 0x040fe20000041860 */
[----:B------:R-:W3:Y:S03]  /*bf20*/  MUFU.EX2 R147, R30 ;  /* 0x0000001e00937308 */ /* 0x000ee60000000800 */
[----:B------:R-:W-:Y:S02]  /*bf30*/  FADD.FTZ R2, R178, R2 ;  /* 0x00000002b2027221 */ /* 0x000fe40000010000 */
[----:B------:R-:W-:Y:S02]  /*bf40*/  FADD.FTZ R0, R158, R0 ;  /* 0x000000009e007221 */ /* 0x000fe40000010000 */
[C---:B------:R-:W-:Y:S03]  /*bf50*/  HMMA.16816.F32.BF16 R12, R120.reuse, R20, R12 ;  /* 0x00000014780c723c */ /* 0x040fe6000004180c */
[----:B------:R4:W-:Y:S01]  /*bf60*/  MUFU.EX2 R146, R31 ;  /* 0x0000001f00927308 */ /* 0x0009e20000000800 */
[----:B------:R-:W-:Y:S02]  /*bf70*/  FADD.FTZ R2, R177, R2 ;  /* 0x00000002b1027221 */ /* 0x000fe40000010000 */
[----:B------:R-:W-:Y:S01]  /*bf80*/  FADD.FTZ R0, R157, R0 ;  /* 0x000000009d007221 */ /* 0x000fe20000010000 */
[----:B------:R-:W-:Y:S01]  /*bf90*/  F2FP.BF16.PACK_AB R20, R177, R178 ;  /* 0x000000b2b114723e */ /* 0x000fe200000010ff */
[C---:B------:R-:W-:Y:S04]  /*bfa0*/  HMMA.16816.F32.BF16 R100, R120.reuse, R22, R100 ;  /* 0x000000167864723c */ /* 0x040fe80000041864 */
[----:B------:R-:W-:Y:S01]  /*bfb0*/  F2FP.BF16.PACK_AB R21, R154, R155 ;  /* 0x0000009b9a15723e */ /* 0x000fe200000010ff */
[----:B------:R-:W-:Y:S01]  /*bfc0*/  MUFU.EX2 R145, R34 ;  /* 0x0000002200917308 */ /* 0x000fe20000000800 */
[----:B------:R-:W-:Y:S01]  /*bfd0*/  FADD.FTZ R2, R176, R2 ;  /* 0x00000002b0027221 */ /* 0x000fe20000010000 */
[C---:B------:R-:W-:Y:S01]  /*bfe0*/  F2FP.BF16.PACK_AB R22, R167.reuse, R176 ;  /* 0x000000b0a716723e */ /* 0x040fe200000010ff */
[C---:B-1----:R-:W-:Y:S04]  /*bff0*/  HMMA.16816.F32.BF16 R104, R120.reuse, R124, R104 ;  /* 0x0000007c7868723c */ /* 0x042fe80000041868 */
[----:B------:R-:W-:Y:S01]  /*c000*/  F2FP.BF16.PACK_AB R23, R152, R153 ;  /* 0x000000999817723e */ /* 0x000fe200000010ff */
[----:B------:R-:W-:Y:S02]  /*c010*/  FADD.FTZ R2, R167, R2 ;  /* 0x00000002a7027221 */ /* 0x000fe40000010000 */
[----:B------:R-:W-:Y:S01]  /*c020*/  MUFU.EX2 R144, R35 ;  /* 0x0000002300907308 */ /* 0x000fe20000000800 */
[C---:B------:R-:W-:Y:S01]  /*c030*/  HMMA.16816.F32.BF16 R108, R120.reuse, R126, R108 ;  /* 0x0000007e786c723c */ /* 0x040fe2000004186c */
[----:B------:R-:W1:Y:S03]  /*c040*/  LDSM.16.MT88.4 R124, [R203+0x1000] ;  /* 0x00100000cb7c783b */ /* 0x000e660000004200 */
[----:B------:R-:W-:Y:S02]  /*c050*/  FADD.FTZ R2, R166, R2 ;  /* 0x00000002a6027221 */ /* 0x000fe40000010000 */
[----:B------:R-:W-:Y:S02]  /*c060*/  FADD.FTZ R0, R155, R0 ;  /* 0x000000009b007221 */ /* 0x000fe40000010000 */
[C---:B------:R-:W-:Y:S01]  /*c070*/  HMMA.16816.F32.BF16 R16, R120.reuse, R148, R16 ;  /* 0x000000947810723c */ /* 0x040fe20000041810 */
[----:B----4-:R-:W-:Y:S01]  /*c080*/  LDSM.16.MT88.4 R28, [R203+0x5000] ;  /* 0x00500000cb1c783b */ /* 0x010fe20000004200 */
[----:B------:R-:W-:Y:S02]  /*c090*/  MUFU.EX2 R149, R40 ;  /* 0x0000002800957308 */ /* 0x000fe40000000800 */
[----:B------:R-:W-:Y:S02]  /*c0a0*/  FADD.FTZ R2, R165, R2 ;  /* 0x00000002a5027221 */ /* 0x000fe40000010000 */
[----:B------:R-:W-:Y:S02]  /*c0b0*/  FADD.FTZ R0, R154, R0 ;  /* 0x000000009a007221 */ /* 0x000fe40000010000 */
[----:B------:R-:W-:Y:S01]  /*c0c0*/  HMMA.16816.F32.BF16 R112, R120, R150, R112 ;  /* 0x000000967870723c */ /* 0x000fe20000041870 */
[----:B------:R-:W4:Y:S03]  /*c0d0*/  LDSM.16.MT88.4 R120, [R206+0x1000] ;  /* 0x00100000ce78783b */ /* 0x000f260000004200 */
[----:B------:R-:W5:Y:S01]  /*c0e0*/  MUFU.EX2 R151, R32 ;  /* 0x0000002000977308 */ /* 0x000f620000000800 */
[----:B------:R-:W-:Y:S03]  /*c0f0*/  FADD.FTZ R0, R153, R0 ;  /* 0x0000000099007221 */ /* 0x000fe60000010000 */
[C---:B--2---:R-:W-:Y:S05]  /*c100*/  HMMA.16816.F32.BF16 R4, R20.reuse, R128, R4 ;  /* 0x000000801404723c */ /* 0x044fea0000041804 */
[----:B------:R-:W-:Y:S01]  /*c110*/  FADD.FTZ R0, R152, R0 ;  /* 0x0000000098007221 */ /* 0x000fe20000010000 */
[----:B------:R-:W2:Y:S02]  /*c120*/  MUFU.EX2 R150, R33 ;  /* 0x0000002100967308 */ /* 0x000ea40000000800 */
[C---:B------:R-:W-:Y:S01]  /*c130*/  HMMA.16816.F32.BF16 R8, R20.reuse, R130, R8 ;  /* 0x000000821408723c */ /* 0x040fe20000041808 */
[----:B------:R-:W4:Y:S03]  /*c140*/  LDSM.16.MT88.4 R128, [R200+0x5000] ;  /* 0x00500000c880783b */ /* 0x000f260000004200 */
[----:B---3--:R-:W-:Y:S04]  /*c150*/  FADD.FTZ R0, R147, R0 ;  /* 0x0000000093007221 */ /* 0x008fe80000010000 */
[C---:B------:R-:W-:Y:S01]  /*c160*/  HMMA.16816.F32.BF16 R68, R20.reuse, R24, R68 ;  /* 0x000000181444723c */ /* 0x040fe20000041844 */
[----:B------:R-:W-:Y:S03]  /*c170*/  MUFU.EX2 R148, R41 ;  /* 0x0000002900947308 */ /* 0x000fe60000000800 */
[----:B-----5:R-:W-:Y:S02]  /*c180*/  FADD.FTZ R2, R151, R2 ;  /* 0x0000000297027221 */ /* 0x020fe40000010000 */
[----:B------:R-:W-:Y:S02]  /*c190*/  FADD.FTZ R0, R146, R0 ;  /* 0x0000000092007221 */ /* 0x000fe40000010000 */
[C---:B------:R-:W-:Y:S01]  /*c1a0*/  HMMA.16816.F32.BF16 R72, R20.reuse, R26, R72 ;  /* 0x0000001a1448723c */ /* 0x040fe20000041848 */
[----:B------:R-:W3:Y:S02]  /*c1b0*/  LDSM.16.MT88.4 R24, [R204+0x5000] ;  /* 0x00500000cc18783b */ /* 0x000ee40000004200 */
[----:B------:R-:W-:Y:S01]  /*c1c0*/  MUFU.EX2 R59, R59 ;  /* 0x0000003b003b7308 */ /* 0x000fe20000000800 */
[----:B------:R-:W-:Y:S02]  /*c1d0*/  FADD.FTZ R0, R145, R0 ;  /* 0x0000000091007221 */ /* 0x000fe40000010000 */
[----:B--2---:R-:W-:Y:S02]  /*c1e0*/  FADD.FTZ R2, R150, R2 ;  /* 0x0000000296027221 */ /* 0x004fe40000010000 */
[C---:B-1----:R-:W-:Y:S01]  /*c1f0*/  HMMA.16816.F32.BF16 R76, R20.reuse, R124, R76 ;  /* 0x0000007c144c723c */ /* 0x042fe2000004184c */
[----:B------:R-:W-:Y:S03]  /*c200*/  LDSM.16.MT88.4 R32, [R203+0x1800] ;  /* 0x00180000cb20783b */ /* 0x000fe60000004200 */
[----:B------:R-:W-:Y:S01]  /*c210*/  FADD.FTZ R0, R144, R0 ;  /* 0x0000000090007221 */ /* 0x000fe20000010000 */
[----:B------:R-:W-:Y:S03]  /*c220*/  MUFU.EX2 R60, R60 ;  /* 0x0000003c003c7308 */ /* 0x000fe60000000800 */
[C---:B------:R-:W-:Y:S01]  /*c230*/  HMMA.16816.F32.BF16 R80, R20.reuse, R126, R80 ;  /* 0x0000007e1450723c */ /* 0x040fe20000041850 */
[----:B------:R-:W1:Y:S06]  /*c240*/  LDSM.16.MT88.4 R124, [R206+0x5000] ;  /* 0x00500000ce7c783b */ /* 0x000e6c0000004200 */
[----:B------:R-:W-:Y:S01]  /*c250*/  MUFU.EX2 R61, R61 ;  /* 0x0000003d003d7308 */ /* 0x000fe20000000800 */
[C---:B----4-:R-:W-:Y:S08]  /*c260*/  HMMA.16816.F32.BF16 R84, R20.reuse, R120, R84 ;  /* 0x000000781454723c */ /* 0x050ff00000041854 */
[C---:B------:R-:W-:Y:S01]  /*c270*/  HMMA.16816.F32.BF16 R88, R20.reuse, R122, R88 ;  /* 0x0000007a1458723c */ /* 0x040fe20000041858 */
[----:B------:R-:W2:Y:S01]  /*c280*/  LDSM.16.MT88.4 R120, [R200+0x1800] ;  /* 0x00180000c878783b */ /* 0x000ea20000004200 */
[----:B------:R-:W-:Y:S06]  /*c290*/  MUFU.EX2 R62, R62 ;  /* 0x0000003e003e7308 */ /* 0x000fec0000000800 */
[C---:B------:R-:W-:Y:S04]  /*c2a0*/  HMMA.16816.F32.BF16 R92, R20.reuse, R128, R92 ;  /* 0x00000080145c723c */ /* 0x040fe8000004185c */
[----:B------:R-:W4:Y:S04]  /*c2b0*/  MUFU.EX2 R129, R38 ;  /* 0x0000002600817308 */ /* 0x000f280000000800 */
[C---:B------:R-:W-:Y:S06]  /*c2c0*/  HMMA.16816.F32.BF16 R96, R20.reuse, R130, R96 ;  /* 0x000000821460723c */ /* 0x040fec0000041860 */
[----:B------:R-:W5:Y:S02]  /*c2d0*/  MUFU.EX2 R131, R36 ;  /* 0x0000002400837308 */ /* 0x000f640000000800 */
[C---:B---3--:R-:W-:Y:S08]  /*c2e0*/  HMMA.16816.F32.BF16 R12, R20.reuse, R24, R12 ;  /* 0x00000018140c723c */ /* 0x048ff0000004180c */
[C---:B------:R-:W-:Y:S01]  /*c2f0*/  HMMA.16816.F32.BF16 R100, R20.reuse, R26, R100 ;  /* 0x0000001a1464723c */ /* 0x040fe20000041864 */
[----:B------:R-:W3:Y:S01]  /*c300*/  LDSM.16.MT88.4 R24, [R206+0x1800] ;  /* 0x00180000ce18783b */ /* 0x000ee20000004200 */
[----:B------:R-:W2:Y:S02]  /*c310*/  MUFU.EX2 R130, R37 ;  /* 0x0000002500827308 */ /* 0x000ea40000000800 */
[----:B----4-:R-:W-:Y:S04]  /*c320*/  FADD.FTZ R0, R129, R0 ;  /* 0x0000000081007221 */ /* 0x010fe80000010000 */
[C---:B------:R-:W-:Y:S04]  /*c330*/  HMMA.16816.F32.BF16 R104, R20.reuse, R28, R104 ;  /* 0x0000001c1468723c */ /* 0x040fe80000041868 */
[----:B------:R-:W4:Y:S01]  /*c340*/  MUFU.EX2 R128, R39 ;  /* 0x0000002700807308 */ /* 0x000f220000000800 */
[----:B-----5:R-:W-:Y:S03]  /*c350*/  FADD.FTZ R2, R131, R2 ;  /* 0x0000000283027221 */ /* 0x020fe60000010000 */
[C---:B------:R-:W-:Y:S01]  /*c360*/  HMMA.16816.F32.BF16 R108, R20.reuse, R30, R108 ;  /* 0x0000001e146c723c */ /* 0x040fe2000004186c */
[----:B------:R-:W5:Y:S05]  /*c370*/  LDSM.16.MT88.4 R28, [R200+0x5800] ;  /* 0x00580000c81c783b */ /* 0x000f6a0000004200 */
[----:B------:R-:W-:Y:S02]  /*c380*/  MUFU.EX2 R63, R63 ;  /* 0x0000003f003f7308 */ /* 0x000fe40000000800 */
[C---:B-1----:R-:W-:Y:S04]  /*c390*/  HMMA.16816.F32.BF16 R16, R20.reuse, R124, R16 ;  /* 0x0000007c1410723c */ /* 0x042fe80000041810 */
[----:B--2---:R-:W-:Y:S04]  /*c3a0*/  FADD.FTZ R2, R130, R2 ;  /* 0x0000000282027221 */ /* 0x004fe80000010000 */
[----:B------:R-:W-:Y:S01]  /*c3b0*/  HMMA.16816.F32.BF16 R112, R20, R126, R112 ;  /* 0x0000007e1470723c */ /* 0x000fe20000041870 */
[----:B------:R-:W-:Y:S01]  /*c3c0*/  LDSM.16.MT88.4 R124, [R200+0x3800] ;  /* 0x00380000c87c783b */ /* 0x000fe20000004200 */
[----:B------:R-:W-:Y:S02]  /*c3d0*/  MUFU.EX2 R64, R64 ;  /* 0x0000004000407308 */ /* 0x000fe40000000800 */
[----:B------:R-:W-:Y:S02]  /*c3e0*/  FADD.FTZ R2, R149, R2 ;  /* 0x0000000295027221 */ /* 0x000fe40000010000 */
[----:B----4-:R-:W-:Y:S01]  /*c3f0*/  FADD.FTZ R0, R128, R0 ;  /* 0x0000000080007221 */ /* 0x010fe20000010000 */
[----:B------:R-:W-:Y:S01]  /*c400*/  F2FP.BF16.PACK_AB R20, R165, R166 ;  /* 0x000000a6a514723e */ /* 0x000fe200000010ff */
[----:B------:R-:W-:Y:S01]  /*c410*/  FADD.FTZ R2, R148, R2 ;  /* 0x0000000294027221 */ /* 0x000fe20000010000 */
[----:B------:R-:W-:Y:S01]  /*c420*/  F2FP.BF16.PACK_AB R21, R146, R147 ;  /* 0x000000939215723e */ /* 0x000fe200000010ff */
[----:B------:R-:W-:Y:S02]  /*c430*/  LDSM.16.MT88.4 R36, [R204+0x2000] ;  /* 0x00200000cc24783b */ /* 0x000fe40000004200 */
[----:B------:R-:W-:Y:S02]  /*c440*/  F2FP.BF16.PACK_AB R22, R150, R151 ;  /* 0x000000979616723e */ /* 0x000fe400000010ff */
[----:B------:R-:W-:Y:S07]  /*c450*/  F2FP.BF16.PACK_AB R23, R144, R145 ;  /* 0x000000919017723e */ /* 0x000fee00000010ff */
[C---:B------:R-:W-:Y:S08]  /*c460*/  HMMA.16816.F32.BF16 R4, R20.reuse, R120, R4 ;  /* 0x000000781404723c */ /* 0x040ff00000041804 */
[C---:B------:R-:W-:Y:S01]  /*c470*/  HMMA.16816.F32.BF16 R8, R20.reuse, R122, R8 ;  /* 0x0000007a1408723c */ /* 0x040fe20000041808 */
[----:B------:R-:W1:Y:S07]  /*c480*/  LDSM.16.MT88.4 R120, [R204+0x5800] ;  /* 0x00580000cc78783b */ /* 0x000e6e0000004200 */
[C---:B------:R-:W-:Y:S01]  /*c490*/  HMMA.16816.F32.BF16 R68, R20.reuse, R132, R68 ;  /* 0x000000841444723c */ /* 0x040fe20000041844 */
[----:B------:R-:W2:Y:S07]  /*c4a0*/  MUFU.EX2 R133, R42 ;  /* 0x0000002a00857308 */ /* 0x000eae0000000800 */
[C---:B------:R-:W-:Y:S03]  /*c4b0*/  HMMA.16816.F32.BF16 R72, R20.reuse, R134, R72 ;  /* 0x000000861448723c */ /* 0x040fe60000041848 */
[----:B------:R4:W1:Y:S05]  /*c4c0*/  MUFU.EX2 R132, R43 ;  /* 0x0000002b00847308 */ /* 0x00086a0000000800 */
[C---:B------:R-:W-:Y:S05]  /*c4d0*/  HMMA.16816.F32.BF16 R76, R20.reuse, R32, R76 ;  /* 0x00000020144c723c */ /* 0x040fea000004184c */
[----:B------:R-:W5:Y:S03]  /*c4e0*/  MUFU.EX2 R135, R44 ;  /* 0x0000002c00877308 */ /* 0x000f660000000800 */
[C---:B------:R-:W-:Y:S01]  /*c4f0*/  HMMA.16816.F32.BF16 R80, R20.reuse, R34, R80 ;  /* 0x000000221450723c */ /* 0x040fe20000041850 */
[----:B------:R-:W5:Y:S03]  /*c500*/  LDSM.16.MT88.4 R32, [R203+0x5800] ;  /* 0x00580000cb20783b */ /* 0x000f660000004200 */
[----:B--2---:R-:W-:Y:S03]  /*c510*/  FADD.FTZ R0, R133, R0 ;  /* 0x0000000085007221 */ /* 0x004fe60000010000 */
[----:B------:R2:W2:Y:S01]  /*c520*/  MUFU.EX2 R134, R45 ;  /* 0x0000002d00867308 */ /* 0x0004a20000000800 */
[C---:B---3--:R-:W-:Y:S01]  /*c530*/  HMMA.16816.F32.BF16 R84, R20.reuse, R24, R84 ;  /* 0x000000181454723c */ /* 0x048fe20000041854 */
[----:B----4-:R-:W-:Y:S03]  /*c540*/  LDSM.16.MT88.4 R40, [R203+0x2000] ;  /* 0x00200000cb28783b */ /* 0x010fe60000004200 */
[----:B-1----:R-:W-:Y:S04]  /*c550*/  FADD.FTZ R0, R132, R0 ;  /* 0x0000000084007221 */ /* 0x002fe80000010000 */
[C---:B------:R-:W-:Y:S01]  /*c560*/  HMMA.16816.F32.BF16 R88, R20.reuse, R26, R88 ;  /* 0x0000001a1458723c */ /* 0x040fe20000041858 */
[----:B------:R-:W1:Y:S03]  /*c570*/  LDSM.16.MT88.4 R24, [R206+0x5800] ;  /* 0x00580000ce18783b */ /* 0x000e660000004200 */
[----:B------:R-:W-:Y:S02]  /*c580*/  FADD.FTZ R0, R119, R0 ;  /* 0x0000000077007221 */ /* 0x000fe40000010000 */
[----:B-----5:R-:W-:Y:S02]  /*c590*/  FADD.FTZ R2, R135, R2 ;  /* 0x0000000287027221 */ /* 0x020fe40000010000 */
[C---:B------:R-:W-:Y:S04]  /*c5a0*/  HMMA.16816.F32.BF16 R92, R20.reuse, R28, R92 ;  /* 0x0000001c145c723c */ /* 0x040fe8000004185c */
[----:B------:R-:W-:Y:S01]  /*c5b0*/  FADD.FTZ R0, R118, R0 ;  /* 0x0000000076007221 */ /* 0x000fe20000010000 */
[----:B--2---:R-:W-:Y:S03]  /*c5c0*/  LDSM.16.MT88.4 R44, [R203+0x2800] ;  /* 0x00280000cb2c783b */ /* 0x004fe60000004200 */
[C---:B------:R-:W-:Y:S04]  /*c5d0*/  HMMA.16816.F32.BF16 R96, R20.reuse, R30, R96 ;  /* 0x0000001e1460723c */ /* 0x040fe80000041860 */
[----:B------:R-:W-:Y:S02]  /*c5e0*/  FADD.FTZ R0, R50, R0 ;  /* 0x0000000032007221 */ /* 0x000fe40000010000 */
[----:B------:R-:W-:Y:S01]  /*c5f0*/  FADD.FTZ R2, R134, R2 ;  /* 0x0000000286027221 */ /* 0x000fe20000010000 */
[----:B------:R-:W2:Y:S01]  /*c600*/  LDSM.16.MT88.4 R28, [R200+0x2000] ;  /* 0x00200000c81c783b */ /* 0x000ea20000004200 */
        /* <DEDUP_REMOVED lines=13> */
[C---:B-1----:R-:W-:Y:S04]  /*c6e0*/  HMMA.16816.F32.BF16 R16, R20.reuse, R24, R16 ;  /* 0x000000181410723c */ /* 0x042fe80000041810 */
[----:B------:R-:W-:Y:S04]  /*c6f0*/  FADD.FTZ R2, R56, R2 ;  /* 0x0000000238027221 */ /* 0x000fe80000010000 */
[----:B------:R-:W-:Y:S01]  /*c700*/  HMMA.16816.F32.BF16 R112, R20, R26, R112 ;  /* 0x0000001a1470723c */ /* 0x000fe20000041870 */
[----:B------:R-:W1:Y:S03]  /*c710*/  LDSM.16.MT88.4 R24, [R206+0x2000] ;  /* 0x00200000ce18783b */ /* 0x000e660000004200 */
[----:B------:R-:W-:Y:S03]  /*c720*/  FADD.FTZ R2, R57, R2 ;  /* 0x0000000239027221 */ /* 0x000fe60000010000 */
        /* <DEDUP_REMOVED lines=21> */
[----:B------:R-:W5:Y:S07]  /*c880*/  LDSM.16.MT88.4 R32, [R206+0x2800] ;  /* 0x00280000ce20783b */ /* 0x000f6e0000004200 */
[C---:B---3--:R-:W-:Y:S08]  /*c890*/  HMMA.16816.F32.BF16 R104, R20.reuse, R36, R104 ;  /* 0x000000241468723c */ /* 0x048ff00000041868 */
[C---:B------:R-:W-:Y:S01]  /*c8a0*/  HMMA.16816.F32.BF16 R108, R20.reuse, R38, R108 ;  /* 0x00000026146c723c */ /* 0x040fe2000004186c */
[----:B------:R-:W3:Y:S07]  /*c8b0*/  LDSM.16.MT88.4 R36, [R200+0x6800] ;  /* 0x00680000c824783b */ /* 0x000eee0000004200 */
[C---:B----4-:R-:W-:Y:S08]  /*c8c0*/  HMMA.16816.F32.BF16 R16, R20.reuse, R40, R16 ;  /* 0x000000281410723c */ /* 0x050ff00000041810 */
[----:B------:R-:W-:Y:S01]  /*c8d0*/  HMMA.16816.F32.BF16 R112, R20, R42, R112 ;  /* 0x0000002a1470723c */ /* 0x000fe20000041870 */
[----:B------:R-:W-:Y:S06]  /*c8e0*/  LDSM.16.MT88.4 R40, [R206+0x3000] ;  /* 0x00300000ce28783b */ /* 0x000fec0000004200 */
[----:B------:R-:W-:Y:S02]  /*c8f0*/  F2FP.BF16.PACK_AB R20, R134, R135 ;  /* 0x000000878614723e */ /* 0x000fe400000010ff */
[----:B------:R-:W-:Y:S03]  /*c900*/  F2FP.BF16.PACK_AB R21, R118, R119 ;  /* 0x000000777615723e */ /* 0x000fe600000010ff */
[----:B------:R-:W-:Y:S02]  /*c910*/  F2FP.BF16.PACK_AB R22, R49, R48 ;  /* 0x000000303116723e */ /* 0x000fe400000010ff */
[----:B------:R-:W-:Y:S02]  /*c920*/  F2FP.BF16.PACK_AB R23, R51, R50 ;  /* 0x000000323317723e */ /* 0x000fe400000010ff */
[----:B------:R-:W-:Y:S02]  /*c930*/  MOV R119, R116 ;  /* 0x0000007400777202 */ /* 0x000fe40000000f00 */
[----:B------:R-:W-:Y:S03]  /*c940*/  MOV R118, R117 ;  /* 0x0000007500767202 */ /* 0x000fe60000000f00 */
        /* <DEDUP_REMOVED lines=8> */
[----:B------:R-:W-:Y:S07]  /*c9d0*/  LDSM.16.MT88.4 R44, [R204+0x7000] ;  /* 0x00700000cc2c783b */ /* 0x000fee0000004200 */
[C---:B-----5:R-:W-:Y:S08]  /*c9e0*/  HMMA.16816.F32.BF16 R84, R20.reuse, R32, R84 ;  /* 0x000000201454723c */ /* 0x060ff00000041854 */
[C---:B------:R-:W-:Y:S01]  /*c9f0*/  HMMA.16816.F32.BF16 R88, R20.reuse, R34, R88 ;  /* 0x000000221458723c */ /* 0x040fe20000041858 */
[----:B------:R-:W4:Y:S07]  /*ca00*/  LDSM.16.MT88.4 R32, [R206+0x6800] ;  /* 0x00680000ce20783b */ /* 0x000f2e0000004200 */
[C---:B---3--:R-:W-:Y:S08]  /*ca10*/  HMMA.16816.F32.BF16 R92, R20.reuse, R36, R92 ;  /* 0x00000024145c723c */ /* 0x048ff0000004185c */
        /* <DEDUP_REMOVED lines=8> */
[C---:B----4-:R-:W-:Y:S08]  /*caa0*/  HMMA.16816.F32.BF16 R16, R20.reuse, R32, R16 ;  /* 0x000000201410723c */ /* 0x050ff00000041810 */
[----:B------:R-:W-:Y:S01]  /*cab0*/  HMMA.16816.F32.BF16 R112, R20, R34, R112 ;  /* 0x000000221470723c */ /* 0x000fe20000041870 */
[----:B------:R-:W3:Y:S06]  /*cac0*/  LDSM.16.MT88.4 R32, [R200+0x7000] ;  /* 0x00700000c820783b */ /* 0x000eec0000004200 */
[----:B------:R-:W-:Y:S02]  /*cad0*/  F2FP.BF16.PACK_AB R20, R53, R52 ;  /* 0x000000343514723e */ /* 0x000fe400000010ff */
[----:B------:R-:W-:Y:S03]  /*cae0*/  F2FP.BF16.PACK_AB R21, R55, R54 ;  /* 0x000000363715723e */ /* 0x000fe600000010ff */
[----:B------:R-:W-:Y:S02]  /*caf0*/  F2FP.BF16.PACK_AB R22, R57, R56 ;  /* 0x000000383916723e */ /* 0x000fe400000010ff */
[C---:B------:R-:W-:Y:S07]  /*cb00*/  F2FP.BF16.PACK_AB R23, R59.reuse, R58 ;  /* 0x0000003a3b17723e */ /* 0x040fee00000010ff */
[C---:B-1----:R-:W-:Y:S08]  /*cb10*/  HMMA.16816.F32.BF16 R4, R20.reuse, R24, R4 ;  /* 0x000000181404723c */ /* 0x042ff00000041804 */
[C---:B------:R-:W-:Y:S01]  /*cb20*/  HMMA.16816.F32.BF16 R8, R20.reuse, R26, R8 ;  /* 0x0000001a1408723c */ /* 0x040fe20000041808 */
[----:B------:R-:W1:Y:S07]  /*cb30*/  LDSM.16.MT88.4 R24, [R203+0x7000] ;  /* 0x00700000cb18783b */ /* 0x000e6e0000004200 */
[C---:B--2---:R-:W-:Y:S08]  /*cb40*/  HMMA.16816.F32.BF16 R68, R20.reuse, R28, R68 ;  /* 0x0000001c1444723c */ /* 0x044ff00000041844 */
[C---:B------:R-:W-:Y:S01]  /*cb50*/  HMMA.16816.F32.BF16 R72, R20.reuse, R30, R72 ;  /* 0x0000001e1448723c */ /* 0x040fe20000041848 */
[----:B------:R-:W2:Y:S07]  /*cb60*/  LDSM.16.MT88.4 R28, [R206+0x7000] ;  /* 0x00700000ce1c783b */ /* 0x000eae0000004200 */
[C---:B------:R-:W-:Y:S01]  /*cb70*/  HMMA.16816.F32.BF16 R76, R20.reuse, R36, R76 ;  /* 0x00000024144c723c */ /* 0x040fe2000004184c */
[----:B------:R4:W-:Y:S07]  /*cb80*/  MUFU.EX2 R36, R3 ;  /* 0x0000000300247308 */ /* 0x0009ee0000000800 */
[C---:B------:R-:W-:Y:S03]  /*cb90*/  HMMA.16816.F32.BF16 R80, R20.reuse, R38, R80 ;  /* 0x000000261450723c */ /* 0x040fe60000041850 */
[----:B------:R-:W5:Y:S05]  /*cba0*/  MUFU.EX2 R37, R66 ;  /* 0x0000004200257308 */ /* 0x000f6a0000000800 */
[C---:B------:R-:W-:Y:S08]  /*cbb0*/  HMMA.16816.F32.BF16 R84, R20.reuse, R40, R84 ;  /* 0x000000281454723c */ /* 0x040ff00000041854 */
[C---:B------:R-:W-:Y:S04]  /*cbc0*/  HMMA.16816.F32.BF16 R88, R20.reuse, R42, R88 ;  /* 0x0000002a1458723c */ /* 0x040fe80000041858 */
[----:B----4-:R-:W-:Y:S02]  /*cbd0*/  FADD.FTZ R3, R59, R0 ;  /* 0x000000003b037221 */ /* 0x010fe40000010000 */
[----:B------:R-:W-:Y:S02]  /*cbe0*/  FADD.FTZ R0, R60, R2 ;  /* 0x000000023c007221 */ /* 0x000fe40000010000 */
[C---:B---3--:R-:W-:Y:S04]  /*cbf0*/  HMMA.16816.F32.BF16 R92, R20.reuse, R32, R92 ;  /* 0x00000020145c723c */ /* 0x048fe8000004185c */
        /* <DEDUP_REMOVED lines=8> */
[----:B-----5:R-:W-:Y:S02]  /*cc80*/  FADD.FTZ R0, R37, R3 ;  /* 0x0000000325007221 */ /* 0x020fe40000010000 */
[C---:B------:R-:W-:Y:S01]  /*cc90*/  HMMA.16816.F32.BF16 R100, R20.reuse, R46, R100 ;  /* 0x0000002e1464723c */ /* 0x040fe20000041864 */
[----:B------:R-:W-:Y:S03]  /*cca0*/  STL [R1+0x4], R2 ;  /* 0x0000040201007387 */ /* 0x000fe60000100800 */
[----:B------:R-:W-:Y:S04]  /*ccb0*/  FADD.FTZ R0, R36, R0 ;  /* 0x0000000024007221 */ /* 0x000fe80000010000 */
[C---:B-1----:R-:W-:Y:S01]  /*ccc0*/  HMMA.16816.F32.BF16 R104, R20.reuse, R24, R104 ;  /* 0x000000181468723c */ /* 0x042fe20000041868 */
[----:B------:R-:W-:Y:S07]  /*ccd0*/  STL [R1+0x8], R0 ;  /* 0x0000080001007387 */ /* 0x000fee0000100800 */
[C---:B------:R-:W-:Y:S01]  /*cce0*/  HMMA.16816.F32.BF16 R108, R20.reuse, R26, R108 ;  /* 0x0000001a146c723c */ /* 0x040fe2000004186c */
[----:B------:R-:W1:Y:S07]  /*ccf0*/  LDSM.16.MT88.4 R24, [R203+0x3800] ;  /* 0x00380000cb18783b */ /* 0x000e6e0000004200 */
[C---:B--2---:R-:W-:Y:S08]  /*cd00*/  HMMA.16816.F32.BF16 R16, R20.reuse, R28, R16 ;  /* 0x0000001c1410723c */ /* 0x044ff00000041810 */
[----:B------:R-:W-:Y:S01]  /*cd10*/  HMMA.16816.F32.BF16 R112, R20, R30, R112 ;  /* 0x0000001e1470723c */ /* 0x000fe20000041870 */
[----:B------:R-:W2:Y:S06]  /*cd20*/  LDSM.16.MT88.4 R28, [R206+0x3800] ;  /* 0x00380000ce1c783b */ /* 0x000eac0000004200 */
[----:B------:R-:W-:Y:S02]  /*cd30*/  F2FP.BF16.PACK_AB R20, R61, R60 ;  /* 0x0000003c3d14723e */ /* 0x000fe400000010ff */
[----:B------:R-:W-:Y:S03]  /*cd40*/  F2FP.BF16.PACK_AB R21, R63, R62 ;  /* 0x0000003e3f15723e */ /* 0x000fe600000010ff */
[----:B------:R-:W-:Y:S02]  /*cd50*/  F2FP.BF16.PACK_AB R22, R156, R64 ;  /* 0x000000409c16723e */ /* 0x000fe400000010ff */
[----:B------:R-:W-:Y:S07]  /*cd60*/  F2FP.BF16.PACK_AB R23, R36, R37 ;  /* 0x000000252417723e */ /* 0x000fee00000010ff */
[C---:B------:R-:W-:Y:S01]  /*cd70*/  HMMA.16816.F32.BF16 R120, R20.reuse, R124, R4 ;  /* 0x0000007c1478723c */ /* 0x040fe20000041804 */
[----:B------:R-:W4:Y:S07]  /*cd80*/  LDSM.16.MT88.4 R4, [R200+0x7800] ;  /* 0x00780000c804783b */ /* 0x000f2e0000004200 */
[C---:B------:R-:W-:Y:S01]  /*cd90*/  HMMA.16816.F32.BF16 R124, R20.reuse, R126, R8 ;  /* 0x0000007e147c723c */ /* 0x040fe20000041808 */
[----:B------:R-:W5:Y:S07]  /*cda0*/  LDSM.16.MT88.4 R8, [R204+0x7800] ;  /* 0x00780000cc08783b */ /* 0x000f6e0000004200 */
        /* <DEDUP_REMOVED lines=8> */
[C---:B------:R-:W-:Y:S01]  /*ce30*/  HMMA.16816.F32.BF16 R96, R20.reuse, R6, R96 ;  /* 0x000000061460723c */ /* 0x040fe20000041860 */
[----:B------:R-:W2:Y:S07]  /*ce40*/  LDSM.16.MT88.4 R4, [R206+0x7800] ;  /* 0x00780000ce04783b */ /* 0x000eae0000004200 */
[C---:B-----5:R-:W-:Y:S08]  /*ce50*/  HMMA.16816.F32.BF16 R128, R20.reuse, R8, R12 ;  /* 0x000000081480723c */ /* 0x060ff0000004180c */
[C---:B------:R-:W-:Y:S08]  /*ce60*/  HMMA.16816.F32.BF16 R100, R20.reuse, R10, R100 ;  /* 0x0000000a1464723c */ /* 0x040ff00000041864 */
[C---:B-1----:R-:W-:Y:S08]  /*ce70*/  HMMA.16816.F32.BF16 R104, R20.reuse, R24, R104 ;  /* 0x000000181468723c */ /* 0x042ff00000041868 */
[C---:B------:R-:W-:Y:S08]  /*ce80*/  HMMA.16816.F32.BF16 R108, R20.reuse, R26, R108 ;  /* 0x0000001a146c723c */ /* 0x040ff0000004186c */
[C---:B--2---:R-:W-:Y:S08]  /*ce90*/  HMMA.16816.F32.BF16 R132, R20.reuse, R4, R16 ;  /* 0x000000041484723c */ /* 0x044ff00000041810 */
[----:B------:R-:W-:Y:S01]  /*cea0*/  HMMA.16816.F32.BF16 R112, R20, R6, R112 ;  /* 0x000000061470723c */ /* 0x000fe20000041870 */
[----:B------:R-:W-:-:S07]  /*ceb0*/  @P0 BRA `(.L_x_1409) ;  /* 0xffffcb7000000947 */ /* 0x000fce000383ffff */
.L_x_1408:
[----:B------:R-:W-:Y:S07]  /*cec0*/  @!UPT UIADD3 URZ, URZ, URZ, URZ ;  /* 0x0000003f3f3ff290 */ /* 0x000fee000fffe03f */
[----:B------:R-:W-:Y:S02]  /*ced0*/  MOV R7, 0x1f ;  /* 0x0000001f00077802 */ /* 0x000fe40000000f00 */
[----:B------:R-:W-:Y:S01]  /*cee0*/  MOV R6, 0xffffffff ;  /* 0xffffffff00067802 */ /* 0x000fe20000000f00 */
[----:B------:R-:W-:Y:S06]  /*cef0*/  BRA.DIV ~URZ, `(.L_x_1410) ;  /* 0x00001c427f007947 */ /* 0x000fec000b800000 */
[----:B------:R-:W2:Y:S04]  /*cf00*/  LDL R2, [R1+0x4] ;  /* 0x0000040001027983 */ /* 0x000ea80000100800 */
[----:B--2---:R1:W2:Y:S02]  /*cf10*/  SHFL.BFLY PT, R0, R2, 0x2, 0x1f ;  /* 0x0c401f0002007f89 */ /* 0x0042a400000e0000 */
.L_x_1424:
        /* <DEDUP_REMOVED lines=9> */
.L_x_1425:
        /* <DEDUP_REMOVED lines=85> */
.L_x_1403:
        /* <DEDUP_REMOVED lines=19> */
.L_x_1413:
[----:B--2---:R-:W-:Y:S05]  /*d630*/  BSYNC B0 ;  /* 0x0000000000007941 */ /* 0x004fea0003800000 */
.L_x_1412:
        /* <DEDUP_REMOVED lines=15> */
[----:B-1----:R-:W-:Y:S05]  /*d730*/  CALL.REL.NOINC `($__internal_29_$__cuda_sm70_shflsync_idx_p) ;  /* 0x000015f000007944 */ /* 0x002fea0003c00000 */
.L_x_1416:
        /* <DEDUP_REMOVED lines=186> */
.L_x_1418:
[----:B--2-4-:R-:W-:Y:S05]  /*e2e0*/  BSYNC B0 ;  /* 0x0000000000007941 */ /* 0x014fea0003800000 */
.L_x_1417:
        /* <DEDUP_REMOVED lines=68> */
.L_x_1415:
        /* <DEDUP_REMOVED lines=44> */
.L_x_1419:
[----:B------:R-:W-:Y:S05]  /*e9f0*/  BSYNC B1 ;  /* 0x0000000000017941 */ /* 0x000fea0003800000 */
.L_x_1414:
        /* <DEDUP_REMOVED lines=10> */
.L_x_1426:
[----:B------:R-:W-:Y:S01]  /*eaa0*/  WARPSYNC 0xffffffff ;  /* 0xffffffff00007948 */ /* 0x000fe20003800000 */
[----:B------:R-:W-:Y:S06]  /*eab0*/  BAR.SYNC.DEFER_BLOCKING 0x4, 0x100 ;  /* 0x0104000000007b1d */ /* 0x000fec0000010000 */
[----:B----4-:R4:W-:Y:S04]  /*eac0*/  STL [R1+0x48], R0 ;  /* 0x0000480001007387 */ /* 0x0109e80000100800 */
[----:B------:R4:W-:Y:S04]  /*ead0*/  @!P6 STS [0x10100], R41 ;  /* 0x01010029ff00e388 */ /* 0x0009e80000000800 */
[----:B------:R-:W-:Y:S06]  /*eae0*/  BAR.ARV 0x5, 0x100 ;  /* 0x0144000000007b1d */ /* 0x000fec0000002000 */
.L_x_1420:
[----:B--2-4-:R-:W2:Y:S02]  /*eaf0*/  LDL R0, [R1+0x48] ;  /* 0x0000480001007983 */ /* 0x014ea40000100800 */
[----:B--2---:R-:W-:-:S13]  /*eb00*/  ISETP.GE.AND P0, PT, R0, c[0x0][0x538], PT ;  /* 0x00014e0000007a0c */ /* 0x004fda0003f06270 */
[----:B-1-3--:R-:W-:Y:S01]  /*eb10*/  @P0 CALL.REL.NOINC `(.L_x_1422) ;  /* 0x0000001000000944 */ /* 0x00afe20003c00000 */
[----:B------:R-:W-:Y:S05]  /*eb20*/  BRA `(.L_x_1423) ;  /* 0xffff1ca000007947 */ /* 0x000fea000383ffff */
.L_x_1422:
[----:B------:R-:W-:Y:S05]  /*eb30*/  EXIT ;  /* 0x000000000000794d */ /* 0x000fea0003800000 */
.L_x_1410:
[----:B------:R1:W5:Y:S01]  /*eb40*/  LDL R2, [R1+0x4] ;  /* 0x0000040001027983 */ /* 0x0003620000100800 */
[----:B------:R-:W-:Y:S02]  /*eb50*/  MOV R5, 0x2 ;  /* 0x0000000200057802 */ /* 0x000fe40000000f00 */
[----:B------:R-:W-:Y:S02]  /*eb60*/  MOV R4, 0xeb80 ;  /* 0x0000eb8000047802 */ /* 0x000fe40000000f00 */
[----:B-1---5:R-:W-:Y:S05]  /*eb70*/  CALL.REL.NOINC `($__internal_28_$__cuda_sm70_shflsync_bfly_p) ;  /* 0x0000017000007944 */ /* 0x022fea0003c00000 */
[----:B------:R-:W-:Y:S01]  /*eb80*/  MOV R0, R2 ;  /* 0x0000000200007202 */ /* 0x000fe20000000f00 */
[----:B------:R-:W-:Y:S05]  /*eb90*/  BRA `(.L_x_1424) ;  /* 0xffffe38000007947 */ /* 0x000fea000383ffff */
.L_x_1411:
[----:B------:R-:W-:Y:S01]  /*eba0*/  IMAD.MOV.U32 R2, RZ, RZ, R0 ;  /* 0x000000ffff027224 */ /* 0x000fe200078e0000 */
[----:B------:R-:W-:Y:S02]  /*ebb0*/  MOV R5, 0x1 ;  /* 0x0000000100057802 */ /* 0x000fe40000000f00 */
[----:B------:R-:W-:Y:S02]  /*ebc0*/  MOV R4, 0xebe0 ;  /* 0x0000ebe000047802 */ /* 0x000fe40000000f00 */
[----:B------:R-:W-:Y:S05]  /*ebd0*/  CALL.REL.NOINC `($__internal_28_$__cuda_sm70_shflsync_bfly_p) ;  /* 0x0000011000007944 */ /* 0x000fea0003c00000 */
[----:B------:R-:W-:Y:S02]  /*ebe0*/  FADD.FTZ R0, R0, R2 ;  /* 0x0000000200007221 */ /* 0x000fe40000010000 */
[----:B------:R1:W5:Y:S01]  /*ebf0*/  LDL R2, [R1+0x8] ;  /* 0x0000080001027983 */ /* 0x0003620000100800 */
[----:B------:R-:W-:-:S02]  /*ec00*/  MOV R5, 0x2 ;  /* 0x0000000200057802 */ /* 0x000fc40000000f00 */
[----:B------:R-:W-:Y:S02]  /*ec10*/  MOV R4, 0xec30 ;  /* 0x0000ec3000047802 */ /* 0x000fe40000000f00 */
[----:B-1---5:R-:W-:Y:S05]  /*ec20*/  CALL.REL.NOINC `($__internal_28_$__cuda_sm70_shflsync_bfly_p) ;  /* 0x000000c000007944 */ /* 0x022fea0003c00000 */
[----:B------:R-:W2:Y:S01]  /*ec30*/  LDL.LU R3, [R1+0x8] ;  /* 0x0000080001037983 */ /* 0x000ea20000300800 */
[----:B------:R-:W-:Y:S02]  /*ec40*/  MOV R5, 0x1 ;  /* 0x0000000100057802 */ /* 0x000fe40000000f00 */
[----:B------:R-:W-:Y:S01]  /*ec50*/  MOV R4, 0xec90 ;  /* 0x0000ec9000047802 */ /* 0x000fe20000000f00 */
[----:B--2---:R-:W-:-:S05]  /*ec60*/  FADD.FTZ R3, R3, R2 ;  /* 0x0000000203037221 */ /* 0x004fca0000010000 */
[----:B------:R-:W-:Y:S02]  /*ec70*/  MOV R2, R3 ;  /* 0x0000000300027202 */ /* 0x000fe40000000f00 */
[----:B------:R-:W-:Y:S05]  /*ec80*/  CALL.REL.NOINC `($__internal_28_$__cuda_sm70_shflsync_bfly_p) ;  /* 0x0000006000007944 */ /* 0x000fea0003c00000 */
[----:B------:R-:W-:Y:S01]  /*ec90*/  MOV R4, R2 ;  /* 0x0000000200047202 */ /* 0x000fe20000000f00 */
[----:B------:R-:W-:Y:S05]  /*eca0*/  BRA `(.L_x_1425) ;  /* 0xffffe30000007947 */ /* 0x000fea000383ffff */
.L_x_1421:
[----:B--2---:R-:W-:Y:S02]  /*ecb0*/  MOV R0, R41 ;  /* 0x0000002900007202 */ /* 0x004fe40000000f00 */
[----:B---3--:R-:W-:Y:S02]  /*ecc0*/  MOV R2, 0xece0 ;  /* 0x0000ece000027802 */ /* 0x008fe40000000f00 */
[----:B-1----:R-:W-:Y:S05]  /*ecd0*/  CALL.REL.NOINC `($__internal_29_$__cuda_sm70_shflsync_idx_p) ;  /* 0x0000005000007944 */ /* 0x002fea0003c00000 */
[----:B-12---:R-:W-:Y:S05]  /*ece0*/  BRA `(.L_x_1426) ;  /* 0xfffffdb000007947 */ /* 0x006fea000383ffff */
        .weak           $__internal_28_$__cuda_sm70_shflsync_bfly_p
        .type           $__internal_28_$__cuda_sm70_shflsync_bfly_p,@function
        .size           $__internal_28_$__cuda_sm70_shflsync_bfly_p,($__internal_29_$__cuda_sm70_shflsync_idx_p - $__internal_28_$__cuda_sm70_shflsync_bfly_p)
$__internal_28_$__cuda_sm70_shflsync_bfly_p:
[----:B------:R-:W-:Y:S04]  /*ecf0*/  WARPSYNC R6 ;  /* 0x0000000600007348 */ /* 0x000fe80003800000 */
[----:B------:R1:W2:Y:S02]  /*ed00*/  SHFL.BFLY PT, R2, R2, R5, R7 ;  /* 0x0c00000502027389 */ /* 0x0002a400000e0007 */
[----:B-1----:R-:W-:-:S04]  /*ed10*/  MOV R5, 0x0 ;  /* 0x0000000000057802 */ /* 0x002fc80000000f00 */
[----:B--2---:R-:W-:Y:S05]  /*ed20*/  RET.REL.NODEC R4 `(_ZN7cutlass13device_kernelIN5flash19enable_sm80_to_sm89INS1_16FlashAttnFwdSm80INS1_25CollectiveMainloopFwdSm80ILi8ELi1ELb1EN4cute5tupleIJNS5_1CILi128EEES8_S8_EEELi128ENS_10bfloat16_tEfNS_4arch4Sm80ELb1ELb0ELb0ELb0ELb0ELb0ELb1ELb1EEENS1_21CollectiveEpilogueFwdIS9_NS6_IJNS7_ILi1EEESF_SF_EEESA_SC_Li256ELb0ELb1ELb1ELb0EEENS1_30DynamicPersistentTileSchedulerILi256ELi256ELb1ELb1ELb0EEEEEEEEEvNT_6ParamsE) ;  /* 0xffff12d004007950 */ /* 0x004fea0003c3ffff */
        .weak           $__internal_29_$__cuda_sm70_shflsync_idx_p
        .type           $__internal_29_$__cuda_sm70_shflsync_idx_p,@function
        .size           $__internal_29_$__cuda_sm70_shflsync_idx_p,(.L_x_2714 - $__internal_29_$__cuda_sm70_shflsync_idx_p)
$__internal_29_$__cuda_sm70_shflsync_idx_p:
[----:B------:R-:W-:Y:S01]  /*ed30*/  MOV R3, 0x0 ;  /* 0x0000000000037802 */ /* 0x000fe20000000f00 */
[----:B------:R-:W-:Y:S04]  /*ed40*/  WARPSYNC R42 ;  /* 0x0000002a00007348 */ /* 0x000fe80003800000 */
[----:B------:R1:W2:Y:S01]  /*ed50*/  SHFL.IDX PT, R0, R0, R44, R43 ;  /* 0x0000002c00007389 */ /* 0x0002a200000e002b */
[----:B------:R-:W-:Y:S05]  /*ed60*/  RET.REL.NODEC R2 `(_ZN7cutlass13device_kernelIN5flash19enable_sm80_to_sm89INS1_16FlashAttnFwdSm80INS1_25CollectiveMainloopFwdSm80ILi8ELi1ELb1EN4cute5tupleIJNS5_1CILi128EEES8_S8_EEELi128ENS_10bfloat16_tEfNS_4arch4Sm80ELb1ELb0ELb0ELb0ELb0ELb0ELb1ELb1EEENS1_21CollectiveEpilogueFwdIS9_NS6_IJNS7_ILi1EEESF_SF_EEESA_SC_Li256ELb0ELb1ELb1ELb0EEENS1_30DynamicPersistentTileSchedulerILi256ELi256ELb1ELb1ELb0EEEEEEEEEvNT_6ParamsE) ;  /* 0xffff129002007950 */ /* 0x000fea0003c3ffff */
.L_x_1427:
        /* <DEDUP_REMOVED lines=9> */
.L_x_2714:


//--------------------- .text._ZN7cutlass13device_kernelIN5flash19enable_sm80_to_sm89INS1_16FlashAttnFwdSm80INS1_25CollectiveMainloopFwdSm80ILi4ELi1ELb0EN4cute5tupleIJNS5_1CILi128EEENS7_ILi64EEES8_EEELi128ENS_10bfloat16_tEfNS_4arch4Sm80ELb0ELb0ELb0ELb0ELb0ELb0ELb1ELb1EEENS1_21CollectiveEpilogueFwdINS6_IJS8_S8_S9_EEENS6_IJNS7_ILi1EEESH_SH_EEESB_SD_Li128ELb0ELb1ELb1ELb0EEENS1_19SingleTileSchedulerILb0ELb1ELb1ELi128EEEEEEEEEvNT_6ParamsE --------------------------
	.section	.text._ZN7cutlass13device_kernelIN5flash19enable_sm80_to_sm89INS1_16FlashAttnFwdSm80INS1_25CollectiveMainloopFwdSm80ILi4ELi1ELb0EN4cute5tupleIJNS5_1CILi128EEENS7_ILi64EEES8_EEELi128ENS_10bfloat16_tEfNS_4arch4Sm80ELb0ELb0ELb0ELb0ELb0ELb0ELb1ELb1EEENS1_21CollectiveEpilogueFwdINS6_IJS8_S8_S9_EEENS6_IJNS7_ILi1EEESH_SH_EEESB_SD_Li128ELb0ELb1ELb1ELb0EEENS1_19SingleTileSchedulerILb0ELb1ELb1ELi128EEEEEEEEEvNT_6ParamsE,"ax",@progbits
	.sectioninfo	@"SHI_REGISTERS=255"
	.align	128
.text._ZN7cutlass13device_kernelIN5flash19enable_sm80_to_sm89INS1_16FlashAttnFwdSm80INS1_25CollectiveMainloopFwdSm80ILi4ELi1ELb0EN4cute5tupleIJNS5_1CILi128EEENS7_ILi64EEES8_EEELi128ENS_10bfloat16_tEfNS_4arch4Sm80ELb0ELb0ELb0ELb0ELb0ELb0ELb1ELb1EEENS1_21CollectiveEpilogueFwdINS6_IJS8_S8_S9_EEENS6_IJNS7_ILi1EEESH_SH_EEESB_SD_Li128ELb0ELb1ELb1ELb0EEENS1_19SingleTileSchedulerILb0ELb1ELb1ELi128EEEEEEEEEvNT_6ParamsE:
        .type           _ZN7cutlass13device_kernelIN5flash19enable_sm80_to_sm89INS1_16FlashAttnFwdSm80INS1_25CollectiveMainloopFwdSm80ILi4ELi1ELb0EN4cute5tupleIJNS5_1CILi128EEENS7_ILi64EEES8_EEELi128ENS_10bfloat16_tEfNS_4arch4Sm80ELb0ELb0ELb0ELb0ELb0ELb0ELb1ELb1EEENS1_21CollectiveEpilogueFwdINS6_IJS8_S8_S9_EEENS6_IJNS7_ILi1EEESH_SH_EEESB_SD_Li128ELb0ELb1ELb1ELb0EEENS1_19SingleTileSchedulerILb0ELb1ELb1ELi128EEEEEEEEEvNT_6ParamsE,@function
        .size           _ZN7cutlass13device_kernelIN5flash19enable_sm80_to_sm89INS1_16FlashAttnFwdSm80INS1_25CollectiveMainloopFwdSm80ILi4ELi1ELb0EN4cute5tupleIJNS5_1CILi128EEENS7_ILi64EEES8_EEELi128ENS_10bfloat16_tEfNS_4arch4Sm80ELb0ELb0ELb0ELb0ELb0ELb0ELb1ELb1EEENS1_21CollectiveEpilogueFwdINS6_IJS8_S8_S9_EEENS6_IJNS7_ILi1EEESH_SH_EEESB_SD_Li128ELb0ELb1ELb1ELb0EEENS1_19SingleTileSchedulerILb0ELb1ELb1ELi128EEEEEEEEEvNT_6ParamsE,(.L_x_2717 - _ZN7cutlass13device_kernelIN5flash19enable_sm80_to_sm89INS1_16FlashAttnFwdSm80INS1_25CollectiveMainloopFwdSm80ILi4ELi1ELb0EN4cute5tupleIJNS5_1CILi128EEENS7_ILi64EEES8_EEELi128ENS_10bfloat16_tEfNS_4arch4Sm80ELb0ELb0ELb0ELb0ELb0ELb0ELb1ELb1EEENS1_21CollectiveEpilogueFwdINS6_IJS8_S8_S9_EEENS6_IJNS7_ILi1EEESH_SH_EEESB_SD_Li128ELb0ELb1ELb1ELb0EEENS1_19SingleTileSchedulerILb0ELb1ELb1ELi128EEEEEEEEEvNT_6ParamsE)
        .other          _ZN7cutlass13device_kernelIN5flash19enable_sm80_to_sm89INS1_16FlashAttnFwdSm80INS1_25CollectiveMainloopFwdSm80ILi4ELi1ELb0EN4cute5tupleIJNS5_1CILi128EEENS7_ILi64EEES8_EEELi128ENS_10bfloat16_tEfNS_4arch4Sm80ELb0ELb0ELb0ELb0ELb0ELb0ELb1ELb1EEENS1_21CollectiveEpilogueFwdINS6_IJS8_S8_S9_EEENS6_IJNS7_ILi1EEESH_SH_EEESB_SD_Li128ELb0ELb1ELb1ELb0EEENS1_19SingleTileSchedulerILb0ELb1ELb1ELi128EEEEEEEEEvNT_6ParamsE,@"STO_CUDA_ENTRY STV_DEFAULT"
_ZN7cutlass13device_kernelIN5flash19enable_sm80_to_sm89INS1_16FlashAttnFwdSm80INS1_25CollectiveMainloopFwdSm80ILi4ELi1ELb0EN4cute5tupleIJNS5_1CILi128EEENS7_ILi64EEES8_EEELi128ENS_10bfloat16_tEfNS_4arch4Sm80ELb0ELb0ELb0ELb0ELb0ELb0ELb1ELb1EEENS1_21CollectiveEpilogueFwdINS6_IJS8_S8_S9_EEENS6_IJNS7_ILi1EEESH_SH_EEESB_SD_Li128ELb0ELb1ELb1ELb0EEENS1_19SingleTileSchedulerILb0ELb1ELb1ELi128EEEEEEEEEvNT_6ParamsE:
        /* <DEDUP_REMOVED lines=18> */
.L_x_1428:
[----:B---3--:R-:W-:Y:S02]  /*0120*/  ULDC.64 UR4, c[0x0][0x550] ;  /* 0x0001540000047ab9 */ /* 0x008fe40000000a00 */
[----:B------:R-:W-:Y:S02]  /*0130*/  UISETP.NE.AND UP0, UPT, UR4, 0x1, UPT ;  /* 0x000000010400788c */ /* 0x000fe4000bf05270 */
[----:B------:R-:W-:-:S02]  /*0140*/  UIMAD.WIDE.U32 UR8, UR6, UR5, URZ ;  /* 0x00000005060872a5 */ /* 0x000fc4000f8e003f */
[----:B------:R-:W-:Y:S02]  /*0150*/  ULDC UR4, c[0x0][0x558] ;  /* 0x0001560000047ab9 */ /* 0x000fe40000000800 */
[----:B------:R-:W-:-:S05]  /*0160*/  UMOV UR11, UR6 ;  /* 0x00000006000b7c82 */ /* 0x000fca0008000000 */
[----:B------:R-:W-:-:S03]  /*0170*/  @UP0 USHF.R.U32.HI UR11, URZ, UR4, UR9 ;  /* 0x000000043f0b0299 */ /* 0x000fc60008011609 */
.L_x_1429:
        /* <DEDUP_REMOVED lines=49> */
.L_x_1430:
        /* <DEDUP_REMOVED lines=207> */
.L_x_1433:
[----:B--2-4-:R-:W-:Y:S05]  /*1180*/  BSYNC B0 ;  /* 0x0000000000007941 */ /* 0x014fea0003800000 */
.L_x_1432:
        /* <DEDUP_REMOVED lines=16> */
.L_x_1435:
[----:B------:R-:W-:Y:S05]  /*1290*/  BSYNC B0 ;  /* 0x0000000000007941 */ /* 0x000fea0003800000 */
.L_x_1434:
        /* <DEDUP_REMOVED lines=16> */
.L_x_1437:
[----:B------:R-:W-:Y:S05]  /*13a0*/  BSYNC B0 ;  /* 0x0000000000007941 */ /* 0x000fea0003800000 */
.L_x_1436:
        /* <DEDUP_REMOVED lines=16> */
.L_x_1439:
[----:B------:R-:W-:Y:S05]  /*14b0*/  BSYNC B0 ;  /* 0x0000000000007941 */ /* 0x000fea0003800000 */
.L_x_1438:
        /* <DEDUP_REMOVED lines=16> */
.L_x_1441:
[----:B------:R-:W-:Y:S05]  /*15c0*/  BSYNC B0 ;  /* 0x0000000000007941 */ /* 0x000fea0003800000 */
.L_x_1440:
        /* <DEDUP_REMOVED lines=16> */
.L_x_1443:
[----:B------:R-:W-:Y:S05]  /*16d0*/  BSYNC B0 ;  /* 0x0000000000007941 */ /* 0x000fea0003800000 */
.L_x_1442:
        /* <DEDUP_REMOVED lines=16> */
.L_x_1445:
[----:B------:R-:W-:Y:S05]  /*17e0*/  BSYNC B0 ;  /* 0x0000000000007941 */ /* 0x000fea0003800000 */
.L_x_1444:
        /* <DEDUP_REMOVED lines=17> */
[----:B------:R-:W-:Y:S01]  /*1900*/  IMAD.U32 R154, RZ, RZ, UR23 ;  /* 0x00000017ff9a7e24 */ /* 0x000fe2000f8e00ff */
[----:B------:R-:W-:Y:S01]  /*1910*/  @!P6 SHF.R.S32.HI R2, RZ, 0x1f, R18 ;  /* 0x0000001fff02e819 */ /* 0x000fe20000011412 */
[----:B------:R-:W-:Y:S01]  /*1920*/  IMAD.SHL.U32 R243, R13, 0x2, RZ ;  /* 0x000000020df37824 */ /* 0x000fe200078e00ff */
[----:B------:R-:W-:Y:S01]  /*1930*/  ISETP.GE.AND P2, PT, R10, 0x1, PT ;  /* 0x000000010a00780c */ /* 0x000fe20003f46270 */
[----:B------:R-:W-:Y:S01]  /*1940*/  UIMAD UR4, UR10, UR23, UR4 ;  /* 0x000000170a0472a4 */ /* 0x000fe2000f8e0204 */
[----:B------:R-:W-:Y:S01]  /*1950*/  @!P6 LEA.HI R2, R2, R18, RZ, 0x3 ;  /* 0x000000120202e211 */ /* 0x000fe200078f18ff */
[----:B------:R-:W-:Y:S01]  /*1960*/  UIMAD.WIDE.U32 UR12, UR6, 0x20, URZ ;  /* 0x00000020060c78a5 */ /* 0x000fe2000f8e003f */
[C---:B-1----:R-:W-:Y:S01]  /*1970*/  @!P6 LEA R6, P1, R15.reuse, R4, 0x1 ;  /* 0x000000040f06e211 */ /* 0x042fe200078208ff */
[----:B------:R-:W-:Y:S01]  /*1980*/  USHF.L.U32 UR9, UR7, 0x5, URZ ;  /* 0x0000000507097899 */ /* 0x000fe2000800063f */
[----:B------:R-:W-:Y:S01]  /*1990*/  @!P6 LOP3.LUT R8, R2, 0xfffffff8, RZ, 0xc0, !PT ;  /* 0xfffffff80208e812 */ /* 0x000fe200078ec0ff */
[----:B------:R-:W-:Y:S01]  /*19a0*/  ULDC UR17, c[0x0][0x1d0] ;  /* 0x0000740000117ab9 */ /* 0x000fe20000000800 */
[----:B----4-:R-:W-:Y:S01]  /*19b0*/  @!P6 LEA.HI.X R7, R15, R5, R11, 0x1, P1 ;  /* 0x000000050f07e211 */ /* 0x010fe200008f0c0b */
[----:B------:R-:W-:Y:S01]  /*19c0*/  UIADD3 UR9, UR13, UR9, URZ ;  /* 0x000000090d097290 */ /* 0x000fe2000fffe03f */
        /* <DEDUP_REMOVED lines=15> */
[----:B------:R-:W-:Y:S01]  /*1ac0*/  VOTEU.ANY UP0, P5 ;  /* 0x00000000003f7886 */ /* 0x000fe20002800100 */
[----:B------:R-:W-:Y:S04]  /*1ad0*/  STL.64 [R1+0x28], R156 ;  /* 0x0000289c01007387 */ /* 0x000fe80000100a00 */
[----:B------:R-:W-:Y:S01]  /*1ae0*/  @UP0 UIMAD UR4, UR7, 0x30, URZ ;  /* 0x00000030070408a4 */ /* 0x000fe2000f8e023f */
[----:B-1----:R-:W-:Y:S02]  /*1af0*/  IMAD.U32 R6, RZ, RZ, UR7 ;  /* 0x00000007ff067e24 */ /* 0x002fe4000f8e00ff */
[----:B----4-:R-:W-:-:S05]  /*1b00*/  IMAD.MOV.U32 R8, RZ, RZ, c[0x0][0x1e0] ;  /* 0x00007800ff087624 */ /* 0x010fca00078e00ff */
[C---:B------:R-:W-:Y:S01]  /*1b10*/  @P1 LEA R2, P4, R8.reuse, R4, 0x4 ;  /* 0x0000000408021211 */ /* 0x040fe200078820ff */
[----:B------:R-:W-:Y:S01]  /*1b20*/  @!PT LDS RZ, [RZ] ;  /* 0x00000000fffff984 */ /* 0x000fe20000000800 */
[----:B------:R-:W-:Y:S01]  /*1b30*/  @!PT LDS RZ, [RZ] ;  /* 0x00000000fffff984 */ /* 0x000fe20000000800 */
[----:B------:R-:W-:Y:S01]  /*1b40*/  @!PT LDS RZ, [RZ] ;  /* 0x00000000fffff984 */ /* 0x000fe20000000800 */
[----:B------:R1:W-:Y:S03]  /*1b50*/  @P2 LDGSTS.E.BYPASS.LTC128B.128 [R243+0x4100], [R12.64], !P3 ;  /* 0x041000000cf32fae */ /* 0x0003e6000d901d52 */
[C---:B------:R-:W-:Y:S01]  /*1b60*/  @P1 LEA.HI.X R6, R8.reuse, R5, R6, 0x4, P4 ;  /* 0x0000000508061211 */ /* 0x040fe200020f2406 */
[----:B------:R-:W-:Y:S01]  /*1b70*/  @P5 IMAD.WIDE.U32 R8, R8, 0x30, R4 ;  /* 0x0000003008085825 */ /* 0x000fe200078e0004 */
[----:B------:R-:W-:Y:S01]  /*1b80*/  @P1 LEA R10, P4, R2, c[0x0][0x1c8], 0x1 ;  /* 0x00007200020a1a11 */ /* 0x000fe200078808ff */
[----:B------:R1:W-:Y:S01]  /*1b90*/  @P2 LDGSTS.E.BYPASS.LTC128B.128 [R243+0x6100], [R12.64+0x80], !P0 ;  /* 0x061000800cf32fae */ /* 0x0003e2000c101d52 */
[----:B------:R-:W-:Y:S02]  /*1ba0*/  LOP3.LUT P2, RZ, R36, 0x2, RZ, 0xc0, !PT ;  /* 0x0000000224ff7812 */ /* 0x000fe4000784c0ff */
        /* <DEDUP_REMOVED lines=11> */
[----:B------:R-:W-:Y:S01]  /*1c60*/  @P5 LEA R4, P4, R8, c[0x0][0x1c8], 0x1 ;  /* 0x0000720008045a11 */ /* 0x000fe200078808ff */
[----:B------:R5:W-:Y:S01]  /*1c70*/  @P6 LDGSTS.E.BYPASS.LTC128B.128 [R243+0x5100], [R6.64], !P3 ;  /* 0x0510000006f36fae */ /* 0x000be2000d901d52 */
[----:B------:R-:W-:-:S02]  /*1c80*/  ULDC.64 UR4, c[0x0][0x208] ;  /* 0x0000820000047ab9 */ /* 0x000fc40000000a00 */
[----:B------:R-:W-:Y:S01]  /*1c90*/  @P5 LEA.HI.X R5, R8, c[0x0][0x1cc], R2, 0x1, P4 ;  /* 0x0000730008055a11 */ /* 0x000fe200020f0c02 */
[----:B------:R5:W-:Y:S01]  /*1ca0*/  @P6 LDGSTS.E.BYPASS.LTC128B.128 [R243+0x7100], [R6.64+0x80], !P0 ;  /* 0x0710008006f36fae */ /* 0x000be2000c101d52 */
[----:B------:R-:W-:Y:S01]  /*1cb0*/  IMAD.SHL.U32 R2, R21, 0x40, RZ ;  /* 0x0000004015027824 */ /* 0x000fe200078e00ff */
[----:B------:R-:W-:Y:S01]  /*1cc0*/  UIMAD UR10, UR10, UR4, URZ ;  /* 0x000000040a0a72a4 */ /* 0x000fe2000f8e023f */
[----:B------:R-:W-:Y:S01]  /*1cd0*/  IMAD.SHL.U32 R8, R28, 0x8, RZ ;  /* 0x000000081c087824 */ /* 0x000fe200078e00ff */
[----:B------:R2:W-:Y:S01]  /*1ce0*/  @P5 LDGSTS.E.BYPASS.LTC128B.128 [R243+0x5900], [R4.64], !P3 ;  /* 0x0590000004f35fae */ /* 0x0005e2000d901d52 */
[----:B------:R-:W-:Y:S02]  /*1cf0*/  UIMAD.WIDE.U32 UR14, UR20, UR4, URZ ;  /* 0x00000004140e72a5 */ /* 0x000fe4000f8e003f */
[----:B------:R-:W-:Y:S01]  /*1d00*/  UIMAD UR10, UR20, UR5, UR10 ;  /* 0x00000005140a72a4 */ /* 0x000fe2000f8e020a */
[----:B------:R2:W-:Y:S03]  /*1d10*/  @P5 LDGSTS.E.BYPASS.LTC128B.128 [R243+0x7900], [R4.64+0x80], !P0 ;  /* 0x0790008004f35fae */ /* 0x0005e6000c101d52 */
[----:B------:R-:W-:Y:S01]  /*1d20*/  UIADD3 UR10, UR15, UR10, URZ ;  /* 0x0000000a0f0a7290 */ /* 0x000fe2000fffe03f */
[----:B------:R-:W0:Y:S01]  /*1d30*/  LDGDEPBAR ;  /* 0x00000000000079af */ /* 0x000e220000000000 */
[----:B-----5:R-:W-:Y:S01]  /*1d40*/  IMAD.SHL.U32 R6, R36, 0x40, RZ ;  /* 0x0000004024067824 */ /* 0x020fe200078e00ff */
[----:B--2---:R-:W-:Y:S01]  /*1d50*/  LOP3.LUT R4, R2, 0x1c0, RZ, 0xc0, !PT ;  /* 0x000001c002047812 */ /* 0x004fe200078ec0ff */
[----:B------:R-:W-:-:S04]  /*1d60*/  DEPBAR.LE SB0, 0x1 ;  /* 0x000080400000791a */ /* 0x000fc80000000000 */
[----:B------:R-:W-:Y:S01]  /*1d70*/  IMAD.SHL.U32 R5, R9, 0x8, RZ ;  /* 0x0000000809057824 */ /* 0x000fe200078e00ff */
[----:B------:R-:W-:-:S04]  /*1d80*/  DEPBAR.LE SB0, 0x0 ;  /* 0x000080000000791a */ /* 0x000fc80000000000 */
[----:B------:R-:W-:Y:S02]  /*1d90*/  LOP3.LUT R2, R6, 0x1c0, RZ, 0xc0, !PT ;  /* 0x000001c006027812 */ /* 0x000fe400078ec0ff */
[----:B------:R-:W-:Y:S01]  /*1da0*/  LOP3.LUT R7, R4, 0x8, R5, 0xf8, !PT ;  /* 0x0000000804077812 */ /* 0x000fe200078ef805 */
[----:B------:R-:W-:Y:S01]  /*1db0*/  IMAD.SHL.U32 R5, R22, 0x40, RZ ;  /* 0x0000004016057824 */ /* 0x000fe200078e00ff */
[----:B------:R-:W-:Y:S02]  /*1dc0*/  LOP3.LUT R8, R2, 0x8, R8, 0xf8, !PT ;  /* 0x0000000802087812 */ /* 0x000fe400078ef808 */
[----:B------:R-:W-:Y:S01]  /*1dd0*/  SHF.R.U32.HI R6, RZ, 0x3, R2 ;  /* 0x00000003ff067819 */ /* 0x000fe20000011602 */
[----:B------:R-:W-:Y:S01]  /*1de0*/  IMAD.SHL.U32 R2, R155, 0x20, RZ ;  /* 0x000000209b027824 */ /* 0x000fe200078e00ff */
[----:B------:R-:W-:Y:S02]  /*1df0*/  SHF.R.U32.HI R4, RZ, 0x3, R4 ;  /* 0x00000003ff047819 */ /* 0x000fe40000011604 */
[----:B------:R-:W-:-:S02]  /*1e00*/  LOP3.LUT R6, R8, R6, RZ, 0x3c, !PT ;  /* 0x0000000608067212 */ /* 0x000fc400078e3cff */
[----:B------:R-:W-:Y:S02]  /*1e10*/  LOP3.LUT R153, R7, R4, RZ, 0x3c, !PT ;  /* 0x0000000407997212 */ /* 0x000fe400078e3cff */
[----:B------:R-:W-:Y:S02]  /*1e20*/  LOP3.LUT R152, R5, 0xfffffe00, RZ, 0xc0, !PT ;  /* 0xfffffe0005987812 */ /* 0x000fe400078ec0ff */
[----:B------:R-:W-:Y:S01]  /*1e30*/  LOP3.LUT R4, R2, 0x7ffffc00, RZ, 0xc0, !PT ;  /* 0x7ffffc0002047812 */ /* 0x000fe200078ec0ff */
[----:B------:R-:W-:-:S03]  /*1e40*/  IMAD R2, R9, 0x200, R6 ;  /* 0x0000020009027824 */ /* 0x000fc600078e0206 */
[----:B------:R-:W-:Y:S01]  /*1e50*/  IADD3 R4, R153, R152, R4 ;  /* 0x0000009899047210 */ /* 0x000fe20007ffe004 */
[----:B------:R-:W-:Y:S01]  /*1e60*/  IMAD.SHL.U32 R175, R2, 0x2, RZ ;  /* 0x0000000202af7824 */ /* 0x000fe200078e00ff */
[----:B------:R-:W-:Y:S03]  /*1e70*/  BAR.SYNC.DEFER_BLOCKING 0x0 ;  /* 0x0000000000007b1d */ /* 0x000fe60000010000 */
[----:B------:R-:W-:Y:S01]  /*1e80*/  IMAD.SHL.U32 R230, R4, 0x2, RZ ;  /* 0x0000000204e67824 */ /* 0x000fe200078e00ff */
[----:B------:R-:W-:-:S03]  /*1e90*/  IADD3 R234, R175, 0x4120, RZ ;  /* 0x00004120afea7810 */ /* 0x000fc60007ffe0ff */
[C-C-:B------:R-:W-:Y:S02]  /*1ea0*/  IMAD R232, R3.reuse, 0x2, R230.reuse ;  /* 0x0000000203e87824 */ /* 0x140fe400078e02e6 */
[C---:B------:R-:W-:Y:S02]  /*1eb0*/  IMAD R231, R0.reuse, 0x2, R230 ;  /* 0x0000000200e77824 */ /* 0x040fe400078e02e6 */
[----:B------:R-:W-:Y:S02]  /*1ec0*/  IMAD R233, R0, 0x2, R232 ;  /* 0x0000000200e97824 */ /* 0x000fe400078e02e8 */
[----:B------:R-:W-:Y:S01]  /*1ed0*/  IMAD R235, R3, 0x2, R231 ;  /* 0x0000000203eb7824 */ /* 0x000fe200078e02e7 */
[----:B------:R-:W-:Y:S04]  /*1ee0*/  LDSM.16.M88.4 R4, [R230+0xa100] ;  /* 0x00a10000e604783b */ /* 0x000fe80000000200 */
[----:B---3--:R-:W2:Y:S04]  /*1ef0*/  LDSM.16.M88.4 R16, [R175+0x4100] ;  /* 0x00410000af10783b */ /* 0x008ea80000000200 */
[----:B-1----:R-:W1:Y:S04]  /*1f00*/  LDSM.16.M88.4 R12, [R175+0x4900] ;  /* 0x00490000af0c783b */ /* 0x002e680000000200 */
[----:B------:R-:W3:Y:S04]  /*1f10*/  LDSM.16.M88.4 R20, [R175+0x5100] ;  /* 0x00510000af14783b */ /* 0x000ee80000000200 */
[----:B------:R-:W5:Y:S04]  /*1f20*/  LDSM.16.M88.4 R24, [R175+0x5900] ;  /* 0x00590000af18783b */ /* 0x000f680000000200 */
[----:B----4-:R-:W4:Y:S01]  /*1f30*/  LDSM.16.M88.4 R8, [R230+0x8100] ;  /* 0x00810000e608783b */ /* 0x010f220000000200 */
[C---:B--2---:R-:W-:Y:S08]  /*1f40*/  HMMA.16816.F32.BF16 R40, R4.reuse, R16, RZ ;  /* 0x000000100428723c */ /* 0x044ff000000418ff */
[C---:B-1----:R-:W-:Y:S08]  /*1f50*/  HMMA.16816.F32.BF16 R56, R4.reuse, R12, RZ ;  /* 0x0000000c0438723c */ /* 0x042ff000000418ff */
[C---:B---3--:R-:W-:Y:S08]  /*1f60*/  HMMA.16816.F32.BF16 R60, R4.reuse, R20, RZ ;  /* 0x00000014043c723c */ /* 0x048ff000000418ff */
[C---:B-----5:R-:W-:Y:S08]  /*1f70*/  HMMA.16816.F32.BF16 R64, R4.reuse, R24, RZ ;  /* 0x000000180440723c */ /* 0x060ff000000418ff */
[C---:B------:R-:W-:Y:S08]  /*1f80*/  HMMA.16816.F32.BF16 R44, R4.reuse, R18, RZ ;  /* 0x00000012042c723c */ /* 0x040ff000000418ff */
[C---:B------:R-:W-:Y:S08]  /*1f90*/  HMMA.16816.F32.BF16 R76, R4.reuse, R14, RZ ;  /* 0x0000000e044c723c */ /* 0x040ff000000418ff */
[C---:B------:R-:W-:Y:S08]  /*1fa0*/  HMMA.16816.F32.BF16 R116, R4.reuse, R22, RZ ;  /* 0x000000160474723c */ /* 0x040ff000000418ff */
[----:B------:R-:W-:Y:S07]  /*1fb0*/  HMMA.16816.F32.BF16 R92, R4, R26, RZ ;  /* 0x0000001a045c723c */ /* 0x000fee00000418ff */
[----:B------:R-:W-:Y:S01]  /*1fc0*/  IMAD.U32 R6, RZ, RZ, UR14 ;  /* 0x0000000eff067e24 */ /* 0x000fe2000f8e00ff */
[----:B------:R-:W-:Y:S01]  /*1fd0*/  UMOV UR14, 0x5 ;  /* 0x00000005000e7882 */ /* 0x000fe20000000000 */
[----:B------:R-:W-:Y:S01]  /*1fe0*/  IMAD.U32 R4, RZ, RZ, UR10 ;  /* 0x0000000aff047e24 */ /* 0x000fe2000f8e00ff */
[----:B------:R-:W-:Y:S01]  /*1ff0*/  UMOV UR10, 0xffffffc0 ;  /* 0xffffffc0000a7882 */ /* 0x000fe20000000000 */
[C---:B----4-:R-:W-:Y:S01]  /*2000*/  HMMA.16816.F32.BF16 R100, R8.reuse, R18, RZ ;  /* 0x000000120864723c */ /* 0x050fe200000418ff */
[C---:B------:R-:W-:Y:S01]  /*2010*/  LEA R2, P1, R6.reuse, R30, 0x6 ;  /* 0x0000001e06027211 */ /* 0x040fe200078230ff */
[----:B------:R-:W-:Y:S01]  /*2020*/  UIMAD UR17, UR20, UR10, UR17 ;  /* 0x0000000a141172a4 */ /* 0x000fe2000f8e0211 */
[----:B------:R-:W-:Y:S01]  /*2030*/  IMAD.U32 R7, RZ, RZ, UR15 ;  /* 0x0000000fff077e24 */ /* 0x000fe2000f8e00ff */
[----:B------:R-:W-:Y:S01]  /*2040*/  USHF.L.U32 UR10, UR4, 0x5, URZ ;  /* 0x00000005040a7899 */ /* 0x000fe2000800063f */
[----:B------:R-:W-:Y:S01]  /*2050*/  LEA.HI.X R5, R6, R29, R4, 0x6, P1 ;  /* 0x0000001d06057211 */ /* 0x000fe200008f3404 */
[----:B------:R-:W-:Y:S01]  /*2060*/  USHF.L.U64.HI UR14, UR4, UR14, UR5 ;  /* 0x0000000e040e7299 */ /* 0x000fe20008010205 */
[C---:B------:R-:W-:Y:S01]  /*2070*/  LEA R4, P1, R2.reuse, c[0x0][0x1f8], 0x1 ;  /* 0x00007e0002047a11 */ /* 0x040fe200078208ff */
[----:B------:R-:W-:Y:S01]  /*2080*/  HMMA.16816.F32.BF16 R120, R8, R16, RZ ;  /* 0x000000100878723c */ /* 0x000fe200000418ff */
[----:B------:R-:W-:Y:S01]  /*2090*/  IADD3 R6, R175, 0x4100, RZ ;  /* 0x00004100af067810 */ /* 0x000fe20007ffe0ff */
[----:B------:R-:W-:Y:S01]  /*20a0*/  IMAD.U32 R18, RZ, RZ, UR10 ;  /* 0x0000000aff127e24 */ /* 0x000fe2000f8e00ff */
[----:B------:R-:W-:Y:S01]  /*20b0*/  LEA.HI.X R5, R2, c[0x0][0x1fc], R5, 0x1, P1 ;  /* 0x00007f0002057a11 */ /* 0x000fe200008f0c05 */
[----:B------:R-:W-:Y:S01]  /*20c0*/  UIADD3 UR16, UP0, UR10, 0x80, URZ ;  /* 0x000000800a107890 */ /* 0x000fe2000ff1e03f */
[----:B------:R-:W-:-:S02]  /*20d0*/  IADD3 R2, -R28, UR17, RZ ;  /* 0x000000111c027c10 */ /* 0x000fc4000fffe1ff */
[----:B------:R-:W-:Y:S01]  /*20e0*/  @P2 IADD3 R234, R6, -0x20, RZ ;  /* 0xffffffe006ea2810 */ /* 0x000fe20007ffe0ff */
[C---:B------:R-:W-:Y:S01]  /*20f0*/  HMMA.16816.F32.BF16 R88, R8.reuse, R12, RZ ;  /* 0x0000000c0858723c */ /* 0x040fe200000418ff */
[C---:B------:R-:W-:Y:S01]  /*2100*/  ISETP.LT.OR P5, PT, R2.reuse, 0x1, P3 ;  /* 0x000000010200780c */ /* 0x040fe20001fa1670 */
[----:B------:R-:W-:Y:S01]  /*2110*/  UIADD3.X UR15, URZ, UR14, URZ, UP0, !UPT ;  /* 0x0000000e3f0f7290 */ /* 0x000fe200087fe43f */
[----:B------:R-:W-:Y:S01]  /*2120*/  ISETP.LT.OR P4, PT, R2, 0x1, P0 ;  /* 0x000000010200780c */ /* 0x000fe20000781670 */
[----:B------:R-:W-:Y:S01]  /*2130*/  LDSM.16.M88.4 R32, [R234] ;  /* 0x00000000ea20783b */ /* 0x000fe20000000200 */
[----:B------:R-:W-:Y:S01]  /*2140*/  IADD3 R6, P1, R4, UR10, RZ ;  /* 0x0000000a04067c10 */ /* 0x000fe2000ff3e0ff */
[----:B------:R-:W-:Y:S01]  /*2150*/  UISETP.GT.AND UP0, UPT, UR20, UR8, UPT ;  /* 0x000000081400728c */ /* 0x000fe2000bf04270 */
[----:B------:R-:W-:Y:S01]  /*2160*/  ISETP.LT.OR P2, PT, R2, 0x11, P3 ;  /* 0x000000110200780c */ /* 0x000fe20001f41670 */
[----:B------:R-:W-:Y:S01]  /*2170*/  HMMA.16816.F32.BF16 R96, R8, R14, RZ ;  /* 0x0000000e0860723c */ /* 0x000fe200000418ff */
[----:B------:R-:W1:Y:S01]  /*2180*/  LDSM.16.M88.4 R12, [R232+0xa100] ;  /* 0x00a10000e80c783b */ /* 0x000e620000000200 */
[----:B------:R-:W-:-:S02]  /*2190*/  IADD3.X R7, R5, UR14, RZ, P1, !PT ;  /* 0x0000000e05077c10 */ /* 0x000fc40008ffe4ff */
[----:B------:R-:W-:Y:S01]  /*21a0*/  IADD3 R18, P6, P1, R18, 0x80, R4 ;  /* 0x0000008012127810 */ /* 0x000fe200079de004 */
[----:B------:R-:W2:Y:S01]  /*21b0*/  LDSM.16.M88.4 R28, [R234+0x800] ;  /* 0x00080000ea1c783b */ /* 0x000ea20000000200 */
[----:B------:R-:W-:Y:S02]  /*21c0*/  IADD3 R242, R234, 0x800, RZ ;  /* 0x00000800eaf27810 */ /* 0x000fe40007ffe0ff */
[C---:B------:R-:W-:Y:S01]  /*21d0*/  HMMA.16816.F32.BF16 R80, R8.reuse, R20, RZ ;  /* 0x000000140850723c */ /* 0x040fe200000418ff */
[----:B------:R-:W-:Y:S02]  /*21e0*/  IADD3.X R19, RZ, UR14, R5, P6, P1 ;  /* 0x0000000eff137c10 */ /* 0x000fe4000b7e2405 */
[C---:B------:R-:W-:Y:S02]  /*21f0*/  ISETP.LT.OR P1, PT, R2.reuse, 0x21, P3 ;  /* 0x000000210200780c */ /* 0x040fe40001f21670 */
[----:B------:R-:W-:Y:S02]  /*2200*/  ISETP.LT.OR P6, PT, R2, 0x21, P0 ;  /* 0x000000210200780c */ /* 0x000fe400007c1670 */
[C---:B------:R-:W-:Y:S01]  /*2210*/  IADD3 R241, R234.reuse, 0x1000, RZ ;  /* 0x00001000eaf17810 */ /* 0x040fe20007ffe0ff */
[----:B------:R-:W-:Y:S01]  /*2220*/  HMMA.16816.F32.BF16 R84, R8, R22, RZ ;  /* 0x000000160854723c */ /* 0x000fe200000418ff */
[----:B------:R-:W3:Y:S01]  /*2230*/  LDSM.16.M88.4 R20, [R234+0x1800] ;  /* 0x00180000ea14783b */ /* 0x000ee20000000200 */
[----:B------:R-:W-:-:S02]  /*2240*/  IADD3 R240, R234, 0x1800, RZ ;  /* 0x00001800eaf07810 */ /* 0x000fc40007ffe0ff */
[C---:B------:R-:W-:Y:S02]  /*2250*/  IADD3 R239, R234.reuse, 0x2000, RZ ;  /* 0x00002000eaef7810 */ /* 0x040fe40007ffe0ff */
[C---:B------:R-:W-:Y:S02]  /*2260*/  IADD3 R238, R234.reuse, 0x2800, RZ ;  /* 0x00002800eaee7810 */ /* 0x040fe40007ffe0ff */
[----:B------:R-:W-:Y:S01]  /*2270*/  HMMA.16816.F32.BF16 R72, R8, R24, RZ ;  /* 0x000000180848723c */ /* 0x000fe200000418ff */
[C---:B------:R-:W-:Y:S02]  /*2280*/  IADD3 R237, R234.reuse, 0x3000, RZ ;  /* 0x00003000eaed7810 */ /* 0x040fe40007ffe0ff */
[----:B------:R-:W-:-:S05]  /*2290*/  IADD3 R236, R234, 0x3800, RZ ;  /* 0x00003800eaec7810 */ /* 0x000fca0007ffe0ff */
[----:B------:R-:W-:Y:S01]  /*22a0*/  HMMA.16816.F32.BF16 R68, R8, R26, RZ ;  /* 0x0000001a0844723c */ /* 0x000fe200000418ff */
[----:B------:R-:W4:Y:S04]  /*22b0*/  LDSM.16.M88.4 R24, [R234+0x1000] ;  /* 0x00100000ea18783b */ /* 0x000f280000000200 */
[----:B------:R-:W5:Y:S04]  /*22c0*/  LDSM.16.M88.4 R8, [R232+0x8100] ;  /* 0x00810000e808783b */ /* 0x000f680000000200 */
[----:B------:R-:W-:Y:S01]  /*22d0*/  @!PT LDS RZ, [RZ] ;  /* 0x00000000fffff984 */ /* 0x000fe20000000800 */
[----:B------:R-:W-:Y:S01]  /*22e0*/  @!PT LDS RZ, [RZ] ;  /* 0x00000000fffff984 */ /* 0x000fe20000000800 */
[----:B------:R-:W-:Y:S01]  /*22f0*/  @!PT LDS RZ, [RZ] ;  /* 0x00000000fffff984 */ /* 0x000fe20000000800 */
[----:B------:R4:W-:Y:S01]  /*2300*/  LDGSTS.E.BYPASS.LTC128B.128 [R243+0x100], [R4.64], !P5 ;  /* 0x0010000004f37fae */ /* 0x0009e2000e901d52 */
[C---:B------:R-:W-:Y:S01]  /*2310*/  ISETP.LT.OR P5, PT, R2.reuse, 0x11, P0 ;  /* 0x000000110200780c */ /* 0x040fe200007a1670 */
[C---:B-1----:R-:W-:Y:S02]  /*2320*/  HMMA.16816.F32.BF16 R128, R12.reuse, R34, R44 ;  /* 0x000000220c80723c */ /* 0x042fe4000004182c */
[----:B------:R4:W-:Y:S04]  /*2330*/  LDGSTS.E.BYPASS.LTC128B.128 [R243+0x2100], [R4.64+0x80], !P4 ;  /* 0x0210008004f37fae */ /* 0x0009e8000e101d52 */
[----:B------:R1:W-:Y:S02]  /*2340*/  LDGSTS.E.BYPASS.LTC128B.128 [R243+0x900], [R6.64], !P2 ;  /* 0x0090000006f37fae */ /* 0x0003e4000d101d52 */
[----:B--2---:R-:W-:Y:S04]  /*2350*/  HMMA.16816.F32.BF16 R56, R12, R28, R56 ;  /* 0x0000001c0c38723c */ /* 0x004fe80000041838 */
[----:B------:R2:W-:Y:S01]  /*2360*/  LDGSTS.E.BYPASS.LTC128B.128 [R243+0x2900], [R18.64], !P5 ;  /* 0x0290000012f37fae */ /* 0x0005e2000e901d52 */
[----:B------:R-:W-:-:S03]  /*2370*/  ISETP.LT.OR P5, PT, R2, 0x31, P3 ;  /* 0x000000310200780c */ /* 0x000fc60001fa1670 */
[C---:B---3--:R-:W-:Y:S08]  /*2380*/  HMMA.16816.F32.BF16 R64, R12.reuse, R20, R64 ;  /* 0x000000140c40723c */ /* 0x048ff00000041840 */
[----:B------:R-:W-:Y:S01]  /*2390*/  HMMA.16816.F32.BF16 R76, R12, R30, R76 ;  /* 0x0000001e0c4c723c */ /* 0x000fe2000004184c */
[----:B----4-:R-:W-:-:S07]  /*23a0*/  IADD3 R4, P4, R6, UR10, RZ ;  /* 0x0000000a06047c10 */ /* 0x010fce000ff9e0ff */
[-C--:B------:R-:W-:Y:S01]  /*23b0*/  HMMA.16816.F32.BF16 R60, R12, R24.reuse, R60 ;  /* 0x000000180c3c723c */ /* 0x080fe2000004183c */
[----:B------:R-:W-:Y:S02]  /*23c0*/  IADD3.X R5, R7, UR14, RZ, P4, !PT ;  /* 0x0000000e07057c10 */ /* 0x000fe4000a7fe4ff */
[----:B------:R-:W-:Y:S02]  /*23d0*/  IADD3 R16, P4, R4, UR10, RZ ;  /* 0x0000000a04107c10 */ /* 0x000fe4000ff9e0ff */
[----:B-1----:R-:W-:Y:S01]  /*23e0*/  IADD3 R6, P2, R6, UR16, RZ ;  /* 0x0000001006067c10 */ /* 0x002fe2000ff5e0ff */
[----:B------:R1:W-:Y:S01]  /*23f0*/  LDGSTS.E.BYPASS.LTC128B.128 [R243+0x1100], [R4.64], !P1 ;  /* 0x0110000004f37fae */ /* 0x0003e2000c901d52 */
[----:B------:R-:W-:Y:S01]  /*2400*/  IADD3.X R17, R5, UR14, RZ, P4, !PT ;  /* 0x0000000e05117c10 */ /* 0x000fe2000a7fe4ff */
[----:B-----5:R-:W-:Y:S01]  /*2410*/  HMMA.16816.F32.BF16 R132, R8, R24, R80 ;  /* 0x000000180884723c */ /* 0x020fe20000041850 */
[----:B------:R-:W-:Y:S01]  /*2420*/  ISETP.LT.OR P4, PT, R2, 0x31, P0 ;  /* 0x000000310200780c */ /* 0x000fe20000781670 */
[----:B------:R-:W-:Y:S01]  /*2430*/  IMAD.MOV.U32 R2, RZ, RZ, -0x40 ;  /* 0xffffffc0ff027424 */ /* 0x000fe200078e00ff */
[----:B------:R-:W-:-:S02]  /*2440*/  IADD3.X R7, R7, UR15, RZ, P2, !PT ;  /* 0x0000000f07077c10 */ /* 0x000fc400097fe4ff */
[----:B------:R-:W-:-:S03]  /*2450*/  LOP3.LUT P2, RZ, R36, 0x4, RZ, 0xc0, !PT ;  /* 0x0000000424ff7812 */ /* 0x000fc6000784c0ff */
[----:B------:R3:W-:Y:S01]  /*2460*/  LDGSTS.E.BYPASS.LTC128B.128 [R243+0x3100], [R6.64], !P6 ;  /* 0x0310000006f37fae */ /* 0x0007e2000f101d52 */
[----:B------:R-:W-:Y:S01]  /*2470*/  SEL R2, R2, 0x40, P2 ;  /* 0x0000004002027807 */ /* 0x000fe20001000000 */
[-C--:B------:R-:W-:Y:S02]  /*2480*/  HMMA.16816.F32.BF16 R36, R12, R32.reuse, R40 ;  /* 0x000000200c24723c */ /* 0x080fe40000041828 */
[----:B------:R2:W-:Y:S02]  /*2490*/  LDGSTS.E.BYPASS.LTC128B.128 [R243+0x1900], [R16.64], !P5 ;  /* 0x0190000010f37fae */ /* 0x0005e4000e901d52 */
[----:B------:R-:W-:Y:S02]  /*24a0*/  IMAD.IADD R229, R175, 0x1, R2 ;  /* 0x00000001afe57824 */ /* 0x000fe400078e0202 */
[----:B------:R-:W-:Y:S02]  /*24b0*/  IMAD.IADD R228, R2, 0x1, R234 ;  /* 0x0000000102e47824 */ /* 0x000fe400078e02ea */
[----:B------:R-:W-:Y:S01]  /*24c0*/  HMMA.16816.F32.BF16 R120, R8, R32, R120 ;  /* 0x000000200878723c */ /* 0x000fe20000041878 */
[----:B-1----:R-:W-:-:S07]  /*24d0*/  IADD3 R4, P1, R4, UR16, RZ ;  /* 0x0000001004047c10 */ /* 0x002fce000ff3e0ff */
[----:B------:R-:W-:Y:S01]  /*24e0*/  HMMA.16816.F32.BF16 R80, R8, R34, R100 ;  /* 0x000000220850723c */ /* 0x000fe20000041864 */
[----:B------:R-:W-:Y:S02]  /*24f0*/  IADD3.X R5, R5, UR15, RZ, P1, !PT ;  /* 0x0000000f05057c10 */ /* 0x000fe40008ffe4ff */
[----:B------:R-:W-:-:S03]  /*2500*/  PLOP3.LUT P1, PT, PT, PT, UP0, 0x80, 0x0 ;  /* 0x000000000000781c */ /* 0x000fc60003f2f008 */
[----:B------:R3:W-:Y:S02]  /*2510*/  LDGSTS.E.BYPASS.LTC128B.128 [R243+0x3900], [R4.64], !P4 ;  /* 0x0390000004f37fae */ /* 0x0007e4000e101d52 */
[C---:B------:R-:W-:Y:S02]  /*2520*/  HMMA.16816.F32.BF16 R124, R8.reuse, R28, R88 ;  /* 0x0000001c087c723c */ /* 0x040fe40000041858 */
[----:B------:R-:W-:Y:S04]  /*2530*/  LDSM.16.M88.4 R52, [R229+0x4100] ;  /* 0x00410000e534783b */ /* 0x000fe80000000200 */
[----:B--2---:R-:W1:Y:S02]  /*2540*/  LDSM.16.M88.4 R16, [R231+0xa100] ;  /* 0x00a10000e710783b */ /* 0x004e640000000200 */
[C---:B------:R-:W-:Y:S02]  /*2550*/  HMMA.16816.F32.BF16 R136, R8.reuse, R20, R72 ;  /* 0x000000140888723c */ /* 0x040fe40000041848 */
[----:B------:R-:W2:Y:S04]  /*2560*/  LDSM.16.M88.4 R48, [R229+0x4900] ;  /* 0x00490000e530783b */ /* 0x000ea80000000200 */
[----:B------:R-:W4:Y:S02]  /*2570*/  LDSM.16.M88.4 R44, [R229+0x5100] ;  /* 0x00510000e52c783b */ /* 0x000f240000000200 */
[C---:B------:R-:W-:Y:S02]  /*2580*/  HMMA.16816.F32.BF16 R32, R8.reuse, R30, R96 ;  /* 0x0000001e0820723c */ /* 0x040fe40000041860 */
[----:B------:R-:W-:Y:S04]  /*2590*/  LDSM.16.M88.4 R40, [R229+0x5900] ;  /* 0x00590000e528783b */ /* 0x000fe80000000200 */
[----:B------:R-:W-:Y:S02]  /*25a0*/  LDSM.16.M88.4 R28, [R228] ;  /* 0x00000000e41c783b */ /* 0x000fe40000000200 */
[C---:B------:R-:W-:Y:S02]  /*25b0*/  HMMA.16816.F32.BF16 R104, R8.reuse, R26, R84 ;  /* 0x0000001a0868723c */ /* 0x040fe40000041854 */
[----:B---3--:R-:W-:Y:S04]  /*25c0*/  LDSM.16.M88.4 R4, [R233+0xa100] ;  /* 0x00a10000e904783b */ /* 0x008fe80000000200 */
[----:B------:R-:W0:Y:S02]  /*25d0*/  LDGDEPBAR ;  /* 0x00000000000079af */ /* 0x000e240000000000 */
[----:B------:R-:W-:Y:S02]  /*25e0*/  HMMA.16816.F32.BF16 R100, R8, R22, R68 ;  /* 0x000000160864723c */ /* 0x000fe40000041844 */
[----:B------:R-:W3:Y:S06]  /*25f0*/  LDSM.16.M88.4 R8, [R231+0x8100] ;  /* 0x00810000e708783b */ /* 0x000eec0000000200 */
[C---:B------:R-:W-:Y:S01]  /*2600*/  HMMA.16816.F32.BF16 R116, R12.reuse, R26, R116 ;  /* 0x0000001a0c74723c */ /* 0x040fe20000041874 */
[----:B------:R-:W5:Y:S07]  /*2610*/  LDSM.16.M88.4 R24, [R228+0x800] ;  /* 0x00080000e418783b */ /* 0x000f6e0000000200 */
[----:B------:R-:W-:Y:S01]  /*2620*/  HMMA.16816.F32.BF16 R112, R12, R22, R92 ;  /* 0x000000160c70723c */ /* 0x000fe2000004185c */
[----:B------:R-:W5:Y:S04]  /*2630*/  LDSM.16.M88.4 R12, [R233+0x8100] ;  /* 0x00810000e90c783b */ /* 0x000f680000000200 */
[----:B------:R-:W5:Y:S03]  /*2640*/  LDSM.16.M88.4 R20, [R228+0x1000] ;  /* 0x00100000e414783b */ /* 0x000f660000000200 */
[C---:B-1----:R-:W-:Y:S01]  /*2650*/  HMMA.16816.F32.BF16 R72, R16.reuse, R52, R36 ;  /* 0x000000341048723c */ /* 0x042fe20000041824 */
[----:B------:R-:W1:Y:S07]  /*2660*/  LDSM.16.M88.4 R36, [R228+0x1800] ;  /* 0x00180000e424783b */ /* 0x000e6e0000000200 */
[C---:B--2---:R-:W-:Y:S08]  /*2670*/  HMMA.16816.F32.BF16 R108, R16.reuse, R48, R56 ;  /* 0x00000030106c723c */ /* 0x044ff00000041838 */
[C---:B----4-:R-:W-:Y:S08]  /*2680*/  HMMA.16816.F32.BF16 R96, R16.reuse, R44, R60 ;  /* 0x0000002c1060723c */ /* 0x050ff0000004183c */
[----:B------:R-:W-:Y:S08]  /*2690*/  HMMA.16816.F32.BF16 R92, R16, R54, R128 ;  /* 0x00000036105c723c */ /* 0x000ff00000041880 */
[C---:B---3--:R-:W-:Y:S08]  /*26a0*/  HMMA.16816.F32.BF16 R84, R8.reuse, R52, R120 ;  /* 0x000000340854723c */ /* 0x048ff00000041878 */
[----:B------:R-:W-:Y:S08]  /*26b0*/  HMMA.16816.F32.BF16 R80, R8, R54, R80 ;  /* 0x000000360850723c */ /* 0x000ff00000041850 */
[C---:B------:R-:W-:Y:S08]  /*26c0*/  HMMA.16816.F32.BF16 R88, R16.reuse, R40, R64 ;  /* 0x000000281058723c */ /* 0x040ff00000041840 */
[C---:B------:R-:W-:Y:S08]  /*26d0*/  HMMA.16816.F32.BF16 R76, R16.reuse, R50, R76 ;  /* 0x00000032104c723c */ /* 0x040ff0000004184c */
[C---:B------:R-:W-:Y:S08]  /*26e0*/  HMMA.16816.F32.BF16 R68, R16.reuse, R46, R116 ;  /* 0x0000002e1044723c */ /* 0x040ff00000041874 */
[----:B------:R-:W-:Y:S08]  /*26f0*/  HMMA.16816.F32.BF16 R56, R16, R42, R112 ;  /* 0x0000002a1038723c */ /* 0x000ff00000041870 */
[C---:B------:R-:W-:Y:S08]  /*2700*/  HMMA.16816.F32.BF16 R60, R8.reuse, R50, R32 ;  /* 0x00000032083c723c */ /* 0x040ff00000041820 */
[C---:B------:R-:W-:Y:S08]  /*2710*/  HMMA.16816.F32.BF16 R52, R8.reuse, R44, R132 ;  /* 0x0000002c0834723c */ /* 0x040ff00000041884 */
[C---:B------:R-:W-:Y:S01]  /*2720*/  HMMA.16816.F32.BF16 R64, R8.reuse, R48, R124 ;  /* 0x000000300840723c */ /* 0x040fe2000004187c */
[----:B------:R-:W-:Y:S07]  /*2730*/  LDSM.16.M88.4 R48, [R175+0x6100] ;  /* 0x00610000af30783b */ /* 0x000fee0000000200 */
[C---:B------:R-:W-:Y:S08]  /*2740*/  HMMA.16816.F32.BF16 R44, R8.reuse, R46, R104 ;  /* 0x0000002e082c723c */ /* 0x040ff00000041868 */
[C---:B------:R-:W-:Y:S08]  /*2750*/  HMMA.16816.F32.BF16 R32, R8.reuse, R40, R136 ;  /* 0x000000280820723c */ /* 0x040ff00000041888 */
[----:B------:R-:W-:Y:S01]  /*2760*/  HMMA.16816.F32.BF16 R16, R8, R42, R100 ;  /* 0x0000002a0810723c */ /* 0x000fe20000041864 */
[----:B------:R-:W-:Y:S04]  /*2770*/  LDSM.16.M88.4 R8, [R230+0xe100] ;  /* 0x00e10000e608783b */ /* 0x000fe80000000200 */
[----:B------:R-:W2:Y:S03]  /*2780*/  LDSM.16.M88.4 R40, [R175+0x6900] ;  /* 0x00690000af28783b */ /* 0x000ea60000000200 */
[C---:B------:R-:W-:Y:S08]  /*2790*/  HMMA.16816.F32.BF16 R100, R4.reuse, R30, R92 ;  /* 0x0000001e0464723c */ /* 0x040ff0000004185c */
[----:B-----5:R-:W-:Y:S08]  /*27a0*/  HMMA.16816.F32.BF16 R120, R4, R24, R108 ;  /* 0x000000180478723c */ /* 0x020ff0000004186c */
[C---:B------:R-:W-:Y:S08]  /*27b0*/  HMMA.16816.F32.BF16 R128, R12.reuse, R28, R84 ;  /* 0x0000001c0c80723c */ /* 0x040ff00000041854 */
[C---:B------:R-:W-:Y:S08]  /*27c0*/  HMMA.16816.F32.BF16 R124, R12.reuse, R30, R80 ;  /* 0x0000001e0c7c723c */ /* 0x040ff00000041850 */
[C---:B------:R-:W-:Y:S08]  /*27d0*/  HMMA.16816.F32.BF16 R116, R12.reuse, R24, R64 ;  /* 0x000000180c74723c */ /* 0x040ff00000041840 */
[C---:B------:R-:W-:Y:S08]  /*27e0*/  HMMA.16816.F32.BF16 R112, R12.reuse, R26, R60 ;  /* 0x0000001a0c70723c */ /* 0x040ff0000004183c */
[C---:B------:R-:W-:Y:S01]  /*27f0*/  HMMA.16816.F32.BF16 R108, R12.reuse, R20, R52 ;  /* 0x000000140c6c723c */ /* 0x040fe20000041834 */
[----:B------:R-:W-:Y:S07]  /*2800*/  LDSM.16.M88.4 R52, [R234+0x3800] ;  /* 0x00380000ea34783b */ /* 0x000fee0000000200 */
[C---:B------:R-:W-:Y:S01]  /*2810*/  HMMA.16816.F32.BF16 R84, R12.reuse, R22, R44 ;  /* 0x000000160c54723c */ /* 0x040fe2000004182c */
[----:B------:R-:W-:Y:S07]  /*2820*/  LDSM.16.M88.4 R44, [R234+0x3000] ;  /* 0x00300000ea2c783b */ /* 0x000fee0000000200 */
[C---:B-1----:R-:W-:Y:S01]  /*2830*/  HMMA.16816.F32.BF16 R104, R12.reuse, R36, R32 ;  /* 0x000000240c68723c */ /* 0x042fe20000041820 */
[----:B------:R-:W-:Y:S07]  /*2840*/  LDSM.16.M88.4 R32, [R175+0x7100] ;  /* 0x00710000af20783b */ /* 0x000fee0000000200 */
[----:B------:R-:W-:Y:S01]  /*2850*/  HMMA.16816.F32.BF16 R92, R12, R38, R16 ;  /* 0x000000260c5c723c */ /* 0x000fe20000041810 */
[----:B------:R-:W1:Y:S04]  /*2860*/  LDSM.16.M88.4 R12, [R230+0xc100] ;  /* 0x00c10000e60c783b */ /* 0x000e680000000200 */
[----:B------:R-:W3:Y:S03]  /*2870*/  LDSM.16.M88.4 R16, [R175+0x7900] ;  /* 0x00790000af10783b */ /* 0x000ee60000000200 */
[C---:B------:R-:W-:Y:S01]  /*2880*/  HMMA.16816.F32.BF16 R76, R4.reuse, R26, R76 ;  /* 0x0000001a044c723c */ /* 0x040fe2000004184c */
[----:B------:R-:W-:Y:S07]  /*2890*/  LDSM.16.M88.4 R24, [R234+0x2800] ;  /* 0x00280000ea18783b */ /* 0x000fee0000000200 */
[C---:B------:R-:W-:Y:S08]  /*28a0*/  HMMA.16816.F32.BF16 R140, R4.reuse, R20, R96 ;  /* 0x00000014048c723c */ /* 0x040ff00000041860 */
[C---:B------:R-:W-:Y:S01]  /*28b0*/  HMMA.16816.F32.BF16 R136, R4.reuse, R22, R68 ;  /* 0x000000160488723c */ /* 0x040fe20000041844 */
[----:B------:R-:W4:Y:S07]  /*28c0*/  LDSM.16.M88.4 R20, [R232+0xc100] ;  /* 0x00c10000e814783b */ /* 0x000f2e0000000200 */
[C---:B------:R-:W-:Y:S01]  /*28d0*/  HMMA.16816.F32.BF16 R72, R4.reuse, R28, R72 ;  /* 0x0000001c0448723c */ /* 0x040fe20000041848 */
[----:B------:R-:W-:Y:S07]  /*28e0*/  LDSM.16.M88.4 R28, [R234+0x2000] ;  /* 0x00200000ea1c783b */ /* 0x000fee0000000200 */
[C---:B------:R-:W-:Y:S08]  /*28f0*/  HMMA.16816.F32.BF16 R96, R4.reuse, R36, R88 ;  /* 0x000000240460723c */ /* 0x040ff00000041858 */
[----:B------:R-:W-:Y:S01]  /*2900*/  HMMA.16816.F32.BF16 R132, R4, R38, R56 ;  /* 0x000000260484723c */ /* 0x000fe20000041838 */
[----:B------:R-:W5:Y:S07]  /*2910*/  LDSM.16.M88.4 R4, [R232+0xe100] ;  /* 0x00e10000e804783b */ /* 0x000f6e0000000200 */
[C---:B--2---:R-:W-:Y:S08]  /*2920*/  HMMA.16816.F32.BF16 R60, R8.reuse, R40, R120 ;  /* 0x00000028083c723c */ /* 0x044ff00000041878 */
[----:B------:R-:W-:Y:S08]  /*2930*/  HMMA.16816.F32.BF16 R56, R8, R42, R76 ;  /* 0x0000002a0838723c */ /* 0x000ff0000004184c */
[C---:B-1----:R-:W-:Y:S08]  /*2940*/  HMMA.16816.F32.BF16 R36, R12.reuse, R40, R116 ;  /* 0x000000280c24723c */ /* 0x042ff00000041874 */
[----:B------:R-:W-:Y:S08]  /*2950*/  HMMA.16816.F32.BF16 R40, R12, R42, R112 ;  /* 0x0000002a0c28723c */ /* 0x000ff00000041870 */
[C---:B------:R-:W-:Y:S08]  /*2960*/  HMMA.16816.F32.BF16 R68, R8.reuse, R50, R100 ;  /* 0x000000320844723c */ /* 0x040ff00000041864 */
[C---:B------:R-:W-:Y:S08]  /*2970*/  HMMA.16816.F32.BF16 R72, R8.reuse, R48, R72 ;  /* 0x000000300848723c */ /* 0x040ff00000041848 */
[C---:B------:R-:W-:Y:S08]  /*2980*/  HMMA.16816.F32.BF16 R88, R8.reuse, R32, R140 ;  /* 0x000000200858723c */ /* 0x040ff0000004188c */
[C---:B------:R-:W-:Y:S08]  /*2990*/  HMMA.16816.F32.BF16 R100, R8.reuse, R34, R136 ;  /* 0x000000220864723c */ /* 0x040ff00000041888 */
[C---:B---3--:R-:W-:Y:S08]  /*29a0*/  HMMA.16816.F32.BF16 R96, R8.reuse, R16, R96 ;  /* 0x000000100860723c */ /* 0x048ff00000041860 */
[----:B------:R-:W-:Y:S08]  /*29b0*/  HMMA.16816.F32.BF16 R80, R8, R18, R132 ;  /* 0x000000120850723c */ /* 0x000ff00000041884 */
        /* <DEDUP_REMOVED lines=8> */
[----:B------:R-:W1:Y:S04]  /*2a40*/  LDSM.16.M88.4 R16, [R231+0xe100] ;  /* 0x00e10000e710783b */ /* 0x000e680000000200 */
[----:B------:R-:W2:Y:S03]  /*2a50*/  LDSM.16.M88.4 R12, [R231+0xc100] ;  /* 0x00c10000e70c783b */ /* 0x000ea60000000200 */
[C---:B----4-:R-:W-:Y:S01]  /*2a60*/  HMMA.16816.F32.BF16 R120, R20.reuse, R24, R36 ;  /* 0x000000181478723c */ /* 0x050fe20000041824 */
[----:B------:R-:W-:Y:S07]  /*2a70*/  LDSM.16.M88.4 R36, [R229+0x7100] ;  /* 0x00710000e524783b */ /* 0x000fee0000000200 */
[-C--:B------:R-:W-:Y:S01]  /*2a80*/  HMMA.16816.F32.BF16 R112, R20, R26.reuse, R40 ;  /* 0x0000001a1470723c */ /* 0x080fe20000041828 */
[----:B------:R-:W3:Y:S07]  /*2a90*/  LDSM.16.M88.4 R40, [R229+0x6900] ;  /* 0x00690000e528783b */ /* 0x000eee0000000200 */
[C---:B-----5:R-:W-:Y:S08]  /*2aa0*/  HMMA.16816.F32.BF16 R140, R4.reuse, R26, R56 ;  /* 0x0000001a048c723c */ /* 0x060ff00000041838 */
[C---:B------:R-:W-:Y:S08]  /*2ab0*/  HMMA.16816.F32.BF16 R116, R4.reuse, R28, R72 ;  /* 0x0000001c0474723c */ /* 0x040ff00000041848 */
[C---:B------:R-:W-:Y:S08]  /*2ac0*/  HMMA.16816.F32.BF16 R148, R4.reuse, R30, R68 ;  /* 0x0000001e0494723c */ /* 0x040ff00000041844 */
[----:B------:R-:W-:Y:S01]  /*2ad0*/  HMMA.16816.F32.BF16 R144, R4, R24, R60 ;  /* 0x000000180490723c */ /* 0x000fe2000004183c */
[----:B------:R-:W-:Y:S07]  /*2ae0*/  LDSM.16.M88.4 R24, [R228+0x3000] ;  /* 0x00300000e418783b */ /* 0x000fee0000000200 */
[C---:B------:R-:W-:Y:S08]  /*2af0*/  HMMA.16816.F32.BF16 R56, R20.reuse, R28, R76 ;  /* 0x0000001c1438723c */ /* 0x040ff0000004184c */
[----:B------:R-:W-:Y:S01]  /*2b00*/  HMMA.16816.F32.BF16 R124, R20, R30, R64 ;  /* 0x0000001e147c723c */ /* 0x000fe20000041840 */
[----:B------:R-:W-:Y:S07]  /*2b10*/  LDSM.16.M88.4 R28, [R228+0x2800] ;  /* 0x00280000e41c783b */ /* 0x000fee0000000200 */
[C---:B------:R-:W-:Y:S08]  /*2b20*/  HMMA.16816.F32.BF16 R136, R4.reuse, R44, R88 ;  /* 0x0000002c0488723c */ /* 0x040ff00000041858 */
[C---:B------:R-:W-:Y:S08]  /*2b30*/  HMMA.16816.F32.BF16 R132, R4.reuse, R46, R100 ;  /* 0x0000002e0484723c */ /* 0x040ff00000041864 */
[C---:B------:R-:W-:Y:S08]  /*2b40*/  HMMA.16816.F32.BF16 R128, R4.reuse, R52, R96 ;  /* 0x000000340480723c */ /* 0x040ff00000041860 */
[----:B------:R-:W-:Y:S01]  /*2b50*/  HMMA.16816.F32.BF16 R60, R4, R54, R80 ;  /* 0x00000036043c723c */ /* 0x000fe20000041850 */
[----:B------:R-:W4:Y:S07]  /*2b60*/  LDSM.16.M88.4 R4, [R235+0xe100] ;  /* 0x00e10000eb04783b */ /* 0x000f2e0000000200 */
[C---:B------:R-:W-:Y:S01]  /*2b70*/  HMMA.16816.F32.BF16 R108, R20.reuse, R44, R8 ;  /* 0x0000002c146c723c */ /* 0x040fe20000041808 */
[----:B------:R-:W5:Y:S07]  /*2b80*/  LDSM.16.M88.4 R8, [R233+0xc100] ;  /* 0x00c10000e908783b */ /* 0x000f6e0000000200 */
[C---:B------:R-:W-:Y:S01]  /*2b90*/  HMMA.16816.F32.BF16 R68, R20.reuse, R46, R84 ;  /* 0x0000002e1444723c */ /* 0x040fe20000041854 */
[----:B------:R-:W3:Y:S07]  /*2ba0*/  LDSM.16.M88.4 R44, [R228+0x2000] ;  /* 0x00200000e42c783b */ /* 0x000eee0000000200 */
[C---:B------:R-:W-:Y:S08]  /*2bb0*/  HMMA.16816.F32.BF16 R72, R20.reuse, R52, R104 ;  /* 0x000000341448723c */ /* 0x040ff00000041868 */
[----:B------:R-:W-:Y:S01]  /*2bc0*/  HMMA.16816.F32.BF16 R64, R20, R54, R92 ;  /* 0x000000361440723c */ /* 0x000fe2000004185c */
[----:B------:R-:W4:Y:S01]  /*2bd0*/  LDSM.16.M88.4 R20, [R228+0x3800] ;  /* 0x00380000e414783b */ /* 0x000f220000000200 */
[----:B------:R-:W-:-:S06]  /*2be0*/  DEPBAR.LE SB0, 0x0 ;  /* 0x000080000000791a */ /* 0x000fcc0000000000 */
[C---:B-1----:R-:W-:Y:S08]  /*2bf0*/  HMMA.16816.F32.BF16 R100, R16.reuse, R48, R116 ;  /* 0x000000301064723c */ /* 0x042ff00000041874 */
[----:B------:R-:W-:Y:S08]  /*2c00*/  HMMA.16816.F32.BF16 R96, R16, R50, R148 ;  /* 0x000000321060723c */ /* 0x000ff00000041894 */
[C---:B--2---:R-:W-:Y:S08]  /*2c10*/  HMMA.16816.F32.BF16 R56, R12.reuse, R48, R56 ;  /* 0x000000300c38723c */ /* 0x044ff00000041838 */
[----:B------:R-:W-:Y:S08]  /*2c20*/  HMMA.16816.F32.BF16 R52, R12, R50, R124 ;  /* 0x000000320c34723c */ /* 0x000ff0000004187c */
        /* <DEDUP_REMOVED lines=12> */
[C---:B----4-:R-:W-:Y:S08]  /*2cf0*/  HMMA.16816.F32.BF16 R92, R4.reuse, R28, R92 ;  /* 0x0000001c045c723c */ /* 0x050ff0000004185c */
[----:B------:R-:W-:Y:S08]  /*2d00*/  HMMA.16816.F32.BF16 R88, R4, R30, R88 ;  /* 0x0000001e0458723c */ /* 0x000ff00000041858 */
[----:B-----5:R-:W-:Y:S08]  /*2d10*/  HMMA.16816.F32.BF16 R48, R8, R28, R48 ;  /* 0x0000001c0830723c */ /* 0x020ff00000041830 */
[C---:B------:R-:W-:Y:S08]  /*2d20*/  HMMA.16816.F32.BF16 R100, R4.reuse, R44, R100 ;  /* 0x0000002c0464723c */ /* 0x040ff00000041864 */
[C---:B------:R-:W-:Y:S08]  /*2d30*/  HMMA.16816.F32.BF16 R96, R4.reuse, R46, R96 ;  /* 0x0000002e0460723c */ /* 0x040ff00000041860 */
[C---:B------:R-:W-:Y:S08]  /*2d40*/  HMMA.16816.F32.BF16 R84, R4.reuse, R24, R84 ;  /* 0x000000180454723c */ /* 0x040ff00000041854 */
[C---:B------:R-:W-:Y:S08]  /*2d50*/  HMMA.16816.F32.BF16 R80, R4.reuse, R26, R80 ;  /* 0x0000001a0450723c */ /* 0x040ff00000041850 */
[C---:B------:R-:W-:Y:S08]  /*2d60*/  HMMA.16816.F32.BF16 R76, R4.reuse, R20, R76 ;  /* 0x00000014044c723c */ /* 0x040ff0000004184c */
[----:B------:R-:W-:Y:S07]  /*2d70*/  HMMA.16816.F32.BF16 R60, R4, R22, R60 ;  /* 0x00000016043c723c */ /* 0x000fee000004183c */
[----:B------:R-:W-:Y:S01]  /*2d80*/  LOP3.LUT R4, R153, R152, RZ, 0xfc, !PT ;  /* 0x0000009899047212 */ /* 0x000fe200078efcff */
        /* <DEDUP_REMOVED lines=8> */
[----:B------:R-:W-:Y:S05]  /*2e10*/  @!P1 BRA `(.L_x_1446) ;  /* 0x0000024000009947 */ /* 0x000fea0003800000 */
[----:B------:R-:W-:-:S04]  /*2e20*/  UIADD3 UR5, UR21, -0x2, URZ ;  /* 0xfffffffe15057890 */ /* 0x000fc8000fffe03f */
        /* <DEDUP_REMOVED lines=9> */
[----:B------:R-:W-:-:S03]  /*2ec0*/  IADD3 R2, R9, UR4, RZ ;  /* 0x0000000409027c10 */ /* 0x000fc6000fffe0ff */
        /* <DEDUP_REMOVED lines=25> */
.L_x_1446:
[----:B------:R-:W-:Y:S01]  /*3060*/  LOP3.LUT R2, R155, 0xffffffe0, RZ, 0xc0, !PT ;  /* 0xffffffe09b027812 */ /* 0x000fe200078ec0ff */
[----:B---3--:R-:W-:Y:S01]  /*3070*/  IMAD.U32 R6, RZ, RZ, UR17 ;  /* 0x00000011ff067e24 */ /* 0x008fe2000f8e00ff */
[----:B------:R-:W-:Y:S01]  /*3080*/  STL [R1+0x80], R243 ;  /* 0x000080f301007387 */ /* 0x000fe20000100800 */
[----:B------:R-:W-:-:S02]  /*3090*/  IMAD.SHL.U32 R224, R4, 0x2, RZ ;  /* 0x0000000204e07824 */ /* 0x000fc400078e00ff */
[----:B------:R-:W-:Y:S01]  /*30a0*/  IMAD.IADD R2, R168, 0x1, -R2 ;  /* 0x00000001a8027824 */ /* 0x000fe200078e0a02 */
[----:B------:R1:W-:Y:S01]  /*30b0*/  STL [R1+0x7c], R242 ;  /* 0x00007cf201007387 */ /* 0x0003e20000100800 */
[----:B------:R-:W-:Y:S01]  /*30c0*/  IMAD R225, R3, 0x2, R224 ;  /* 0x0000000203e17824 */ /* 0x000fe200078e02e0 */
[C---:B------:R-:W-:Y:S02]  /*30d0*/  LEA R227, R0.reuse, R224, 0x1 ;  /* 0x000000e000e37211 */ /* 0x040fe400078e08ff */
[----:B------:R-:W-:Y:S01]  /*30e0*/  SHF.R.S32.HI R5, RZ, 0x1f, R2 ;  /* 0x0000001fff057819 */ /* 0x000fe20000011402 */
[----:B------:R2:W-:Y:S01]  /*30f0*/  STL [R1+0x78], R241 ;  /* 0x000078f101007387 */ /* 0x0005e20000100800 */
        /* <DEDUP_REMOVED lines=12> */
[----:B------:R-:W-:Y:S01]  /*31c0*/  FSEL R6, R100, -INF , P4 ;  /* 0xff80000064067808 */ /* 0x000fe20002000000 */
[----:B------:R-:W-:Y:S01]  /*31d0*/  STL [R1+0x60], R235 ;  /* 0x000060eb01007387 */ /* 0x000fe20000100800 */
[----:B------:R-:W-:Y:S02]  /*31e0*/  FSEL R7, R101, -INF , P2 ;  /* 0xff80000065077808 */ /* 0x000fe40001000000 */
[C---:B------:R-:W-:Y:S01]  /*31f0*/  ISETP.GT.AND P5, PT, R8.reuse, 0x8, PT ;  /* 0x000000080800780c */ /* 0x040fe20003fa4270 */
[----:B------:R-:W-:Y:S01]  /*3200*/  STL [R1+0x5c], R234 ;  /* 0x00005cea01007387 */ /* 0x000fe20000100800 */
[----:B------:R-:W-:Y:S02]  /*3210*/  ISETP.GT.AND P1, PT, R8, 0x9, PT ;  /* 0x000000090800780c */ /* 0x000fe40003f24270 */
[----:B------:R-:W-:Y:S01]  /*3220*/  FSEL R9, R96, -INF , P5 ;  /* 0xff80000060097808 */ /* 0x000fe20002800000 */
[----:B------:R-:W-:Y:S01]  /*3230*/  STL [R1+0x58], R233 ;  /* 0x000058e901007387 */ /* 0x000fe20000100800 */
[----:B------:R-:W-:-:S02]  /*3240*/  FMNMX.FTZ R2, R6, R7, !PT ;  /* 0x0000000706027209 */ /* 0x000fc40007810000 */
[----:B------:R-:W-:Y:S01]  /*3250*/  FSEL R11, R102, -INF , P4 ;  /* 0xff800000660b7808 */ /* 0x000fe20002000000 */
[----:B------:R-:W-:Y:S01]  /*3260*/  STL [R1+0x54], R232 ;  /* 0x000054e801007387 */ /* 0x000fe20000100800 */
[----:B------:R-:W-:Y:S02]  /*3270*/  FSEL R160, R58, -INF , P4 ;  /* 0xff8000003aa07808 */ /* 0x000fe40002000000 */
[----:B------:R-:W-:Y:S01]  /*3280*/  FSEL R144, R56, -INF , P4 ;  /* 0xff80000038907808 */ /* 0x000fe20002000000 */
[----:B------:R-:W-:Y:S01]  /*3290*/  STL [R1+0x50], R231 ;  /* 0x000050e701007387 */ /* 0x000fe20000100800 */
[----:B------:R-:W-:Y:S02]  /*32a0*/  FSEL R10, R97, -INF , P1 ;  /* 0xff800000610a7808 */ /* 0x000fe40000800000 */
[----:B------:R-:W-:Y:S01]  /*32b0*/  ISETP.GT.AND P4, PT, R8, 0x10, PT ;  /* 0x000000100800780c */ /* 0x000fe20003f84270 */
[----:B------:R-:W-:Y:S01]  /*32c0*/  STL [R1+0x4c], R230 ;  /* 0x00004ce601007387 */ /* 0x000fe20000100800 */
[----:B------:R-:W-:-:S02]  /*32d0*/  FMNMX.FTZ R2, R9, R2, !PT ;  /* 0x0000000209027209 */ /* 0x000fc40007810000 */
[----:B------:R-:W-:Y:S01]  /*32e0*/  FSEL R14, R103, -INF , P2 ;  /* 0xff800000670e7808 */ /* 0x000fe20001000000 */
[----:B------:R-:W-:Y:S01]  /*32f0*/  STL [R1+0x48], R229 ;  /* 0x000048e501007387 */ /* 0x000fe20000100800 */
[----:B------:R-:W-:Y:S02]  /*3300*/  FSEL R154, R59, -INF , P2 ;  /* 0xff8000003b9a7808 */ /* 0x000fe40001000000 */
[----:B------:R-:W-:Y:S01]  /*3310*/  FSEL R135, R57, -INF , P2 ;  /* 0xff80000039877808 */ /* 0x000fe20001000000 */
[----:B------:R3:W-:Y:S01]  /*3320*/  STL [R1+0x44], R228 ;  /* 0x000044e401007387 */ /* 0x0007e20000100800 */
[----:B------:R-:W-:Y:S02]  /*3330*/  ISETP.GT.AND P2, PT, R8, 0x11, PT ;  /* 0x000000110800780c */ /* 0x000fe40003f44270 */
[----:B------:R-:W-:Y:S01]  /*3340*/  FSEL R17, R92, -INF , P4 ;  /* 0xff8000005c117808 */ /* 0x000fe20002000000 */
[----:B------:R-:W-:Y:S01]  /*3350*/  LDSM.16.MT88.4 R120, [R226+0x2100] ;  /* 0x00210000e278783b */ /* 0x000fe20000004200 */
[----:B------:R-:W-:-:S02]  /*3360*/  FMNMX.FTZ R2, R10, R2, !PT ;  /* 0x000000020a027209 */ /* 0x000fc40007810000 */
[----:B------:R-:W-:Y:S01]  /*3370*/  FSEL R16, R99, -INF , P1 ;  /* 0xff80000063107808 */ /* 0x000fe20000800000 */
[----:B------:R-:W-:Y:S01]  /*3380*/  LDSM.16.MT88.4 R44, [R224+0x100] ;  /* 0x00010000e02c783b */ /* 0x000fe20000004200 */
[----:B------:R-:W-:Y:S02]  /*3390*/  FSEL R146, R55, -INF , P1 ;  /* 0xff80000037927808 */ /* 0x000fe40000800000 */
[----:B------:R-:W-:Y:S01]  /*33a0*/  FSEL R133, R53, -INF , P1 ;  /* 0xff80000035857808 */ /* 0x000fe20000800000 */
[----:B------:R-:W-:Y:S01]  /*33b0*/  LDSM.16.MT88.4 R100, [R225+0x2100] ;  /* 0x00210000e164783b */ /* 0x000fe20000004200 */
[----:B------:R-:W-:Y:S02]  /*33c0*/  FSEL R18, R93, -INF , P2 ;  /* 0xff8000005d127808 */ /* 0x000fe40001000000 */
[----:B------:R-:W-:Y:S01]  /*33d0*/  ISETP.GT.AND P1, PT, R8, 0x18, PT ;  /* 0x000000180800780c */ /* 0x000fe20003f24270 */
[----:B------:R-:W-:Y:S01]  /*33e0*/  LDSM.16.MT88.4 R104, [R227+0x2100] ;  /* 0x00210000e368783b */ /* 0x000fe20000004200 */
[----:B------:R-:W-:-:S02]  /*33f0*/  FMNMX.FTZ R2, R17, R2, !PT ;  /* 0x0000000211027209 */ /* 0x000fc40007810000 */
[----:B------:R-:W-:Y:S01]  /*3400*/  FSEL R22, R95, -INF , P2 ;  /* 0xff8000005f167808 */ /* 0x000fe20001000000 */
[----:B------:R-:W-:Y:S01]  /*3410*/  LDSM.16.MT88.4 R56, [R225+0x2900] ;  /* 0x00290000e138783b */ /* 0x000fe20000004200 */
[----:B------:R-:W-:Y:S02]  /*3420*/  FSEL R153, R51, -INF , P2 ;  /* 0xff80000033997808 */ /* 0x000fe40001000000 */
[----:B------:R-:W-:Y:S01]  /*3430*/  FSEL R114, R49, -INF , P2 ;  /* 0xff80000031727808 */ /* 0x000fe20001000000 */
[----:B------:R-:W-:Y:S01]  /*3440*/  LDSM.16.MT88.4 R72, [R225+0x900] ;  /* 0x00090000e148783b */ /* 0x000fe20000004200 */
[----:B------:R-:W-:Y:S02]  /*3450*/  ISETP.GT.AND P2, PT, R8, 0x19, PT ;  /* 0x000000190800780c */ /* 0x000fe40003f44270 */
[----:B------:R-:W-:Y:S01]  /*3460*/  FSEL R19, R88, -INF , P1 ;  /* 0xff80000058137808 */ /* 0x000fe20000800000 */
[----:B------:R-:W-:Y:S01]  /*3470*/  STL [R1+0x40], R175 ;  /* 0x000040af01007387 */ /* 0x000fe20000100800 */
[----:B------:R-:W-:-:S02]  /*3480*/  FMNMX.FTZ R2, R18, R2, !PT ;  /* 0x0000000212027209 */ /* 0x000fc40007810000 */
[----:B------:R-:W-:Y:S01]  /*3490*/  FSEL R21, R94, -INF , P4 ;  /* 0xff8000005e157808 */ /* 0x000fe20002000000 */
[----:B------:R-:W0:Y:S01]  /*34a0*/  LDGDEPBAR ;  /* 0x00000000000079af */ /* 0x000e220000000000 */
[----:B------:R-:W-:Y:S02]  /*34b0*/  FSEL R147, R50, -INF , P4 ;  /* 0xff80000032937808 */ /* 0x000fe40002000000 */
[----:B------:R-:W-:Y:S01]  /*34c0*/  FSEL R115, R48, -INF , P4 ;  /* 0xff80000030737808 */ /* 0x000fe20002000000 */
[----:B------:R-:W-:Y:S01]  /*34d0*/  LDSM.16.MT88.4 R92, [R226+0x2900] ;  /* 0x00290000e25c783b */ /* 0x000fe20000004200 */
[----:B------:R-:W-:Y:S02]  /*34e0*/  FSEL R20, R89, -INF , P2 ;  /* 0xff80000059147808 */ /* 0x000fe40001000000 */
[----:B------:R-:W-:Y:S01]  /*34f0*/  ISETP.GT.AND P4, PT, R8, 0x20, PT ;  /* 0x000000200800780c */ /* 0x000fe20003f84270 */
[----:B------:R-:W-:Y:S01]  /*3500*/  LDSM.16.MT88.4 R48, [R225+0x100] ;  /* 0x00010000e130783b */ /* 0x000fe20000004200 */
[----:B------:R-:W-:-:S02]  /*3510*/  FMNMX.FTZ R2, R19, R2, !PT ;  /* 0x0000000213027209 */ /* 0x000fc40007810000 */
[----:B------:R-:W-:Y:S02]  /*3520*/  FSEL R24, R91, -INF , P2 ;  /* 0xff8000005b187808 */ /* 0x000fe40001000000 */
[----:B------:R-:W-:Y:S02]  /*3530*/  FSEL R155, R31, -INF , P2 ;  /* 0xff8000001f9b7808 */ /* 0x000fe40001000000 */
[----:B------:R-:W-:Y:S02]  /*3540*/  FSEL R112, R29, -INF , P2 ;  /* 0xff8000001d707808 */ /* 0x000fe40001000000 */
[----:B------:R-:W-:Y:S02]  /*3550*/  ISETP.GT.AND P2, PT, R8, 0x21, PT ;  /* 0x000000210800780c */ /* 0x000fe40003f44270 */
[----:B------:R-:W-:Y:S02]  /*3560*/  FSEL R179, R84, -INF , P4 ;  /* 0xff80000054b37808 */ /* 0x000fe40002000000 */
[----:B------:R-:W-:-:S02]  /*3570*/  FMNMX.FTZ R2, R20, R2, !PT ;  /* 0x0000000214027209 */ /* 0x000fc40007810000 */
[----:B------:R-:W-:Y:S02]  /*3580*/  FSEL R23, R90, -INF , P1 ;  /* 0xff8000005a177808 */ /* 0x000fe40000800000 */
[----:B------:R-:W-:Y:S01]  /*3590*/  FSEL R145, R30, -INF , P1 ;  /* 0xff8000001e917808 */ /* 0x000fe20000800000 */
[----:B------:R-:W-:Y:S01]  /*35a0*/  LDSM.16.MT88.4 R88, [R226+0x100] ;  /* 0x00010000e258783b */ /* 0x000fe20000004200 */
[----:B------:R-:W-:Y:S02]  /*35b0*/  FSEL R113, R28, -INF , P1 ;  /* 0xff8000001c717808 */ /* 0x000fe40000800000 */
[----:B------:R-:W-:Y:S02]  /*35c0*/  FSEL R178, R85, -INF , P2 ;  /* 0xff80000055b27808 */ /* 0x000fe40001000000 */
[----:B------:R-:W-:Y:S02]  /*35d0*/  ISETP.GT.AND P1, PT, R8, 0x28, PT ;  /* 0x000000280800780c */ /* 0x000fe40003f24270 */
[----:B------:R-:W-:-:S02]  /*35e0*/  FMNMX.FTZ R2, R179, R2, !PT ;  /* 0x00000002b3027209 */ /* 0x000fc40007810000 */
[----:B------:R-:W-:Y:S02]  /*35f0*/  FSEL R15, R98, -INF , P5 ;  /* 0xff800000620f7808 */ /* 0x000fe40002800000 */
[----:B------:R-:W-:Y:S01]  /*3600*/  FSEL R152, R54, -INF , P5 ;  /* 0xff80000036987808 */ /* 0x000fe20002800000 */
[----:B------:R-:W-:Y:S01]  /*3610*/  LDSM.16.MT88.4 R96, [R224+0x2100] ;  /* 0x00210000e060783b */ /* 0x000fe20000004200 */
[----:B------:R-:W-:Y:S02]  /*3620*/  FSEL R134, R52, -INF , P5 ;  /* 0xff80000034867808 */ /* 0x000fe40002800000 */
[----:B------:R-:W-:Y:S01]  /*3630*/  ISETP.GT.AND P5, PT, R8, 0x29, PT ;  /* 0x000000290800780c */ /* 0x000fe20003fa4270 */
[----:B------:R-:W-:Y:S01]  /*3640*/  LDSM.16.MT88.4 R52, [R227+0x2900] ;  /* 0x00290000e334783b */ /* 0x000fe20000004200 */
[----:B------:R-:W-:Y:S02]  /*3650*/  FSEL R177, R80, -INF , P1 ;  /* 0xff80000050b17808 */ /* 0x000fe40000800000 */
[----:B------:R-:W-:-:S02]  /*3660*/  FMNMX.FTZ R2, R178, R2, !PT ;  /* 0x00000002b2027209 */ /* 0x000fc40007810000 */
[C---:B------:R-:W-:Y:S02]  /*3670*/  ISETP.GT.AND P6, PT, R8.reuse, 0x30, PT ;  /* 0x000000300800780c */ /* 0x040fe40003fc4270 */
[----:B------:R-:W-:Y:S02]  /*3680*/  FSEL R184, R81, -INF , P5 ;  /* 0xff80000051b87808 */ /* 0x000fe40002800000 */
[----:B------:R-:W-:Y:S02]  /*3690*/  FMNMX.FTZ R2, R177, R2, !PT ;  /* 0x00000002b1027209 */ /* 0x000fe40007810000 */
[----:B------:R-:W-:Y:S02]  /*36a0*/  ISETP.GT.AND P5, PT, R8, 0x31, PT ;  /* 0x000000310800780c */ /* 0x000fe40003fa4270 */
[----:B------:R-:W-:Y:S02]  /*36b0*/  FSEL R200, R76, -INF , P6 ;  /* 0xff8000004cc87808 */ /* 0x000fe40003000000 */
        /* <DEDUP_REMOVED lines=11> */
[----:B------:R-:W-:Y:S02]  /*3770*/  ISETP.GT.AND P2, PT, R8, 0x39, PT ;  /* 0x000000390800780c */ /* 0x000fe40003f44270 */
[----:B-1----:R-:W-:Y:S02]  /*3780*/  FSEL R242, R60, -INF , P4 ;  /* 0xff8000003cf27808 */ /* 0x002fe40002000000 */
[----:B------:R-:W-:-:S02]  /*3790*/  FMNMX.FTZ R2, R216, R2, !PT ;  /* 0x00000002d8027209 */ /* 0x000fc40007810000 */
[----:B--2---:R-:W-:Y:S01]  /*37a0*/  FSEL R241, R61, -INF , P2 ;  /* 0xff8000003df17808 */ /* 0x004fe20001000000 */
[----:B------:R-:W-:Y:S01]  /*37b0*/  STL [R1+0x84], R242 ;  /* 0x000084f201007387 */ /* 0x000fe20000100800 */
[----:B------:R-:W-:Y:S02]  /*37c0*/  FMNMX.FTZ R2, R242, R2, !PT ;  /* 0x00000002f2027209 */ /* 0x000fe40007810000 */
[----:B------:R-:W-:Y:S01]  /*37d0*/  FSEL R185, R82, -INF , P1 ;  /* 0xff80000052b97808 */ /* 0x000fe20000800000 */
[----:B------:R-:W-:Y:S01]  /*37e0*/  STL [R1+0x88], R241 ;  /* 0x000088f101007387 */ /* 0x000fe20000100800 */
[----:B------:R-:W-:Y:S02]  /*37f0*/  FMNMX.FTZ R2, R241, R2, !PT ;  /* 0x00000002f1027209 */ /* 0x000fe40007810000 */
[----:B------:R-:W-:Y:S02]  /*3800*/  FSEL R163, R38, -INF , P1 ;  /* 0xff80000026a37808 */ /* 0x000fe40000800000 */
[----:B------:R-:W-:Y:S01]  /*3810*/  FSEL R162, R36, -INF , P1 ;  /* 0xff80000024a27808 */ /* 0x000fe20000800000 */
[----:B------:R-:W1:Y:S01]  /*3820*/  SHFL.BFLY PT, R5, R2, 0x2, 0x1f ;  /* 0x0c401f0002057f89 */ /* 0x000e6200000e0000 */
[----:B---3--:R-:W-:-:S02]  /*3830*/  FSEL R228, R78, -INF , P6 ;  /* 0xff8000004ee47808 */ /* 0x008fc40003000000 */
[----:B------:R-:W-:Y:S02]  /*3840*/  FSEL R180, R79, -INF , P5 ;  /* 0xff8000004fb47808 */ /* 0x000fe40002800000 */
[----:B------:R-:W-:Y:S01]  /*3850*/  FSEL R203, R62, -INF , P4 ;  /* 0xff8000003ecb7808 */ /* 0x000fe20002000000 */
[----:B------:R-:W-:Y:S01]  /*3860*/  LDSM.16.MT88.4 R76, [R224+0x900] ;  /* 0x00090000e04c783b */ /* 0x000fe20000004200 */
[----:B------:R-:W-:Y:S02]  /*3870*/  FSEL R230, R63, -INF , P2 ;  /* 0xff8000003fe67808 */ /* 0x000fe40001000000 */
[----:B------:R-:W-:Y:S01]  /*3880*/  FMNMX.FTZ R0, R144, R135, !PT ;  /* 0x0000008790007209 */ /* 0x000fe20007810000 */
[----:B------:R-:W-:Y:S01]  /*3890*/  LDSM.16.MT88.4 R60, [R224+0x2900] ;  /* 0x00290000e03c783b */ /* 0x000fe20000004200 */
[----:B------:R-:W-:Y:S02]  /*38a0*/  FSEL R195, R64, -INF , P6 ;  /* 0xff80000040c37808 */ /* 0x000fe40003000000 */
[----:B------:R-:W-:-:S02]  /*38b0*/  FMNMX.FTZ R0, R134, R0, !PT ;  /* 0x0000000086007209 */ /* 0x000fc40007810000 */
[----:B------:R-:W-:Y:S02]  /*38c0*/  FSEL R194, R65, -INF , P5 ;  /* 0xff80000041c27808 */ /* 0x000fe40002800000 */
[----:B------:R-:W-:Y:S02]  /*38d0*/  FMNMX.FTZ R0, R133, R0, !PT ;  /* 0x0000000085007209 */ /* 0x000fe40007810000 */
[----:B------:R-:W-:Y:S02]  /*38e0*/  FSEL R193, R68, -INF , P4 ;  /* 0xff80000044c17808 */ /* 0x000fe40002000000 */
[----:B------:R-:W-:Y:S02]  /*38f0*/  FMNMX.FTZ R0, R115, R0, !PT ;  /* 0x0000000073007209 */ /* 0x000fe40007810000 */
[----:B------:R-:W-:Y:S02]  /*3900*/  FSEL R192, R69, -INF , P2 ;  /* 0xff80000045c07808 */ /* 0x000fe40001000000 */
[----:B-1----:R-:W-:-:S02]  /*3910*/  FMNMX.FTZ R2, R2, R5, !PT ;  /* 0x0000000502027209 */ /* 0x002fc40007810000 */
[----:B------:R-:W-:Y:S02]  /*3920*/  FMNMX.FTZ R0, R114, R0, !PT ;  /* 0x0000000072007209 */ /* 0x000fe40007810000 */
[----:B------:R-:W-:Y:S01]  /*3930*/  FSEL R191, R66, -INF , P6 ;  /* 0xff80000042bf7808 */ /* 0x000fe20003000000 */
[----:B------:R-:W1:Y:S01]  /*3940*/  SHFL.BFLY PT, R5, R2, 0x1, 0x1f ;  /* 0x0c201f0002057f89 */ /* 0x000e6200000e0000 */
[----:B------:R-:W-:Y:S02]  /*3950*/  FMNMX.FTZ R0, R113, R0, !PT ;  /* 0x0000000071007209 */ /* 0x000fe40007810000 */
[----:B------:R-:W-:Y:S02]  /*3960*/  FSEL R190, R67, -INF , P5 ;  /* 0xff80000043be7808 */ /* 0x000fe40002800000 */
[----:B------:R-:W-:Y:S01]  /*3970*/  FMNMX.FTZ R0, R112, R0, !PT ;  /* 0x0000000070007209 */ /* 0x000fe20007810000 */
[----:B------:R-:W-:Y:S01]  /*3980*/  LDSM.16.MT88.4 R64, [R226+0x900] ;  /* 0x00090000e240783b */ /* 0x000fe20000004200 */
[----:B------:R-:W-:-:S02]  /*3990*/  FSEL R189, R70, -INF , P4 ;  /* 0xff80000046bd7808 */ /* 0x000fc40002000000 */
[----:B------:R-:W-:Y:S02]  /*39a0*/  FMNMX.FTZ R0, R169, R0, !PT ;  /* 0x00000000a9007209 */ /* 0x000fe40007810000 */
[----:B------:R-:W-:Y:S02]  /*39b0*/  FSEL R188, R71, -INF , P2 ;  /* 0xff80000047bc7808 */ /* 0x000fe40001000000 */
[----:B------:R-:W-:Y:S01]  /*39c0*/  FMNMX.FTZ R0, R168, R0, !PT ;  /* 0x00000000a8007209 */ /* 0x000fe20007810000 */
[----:B------:R-:W-:Y:S03]  /*39d0*/  LDSM.16.MT88.4 R68, [R227+0x900] ;  /* 0x00090000e344783b */ /* 0x000fe60000004200 */
[----:B------:R-:W-:Y:S02]  /*39e0*/  FMNMX.FTZ R0, R162, R0, !PT ;  /* 0x00000000a2007209 */ /* 0x000fe40007810000 */
[----:B-1----:R-:W-:-:S04]  /*39f0*/  FMNMX.FTZ R171, R2, R5, !PT ;  /* 0x0000000502ab7209 */ /* 0x002fc80007810000 */
[C---:B------:R-:W-:Y:S01]  /*3a00*/  FSETP.NEU.FTZ.AND P1, PT, R171.reuse, -INF , PT ;  /* 0xff800000ab00780b */ /* 0x040fe20003f3d000 */
[----:B------:R-:W-:-:S05]  /*3a10*/  FMUL.FTZ R2, R171, c[0x0][0x2d0] ;  /* 0x0000b400ab027a20 */ /* 0x000fca0000410000 */
[----:B------:R-:W-:Y:S02]  /*3a20*/  FSEL R13, R2, RZ, P1 ;  /* 0x000000ff020d7208 */ /* 0x000fe40000800000 */
        /* <DEDUP_REMOVED lines=20> */
[----:B-1----:R-:W-:-:S04]  /*3b70*/  FMNMX.FTZ R2, R2, R5, !PT ;  /* 0x0000000502027209 */ /* 0x002fc80007810000 */
[C---:B------:R-:W-:Y:S01]  /*3b80*/  FSETP.NEU.FTZ.AND P1, PT, R2.reuse, -INF , PT ;  /* 0xff8000000200780b */ /* 0x040fe20003f3d000 */
[----:B------:R-:W-:-:S05]  /*3b90*/  FMUL.FTZ R5, R2, c[0x0][0x2d0] ;  /* 0x0000b40002057a20 */ /* 0x000fca0000410000 */
[----:B------:R-:W-:Y:S01]  /*3ba0*/  FSEL R12, R5, RZ, P1 ;  /* 0x000000ff050c7208 */ /* 0x000fe20000800000 */
[--C-:B------:R-:W-:Y:S01]  /*3bb0*/  FFMA.FTZ R5, R6, c[0x0][0x2d0], -R13.reuse ;  /* 0x0000b40006057a23 */ /* 0x100fe2000001080d */
[----:B------:R-:W-:Y:S01]  /*3bc0*/  ISETP.GT.AND P1, PT, R8, 0x29, PT ;  /* 0x000000290800780c */ /* 0x000fe20003f24270 */
[----:B------:R-:W-:Y:S02]  /*3bd0*/  FFMA.FTZ R8, R17, c[0x0][0x2d0], -R13 ;  /* 0x0000b40011087a23 */ /* 0x000fe4000001080d */
[--C-:B------:R-:W-:Y:S01]  /*3be0*/  FFMA.FTZ R3, R15, c[0x0][0x2d0], -R12.reuse ;  /* 0x0000b4000f037a23 */ /* 0x100fe2000001080c */
[----:B------:R-:W-:Y:S01]  /*3bf0*/  FSEL R161, R37, -INF , P1 ;  /* 0xff80000025a17808 */ /* 0x000fe20000800000 */
[----:B------:R1:W-:Y:S01]  /*3c00*/  MUFU.EX2 R229, R5 ;  /* 0x0000000500e57308 */ /* 0x0003e20000000800 */
[----:B------:R-:W-:Y:S01]  /*3c10*/  FSEL R132, R39, -INF , P1 ;  /* 0xff80000027847808 */ /* 0x000fe20000800000 */
[----:B------:R-:W-:Y:S01]  /*3c20*/  FFMA.FTZ R4, R11, c[0x0][0x2d0], -R12 ;  /* 0x0000b4000b047a23 */ /* 0x000fe2000001080c */
[----:B------:R-:W-:-:S04]  /*3c30*/  FMNMX.FTZ R0, R161, R0, !PT ;  /* 0x00000000a1007209 */ /* 0x000fc80007810000 */
[----:B------:R-:W-:Y:S01]  /*3c40*/  FMNMX.FTZ R0, R195, R0, !PT ;  /* 0x00000000c3007209 */ /* 0x000fe20007810000 */
[----:B------:R2:W-:Y:S03]  /*3c50*/  MUFU.EX2 R201, R3 ;  /* 0x0000000300c97308 */ /* 0x0005e60000000800 */
[----:B------:R-:W-:-:S04]  /*3c60*/  FMNMX.FTZ R0, R194, R0, !PT ;  /* 0x00000000c2007209 */ /* 0x000fc80007810000 */
[----:B------:R-:W-:Y:S01]  /*3c70*/  FMNMX.FTZ R0, R193, R0, !PT ;  /* 0x00000000c1007209 */ /* 0x000fe20007810000 */
[----:B-1----:R-:W-:Y:S01]  /*3c80*/  FFMA.FTZ R5, R7, c[0x0][0x2d0], -R13 ;  /* 0x0000b40007057a23 */ /* 0x002fe2000001080d */
[----:B------:R1:W-:Y:S02]  /*3c90*/  MUFU.EX2 R202, R4 ;  /* 0x0000000400ca7308 */ /* 0x0003e40000000800 */
[----:B------:R-:W-:Y:S01]  /*3ca0*/  FMNMX.FTZ R0, R192, R0, !PT ;  /* 0x00000000c0007209 */ /* 0x000fe20007810000 */
[----:B--2---:R-:W-:-:S05]  /*3cb0*/  FFMA.FTZ R3, R16, c[0x0][0x2d0], -R12 ;  /* 0x0000b40010037a23 */ /* 0x004fca000001080c */
[----:B------:R2:W-:Y:S08]  /*3cc0*/  MUFU.EX2 R240, R5 ;  /* 0x0000000500f07308 */ /* 0x0005f00000000800 */
[----:B------:R3:W4:Y:S01]  /*3cd0*/  MUFU.EX2 R236, R3 ;  /* 0x0000000300ec7308 */ /* 0x0007220000000800 */
[----:B-1----:R-:W-:Y:S02]  /*3ce0*/  FFMA.FTZ R4, R14, c[0x0][0x2d0], -R12 ;  /* 0x0000b4000e047a23 */ /* 0x002fe4000001080c */
[----:B--2---:R-:W-:-:S05]  /*3cf0*/  FFMA.FTZ R5, R9, c[0x0][0x2d0], -R13 ;  /* 0x0000b40009057a23 */ /* 0x004fca000001080d */
[----:B------:R1:W-:Y:S01]  /*3d00*/  MUFU.EX2 R233, R8 ;  /* 0x0000000800e97308 */ /* 0x0003e20000000800 */
[----:B------:R-:W2:Y:S01]  /*3d10*/  SHFL.BFLY PT, R9, R0, 0x2, 0x1f ;  /* 0x0c401f0000097f89 */ /* 0x000ea200000e0000 */
[----:B---3--:R-:W-:-:S06]  /*3d20*/  FMNMX.FTZ R3, R160, R154, !PT ;  /* 0x0000009aa0037209 */ /* 0x008fcc0007810000 */
[----:B------:R3:W-:Y:S01]  /*3d30*/  MUFU.EX2 R215, R5 ;  /* 0x0000000500d77308 */ /* 0x0007e20000000800 */
[----:B----4-:R-:W-:Y:S02]  /*3d40*/  F2FP.BF16.PACK_AB R7, R236, R201 ;  /* 0x000000c9ec07723e */ /* 0x010fe400000010ff */
[----:B------:R-:W-:-:S04]  /*3d50*/  FMNMX.FTZ R3, R152, R3, !PT ;  /* 0x0000000398037209 */ /* 0x000fc80007810000 */
[----:B------:R-:W-:Y:S01]  /*3d60*/  FMNMX.FTZ R3, R146, R3, !PT ;  /* 0x0000000392037209 */ /* 0x000fe20007810000 */
[----:B-1----:R-:W-:Y:S01]  /*3d70*/  FFMA.FTZ R8, R18, c[0x0][0x2d0], -R13 ;  /* 0x0000b40012087a23 */ /* 0x002fe2000001080d */
[----:B------:R1:W-:Y:S02]  /*3d80*/  MUFU.EX2 R239, R4 ;  /* 0x0000000400ef7308 */ /* 0x0003e40000000800 */
[----:B------:R-:W-:-:S04]  /*3d90*/  FMNMX.FTZ R3, R147, R3, !PT ;  /* 0x0000000393037209 */ /* 0x000fc80007810000 */
[----:B------:R-:W-:Y:S01]  /*3da0*/  FMNMX.FTZ R3, R153, R3, !PT ;  /* 0x0000000399037209 */ /* 0x000fe20007810000 */
[----:B---3--:R-:W-:Y:S01]  /*3db0*/  FFMA.FTZ R5, R10, c[0x0][0x2d0], -R13 ;  /* 0x0000b4000a057a23 */ /* 0x008fe2000001080d */
[----:B------:R3:W-:Y:S02]  /*3dc0*/  MUFU.EX2 R182, R8 ;  /* 0x0000000800b67308 */ /* 0x0007e40000000800 */
[----:B------:R-:W-:-:S04]  /*3dd0*/  FMNMX.FTZ R3, R145, R3, !PT ;  /* 0x0000000391037209 */ /* 0x000fc80007810000 */
[----:B------:R-:W-:Y:S02]  /*3de0*/  FMNMX.FTZ R3, R155, R3, !PT ;  /* 0x000000039b037209 */ /* 0x000fe40007810000 */
[----:B------:R-:W4:Y:S01]  /*3df0*/  MUFU.EX2 R234, R5 ;  /* 0x0000000500ea7308 */ /* 0x000f220000000800 */
[----:B-1----:R-:W-:Y:S02]  /*3e00*/  F2FP.BF16.PACK_AB R4, R240, R229 ;  /* 0x000000e5f004723e */ /* 0x002fe400000010ff */
[----:B------:R-:W-:-:S04]  /*3e10*/  FMNMX.FTZ R3, R174, R3, !PT ;  /* 0x00000003ae037209 */ /* 0x000fc80007810000 */
[----:B------:R-:W-:Y:S01]  /*3e20*/  FMNMX.FTZ R3, R170, R3, !PT ;  /* 0x00000003aa037209 */ /* 0x000fe20007810000 */
[----:B---3--:R-:W-:-:S03]  /*3e30*/  FFMA.FTZ R8, R19, c[0x0][0x2d0], -R13 ;  /* 0x0000b40013087a23 */ /* 0x008fc6000001080d */
[----:B------:R-:W-:Y:S01]  /*3e40*/  FMNMX.FTZ R3, R163, R3, !PT ;  /* 0x00000003a3037209 */ /* 0x000fe20007810000 */
[----:B------:R1:W-:Y:S03]  /*3e50*/  MUFU.EX2 R218, R8 ;  /* 0x0000000800da7308 */ /* 0x0003e60000000800 */
[----:B------:R-:W-:Y:S02]  /*3e60*/  FMNMX.FTZ R3, R132, R3, !PT ;  /* 0x0000000384037209 */ /* 0x000fe40007810000 */
[----:B----4-:R-:W-:Y:S02]  /*3e70*/  F2FP.BF16.PACK_AB R6, R234, R215 ;  /* 0x000000d7ea06723e */ /* 0x010fe400000010ff */
[----:B------:R-:W-:Y:S02]  /*3e80*/  FMNMX.FTZ R3, R191, R3, !PT ;  /* 0x00000003bf037209 */ /* 0x000fe40007810000 */
[----:B------:R-:W-:-:S02]  /*3e90*/  F2FP.BF16.PACK_AB R5, R239, R202 ;  /* 0x000000caef05723e */ /* 0x000fc400000010ff */
[----:B------:R-:W-:-:S04]  /*3ea0*/  FMNMX.FTZ R3, R190, R3, !PT ;  /* 0x00000003be037209 */ /* 0x000fc80007810000 */
[----:B------:R-:W-:Y:S01]  /*3eb0*/  FMNMX.FTZ R3, R189, R3, !PT ;  /* 0x00000003bd037209 */ /* 0x000fe20007810000 */
[----:B-1----:R-:W-:Y:S01]  /*3ec0*/  FFMA.FTZ R8, R20, c[0x0][0x2d0], -R13 ;  /* 0x0000b40014087a23 */ /* 0x002fe2000001080d */
[C---:B------:R-:W-:Y:S02]  /*3ed0*/  HMMA.16816.F32.BF16 R164, R4.reuse, R84, RZ ;  /* 0x0000005404a4723c */ /* 0x040fe400000418ff */
[----:B------:R-:W-:Y:S01]  /*3ee0*/  FMNMX.FTZ R14, R188, R3, !PT ;  /* 0x00000003bc0e7209 */ /* 0x000fe20007810000 */
[----:B------:R1:W3:Y:S01]  /*3ef0*/  MUFU.EX2 R232, R8 ;  /* 0x0000000800e87308 */ /* 0x0002e20000000800 */
[----:B--2---:R-:W-:Y:S01]  /*3f00*/  FMNMX.FTZ R3, R0, R9, !PT ;  /* 0x0000000900037209 */ /* 0x004fe20007810000 */
[--C-:B------:R-:W-:Y:S02]  /*3f10*/  FFMA.FTZ R0, R24, c[0x0][0x2d0], -R12.reuse ;  /* 0x0000b40018007a23 */ /* 0x100fe4000001080c */
[----:B------:R-:W2:Y:S01]  /*3f20*/  SHFL.BFLY PT, R15, R14, 0x2, 0x1f ;  /* 0x0c401f000e0f7f89 */ /* 0x000ea200000e0000 */
[C---:B------:R-:W-:Y:S03]  /*3f30*/  HMMA.16816.F32.BF16 R116, R4.reuse, R120, RZ ;  /* 0x000000780474723c */ /* 0x040fe600000418ff */
[----:B------:R-:W4:Y:S01]  /*3f40*/  SHFL.BFLY PT, R16, R3, 0x1, 0x1f ;  /* 0x0c201f0003107f89 */ /* 0x000f2200000e0000 */
[----:B------:R2:W-:Y:S04]  /*3f50*/  MUFU.EX2 R231, R0 ;  /* 0x0000000000e77308 */ /* 0x0005e80000000800 */
[----:B------:R-:W-:Y:S01]  /*3f60*/  HMMA.16816.F32.BF16 R136, R4, R44, RZ ;  /* 0x0000002c0488723c */ /* 0x000fe200000418ff */
[----:B-1----:R-:W-:Y:S01]  /*3f70*/  FFMA.FTZ R8, R21, c[0x0][0x2d0], -R12 ;  /* 0x0000b40015087a23 */ /* 0x002fe2000001080c */
[----:B---3--:R-:W-:-:S03]  /*3f80*/  F2FP.BF16.PACK_AB R10, R232, R218 ;  /* 0x000000dae80a723e */ /* 0x008fc600000010ff */
[----:B------:R1:W-:Y:S03]  /*3f90*/  MUFU.EX2 R181, R8 ;  /* 0x0000000800b57308 */ /* 0x0003e60000000800 */
[----:B------:R-:W-:Y:S01]  /*3fa0*/  HMMA.16816.F32.BF16 R148, R4, R48, RZ ;  /* 0x000000300494723c */ /* 0x000fe200000418ff */
[----:B--2---:R-:W-:-:S07]  /*3fb0*/  FMNMX.FTZ R0, R14, R15, !PT ;  /* 0x0000000f0e007209 */ /* 0x004fce0007810000 */
[----:B------:R-:W-:Y:S01]  /*3fc0*/  HMMA.16816.F32.BF16 R156, R4, R88, RZ ;  /* 0x00000058049c723c */ /* 0x000fe200000418ff */
[----:B------:R-:W-:Y:S01]  /*3fd0*/  MOV R14, R203 ;  /* 0x000000cb000e7202 */ /* 0x000fe20000000f00 */
[----:B------:R-:W-:Y:S01]  /*3fe0*/  IMAD.MOV.U32 R15, RZ, RZ, R202 ;  /* 0x000000ffff0f7224 */ /* 0x000fe200078e00ca */
[----:B----4-:R-:W-:Y:S01]  /*3ff0*/  FMNMX.FTZ R173, R3, R16, !PT ;  /* 0x0000001003ad7209 */ /* 0x010fe20007810000 */
[----:B-1----:R-:W-:-:S04]  /*4000*/  FFMA.FTZ R8, R22, c[0x0][0x2d0], -R12 ;  /* 0x0000b40016087a23 */ /* 0x002fc8000001080c */
[C---:B------:R-:W-:Y:S01]  /*4010*/  HMMA.16816.F32.BF16 R140, R4.reuse, R96, RZ ;  /* 0x00000060048c723c */ /* 0x040fe200000418ff */
[C---:B------:R-:W-:Y:S01]  /*4020*/  FMUL.FTZ R3, R173.reuse, c[0x0][0x2d0] ;  /* 0x0000b400ad037a20 */ /* 0x040fe20000410000 */
[----:B------:R-:W-:Y:S01]  /*4030*/  FSETP.NEU.FTZ.AND P1, PT, R173, -INF , PT ;  /* 0xff800000ad00780b */ /* 0x000fe20003f3d000 */
[----:B------:R1:W2:Y:S03]  /*4040*/  MUFU.EX2 R183, R8 ;  /* 0x0000000800b77308 */ /* 0x0002a60000000800 */
[----:B------:R-:W-:Y:S02]  /*4050*/  FSEL R3, R3, RZ, P1 ;  /* 0x000000ff03037208 */ /* 0x000fe40000800000 */
[C---:B------:R-:W-:Y:S08]  /*4060*/  HMMA.16816.F32.BF16 R128, R4.reuse, R100, RZ ;  /* 0x000000640480723c */ /* 0x040ff000000418ff */
[----:B------:R-:W-:Y:S01]  /*4070*/  HMMA.16816.F32.BF16 R124, R4, R104, RZ ;  /* 0x00000068047c723c */ /* 0x000fe200000418ff */
[----:B-1----:R-:W-:Y:S01]  /*4080*/  FFMA.FTZ R8, R23, c[0x0][0x2d0], -R12 ;  /* 0x0000b40017087a23 */ /* 0x002fe2000001080c */
[----:B--2---:R-:W-:-:S03]  /*4090*/  F2FP.BF16.PACK_AB R9, R183, R181 ;  /* 0x000000b5b709723e */ /* 0x004fc600000010ff */
[----:B------:R1:W2:Y:S03]  /*40a0*/  MUFU.EX2 R217, R8 ;  /* 0x0000000800d97308 */ /* 0x0002a60000000800 */
[C---:B------:R-:W-:Y:S08]  /*40b0*/  HMMA.16816.F32.BF16 R108, R4.reuse, R46, RZ ;  /* 0x0000002e046c723c */ /* 0x040ff000000418ff */
[----:B------:R-:W-:Y:S01]  /*40c0*/  HMMA.16816.F32.BF16 R80, R4, R50, RZ ;  /* 0x000000320450723c */ /* 0x000fe200000418ff */
[----:B-1----:R-:W-:-:S07]  /*40d0*/  F2FP.BF16.PACK_AB R8, R182, R233 ;  /* 0x000000e9b608723e */ /* 0x002fce00000010ff */
[----:B------:R-:W-:Y:S01]  /*40e0*/  HMMA.16816.F32.BF16 R40, R4, R86, RZ ;  /* 0x000000560428723c */ /* 0x000fe200000418ff */
[----:B--2---:R-:W-:-:S07]  /*40f0*/  F2FP.BF16.PACK_AB R11, R231, R217 ;  /* 0x000000d9e70b723e */ /* 0x004fce00000010ff */
[C---:B------:R-:W-:Y:S08]  /*4100*/  HMMA.16816.F32.BF16 R36, R4.reuse, R90, RZ ;  /* 0x0000005a0424723c */ /* 0x040ff000000418ff */
[C---:B------:R-:W-:Y:S08]  /*4110*/  HMMA.16816.F32.BF16 R32, R4.reuse, R98, RZ ;  /* 0x000000620420723c */ /* 0x040ff000000418ff */
[C---:B------:R-:W-:Y:S08]  /*4120*/  HMMA.16816.F32.BF16 R28, R4.reuse, R102, RZ ;  /* 0x00000066041c723c */ /* 0x040ff000000418ff */
[C---:B------:R-:W-:Y:S08]  /*4130*/  HMMA.16816.F32.BF16 R24, R4.reuse, R106, RZ ;  /* 0x0000006a0418723c */ /* 0x040ff000000418ff */
[----:B------:R-:W-:Y:S01]  /*4140*/  HMMA.16816.F32.BF16 R20, R4, R122, RZ ;  /* 0x0000007a0414723c */ /* 0x000fe200000418ff */
[----:B------:R-:W1:Y:S06]  /*4150*/  SHFL.BFLY PT, R5, R0, 0x1, 0x1f ;  /* 0x0c201f0000057f89 */ /* 0x000e6c00000e0000 */
[----:B------:R-:W-:Y:S01]  /*4160*/  FFMA.FTZ R4, R144, c[0x0][0x2d0], -R3 ;  /* 0x0000b40090047a23 */ /* 0x000fe20000010803 */
[----:B------:R-:W-:Y:S01]  /*4170*/  HMMA.16816.F32.BF16 R244, R8, R68, R164 ;  /* 0x0000004408f4723c */ /* 0x000fe200000418a4 */
[----:B------:R-:W-:-:S02]  /*4180*/  IMAD.MOV.U32 R144, RZ, RZ, R183 ;  /* 0x000000ffff907224 */ /* 0x000fc400078e00b7 */
[----:B------:R2:W-:Y:S04]  /*4190*/  MUFU.EX2 R164, R4 ;  /* 0x0000000400a47308 */ /* 0x0005e80000000800 */
[----:B------:R-:W-:Y:S01]  /*41a0*/  IMAD.MOV.U32 R166, RZ, RZ, R201 ;  /* 0x000000ffffa67224 */ /* 0x000fe200078e00c9 */
[----:B------:R-:W-:Y:S01]  /*41b0*/  HMMA.16816.F32.BF16 R116, R8, R92, R116 ;  /* 0x0000005c0874723c */ /* 0x000fe20000041874 */
[----:B------:R-:W-:-:S07]  /*41c0*/  MOV R165, R200 ;  /* 0x000000c800a57202 */ /* 0x000fce0000000f00 */
[C---:B------:R-:W-:Y:S01]  /*41d0*/  HMMA.16816.F32.BF16 R196, R8.reuse, R76, R136 ;  /* 0x0000004c08c4723c */ /* 0x040fe20000041888 */
[----:B-1----:R-:W-:Y:S01]  /*41e0*/  FMNMX.FTZ R172, R0, R5, !PT ;  /* 0x0000000500ac7209 */ /* 0x002fe20007810000 */
[--C-:B------:R-:W-:Y:S02]  /*41f0*/  FFMA.FTZ R0, R133, c[0x0][0x2d0], -R3.reuse ;  /* 0x0000b40085007a23 */ /* 0x100fe40000010803 */
[----:B--2---:R-:W-:Y:S01]  /*4200*/  FFMA.FTZ R4, R135, c[0x0][0x2d0], -R3 ;  /* 0x0000b40087047a23 */ /* 0x004fe20000010803 */
[----:B------:R-:W-:Y:S01]  /*4210*/  FSETP.NEU.FTZ.AND P1, PT, R172, -INF , PT ;  /* 0xff800000ac00780b */ /* 0x000fe20003f3d000 */
[----:B------:R1:W2:Y:S01]  /*4220*/  MUFU.EX2 R5, R0 ;  /* 0x0000000000057308 */ /* 0x0002a20000000800 */
[----:B------:R-:W-:Y:S01]  /*4230*/  IMAD.MOV.U32 R133, RZ, RZ, R182 ;  /* 0x000000ffff857224 */ /* 0x000fe200078e00b6 */
[----:B------:R-:W-:Y:S01]  /*4240*/  HMMA.16816.F32.BF16 R136, R8, R64, R156 ;  /* 0x000000400888723c */ /* 0x000fe2000004189c */
[----:B------:R-:W-:Y:S01]  /*4250*/  IMAD.MOV.U32 R210, RZ, RZ, R244 ;  /* 0x000000ffffd27224 */ /* 0x000fe200078e00f4 */
[----:B------:R-:W-:Y:S01]  /*4260*/  MOV R206, R245 ;  /* 0x000000f500ce7202 */ /* 0x000fe20000000f00 */
[----:B------:R-:W-:-:S02]  /*4270*/  IMAD.MOV.U32 R205, RZ, RZ, R246 ;  /* 0x000000ffffcd7224 */ /* 0x000fc400078e00f6 */
[----:B------:R-:W-:Y:S01]  /*4280*/  IMAD.MOV.U32 R204, RZ, RZ, R247 ;  /* 0x000000ffffcc7224 */ /* 0x000fe200078e00f7 */
[----:B------:R3:W4:Y:S02]  /*4290*/  MUFU.EX2 R135, R4 ;  /* 0x0000000400877308 */ /* 0x0007240000000800 */
[----:B------:R-:W-:Y:S01]  /*42a0*/  IMAD.MOV.U32 R242, RZ, RZ, R117 ;  /* 0x000000fffff27224 */ /* 0x000fe200078e0075 */
[----:B------:R-:W-:Y:S01]  /*42b0*/  MOV R243, R118 ;  /* 0x0000007600f37202 */ /* 0x000fe20000000f00 */
[----:B------:R-:W-:Y:S01]  /*42c0*/  IMAD.MOV.U32 R241, RZ, RZ, R116 ;  /* 0x000000fffff17224 */ /* 0x000fe200078e0074 */
[----:B------:R-:W-:Y:S01]  /*42d0*/  HMMA.16816.F32.BF16 R128, R8, R56, R128 ;  /* 0x000000380880723c */ /* 0x000fe20000041880 */
[----:B-1----:R-:W-:-:S05]  /*42e0*/  FMUL.FTZ R0, R172, c[0x0][0x2d0] ;  /* 0x0000b400ac007a20 */ /* 0x002fca0000410000 */
[----:B------:R-:W-:Y:S02]  /*42f0*/  FSEL R0, R0, RZ, P1 ;  /* 0x000000ff00007208 */ /* 0x000fe40000800000 */
[----:B------:R-:W-:Y:S01]  /*4300*/  HMMA.16816.F32.BF16 R124, R8, R52, R124 ;  /* 0x00000034087c723c */ /* 0x000fe2000004187c */
[----:B---3--:R-:W-:-:S04]  /*4310*/  FFMA.FTZ R4, R134, c[0x0][0x2d0], -R3 ;  /* 0x0000b40086047a23 */ /* 0x008fc80000010803 */
[----:B------:R-:W-:Y:S01]  /*4320*/  MOV R18, R139 ;  /* 0x0000008b00127202 */ /* 0x000fe20000000f00 */
[----:B------:R-:W-:Y:S01]  /*4330*/  IMAD.MOV.U32 R17, RZ, RZ, R136 ;  /* 0x000000ffff117224 */ /* 0x000fe200078e0088 */
[----:B------:R1:W3:Y:S01]  /*4340*/  MUFU.EX2 R134, R4 ;  /* 0x0000000400867308 */ /* 0x0002e20000000800 */
[----:B------:R-:W-:Y:S01]  /*4350*/  IMAD.MOV.U32 R16, RZ, RZ, R137 ;  /* 0x000000ffff107224 */ /* 0x000fe200078e0089 */
[----:B------:R-:W-:Y:S01]  /*4360*/  MOV R7, R138 ;  /* 0x0000008a00077202 */ /* 0x000fe20000000f00 */
[C---:B------:R-:W-:Y:S06]  /*4370*/  HMMA.16816.F32.BF16 R220, R8.reuse, R72, R148 ;  /* 0x0000004808dc723c */ /* 0x040fec0000041894 */
[----:B------:R-:W-:Y:S01]  /*4380*/  IMAD.MOV.U32 R211, RZ, RZ, R131 ;  /* 0x000000ffffd37224 */ /* 0x000fe200078e0083 */
[----:B------:R-:W-:Y:S01]  /*4390*/  MOV R208, R130 ;  /* 0x0000008200d07202 */ /* 0x000fe20000000f00 */
[----:B------:R-:W-:Y:S01]  /*43a0*/  HMMA.16816.F32.BF16 R136, R8, R60, R140 ;  /* 0x0000003c0888723c */ /* 0x000fe2000004188c */
[----:B------:R-:W-:Y:S01]  /*43b0*/  IMAD.MOV.U32 R207, RZ, RZ, R129 ;  /* 0x000000ffffcf7224 */ /* 0x000fe200078e0081 */
[----:B------:R-:W-:Y:S01]  /*43c0*/  MOV R150, R217 ;  /* 0x000000d900967202 */ /* 0x000fe20000000f00 */
[----:B------:R-:W-:-:S02]  /*43d0*/  IMAD.MOV.U32 R209, RZ, RZ, R128 ;  /* 0x000000ffffd17224 */ /* 0x000fc400078e0080 */
[----:B-1----:R-:W-:Y:S01]  /*43e0*/  FFMA.FTZ R4, R115, c[0x0][0x2d0], -R3 ;  /* 0x0000b40073047a23 */ /* 0x002fe20000010803 */
[----:B------:R-:W-:Y:S01]  /*43f0*/  MOV R115, R181 ;  /* 0x000000b500737202 */ /* 0x000fe20000000f00 */
[----:B------:R-:W-:Y:S01]  /*4400*/  IMAD.MOV.U32 R130, RZ, RZ, R126 ;  /* 0x000000ffff827224 */ /* 0x000fe200078e007e */
[----:B------:R-:W-:Y:S01]  /*4410*/  MOV R131, R125 ;  /* 0x0000007d00837202 */ /* 0x000fe20000000f00 */
[----:B------:R1:W-:Y:S01]  /*4420*/  MUFU.EX2 R235, R4 ;  /* 0x0000000400eb7308 */ /* 0x0003e20000000800 */
[----:B------:R-:W-:Y:S01]  /*4430*/  IMAD.MOV.U32 R129, RZ, RZ, R127 ;  /* 0x000000ffff817224 */ /* 0x000fe200078e007f */
[----:B------:R-:W-:Y:S01]  /*4440*/  MOV R128, R124 ;  /* 0x0000007c00807202 */ /* 0x000fe20000000f00 */
[----:B------:R-:W-:Y:S01]  /*4450*/  IMAD.MOV.U32 R151, RZ, RZ, R218 ;  /* 0x000000ffff977224 */ /* 0x000fe200078e00da */
[----:B------:R-:W-:Y:S01]  /*4460*/  HMMA.16816.F32.BF16 R124, R8, R78, R108 ;  /* 0x0000004e087c723c */ /* 0x000fe2000004186c */
[----:B------:R-:W-:Y:S02]  /*4470*/  IMAD.MOV.U32 R149, RZ, RZ, R216 ;  /* 0x000000ffff957224 */ /* 0x000fe400078e00d8 */
[----:B------:R-:W-:-:S04]  /*4480*/  IMAD.MOV.U32 R148, RZ, RZ, R215 ;  /* 0x000000ffff947224 */ /* 0x000fc800078e00d7 */
[----:B------:R-:W-:Y:S01]  /*4490*/  IMAD.MOV.U32 R109, RZ, RZ, R18 ;  /* 0x000000ffff6d7224 */ /* 0x000fe200078e0012 */
[C---:B------:R-:W-:Y:S01]  /*44a0*/  HMMA.16816.F32.BF16 R140, R8.reuse, R70, R40 ;  /* 0x00000046088c723c */ /* 0x040fe20000041828 */
[----:B------:R-:W-:Y:S01]  /*44b0*/  IMAD.MOV.U32 R110, RZ, RZ, R17 ;  /* 0x000000ffff6e7224 */ /* 0x000fe200078e0011 */
[----:B------:R-:W-:Y:S01]  /*44c0*/  MOV R111, R16 ;  /* 0x00000010006f7202 */ /* 0x000fe20000000f00 */
[----:B------:R-:W-:Y:S01]  /*44d0*/  IMAD.MOV.U32 R6, RZ, RZ, R137 ;  /* 0x000000ffff067224 */ /* 0x000fe200078e0089 */
[----:B------:R-:W-:Y:S01]  /*44e0*/  MOV R213, R139 ;  /* 0x0000008b00d57202 */ /* 0x000fe20000000f00 */
[----:B-1----:R-:W-:Y:S02]  /*44f0*/  FFMA.FTZ R4, R114, c[0x0][0x2d0], -R3 ;  /* 0x0000b40072047a23 */ /* 0x002fe40000010803 */
[----:B------:R-:W-:Y:S01]  /*4500*/  IMAD.MOV.U32 R214, RZ, RZ, R138 ;  /* 0x000000ffffd67224 */ /* 0x000fe200078e008a */
[----:B------:R-:W-:Y:S01]  /*4510*/  HMMA.16816.F32.BF16 R248, R8, R66, R36 ;  /* 0x0000004208f8723c */ /* 0x000fe20000041824 */
[----:B------:R1:W-:Y:S01]  /*4520*/  MUFU.EX2 R238, R4 ;  /* 0x0000000400ee7308 */ /* 0x0003e20000000800 */
[----:B------:R-:W-:-:S02]  /*4530*/  IMAD.MOV.U32 R212, RZ, RZ, R136 ;  /* 0x000000ffffd47224 */ /* 0x000fc400078e0088 */
[----:B------:R-:W-:-:S04]  /*4540*/  IMAD.MOV.U32 R114, RZ, RZ, R7 ;  /* 0x000000ffff727224 */ /* 0x000fc800078e0007 */
[C---:B------:R-:W-:Y:S07]  /*4550*/  HMMA.16816.F32.BF16 R136, R8.reuse, R74, R80 ;  /* 0x0000004a0888723c */ /* 0x040fee0000041850 */
[----:B------:R-:W-:Y:S01]  /*4560*/  IMAD.MOV.U32 R83, RZ, RZ, R6 ;  /* 0x000000ffff537224 */ /* 0x000fe200078e0006 */
[----:B------:R-:W-:Y:S01]  /*4570*/  HMMA.16816.F32.BF16 R244, R8, R62, R32 ;  /* 0x0000003e08f4723c */ /* 0x000fe20000041820 */
[----:B-1----:R-:W-:Y:S02]  /*4580*/  FFMA.FTZ R4, R160, c[0x0][0x2d0], -R0 ;  /* 0x0000b400a0047a23 */ /* 0x002fe40000010800 */
[----:B--2---:R-:W-:-:S02]  /*4590*/  IMAD.MOV.U32 R160, RZ, RZ, R5 ;  /* 0x000000ffffa07224 */ /* 0x004fc400078e0005 */
[----:B------:R1:W-:Y:S03]  /*45a0*/  MUFU.EX2 R117, R4 ;  /* 0x0000000400757308 */ /* 0x0003e60000000800 */
[C---:B------:R-:W-:Y:S08]  /*45b0*/  HMMA.16816.F32.BF16 R216, R8.reuse, R58, R28 ;  /* 0x0000003a08d8723c */ /* 0x040ff0000004181c */
[----:B------:R-:W-:Y:S01]  /*45c0*/  HMMA.16816.F32.BF16 R156, R8, R54, R24 ;  /* 0x00000036089c723c */ /* 0x000fe20000041818 */
[----:B-1----:R-:W-:-:S02]  /*45d0*/  FFMA.FTZ R4, R154, c[0x0][0x2d0], -R0 ;  /* 0x0000b4009a047a23 */ /* 0x002fc40000010800 */
[----:B------:R-:W-:-:S05]  /*45e0*/  IMAD.MOV.U32 R154, RZ, RZ, R130 ;  /* 0x000000ffff9a7224 */ /* 0x000fca00078e0082 */
[----:B------:R-:W-:Y:S01]  /*45f0*/  HMMA.16816.F32.BF16 R200, R8, R94, R20 ;  /* 0x0000005e08c8723c */ /* 0x000fe20000041814 */
[----:B------:R1:W2:Y:S06]  /*4600*/  MUFU.EX2 R116, R4 ;  /* 0x0000000400747308 */ /* 0x0002ac0000000800 */
[----:B----4-:R-:W-:Y:S02]  /*4610*/  F2FP.BF16.PACK_AB R8, R135, R164 ;  /* 0x000000a48708723e */ /* 0x010fe400000010ff */
[----:B---3--:R-:W-:Y:S01]  /*4620*/  F2FP.BF16.PACK_AB R10, R160, R134 ;  /* 0x00000086a00a723e */ /* 0x008fe200000010ff */
[----:B-1----:R-:W-:Y:S01]  /*4630*/  FFMA.FTZ R4, R152, c[0x0][0x2d0], -R0 ;  /* 0x0000b40098047a23 */ /* 0x002fe20000010800 */
[----:B--2---:R-:W-:Y:S01]  /*4640*/  F2FP.BF16.PACK_AB R9, R116, R117 ;  /* 0x000000757409723e */ /* 0x004fe200000010ff */
[----:B------:R-:W-:-:S02]  /*4650*/  IMAD.MOV.U32 R152, RZ, RZ, R128 ;  /* 0x000000ffff987224 */ /* 0x000fc400078e0080 */
[----:B------:R1:W-:Y:S02]  /*4660*/  MUFU.EX2 R118, R4 ;  /* 0x0000000400767308 */ /* 0x0003e40000000800 */
[----:B-1----:R-:W-:-:S06]  /*4670*/  FFMA.FTZ R4, R146, c[0x0][0x2d0], -R0 ;  /* 0x0000b40092047a23 */ /* 0x002fcc0000010800 */
[----:B------:R1:W2:Y:S02]  /*4680*/  MUFU.EX2 R175, R4 ;  /* 0x0000000400af7308 */ /* 0x0002a40000000800 */
[----:B-1----:R-:W-:Y:S01]  /*4690*/  FFMA.FTZ R4, R113, c[0x0][0x2d0], -R3 ;  /* 0x0000b40071047a23 */ /* 0x002fe20000010803 */
[----:B--2---:R-:W-:-:S05]  /*46a0*/  F2FP.BF16.PACK_AB R11, R175, R118 ;  /* 0x00000076af0b723e */ /* 0x004fca00000010ff */
[----:B------:R1:W2:Y:S02]  /*46b0*/  MUFU.EX2 R5, R4 ;  /* 0x0000000400057308 */ /* 0x0002a40000000800 */
[C---:B------:R-:W-:Y:S08]  /*46c0*/  HMMA.16816.F32.BF16 R40, R8.reuse, R44, RZ ;  /* 0x0000002c0828723c */ /* 0x040ff000000418ff */
[----:B------:R-:W-:Y:S01]  /*46d0*/  HMMA.16816.F32.BF16 R36, R8, R48, RZ ;  /* 0x000000300824723c */ /* 0x000fe200000418ff */
[----:B-1----:R-:W-:-:S04]  /*46e0*/  FFMA.FTZ R4, R112, c[0x0][0x2d0], -R3 ;  /* 0x0000b40070047a23 */ /* 0x002fc80000010803 */
[----:B------:R1:W3:Y:S03]  /*46f0*/  MUFU.EX2 R167, R4 ;  /* 0x0000000400a77308 */ /* 0x0002e60000000800 */
[C---:B------:R-:W-:Y:S07]  /*4700*/  HMMA.16816.F32.BF16 R32, R8.reuse, R84, RZ ;  /* 0x000000540820723c */ /* 0x040fee00000418ff */
[----:B------:R-:W-:Y:S01]  /*4710*/  IMAD.MOV.U32 R84, RZ, RZ, R109 ;  /* 0x000000ffff547224 */ /* 0x000fe200078e006d */
[----:B------:R-:W-:Y:S01]  /*4720*/  HMMA.16816.F32.BF16 R20, R8, R100, RZ ;  /* 0x000000640814723c */ /* 0x000fe200000418ff */
[----:B------:R-:W-:-:S02]  /*4730*/  IMAD.MOV.U32 R85, RZ, RZ, R110 ;  /* 0x000000ffff557224 */ /* 0x000fc400078e006e */
[----:B-1----:R-:W-:-:S04]  /*4740*/  FFMA.FTZ R4, R147, c[0x0][0x2d0], -R0 ;  /* 0x0000b40093047a23 */ /* 0x002fc80000010800 */
[----:B--2---:R-:W-:Y:S01]  /*4750*/  MOV R100, R5 ;  /* 0x0000000500647202 */ /* 0x004fe20000000f00 */
[----:B------:R-:W-:Y:S01]  /*4760*/  HMMA.16816.F32.BF16 R28, R8, R88, RZ ;  /* 0x00000058081c723c */ /* 0x000fe200000418ff */
[----:B------:R-:W-:Y:S01]  /*4770*/  IMAD.MOV.U32 R101, RZ, RZ, R180 ;  /* 0x000000ffff657224 */ /* 0x000fe200078e00b4 */
[----:B------:R1:W-:Y:S01]  /*4780*/  MUFU.EX2 R252, R4 ;  /* 0x0000000400fc7308 */ /* 0x0003e20000000800 */
[----:B---3--:R-:W-:-:S04]  /*4790*/  F2FP.BF16.PACK_AB R6, R167, R100 ;  /* 0x00000064a706723e */ /* 0x008fc800000010ff */
[----:B------:R-:W-:Y:S01]  /*47a0*/  MOV R88, R111 ;  /* 0x0000006f00587202 */ /* 0x000fe20000000f00 */
[----:B------:R-:W-:Y:S01]  /*47b0*/  HMMA.16816.F32.BF16 R24, R8, R96, RZ ;  /* 0x000000600818723c */ /* 0x000fe200000418ff */
[----:B------:R-:W-:-:S07]  /*47c0*/  MOV R89, R114 ;  /* 0x0000007200597202 */ /* 0x000fce0000000f00 */
[C---:B------:R-:W-:Y:S01]  /*47d0*/  HMMA.16816.F32.BF16 R16, R8.reuse, R104, RZ ;  /* 0x000000680810723c */ /* 0x040fe200000418ff */
[----:B-1----:R-:W-:Y:S02]  /*47e0*/  FFMA.FTZ R4, R153, c[0x0][0x2d0], -R0 ;  /* 0x0000b40099047a23 */ /* 0x002fe40000010800 */
[----:B------:R-:W-:Y:S02]  /*47f0*/  IMAD.MOV.U32 R153, RZ, RZ, R131 ;  /* 0x000000ffff997224 */ /* 0x000fe400078e0083 */
[----:B------:R1:W2:Y:S02]  /*4800*/  MUFU.EX2 R237, R4 ;  /* 0x0000000400ed7308 */ /* 0x0002a40000000800 */
[----:B------:R-:W-:Y:S01]  /*4810*/  IMAD.MOV.U32 R104, RZ, RZ, R133 ;  /* 0x000000ffff687224 */ /* 0x000fe200078e0085 */
[----:B------:R-:W-:Y:S01]  /*4820*/  MOV R105, R144 ;  /* 0x0000009000697202 */ /* 0x000fe20000000f00 */
[----:B------:R-:W-:Y:S01]  /*4830*/  IMAD.MOV.U32 R133, RZ, RZ, R165 ;  /* 0x000000ffff857224 */ /* 0x000fe200078e00a5 */
[----:B------:R-:W-:Y:S01]  /*4840*/  HMMA.16816.F32.BF16 R44, R8, R46, RZ ;  /* 0x0000002e082c723c */ /* 0x000fe200000418ff */
[----:B------:R-:W-:Y:S01]  /*4850*/  IMAD.MOV.U32 R165, RZ, RZ, R166 ;  /* 0x000000ffffa57224 */ /* 0x000fe200078e00a6 */
[----:B------:R-:W-:Y:S01]  /*4860*/  MOV R166, R148 ;  /* 0x0000009400a67202 */ /* 0x000fe20000000f00 */
[----:B-1----:R-:W-:Y:S01]  /*4870*/  FFMA.FTZ R4, R145, c[0x0][0x2d0], -R0 ;  /* 0x0000b40091047a23 */ /* 0x002fe20000010800 */
[----:B--2---:R-:W-:-:S03]  /*4880*/  F2FP.BF16.PACK_AB R5, R237, R252 ;  /* 0x000000fced05723e */ /* 0x004fc600000010ff */
[----:B------:R1:W-:Y:S02]  /*4890*/  MUFU.EX2 R108, R4 ;  /* 0x00000004006c7308 */ /* 0x0003e40000000800 */
[----:B-1----:R-:W-:Y:S01]  /*48a0*/  FFMA.FTZ R4, R155, c[0x0][0x2d0], -R0 ;  /* 0x0000b4009b047a23 */ /* 0x002fe20000010800 */
[----:B------:R-:W-:-:S05]  /*48b0*/  MOV R155, R129 ;  /* 0x00000081009b7202 */ /* 0x000fca0000000f00 */
[----:B------:R1:W2:Y:S02]  /*48c0*/  MUFU.EX2 R215, R4 ;  /* 0x0000000400d77308 */ /* 0x0002a40000000800 */
[----:B-1----:R-:W-:Y:S02]  /*48d0*/  F2FP.BF16.PACK_AB R4, R238, R235 ;  /* 0x000000ebee04723e */ /* 0x002fe400000010ff */
[----:B--2---:R-:W-:-:S07]  /*48e0*/  F2FP.BF16.PACK_AB R7, R215, R108 ;  /* 0x0000006cd707723e */ /* 0x004fce00000010ff */
[C---:B------:R-:W-:Y:S07]  /*48f0*/  HMMA.16816.F32.BF16 R180, R4.reuse, R76, R40 ;  /* 0x0000004c04b4723c */ /* 0x040fee0000041828 */
[----:B------:R-:W-:Y:S01]  /*4900*/  IMAD.MOV.U32 R76, RZ, RZ, R83 ;  /* 0x000000ffff4c7224 */ /* 0x000fe200078e0053 */
[----:B------:R-:W-:Y:S01]  /*4910*/  HMMA.16816.F32.BF16 R128, R4, R56, R20 ;  /* 0x000000380480723c */ /* 0x000fe20000041814 */
[----:B------:R-:W-:-:S07]  /*4920*/  IMAD.MOV.U32 R77, RZ, RZ, R115 ;  /* 0x000000ffff4d7224 */ /* 0x000fce00078e0073 */
[C---:B------:R-:W-:Y:S07]  /*4930*/  HMMA.16816.F32.BF16 R80, R4.reuse, R72, R36 ;  /* 0x000000480450723c */ /* 0x040fee0000041824 */
[----:B------:R-:W-:Y:S01]  /*4940*/  IMAD.MOV.U32 R72, RZ, RZ, R108 ;  /* 0x000000ffff487224 */ /* 0x000fe200078e006c */
[----:B------:R-:W-:Y:S01]  /*4950*/  MOV R73, R149 ;  /* 0x0000009500497202 */ /* 0x000fe20000000f00 */
[----:B------:R-:W-:Y:S07]  /*4960*/  HMMA.16816.F32.BF16 R108, R4, R68, R32 ;  /* 0x00000044046c723c */ /* 0x000fee0000041820 */
[----:B------:R-:W-:Y:S01]  /*4970*/  IMAD.MOV.U32 R68, RZ, RZ, R150 ;  /* 0x000000ffff447224 */ /* 0x000fe200078e0096 */
[----:B------:R-:W-:Y:S01]  /*4980*/  HMMA.16816.F32.BF16 R32, R8, R90, RZ ;  /* 0x0000005a0820723c */ /* 0x000fe200000418ff */
[----:B------:R-:W-:-:S06]  /*4990*/  IMAD.MOV.U32 R69, RZ, RZ, R151 ;  /* 0x000000ffff457224 */ /* 0x000fcc00078e0097 */
[----:B------:R-:W-:Y:S01]  /*49a0*/  MOV R91, R204 ;  /* 0x000000cc005b7202 */ /* 0x000fe20000000f00 */
[----:B------:R-:W-:Y:S01]  /*49b0*/  HMMA.16816.F32.BF16 R112, R4, R64, R28 ;  /* 0x000000400470723c */ /* 0x000fe2000004181c */
[----:B------:R-:W-:-:S07]  /*49c0*/  IMAD.MOV.U32 R90, RZ, RZ, R205 ;  /* 0x000000ffff5a7224 */ /* 0x000fce00078e00cd */
[C---:B------:R-:W-:Y:S08]  /*49d0*/  HMMA.16816.F32.BF16 R148, R4.reuse, R60, R24 ;  /* 0x0000003c0494723c */ /* 0x040ff00000041818 */
[----:B------:R-:W-:Y:S08]  /*49e0*/  HMMA.16816.F32.BF16 R144, R4, R52, R16 ;  /* 0x000000340490723c */ /* 0x000ff00000041810 */
[C---:B------:R-:W-:Y:S08]  /*49f0*/  HMMA.16816.F32.BF16 R40, R8.reuse, R50, RZ ;  /* 0x000000320828723c */ /* 0x040ff000000418ff */
[C---:B------:R-:W-:Y:S08]  /*4a00*/  HMMA.16816.F32.BF16 R36, R8.reuse, R86, RZ ;  /* 0x000000560824723c */ /* 0x040ff000000418ff */
[C---:B------:R-:W-:Y:S08]  /*4a10*/  HMMA.16816.F32.BF16 R28, R8.reuse, R98, RZ ;  /* 0x00000062081c723c */ /* 0x040ff000000418ff */
[C---:B------:R-:W-:Y:S07]  /*4a20*/  HMMA.16816.F32.BF16 R24, R8.reuse, R102, RZ ;  /* 0x000000660818723c */ /* 0x040fee00000418ff */
[----:B------:R-:W-:Y:S01]  /*4a30*/  IMAD.MOV.U32 R103, RZ, RZ, R105 ;  /* 0x000000ffff677224 */ /* 0x000fe200078e0069 */
[----:B------:R-:W-:Y:S01]  /*4a40*/  HMMA.16816.F32.BF16 R16, R8, R120, RZ ;  /* 0x000000780810723c */ /* 0x000fe200000418ff */
[----:B------:R-:W-:Y:S01]  /*4a50*/  MOV R105, R88 ;  /* 0x0000005800697202 */ /* 0x000fe20000000f00 */
[----:B------:R-:W-:Y:S01]  /*4a60*/  IMAD.MOV.U32 R102, RZ, RZ, R104 ;  /* 0x000000ffff667224 */ /* 0x000fe200078e0068 */
[----:B------:R-:W-:-:S02]  /*4a70*/  MOV R88, R210 ;  /* 0x000000d200587202 */ /* 0x000fc40000000f00 */
[----:B------:R-:W-:Y:S02]  /*4a80*/  MOV R104, R85 ;  /* 0x0000005500687202 */ /* 0x000fe40000000f00 */
[----:B------:R-:W-:Y:S01]  /*4a90*/  IMAD.MOV.U32 R120, RZ, RZ, R212 ;  /* 0x000000ffff787224 */ /* 0x000fe200078e00d4 */
[----:B------:R-:W-:Y:S01]  /*4aa0*/  HMMA.16816.F32.BF16 R20, R8, R106, RZ ;  /* 0x0000006a0814723c */ /* 0x000fe200000418ff */
[----:B------:R-:W-:-:S06]  /*4ab0*/  IMAD.MOV.U32 R121, RZ, RZ, R76 ;  /* 0x000000ffff797224 */ /* 0x000fcc00078e004c */
[----:B------:R-:W-:Y:S01]  /*4ac0*/  IMAD.MOV.U32 R106, RZ, RZ, R89 ;  /* 0x000000ffff6a7224 */ /* 0x000fe200078e0059 */
[----:B------:R-:W-:Y:S01]  /*4ad0*/  HMMA.16816.F32.BF16 R48, R8, R122, RZ ;  /* 0x0000007a0830723c */ /* 0x000fe200000418ff */
[----:B------:R-:W-:Y:S02]  /*4ae0*/  IMAD.MOV.U32 R89, RZ, RZ, R206 ;  /* 0x000000ffff597224 */ /* 0x000fe400078e00ce */
[----:B------:R-:W-:-:S04]  /*4af0*/  IMAD.MOV.U32 R107, RZ, RZ, R84 ;  /* 0x000000ffff6b7224 */ /* 0x000fc800078e0054 */
[----:B------:R-:W-:Y:S01]  /*4b00*/  FFMA.FTZ R8, R169, c[0x0][0x2d0], -R3 ;  /* 0x0000b400a9087a23 */ /* 0x000fe20000010803 */
[----:B------:R-:W-:Y:S01]  /*4b10*/  HMMA.16816.F32.BF16 R64, R4, R66, R32 ;  /* 0x000000420440723c */ /* 0x000fe20000041820 */
[----:B------:R-:W-:Y:S01]  /*4b20*/  MOV R123, R213 ;  /* 0x000000d5007b7202 */ /* 0x000fe20000000f00 */
[----:B------:R-:W-:-:S05]  /*4b30*/  IMAD.MOV.U32 R122, RZ, RZ, R214 ;  /* 0x000000ffff7a7224 */ /* 0x000fca00078e00d6 */
[----:B------:R-:W-:Y:S01]  /*4b40*/  IMAD.MOV.U32 R32, RZ, RZ, R211 ;  /* 0x000000ffff207224 */ /* 0x000fe200078e00d3 */
[C---:B------:R-:W-:Y:S01]  /*4b50*/  HMMA.16816.F32.BF16 R96, R4.reuse, R92, R16 ;  /* 0x0000005c0460723c */ /* 0x040fe20000041810 */
[----:B------:R1:W-:Y:S01]  /*4b60*/  MUFU.EX2 R211, R8 ;  /* 0x0000000800d37308 */ /* 0x0003e20000000800 */
[----:B------:R-:W-:Y:S01]  /*4b70*/  IMAD.MOV.U32 R35, RZ, RZ, R133 ;  /* 0x000000ffff237224 */ /* 0x000fe200078e0085 */
[----:B------:R-:W-:Y:S01]  /*4b80*/  LDSM.16.MT88.4 R16, [R227+0x1100] ;  /* 0x00110000e310783b */ /* 0x000fe20000004200 */
[----:B------:R-:W-:Y:S01]  /*4b90*/  IMAD.MOV.U32 R133, RZ, RZ, R234 ;  /* 0x000000ffff857224 */ /* 0x000fe200078e00ea */
[----:B------:R-:W-:Y:S01]  /*4ba0*/  MOV R33, R73 ;  /* 0x0000004900217202 */ /* 0x000fe20000000f00 */
[----:B------:R-:W-:Y:S01]  /*4bb0*/  IMAD.MOV.U32 R34, RZ, RZ, R72 ;  /* 0x000000ffff227224 */ /* 0x000fe200078e0048 */
[----:B------:R-:W-:Y:S01]  /*4bc0*/  MOV R93, R68 ;  /* 0x00000044005d7202 */ /* 0x000fe20000000f00 */
[----:B------:R-:W-:Y:S01]  /*4bd0*/  HMMA.16816.F32.BF16 R44, R4, R78, R44 ;  /* 0x0000004e042c723c */ /* 0x000fe2000004182c */
[----:B------:R-:W-:-:S07]  /*4be0*/  IMAD.MOV.U32 R92, RZ, RZ, R69 ;  /* 0x000000ffff5c7224 */ /* 0x000fce00078e0045 */
[----:B------:R-:W-:Y:S01]  /*4bf0*/  HMMA.16816.F32.BF16 R40, R4, R74, R40 ;  /* 0x0000004a0428723c */ /* 0x000fe20000041828 */
[----:B-1----:R-:W-:-:S04]  /*4c00*/  FFMA.FTZ R8, R168, c[0x0][0x2d0], -R3 ;  /* 0x0000b400a8087a23 */ /* 0x002fc80000010803 */
[----:B------:R1:W-:Y:S03]  /*4c10*/  MUFU.EX2 R212, R8 ;  /* 0x0000000800d47308 */ /* 0x0003e60000000800 */
[C---:B------:R-:W-:Y:S08]  /*4c20*/  HMMA.16816.F32.BF16 R36, R4.reuse, R70, R36 ;  /* 0x000000460424723c */ /* 0x040ff00000041824 */
[----:B------:R-:W-:Y:S01]  /*4c30*/  HMMA.16816.F32.BF16 R60, R4, R62, R28 ;  /* 0x0000003e043c723c */ /* 0x000fe2000004181c */
[----:B------:R-:W-:Y:S01]  /*4c40*/  LDSM.16.MT88.4 R28, [R226+0x1100] ;  /* 0x00110000e21c783b */ /* 0x000fe20000004200 */
[----:B-1----:R-:W-:Y:S01]  /*4c50*/  FFMA.FTZ R8, R162, c[0x0][0x2d0], -R3 ;  /* 0x0000b400a2087a23 */ /* 0x002fe20000010803 */
[----:B------:R-:W-:-:S05]  /*4c60*/  MOV R162, R208 ;  /* 0x000000d000a27202 */ /* 0x000fca0000000f00 */
[C---:B------:R-:W-:Y:S01]  /*4c70*/  HMMA.16816.F32.BF16 R56, R4.reuse, R58, R24 ;  /* 0x0000003a0438723c */ /* 0x040fe20000041818 */
[----:B------:R1:W-:Y:S01]  /*4c80*/  MUFU.EX2 R213, R8 ;  /* 0x0000000800d57308 */ /* 0x0003e20000000800 */
[----:B------:R-:W-:Y:S06]  /*4c90*/  LDSM.16.MT88.4 R24, [R225+0x1100] ;  /* 0x00110000e118783b */ /* 0x000fec0000004200 */
[C---:B------:R-:W-:Y:S01]  /*4ca0*/  HMMA.16816.F32.BF16 R52, R4.reuse, R54, R20 ;  /* 0x000000360434723c */ /* 0x040fe20000041814 */
[----:B------:R-:W2:Y:S07]  /*4cb0*/  LDSM.16.MT88.4 R20, [R224+0x1100] ;  /* 0x00110000e014783b */ /* 0x000eae0000004200 */
[----:B------:R-:W-:Y:S01]  /*4cc0*/  HMMA.16816.F32.BF16 R48, R4, R94, R48 ;  /* 0x0000005e0430723c */ /* 0x000fe20000041830 */
[----:B-1----:R-:W-:-:S02]  /*4cd0*/  FFMA.FTZ R8, R161, c[0x0][0x2d0], -R3 ;  /* 0x0000b400a1087a23 */ /* 0x002fc40000010803 */
[----:B------:R-:W-:Y:S02]  /*4ce0*/  IMAD.MOV.U32 R161, RZ, RZ, R207 ;  /* 0x000000ffffa17224 */ /* 0x000fe400078e00cf */
[----:B------:R1:W3:Y:S02]  /*4cf0*/  MUFU.EX2 R214, R8 ;  /* 0x0000000800d67308 */ /* 0x0002e40000000800 */
[----:B------:R-:W-:Y:S02]  /*4d00*/  FFMA.FTZ R4, R177, c[0x0][0x2d0], -R13 ;  /* 0x0000b400b1047a23 */ /* 0x000fe4000001080d */
[----:B-1----:R-:W-:Y:S01]  /*4d10*/  FFMA.FTZ R8, R174, c[0x0][0x2d0], -R0 ;  /* 0x0000b400ae087a23 */ /* 0x002fe20000010800 */
[----:B---3--:R-:W-:-:S03]  /*4d20*/  F2FP.BF16.PACK_AB R10, R214, R213 ;  /* 0x000000d5d60a723e */ /* 0x008fc600000010ff */
[----:B------:R1:W-:Y:S08]  /*4d30*/  MUFU.EX2 R174, R4 ;  /* 0x0000000400ae7308 */ /* 0x0003f00000000800 */
[----:B------:R3:W-:Y:S01]  /*4d40*/  MUFU.EX2 R207, R8 ;  /* 0x0000000800cf7308 */ /* 0x0007e20000000800 */
[----:B-1----:R-:W-:-:S07]  /*4d50*/  FFMA.FTZ R4, R184, c[0x0][0x2d0], -R13 ;  /* 0x0000b400b8047a23 */ /* 0x002fce000001080d */
[----:B------:R1:W4:Y:S01]  /*4d60*/  MUFU.EX2 R204, R4 ;  /* 0x0000000400cc7308 */ /* 0x0003220000000800 */
[----:B---3--:R-:W-:-:S07]  /*4d70*/  FFMA.FTZ R8, R170, c[0x0][0x2d0], -R0 ;  /* 0x0000b400aa087a23 */ /* 0x008fce0000010800 */
[----:B------:R3:W2:Y:S01]  /*4d80*/  MUFU.EX2 R208, R8 ;  /* 0x0000000800d07308 */ /* 0x0006a20000000800 */
[----:B-1----:R-:W-:Y:S01]  /*4d90*/  FFMA.FTZ R4, R187, c[0x0][0x2d0], -R12 ;  /* 0x0000b400bb047a23 */ /* 0x002fe2000001080c */
[----:B----4-:R-:W-:-:S06]  /*4da0*/  F2FP.BF16.PACK_AB R6, R204, R174 ;  /* 0x000000aecc06723e */ /* 0x010fcc00000010ff */
[----:B------:R1:W-:Y:S01]  /*4db0*/  MUFU.EX2 R168, R4 ;  /* 0x0000000400a87308 */ /* 0x0003e20000000800 */
[----:B---3--:R-:W-:Y:S01]  /*4dc0*/  FFMA.FTZ R8, R163, c[0x0][0x2d0], -R0 ;  /* 0x0000b400a3087a23 */ /* 0x008fe20000010800 */
[----:B--2---:R-:W-:Y:S01]  /*4dd0*/  F2FP.BF16.PACK_AB R9, R208, R207 ;  /* 0x000000cfd009723e */ /* 0x004fe200000010ff */
[----:B------:R-:W-:-:S05]  /*4de0*/  IMAD.MOV.U32 R163, RZ, RZ, R209 ;  /* 0x000000ffffa37224 */ /* 0x000fca00078e00d1 */
[----:B------:R2:W-:Y:S01]  /*4df0*/  MUFU.EX2 R209, R8 ;  /* 0x0000000800d17308 */ /* 0x0005e20000000800 */
[----:B-1----:R-:W-:-:S07]  /*4e00*/  FFMA.FTZ R4, R186, c[0x0][0x2d0], -R12 ;  /* 0x0000b400ba047a23 */ /* 0x002fce000001080c */
[----:B------:R1:W3:Y:S01]  /*4e10*/  MUFU.EX2 R169, R4 ;  /* 0x0000000400a97308 */ /* 0x0002e20000000800 */
[----:B--2---:R-:W-:Y:S01]  /*4e20*/  FFMA.FTZ R8, R132, c[0x0][0x2d0], -R0 ;  /* 0x0000b40084087a23 */ /* 0x004fe20000010800 */
[----:B------:R-:W-:-:S06]  /*4e30*/  MOV R132, R77 ;  /* 0x0000004d00847202 */ /* 0x000fcc0000000f00 */
[----:B------:R2:W4:Y:S01]  /*4e40*/  MUFU.EX2 R210, R8 ;  /* 0x0000000800d27308 */ /* 0x0005220000000800 */
[----:B-1----:R-:W-:Y:S01]  /*4e50*/  FFMA.FTZ R4, R185, c[0x0][0x2d0], -R12 ;  /* 0x0000b400b9047a23 */ /* 0x002fe2000001080c */
[----:B---3--:R-:W-:-:S06]  /*4e60*/  F2FP.BF16.PACK_AB R5, R169, R168 ;  /* 0x000000a8a905723e */ /* 0x008fcc00000010ff */
[----:B------:R1:W-:Y:S01]  /*4e70*/  MUFU.EX2 R170, R4 ;  /* 0x0000000400aa7308 */ /* 0x0003e20000000800 */
[----:B--2---:R-:W-:Y:S01]  /*4e80*/  FFMA.FTZ R8, R179, c[0x0][0x2d0], -R13 ;  /* 0x0000b400b3087a23 */ /* 0x004fe2000001080d */
[----:B----4-:R-:W-:-:S06]  /*4e90*/  F2FP.BF16.PACK_AB R11, R210, R209 ;  /* 0x000000d1d20b723e */ /* 0x010fcc00000010ff */
[----:B------:R2:W-:Y:S01]  /*4ea0*/  MUFU.EX2 R205, R8 ;  /* 0x0000000800cd7308 */ /* 0x0005e20000000800 */
[----:B-1----:R-:W-:-:S07]  /*4eb0*/  FFMA.FTZ R4, R176, c[0x0][0x2d0], -R12 ;  /* 0x0000b400b0047a23 */ /* 0x002fce000001080c */
[----:B------:R-:W1:Y:S01]  /*4ec0*/  MUFU.EX2 R234, R4 ;  /* 0x0000000400ea7308 */ /* 0x000e620000000800 */
[----:B--2---:R-:W-:-:S07]  /*4ed0*/  FFMA.FTZ R8, R178, c[0x0][0x2d0], -R13 ;  /* 0x0000b400b2087a23 */ /* 0x004fce000001080d */
[----:B------:R-:W2:Y:S01]  /*4ee0*/  MUFU.EX2 R206, R8 ;  /* 0x0000000800ce7308 */ /* 0x000ea20000000800 */
[----:B-1----:R-:W-:Y:S02]  /*4ef0*/  F2FP.BF16.PACK_AB R7, R234, R170 ;  /* 0x000000aaea07723e */ /* 0x002fe400000010ff */
[----:B--2---:R-:W-:Y:S02]  /*4f00*/  F2FP.BF16.PACK_AB R4, R206, R205 ;  /* 0x000000cdce04723e */ /* 0x004fe400000010ff */
[----:B------:R-:W-:-:S05]  /*4f10*/  F2FP.BF16.PACK_AB R8, R212, R211 ;  /* 0x000000d3d408723e */ /* 0x000fca00000010ff */
[----:B------:R-:W-:Y:S07]  /*4f20*/  HMMA.16816.F32.BF16 R176, R4, R20, R196 ;  /* 0x0000001404b0723c */ /* 0x000fee00000418c4 */
[----:B------:R-:W-:Y:S01]  /*4f30*/  IMAD.MOV.U32 R196, RZ, RZ, R163 ;  /* 0x000000ffffc47224 */ /* 0x000fe200078e00a3 */
[----:B------:R-:W-:Y:S01]  /*4f40*/  MOV R197, R161 ;  /* 0x000000a100c57202 */ /* 0x000fe20000000f00 */
[----:B------:R-:W-:Y:S01]  /*4f50*/  IMAD.MOV.U32 R163, RZ, RZ, R241 ;  /* 0x000000ffffa37224 */ /* 0x000fe200078e00f1 */
[----:B------:R-:W-:Y:S01]  /*4f60*/  HMMA.16816.F32.BF16 R68, R8, R24, R80 ;  /* 0x000000180844723c */ /* 0x000fe20000041850 */
[----:B------:R-:W2:Y:S01]  /*4f70*/  LDL.LU R241, [R1+0x88] ;  /* 0x0000880001f17983 */ /* 0x000ea20000300800 */
[----:B------:R-:W-:-:S02]  /*4f80*/  IMAD.MOV.U32 R161, RZ, RZ, R242 ;  /* 0x000000ffffa17224 */ /* 0x000fc400078e00f2 */
[----:B------:R-:W-:Y:S01]  /*4f90*/  IMAD.MOV.U32 R199, RZ, RZ, R32 ;  /* 0x000000ffffc77224 */ /* 0x000fe200078e0020 */
[----:B------:R-:W3:Y:S01]  /*4fa0*/  LDL.LU R242, [R1+0x84] ;  /* 0x0000840001f27983 */ /* 0x000ee20000300800 */
[----:B------:R-:W-:Y:S01]  /*4fb0*/  IMAD.MOV.U32 R32, RZ, RZ, R34 ;  /* 0x000000ffff207224 */ /* 0x000fe200078e0022 */
[----:B------:R-:W-:Y:S01]  /*4fc0*/  MOV R34, R93 ;  /* 0x0000005d00227202 */ /* 0x000fe20000000f00 */
[----:B------:R-:W-:Y:S01]  /*4fd0*/  HMMA.16816.F32.BF16 R72, R4, R24, R220 ;  /* 0x000000180448723c */ /* 0x000fe200000418dc */
[----:B------:R-:W-:-:S07]  /*4fe0*/  IMAD.MOV.U32 R198, RZ, RZ, R162 ;  /* 0x000000ffffc67224 */ /* 0x000fce00078e00a2 */
[-C--:B------:R-:W-:Y:S08]  /*4ff0*/  HMMA.16816.F32.BF16 R76, R4, R26.reuse, R136 ;  /* 0x0000001a044c723c */ /* 0x080ff00000041888 */
[C---:B------:R-:W-:Y:S01]  /*5000*/  HMMA.16816.F32.BF16 R40, R8.reuse, R26, R40 ;  /* 0x0000001a0828723c */ /* 0x040fe20000041828 */
[----:B------:R-:W-:Y:S07]  /*5010*/  LDSM.16.MT88.4 R24, [R224+0x3100] ;  /* 0x00310000e018783b */ /* 0x000fee0000004200 */
[----:B------:R-:W-:Y:S07]  /*5020*/  HMMA.16816.F32.BF16 R180, R8, R20, R180 ;  /* 0x0000001408b4723c */ /* 0x000fee00000418b4 */
[----:B------:R-:W-:Y:S01]  /*5030*/  IMAD.MOV.U32 R21, RZ, RZ, R132 ;  /* 0x000000ffff157224 */ /* 0x000fe200078e0084 */
[----:B------:R-:W-:Y:S01]  /*5040*/  MOV R132, R33 ;  /* 0x0000002100847202 */ /* 0x000fe20000000f00 */
[----:B------:R-:W-:Y:S01]  /*5050*/  HMMA.16816.F32.BF16 R184, R4, R22, R124 ;  /* 0x0000001604b8723c */ /* 0x000fe2000004187c */
[----:B------:R-:W-:-:S06]  /*5060*/  IMAD.MOV.U32 R33, RZ, RZ, R92 ;  /* 0x000000ffff217224 */ /* 0x000fcc00078e005c */
[----:B------:R-:W-:Y:S01]  /*5070*/  IMAD.MOV.U32 R126, RZ, RZ, R21 ;  /* 0x000000ffff7e7224 */ /* 0x000fe200078e0015 */
[----:B------:R-:W-:Y:S01]  /*5080*/  MOV R125, R233 ;  /* 0x000000e9007d7202 */ /* 0x000fe20000000f00 */
[----:B------:R-:W-:Y:S01]  /*5090*/  IMAD.MOV.U32 R124, RZ, RZ, R234 ;  /* 0x000000ffff7c7224 */ /* 0x000fe200078e00ea */
[----:B------:R-:W-:Y:S01]  /*50a0*/  MOV R127, R132 ;  /* 0x00000084007f7202 */ /* 0x000fe20000000f00 */
[----:B------:R-:W-:Y:S01]  /*50b0*/  HMMA.16816.F32.BF16 R44, R8, R22, R44 ;  /* 0x00000016082c723c */ /* 0x000fe2000004182c */
[----:B------:R-:W1:Y:S01]  /*50c0*/  LDSM.16.MT88.4 R20, [R225+0x3100] ;  /* 0x00310000e114783b */ /* 0x000e620000004200 */
[----:B------:R-:W-:-:S06]  /*50d0*/  IMAD.MOV.U32 R80, RZ, RZ, R125 ;  /* 0x000000ffff507224 */ /* 0x000fcc00078e007d */
[C---:B------:R-:W-:Y:S08]  /*50e0*/  HMMA.16816.F32.BF16 R84, R8.reuse, R16, R108 ;  /* 0x000000100854723c */ /* 0x040ff0000004186c */
[-C--:B------:R-:W-:Y:S08]  /*50f0*/  HMMA.16816.F32.BF16 R220, R8, R28.reuse, R112 ;  /* 0x0000001c08dc723c */ /* 0x080ff00000041870 */
[----:B------:R-:W-:Y:S01]  /*5100*/  HMMA.16816.F32.BF16 R104, R4, R28, R104 ;  /* 0x0000001c0468723c */ /* 0x000fe20000041868 */
[----:B------:R-:W-:-:S07]  /*5110*/  MOV R115, R126 ;  /* 0x0000007e00737202 */ /* 0x000fce0000000f00 */
[C---:B------:R-:W-:Y:S07]  /*5120*/  HMMA.16816.F32.BF16 R108, R4.reuse, R30, R248 ;  /* 0x0000001e046c723c */ /* 0x040fee00000418f8 */
[----:B------:R-:W-:Y:S01]  /*5130*/  MOV R248, R127 ;  /* 0x0000007f00f87202 */ /* 0x000fe20000000f00 */
[----:B------:R-:W-:Y:S01]  /*5140*/  HMMA.16816.F32.BF16 R88, R4, R16, R88 ;  /* 0x000000100458723c */ /* 0x000fe20000041858 */
[----:B------:R-:W-:Y:S01]  /*5150*/  IMAD.MOV.U32 R251, RZ, RZ, R32 ;  /* 0x000000fffffb7224 */ /* 0x000fe200078e0020 */
[----:B------:R-:W-:Y:S01]  /*5160*/  MOV R250, R34 ;  /* 0x0000002200fa7202 */ /* 0x000fe20000000f00 */
[----:B------:R-:W-:-:S05]  /*5170*/  IMAD.MOV.U32 R249, RZ, RZ, R33 ;  /* 0x000000fffff97224 */ /* 0x000fca00078e0021 */
[-C--:B------:R-:W-:Y:S08]  /*5180*/  HMMA.16816.F32.BF16 R92, R4, R18.reuse, R140 ;  /* 0x00000012045c723c */ /* 0x080ff0000004188c */
[----:B------:R-:W-:Y:S01]  /*5190*/  HMMA.16816.F32.BF16 R36, R8, R18, R36 ;  /* 0x000000120824723c */ /* 0x000fe20000041824 */
[----:B------:R-:W4:Y:S01]  /*51a0*/  LDSM.16.MT88.4 R16, [R227+0x3100] ;  /* 0x00310000e310783b */ /* 0x000f220000004200 */
        /* <DEDUP_REMOVED lines=10> */
[----:B------:R-:W-:Y:S02]  /*5250*/  IMAD.MOV.U32 R197, RZ, RZ, R161 ;  /* 0x000000ffffc57224 */ /* 0x000fe400078e00a1 */
[----:B------:R-:W-:Y:S01]  /*5260*/  IMAD.MOV.U32 R114, RZ, RZ, R102 ;  /* 0x000000ffff727224 */ /* 0x000fe200078e0066 */
[----:B-1----:R-:W-:Y:S01]  /*5270*/  HMMA.16816.F32.BF16 R140, R4, R22, R216 ;  /* 0x00000016048c723c */ /* 0x002fe200000418d8 */
[----:B------:R-:W-:-:S07]  /*5280*/  IMAD.MOV.U32 R199, RZ, RZ, R119 ;  /* 0x000000ffffc77224 */ /* 0x000fce00078e0077 */
[----:B------:R-:W-:Y:S01]  /*5290*/  HMMA.16816.F32.BF16 R120, R4, R24, R120 ;  /* 0x000000180478723c */ /* 0x000fe20000041878 */
[----:B------:R-:W-:-:S07]  /*52a0*/  IMAD.MOV.U32 R100, RZ, RZ, R230 ;  /* 0x000000ffff647224 */ /* 0x000fce00078e00e6 */
[----:B------:R-:W-:Y:S01]  /*52b0*/  HMMA.16816.F32.BF16 R60, R8, R26, R60 ;  /* 0x0000001a083c723c */ /* 0x000fe2000004183c */
[----:B------:R-:W-:Y:S01]  /*52c0*/  IMAD.MOV.U32 R102, RZ, RZ, R232 ;  /* 0x000000ffff667224 */ /* 0x000fe200078e00e8 */
[----:B------:R-:W-:Y:S01]  /*52d0*/  MOV R219, R248 ;  /* 0x000000f800db7202 */ /* 0x000fe20000000f00 */
[----:B------:R-:W-:Y:S01]  /*52e0*/  IMAD.MOV.U32 R83, RZ, RZ, R235 ;  /* 0x000000ffff537224 */ /* 0x000fe200078e00eb */
[----:B------:R-:W-:Y:S01]  /*52f0*/  MOV R132, R236 ;  /* 0x000000ec00847202 */ /* 0x000fe20000000f00 */
[----:B------:R1:W5:Y:S03]  /*5300*/  LDL.LU R243, [R1+0x80] ;  /* 0x0000800001f37983 */ /* 0x0003660000300800 */
[C---:B------:R-:W-:Y:S08]  /*5310*/  HMMA.16816.F32.BF16 R136, R4.reuse, R20, R136 ;  /* 0x000000140488723c */ /* 0x040ff00000041888 */
[C---:B----4-:R-:W-:Y:S08]  /*5320*/  HMMA.16816.F32.BF16 R152, R4.reuse, R16, R152 ;  /* 0x000000100498723c */ /* 0x050ff00000041898 */
[----:B------:R-:W-:Y:S08]  /*5330*/  HMMA.16816.F32.BF16 R156, R4, R18, R156 ;  /* 0x00000012049c723c */ /* 0x000ff0000004189c */
[----:B------:R-:W-:Y:S01]  /*5340*/  HMMA.16816.F32.BF16 R56, R8, R22, R56 ;  /* 0x000000160838723c */ /* 0x000fe20000041838 */
[----:B------:R-:W-:-:S02]  /*5350*/  IMAD.MOV.U32 R163, RZ, RZ, R237 ;  /* 0x000000ffffa37224 */ /* 0x000fc400078e00ed */
[----:B------:R-:W-:Y:S02]  /*5360*/  IMAD.MOV.U32 R161, RZ, RZ, R238 ;  /* 0x000000ffffa17224 */ /* 0x000fe400078e00ee */
[----:B------:R-:W-:-:S03]  /*5370*/  IMAD.MOV.U32 R162, RZ, RZ, R133 ;  /* 0x000000ffffa27224 */ /* 0x000fc600078e0085 */
[----:B------:R-:W-:Y:S01]  /*5380*/  HMMA.16816.F32.BF16 R52, R8, R18, R52 ;  /* 0x000000120834723c */ /* 0x000fe20000041834 */
[----:B---3--:R-:W-:Y:S01]  /*5390*/  MOV R81, R242 ;  /* 0x000000f200517202 */ /* 0x008fe20000000f00 */
[----:B--2---:R-:W-:Y:S01]  /*53a0*/  IMAD.MOV.U32 R82, RZ, RZ, R241 ;  /* 0x000000ffff527224 */ /* 0x004fe200078e00f1 */
[----:B------:R-:W-:Y:S01]  /*53b0*/  MOV R133, R239 ;  /* 0x000000ef00857202 */ /* 0x000fe20000000f00 */
[----:B------:R-:W-:Y:S01]  /*53c0*/  IMAD.MOV.U32 R119, RZ, RZ, R240 ;  /* 0x000000ffff777224 */ /* 0x000fe200078e00f0 */
[----:B------:R1:W5:Y:S01]  /*53d0*/  LDL.LU R242, [R1+0x7c] ;  /* 0x00007c0001f27983 */ /* 0x0003620000300800 */
[----:B------:R-:W-:Y:S02]  /*53e0*/  IMAD.MOV.U32 R28, RZ, RZ, R81 ;  /* 0x000000ffff1c7224 */ /* 0x000fe400078e0051 */
[----:B------:R-:W-:Y:S01]  /*53f0*/  IMAD.MOV.U32 R81, RZ, RZ, R124 ;  /* 0x000000ffff517224 */ /* 0x000fe200078e007c */
[----:B------:R1:W5:Y:S01]  /*5400*/  LDL.LU R241, [R1+0x78] ;  /* 0x0000780001f17983 */ /* 0x0003620000300800 */
[----:B------:R-:W-:Y:S01]  /*5410*/  HMMA.16816.F32.BF16 R124, R4, R26, R244 ;  /* 0x0000001a047c723c */ /* 0x000fe200000418f4 */
[----:B------:R-:W-:-:S02]  /*5420*/  IMAD.MOV.U32 R29, RZ, RZ, R82 ;  /* 0x000000ffff1d7224 */ /* 0x000fc400078e0052 */
[----:B------:R1:W5:Y:S04]  /*5430*/  LDL.LU R240, [R1+0x74] ;  /* 0x0000740001f07983 */ /* 0x0003680000300800 */
[----:B------:R-:W-:Y:S01]  /*5440*/  IMAD.MOV.U32 R247, RZ, RZ, R35 ;  /* 0x000000fffff77224 */ /* 0x000fe200078e0023 */
[----:B------:R-:W-:Y:S01]  /*5450*/  MOV R245, R100 ;  /* 0x0000006400f57202 */ /* 0x000fe20000000f00 */
[----:B------:R-:W2:Y:S01]  /*5460*/  LDSM.16.MT88.4 R32, [R226+0x3100] ;  /* 0x00310000e220783b */ /* 0x000ea20000004200 */
[----:B------:R-:W-:Y:S02]  /*5470*/  IMAD.MOV.U32 R246, RZ, RZ, R249 ;  /* 0x000000fffff67224 */ /* 0x000fe400078e00f9 */
[----:B------:R-:W-:Y:S02]  /*5480*/  IMAD.MOV.U32 R218, RZ, RZ, R247 ;  /* 0x000000ffffda7224 */ /* 0x000fe400078e00f7 */
[----:B------:R-:W-:Y:S01]  /*5490*/  IMAD.MOV.U32 R244, RZ, RZ, R101 ;  /* 0x000000fffff47224 */ /* 0x000fe200078e0065 */
[----:B------:R-:W-:Y:S01]  /*54a0*/  MOV R82, R83 ;  /* 0x0000005300527202 */ /* 0x000fe20000000f00 */
[----:B------:R-:W-:Y:S01]  /*54b0*/  IMAD.MOV.U32 R247, RZ, RZ, R250 ;  /* 0x000000fffff77224 */ /* 0x000fe200078e00fa */
[----:B------:R1:W5:Y:S01]  /*54c0*/  LDL.LU R239, [R1+0x70] ;  /* 0x0000700001ef7983 */ /* 0x0003620000300800 */
[----:B------:R-:W-:-:S02]  /*54d0*/  IMAD.MOV.U32 R249, RZ, RZ, R102 ;  /* 0x000000fffff97224 */ /* 0x000fc400078e0066 */
[----:B------:R-:W-:Y:S01]  /*54e0*/  IMAD.MOV.U32 R250, RZ, RZ, R103 ;  /* 0x000000fffffa7224 */ /* 0x000fe200078e0067 */
[----:B------:R1:W5:Y:S01]  /*54f0*/  LDL.LU R238, [R1+0x6c] ;  /* 0x00006c0001ee7983 */ /* 0x0003620000300800 */
[C---:B--2---:R-:W-:Y:S01]  /*5500*/  HMMA.16816.F32.BF16 R196, R4.reuse, R32, R196 ;  /* 0x0000002004c4723c */ /* 0x044fe200000418c4 */
[----:B------:R-:W-:Y:S02]  /*5510*/  IMAD.MOV.U32 R83, RZ, RZ, R167 ;  /* 0x000000ffff537224 */ /* 0x000fe400078e00a7 */
[----:B------:R1:W5:Y:S05]  /*5520*/  LDL.LU R237, [R1+0x68] ;  /* 0x0000680001ed7983 */ /* 0x00036a0000300800 */
[----:B------:R-:W-:Y:S01]  /*5530*/  HMMA.16816.F32.BF16 R100, R4, R34, R200 ;  /* 0x000000220464723c */ /* 0x000fe200000418c8 */
[----:B------:R-:W-:Y:S01]  /*5540*/  MOV R248, R83 ;  /* 0x0000005300f87202 */ /* 0x000fe20000000f00 */
[----:B------:R-:W-:Y:S01]  /*5550*/  IMAD.MOV.U32 R167, RZ, RZ, R229 ;  /* 0x000000ffffa77224 */ /* 0x000fe200078e00e5 */
[----:B------:R1:W5:Y:S04]  /*5560*/  LDL.LU R236, [R1+0x64] ;  /* 0x0000640001ec7983 */ /* 0x0003680000300800 */
[----:B------:R-:W-:Y:S01]  /*5570*/  FFMA.FTZ R4, R195, c[0x0][0x2d0], -R3 ;  /* 0x0000b400c3047a23 */ /* 0x000fe20000010803 */
[----:B------:R-:W-:Y:S01]  /*5580*/  MOV R200, R218 ;  /* 0x000000da00c87202 */ /* 0x000fe20000000f00 */
[----:B------:R-:W-:Y:S01]  /*5590*/  IMAD.MOV.U32 R201, RZ, RZ, R219 ;  /* 0x000000ffffc97224 */ /* 0x000fe200078e00db */
[----:B------:R-:W-:Y:S01]  /*55a0*/  MOV R203, R29 ;  /* 0x0000001d00cb7202 */ /* 0x000fe20000000f00 */
[----:B------:R-:W-:Y:S01]  /*55b0*/  HMMA.16816.F32.BF16 R216, R8, R30, R64 ;  /* 0x0000001e08d8723c */ /* 0x000fe20000041840 */
[----:B------:R-:W-:Y:S01]  /*55c0*/  IMAD.MOV.U32 R202, RZ, RZ, R28 ;  /* 0x000000ffffca7224 */ /* 0x000fe200078e001c */
[----:B------:R1:W5:Y:S01]  /*55d0*/  LDL.LU R235, [R1+0x60] ;  /* 0x0000600001eb7983 */ /* 0x0003620000300800 */
[----:B------:R-:W-:-:S03]  /*55e0*/  IMAD.MOV.U32 R83, RZ, RZ, R228 ;  /* 0x000000ffff537224 */ /* 0x000fc600078e00e4 */
[----:B------:R1:W5:Y:S02]  /*55f0*/  LDL.LU R234, [R1+0x5c] ;  /* 0x00005c0001ea7983 */ /* 0x0003640000300800 */
[C---:B------:R-:W-:Y:S01]  /*5600*/  HMMA.16816.F32.BF16 R64, R8.reuse, R24, R148 ;  /* 0x000000180840723c */ /* 0x040fe20000041894 */
[----:B------:R2:W-:Y:S01]  /*5610*/  MUFU.EX2 R24, R4 ;  /* 0x0000000400187308 */ /* 0x0005e20000000800 */
[----:B------:R1:W5:Y:S04]  /*5620*/  LDL.LU R233, [R1+0x58] ;  /* 0x0000580001e97983 */ /* 0x0003680000300800 */
[----:B------:R1:W5:Y:S02]  /*5630*/  LDL.LU R232, [R1+0x54] ;  /* 0x0000540001e87983 */ /* 0x0003640000300800 */
[C---:B------:R-:W-:Y:S02]  /*5640*/  HMMA.16816.F32.BF16 R28, R8.reuse, R20, R128 ;  /* 0x00000014081c723c */ /* 0x040fe40000041880 */
[----:B------:R-:W-:Y:S04]  /*5650*/  LDSM.16.MT88.4 R128, [R224+0x3900] ;  /* 0x00390000e080783b */ /* 0x000fe80000004200 */
[----:B------:R1:W5:Y:S01]  /*5660*/  LDL.LU R231, [R1+0x50] ;  /* 0x0000500001e77983 */ /* 0x0003620000300800 */
[--C-:B--2---:R-:W-:Y:S01]  /*5670*/  FFMA.FTZ R4, R194, c[0x0][0x2d0], -R3.reuse ;  /* 0x0000b400c2047a23 */ /* 0x104fe20000010803 */
[C---:B------:R-:W-:Y:S02]  /*5680*/  HMMA.16816.F32.BF16 R148, R8.reuse, R16, R144 ;  /* 0x000000100894723c */ /* 0x040fe40000041890 */
[----:B------:R-:W-:Y:S01]  /*5690*/  LDSM.16.MT88.4 R144, [R225+0x3900] ;  /* 0x00390000e190783b */ /* 0x000fe20000004200 */
[----:B------:R2:W3:Y:S03]  /*56a0*/  MUFU.EX2 R25, R4 ;  /* 0x0000000400197308 */ /* 0x0004e60000000800 */
[----:B------:R1:W5:Y:S02]  /*56b0*/  LDL.LU R230, [R1+0x4c] ;  /* 0x00004c0001e67983 */ /* 0x0003640000300800 */
[----:B------:R-:W-:Y:S02]  /*56c0*/  HMMA.16816.F32.BF16 R48, R8, R34, R48 ;  /* 0x000000220830723c */ /* 0x000fe40000041830 */
[----:B------:R1:W5:Y:S04]  /*56d0*/  LDL.LU R229, [R1+0x48] ;  /* 0x0000480001e57983 */ /* 0x0003680000300800 */
[----:B------:R1:W5:Y:S01]  /*56e0*/  LDL.LU R228, [R1+0x44] ;  /* 0x0000440001e47983 */ /* 0x0003620000300800 */
[----:B--2---:R-:W-:-:S02]  /*56f0*/  FFMA.FTZ R4, R193, c[0x0][0x2d0], -R3 ;  /* 0x0000b400c1047a23 */ /* 0x004fc40000010803 */
[----:B------:R-:W-:-:S04]  /*5700*/  FFMA.FTZ R3, R192, c[0x0][0x2d0], -R3 ;  /* 0x0000b400c0037a23 */ /* 0x000fc80000010803 */
[----:B------:R2:W-:Y:S02]  /*5710*/  MUFU.EX2 R26, R3 ;  /* 0x00000003001a7308 */ /* 0x0005e40000000800 */
[----:B--2---:R-:W-:-:S06]  /*5720*/  FFMA.FTZ R3, R191, c[0x0][0x2d0], -R0 ;  /* 0x0000b400bf037a23 */ /* 0x004fcc0000010800 */
[----:B------:R2:W-:Y:S02]  /*5730*/  MUFU.EX2 R20, R3 ;  /* 0x0000000300147308 */ /* 0x0005e40000000800 */
[----:B--2---:R-:W-:-:S06]  /*5740*/  FFMA.FTZ R3, R190, c[0x0][0x2d0], -R0 ;  /* 0x0000b400be037a23 */ /* 0x004fcc0000010800 */
[----:B------:R2:W4:Y:S02]  /*5750*/  MUFU.EX2 R22, R3 ;  /* 0x0000000300167308 */ /* 0x0005240000000800 */
[--C-:B--2---:R-:W-:Y:S02]  /*5760*/  FFMA.FTZ R3, R189, c[0x0][0x2d0], -R0.reuse ;  /* 0x0000b400bd037a23 */ /* 0x104fe40000010800 */
[----:B------:R-:W-:Y:S02]  /*5770*/  FFMA.FTZ R0, R188, c[0x0][0x2d0], -R0 ;  /* 0x0000b400bc007a23 */ /* 0x000fe40000010800 */
[----:B------:R-:W2:Y:S02]  /*5780*/  LDSM.16.MT88.4 R188, [R224+0x1900] ;  /* 0x00190000e0bc783b */ /* 0x000ea40000004200 */
[----:B------:R1:W-:Y:S02]  /*5790*/  MUFU.EX2 R21, R0 ;  /* 0x0000000000157308 */ /* 0x0003e40000000800 */
[----:B-1----:R-:W-:-:S02]  /*57a0*/  FFMA.FTZ R0, R200, c[0x0][0x2d0], -R13 ;  /* 0x0000b400c8007a23 */ /* 0x002fc4000001080d */
[----:B------:R-:W-:Y:S02]  /*57b0*/  IMAD.MOV.U32 R200, RZ, RZ, R201 ;  /* 0x000000ffffc87224 */ /* 0x000fe400078e00c9 */
[----:B------:R-:W-:Y:S01]  /*57c0*/  IMAD.MOV.U32 R201, RZ, RZ, R202 ;  /* 0x000000ffffc97224 */ /* 0x000fe200078e00ca */
[----:B------:R-:W-:Y:S01]  /*57d0*/  MOV R202, R203 ;  /* 0x000000cb00ca7202 */ /* 0x000fe20000000f00 */
[----:B------:R1:W-:Y:S01]  /*57e0*/  MUFU.EX2 R16, R0 ;  /* 0x0000000000107308 */ /* 0x0003e20000000800 */
[----:B------:R-:W-:Y:S02]  /*57f0*/  IMAD.MOV.U32 R203, RZ, RZ, R244 ;  /* 0x000000ffffcb7224 */ /* 0x000fe400078e00f4 */
[----:B------:R-:W-:Y:S01]  /*5800*/  IMAD.MOV.U32 R244, RZ, RZ, R245 ;  /* 0x000000fffff47224 */ /* 0x000fe200078e00f5 */
[----:B------:R-:W-:Y:S01]  /*5810*/  MOV R245, R251 ;  /* 0x000000fb00f57202 */ /* 0x000fe20000000f00 */
[----:B------:R-:W-:Y:S02]  /*5820*/  IMAD.MOV.U32 R251, RZ, RZ, R112 ;  /* 0x000000fffffb7224 */ /* 0x000fe400078e0070 */
[----:B------:R-:W-:Y:S01]  /*5830*/  IMAD.MOV.U32 R112, RZ, RZ, R113 ;  /* 0x000000ffff707224 */ /* 0x000fe200078e0071 */
[----:B------:R-:W-:Y:S01]  /*5840*/  MOV R113, R114 ;  /* 0x0000007200717202 */ /* 0x000fe20000000f00 */
[----:B------:R-:W-:-:S02]  /*5850*/  IMAD.MOV.U32 R114, RZ, RZ, R115 ;  /* 0x000000ffff727224 */ /* 0x000fc400078e0073 */
[----:B-1----:R-:W-:-:S04]  /*5860*/  FFMA.FTZ R0, R200, c[0x0][0x2d0], -R13 ;  /* 0x0000b400c8007a23 */ /* 0x002fc8000001080d */
[----:B------:R1:W-:Y:S01]  /*5870*/  MUFU.EX2 R17, R0 ;  /* 0x0000000000117308 */ /* 0x0003e20000000800 */
[----:B------:R-:W-:Y:S01]  /*5880*/  IMAD.MOV.U32 R115, RZ, RZ, R80 ;  /* 0x000000ffff737224 */ /* 0x000fe200078e0050 */
[----:B------:R-:W-:Y:S01]  /*5890*/  MOV R80, R81 ;  /* 0x0000005100507202 */ /* 0x000fe20000000f00 */
[----:B------:R-:W-:Y:S02]  /*58a0*/  IMAD.MOV.U32 R81, RZ, RZ, R82 ;  /* 0x000000ffff517224 */ /* 0x000fe400078e0052 */
[----:B------:R-:W-:Y:S01]  /*58b0*/  IMAD.MOV.U32 R82, RZ, RZ, R132 ;  /* 0x000000ffff527224 */ /* 0x000fe200078e0084 */
[----:B------:R-:W-:Y:S01]  /*58c0*/  MOV R132, R163 ;  /* 0x000000a300847202 */ /* 0x000fe20000000f00 */
[----:B------:R-:W-:Y:S02]  /*58d0*/  IMAD.MOV.U32 R163, RZ, RZ, R161 ;  /* 0x000000ffffa37224 */ /* 0x000fe400078e00a1 */
[----:B-1----:R-:W-:-:S04]  /*58e0*/  FFMA.FTZ R0, R201, c[0x0][0x2d0], -R13 ;  /* 0x0000b400c9007a23 */ /* 0x002fc8000001080d */
[----:B------:R1:W-:Y:S01]  /*58f0*/  MUFU.EX2 R18, R0 ;  /* 0x0000000000127308 */ /* 0x0003e20000000800 */
[----:B------:R-:W-:Y:S01]  /*5900*/  IMAD.MOV.U32 R161, RZ, RZ, R162 ;  /* 0x000000ffffa17224 */ /* 0x000fe200078e00a2 */
[----:B------:R-:W-:Y:S01]  /*5910*/  MOV R162, R175 ;  /* 0x000000af00a27202 */ /* 0x000fe20000000f00 */
[----:B------:R-:W-:Y:S01]  /*5920*/  IMAD.MOV.U32 R200, RZ, RZ, R244 ;  /* 0x000000ffffc87224 */ /* 0x000fe200078e00f4 */
[----:B------:R-:W-:Y:S01]  /*5930*/  MOV R244, R251 ;  /* 0x000000fb00f47202 */ /* 0x000fe20000000f00 */
[----:B------:R-:W-:-:S03]  /*5940*/  IMAD.MOV.U32 R251, RZ, RZ, R115 ;  /* 0x000000fffffb7224 */ /* 0x000fc600078e0073 */
[----:B------:R-:W2:Y:S01]  /*5950*/  MUFU.EX2 R27, R4 ;  /* 0x00000004001b7308 */ /* 0x000ea20000000800 */
[----:B------:R-:W-:Y:S02]  /*5960*/  IMAD.MOV.U32 R115, RZ, RZ, R132 ;  /* 0x000000ffff737224 */ /* 0x000fe400078e0084 */
[----:B-1----:R-:W-:Y:S01]  /*5970*/  FFMA.FTZ R0, R202, c[0x0][0x2d0], -R13 ;  /* 0x0000b400ca007a23 */ /* 0x002fe2000001080d */
[----:B------:R-:W-:-:S04]  /*5980*/  MOV R132, R163 ;  /* 0x000000a300847202 */ /* 0x000fc80000000f00 */
[----:B------:R-:W1:Y:S01]  /*5990*/  MUFU.EX2 R23, R3 ;  /* 0x0000000300177308 */ /* 0x000e620000000800 */
[----:B------:R-:W-:Y:S01]  /*59a0*/  IMAD.MOV.U32 R163, RZ, RZ, R161 ;  /* 0x000000ffffa37224 */ /* 0x000fe200078e00a1 */
[----:B------:R-:W-:Y:S01]  /*59b0*/  HMMA.16816.F32.BF16 R192, R8, R32, R96 ;  /* 0x0000002008c0723c */ /* 0x000fe20000041860 */
[----:B------:R-:W-:Y:S01]  /*59c0*/  IMAD.MOV.U32 R161, RZ, RZ, R162 ;  /* 0x000000ffffa17224 */ /* 0x000fe200078e00a2 */
[----:B------:R1:W5:Y:S04]  /*59d0*/  LDL.LU R175, [R1+0x40] ;  /* 0x0000400001af7983 */ /* 0x0003680000300800 */
[----:B------:R2:W-:Y:S01]  /*59e0*/  MUFU.EX2 R19, R0 ;  /* 0x0000000000137308 */ /* 0x0005e20000000800 */
[----:B------:R-:W-:Y:S01]  /*59f0*/  MOV R162, R160 ;  /* 0x000000a000a27202 */ /* 0x000fe20000000f00 */
[----:B------:R-:W-:Y:S01]  /*5a00*/  IMAD.MOV.U32 R160, RZ, RZ, R165 ;  /* 0x000000ffffa07224 */ /* 0x000fe200078e00a5 */
[----:B------:R-:W-:Y:S01]  /*5a10*/  MOV R165, R166 ;  /* 0x000000a600a57202 */ /* 0x000fe20000000f00 */
[----:B------:R-:W-:Y:S01]  /*5a20*/  IMAD.MOV.U32 R166, RZ, RZ, R15 ;  /* 0x000000ffffa67224 */ /* 0x000fe200078e000f */
[----:B------:R-:W1:Y:S01]  /*5a30*/  LDSM.16.MT88.4 R96, [R227+0x1900] ;  /* 0x00190000e360783b */ /* 0x000e620000004200 */
[----:B--2---:R-:W-:-:S02]  /*5a40*/  FFMA.FTZ R0, R83, c[0x0][0x2d0], -R12 ;  /* 0x0000b40053007a23 */ /* 0x004fc4000001080c */
[----:B------:R-:W-:Y:S02]  /*5a50*/  IMAD.MOV.U32 R83, RZ, RZ, R14 ;  /* 0x000000ffff537224 */ /* 0x000fe400078e000e */
[----:B------:R2:W-:Y:S02]  /*5a60*/  MUFU.EX2 R14, R0 ;  /* 0x00000000000e7308 */ /* 0x0005e40000000800 */
[----:B--2---:R-:W-:-:S06]  /*5a70*/  FFMA.FTZ R0, R203, c[0x0][0x2d0], -R12 ;  /* 0x0000b400cb007a23 */ /* 0x004fcc000001080c */
[----:B------:R2:W1:Y:S01]  /*5a80*/  MUFU.EX2 R15, R0 ;  /* 0x00000000000f7308 */ /* 0x0004620000000800 */
[----:B------:R-:W-:Y:S02]  /*5a90*/  IMAD.MOV.U32 R201, RZ, RZ, R112 ;  /* 0x000000ffffc97224 */ /* 0x000fe400078e0070 */
[----:B--2---:R-:W-:-:S05]  /*5aa0*/  FFMA.FTZ R0, R83, c[0x0][0x2d0], -R12 ;  /* 0x0000b40053007a23 */ /* 0x004fca000001080c */
[----:B------:R2:W-:Y:S01]  /*5ab0*/  MUFU.EX2 R13, R0 ;  /* 0x00000000000d7308 */ /* 0x0005e20000000800 */
[----:B------:R-:W-:Y:S01]  /*5ac0*/  IMAD.MOV.U32 R202, RZ, RZ, R113 ;  /* 0x000000ffffca7224 */ /* 0x000fe200078e0071 */
[----:B------:R-:W-:Y:S01]  /*5ad0*/  MOV R203, R114 ;  /* 0x0000007200cb7202 */ /* 0x000fe20000000f00 */
[----:B------:R-:W-:Y:S01]  /*5ae0*/  IMAD.MOV.U32 R112, RZ, RZ, R80 ;  /* 0x000000ffff707224 */ /* 0x000fe200078e0050 */
[----:B------:R-:W-:Y:S01]  /*5af0*/  MOV R113, R81 ;  /* 0x0000005100717202 */ /* 0x000fe20000000f00 */
[----:B------:R-:W-:Y:S02]  /*5b00*/  IMAD.MOV.U32 R114, RZ, RZ, R82 ;  /* 0x000000ffff727224 */ /* 0x000fe400078e0052 */
[----:B--2---:R-:W-:Y:S02]  /*5b10*/  FFMA.FTZ R0, R200, c[0x0][0x2d0], -R12 ;  /* 0x0000b400c8007a23 */ /* 0x004fe4000001080c */
[----:B------:R-:W-:Y:S01]  /*5b20*/  IMAD.MOV.U32 R7, RZ, RZ, R251 ;  /* 0x000000ffff077224 */ /* 0x000fe200078e00fb */
[----:B------:R-:W-:Y:S01]  /*5b30*/  MOV R34, R132 ;  /* 0x0000008400227202 */ /* 0x000fe20000000f00 */
[----:B------:R2:W1:Y:S01]  /*5b40*/  MUFU.EX2 R12, R0 ;  /* 0x00000000000c7308 */ /* 0x0004620000000800 */
        /* <DEDUP_REMOVED lines=8> */
[----:B------:R-:W1:Y:S01]  /*5bd0*/  LDSM.16.MT88.4 R80, [R225+0x1900] ;  /* 0x00190000e150783b */ /* 0x000e620000004200 */
[----:B------:R-:W-:Y:S01]  /*5be0*/  MOV R33, R201 ;  /* 0x000000c900217202 */ /* 0x000fe20000000f00 */
[----:B------:R-:W-:Y:S01]  /*5bf0*/  IMAD.MOV.U32 R32, RZ, RZ, R202 ;  /* 0x000000ffff207224 */ /* 0x000fe200078e00ca */
[----:B------:R-:W-:Y:S01]  /*5c00*/  MOV R6, R203 ;  /* 0x000000cb00067202 */ /* 0x000fe20000000f00 */
[----:B------:R-:W-:Y:S01]  /*5c10*/  IMAD.MOV.U32 R161, RZ, RZ, R165 ;  /* 0x000000ffffa17224 */ /* 0x000fe200078e00a5 */
[----:B------:R-:W-:Y:S01]  /*5c20*/  MOV R162, R166 ;  /* 0x000000a600a27202 */ /* 0x000fe20000000f00 */
[----:B------:R-:W-:Y:S01]  /*5c30*/  IMAD.MOV.U32 R160, RZ, RZ, R167 ;  /* 0x000000ffffa07224 */ /* 0x000fe200078e00a7 */
[----:B---3--:R-:W-:Y:S01]  /*5c40*/  F2FP.BF16.PACK_AB R200, R25, R24 ;  /* 0x0000001819c8723e */ /* 0x008fe200000010ff */
[----:B--2---:R-:W-:Y:S01]  /*5c50*/  FADD.FTZ R0, R164, R135 ;  /* 0x00000087a4007221 */ /* 0x004fe20000010000 */
[----:B----4-:R-:W-:-:S02]  /*5c60*/  F2FP.BF16.PACK_AB R201, R22, R20 ;  /* 0x0000001416c9723e */ /* 0x010fc400000010ff */
[----:B------:R-:W-:Y:S02]  /*5c70*/  F2FP.BF16.PACK_AB R202, R26, R27 ;  /* 0x0000001b1aca723e */ /* 0x000fe400000010ff */
[----:B-1----:R-:W-:Y:S02]  /*5c80*/  F2FP.BF16.PACK_AB R203, R21, R23 ;  /* 0x0000001715cb723e */ /* 0x002fe400000010ff */
[----:B------:R-:W-:Y:S02]  /*5c90*/  F2FP.BF16.PACK_AB R164, R17, R16 ;  /* 0x0000001011a4723e */ /* 0x000fe400000010ff */
[----:B------:R-:W-:Y:S02]  /*5ca0*/  F2FP.BF16.PACK_AB R165, R15, R14 ;  /* 0x0000000e0fa5723e */ /* 0x000fe400000010ff */
[----:B------:R-:W-:Y:S02]  /*5cb0*/  F2FP.BF16.PACK_AB R166, R19, R18 ;  /* 0x0000001213a6723e */ /* 0x000fe400000010ff */
[----:B------:R-:W-:Y:S01]  /*5cc0*/  F2FP.BF16.PACK_AB R167, R12, R13 ;  /* 0x0000000d0ca7723e */ /* 0x000fe200000010ff */
[-C--:B------:R-:W-:Y:S08]  /*5cd0*/  HMMA.16816.F32.BF16 R180, R200, R188.reuse, R180 ;  /* 0x000000bcc8b4723c */ /* 0x080ff000000418b4 */
[C---:B------:R-:W-:Y:S08]  /*5ce0*/  HMMA.16816.F32.BF16 R176, R164.reuse, R188, R176 ;  /* 0x000000bca4b0723c */ /* 0x040ff000000418b0 */
[-C--:B------:R-:W-:Y:S08]  /*5cf0*/  HMMA.16816.F32.BF16 R184, R164, R190.reuse, R184 ;  /* 0x000000bea4b8723c */ /* 0x080ff000000418b8 */
[----:B------:R-:W-:Y:S07]  /*5d00*/  HMMA.16816.F32.BF16 R188, R200, R190, R44 ;  /* 0x000000bec8bc723c */ /* 0x000fee000004182c */
[----:B------:R-:W-:Y:S01]  /*5d10*/  MOV R47, R6 ;  /* 0x00000006002f7202 */ /* 0x000fe20000000f00 */
[----:B------:R-:W-:-:S02]  /*5d20*/  IMAD.MOV.U32 R46, RZ, RZ, R7 ;  /* 0x000000ffff2e7224 */ /* 0x000fc400078e0007 */
[----:B------:R-:W1:Y:S01]  /*5d30*/  LDSM.16.MT88.4 R4, [R226+0x3900] ;  /* 0x00390000e204783b */ /* 0x000e620000004200 */
[----:B------:R-:W-:Y:S01]  /*5d40*/  HMMA.16816.F32.BF16 R84, R200, R96, R84 ;  /* 0x00000060c854723c */ /* 0x000fe20000041854 */
[----:B------:R-:W-:Y:S01]  /*5d50*/  MOV R8, R160 ;  /* 0x000000a000087202 */ /* 0x000fe20000000f00 */
[----:B------:R-:W-:-:S06]  /*5d60*/  IMAD.MOV.U32 R3, RZ, RZ, R162 ;  /* 0x000000ffff037224 */ /* 0x000fcc00078e00a2 */
[----:B------:R-:W-:Y:S01]  /*5d70*/  HMMA.16816.F32.BF16 R88, R164, R96, R88 ;  /* 0x00000060a458723c */ /* 0x000fe20000041858 */
[----:B------:R-:W-:-:S07]  /*5d80*/  MOV R10, R161 ;  /* 0x000000a1000a7202 */ /* 0x000fce0000000f00 */
[----:B------:R-:W-:Y:S01]  /*5d90*/  HMMA.16816.F32.BF16 R92, R164, R98, R92 ;  /* 0x00000062a45c723c */ /* 0x000fe2000004185c */
[----:B------:R-:W-:Y:S02]  /*5da0*/  IMAD.MOV.U32 R9, RZ, RZ, R163 ;  /* 0x000000ffff097224 */ /* 0x000fe400078e00a3 */
[----:B------:R-:W-:-:S05]  /*5db0*/  FADD.FTZ R11, R117, R116 ;  /* 0x00000074750b7221 */ /* 0x000fca0000010000 */
[C---:B------:R-:W-:Y:S01]  /*5dc0*/  HMMA.16816.F32.BF16 R68, R200.reuse, R80, R68 ;  /* 0x00000050c844723c */ /* 0x040fe20000041844 */
[----:B------:R-:W-:Y:S01]  /*5dd0*/  MOV R45, R112 ;  /* 0x00000070002d7202 */ /* 0x000fe20000000f00 */
[----:B------:R-:W-:Y:S01]  /*5de0*/  IMAD.MOV.U32 R44, RZ, RZ, R113 ;  /* 0x000000ffff2c7224 */ /* 0x000fe200078e0071 */
[----:B------:R-:W-:Y:S05]  /*5df0*/  LDSM.16.MT88.4 R160, [R227+0x3900] ;  /* 0x00390000e3a0783b */ /* 0x000fea0000004200 */
[----:B------:R-:W-:Y:S07]  /*5e00*/  HMMA.16816.F32.BF16 R96, R200, R98, R36 ;  /* 0x00000062c860723c */ /* 0x000fee0000041824 */
[----:B------:R-:W-:Y:S01]  /*5e10*/  MOV R37, R119 ;  /* 0x0000007700257202 */ /* 0x000fe20000000f00 */
[----:B------:R-:W-:Y:S01]  /*5e20*/  IMAD.MOV.U32 R38, RZ, RZ, R133 ;  /* 0x000000ffff267224 */ /* 0x000fe200078e0085 */
[----:B------:R-:W-:Y:S01]  /*5e30*/  MOV R39, R134 ;  /* 0x0000008600277202 */ /* 0x000fe20000000f00 */
[----:B------:R-:W-:Y:S02]  /*5e40*/  HMMA.16816.F32.BF16 R72, R164, R80, R72 ;  /* 0x00000050a448723c */ /* 0x000fe40000041848 */
[----:B------:R-:W-:-:S02]  /*5e50*/  FADD.FTZ R8, R8, R37 ;  /* 0x0000002508087221 */ /* 0x000fc40000010000 */
[----:B------:R-:W-:-:S04]  /*5e60*/  FADD.FTZ R3, R3, R38 ;  /* 0x0000002603037221 */ /* 0x000fc80000010000 */
[----:B------:R-:W-:Y:S01]  /*5e70*/  HMMA.16816.F32.BF16 R76, R164, R82, R76 ;  /* 0x00000052a44c723c */ /* 0x000fe2000004184c */
[----:B------:R-:W-:Y:S02]  /*5e80*/  FADD.FTZ R0, R39, R0 ;  /* 0x0000000027007221 */ /* 0x000fe40000010000 */
[----:B------:R-:W-:-:S05]  /*5e90*/  FADD.FTZ R10, R10, R8 ;  /* 0x000000080a0a7221 */ /* 0x000fca0000010000 */
[----:B------:R-:W-:Y:S01]  /*5ea0*/  HMMA.16816.F32.BF16 R80, R200, R82, R40 ;  /* 0x00000052c850723c */ /* 0x000fe20000041828 */
[----:B------:R-:W-:-:S06]  /*5eb0*/  FADD.FTZ R9, R9, R3 ;  /* 0x0000000309097221 */ /* 0x000fcc0000010000 */
[----:B------:R-:W-:Y:S01]  /*5ec0*/  MOV R41, R132 ;  /* 0x0000008400297202 */ /* 0x000fe20000000f00 */
[----:B------:R-:W-:Y:S01]  /*5ed0*/  IMAD.MOV.U32 R40, RZ, RZ, R118 ;  /* 0x000000ffff287224 */ /* 0x000fe200078e0076 */
[----:B------:R-:W-:Y:S01]  /*5ee0*/  MOV R43, R114 ;  /* 0x00000072002b7202 */ /* 0x000fe20000000f00 */
[----:B------:R-:W-:Y:S02]  /*5ef0*/  IMAD.MOV.U32 R42, RZ, RZ, R115 ;  /* 0x000000ffff2a7224 */ /* 0x000fe400078e0073 */
[----:B------:R-:W-:Y:S01]  /*5f00*/  FADD.FTZ R8, R41, R0 ;  /* 0x0000000029087221 */ /* 0x000fe20000010000 */
[----:B-1----:R-:W-:Y:S01]  /*5f10*/  HMMA.16816.F32.BF16 R196, R164, R4, R196 ;  /* 0x00000004a4c4723c */ /* 0x002fe200000418c4 */
[----:B------:R-:W-:Y:S01]  /*5f20*/  FADD.FTZ R11, R40, R11 ;  /* 0x0000000b280b7221 */ /* 0x000fe20000010000 */
[----:B------:R-:W1:Y:S01]  /*5f30*/  LDSM.16.MT88.4 R112, [R226+0x1900] ;  /* 0x00190000e270783b */ /* 0x000e620000004200 */
[----:B------:R-:W-:Y:S02]  /*5f40*/  FADD.FTZ R0, R44, R9 ;  /* 0x000000092c007221 */ /* 0x000fe40000010000 */
[----:B------:R-:W-:-:S03]  /*5f50*/  FADD.FTZ R9, R45, R8 ;  /* 0x000000082d097221 */ /* 0x000fc60000010000 */
[----:B------:R-:W-:Y:S01]  /*5f60*/  HMMA.16816.F32.BF16 R192, R200, R4, R192 ;  /* 0x00000004c8c0723c */ /* 0x000fe200000418c0 */
[----:B------:R-:W-:-:S06]  /*5f70*/  FADD.FTZ R3, R43, R10 ;  /* 0x0000000a2b037221 */ /* 0x000fcc0000010000 */
        /* <DEDUP_REMOVED lines=40> */
[----:B-1----:R-:W-:Y:S01]  /*6200*/  HMMA.16816.F32.BF16 R104, R164, R112, R104 ;  /* 0x00000070a468723c */ /* 0x002fe20000041868 */
[----:B------:R-:W-:Y:S02]  /*6210*/  FADD.FTZ R4, R17, R4 ;  /* 0x0000000411047221 */ /* 0x000fe40000010000 */
[----:B------:R-:W-:-:S02]  /*6220*/  FADD.FTZ R0, R26, R0 ;  /* 0x000000001a007221 */ /* 0x000fc40000010000 */
[----:B------:R-:W-:-:S03]  /*6230*/  FADD.FTZ R3, R23, R3 ;  /* 0x0000000317037221 */ /* 0x000fc60000010000 */
[----:B------:R-:W-:Y:S01]  /*6240*/  HMMA.16816.F32.BF16 R108, R164, R114, R108 ;  /* 0x00000072a46c723c */ /* 0x000fe2000004186c */
[----:B------:R-:W-:Y:S02]  /*6250*/  FADD.FTZ R5, R13, R5 ;  /* 0x000000050d057221 */ /* 0x000fe40000010000 */
[----:B------:R-:W-:-:S05]  /*6260*/  FADD.FTZ R4, R18, R4 ;  /* 0x0000000412047221 */ /* 0x000fca0000010000 */
[C---:B------:R-:W-:Y:S01]  /*6270*/  HMMA.16816.F32.BF16 R120, R164.reuse, R128, R120 ;  /* 0x00000080a478723c */ /* 0x040fe20000041878 */
[----:B------:R1:W-:Y:S07]  /*6280*/  STL [R1], R0 ;  /* 0x0000000001007387 */ /* 0x0003ee0000100800 */
[----:B------:R-:W-:Y:S01]  /*6290*/  HMMA.16816.F32.BF16 R124, R164, R130, R124 ;  /* 0x00000082a47c723c */ /* 0x000fe2000004187c */
[----:B------:R-:W-:-:S07]  /*62a0*/  UIADD3 UR23, UR21, -0x2, URZ ;  /* 0xfffffffe15177890 */ /* 0x000fce000fffe03f */
[C---:B------:R-:W-:Y:S08]  /*62b0*/  HMMA.16816.F32.BF16 R136, R164.reuse, R144, R136 ;  /* 0x00000090a488723c */ /* 0x040ff00000041888 */
[----:B------:R-:W-:Y:S01]  /*62c0*/  HMMA.16816.F32.BF16 R140, R164, R146, R140 ;  /* 0x00000092a48c723c */ /* 0x000fe2000004188c */
[----:B-1----:R-:W-:-:S07]  /*62d0*/  FADD.FTZ R0, R12, R5 ;  /* 0x000000050c007221 */ /* 0x002fce0000010000 */
        /* <DEDUP_REMOVED lines=12> */
[----:B------:R-:W-:Y:S07]  /*63a0*/  HMMA.16816.F32.BF16 R200, R200, R6, R48 ;  /* 0x00000006c8c8723c */ /* 0x000fee0000041830 */
[----:B------:R-:W-:Y:S02]  /*63b0*/  FADD.FTZ R6, R21, R3 ;  /* 0x0000000315067221 */ /* 0x000fe40000010000 */
        /* <DEDUP_REMOVED lines=12> */
[----:B-1----:R-:W-:Y:S01]  /*6480*/  IMAD.MOV.U32 R3, RZ, RZ, R172 ;  /* 0x000000ffff037224 */ /* 0x002fe200078e00ac */
[----:B------:R-:W-:Y:S01]  /*6490*/  ULDC.64 UR6, c[0x0][0x208] ;  /* 0x0000820000067ab9 */ /* 0x000fe20000000a00 */
[----:B------:R-:W-:Y:S01]  /*64a0*/  IMAD.MOV.U32 R0, RZ, RZ, R173 ;  /* 0x000000ffff007224 */ /* 0x000fe200078e00ad */
[----:B------:R-:W-:Y:S01]  /*64b0*/  ULDC.64 UR4, c[0x0][0x1e0] ;  /* 0x0000780000047ab9 */ /* 0x000fe20000000a00 */
[----:B------:R-:W-:Y:S01]  /*64c0*/  IMAD.MOV.U32 R168, RZ, RZ, R171 ;  /* 0x000000ffffa87224 */ /* 0x000fe200078e00ab */
[----:B--2---:R-:W-:-:S02]  /*64d0*/  IADD3 R5, P2, R244, 0x40, RZ ;  /* 0x00000040f4057810 */ /* 0x004fc40007f5e0ff */
[----:B---3--:R-:W-:-:S03]  /*64e0*/  IADD3 R4, P1, R246, 0x40, RZ ;  /* 0x00000040f6047810 */ /* 0x008fc60007f3e0ff */
[----:B------:R-:W-:Y:S04]  /*64f0*/  STL [R1+0x1c], R5 ;  /* 0x00001c0501007387 */ /* 0x000fe80000100800 */
[----:B------:R1:W-:Y:S01]  /*6500*/  STL [R1+0x14], R4 ;  /* 0x0000140401007387 */ /* 0x0003e20000100800 */
[----:B----4-:R-:W-:Y:S01]  /*6510*/  IMAD.X R2, RZ, RZ, R251, P1 ;  /* 0x000000ffff027224 */ /* 0x010fe200008e06fb */
[----:B-1----:R-:W-:-:S05]  /*6520*/  IADD3.X R4, RZ, R249, RZ, P2, !PT ;  /* 0x000000f9ff047210 */ /* 0x002fca00017fe4ff */
[----:B------:R1:W-:Y:S04]  /*6530*/  STL [R1+0x18], R4 ;  /* 0x0000180401007387 */ /* 0x0003e80000100800 */
[----:B------:R1:W-:Y:S02]  /*6540*/  STL [R1+0x10], R2 ;  /* 0x0000100201007387 */ /* 0x0003e40000100800 */
.L_x_1448:
[----:B------:R-:W2:Y:S01]  /*6550*/  LDL.64 R170, [R1+0x30] ;  /* 0x0000300001aa7983 */ /* 0x000ea20000100a00 */
[----:B------:R-:W-:Y:S04]  /*6560*/  DEPBAR.LE SB0, 0x0 ;  /* 0x000080000000791a */ /* 0x000fe80000000000 */
[----:B------:R-:W-:Y:S01]  /*6570*/  USHF.R.S32.HI UR17, URZ, 0x1f, UR23 ;  /* 0x0000001f3f117899 */ /* 0x000fe20008011417 */
[----:B------:R-:W3:Y:S01]  /*6580*/  LDL R169, [R1+0x20] ;  /* 0x0000200001a97983 */ /* 0x000ee20000100800 */
[----:B------:R-:W-:Y:S02]  /*6590*/  UIMAD.WIDE.U32 UR24, UR23, UR6, URZ ;  /* 0x00000006171872a5 */ /* 0x000fe4000f8e003f */
[----:B------:R-:W-:Y:S01]  /*65a0*/  UIMAD UR17, UR17, UR6, URZ ;  /* 0x00000006111172a4 */ /* 0x000fe2000f8e023f */
[----:B------:R-:W3:Y:S01]  /*65b0*/  LDL R172, [R1+0x1c] ;  /* 0x00001c0001ac7983 */ /* 0x000ee20000100800 */
[----:B------:R-:W-:Y:S02]  /*65c0*/  USHF.L.U32 UR20, UR24, 0x6, URZ ;  /* 0x0000000618147899 */ /* 0x000fe4000800063f */
[----:B------:R-:W-:Y:S01]  /*65d0*/  UIMAD UR17, UR23, UR7, UR17 ;  /* 0x00000007171172a4 */ /* 0x000fe2000f8e0211 */
[----:B------:R-:W3:Y:S01]  /*65e0*/  LDL R244, [R1+0x18] ;  /* 0x0000180001f47983 */ /* 0x000ee20000100800 */
[----:B------:R-:W-:Y:S02]  /*65f0*/  UISETP.GT.AND UP1, UPT, UR23, UR8, UPT ;  /* 0x000000081700728c */ /* 0x000fe4000bf24270 */
[----:B------:R-:W-:Y:S01]  /*6600*/  UIADD3 UR17, UR25, UR17, URZ ;  /* 0x0000001119117290 */ /* 0x000fe2000fffe03f */
[----:B------:R-:W-:Y:S01]  /*6610*/  BAR.SYNC.DEFER_BLOCKING 0x0 ;  /* 0x0000000000007b1d */ /* 0x000fe20000010000 */
[----:B------:R-:W-:Y:S02]  /*6620*/  UIADD3 UR23, UR23, -0x1, URZ ;  /* 0xffffffff17177890 */ /* 0x000fe4000fffe03f */
[----:B------:R-:W-:Y:S05]  /*6630*/  USHF.L.U64.HI UR17, UR24, 0x6, UR17 ;  /* 0x0000000618117899 */ /* 0x000fea0008010211 */
[----:B------:R-:W-:Y:S02]  /*6640*/  @UP1 USHF.L.U32 UR21, UR4, 0x5, URZ ;  /* 0x0000000504151899 */ /* 0x000fe4000800063f */
[----:B------:R-:W-:Y:S02]  /*6650*/  @UP1 USHF.L.U64.HI UR22, UR4, 0x5, UR5 ;  /* 0x0000000504161899 */ /* 0x000fe40008010205 */
[----:B------:R-:W-:Y:S01]  /*6660*/  @UP1 UIMAD.WIDE.U32 UR24, UR23, UR4, URZ ;  /* 0x00000004171812a5 */ /* 0x000fe2000f8e003f */
        /* <DEDUP_REMOVED lines=15> */
[----:B------:R-:W4:Y:S06]  /*6760*/  LDL.64 R250, [R1+0x28] ;  /* 0x0000280001fa7983 */ /* 0x000f2c0000100a00 */
[----:B------:R-:W4:Y:S01]  /*6770*/  LDL R252, [R1+0x14] ;  /* 0x0000140001fc7983 */ /* 0x000f220000100800 */
[C---:B------:R-:W-:Y:S03]  /*6780*/  HMMA.16816.F32.BF16 R24, R60.reuse, R32, RZ ;  /* 0x000000203c18723c */ /* 0x040fe600000418ff */
[----:B------:R-:W4:Y:S05]  /*6790*/  LDL R249, [R1+0x10] ;  /* 0x0000100001f97983 */ /* 0x000f2a0000100800 */
[-C--:B------:R-:W-:Y:S08]  /*67a0*/  HMMA.16816.F32.BF16 R28, R60, R34.reuse, RZ ;  /* 0x000000223c1c723c */ /* 0x080ff000000418ff */
        /* <DEDUP_REMOVED lines=9> */
[----:B------:R-:W2:Y:S07]  /*6840*/  LDSM.16.M88.4 R204, [R241] ;  /* 0x00000000f1cc783b */ /* 0x000eae0000000200 */
        /* <DEDUP_REMOVED lines=9> */
[-C--:B--2---:R-:W-:Y:S08]  /*68e0*/  HMMA.16816.F32.BF16 R36, R208, R204.reuse, R36 ;  /* 0x000000ccd024723c */ /* 0x084ff00000041824 */
[C---:B------:R-:W-:Y:S08]  /*68f0*/  HMMA.16816.F32.BF16 R40, R216.reuse, R204, R40 ;  /* 0x000000ccd828723c */ /* 0x040ff00000041828 */
[-C--:B------:R-:W-:Y:S04]  /*6900*/  HMMA.16816.F32.BF16 R44, R216, R206.reuse, R44 ;  /* 0x000000ced82c723c */ /* 0x080fe8000004182c */
[----:B------:R-:W-:Y:S04]  /*6910*/  IADD3 R2, P2, R170, UR20, RZ ;  /* 0x00000014aa027c10 */ /* 0x000fe8000ff5e0ff */
[C---:B------:R-:W-:Y:S04]  /*6920*/  HMMA.16816.F32.BF16 R48, R208.reuse, R206, R48 ;  /* 0x000000ced030723c */ /* 0x040fe80000041830 */
[C---:B------:R-:W-:Y:S02]  /*6930*/  LEA R170, P1, R2.reuse, c[0x0][0x1f8], 0x1 ;  /* 0x00007e0002aa7a11 */ /* 0x040fe400078208ff */
[----:B---3--:R-:W-:Y:S02]  /*6940*/  IADD3.X R169, R169, UR17, RZ, P2, !PT ;  /* 0x00000011a9a97c10 */ /* 0x008fe400097fe4ff */
[-C--:B-1----:R-:W-:Y:S04]  /*6950*/  HMMA.16816.F32.BF16 R52, R208, R212.reuse, R52 ;  /* 0x000000d4d034723c */ /* 0x082fe80000041834 */
[----:B------:R-:W-:Y:S02]  /*6960*/  LEA.HI.X R171, R2, c[0x0][0x1fc], R169, 0x1, P1 ;  /* 0x00007f0002ab7a11 */ /* 0x000fe400008f0ca9 */
[----:B------:R-:W-:Y:S01]  /*6970*/  IADD3 R2, P2, R172, UR20, RZ ;  /* 0x00000014ac027c10 */ /* 0x000fe2000ff5e0ff */
[----:B------:R-:W-:Y:S01]  /*6980*/  @UP1 USHF.L.U32 UR20, UR24, 0x6, URZ ;  /* 0x0000000618141899 */ /* 0x000fe2000800063f */
[C---:B------:R-:W-:Y:S01]  /*6990*/  HMMA.16816.F32.BF16 R56, R216.reuse, R212, R56 ;  /* 0x000000d4d838723c */ /* 0x040fe20000041838 */
[----:B------:R-:W-:Y:S01]  /*69a0*/  @!PT LDS RZ, [RZ] ;  /* 0x00000000fffff984 */ /* 0x000fe20000000800 */
[----:B------:R-:W-:Y:S01]  /*69b0*/  @!PT LDS RZ, [RZ] ;  /* 0x00000000fffff984 */ /* 0x000fe20000000800 */
[----:B------:R-:W-:Y:S01]  /*69c0*/  @!PT LDS RZ, [RZ] ;  /* 0x00000000fffff984 */ /* 0x000fe20000000800 */
[----:B------:R1:W-:Y:S03]  /*69d0*/  LDGSTS.E.BYPASS.LTC128B.128 [R243+0x100], [R170.64], !P3 ;  /* 0x00100000aaf37fae */ /* 0x0003e6000d901d52 */
[----:B------:R-:W-:Y:S02]  /*69e0*/  LEA R172, P1, R2, c[0x0][0x1f8], 0x1 ;  /* 0x00007e0002ac7a11 */ /* 0x000fe400078208ff */
        /* <DEDUP_REMOVED lines=29> */
[----:B------:R-:W1:Y:S08]  /*6bc0*/  LDSM.16.M88.4 R220, [R231+0xa100] ;  /* 0x00a10000e7dc783b */ /* 0x000e700000000200 */
[----:B------:R-:W2:Y:S08]  /*6bd0*/  LDSM.16.M88.4 R208, [R229+0x4900] ;  /* 0x00490000e5d0783b */ /* 0x000eb00000000200 */
[----:B------:R-:W0:Y:S08]  /*6be0*/  LDGDEPBAR ;  /* 0x00000000000079af */ /* 0x000e300000000000 */
[----:B------:R-:W2:Y:S01]  /*6bf0*/  LDSM.16.M88.4 R212, [R229+0x5100] ;  /* 0x00510000e5d4783b */ /* 0x000ea20000000200 */
[-C--:B---3--:R-:W-:Y:S08]  /*6c00*/  HMMA.16816.F32.BF16 R4, R204, R216.reuse, R4 ;  /* 0x000000d8cc04723c */ /* 0x088ff00000041804 */
[C---:B-1----:R-:W-:Y:S08]  /*6c10*/  HMMA.16816.F32.BF16 R8, R220.reuse, R216, R8 ;  /* 0x000000d8dc08723c */ /* 0x042ff00000041808 */
[-C--:B------:R-:W-:Y:S08]  /*6c20*/  HMMA.16816.F32.BF16 R12, R220, R218.reuse, R12 ;  /* 0x000000dadc0c723c */ /* 0x080ff0000004180c */
[C---:B------:R-:W-:Y:S01]  /*6c30*/  HMMA.16816.F32.BF16 R16, R204.reuse, R218, R16 ;  /* 0x000000dacc10723c */ /* 0x040fe20000041810 */
[----:B------:R-:W1:Y:S07]  /*6c40*/  LDSM.16.M88.4 R216, [R229+0x5900] ;  /* 0x00590000e5d8783b */ /* 0x000e6e0000000200 */
[-C--:B--2---:R-:W-:Y:S08]  /*6c50*/  HMMA.16816.F32.BF16 R20, R204, R208.reuse, R20 ;  /* 0x000000d0cc14723c */ /* 0x084ff00000041814 */
        /* <DEDUP_REMOVED lines=8> */
[----:B------:R-:W2:Y:S07]  /*6ce0*/  LDSM.16.M88.4 R212, [R228] ;  /* 0x00000000e4d4783b */ /* 0x000eae0000000200 */
[-C--:B-1----:R-:W-:Y:S08]  /*6cf0*/  HMMA.16816.F32.BF16 R52, R204, R216.reuse, R52 ;  /* 0x000000d8cc34723c */ /* 0x082ff00000041834 */
[C---:B------:R-:W-:Y:S08]  /*6d00*/  HMMA.16816.F32.BF16 R56, R220.reuse, R216, R56 ;  /* 0x000000d8dc38723c */ /* 0x040ff00000041838 */
[-C--:B------:R-:W-:Y:S01]  /*6d10*/  HMMA.16816.F32.BF16 R60, R220, R218.reuse, R60 ;  /* 0x000000dadc3c723c */ /* 0x080fe2000004183c */
[----:B------:R-:W1:Y:S07]  /*6d20*/  LDSM.16.M88.4 R220, [R233+0xa100] ;  /* 0x00a10000e9dc783b */ /* 0x000e6e0000000200 */
[----:B------:R-:W-:Y:S01]  /*6d30*/  HMMA.16816.F32.BF16 R64, R204, R218, R64 ;  /* 0x000000dacc40723c */ /* 0x000fe20000041840 */
[----:B------:R-:W3:Y:S07]  /*6d40*/  LDSM.16.M88.4 R204, [R228+0x800] ;  /* 0x00080000e4cc783b */ /* 0x000eee0000000200 */
[-C--:B--2---:R-:W-:Y:S01]  /*6d50*/  HMMA.16816.F32.BF16 R4, R208, R212.reuse, R4 ;  /* 0x000000d4d004723c */ /* 0x084fe20000041804 */
[----:B------:R-:W-:Y:S07]  /*6d60*/  LDSM.16.M88.4 R216, [R228+0x1800] ;  /* 0x00180000e4d8783b */ /* 0x000fee0000000200 */
[C---:B-1----:R-:W-:Y:S08]  /*6d70*/  HMMA.16816.F32.BF16 R8, R220.reuse, R212, R8 ;  /* 0x000000d4dc08723c */ /* 0x042ff00000041808 */
[-C--:B------:R-:W-:Y:S08]  /*6d80*/  HMMA.16816.F32.BF16 R12, R220, R214.reuse, R12 ;  /* 0x000000d6dc0c723c */ /* 0x080ff0000004180c */
[C---:B------:R-:W-:Y:S01]  /*6d90*/  HMMA.16816.F32.BF16 R16, R208.reuse, R214, R16 ;  /* 0x000000d6d010723c */ /* 0x040fe20000041810 */
[----:B------:R-:W1:Y:S07]  /*6da0*/  LDSM.16.M88.4 R212, [R228+0x1000] ;  /* 0x00100000e4d4783b */ /* 0x000e6e0000000200 */
[-C--:B---3--:R-:W-:Y:S08]  /*6db0*/  HMMA.16816.F32.BF16 R20, R208, R204.reuse, R20 ;  /* 0x000000ccd014723c */ /* 0x088ff00000041814 */
        /* <DEDUP_REMOVED lines=12> */
[----:B------:R-:W2:Y:S07]  /*6e80*/  LDSM.16.M88.4 R220, [R230+0xe100] ;  /* 0x00e10000e6dc783b */ /* 0x000eae0000000200 */
[----:B------:R-:W-:Y:S01]  /*6e90*/  HMMA.16816.F32.BF16 R64, R208, R218, R64 ;  /* 0x000000dad040723c */ /* 0x000fe20000041840 */
[----:B------:R-:W3:Y:S07]  /*6ea0*/  LDSM.16.M88.4 R208, [R175+0x6900] ;  /* 0x00690000afd0783b */ /* 0x000eee0000000200 */
[-C--:B-1----:R-:W-:Y:S01]  /*6eb0*/  HMMA.16816.F32.BF16 R4, R204, R212.reuse, R4 ;  /* 0x000000d4cc04723c */ /* 0x082fe20000041804 */
[----:B------:R-:W-:Y:S07]  /*6ec0*/  LDSM.16.M88.4 R216, [R175+0x7900] ;  /* 0x00790000afd8783b */ /* 0x000fee0000000200 */
[C---:B--2---:R-:W-:Y:S08]  /*6ed0*/  HMMA.16816.F32.BF16 R8, R220.reuse, R212, R8 ;  /* 0x000000d4dc08723c */ /* 0x044ff00000041808 */
        /* <DEDUP_REMOVED lines=16> */
[----:B------:R-:W2:Y:S07]  /*6fe0*/  LDSM.16.M88.4 R220, [R232+0xe100] ;  /* 0x00e10000e8dc783b */ /* 0x000eae0000000200 */
[----:B------:R-:W-:Y:S01]  /*6ff0*/  HMMA.16816.F32.BF16 R64, R204, R218, R64 ;  /* 0x000000dacc40723c */ /* 0x000fe20000041840 */
[----:B------:R-:W3:Y:S07]  /*7000*/  LDSM.16.M88.4 R204, [R238] ;  /* 0x00000000eecc783b */ /* 0x000eee0000000200 */
[-C--:B-1----:R-:W-:Y:S01]  /*7010*/  HMMA.16816.F32.BF16 R4, R208, R212.reuse, R4 ;  /* 0x000000d4d004723c */ /* 0x082fe20000041804 */
[----:B------:R-:W-:Y:S07]  /*7020*/  LDSM.16.M88.4 R216, [R236] ;  /* 0x00000000ecd8783b */ /* 0x000fee0000000200 */
[C---:B--2---:R-:W-:Y:S08]  /*7030*/  HMMA.16816.F32.BF16 R8, R220.reuse, R212, R8 ;  /* 0x000000d4dc08723c */ /* 0x044ff00000041808 */
[-C--:B------:R-:W-:Y:S08]  /*7040*/  HMMA.16816.F32.BF16 R12, R220, R214.reuse, R12 ;  /* 0x000000d6dc0c723c */ /* 0x080ff0000004180c */
[C---:B------:R-:W-:Y:S01]  /*7050*/  HMMA.16816.F32.BF16 R16, R208.reuse, R214, R16 ;  /* 0x000000d6d010723c */ /* 0x040fe20000041810 */
[----:B------:R-:W1:Y:S07]  /*7060*/  LDSM.16.M88.4 R212, [R237] ;  /* 0x00000000edd4783b */ /* 0x000e6e0000000200 */
        /* <DEDUP_REMOVED lines=39> */
[----:B------:R-:W1:Y:S07]  /*72e0*/  LDSM.16.M88.4 R216, [R228+0x3000] ;  /* 0x00300000e4d8783b */ /* 0x000e6e0000000200 */
[C---:B--2---:R-:W-:Y:S11]  /*72f0*/  HMMA.16816.F32.BF16 R8, R220.reuse, R212, R8 ;  /* 0x000000d4dc08723c */ /* 0x044ff60000041808 */
[----:B------:R-:W-:Y:S05]  /*7300*/  @!UPT UIADD3 URZ, URZ, URZ, URZ ;  /* 0x0000003f3f3ff290 */ /* 0x000fea000fffe03f */
[----:B------:R-:W-:Y:S02]  /*7310*/  FMNMX.FTZ R169, R6, R3, !PT ;  /* 0x0000000306a97209 */ /* 0x000fe40007810000 */
[----:B------:R-:W-:Y:S01]  /*7320*/  FMNMX.FTZ R2, R4, R0, !PT ;  /* 0x0000000004027209 */ /* 0x000fe20007810000 */
[-C--:B------:R-:W-:Y:S03]  /*7330*/  HMMA.16816.F32.BF16 R12, R220, R214.reuse, R12 ;  /* 0x000000d6dc0c723c */ /* 0x080fe6000004180c */
[----:B------:R-:W-:Y:S02]  /*7340*/  FMNMX.FTZ R169, R7, R169, !PT ;  /* 0x000000a907a97209 */ /* 0x000fe40007810000 */
[----:B------:R-:W-:Y:S03]  /*7350*/  FMNMX.FTZ R2, R5, R2, !PT ;  /* 0x0000000205027209 */ /* 0x000fe60007810000 */
[C---:B------:R-:W-:Y:S01]  /*7360*/  HMMA.16816.F32.BF16 R16, R208.reuse, R214, R16 ;  /* 0x000000d6d010723c */ /* 0x040fe20000041810 */
[----:B------:R-:W2:Y:S01]  /*7370*/  LDSM.16.M88.4 R212, [R228+0x3800] ;  /* 0x00380000e4d4783b */ /* 0x000ea20000000200 */
[----:B------:R-:W-:Y:S06]  /*7380*/  DEPBAR.LE SB0, 0x0 ;  /* 0x000080000000791a */ /* 0x000fec0000000000 */
[-C--:B---3--:R-:W-:Y:S01]  /*7390*/  HMMA.16816.F32.BF16 R20, R208, R204.reuse, R20 ;  /* 0x000000ccd014723c */ /* 0x088fe20000041814 */
[----:B------:R-:W-:Y:S04]  /*73a0*/  BAR.SYNC.DEFER_BLOCKING 0x0 ;  /* 0x0000000000007b1d */ /* 0x000fe80000010000 */
[----:B------:R-:W-:Y:S03]  /*73b0*/  FMNMX.FTZ R170, R8, R168, !PT ;  /* 0x000000a808aa7209 */ /* 0x000fe60007810000 */
[C---:B------:R-:W-:Y:S04]  /*73c0*/  HMMA.16816.F32.BF16 R24, R220.reuse, R204, R24 ;  /* 0x000000ccdc18723c */ /* 0x040fe80000041818 */
[----:B------:R-:W-:Y:S04]  /*73d0*/  FMNMX.FTZ R170, R9, R170, !PT ;  /* 0x000000aa09aa7209 */ /* 0x000fe80007810000 */
[-C--:B------:R-:W-:Y:S04]  /*73e0*/  HMMA.16816.F32.BF16 R28, R220, R206.reuse, R28 ;  /* 0x000000cedc1c723c */ /* 0x080fe8000004181c */
[----:B------:R-:W-:Y:S02]  /*73f0*/  FMNMX.FTZ R2, R16, R2, !PT ;  /* 0x0000000210027209 */ /* 0x000fe40007810000 */
[----:B------:R-:W-:Y:S02]  /*7400*/  FMNMX.FTZ R170, R12, R170, !PT ;  /* 0x000000aa0caa7209 */ /* 0x000fe40007810000 */
[C---:B------:R-:W-:Y:S01]  /*7410*/  HMMA.16816.F32.BF16 R32, R208.reuse, R206, R32 ;  /* 0x000000ced020723c */ /* 0x040fe20000041820 */
[----:B------:R-:W3:Y:S03]  /*7420*/  LDL.64 R206, [R1+0x38] ;  /* 0x0000380001ce7983 */ /* 0x000ee60000100a00 */
[----:B------:R-:W-:Y:S02]  /*7430*/  FMNMX.FTZ R171, R13, R170, !PT ;  /* 0x000000aa0dab7209 */ /* 0x000fe40007810000 */
[----:B------:R-:W-:Y:S02]  /*7440*/  FMNMX.FTZ R169, R18, R169, !PT ;  /* 0x000000a912a97209 */ /* 0x000fe40007810000 */
[-C--:B-1----:R-:W-:Y:S04]  /*7450*/  HMMA.16816.F32.BF16 R36, R208, R216.reuse, R36 ;  /* 0x000000d8d024723c */ /* 0x082fe80000041824 */
[----:B------:R-:W-:Y:S02]  /*7460*/  FMNMX.FTZ R2, R17, R2, !PT ;  /* 0x0000000211027209 */ /* 0x000fe40007810000 */
[----:B------:R-:W-:Y:S02]  /*7470*/  FMNMX.FTZ R169, R19, R169, !PT ;  /* 0x000000a913a97209 */ /* 0x000fe40007810000 */
[C---:B------:R-:W-:Y:S04]  /*7480*/  HMMA.16816.F32.BF16 R40, R220.reuse, R216, R40 ;  /* 0x000000d8dc28723c */ /* 0x040fe80000041828 */
[----:B------:R-:W-:Y:S02]  /*7490*/  FMNMX.FTZ R2, R20, R2, !PT ;  /* 0x0000000214027209 */ /* 0x000fe40007810000 */
[----:B------:R-:W-:Y:S02]  /*74a0*/  FMNMX.FTZ R169, R22, R169, !PT ;  /* 0x000000a916a97209 */ /* 0x000fe40007810000 */
[-C--:B------:R-:W-:Y:S04]  /*74b0*/  HMMA.16816.F32.BF16 R44, R220, R218.reuse, R44 ;  /* 0x000000dadc2c723c */ /* 0x080fe8000004182c */
[----:B------:R-:W-:Y:S02]  /*74c0*/  FMNMX.FTZ R2, R21, R2, !PT ;  /* 0x0000000215027209 */ /* 0x000fe40007810000 */
[----:B------:R-:W-:Y:S02]  /*74d0*/  FMNMX.FTZ R170, R23, R169, !PT ;  /* 0x000000a917aa7209 */ /* 0x000fe40007810000 */
[C---:B------:R-:W-:Y:S04]  /*74e0*/  HMMA.16816.F32.BF16 R48, R208.reuse, R218, R48 ;  /* 0x000000dad030723c */ /* 0x040fe80000041830 */
[----:B------:R-:W-:Y:S02]  /*74f0*/  FMNMX.FTZ R2, R32, R2, !PT ;  /* 0x0000000220027209 */ /* 0x000fe40007810000 */
[----:B------:R-:W-:Y:S02]  /*7500*/  FMNMX.FTZ R169, R24, R171, !PT ;  /* 0x000000ab18a97209 */ /* 0x000fe40007810000 */
[-C--:B--2---:R-:W-:Y:S04]  /*7510*/  HMMA.16816.F32.BF16 R52, R208, R212.reuse, R52 ;  /* 0x000000d4d034723c */ /* 0x084fe80000041834 */
        /* <DEDUP_REMOVED lines=23> */
[----:B------:R-:W1:Y:S01]  /*7690*/  SHFL.BFLY PT, R172, R173, 0x2, 0x1f ;  /* 0x0c401f00adac7f89 */ /* 0x000e6200000e0000 */
[----:B------:R-:W-:Y:S02]  /*76a0*/  FMNMX.FTZ R2, R67, R2, !PT ;  /* 0x0000000243027209 */ /* 0x000fe40007810000 */
        /* <DEDUP_REMOVED lines=12> */
[----:B-1----:R-:W-:Y:S02]  /*7770*/  FMNMX.FTZ R173, R173, R172, !PT ;  /* 0x000000acadad7209 */ /* 0x002fe40007810000 */
[----:B------:R-:W-:Y:S02]  /*7780*/  FMNMX.FTZ R169, R57, R169, !PT ;  /* 0x000000a939a97209 */ /* 0x000fe40007810000 */
[----:B------:R-:W-:Y:S01]  /*7790*/  FMNMX.FTZ R170, R27, R170, !PT ;  /* 0x000000aa1baa7209 */ /* 0x000fe20007810000 */
[----:B------:R-:W1:Y:S01]  /*77a0*/  SHFL.BFLY PT, R204, R173, 0x1, 0x1f ;  /* 0x0c201f00adcc7f89 */ /* 0x000e6200000e0000 */
[----:B------:R-:W-:Y:S02]  /*77b0*/  FMNMX.FTZ R169, R60, R169, !PT ;  /* 0x000000a93ca97209 */ /* 0x000fe40007810000 */
[----:B--2---:R-:W-:Y:S02]  /*77c0*/  FMNMX.FTZ R2, R2, R171, !PT ;  /* 0x000000ab02027209 */ /* 0x004fe40007810000 */
[----:B------:R-:W-:Y:S02]  /*77d0*/  FMNMX.FTZ R169, R61, R169, !PT ;  /* 0x000000a93da97209 */ /* 0x000fe40007810000 */
[----:B------:R-:W-:Y:S01]  /*77e0*/  FMNMX.FTZ R170, R30, R170, !PT ;  /* 0x000000aa1eaa7209 */ /* 0x000fe20007810000 */
[----:B------:R-:W2:Y:S03]  /*77f0*/  SHFL.BFLY PT, R172, R2, 0x1, 0x1f ;  /* 0x0c201f0002ac7f89 */ /* 0x000ea600000e0000 */
[----:B------:R-:W-:Y:S04]  /*7800*/  FMNMX.FTZ R170, R31, R170, !PT ;  /* 0x000000aa1faa7209 */ /* 0x000fe80007810000 */
[----:B------:R-:W-:Y:S01]  /*7810*/  FMNMX.FTZ R170, R42, R170, !PT ;  /* 0x000000aa2aaa7209 */ /* 0x000fe20007810000 */
[----:B------:R-:W4:Y:S03]  /*7820*/  SHFL.BFLY PT, R205, R169, 0x2, 0x1f ;  /* 0x0c401f00a9cd7f89 */ /* 0x000f2600000e0000 */
[----:B------:R-:W-:Y:S04]  /*7830*/  FMNMX.FTZ R170, R43, R170, !PT ;  /* 0x000000aa2baa7209 */ /* 0x000fe80007810000 */
[----:B------:R-:W-:Y:S02]  /*7840*/  FMNMX.FTZ R170, R46, R170, !PT ;  /* 0x000000aa2eaa7209 */ /* 0x000fe40007810000 */
[----:B-1----:R-:W-:Y:S02]  /*7850*/  FMNMX.FTZ R173, R173, R204, !PT ;  /* 0x000000ccadad7209 */ /* 0x002fe40007810000 */
[----:B------:R-:W-:Y:S03]  /*7860*/  FMNMX.FTZ R170, R47, R170, !PT ;  /* 0x000000aa2faa7209 */ /* 0x000fe60007810000 */
[C---:B------:R-:W-:Y:S01]  /*7870*/  FADD.FTZ R0, -R173.reuse, R0 ;  /* 0x00000000ad007221 */ /* 0x040fe20000010100 */
[----:B--2---:R-:W-:Y:S01]  /*7880*/  FMNMX.FTZ R172, R2, R172, !PT ;  /* 0x000000ac02ac7209 */ /* 0x004fe20007810000 */
[----:B------:R-:W-:Y:S01]  /*7890*/  FMUL.FTZ R210, R173, c[0x0][0x2d0] ;  /* 0x0000b400add27a20 */ /* 0x000fe20000410000 */
[----:B------:R-:W-:Y:S01]  /*78a0*/  FMNMX.FTZ R2, R58, R170, !PT ;  /* 0x000000aa3a027209 */ /* 0x000fe20007810000 */
[----:B------:R-:W-:Y:S02]  /*78b0*/  FMUL.FTZ R0, R0, c[0x0][0x2d0] ;  /* 0x0000b40000007a20 */ /* 0x000fe40000410000 */
[----:B------:R-:W-:Y:S02]  /*78c0*/  FMUL.FTZ R209, R172, c[0x0][0x2d0] ;  /* 0x0000b400acd17a20 */ /* 0x000fe40000410000 */
[----:B------:R1:W2:Y:S01]  /*78d0*/  MUFU.EX2 R170, R0 ;  /* 0x0000000000aa7308 */ /* 0x0002a20000000800 */
[----:B----4-:R-:W-:Y:S01]  /*78e0*/  FMNMX.FTZ R169, R169, R205, !PT ;  /* 0x000000cda9a97209 */ /* 0x010fe20007810000 */
[--C-:B------:R-:W-:Y:S02]  /*78f0*/  FFMA.FTZ R6, R6, c[0x0][0x2d0], -R209.reuse ;  /* 0x0000b40006067a23 */ /* 0x100fe400000108d1 */
[--C-:B------:R-:W-:Y:S02]  /*7900*/  FFMA.FTZ R5, R5, c[0x0][0x2d0], -R210.reuse ;  /* 0x0000b40005057a23 */ /* 0x100fe400000108d2 */
[----:B------:R-:W4:Y:S01]  /*7910*/  SHFL.BFLY PT, R171, R169, 0x1, 0x1f ;  /* 0x0c201f00a9ab7f89 */ /* 0x000f2200000e0000 */
        /* <DEDUP_REMOVED lines=8> */
[----:B------:R-:W-:Y:S01]  /*79a0*/  MUFU.EX2 R246, R5 ;  /* 0x0000000500f67308 */ /* 0x000fe20000000800 */
[----:B------:R-:W-:Y:S02]  /*79b0*/  FFMA.FTZ R21, R21, c[0x0][0x2d0], -R210 ;  /* 0x0000b40015157a23 */ /* 0x000fe400000108d2 */
[----:B------:R-:W-:Y:S01]  /*79c0*/  FFMA.FTZ R22, R22, c[0x0][0x2d0], -R209 ;  /* 0x0000b40016167a23 */ /* 0x000fe200000108d1 */
[----:B-1----:R-:W-:Y:S01]  /*79d0*/  FMNMX.FTZ R0, R59, R2, !PT ;  /* 0x000000023b007209 */ /* 0x002fe20007810000 */
[----:B------:R-:W-:Y:S02]  /*79e0*/  FADD.FTZ R2, -R172, R3 ;  /* 0x00000003ac027221 */ /* 0x000fe40000010100 */
[----:B--2---:R-:W-:Y:S01]  /*79f0*/  FMUL.FTZ R68, R170, R68 ;  /* 0x00000044aa447220 */ /* 0x004fe20000410000 */
[----:B------:R-:W-:Y:S01]  /*7a00*/  FMNMX.FTZ R0, R62, R0, !PT ;  /* 0x000000003e007209 */ /* 0x000fe20007810000 */
[----:B------:R-:W-:Y:S01]  /*7a10*/  FMUL.FTZ R2, R2, c[0x0][0x2d0] ;  /* 0x0000b40002027a20 */ /* 0x000fe20000410000 */
[----:B----4-:R-:W-:Y:S01]  /*7a20*/  FMNMX.FTZ R171, R169, R171, !PT ;  /* 0x000000aba9ab7209 */ /* 0x010fe20007810000 */
[----:B------:R-:W-:Y:S01]  /*7a30*/  MUFU.EX2 R247, R7 ;  /* 0x0000000700f77308 */ /* 0x000fe20000000800 */
[----:B------:R-:W-:Y:S01]  /*7a40*/  FMNMX.FTZ R0, R63, R0, !PT ;  /* 0x000000003f007209 */ /* 0x000fe20007810000 */
[C---:B------:R-:W-:Y:S02]  /*7a50*/  FMUL.FTZ R69, R170.reuse, R69 ;  /* 0x00000045aa457220 */ /* 0x040fe40000410000 */
[----:B------:R-:W-:Y:S02]  /*7a60*/  FMUL.FTZ R208, R171, c[0x0][0x2d0] ;  /* 0x0000b400abd07a20 */ /* 0x000fe40000410000 */
[----:B------:R-:W1:Y:S01]  /*7a70*/  SHFL.BFLY PT, R3, R0, 0x2, 0x1f ;  /* 0x0c401f0000037f89 */ /* 0x000e6200000e0000 */
[----:B------:R-:W-:Y:S02]  /*7a80*/  FMUL.FTZ R80, R170, R80 ;  /* 0x00000050aa507220 */ /* 0x000fe40000410000 */
[--C-:B------:R-:W-:Y:S01]  /*7a90*/  FFMA.FTZ R12, R12, c[0x0][0x2d0], -R208.reuse ;  /* 0x0000b4000c0c7a23 */ /* 0x100fe200000108d0 */
[----:B------:R2:W4:Y:S01]  /*7aa0*/  MUFU.EX2 R169, R2 ;  /* 0x0000000200a97308 */ /* 0x0005220000000800 */
[--C-:B------:R-:W-:Y:S02]  /*7ab0*/  FFMA.FTZ R8, R8, c[0x0][0x2d0], -R208.reuse ;  /* 0x0000b40008087a23 */ /* 0x100fe400000108d0 */
[----:B------:R-:W-:Y:S02]  /*7ac0*/  FFMA.FTZ R9, R9, c[0x0][0x2d0], -R208 ;  /* 0x0000b40009097a23 */ /* 0x000fe400000108d0 */
        /* <DEDUP_REMOVED lines=8> */
[----:B------:R-:W-:Y:S01]  /*7b50*/  FMUL.FTZ R112, R170, R112 ;  /* 0x00000070aa707220 */ /* 0x000fe20000410000 */
[----:B------:R4:W-:Y:S01]  /*7b60*/  MUFU.EX2 R215, R16 ;  /* 0x0000001000d77308 */ /* 0x0009e20000000800 */
[----:B-1----:R-:W-:Y:S01]  /*7b70*/  FMNMX.FTZ R0, R0, R3, !PT ;  /* 0x0000000300007209 */ /* 0x002fe20007810000 */
[----:B------:R-:W-:Y:S02]  /*7b80*/  FMUL.FTZ R113, R170, R113 ;  /* 0x00000071aa717220 */ /* 0x000fe40000410000 */
[----:B--2---:R-:W-:Y:S02]  /*7b90*/  FADD.FTZ R2, -R171, R168 ;  /* 0x000000a8ab027221 */ /* 0x004fe40000010100 */
[C---:B----4-:R-:W-:Y:S02]  /*7ba0*/  FMUL.FTZ R70, R169.reuse, R70 ;  /* 0x00000046a9467220 */ /* 0x050fe40000410000 */
[----:B------:R-:W-:Y:S02]  /*7bb0*/  FMUL.FTZ R2, R2, c[0x0][0x2d0] ;  /* 0x0000b40002027a20 */ /* 0x000fe40000410000 */
[----:B------:R1:W-:Y:S01]  /*7bc0*/  MUFU.EX2 R245, R17 ;  /* 0x0000001100f57308 */ /* 0x0003e20000000800 */
[C---:B------:R-:W-:Y:S02]  /*7bd0*/  FMUL.FTZ R71, R169.reuse, R71 ;  /* 0x00000047a9477220 */ /* 0x040fe40000410000 */
[C---:B------:R-:W-:Y:S01]  /*7be0*/  FMUL.FTZ R82, R169.reuse, R82 ;  /* 0x00000052a9527220 */ /* 0x040fe20000410000 */
[----:B------:R-:W-:Y:S01]  /*7bf0*/  @P1 IADD3 R4, P4, R252, UR20, RZ ;  /* 0x00000014fc041c10 */ /* 0x000fe2000ff9e0ff */
[C---:B------:R-:W-:Y:S02]  /*7c00*/  FMUL.FTZ R83, R169.reuse, R83 ;  /* 0x00000053a9537220 */ /* 0x040fe40000410000 */
[C---:B------:R-:W-:Y:S02]  /*7c10*/  FMUL.FTZ R86, R169.reuse, R86 ;  /* 0x00000056a9567220 */ /* 0x040fe40000410000 */
[C---:B------:R-:W-:Y:S01]  /*7c20*/  FMUL.FTZ R87, R169.reuse, R87 ;  /* 0x00000057a9577220 */ /* 0x040fe20000410000 */
[----:B------:R2:W4:Y:S01]  /*7c30*/  MUFU.EX2 R168, R2 ;  /* 0x0000000200a87308 */ /* 0x0005220000000800 */
[C---:B------:R-:W-:Y:S02]  /*7c40*/  FMUL.FTZ R98, R169.reuse, R98 ;  /* 0x00000062a9627220 */ /* 0x040fe40000410000 */
[C---:B------:R-:W-:Y:S01]  /*7c50*/  FMUL.FTZ R99, R169.reuse, R99 ;  /* 0x00000063a9637220 */ /* 0x040fe20000410000 */
[----:B------:R-:W-:Y:S01]  /*7c60*/  @P1 LEA R16, P2, R4, c[0x0][0x1c8], 0x1 ;  /* 0x0000720004101a11 */ /* 0x000fe200078408ff */
[C---:B------:R-:W-:Y:S02]  /*7c70*/  FMUL.FTZ R102, R169.reuse, R102 ;  /* 0x00000066a9667220 */ /* 0x040fe40000410000 */
[C---:B------:R-:W-:Y:S02]  /*7c80*/  FMUL.FTZ R103, R169.reuse, R103 ;  /* 0x00000067a9677220 */ /* 0x040fe40000410000 */
[C---:B------:R-:W-:Y:S01]  /*7c90*/  FMUL.FTZ R114, R169.reuse, R114 ;  /* 0x00000072a9727220 */ /* 0x040fe20000410000 */
[----:B------:R-:W-:Y:S01]  /*7ca0*/  MUFU.EX2 R219, R12 ;  /* 0x0000000c00db7308 */ /* 0x000fe20000000800 */
[----:B------:R-:W-:Y:S02]  /*7cb0*/  FMUL.FTZ R115, R169, R115 ;  /* 0x00000073a9737220 */ /* 0x000fe40000410000 */
[C---:B------:R-:W-:Y:S01]  /*7cc0*/  FMUL.FTZ R116, R170.reuse, R116 ;  /* 0x00000074aa747220 */ /* 0x040fe20000410000 */
[----:B-1----:R-:W-:Y:S01]  /*7cd0*/  @P1 IADD3.X R17, R249, UR17, RZ, P4, !PT ;  /* 0x00000011f9111c10 */ /* 0x002fe2000a7fe4ff */
[----:B------:R-:W-:Y:S02]  /*7ce0*/  FMUL.FTZ R117, R170, R117 ;  /* 0x00000075aa757220 */ /* 0x000fe40000410000 */
[C---:B------:R-:W-:Y:S01]  /*7cf0*/  FMUL.FTZ R118, R169.reuse, R118 ;  /* 0x00000076a9767220 */ /* 0x040fe20000410000 */
[----:B------:R-:W-:Y:S01]  /*7d00*/  @P1 LEA.HI.X R17, R4, c[0x0][0x1cc], R17, 0x1, P2 ;  /* 0x0000730004111a11 */ /* 0x000fe200010f0c11 */
[----:B------:R-:W-:Y:S01]  /*7d10*/  FMUL.FTZ R119, R169, R119 ;  /* 0x00000077a9777220 */ /* 0x000fe20000410000 */
[----:B------:R-:W-:Y:S01]  /*7d20*/  MUFU.EX2 R212, R8 ;  /* 0x0000000800d47308 */ /* 0x000fe20000000800 */
[C---:B------:R-:W-:Y:S02]  /*7d30*/  FMUL.FTZ R128, R170.reuse, R128 ;  /* 0x00000080aa807220 */ /* 0x040fe40000410000 */
[----:B------:R-:W-:Y:S01]  /*7d40*/  FMUL.FTZ R129, R170, R129 ;  /* 0x00000081aa817220 */ /* 0x000fe20000410000 */
[----:B--2---:R-:W1:Y:S01]  /*7d50*/  SHFL.BFLY PT, R2, R0, 0x1, 0x1f ;  /* 0x0c201f0000027f89 */ /* 0x004e6200000e0000 */
[C---:B----4-:R-:W-:Y:S02]  /*7d60*/  FMUL.FTZ R72, R168.reuse, R72 ;  /* 0x00000048a8487220 */ /* 0x050fe40000410000 */
[C---:B------:R-:W-:Y:S02]  /*7d70*/  FMUL.FTZ R73, R168.reuse, R73 ;  /* 0x00000049a8497220 */ /* 0x040fe40000410000 */
[C---:B------:R-:W-:Y:S01]  /*7d80*/  FMUL.FTZ R76, R168.reuse, R76 ;  /* 0x0000004ca84c7220 */ /* 0x040fe20000410000 */
[----:B------:R-:W2:Y:S01]  /*7d90*/  MUFU.EX2 R220, R9 ;  /* 0x0000000900dc7308 */ /* 0x000ea20000000800 */
[C---:B------:R-:W-:Y:S02]  /*7da0*/  FMUL.FTZ R77, R168.reuse, R77 ;  /* 0x0000004da84d7220 */ /* 0x040fe40000410000 */
[C---:B------:R-:W-:Y:S02]  /*7db0*/  FMUL.FTZ R88, R168.reuse, R88 ;  /* 0x00000058a8587220 */ /* 0x040fe40000410000 */
[C---:B------:R-:W-:Y:S02]  /*7dc0*/  FMUL.FTZ R89, R168.reuse, R89 ;  /* 0x00000059a8597220 */ /* 0x040fe40000410000 */
[C---:B------:R-:W-:Y:S02]  /*7dd0*/  FMUL.FTZ R92, R168.reuse, R92 ;  /* 0x0000005ca85c7220 */ /* 0x040fe40000410000 */
[C---:B------:R-:W-:Y:S01]  /*7de0*/  FMUL.FTZ R93, R168.reuse, R93 ;  /* 0x0000005da85d7220 */ /* 0x040fe20000410000 */
[----:B------:R4:W-:Y:S01]  /*7df0*/  MUFU.EX2 R248, R18 ;  /* 0x0000001200f87308 */ /* 0x0009e20000000800 */
[C---:B------:R-:W-:Y:S02]  /*7e00*/  FMUL.FTZ R104, R168.reuse, R104 ;  /* 0x00000068a8687220 */ /* 0x040fe40000410000 */
[C---:B------:R-:W-:Y:S02]  /*7e10*/  FMUL.FTZ R105, R168.reuse, R105 ;  /* 0x00000069a8697220 */ /* 0x040fe40000410000 */
[C---:B------:R-:W-:Y:S02]  /*7e20*/  FMUL.FTZ R108, R168.reuse, R108 ;  /* 0x0000006ca86c7220 */ /* 0x040fe40000410000 */
[----:B------:R-:W-:Y:S01]  /*7e30*/  FMUL.FTZ R109, R168, R109 ;  /* 0x0000006da86d7220 */ /* 0x000fe20000410000 */
[----:B-1----:R-:W-:Y:S01]  /*7e40*/  FMNMX.FTZ R2, R0, R2, !PT ;  /* 0x0000000200027209 */ /* 0x002fe20007810000 */
[C---:B------:R-:W-:Y:S01]  /*7e50*/  FMUL.FTZ R120, R168.reuse, R120 ;  /* 0x00000078a8787220 */ /* 0x040fe20000410000 */
[----:B------:R1:W-:Y:S01]  /*7e60*/  MUFU.EX2 R244, R19 ;  /* 0x0000001300f47308 */ /* 0x0003e20000000800 */
[----:B------:R-:W-:Y:S02]  /*7e70*/  FMUL.FTZ R121, R168, R121 ;  /* 0x00000079a8797220 */ /* 0x000fe40000410000 */
[----:B------:R-:W-:Y:S01]  /*7e80*/  FADD.FTZ R0, -R2, R174 ;  /* 0x000000ae02007221 */ /* 0x000fe20000010100 */
[----:B---3--:R-:W-:Y:S01]  /*7e90*/  @P1 IADD3 R3, P6, R206, UR20, RZ ;  /* 0x00000014ce031c10 */ /* 0x008fe2000ffde0ff */
[----:B------:R-:W-:Y:S01]  /*7ea0*/  @UP1 UIADD3 UR20, UP0, UR12, 0x80, URZ ;  /* 0x000000800c141890 */ /* 0x000fe2000ff1e03f */
[----:B------:R-:W-:Y:S02]  /*7eb0*/  FMUL.FTZ R124, R168, R124 ;  /* 0x0000007ca87c7220 */ /* 0x000fe40000410000 */
[----:B------:R-:W-:Y:S01]  /*7ec0*/  @P1 LEA R6, P5, R3, c[0x0][0x1c8], 0x1 ;  /* 0x0000720003061a11 */ /* 0x000fe200078a08ff */
[----:B------:R-:W-:Y:S01]  /*7ed0*/  FMUL.FTZ R0, R0, c[0x0][0x2d0] ;  /* 0x0000b40000007a20 */ /* 0x000fe20000410000 */
[----:B------:R-:W-:Y:S01]  /*7ee0*/  @P1 IADD3.X R5, R251, UR17, RZ, P6, !PT ;  /* 0x00000011fb051c10 */ /* 0x000fe2000b7fe4ff */
[----:B------:R-:W-:Y:S01]  /*7ef0*/  @UP1 UIADD3.X UR17, URZ, UR9, URZ, UP0, !UPT ;  /* 0x000000093f111290 */ /* 0x000fe200087fe43f */
[----:B------:R-:W-:Y:S01]  /*7f00*/  @P1 IADD3 R4, P4, R6, UR21, RZ ;  /* 0x0000001506041c10 */ /* 0x000fe2000ff9e0ff */
[----:B------:R-:W-:Y:S01]  /*7f10*/  FMUL.FTZ R125, R168, R125 ;  /* 0x0000007da87d7220 */ /* 0x000fe20000410000 */
[----:B------:R-:W-:Y:S01]  /*7f20*/  @P1 LEA.HI.X R7, R3, c[0x0][0x1cc], R5, 0x1, P5 ;  /* 0x0000730003071a11 */ /* 0x000fe200028f0c05 */
[----:B------:R-:W-:Y:S01]  /*7f30*/  FFMA.FTZ R3, R13, c[0x0][0x2d0], -R208 ;  /* 0x0000b4000d037a23 */ /* 0x000fe200000108d0 */
[----:B------:R-:W3:Y:S01]  /*7f40*/  MUFU.EX2 R0, R0 ;  /* 0x0000000000007308 */ /* 0x000ee20000000800 */
[----:B----4-:R-:W-:Y:S01]  /*7f50*/  FMUL.FTZ R18, R169, R190 ;  /* 0x000000bea9127220 */ /* 0x010fe20000410000 */
[----:B------:R-:W-:Y:S01]  /*7f60*/  @P1 IADD3.X R5, R7, UR22, RZ, P4, !PT ;  /* 0x0000001607051c10 */ /* 0x000fe2000a7fe4ff */
[----:B------:R4:W-:Y:S01]  /*7f70*/  @P1 LDGSTS.E.BYPASS.LTC128B.128 [R243+0x4100], [R6.64], !P3 ;  /* 0x0410000006f31fae */ /* 0x0009e2000d901d52 */
[C---:B------:R-:W-:Y:S01]  /*7f80*/  FMUL.FTZ R130, R169.reuse, R130 ;  /* 0x00000082a9827220 */ /* 0x040fe20000410000 */
[----:B--2---:R-:W-:Y:S01]  /*7f90*/  MOV R190, R220 ;  /* 0x000000dc00be7202 */ /* 0x004fe20000000f00 */
[C---:B------:R-:W-:Y:S02]  /*7fa0*/  FMUL.FTZ R131, R169.reuse, R131 ;  /* 0x00000083a9837220 */ /* 0x040fe40000410000 */
[C---:B-1----:R-:W-:Y:S01]  /*7fb0*/  FMUL.FTZ R19, R169.reuse, R191 ;  /* 0x000000bfa9137220 */ /* 0x042fe20000410000 */
[----:B------:R-:W-:Y:S01]  /*7fc0*/  MOV R191, R219 ;  /* 0x000000db00bf7202 */ /* 0x000fe20000000f00 */
[----:B------:R1:W-:Y:S01]  /*7fd0*/  MUFU.EX2 R174, R3 ;  /* 0x0000000300ae7308 */ /* 0x0003e20000000800 */
[----:B------:R2:W-:Y:S01]  /*7fe0*/  @P1 LDGSTS.E.BYPASS.LTC128B.128 [R243+0x6100], [R16.64], !P0 ;  /* 0x0610000010f31fae */ /* 0x0005e2000c101d52 */
[C---:B------:R-:W-:Y:S02]  /*7ff0*/  FMUL.FTZ R132, R170.reuse, R132 ;  /* 0x00000084aa847220 */ /* 0x040fe40000410000 */
[----:B------:R-:W-:Y:S02]  /*8000*/  FMUL.FTZ R133, R170, R133 ;  /* 0x00000085aa857220 */ /* 0x000fe40000410000 */
[C---:B------:R-:W-:Y:S02]  /*8010*/  FMUL.FTZ R134, R169.reuse, R134 ;  /* 0x00000086a9867220 */ /* 0x040fe40000410000 */
[----:B------:R-:W-:Y:S01]  /*8020*/  FMUL.FTZ R135, R169, R135 ;  /* 0x00000087a9877220 */ /* 0x000fe20000410000 */
[----:B------:R2:W-:Y:S01]  /*8030*/  @P1 LDGSTS.E.BYPASS.LTC128B.128 [R243+0x4900], [R4.64], !P3 ;  /* 0x0490000004f31fae */ /* 0x0005e2000d901d52 */
[C---:B------:R-:W-:Y:S01]  /*8040*/  FMUL.FTZ R136, R168.reuse, R136 ;  /* 0x00000088a8887220 */ /* 0x040fe20000410000 */
[----:B------:R-:W-:Y:S01]  /*8050*/  MUFU.EX2 R251, R20 ;  /* 0x0000001400fb7308 */ /* 0x000fe20000000800 */
[----:B------:R-:W-:Y:S02]  /*8060*/  FMUL.FTZ R137, R168, R137 ;  /* 0x00000089a8897220 */ /* 0x000fe40000410000 */
[C---:B---3--:R-:W-:Y:S02]  /*8070*/  FMUL.FTZ R74, R0.reuse, R74 ;  /* 0x0000004a004a7220 */ /* 0x048fe40000410000 */
[C---:B------:R-:W-:Y:S01]  /*8080*/  FMUL.FTZ R75, R0.reuse, R75 ;  /* 0x0000004b004b7220 */ /* 0x040fe20000410000 */
[----:B------:R3:W-:Y:S01]  /*8090*/  @P1 LDGSTS.E.BYPASS.LTC128B.128 [R243+0x6900], [R4.64+0x80], !P0 ;  /* 0x0690008004f31fae */ /* 0x0007e2000c101d52 */
[----:B------:R-:W-:Y:S01]  /*80a0*/  FMUL.FTZ R78, R0, R78 ;  /* 0x0000004e004e7220 */ /* 0x000fe20000410000 */
[----:B----4-:R-:W-:Y:S01]  /*80b0*/  @P1 IADD3 R6, P2, R4, UR21, RZ ;  /* 0x0000001504061c10 */ /* 0x010fe2000ff5e0ff */
[C---:B------:R-:W-:Y:S01]  /*80c0*/  FMUL.FTZ R79, R0.reuse, R79 ;  /* 0x0000004f004f7220 */ /* 0x040fe20000410000 */
[----:B------:R-:W-:Y:S01]  /*80d0*/  MUFU.EX2 R250, R22 ;  /* 0x0000001600fa7308 */ /* 0x000fe20000000800 */
[----:B------:R-:W-:Y:S01]  /*80e0*/  FMUL.FTZ R90, R0, R90 ;  /* 0x0000005a005a7220 */ /* 0x000fe20000410000 */
[C---:B------:R-:W-:Y:S01]  /*80f0*/  @P1 IADD3.X R7, R5.reuse, UR22, RZ, P2, !PT ;  /* 0x0000001605071c10 */ /* 0x040fe200097fe4ff */
[----:B-1----:R-:W-:Y:S01]  /*8100*/  FMUL.FTZ R3, R2, c[0x0][0x2d0] ;  /* 0x0000b40002037a20 */ /* 0x002fe20000410000 */
[----:B------:R-:W-:Y:S01]  /*8110*/  @P1 IADD3 R12, P2, R4, UR20, RZ ;  /* 0x00000014040c1c10 */ /* 0x000fe2000ff5e0ff */
[----:B------:R-:W-:Y:S01]  /*8120*/  FMUL.FTZ R91, R0, R91 ;  /* 0x0000005b005b7220 */ /* 0x000fe20000410000 */
[----:B------:R-:W-:Y:S01]  /*8130*/  @P1 IADD3 R8, P4, R6, UR21, RZ ;  /* 0x0000001506081c10 */ /* 0x000fe2000ff9e0ff */
[----:B------:R1:W-:Y:S01]  /*8140*/  @P1 LDGSTS.E.BYPASS.LTC128B.128 [R243+0x5100], [R6.64], !P3 ;  /* 0x0510000006f31fae */ /* 0x0003e2000d901d52 */
[----:B------:R-:W-:Y:S01]  /*8150*/  @P1 IADD3.X R13, R5, UR17, RZ, P2, !PT ;  /* 0x00000011050d1c10 */ /* 0x000fe200097fe4ff */
[--C-:B------:R-:W-:Y:S01]  /*8160*/  FFMA.FTZ R14, R14, c[0x0][0x2d0], -R3.reuse ;  /* 0x0000b4000e0e7a23 */ /* 0x100fe20000010803 */
[----:B------:R-:W-:Y:S01]  /*8170*/  @P1 IADD3.X R9, R7, UR22, RZ, P4, !PT ;  /* 0x0000001607091c10 */ /* 0x000fe2000a7fe4ff */
[--C-:B------:R-:W-:Y:S02]  /*8180*/  FFMA.FTZ R15, R15, c[0x0][0x2d0], -R3.reuse ;  /* 0x0000b4000f0f7a23 */ /* 0x100fe40000010803 */
[----:B------:R4:W-:Y:S01]  /*8190*/  MUFU.EX2 R217, R14 ;  /* 0x0000000e00d97308 */ /* 0x0009e20000000800 */
[--C-:B------:R-:W-:Y:S01]  /*81a0*/  FFMA.FTZ R10, R10, c[0x0][0x2d0], -R3.reuse ;  /* 0x0000b4000a0a7a23 */ /* 0x100fe20000010803 */
[----:B------:R4:W-:Y:S01]  /*81b0*/  @P1 LDGSTS.E.BYPASS.LTC128B.128 [R243+0x7100], [R12.64], !P0 ;  /* 0x071000000cf31fae */ /* 0x0009e2000c101d52 */
[----:B------:R-:W-:Y:S02]  /*81c0*/  FFMA.FTZ R11, R11, c[0x0][0x2d0], -R3 ;  /* 0x0000b4000b0b7a23 */ /* 0x000fe40000010803 */
[C---:B--2---:R-:W-:Y:S02]  /*81d0*/  FMUL.FTZ R16, R170.reuse, R188 ;  /* 0x000000bcaa107220 */ /* 0x044fe40000410000 */
[----:B------:R-:W-:Y:S01]  /*81e0*/  FMUL.FTZ R17, R170, R189 ;  /* 0x000000bdaa117220 */ /* 0x000fe20000410000 */
[----:B------:R-:W-:Y:S01]  /*81f0*/  MOV R189, R246 ;  /* 0x000000f600bd7202 */ /* 0x000fe20000000f00 */
[----:B------:R-:W-:Y:S01]  /*8200*/  FMUL.FTZ R94, R0, R94 ;  /* 0x0000005e005e7220 */ /* 0x000fe20000410000 */
[----:B---3--:R-:W-:Y:S01]  /*8210*/  @P1 IADD3 R4, P2, R6, UR20, RZ ;  /* 0x0000001406041c10 */ /* 0x008fe2000ff5e0ff */
[----:B------:R2:W-:Y:S01]  /*8220*/  @P1 LDGSTS.E.BYPASS.LTC128B.128 [R243+0x5900], [R8.64], !P3 ;  /* 0x0590000008f31fae */ /* 0x0005e2000d901d52 */
[----:B------:R3:W-:Y:S01]  /*8230*/  MUFU.EX2 R218, R15 ;  /* 0x0000000f00da7308 */ /* 0x0007e20000000800 */
[C---:B------:R-:W-:Y:S01]  /*8240*/  FMUL.FTZ R95, R0.reuse, R95 ;  /* 0x0000005f005f7220 */ /* 0x040fe20000410000 */
[----:B------:R-:W-:Y:S01]  /*8250*/  @P1 IADD3.X R5, R7, UR17, RZ, P2, !PT ;  /* 0x0000001107051c10 */ /* 0x000fe200097fe4ff */
[C---:B------:R-:W-:Y:S02]  /*8260*/  FMUL.FTZ R106, R0.reuse, R106 ;  /* 0x0000006a006a7220 */ /* 0x040fe40000410000 */
[C---:B------:R-:W-:Y:S02]  /*8270*/  FMUL.FTZ R107, R0.reuse, R107 ;  /* 0x0000006b006b7220 */ /* 0x040fe40000410000 */
[----:B------:R2:W-:Y:S01]  /*8280*/  @P1 LDGSTS.E.BYPASS.LTC128B.128 [R243+0x7900], [R4.64], !P0 ;  /* 0x0790000004f31fae */ /* 0x0005e2000c101d52 */
[C---:B------:R-:W-:Y:S02]  /*8290*/  FMUL.FTZ R110, R0.reuse, R110 ;  /* 0x0000006e006e7220 */ /* 0x040fe40000410000 */
[----:B------:R-:W-:Y:S01]  /*82a0*/  MUFU.EX2 R211, R10 ;  /* 0x0000000a00d37308 */ /* 0x000fe20000000800 */
[----:B-1----:R-:W-:Y:S01]  /*82b0*/  FMUL.FTZ R6, R169, R182 ;  /* 0x000000b6a9067220 */ /* 0x002fe20000410000 */
[----:B------:R-:W-:Y:S01]  /*82c0*/  F2FP.BF16.PACK_AB R182, R245, R215 ;  /* 0x000000d7f5b6723e */ /* 0x000fe200000010ff */
[----:B----4-:R-:W-:Y:S02]  /*82d0*/  FMUL.FTZ R14, R0, R186 ;  /* 0x000000ba000e7220 */ /* 0x010fe40000410000 */
[----:B------:R-:W1:Y:S01]  /*82e0*/  LDSM.16.MT88.4 R204, [R224+0x100] ;  /* 0x00010000e0cc783b */ /* 0x000e620000004200 */
[----:B------:R-:W-:Y:S01]  /*82f0*/  FMUL.FTZ R7, R169, R183 ;  /* 0x000000b7a9077220 */ /* 0x000fe20000410000 */
[----:B------:R-:W-:Y:S01]  /*8300*/  F2FP.BF16.PACK_AB R183, R244, R248 ;  /* 0x000000f8f4b7723e */ /* 0x000fe200000010ff */
[C---:B------:R-:W-:Y:S02]  /*8310*/  FMUL.FTZ R12, R168.reuse, R184 ;  /* 0x000000b8a80c7220 */ /* 0x040fe40000410000 */
[----:B------:R-:W4:Y:S01]  /*8320*/  MUFU.EX2 R216, R11 ;  /* 0x0000000b00d87308 */ /* 0x000f220000000800 */
[----:B------:R-:W-:Y:S02]  /*8330*/  FMUL.FTZ R13, R168, R185 ;  /* 0x000000b9a80d7220 */ /* 0x000fe40000410000 */
[C---:B------:R-:W-:Y:S01]  /*8340*/  FMUL.FTZ R111, R0.reuse, R111 ;  /* 0x0000006f006f7220 */ /* 0x040fe20000410000 */
[----:B------:R-:W0:Y:S01]  /*8350*/  LDGDEPBAR ;  /* 0x00000000000079af */ /* 0x000e220000000000 */
[----:B---3--:R-:W-:Y:S02]  /*8360*/  FMUL.FTZ R15, R0, R187 ;  /* 0x000000bb000f7220 */ /* 0x008fe40000410000 */
[----:B--2---:R-:W-:Y:S01]  /*8370*/  FMUL.FTZ R8, R168, R176 ;  /* 0x000000b0a8087220 */ /* 0x004fe20000410000 */
[----:B------:R-:W-:Y:S01]  /*8380*/  F2FP.BF16.PACK_AB R176, R220, R212 ;  /* 0x000000d4dcb0723e */ /* 0x000fe200000010ff */
[----:B------:R-:W-:Y:S01]  /*8390*/  FMUL.FTZ R9, R168, R177 ;  /* 0x000000b1a8097220 */ /* 0x000fe20000410000 */
[----:B------:R2:W-:Y:S01]  /*83a0*/  MUFU.EX2 R188, R21 ;  /* 0x0000001500bc7308 */ /* 0x0005e20000000800 */
[C---:B------:R-:W-:Y:S01]  /*83b0*/  FMUL.FTZ R122, R0.reuse, R122 ;  /* 0x0000007a007a7220 */ /* 0x040fe20000410000 */
[----:B------:R-:W3:Y:S01]  /*83c0*/  LDSM.16.MT88.4 R184, [R225+0x100] ;  /* 0x00010000e1b8783b */ /* 0x000ee20000004200 */
[----:B------:R-:W-:Y:S02]  /*83d0*/  FMUL.FTZ R123, R0, R123 ;  /* 0x0000007b007b7220 */ /* 0x000fe40000410000 */
[----:B------:R-:W-:Y:S01]  /*83e0*/  FMUL.FTZ R4, R170, R180 ;  /* 0x000000b4aa047220 */ /* 0x000fe20000410000 */
[----:B------:R-:W-:Y:S01]  /*83f0*/  F2FP.BF16.PACK_AB R180, R246, R214 ;  /* 0x000000d6f6b4723e */ /* 0x000fe200000010ff */
[----:B------:R-:W-:Y:S01]  /*8400*/  FMUL.FTZ R5, R170, R181 ;  /* 0x000000b5aa057220 */ /* 0x000fe20000410000 */
[----:B------:R-:W-:Y:S01]  /*8410*/  F2FP.BF16.PACK_AB R181, R247, R213 ;  /* 0x000000d5f7b5723e */ /* 0x000fe200000010ff */
[--C-:B------:R-:W-:Y:S02]  /*8420*/  FFMA.FTZ R48, R48, c[0x0][0x2d0], -R210.reuse ;  /* 0x0000b40030307a23 */ /* 0x100fe400000108d2 */
[--C-:B------:R-:W-:Y:S02]  /*8430*/  FFMA.FTZ R49, R49, c[0x0][0x2d0], -R210.reuse ;  /* 0x0000b40031317a23 */ /* 0x100fe400000108d2 */
[--C-:B------:R-:W-:Y:S01]  /*8440*/  FFMA.FTZ R50, R50, c[0x0][0x2d0], -R209.reuse ;  /* 0x0000b40032327a23 */ /* 0x100fe200000108d1 */
[----:B----4-:R-:W-:Y:S01]  /*8450*/  F2FP.BF16.PACK_AB R177, R216, R211 ;  /* 0x000000d3d8b1723e */ /* 0x010fe200000010ff */
[--C-:B------:R-:W-:Y:S02]  /*8460*/  FFMA.FTZ R51, R51, c[0x0][0x2d0], -R209.reuse ;  /* 0x0000b40033337a23 */ /* 0x100fe400000108d1 */
[--C-:B------:R-:W-:Y:S02]  /*8470*/  FFMA.FTZ R36, R36, c[0x0][0x2d0], -R210.reuse ;  /* 0x0000b40024247a23 */ /* 0x100fe400000108d2 */
[----:B------:R-:W-:Y:S02]  /*8480*/  FFMA.FTZ R37, R37, c[0x0][0x2d0], -R210 ;  /* 0x0000b40025257a23 */ /* 0x000fe400000108d2 */
[--C-:B------:R-:W-:Y:S01]  /*8490*/  FFMA.FTZ R38, R38, c[0x0][0x2d0], -R209.reuse ;  /* 0x0000b40026267a23 */ /* 0x100fe200000108d1 */
[----:B------:R-:W-:Y:S01]  /*84a0*/  MUFU.EX2 R246, R36 ;  /* 0x0000002400f67308 */ /* 0x000fe20000000800 */
[----:B------:R-:W-:Y:S01]  /*84b0*/  FFMA.FTZ R39, R39, c[0x0][0x2d0], -R209 ;  /* 0x0000b40027277a23 */ /* 0x000fe200000108d1 */
[-C--:B-1----:R-:W-:Y:S05]  /*84c0*/  HMMA.16816.F32.BF16 R4, R180, R204.reuse, R4 ;  /* 0x000000ccb404723c */ /* 0x082fea0000041804 */
[----:B------:R-:W-:Y:S01]  /*84d0*/  FMUL.FTZ R10, R0, R178 ;  /* 0x000000b2000a7220 */ /* 0x000fe20000410000 */
[----:B------:R-:W-:Y:S01]  /*84e0*/  F2FP.BF16.PACK_AB R178, R174, R219 ;  /* 0x000000dbaeb2723e */ /* 0x000fe200000010ff */
[----:B------:R-:W-:Y:S01]  /*84f0*/  FMUL.FTZ R11, R0, R179 ;  /* 0x000000b3000b7220 */ /* 0x000fe20000410000 */
[----:B------:R-:W-:Y:S01]  /*8500*/  F2FP.BF16.PACK_AB R179, R218, R217 ;  /* 0x000000d9dab3723e */ /* 0x000fe200000010ff */
[--C-:B------:R-:W-:Y:S03]  /*8510*/  FFMA.FTZ R44, R44, c[0x0][0x2d0], -R208.reuse ;  /* 0x0000b4002c2c7a23 */ /* 0x100fe600000108d0 */
[--C-:B------:R-:W-:Y:S01]  /*8520*/  FFMA.FTZ R45, R45, c[0x0][0x2d0], -R208.reuse ;  /* 0x0000b4002d2d7a23 */ /* 0x100fe200000108d0 */
[----:B------:R-:W-:Y:S01]  /*8530*/  MUFU.EX2 R220, R44 ;  /* 0x0000002c00dc7308 */ /* 0x000fe20000000800 */
[--C-:B------:R-:W-:Y:S01]  /*8540*/  FFMA.FTZ R46, R46, c[0x0][0x2d0], -R3.reuse ;  /* 0x0000b4002e2e7a23 */ /* 0x100fe20000010803 */
[C---:B------:R-:W-:Y:S04]  /*8550*/  HMMA.16816.F32.BF16 R8, R176.reuse, R204, R8 ;  /* 0x000000ccb008723c */ /* 0x040fe80000041808 */
[--C-:B------:R-:W-:Y:S02]  /*8560*/  FFMA.FTZ R47, R47, c[0x0][0x2d0], -R3.reuse ;  /* 0x0000b4002f2f7a23 */ /* 0x100fe40000010803 */
[--C-:B------:R-:W-:Y:S02]  /*8570*/  FFMA.FTZ R57, R57, c[0x0][0x2d0], -R208.reuse ;  /* 0x0000b40039397a23 */ /* 0x100fe400000108d0 */
[-C--:B------:R-:W-:Y:S04]  /*8580*/  HMMA.16816.F32.BF16 R12, R176, R206.reuse, R12 ;  /* 0x000000ceb00c723c */ /* 0x080fe8000004180c */
[--C-:B------:R-:W-:Y:S02]  /*8590*/  FFMA.FTZ R58, R58, c[0x0][0x2d0], -R3.reuse ;  /* 0x0000b4003a3a7a23 */ /* 0x100fe40000010803 */
[--C-:B------:R-:W-:Y:S02]  /*85a0*/  FFMA.FTZ R59, R59, c[0x0][0x2d0], -R3.reuse ;  /* 0x0000b4003b3b7a23 */ /* 0x100fe40000010803 */
[C---:B------:R-:W-:Y:S04]  /*85b0*/  HMMA.16816.F32.BF16 R16, R180.reuse, R206, R16 ;  /* 0x000000ceb410723c */ /* 0x040fe80000041810 */
[C---:B------:R-:W-:Y:S02]  /*85c0*/  FMUL.FTZ R126, R0.reuse, R126 ;  /* 0x0000007e007e7220 */ /* 0x040fe40000410000 */
[C---:B------:R-:W-:Y:S01]  /*85d0*/  FMUL.FTZ R127, R0.reuse, R127 ;  /* 0x0000007f007f7220 */ /* 0x040fe20000410000 */
[----:B------:R-:W-:Y:S01]  /*85e0*/  MOV R207, R245 ;  /* 0x000000f500cf7202 */ /* 0x000fe20000000f00 */
[-C--:B---3--:R-:W-:Y:S01]  /*85f0*/  HMMA.16816.F32.BF16 R68, R180, R184.reuse, R68 ;  /* 0x000000b8b444723c */ /* 0x088fe20000041844 */
[----:B------:R-:W-:Y:S03]  /*8600*/  MUFU.EX2 R245, R49 ;  /* 0x0000003100f57308 */ /* 0x000fe60000000800 */
[C---:B------:R-:W-:Y:S01]  /*8610*/  FMUL.FTZ R138, R0.reuse, R138 ;  /* 0x0000008a008a7220 */ /* 0x040fe20000410000 */
[----:B------:R-:W-:Y:S01]  /*8620*/  MOV R206, R244 ;  /* 0x000000f400ce7202 */ /* 0x000fe20000000f00 */
[----:B------:R-:W-:Y:S02]  /*8630*/  FMUL.FTZ R139, R0, R139 ;  /* 0x0000008b008b7220 */ /* 0x000fe40000410000 */
[C---:B------:R-:W-:Y:S03]  /*8640*/  HMMA.16816.F32.BF16 R72, R176.reuse, R184, R72 ;  /* 0x000000b8b048723c */ /* 0x040fe60000041848 */
[----:B------:R-:W-:Y:S01]  /*8650*/  MUFU.EX2 R244, R51 ;  /* 0x0000003300f47308 */ /* 0x000fe20000000800 */
[C---:B------:R-:W-:Y:S02]  /*8660*/  FMUL.FTZ R140, R168.reuse, R140 ;  /* 0x0000008ca88c7220 */ /* 0x040fe40000410000 */
[----:B------:R-:W-:Y:S02]  /*8670*/  FMUL.FTZ R141, R168, R141 ;  /* 0x0000008da88d7220 */ /* 0x000fe40000410000 */
[-C--:B------:R-:W-:Y:S04]  /*8680*/  HMMA.16816.F32.BF16 R76, R176, R186.reuse, R76 ;  /* 0x000000bab04c723c */ /* 0x080fe8000004184c */
[C---:B------:R-:W-:Y:S02]  /*8690*/  FMUL.FTZ R142, R0.reuse, R142 ;  /* 0x0000008e008e7220 */ /* 0x040fe40000410000 */
[----:B------:R-:W-:Y:S02]  /*86a0*/  FMUL.FTZ R143, R0, R143 ;  /* 0x0000008f008f7220 */ /* 0x000fe40000410000 */
[C---:B------:R-:W-:Y:S01]  /*86b0*/  HMMA.16816.F32.BF16 R80, R180.reuse, R186, R80 ;  /* 0x000000bab450723c */ /* 0x040fe20000041850 */
[----:B------:R-:W1:Y:S03]  /*86c0*/  LDSM.16.MT88.4 R184, [R227+0x100] ;  /* 0x00010000e3b8783b */ /* 0x000e660000004200 */
[C---:B------:R-:W-:Y:S02]  /*86d0*/  FMUL.FTZ R144, R170.reuse, R144 ;  /* 0x00000090aa907220 */ /* 0x040fe40000410000 */
[C---:B------:R-:W-:Y:S02]  /*86e0*/  FMUL.FTZ R145, R170.reuse, R145 ;  /* 0x00000091aa917220 */ /* 0x040fe40000410000 */
[C---:B------:R-:W-:Y:S04]  /*86f0*/  FMUL.FTZ R146, R169.reuse, R146 ;  /* 0x00000092a9927220 */ /* 0x040fe80000410000 */
[C---:B------:R-:W-:Y:S02]  /*8700*/  FMUL.FTZ R147, R169.reuse, R147 ;  /* 0x00000093a9937220 */ /* 0x040fe40000410000 */
[C---:B------:R-:W-:Y:S02]  /*8710*/  FMUL.FTZ R148, R170.reuse, R148 ;  /* 0x00000094aa947220 */ /* 0x040fe40000410000 */
[----:B------:R-:W-:Y:S02]  /*8720*/  FMUL.FTZ R149, R170, R149 ;  /* 0x00000095aa957220 */ /* 0x000fe40000410000 */
[C---:B------:R-:W-:Y:S02]  /*8730*/  FMUL.FTZ R150, R169.reuse, R150 ;  /* 0x00000096a9967220 */ /* 0x040fe40000410000 */
[C---:B------:R-:W-:Y:S02]  /*8740*/  FMUL.FTZ R151, R169.reuse, R151 ;  /* 0x00000097a9977220 */ /* 0x040fe40000410000 */
[C---:B------:R-:W-:Y:S02]  /*8750*/  FMUL.FTZ R152, R168.reuse, R152 ;  /* 0x00000098a8987220 */ /* 0x040fe40000410000 */
[----:B------:R-:W-:Y:S02]  /*8760*/  FMUL.FTZ R153, R168, R153 ;  /* 0x00000099a8997220 */ /* 0x000fe40000410000 */
[C---:B------:R-:W-:Y:S02]  /*8770*/  FMUL.FTZ R154, R0.reuse, R154 ;  /* 0x0000009a009a7220 */ /* 0x040fe40000410000 */
[----:B------:R-:W-:Y:S02]  /*8780*/  FMUL.FTZ R155, R0, R155 ;  /* 0x0000009b009b7220 */ /* 0x000fe40000410000 */
[C---:B------:R-:W-:Y:S02]  /*8790*/  FMUL.FTZ R156, R168.reuse, R156 ;  /* 0x0000009ca89c7220 */ /* 0x040fe40000410000 */
[----:B------:R-:W-:Y:S02]  /*87a0*/  FMUL.FTZ R157, R168, R157 ;  /* 0x0000009da89d7220 */ /* 0x000fe40000410000 */
[C---:B------:R-:W-:Y:S02]  /*87b0*/  FMUL.FTZ R158, R0.reuse, R158 ;  /* 0x0000009e009e7220 */ /* 0x040fe40000410000 */
[----:B------:R-:W-:Y:S02]  /*87c0*/  FMUL.FTZ R159, R0, R159 ;  /* 0x0000009f009f7220 */ /* 0x000fe40000410000 */
[C---:B------:R-:W-:Y:S02]  /*87d0*/  FMUL.FTZ R160, R170.reuse, R160 ;  /* 0x000000a0aaa07220 */ /* 0x040fe40000410000 */
[C---:B------:R-:W-:Y:S01]  /*87e0*/  FMUL.FTZ R161, R170.reuse, R161 ;  /* 0x000000a1aaa17220 */ /* 0x040fe20000410000 */
[-C--:B-1----:R-:W-:Y:S03]  /*87f0*/  HMMA.16816.F32.BF16 R84, R180, R184.reuse, R84 ;  /* 0x000000b8b454723c */ /* 0x082fe60000041854 */
[C---:B------:R-:W-:Y:S02]  /*8800*/  FMUL.FTZ R162, R169.reuse, R162 ;  /* 0x000000a2a9a27220 */ /* 0x040fe40000410000 */
[C---:B------:R-:W-:Y:S02]  /*8810*/  FMUL.FTZ R163, R169.reuse, R163 ;  /* 0x000000a3a9a37220 */ /* 0x040fe40000410000 */
[C---:B------:R-:W-:Y:S01]  /*8820*/  FMUL.FTZ R20, R170.reuse, R192 ;  /* 0x000000c0aa147220 */ /* 0x040fe20000410000 */
[C---:B------:R-:W-:Y:S04]  /*8830*/  HMMA.16816.F32.BF16 R88, R176.reuse, R184, R88 ;  /* 0x000000b8b058723c */ /* 0x040fe80000041858 */
[----:B--2---:R-:W-:Y:S02]  /*8840*/  FMUL.FTZ R21, R170, R193 ;  /* 0x000000c1aa157220 */ /* 0x004fe40000410000 */
[----:B------:R-:W-:Y:S02]  /*8850*/  FMUL.FTZ R22, R169, R194 ;  /* 0x000000c2a9167220 */ /* 0x000fe40000410000 */
[-C--:B------:R-:W-:Y:S04]  /*8860*/  HMMA.16816.F32.BF16 R92, R176, R186.reuse, R92 ;  /* 0x000000bab05c723c */ /* 0x080fe8000004185c */
[C---:B------:R-:W-:Y:S02]  /*8870*/  FMUL.FTZ R164, R168.reuse, R164 ;  /* 0x000000a4a8a47220 */ /* 0x040fe40000410000 */
[----:B------:R-:W-:Y:S02]  /*8880*/  FMUL.FTZ R165, R168, R165 ;  /* 0x000000a5a8a57220 */ /* 0x000fe40000410000 */
[C---:B------:R-:W-:Y:S01]  /*8890*/  HMMA.16816.F32.BF16 R96, R180.reuse, R186, R96 ;  /* 0x000000bab460723c */ /* 0x040fe20000041860 */
[----:B------:R-:W1:Y:S03]  /*88a0*/  LDSM.16.MT88.4 R184, [R226+0x100] ;  /* 0x00010000e2b8783b */ /* 0x000e660000004200 */
[C---:B------:R-:W-:Y:S02]  /*88b0*/  FMUL.FTZ R166, R0.reuse, R166 ;  /* 0x000000a600a67220 */ /* 0x040fe40000410000 */
[----:B------:R-:W-:Y:S02]  /*88c0*/  FMUL.FTZ R167, R0, R167 ;  /* 0x000000a700a77220 */ /* 0x000fe40000410000 */
[--C-:B------:R-:W-:Y:S04]  /*88d0*/  FFMA.FTZ R40, R40, c[0x0][0x2d0], -R208.reuse ;  /* 0x0000b40028287a23 */ /* 0x100fe800000108d0 */
[----:B------:R-:W-:Y:S02]  /*88e0*/  FFMA.FTZ R41, R41, c[0x0][0x2d0], -R208 ;  /* 0x0000b40029297a23 */ /* 0x000fe400000108d0 */
[--C-:B------:R-:W-:Y:S02]  /*88f0*/  FFMA.FTZ R42, R42, c[0x0][0x2d0], -R3.reuse ;  /* 0x0000b4002a2a7a23 */ /* 0x100fe40000010803 */
[----:B------:R-:W-:Y:S01]  /*8900*/  FFMA.FTZ R43, R43, c[0x0][0x2d0], -R3 ;  /* 0x0000b4002b2b7a23 */ /* 0x000fe20000010803 */
[----:B------:R-:W-:Y:S01]  /*8910*/  MUFU.EX2 R219, R41 ;  /* 0x0000002900db7308 */ /* 0x000fe20000000800 */
[--C-:B------:R-:W-:Y:S02]  /*8920*/  FFMA.FTZ R23, R23, c[0x0][0x2d0], -R209.reuse ;  /* 0x0000b40017177a23 */ /* 0x100fe400000108d1 */
[--C-:B------:R-:W-:Y:S02]  /*8930*/  FFMA.FTZ R32, R32, c[0x0][0x2d0], -R210.reuse ;  /* 0x0000b40020207a23 */ /* 0x100fe400000108d2 */
[----:B------:R-:W-:Y:S02]  /*8940*/  FFMA.FTZ R33, R33, c[0x0][0x2d0], -R210 ;  /* 0x0000b40021217a23 */ /* 0x000fe400000108d2 */
[--C-:B------:R-:W-:Y:S02]  /*8950*/  FFMA.FTZ R34, R34, c[0x0][0x2d0], -R209.reuse ;  /* 0x0000b40022227a23 */ /* 0x100fe400000108d1 */
[----:B------:R-:W-:Y:S01]  /*8960*/  FFMA.FTZ R35, R35, c[0x0][0x2d0], -R209 ;  /* 0x0000b40023237a23 */ /* 0x000fe200000108d1 */
[----:B------:R2:W-:Y:S01]  /*8970*/  MUFU.EX2 R222, R33 ;  /* 0x0000002100de7308 */ /* 0x0005e20000000800 */
[--C-:B------:R-:W-:Y:S02]  /*8980*/  FFMA.FTZ R24, R24, c[0x0][0x2d0], -R208.reuse ;  /* 0x0000b40018187a23 */ /* 0x100fe400000108d0 */
[--C-:B------:R-:W-:Y:S02]  /*8990*/  FFMA.FTZ R25, R25, c[0x0][0x2d0], -R208.reuse ;  /* 0x0000b40019197a23 */ /* 0x100fe400000108d0 */
[--C-:B------:R-:W-:Y:S02]  /*89a0*/  FFMA.FTZ R26, R26, c[0x0][0x2d0], -R3.reuse ;  /* 0x0000b4001a1a7a23 */ /* 0x100fe40000010803 */
[--C-:B------:R-:W-:Y:S02]  /*89b0*/  FFMA.FTZ R27, R27, c[0x0][0x2d0], -R3.reuse ;  /* 0x0000b4001b1b7a23 */ /* 0x100fe40000010803 */
[--C-:B------:R-:W-:Y:S01]  /*89c0*/  FFMA.FTZ R28, R28, c[0x0][0x2d0], -R208.reuse ;  /* 0x0000b4001c1c7a23 */ /* 0x100fe200000108d0 */
[----:B------:R3:W-:Y:S01]  /*89d0*/  MUFU.EX2 R223, R34 ;  /* 0x0000002200df7308 */ /* 0x0007e20000000800 */
[--C-:B------:R-:W-:Y:S02]  /*89e0*/  FFMA.FTZ R29, R29, c[0x0][0x2d0], -R208.reuse ;  /* 0x0000b4001d1d7a23 */ /* 0x100fe400000108d0 */
[--C-:B------:R-:W-:Y:S01]  /*89f0*/  FFMA.FTZ R30, R30, c[0x0][0x2d0], -R3.reuse ;  /* 0x0000b4001e1e7a23 */ /* 0x100fe20000010803 */
[-C--:B-1----:R-:W-:Y:S03]  /*8a00*/  HMMA.16816.F32.BF16 R100, R180, R184.reuse, R100 ;  /* 0x000000b8b464723c */ /* 0x082fe60000041864 */
[----:B------:R-:W-:Y:S02]  /*8a10*/  FFMA.FTZ R31, R31, c[0x0][0x2d0], -R3 ;  /* 0x0000b4001f1f7a23 */ /* 0x000fe40000010803 */
[----:B------:R-:W-:Y:S01]  /*8a20*/  FFMA.FTZ R60, R60, c[0x0][0x2d0], -R208 ;  /* 0x0000b4003c3c7a23 */ /* 0x000fe200000108d0 */
[----:B------:R1:W-:Y:S02]  /*8a30*/  MUFU.EX2 R221, R35 ;  /* 0x0000002300dd7308 */ /* 0x0003e40000000800 */
[C---:B------:R-:W-:Y:S04]  /*8a40*/  HMMA.16816.F32.BF16 R104, R176.reuse, R184, R104 ;  /* 0x000000b8b068723c */ /* 0x040fe80000041868 */
[----:B--2---:R-:W-:Y:S04]  /*8a50*/  FMUL.FTZ R33, R168, R197 ;  /* 0x000000c5a8217220 */ /* 0x004fe80000410000 */
[-C--:B------:R-:W-:Y:S01]  /*8a60*/  HMMA.16816.F32.BF16 R108, R176, R186.reuse, R108 ;  /* 0x000000bab06c723c */ /* 0x080fe2000004186c */
[----:B------:R2:W-:Y:S03]  /*8a70*/  MUFU.EX2 R204, R23 ;  /* 0x0000001700cc7308 */ /* 0x0005e60000000800 */
[C---:B---3--:R-:W-:Y:S04]  /*8a80*/  FMUL.FTZ R34, R0.reuse, R198 ;  /* 0x000000c600227220 */ /* 0x048fe80000410000 */
[C---:B------:R-:W-:Y:S01]  /*8a90*/  HMMA.16816.F32.BF16 R112, R180.reuse, R186, R112 ;  /* 0x000000bab470723c */ /* 0x040fe20000041870 */
[----:B------:R-:W3:Y:S02]  /*8aa0*/  LDSM.16.MT88.4 R184, [R224+0x2100] ;  /* 0x00210000e0b8783b */ /* 0x000ee40000004200 */
[----:B------:R-:W4:Y:S01]  /*8ab0*/  MUFU.EX2 R198, R40 ;  /* 0x0000002800c67308 */ /* 0x000f220000000800 */
[----:B-1----:R-:W-:Y:S09]  /*8ac0*/  FMUL.FTZ R35, R0, R199 ;  /* 0x000000c700237220 */ /* 0x002ff20000410000 */
[----:B------:R-:W-:Y:S01]  /*8ad0*/  MUFU.EX2 R199, R38 ;  /* 0x0000002600c77308 */ /* 0x000fe20000000800 */
[----:B--2---:R-:W-:Y:S09]  /*8ae0*/  FMUL.FTZ R23, R169, R195 ;  /* 0x000000c3a9177220 */ /* 0x004ff20000410000 */
[----:B------:R1:W2:Y:S01]  /*8af0*/  MUFU.EX2 R205, R32 ;  /* 0x0000002000cd7308 */ /* 0x0002a20000000800 */
[----:B----4-:R-:W-:Y:S09]  /*8b00*/  F2FP.BF16.PACK_AB R40, R219, R198 ;  /* 0x000000c6db28723e */ /* 0x010ff200000010ff */
[----:B------:R4:W-:Y:S01]  /*8b10*/  MUFU.EX2 R249, R24 ;  /* 0x0000001800f97308 */ /* 0x0009e20000000800 */
[-C--:B---3--:R-:W-:Y:S09]  /*8b20*/  HMMA.16816.F32.BF16 R116, R180, R184.reuse, R116 ;  /* 0x000000b8b474723c */ /* 0x088ff20000041874 */
[----:B------:R3:W-:Y:S03]  /*8b30*/  MUFU.EX2 R252, R25 ;  /* 0x0000001900fc7308 */ /* 0x0007e60000000800 */
[----:B-1----:R-:W-:Y:S01]  /*8b40*/  FMUL.FTZ R32, R168, R196 ;  /* 0x000000c4a8207220 */ /* 0x002fe20000410000 */
[C---:B------:R-:W-:Y:S06]  /*8b50*/  HMMA.16816.F32.BF16 R120, R176.reuse, R184, R120 ;  /* 0x000000b8b078723c */ /* 0x040fec0000041878 */
[----:B------:R-:W-:Y:S02]  /*8b60*/  MUFU.EX2 R196, R42 ;  /* 0x0000002a00c47308 */ /* 0x000fe40000000800 */
[-C--:B------:R-:W-:Y:S04]  /*8b70*/  HMMA.16816.F32.BF16 R124, R176, R186.reuse, R124 ;  /* 0x000000bab07c723c */ /* 0x080fe8000004187c */
[C---:B----4-:R-:W-:Y:S01]  /*8b80*/  FMUL.FTZ R24, R170.reuse, R200 ;  /* 0x000000c8aa187220 */ /* 0x050fe20000410000 */
[----:B------:R-:W-:Y:S03]  /*8b90*/  MOV R200, R204 ;  /* 0x000000cc00c87202 */ /* 0x000fe60000000f00 */
[----:B------:R1:W-:Y:S01]  /*8ba0*/  MUFU.EX2 R192, R27 ;  /* 0x0000001b00c07308 */ /* 0x0003e20000000800 */
[C---:B------:R-:W-:Y:S01]  /*8bb0*/  HMMA.16816.F32.BF16 R128, R180.reuse, R186, R128 ;  /* 0x000000bab480723c */ /* 0x040fe20000041880 */
[----:B------:R-:W4:Y:S03]  /*8bc0*/  LDSM.16.MT88.4 R184, [R225+0x2100] ;  /* 0x00210000e1b8783b */ /* 0x000f260000004200 */
[----:B---3--:R-:W-:Y:S01]  /*8bd0*/  FMUL.FTZ R25, R170, R201 ;  /* 0x000000c9aa197220 */ /* 0x008fe20000410000 */
[----:B--2---:R-:W-:Y:S02]  /*8be0*/  MOV R201, R205 ;  /* 0x000000cd00c97202 */ /* 0x004fe40000000f00 */
[----:B------:R-:W-:Y:S02]  /*8bf0*/  MOV R205, R248 ;  /* 0x000000f800cd7202 */ /* 0x000fe40000000f00 */
[----:B------:R-:W2:Y:S10]  /*8c00*/  MUFU.EX2 R204, R43 ;  /* 0x0000002b00cc7308 */ /* 0x000eb40000000800 */
[----:B------:R3:W-:Y:S01]  /*8c10*/  MUFU.EX2 R248, R48 ;  /* 0x0000003000f87308 */ /* 0x0007e20000000800 */
[----:B-1----:R-:W-:Y:S01]  /*8c20*/  FMUL.FTZ R27, R169, R203 ;  /* 0x000000cba91b7220 */ /* 0x002fe20000410000 */
[----:B------:R-:W-:Y:S08]  /*8c30*/  MOV R203, R222 ;  /* 0x000000de00cb7202 */ /* 0x000ff00000000f00 */
[----:B------:R-:W1:Y:S01]  /*8c40*/  MUFU.EX2 R222, R45 ;  /* 0x0000002d00de7308 */ /* 0x000e620000000800 */
[----:B--2---:R-:W-:Y:S09]  /*8c50*/  F2FP.BF16.PACK_AB R41, R204, R196 ;  /* 0x000000c4cc29723e */ /* 0x004ff200000010ff */
[----:B------:R-:W-:Y:S01]  /*8c60*/  MUFU.EX2 R195, R28 ;  /* 0x0000001c00c37308 */ /* 0x000fe20000000800 */
[-C--:B----4-:R-:W-:Y:S01]  /*8c70*/  HMMA.16816.F32.BF16 R132, R180, R184.reuse, R132 ;  /* 0x000000b8b484723c */ /* 0x090fe20000041884 */
[----:B---3--:R-:W2:Y:S04]  /*8c80*/  LDL.LU R48, [R1+0x4] ;  /* 0x0000040001307983 */ /* 0x008ea80000300800 */
[----:B------:R-:W3:Y:S04]  /*8c90*/  LDL.LU R49, [R1+0x8] ;  /* 0x0000080001317983 */ /* 0x000ee80000300800 */
[----:B------:R4:W4:Y:S01]  /*8ca0*/  MUFU.EX2 R194, R29 ;  /* 0x0000001d00c27308 */ /* 0x0009220000000800 */
[C---:B------:R-:W-:Y:S04]  /*8cb0*/  HMMA.16816.F32.BF16 R136, R176.reuse, R184, R136 ;  /* 0x000000b8b088723c */ /* 0x040fe80000041888 */
[----:B-1----:R-:W-:Y:S04]  /*8cc0*/  F2FP.BF16.PACK_AB R42, R222, R220 ;  /* 0x000000dcde2a723e */ /* 0x002fe800000010ff */
[-C--:B------:R-:W-:Y:S01]  /*8cd0*/  HMMA.16816.F32.BF16 R140, R176, R186.reuse, R140 ;  /* 0x000000bab08c723c */ /* 0x080fe2000004188c */
[----:B------:R1:W-:Y:S07]  /*8ce0*/  MUFU.EX2 R193, R30 ;  /* 0x0000001e00c17308 */ /* 0x0003ee0000000800 */
[C---:B------:R-:W-:Y:S01]  /*8cf0*/  HMMA.16816.F32.BF16 R144, R180.reuse, R186, R144 ;  /* 0x000000bab490723c */ /* 0x040fe20000041890 */
[----:B------:R-:W1:Y:S02]  /*8d00*/  LDSM.16.MT88.4 R184, [R227+0x2100] ;  /* 0x00210000e3b8783b */ /* 0x000e640000004200 */
[----:B------:R-:W-:Y:S01]  /*8d10*/  MUFU.EX2 R197, R31 ;  /* 0x0000001f00c57308 */ /* 0x000fe20000000800 */
[----:B----4-:R-:W-:Y:S02]  /*8d20*/  F2FP.BF16.PACK_AB R29, R200, R250 ;  /* 0x000000fac81d723e */ /* 0x010fe400000010ff */
[----:B-1----:R-:W-:Y:S02]  /*8d30*/  F2FP.BF16.PACK_AB R30, R203, R201 ;  /* 0x000000c9cb1e723e */ /* 0x002fe400000010ff */
[-C--:B------:R-:W-:Y:S08]  /*8d40*/  HMMA.16816.F32.BF16 R148, R180, R184.reuse, R148 ;  /* 0x000000b8b494723c */ /* 0x080ff00000041894 */
[C---:B------:R-:W-:Y:S08]  /*8d50*/  HMMA.16816.F32.BF16 R152, R176.reuse, R184, R152 ;  /* 0x000000b8b098723c */ /* 0x040ff00000041898 */
[-C--:B------:R-:W-:Y:S08]  /*8d60*/  HMMA.16816.F32.BF16 R156, R176, R186.reuse, R156 ;  /* 0x000000bab09c723c */ /* 0x080ff0000004189c */
[C---:B------:R-:W-:Y:S01]  /*8d70*/  HMMA.16816.F32.BF16 R160, R180.reuse, R186, R160 ;  /* 0x000000bab4a0723c */ /* 0x040fe200000418a0 */
[----:B------:R-:W1:Y:S07]  /*8d80*/  LDSM.16.MT88.4 R184, [R226+0x2100] ;  /* 0x00210000e2b8783b */ /* 0x000e6e0000004200 */
[-C--:B-1----:R-:W-:Y:S08]  /*8d90*/  HMMA.16816.F32.BF16 R20, R180, R184.reuse, R20 ;  /* 0x000000b8b414723c */ /* 0x082ff00000041814 */
[C---:B------:R-:W-:Y:S01]  /*8da0*/  HMMA.16816.F32.BF16 R32, R176.reuse, R184, R32 ;  /* 0x000000b8b020723c */ /* 0x040fe20000041820 */
[----:B------:R1:W4:Y:S06]  /*8db0*/  MUFU.EX2 R184, R26 ;  /* 0x0000001a00b87308 */ /* 0x00032c0000000800 */
[----:B------:R-:W-:Y:S01]  /*8dc0*/  MOV R185, R188 ;  /* 0x000000bc00b97202 */ /* 0x000fe20000000f00 */
[-C--:B------:R-:W-:Y:S01]  /*8dd0*/  HMMA.16816.F32.BF16 R164, R176, R186.reuse, R164 ;  /* 0x000000bab0a4723c */ /* 0x080fe200000418a4 */
[----:B------:R-:W4:Y:S03]  /*8de0*/  LDSM.16.MT88.4 R176, [R224+0x900] ;  /* 0x00090000e0b0783b */ /* 0x000f260000004200 */
[----:B------:R-:W-:Y:S02]  /*8df0*/  F2FP.BF16.PACK_AB R28, R185, R251 ;  /* 0x000000fbb91c723e */ /* 0x000fe400000010ff */
[----:B------:R-:W-:Y:S02]  /*8e00*/  MOV R188, R247 ;  /* 0x000000f700bc7202 */ /* 0x000fe40000000f00 */
[----:B------:R-:W2:Y:S01]  /*8e10*/  MUFU.EX2 R247, R37 ;  /* 0x0000002500f77308 */ /* 0x000ea20000000800 */
[----:B-1----:R-:W-:Y:S03]  /*8e20*/  FMUL.FTZ R26, R169, R202 ;  /* 0x000000caa91a7220 */ /* 0x002fe60000410000 */
[----:B------:R-:W-:Y:S06]  /*8e30*/  MOV R202, R223 ;  /* 0x000000df00ca7202 */ /* 0x000fec0000000f00 */
[----:B------:R1:W-:Y:S01]  /*8e40*/  MUFU.EX2 R223, R50 ;  /* 0x0000003200df7308 */ /* 0x0003e20000000800 */
[----:B------:R-:W-:Y:S07]  /*8e50*/  HMMA.16816.F32.BF16 R24, R180, R186, R24 ;  /* 0x000000bab418723c */ /* 0x000fee0000041818 */
[----:B------:R-:W-:Y:S02]  /*8e60*/  MOV R187, R221 ;  /* 0x000000dd00bb7202 */ /* 0x000fe40000000f00 */
[----:B------:R-:W-:Y:S01]  /*8e70*/  F2FP.BF16.PACK_AB R180, R252, R249 ;  /* 0x000000f9fcb4723e */ /* 0x000fe200000010ff */
[----:B------:R1:W1:Y:S02]  /*8e80*/  MUFU.EX2 R221, R39 ;  /* 0x0000002700dd7308 */ /* 0x0002640000000800 */
[----:B------:R-:W-:Y:S02]  /*8e90*/  F2FP.BF16.PACK_AB R31, R187, R202 ;  /* 0x000000cabb1f723e */ /* 0x000fe400000010ff */
[----:B------:R-:W-:Y:S02]  /*8ea0*/  F2FP.BF16.PACK_AB R182, R194, R195 ;  /* 0x000000c3c2b6723e */ /* 0x000fe400000010ff */
[----:B----4-:R-:W-:Y:S02]  /*8eb0*/  F2FP.BF16.PACK_AB R181, R192, R184 ;  /* 0x000000b8c0b5723e */ /* 0x010fe400000010ff */
[----:B------:R-:W-:Y:S01]  /*8ec0*/  F2FP.BF16.PACK_AB R183, R197, R193 ;  /* 0x000000c1c5b7723e */ /* 0x000fe200000010ff */
[-C--:B------:R-:W-:Y:S01]  /*8ed0*/  HMMA.16816.F32.BF16 R4, R28, R176.reuse, R4 ;  /* 0x000000b01c04723c */ /* 0x080fe20000041804 */
[----:B-1----:R-:W4:Y:S04]  /*8ee0*/  LDL.LU R50, [R1+0xc] ;  /* 0x00000c0001327983 */ /* 0x002f280000300800 */
[----:B------:R-:W2:Y:S01]  /*8ef0*/  LDL.LU R51, [R1] ;  /* 0x0000000001337983 */ /* 0x000ea20000300800 */
[----:B------:R-:W-:Y:S02]  /*8f00*/  MOV R186, R174 ;  /* 0x000000ae00ba7202 */ /* 0x000fe40000000f00 */
[C---:B------:R-:W-:Y:S01]  /*8f10*/  HMMA.16816.F32.BF16 R8, R180.reuse, R176, R8 ;  /* 0x000000b0b408723c */ /* 0x040fe20000041808 */
[----:B------:R-:W-:Y:S01]  /*8f20*/  MUFU.EX2 R174, R46 ;  /* 0x0000002e00ae7308 */ /* 0x000fe20000000800 */
[----:B------:R-:W-:Y:S06]  /*8f30*/  LDSM.16.MT88.4 R36, [R224+0x1100] ;  /* 0x00110000e024783b */ /* 0x000fec0000004200 */
        /* <DEDUP_REMOVED lines=8> */
[----:B---3--:R-:W-:Y:S04]  /*8fc0*/  FFMA.FTZ R168, R168, R49, R212 ;  /* 0x00000031a8a87223 */ /* 0x008fe800000100d4 */
        /* <DEDUP_REMOVED lines=15> */
[----:B----4-:R-:W-:Y:S02]  /*90c0*/  FFMA.FTZ R169, R169, R50, R213 ;  /* 0x00000032a9a97223 */ /* 0x010fe400000100d5 */
[----:B--2---:R-:W-:Y:S02]  /*90d0*/  FFMA.FTZ R170, R170, R51, R214 ;  /* 0x00000033aaaa7223 */ /* 0x004fe400000100d6 */
        /* <DEDUP_REMOVED lines=11> */
[C---:B------:R-:W-:Y:S07]  /*9190*/  HMMA.16816.F32.BF16 R32, R180.reuse, R176, R32 ;  /* 0x000000b0b420723c */ /* 0x040fee0000041820 */
[--C-:B------:R-:W-:Y:S01]  /*91a0*/  FFMA.FTZ R177, R54, c[0x0][0x2d0], -R209.reuse ;  /* 0x0000b40036b17a23 */ /* 0x100fe200000108d1 */
[-C--:B------:R-:W-:Y:S04]  /*91b0*/  HMMA.16816.F32.BF16 R164, R180, R178.reuse, R164 ;  /* 0x000000b2b4a4723c */ /* 0x080fe800000418a4 */
[--C-:B------:R-:W-:Y:S03]  /*91c0*/  FFMA.FTZ R176, R55, c[0x0][0x2d0], -R209.reuse ;  /* 0x0000b40037b07a23 */ /* 0x100fe600000108d1 */
[--C-:B------:R-:W-:Y:S01]  /*91d0*/  FFMA.FTZ R182, R52, c[0x0][0x2d0], -R210.reuse ;  /* 0x0000b40034b67a23 */ /* 0x100fe200000108d2 */
[----:B------:R-:W-:Y:S04]  /*91e0*/  HMMA.16816.F32.BF16 R24, R28, R178, R24 ;  /* 0x000000b21c18723c */ /* 0x000fe80000041818 */
[--C-:B------:R-:W-:Y:S01]  /*91f0*/  FFMA.FTZ R181, R53, c[0x0][0x2d0], -R210.reuse ;  /* 0x0000b40035b57a23 */ /* 0x100fe200000108d2 */
[----:B------:R-:W-:Y:S01]  /*9200*/  MOV R183, R206 ;  /* 0x000000ce00b77202 */ /* 0x000fe20000000f00 */
[--C-:B------:R-:W-:Y:S01]  /*9210*/  FFMA.FTZ R180, R64, c[0x0][0x2d0], -R210.reuse ;  /* 0x0000b40040b47a23 */ /* 0x100fe200000108d2 */
[----:B------:R-:W-:Y:S01]  /*9220*/  F2FP.BF16.PACK_AB R28, R247, R246 ;  /* 0x000000f6f71c723e */ /* 0x000fe200000010ff */
[----:B------:R-:W-:Y:S01]  /*9230*/  FFMA.FTZ R210, R65, c[0x0][0x2d0], -R210 ;  /* 0x0000b40041d27a23 */ /* 0x000fe200000108d2 */
[----:B------:R-:W-:Y:S01]  /*9240*/  F2FP.BF16.PACK_AB R30, R245, R248 ;  /* 0x000000f8f51e723e */ /* 0x000fe200000010ff */
[----:B------:R-:W-:Y:S01]  /*9250*/  LDSM.16.MT88.4 R52, [R226+0x1100] ;  /* 0x00110000e234783b */ /* 0x000fe20000004200 */
[----:B------:R-:W-:Y:S01]  /*9260*/  MUFU.EX2 R214, R180 ;  /* 0x000000b400d67308 */ /* 0x000fe20000000800 */
[----:B------:R-:W-:Y:S01]  /*9270*/  FFMA.FTZ R65, R66, c[0x0][0x2d0], -R209 ;  /* 0x0000b40042417a23 */ /* 0x000fe200000108d1 */
[----:B------:R-:W-:Y:S01]  /*9280*/  F2FP.BF16.PACK_AB R29, R221, R199 ;  /* 0x000000c7dd1d723e */ /* 0x000fe200000010ff */
[--C-:B------:R-:W-:Y:S01]  /*9290*/  FFMA.FTZ R64, R56, c[0x0][0x2d0], -R208.reuse ;  /* 0x0000b40038407a23 */ /* 0x100fe200000108d0 */
[----:B------:R-:W-:Y:S01]  /*92a0*/  F2FP.BF16.PACK_AB R31, R244, R223 ;  /* 0x000000dff41f723e */ /* 0x000fe200000010ff */
[----:B------:R-:W-:Y:S01]  /*92b0*/  FFMA.FTZ R56, R0, R48, R211 ;  /* 0x0000003000387223 */ /* 0x000fe200000100d3 */
[----:B------:R-:W-:Y:S01]  /*92c0*/  MOV R178, R191 ;  /* 0x000000bf00b27202 */ /* 0x000fe20000000f00 */
[----:B------:R-:W-:Y:S01]  /*92d0*/  LDSM.16.MT88.4 R48, [R227+0x1100] ;  /* 0x00110000e330783b */ /* 0x000fe20000004200 */
[----:B------:R-:W-:Y:S01]  /*92e0*/  MOV R0, R188 ;  /* 0x000000bc00007202 */ /* 0x000fe20000000f00 */
[----:B------:R-:W-:Y:S01]  /*92f0*/  FFMA.FTZ R209, R67, c[0x0][0x2d0], -R209 ;  /* 0x0000b40043d17a23 */ /* 0x000fe200000108d1 */
[----:B------:R1:W2:Y:S01]  /*9300*/  MUFU.EX2 R66, R47 ;  /* 0x0000002f00427308 */ /* 0x0002a20000000800 */
[-C--:B------:R-:W-:Y:S03]  /*9310*/  HMMA.16816.F32.BF16 R4, R28, R36.reuse, R4 ;  /* 0x000000241c04723c */ /* 0x080fe60000041804 */
[----:B------:R-:W-:Y:S01]  /*9320*/  MOV R179, R207 ;  /* 0x000000cf00b37202 */ /* 0x000fe20000000f00 */
[----:B------:R-:W-:Y:S02]  /*9330*/  FFMA.FTZ R208, R61, c[0x0][0x2d0], -R208 ;  /* 0x0000b4003dd07a23 */ /* 0x000fe400000108d0 */
[--C-:B------:R-:W-:Y:S02]  /*9340*/  FFMA.FTZ R61, R62, c[0x0][0x2d0], -R3.reuse ;  /* 0x0000b4003e3d7a23 */ /* 0x100fe40000010803 */
[----:B------:R-:W-:Y:S01]  /*9350*/  FFMA.FTZ R3, R63, c[0x0][0x2d0], -R3 ;  /* 0x0000b4003f037a23 */ /* 0x000fe20000010803 */
[----:B------:R-:W-:Y:S03]  /*9360*/  MUFU.EX2 R62, R59 ;  /* 0x0000003b003e7308 */ /* 0x000fe60000000800 */
[----:B------:R-:W-:Y:S01]  /*9370*/  FADD.FTZ R0, R0, R169 ;  /* 0x000000a900007221 */ /* 0x000fe20000010000 */
[----:B------:R-:W-:Y:S06]  /*9380*/  MOV R169, R203 ;  /* 0x000000cb00a97202 */ /* 0x000fec0000000f00 */
[----:B------:R-:W-:Y:S01]  /*9390*/  MUFU.EX2 R63, R58 ;  /* 0x0000003a003f7308 */ /* 0x000fe20000000800 */
[----:B-1----:R-:W1:Y:S01]  /*93a0*/  LDSM.16.MT88.4 R44, [R225+0x1100] ;  /* 0x00110000e12c783b */ /* 0x002e620000004200 */
[----:B--2---:R-:W-:Y:S08]  /*93b0*/  F2FP.BF16.PACK_AB R43, R66, R174 ;  /* 0x000000ae422b723e */ /* 0x004ff000000010ff */
[----:B------:R-:W-:Y:S01]  /*93c0*/  MUFU.EX2 R212, R65 ;  /* 0x0000004100d47308 */ /* 0x000fe20000000800 */
[C---:B------:R-:W-:Y:S08]  /*93d0*/  HMMA.16816.F32.BF16 R8, R40.reuse, R36, R8 ;  /* 0x000000242808723c */ /* 0x040ff00000041808 */
[-C--:B------:R-:W-:Y:S01]  /*93e0*/  HMMA.16816.F32.BF16 R12, R40, R38.reuse, R12 ;  /* 0x00000026280c723c */ /* 0x080fe2000004180c */
[----:B------:R-:W2:Y:S07]  /*93f0*/  MUFU.EX2 R209, R209 ;  /* 0x000000d100d17308 */ /* 0x000eae0000000800 */
[C---:B------:R-:W-:Y:S01]  /*9400*/  HMMA.16816.F32.BF16 R16, R28.reuse, R38, R16 ;  /* 0x000000261c10723c */ /* 0x040fe20000041810 */
[----:B------:R-:W3:Y:S02]  /*9410*/  LDSM.16.MT88.4 R36, [R224+0x3100] ;  /* 0x00310000e024783b */ /* 0x000ee40000004200 */
[----:B------:R-:W-:Y:S10]  /*9420*/  MUFU.EX2 R206, R64 ;  /* 0x0000004000ce7308 */ /* 0x000ff40000000800 */
[----:B------:R-:W-:Y:S01]  /*9430*/  MUFU.EX2 R208, R208 ;  /* 0x000000d000d07308 */ /* 0x000fe20000000800 */
[-C--:B-1----:R-:W-:Y:S03]  /*9440*/  HMMA.16816.F32.BF16 R68, R28, R44.reuse, R68 ;  /* 0x0000002c1c44723c */ /* 0x082fe60000041844 */
[----:B--2---:R-:W-:Y:S06]  /*9450*/  F2FP.BF16.PACK_AB R203, R209, R212 ;  /* 0x000000d4d1cb723e */ /* 0x004fec00000010ff */
[----:B------:R1:W-:Y:S01]  /*9460*/  MUFU.EX2 R213, R181 ;  /* 0x000000b500d57308 */ /* 0x0003e20000000800 */
[C---:B------:R-:W-:Y:S08]  /*9470*/  HMMA.16816.F32.BF16 R72, R40.reuse, R44, R72 ;  /* 0x0000002c2848723c */ /* 0x040ff00000041848 */
[-C--:B------:R-:W-:Y:S01]  /*9480*/  HMMA.16816.F32.BF16 R76, R40, R46.reuse, R76 ;  /* 0x0000002e284c723c */ /* 0x080fe2000004184c */
[----:B------:R2:W-:Y:S07]  /*9490*/  MUFU.EX2 R211, R182 ;  /* 0x000000b600d37308 */ /* 0x0005ee0000000800 */
[C---:B------:R-:W-:Y:S01]  /*94a0*/  HMMA.16816.F32.BF16 R80, R28.reuse, R46, R80 ;  /* 0x0000002e1c50723c */ /* 0x040fe20000041850 */
[----:B------:R-:W4:Y:S02]  /*94b0*/  LDSM.16.MT88.4 R44, [R225+0x3100] ;  /* 0x00310000e12c783b */ /* 0x000f240000004200 */
[----:B------:R-:W-:Y:S01]  /*94c0*/  MUFU.EX2 R207, R177 ;  /* 0x000000b100cf7308 */ /* 0x000fe20000000800 */
[----:B-1----:R-:W-:Y:S04]  /*94d0*/  MOV R181, R215 ;  /* 0x000000d700b57202 */ /* 0x002fe80000000f00 */
[-C--:B------:R-:W-:Y:S05]  /*94e0*/  HMMA.16816.F32.BF16 R84, R28, R48.reuse, R84 ;  /* 0x000000301c54723c */ /* 0x080fea0000041854 */
[----:B------:R-:W1:Y:S03]  /*94f0*/  MUFU.EX2 R215, R210 ;  /* 0x000000d200d77308 */ /* 0x000e660000000800 */
[C---:B------:R-:W-:Y:S04]  /*9500*/  HMMA.16816.F32.BF16 R88, R40.reuse, R48, R88 ;  /* 0x000000302858723c */ /* 0x040fe80000041858 */
[----:B--2---:R-:W-:Y:S03]  /*9510*/  MOV R182, R205 ;  /* 0x000000cd00b67202 */ /* 0x004fe60000000f00 */
[----:B------:R-:W-:Y:S01]  /*9520*/  MUFU.EX2 R205, R57 ;  /* 0x0000003900cd7308 */ /* 0x000fe20000000800 */
[-C--:B------:R-:W-:Y:S04]  /*9530*/  HMMA.16816.F32.BF16 R92, R40, R50.reuse, R92 ;  /* 0x00000032285c723c */ /* 0x080fe8000004185c */
[----:B------:R-:W-:Y:S04]  /*9540*/  FADD.FTZ R0, R182, R0 ;  /* 0x00000000b6007221 */ /* 0x000fe80000010000 */
[C---:B------:R-:W-:Y:S01]  /*9550*/  HMMA.16816.F32.BF16 R96, R28.reuse, R50, R96 ;  /* 0x000000321c60723c */ /* 0x040fe20000041860 */
[----:B------:R-:W2:Y:S01]  /*9560*/  LDSM.16.MT88.4 R48, [R227+0x3100] ;  /* 0x00310000e330783b */ /* 0x000ea20000004200 */
[----:B------:R-:W1:Y:S06]  /*9570*/  MUFU.EX2 R210, R176 ;  /* 0x000000b000d27308 */ /* 0x000e6c0000000800 */
[-C--:B------:R-:W-:Y:S04]  /*9580*/  HMMA.16816.F32.BF16 R100, R28, R52.reuse, R100 ;  /* 0x000000341c64723c */ /* 0x080fe80000041864 */
[----:B------:R-:W1:Y:S04]  /*9590*/  MUFU.EX2 R67, R60 ;  /* 0x0000003c00437308 */ /* 0x000e680000000800 */
[C---:B------:R-:W-:Y:S06]  /*95a0*/  HMMA.16816.F32.BF16 R104, R40.reuse, R52, R104 ;  /* 0x000000342868723c */ /* 0x040fec0000041868 */
[----:B------:R1:W-:Y:S02]  /*95b0*/  MUFU.EX2 R60, R3 ;  /* 0x00000003003c7308 */ /* 0x0003e40000000800 */
[-C--:B------:R-:W-:Y:S08]  /*95c0*/  HMMA.16816.F32.BF16 R108, R40, R54.reuse, R108 ;  /* 0x00000036286c723c */ /* 0x080ff0000004186c */
[C---:B------:R-:W-:Y:S01]  /*95d0*/  HMMA.16816.F32.BF16 R112, R28.reuse, R54, R112 ;  /* 0x000000361c70723c */ /* 0x040fe20000041870 */
[----:B------:R-:W2:Y:S01]  /*95e0*/  LDSM.16.MT88.4 R52, [R226+0x3100] ;  /* 0x00310000e234783b */ /* 0x000ea20000004200 */
[----:B------:R-:W2:Y:S06]  /*95f0*/  MUFU.EX2 R61, R61 ;  /* 0x0000003d003d7308 */ /* 0x000eac0000000800 */
[-C--:B---3--:R-:W-:Y:S04]  /*9600*/  HMMA.16816.F32.BF16 R116, R28, R36.reuse, R116 ;  /* 0x000000241c74723c */ /* 0x088fe80000041874 */
[----:B-1----:R-:W-:Y:S04]  /*9610*/  FADD.FTZ R3, R183, R0 ;  /* 0x00000000b7037221 */ /* 0x002fe80000010000 */
[C---:B------:R-:W-:Y:S04]  /*9620*/  HMMA.16816.F32.BF16 R120, R40.reuse, R36, R120 ;  /* 0x000000242878723c */ /* 0x040fe80000041878 */
[----:B------:R-:W-:Y:S03]  /*9630*/  FADD.FTZ R3, R250, R3 ;  /* 0x00000003fa037221 */ /* 0x000fe60000010000 */
[----:B------:R-:W-:Y:S01]  /*9640*/  MOV R37, R190 ;  /* 0x000000be00257202 */ /* 0x000fe20000000f00 */
[-C--:B------:R-:W-:Y:S04]  /*9650*/  HMMA.16816.F32.BF16 R124, R40, R38.reuse, R124 ;  /* 0x00000026287c723c */ /* 0x080fe8000004187c */
[----:B------:R-:W-:Y:S02]  /*9660*/  MOV R36, R189 ;  /* 0x000000bd00247202 */ /* 0x000fe40000000f00 */
[----:B------:R-:W1:Y:S02]  /*9670*/  LDSM.16.MT88.4 R188, [R224+0x1900] ;  /* 0x00190000e0bc783b */ /* 0x000e640000004200 */
[C---:B------:R-:W-:Y:S08]  /*9680*/  HMMA.16816.F32.BF16 R128, R28.reuse, R38, R128 ;  /* 0x000000261c80723c */ /* 0x040ff00000041880 */
[-C--:B----4-:R-:W-:Y:S08]  /*9690*/  HMMA.16816.F32.BF16 R132, R28, R44.reuse, R132 ;  /* 0x0000002c1c84723c */ /* 0x090ff00000041884 */
[C---:B------:R-:W-:Y:S07]  /*96a0*/  HMMA.16816.F32.BF16 R136, R40.reuse, R44, R136 ;  /* 0x0000002c2888723c */ /* 0x040fee0000041888 */
[----:B------:R-:W-:Y:S01]  /*96b0*/  FADD.FTZ R44, R36, R170 ;  /* 0x000000aa242c7221 */ /* 0x000fe20000010000 */
[-C--:B------:R-:W-:Y:S04]  /*96c0*/  HMMA.16816.F32.BF16 R140, R40, R46.reuse, R140 ;  /* 0x0000002e288c723c */ /* 0x080fe8000004188c */
[----:B------:R-:W-:Y:S01]  /*96d0*/  FADD.FTZ R45, R37, R168 ;  /* 0x000000a8252d7221 */ /* 0x000fe20000010000 */
[----:B------:R-:W-:Y:S01]  /*96e0*/  MOV R168, R202 ;  /* 0x000000ca00a87202 */ /* 0x000fe20000000f00 */
[----:B------:R-:W3:Y:S01]  /*96f0*/  LDSM.16.MT88.4 R36, [R225+0x1900] ;  /* 0x00190000e124783b */ /* 0x000ee20000004200 */
[----:B------:R-:W-:Y:S01]  /*9700*/  F2FP.BF16.PACK_AB R202, R215, R214 ;  /* 0x000000d6d7ca723e */ /* 0x000fe200000010ff */
[C---:B------:R-:W-:Y:S04]  /*9710*/  HMMA.16816.F32.BF16 R144, R28.reuse, R46, R144 ;  /* 0x0000002e1c90723c */ /* 0x040fe80000041890 */
[----:B------:R-:W-:Y:S01]  /*9720*/  FADD.FTZ R45, R178, R45 ;  /* 0x0000002db22d7221 */ /* 0x000fe20000010000 */
[----:B------:R-:W-:Y:S01]  /*9730*/  MOV R170, R187 ;  /* 0x000000bb00aa7202 */ /* 0x000fe20000000f00 */
[----:B------:R-:W-:Y:S02]  /*9740*/  FADD.FTZ R44, R181, R44 ;  /* 0x0000002cb52c7221 */ /* 0x000fe40000010000 */
[-C--:B--2---:R-:W-:Y:S04]  /*9750*/  HMMA.16816.F32.BF16 R148, R28, R48.reuse, R148 ;  /* 0x000000301c94723c */ /* 0x084fe80000041894 */
[----:B------:R-:W-:Y:S02]  /*9760*/  FADD.FTZ R44, R179, R44 ;  /* 0x0000002cb32c7221 */ /* 0x000fe40000010000 */
[----:B------:R-:W-:Y:S02]  /*9770*/  FADD.FTZ R0, R186, R45 ;  /* 0x0000002dba007221 */ /* 0x000fe40000010000 */
[C---:B------:R-:W-:Y:S04]  /*9780*/  HMMA.16816.F32.BF16 R152, R40.reuse, R48, R152 ;  /* 0x000000302898723c */ /* 0x040fe80000041898 */
[----:B------:R-:W-:Y:S02]  /*9790*/  FADD.FTZ R65, R251, R44 ;  /* 0x0000002cfb417221 */ /* 0x000fe40000010000 */
[----:B------:R-:W-:Y:S01]  /*97a0*/  FADD.FTZ R46, R216, R56 ;  /* 0x00000038d82e7221 */ /* 0x000fe20000010000 */
[----:B------:R-:W-:Y:S01]  /*97b0*/  MOV R216, R201 ;  /* 0x000000c900d87202 */ /* 0x000fe20000000f00 */
[-C--:B------:R-:W-:Y:S04]  /*97c0*/  HMMA.16816.F32.BF16 R156, R40, R50.reuse, R156 ;  /* 0x00000032289c723c */ /* 0x080fe8000004189c */
[----:B------:R-:W-:Y:S01]  /*97d0*/  FADD.FTZ R46, R217, R46 ;  /* 0x0000002ed92e7221 */ /* 0x000fe20000010000 */
[----:B------:R-:W-:Y:S01]  /*97e0*/  F2FP.BF16.PACK_AB R201, R210, R207 ;  /* 0x000000cfd2c9723e */ /* 0x000fe200000010ff */
[----:B------:R-:W-:Y:S01]  /*97f0*/  FADD.FTZ R0, R249, R0 ;  /* 0x00000000f9007221 */ /* 0x000fe20000010000 */
[----:B------:R-:W-:Y:S01]  /*9800*/  MOV R217, R200 ;  /* 0x000000c800d97202 */ /* 0x000fe20000000f00 */
[C---:B------:R-:W-:Y:S01]  /*9810*/  HMMA.16816.F32.BF16 R160, R28.reuse, R50, R160 ;  /* 0x000000321ca0723c */ /* 0x040fe200000418a0 */
[----:B------:R-:W-:Y:S03]  /*9820*/  LDSM.16.MT88.4 R48, [R224+0x3900] ;  /* 0x00390000e030783b */ /* 0x000fe60000004200 */
[----:B------:R-:W-:Y:S01]  /*9830*/  FADD.FTZ R56, R218, R46 ;  /* 0x0000002eda387221 */ /* 0x000fe20000010000 */
[----:B------:R-:W-:Y:S01]  /*9840*/  F2FP.BF16.PACK_AB R200, R213, R211 ;  /* 0x000000d3d5c8723e */ /* 0x000fe200000010ff */
[----:B------:R-:W-:Y:S01]  /*9850*/  FADD.FTZ R0, R252, R0 ;  /* 0x00000000fc007221 */ /* 0x000fe20000010000 */
[----:B------:R-:W-:Y:S01]  /*9860*/  MOV R218, R185 ;  /* 0x000000b900da7202 */ /* 0x000fe20000000f00 */
[-C--:B------:R-:W-:Y:S01]  /*9870*/  HMMA.16816.F32.BF16 R20, R28, R52.reuse, R20 ;  /* 0x000000341c14723c */ /* 0x080fe20000041814 */
[----:B------:R-:W-:Y:S03]  /*9880*/  LDSM.16.MT88.4 R44, [R226+0x1900] ;  /* 0x00190000e22c783b */ /* 0x000fe60000004200 */
[----:B------:R-:W-:Y:S02]  /*9890*/  FADD.FTZ R64, R184, R56 ;  /* 0x00000038b8407221 */ /* 0x000fe40000010000 */
[----:B------:R-:W-:Y:S02]  /*98a0*/  FADD.FTZ R0, R195, R0 ;  /* 0x00000000c3007221 */ /* 0x000fe40000010000 */
[C---:B------:R-:W-:Y:S01]  /*98b0*/  HMMA.16816.F32.BF16 R32, R40.reuse, R52, R32 ;  /* 0x000000342820723c */ /* 0x040fe20000041820 */
[----:B------:R-:W-:Y:S03]  /*98c0*/  LDSM.16.MT88.4 R56, [R227+0x3900] ;  /* 0x00390000e338783b */ /* 0x000fe60000004200 */
[----:B------:R-:W-:Y:S04]  /*98d0*/  FADD.FTZ R3, R217, R3 ;  /* 0x00000003d9037221 */ /* 0x000fe80000010000 */
[-C--:B------:R-:W-:Y:S01]  /*98e0*/  HMMA.16816.F32.BF16 R164, R40, R54.reuse, R164 ;  /* 0x0000003628a4723c */ /* 0x080fe200000418a4 */
[----:B------:R-:W2:Y:S03]  /*98f0*/  LDSM.16.MT88.4 R40, [R227+0x1900] ;  /* 0x00190000e328783b */ /* 0x000ea60000004200 */
[----:B------:R-:W-:Y:S01]  /*9900*/  FADD.FTZ R3, R168, R3 ;  /* 0x00000003a8037221 */ /* 0x000fe20000010000 */
[----:B------:R-:W-:Y:S03]  /*9910*/  MOV R168, R171 ;  /* 0x000000ab00a87202 */ /* 0x000fe60000000f00 */
[----:B------:R-:W-:Y:S01]  /*9920*/  HMMA.16816.F32.BF16 R24, R28, R54, R24 ;  /* 0x000000361c18723c */ /* 0x000fe20000041818 */
[----:B------:R-:W4:Y:S06]  /*9930*/  LDSM.16.MT88.4 R52, [R225+0x3900] ;  /* 0x00390000e134783b */ /* 0x000f2c0000004200 */
[----:B------:R-:W-:Y:S01]  /*9940*/  F2FP.BF16.PACK_AB R28, R205, R206 ;  /* 0x000000cecd1c723e */ /* 0x000fe200000010ff */
[-C--:B-1----:R-:W-:Y:S01]  /*9950*/  HMMA.16816.F32.BF16 R180, R200, R188.reuse, R4 ;  /* 0x000000bcc8b4723c */ /* 0x082fe20000041804 */
[----:B------:R-:W1:Y:S04]  /*9960*/  LDSM.16.MT88.4 R4, [R226+0x3900] ;  /* 0x00390000e204783b */ /* 0x000e680000004200 */
[----:B------:R-:W-:Y:S02]  /*9970*/  F2FP.BF16.PACK_AB R30, R208, R67 ;  /* 0x00000043d01e723e */ /* 0x000fe400000010ff */
[----:B------:R-:W-:Y:S02]  /*9980*/  F2FP.BF16.PACK_AB R29, R62, R63 ;  /* 0x0000003f3e1d723e */ /* 0x000fe400000010ff */
[----:B------:R-:W-:Y:S07]  /*9990*/  F2FP.BF16.PACK_AB R31, R60, R61 ;  /* 0x0000003d3c1f723e */ /* 0x000fee00000010ff */
[C---:B------:R-:W-:Y:S07]  /*99a0*/  HMMA.16816.F32.BF16 R176, R28.reuse, R188, R8 ;  /* 0x000000bc1cb0723c */ /* 0x040fee0000041808 */
[----:B------:R-:W-:Y:S01]  /*99b0*/  FADD.FTZ R9, R194, R0 ;  /* 0x00000000c2097221 */ /* 0x000fe20000010000 */
[-C--:B------:R-:W-:Y:S04]  /*99c0*/  HMMA.16816.F32.BF16 R184, R28, R190.reuse, R12 ;  /* 0x000000be1cb8723c */ /* 0x080fe8000004180c */
[----:B------:R-:W-:Y:S02]  /*99d0*/  FADD.FTZ R10, R170, R3 ;  /* 0x00000003aa0a7221 */ /* 0x000fe40000010000 */
[----:B------:R-:W-:Y:S02]  /*99e0*/  FADD.FTZ R8, R218, R65 ;  /* 0x00000041da087221 */ /* 0x000fe40000010000 */
[C---:B------:R-:W-:Y:S04]  /*99f0*/  HMMA.16816.F32.BF16 R188, R200.reuse, R190, R16 ;  /* 0x000000bec8bc723c */ /* 0x040fe80000041810 */
[----:B------:R-:W-:Y:S02]  /*9a00*/  FADD.FTZ R12, R192, R64 ;  /* 0x00000040c00c7221 */ /* 0x000fe40000010000 */
[----:B------:R-:W-:Y:S02]  /*9a10*/  FADD.FTZ R0, R199, R10 ;  /* 0x0000000ac7007221 */ /* 0x000fe40000010000 */
[-C--:B---3--:R-:W-:Y:S04]  /*9a20*/  HMMA.16816.F32.BF16 R68, R200, R36.reuse, R68 ;  /* 0x00000024c844723c */ /* 0x088fe80000041844 */
        /* <DEDUP_REMOVED lines=29> */
[-C--:B----4-:R-:W-:Y:S08]  /*9c00*/  HMMA.16816.F32.BF16 R132, R200, R52.reuse, R132 ;  /* 0x00000034c884723c */ /* 0x090ff00000041884 */
        /* <DEDUP_REMOVED lines=12> */
[----:B------:R-:W-:Y:S01]  /*9cd0*/  FADD.FTZ R5, R174, R3 ;  /* 0x00000003ae057221 */ /* 0x000fe20000010000 */
[----:B------:R-:W-:Y:S01]  /*9ce0*/  MOV R174, R2 ;  /* 0x0000000200ae7202 */ /* 0x000fe20000000f00 */
        /* <DEDUP_REMOVED lines=18> */
[----:B------:R-:W-:Y:S03]  /*9e10*/  FADD.FTZ R0, R61, R7 ;  /* 0x000000073d007221 */ /* 0x000fe60000010000 */
[----:B------:R-:W-:Y:S01]  /*9e20*/  STL [R1+0xc], R4 ;  /* 0x00000c0401007387 */ /* 0x000fe20000100800 */
[----:B------:R-:W-:Y:S03]  /*9e30*/  FADD.FTZ R0, R60, R0 ;  /* 0x000000003c007221 */ /* 0x000fe60000010000 */
[----:B------:R1:W-:Y:S04]  /*9e40*/  STL [R1+0x8], R3 ;  /* 0x0000080301007387 */ /* 0x0003e80000100800 */
[----:B------:R2:W-:Y:S01]  /*9e50*/  STL [R1+0x4], R0 ;  /* 0x0000040001007387 */ /* 0x0005e20000100800 */
[----:B-1----:R-:W-:Y:S02]  /*9e60*/  MOV R3, R172 ;  /* 0x000000ac00037202 */ /* 0x002fe40000000f00 */
[----:B--2---:R-:W-:Y:S01]  /*9e70*/  MOV R0, R173 ;  /* 0x000000ad00007202 */ /* 0x004fe20000000f00 */
[----:B------:R-:W-:-:S05]  /*9e80*/  @P1 BRA `(.L_x_1448) ;  /* 0xffffc6c000001947 */ /* 0x000fca000383ffff */
.L_x_1447:
[----:B-1----:R-:W2:Y:S04]  /*9e90*/  LDL.LU R6, [R1] ;  /* 0x0000000001067983 */ /* 0x002ea80000300800 */
        /* <DEDUP_REMOVED lines=10> */
[----:B----4-:R-:W3:Y:S01]  /*9f40*/  SHFL.BFLY PT, R7, R8, 0x2, 0x1f ;  /* 0x0c401f0008077f89 */ /* 0x010ee200000e0000 */
[----:B-1----:R-:W-:-:S03]  /*9f50*/  FADD.FTZ R11, R11, R6 ;  /* 0x000000060b0b7221 */ /* 0x002fc60000010000 */
[----:B------:R-:W1:Y:S01]  /*9f60*/  SHFL.BFLY PT, R6, R5, 0x2, 0x1f ;  /* 0x0c401f0005067f89 */ /* 0x000e6200000e0000 */
[----:B--2---:R-:W-:-:S03]  /*9f70*/  FADD.FTZ R9, R9, R4 ;  /* 0x0000000409097221 */ /* 0x004fc60000010000 */
[----:B------:R-:W2:Y:S01]  /*9f80*/  SHFL.BFLY PT, R0, R11, 0x1, 0x1f ;  /* 0x0c201f000b007f89 */ /* 0x000ea200000e0000 */
[----:B---3--:R-:W-:-:S03]  /*9f90*/  FADD.FTZ R7, R7, R8 ;  /* 0x0000000807077221 */ /* 0x008fc60000010000 */
[----:B------:R-:W3:Y:S04]  /*9fa0*/  SHFL.BFLY PT, R4, R9, 0x1, 0x1f ;  /* 0x0c201f0009047f89 */ /* 0x000ee800000e0000 */
[----:B------:R-:W4:Y:S01]  /*9fb0*/  SHFL.BFLY PT, R3, R7, 0x1, 0x1f ;  /* 0x0c201f0007037f89 */ /* 0x000f2200000e0000 */
[----:B-1----:R-:W-:Y:S02]  /*9fc0*/  FADD.FTZ R6, R6, R5 ;  /* 0x0000000506067221 */ /* 0x002fe40000010000 */
[----:B--2---:R-:W-:-:S03]  /*9fd0*/  FADD.FTZ R11, R11, R0 ;  /* 0x000000000b0b7221 */ /* 0x004fc60000010000 */
[----:B------:R-:W1:Y:S01]  /*9fe0*/  SHFL.BFLY PT, R5, R6, 0x1, 0x1f ;  /* 0x0c201f0006057f89 */ /* 0x000e6200000e0000 */
[----:B------:R-:W-:Y:S01]  /*9ff0*/  MOV R0, RZ ;  /* 0x000000ff00007202 */ /* 0x000fe20000000f00 */
[----:B---3--:R-:W-:Y:S01]  /*a000*/  FADD.FTZ R9, R9, R4 ;  /* 0x0000000409097221 */ /* 0x008fe20000010000 */
[----:B------:R-:W-:Y:S02]  /*a010*/  FSETP.NE.FTZ.AND P3, PT, R11, RZ, PT ;  /* 0x000000ff0b00720b */ /* 0x000fe40003f75000 */
[----:B------:R-:W-:Y:S01]  /*a020*/  MOV R4, RZ ;  /* 0x000000ff00047202 */ /* 0x000fe20000000f00 */
[----:B----4-:R-:W-:Y:S01]  /*a030*/  FADD.FTZ R7, R7, R3 ;  /* 0x0000000307077221 */ /* 0x010fe20000010000 */
[----:B------:R-:W-:Y:S02]  /*a040*/  FSETP.NE.FTZ.AND P2, PT, R9, RZ, PT ;  /* 0x000000ff0900720b */ /* 0x000fe40003f55000 */
[----:B------:R-:W-:Y:S02]  /*a050*/  MOV R3, RZ ;  /* 0x000000ff00037202 */ /* 0x000fe40000000f00 */
[----:B------:R-:W-:-:S05]  /*a060*/  FSETP.NE.FTZ.AND P1, PT, R7, RZ, PT ;  /* 0x000000ff0700720b */ /* 0x000fca0003f35000 */
[----:B------:R-:W2:Y:S01]  /*a070*/  @P3 MUFU.RCP R0, R11 ;  /* 0x0000000b00003308 */ /* 0x000ea20000001000 */
[----:B-1----:R-:W-:-:S07]  /*a080*/  FADD.FTZ R6, R5, R6 ;  /* 0x0000000605067221 */ /* 0x002fce0000010000 */
[----:B------:R-:W1:Y:S01]  /*a090*/  @P1 MUFU.RCP R3, R7 ;  /* 0x0000000700031308 */ /* 0x000e620000001000 */
[----:B------:R-:W-:Y:S01]  /*a0a0*/  FSETP.NE.FTZ.AND P0, PT, R6, RZ, PT ;  /* 0x000000ff0600720b */ /* 0x000fe20003f15000 */
[----:B--2---:R-:W-:-:S06]  /*a0b0*/  FMUL.FTZ R180, R0, R180 ;  /* 0x000000b400b47220 */ /* 0x004fcc0000410000 */
[----:B------:R-:W2:Y:S01]  /*a0c0*/  @P2 MUFU.RCP R4, R9 ;  /* 0x0000000900042308 */ /* 0x000ea20000001000 */
[C---:B------:R-:W-:Y:S02]  /*a0d0*/  FMUL.FTZ R181, R0.reuse, R181 ;  /* 0x000000b500b57220 */ /* 0x040fe40000410000 */
[C---:B------:R-:W-:Y:S02]  /*a0e0*/  FMUL.FTZ R188, R0.reuse, R188 ;  /* 0x000000bc00bc7220 */ /* 0x040fe40000410000 */
[C---:B------:R-:W-:Y:S02]  /*a0f0*/  FMUL.FTZ R189, R0.reuse, R189 ;  /* 0x000000bd00bd7220 */ /* 0x040fe40000410000 */
[C---:B------:R-:W-:Y:S01]  /*a100*/  FMUL.FTZ R68, R0.reuse, R68 ;  /* 0x0000004400447220 */ /* 0x040fe20000410000 */
[----:B------:R-:W-:Y:S01]  /*a110*/  @P3 MUFU.LG2 R11, R11 ;  /* 0x0000000b000b3308 */ /* 0x000fe20000000c00 */
[C---:B------:R-:W-:Y:S01]  /*a120*/  FMUL.FTZ R69, R0.reuse, R69 ;  /* 0x0000004500457220 */ /* 0x040fe20000410000 */
[----:B------:R-:W-:Y:S01]  /*a130*/  @P0 MOV R8, 0x3f317218 ;  /* 0x3f31721800080802 */ /* 0x000fe20000000f00 */
        /* <DEDUP_REMOVED lines=29> */
[----:B-1----:R-:W-:-:S02]  /*a310*/  FMUL.FTZ R176, R3, R176 ;  /* 0x000000b003b07220 */ /* 0x002fc40000410000 */
[C---:B------:R-:W-:Y:S02]  /*a320*/  FMUL.FTZ R177, R3.reuse, R177 ;  /* 0x000000b103b17220 */ /* 0x040fe40000410000 */
[C---:B------:R-:W-:Y:S01]  /*a330*/  FMUL.FTZ R184, R3.reuse, R184 ;  /* 0x000000b803b87220 */ /* 0x040fe20000410000 */
[----:B------:R-:W1:Y:S01]  /*a340*/  @P0 MUFU.RCP R0, R6 ;  /* 0x0000000600000308 */ /* 0x000e620000001000 */
        /* <DEDUP_REMOVED lines=31> */
[----:B--2---:R-:W-:-:S02]  /*a540*/  FMUL.FTZ R182, R4, R182 ;  /* 0x000000b604b67220 */ /* 0x004fc40000410000 */
        /* <DEDUP_REMOVED lines=75> */
[----:B------:R-:W-:Y:S02]  /*aa00*/  @P1 FFMA.FTZ R20, R3, R171, R7 ;  /* 0x000000ab03141223 */ /* 0x000fe40000010007 */
[----:B------:R-:W-:Y:S02]  /*aa10*/  @P0 FFMA.FTZ R21, R0, R2, R4 ;  /* 0x0000000200150223 */ /* 0x000fe40000010004 */
.L_x_1431:
        /* <DEDUP_REMOVED lines=227> */
.L_x_1451:
[----:B-1----:R-:W-:Y:S05]  /*b850*/  BSYNC B0 ;  /* 0x0000000000007941 */ /* 0x002fea0003800000 */
.L_x_1450:
        /* <DEDUP_REMOVED lines=97> */
.L_x_1453:
[----:B------:R-:W-:Y:S05]  /*be70*/  BSYNC B0 ;  /* 0x0000000000007941 */ /* 0x000fea0003800000 */
.L_x_1452:
        /* <DEDUP_REMOVED lines=97> */
.L_x_1455:
[----:B------:R-:W-:Y:S05]  /*c490*/  BSYNC B0 ;  /* 0x0000000000007941 */ /* 0x000fea0003800000 */
.L_x_1454:
        /* <DEDUP_REMOVED lines=98> */
.L_x_1449:
        /* <DEDUP_REMOVED lines=50> */
.L_x_1456:
        /* <DEDUP_REMOVED lines=10> */
.L_x_2717:


//--------------------- .text._ZN7cutlass13device_kernelIN5flash19enable_sm80_to_sm89INS1_16FlashAttnFwdSm80INS1_25CollectiveMainloopFwdSm80ILi8ELi1ELb1EN4cute5tupleIJNS5_1CILi128EEENS7_ILi112EEES8_EEELi128ENS_10bfloat16_tEfNS_4arch4Sm80ELb0ELb0ELb0ELb1ELb0ELb0ELb1ELb1EEENS1_21CollectiveEpilogueFwdINS6_IJS8_S8_S9_EEENS6_IJNS7_ILi1EEESH_SH_EEESB_SD_Li256ELb1ELb1ELb1ELb0EEENS1_36VarlenDynamicPersistentTileSchedulerILi128ELi112ELi256ELi256ELb1ELb1ELb0ELb0ELb1ELb1EEEEEEEEEvNT_6ParamsE --------------------------
	.section	.text._ZN7cutlass13device_kernelIN5flash19enable_sm80_to_sm89INS1_16FlashAttnFwdSm80INS1_25CollectiveMainloopFwdSm80ILi8ELi1ELb1EN4cute5tupleIJNS5_1CILi128EEENS7_ILi112EEES8_EEELi128ENS_10bfloat16_tEfNS_4arch4Sm80ELb0ELb0ELb0ELb1ELb0ELb0ELb1ELb1EEENS1_21CollectiveEpilogueFwdINS6_IJS8_S8_S9_EEENS6_IJNS7_ILi1EEESH_SH_EEESB_SD_Li256ELb1ELb1ELb1ELb0EEENS1_36VarlenDynamicPersistentTileSchedulerILi128ELi112ELi256ELi256ELb1ELb1ELb0ELb0ELb1ELb1EEEEEEEEEvNT_6ParamsE,"ax",@progbits
	.sectioninfo	@"SHI_REGISTERS=255"
	.align	128
.text._ZN7cutlass13device_kernelIN5flash19enable_sm80_to_sm89INS1_16FlashAttnFwdSm80INS1_25CollectiveMainloopFwdSm80ILi8ELi1ELb1EN4cute5tupleIJNS5_1CILi128EEENS7_ILi112EEES8_EEELi128ENS_10bfloat16_tEfNS_4arch4Sm80ELb0ELb0ELb0ELb1ELb0ELb0ELb1ELb1EEENS1_21CollectiveEpilogueFwdINS6_IJS8_S8_S9_EEENS6_IJNS7_ILi1EEESH_SH_EEESB_SD_Li256ELb1ELb1ELb1ELb0EEENS1_36VarlenDynamicPersistentTileSchedulerILi128ELi112ELi256ELi256ELb1ELb1ELb0ELb0ELb1ELb1EEEEEEEEEvNT_6ParamsE:
        .type           _ZN7cutlass13device_kernelIN5flash19enable_sm80_to_sm89INS1_16FlashAttnFwdSm80INS1_25CollectiveMainloopFwdSm80ILi8ELi1ELb1EN4cute5tupleIJNS5_1CILi128EEENS7_ILi112EEES8_EEELi128ENS_10bfloat16_tEfNS_4arch4Sm80ELb0ELb0ELb0ELb1ELb0ELb0ELb1ELb1EEENS1_21CollectiveEpilogueFwdINS6_IJS8_S8_S9_EEENS6_IJNS7_ILi1EEESH_SH_EEESB_SD_Li256ELb1ELb1ELb1ELb0EEENS1_36VarlenDynamicPersistentTileSchedulerILi128ELi112ELi256ELi256ELb1ELb1ELb0ELb0ELb1ELb1EEEEEEEEEvNT_6ParamsE,@function
        .size           _ZN7cutlass13device_kernelIN5flash19enable_sm80_to_sm89INS1_16FlashAttnFwdSm80INS1_25CollectiveMainloopFwdSm80ILi8ELi1ELb1EN4cute5tupleIJNS5_1CILi128EEENS7_ILi112EEES8_EEELi128ENS_10bfloat16_tEfNS_4arch4Sm80ELb0ELb0ELb0ELb1ELb0ELb0ELb1ELb1EEENS1_21CollectiveEpilogueFwdINS6_IJS8_S8_S9_EEENS6_IJNS7_ILi1EEESH_SH_EEESB_SD_Li256ELb1ELb1ELb1ELb0EEENS1_36VarlenDynamicPersistentTileSchedulerILi128ELi112ELi256ELi256ELb1ELb1ELb0ELb0ELb1ELb1EEEEEEEEEvNT_6ParamsE,(.L_x_2718 - _ZN7cutlass13device_kernelIN5flash19enable_sm80_to_sm89INS1_16FlashAttnFwdSm80INS1_25CollectiveMainloopFwdSm80ILi8ELi1ELb1EN4cute5tupleIJNS5_1CILi128EEENS7_ILi112EEES8_EEELi128ENS_10bfloat16_tEfNS_4arch4Sm80ELb0ELb0ELb0ELb1ELb0ELb0ELb1ELb1EEENS1_21CollectiveEpilogueFwdINS6_IJS8_S8_S9_EEENS6_IJNS7_ILi1EEESH_SH_EEESB_SD_Li256ELb1ELb1ELb1ELb0EEENS1_36VarlenDynamicPersistentTileSchedulerILi128ELi112ELi256ELi256ELb1ELb1ELb0ELb0ELb1ELb1EEEEEEEEEvNT_6ParamsE)
        .other          _ZN7cutlass13device_kernelIN5flash19enable_sm80_to_sm89INS1_16FlashAttnFwdSm80INS1_25CollectiveMainloopFwdSm80ILi8ELi1ELb1EN4cute5tupleIJNS5_1CILi128EEENS7_ILi112EEES8_EEELi128ENS_10bfloat16_tEfNS_4arch4Sm80ELb0ELb0ELb0ELb1ELb0ELb0ELb1ELb1EEENS1_21CollectiveEpilogueFwdINS6_IJS8_S8_S9_EEENS6_IJNS7_ILi1EEESH_SH_EEESB_SD_Li256ELb1ELb1ELb1ELb0EEENS1_36VarlenDynamicPersistentTileSchedulerILi128ELi112ELi256ELi256ELb1ELb1ELb0ELb0ELb1ELb1EEEEEEEEEvNT_6ParamsE,@"STO_CUDA_ENTRY STV_DEFAULT"
_ZN7cutlass13device_kernelIN5flash19enable_sm80_to_sm89INS1_16FlashAttnFwdSm80INS1_25CollectiveMainloopFwdSm80ILi8ELi1ELb1EN4cute5tupleIJNS5_1CILi128EEENS7_ILi112EEES8_EEELi128ENS_10bfloat16_tEfNS_4arch4Sm80ELb0ELb0ELb0ELb1ELb0ELb0ELb1ELb1EEENS1_21CollectiveEpilogueFwdINS6_IJS8_S8_S9_EEENS6_IJNS7_ILi1EEESH_SH_EEESB_SD_Li256ELb1ELb1ELb1ELb0EEENS1_36VarlenDynamicPersistentTileSchedulerILi128ELi112ELi256ELi256ELb1ELb1ELb0ELb0ELb1ELb1EEEEEEEEEvNT_6ParamsE:
[----:B------:R-:W-:-:S03]  /*0000*/  MOV R1, c[0x0][0x28] ;  /* 0x00000a0000017a02 */ /* 0x000fc60000000f00 */
[----:B------:R-:W1:Y:S01]  /*0010*/  S2R R2, SR_TID.X ;  /* 0x0000000000027919 */ /* 0x000e620000002100 */
[----:B------:R-:W-:Y:S01]  /*0020*/  IADD3 R1, R1, -0x38, RZ ;  /* 0xffffffc801017810 */ /* 0x000fe20007ffe0ff */
[----:B------:R-:W-:Y:S01]  /*0030*/  ULDC.64 UR6, c[0x0][0x118] ;  /* 0x0000460000067ab9 */ /* 0x000fe20000000a00 */
[----:B-1----:R-:W-:-:S05]  /*0040*/  SHF.R.U32.HI R0, RZ, 0x5, R2 ;  /* 0x00000005ff007819 */ /* 0x002fca0000011602 */
[----:B------:R-:W1:Y:S02]  /*0050*/  SHFL.IDX PT, R3, R0, RZ, 0x1f ;  /* 0x00001fff00037589 */ /* 0x000e6400000e0000 */
[----:B-1----:R-:W-:Y:S02]  /*0060*/  ISETP.NE.AND P0, PT, R3, RZ, PT ;  /* 0x000000ff0300720c */ /* 0x002fe40003f05270 */
[----:B------:R1:W-:Y:S11]  /*0070*/  STL [R1+0x28], R3 ;  /* 0x0000280301007387 */ /* 0x0003f60000100800 */
[----:B------:R-:W-:Y:S06]  /*0080*/  @P0 BAR.SYNC.DEFER_BLOCKING 0x5, 0x100 ;  /* 0x0144000000000b1d */ /* 0x000fec0000010000 */
[----:B------:R-:W2:Y:S04]  /*0090*/  @P0 LDS.128 R236, [0xf100] ;  /* 0x00f10000ffec0984 */ /* 0x000ea80000000c00 */
[----:B------:R-:W-:Y:S06]  /*00a0*/  @P0 BAR.ARV 0x4, 0x100 ;  /* 0x0104000000000b1d */ /* 0x000fec0000002000 */
[----:B------:R-:W-:Y:S05]  /*00b0*/  @P0 BRA `(.L_x_1457) ;  /* 0x00000a7000000947 */ /* 0x000fea0003800000 */
[----:B-1----:R-:W-:Y:S01]  /*00c0*/  LOP3.LUT R12, R2, 0x1f, RZ, 0xc0, !PT ;  /* 0x0000001f020c7812 */ /* 0x002fe200078ec0ff */
[----:B------:R-:W-:Y:S01]  /*00d0*/  CS2R R8, SRZ ;  /* 0x0000000000087805 */ /* 0x000fe2000001ff00 */
[----:B------:R-:W-:-:S02]  /*00e0*/  IMAD.MOV.U32 R7, RZ, RZ, RZ ;  /* 0x000000ffff077224 */ /* 0x000fc400078e00ff */
[----:B------:R-:W-:-:S04]  /*00f0*/  ISETP.NE.AND P6, PT, R12, 0x1f, PT ;  /* 0x0000001f0c00780c */ /* 0x000fc80003fc5270 */
[----:B------:R-:W-:-:S13]  /*0100*/  ISETP.GE.OR P0, PT, R12, c[0x0][0x53c], !P6 ;  /* 0x00014f000c007a0c */ /* 0x000fda0007706670 */
[----:B------:R-:W-:Y:S02]  /*0110*/  @!P0 IMAD.MOV.U32 R4, RZ, RZ, 0x4 ;  /* 0x00000004ff048424 */ /* 0x000fe400078e00ff */
[----:B------:R-:W-:Y:S02]  /*0120*/  @!P0 IMAD.MOV.U32 R2, RZ, RZ, 0x4 ;  /* 0x00000004ff028424 */ /* 0x000fe400078e00ff */
[----:B------:R-:W-:-:S04]  /*0130*/  @!P0 IMAD.WIDE.U32 R4, R12, R4, c[0x0][0x580] ;  /* 0x000160000c048625 */ /* 0x000fc800078e0004 */
[C---:B------:R-:W-:Y:S01]  /*0140*/  @!P0 IMAD.WIDE.U32 R2, R12.reuse, R2, c[0x0][0x578] ;  /* 0x00015e000c028625 */ /* 0x040fe200078e0002 */
[----:B------:R-:W3:Y:S04]  /*0150*/  @!P0 LDG.E R8, [R4.64] ;  /* 0x0000000604088981 */ /* 0x000ee8000c1e1900 */
[----:B------:R-:W3:Y:S01]  /*0160*/  @!P0 LDG.E R7, [R2.64] ;  /* 0x0000000602078981 */ /* 0x000ee2000c1e1900 */
[C---:B------:R-:W-:Y:S01]  /*0170*/  ISETP.NE.AND P5, PT, R12.reuse, RZ, PT ;  /* 0x000000ff0c00720c */ /* 0x040fe20003fa5270 */
[----:B------:R-:W1:Y:S01]  /*0180*/  S2UR UR4, SR_CTAID.X ;  /* 0x00000000000479c3 */ /* 0x000e620000002500 */
[C---:B------:R-:W-:Y:S02]  /*0190*/  ISETP.GE.U32.AND P4, PT, R12.reuse, 0x2, PT ;  /* 0x000000020c00780c */ /* 0x040fe40003f86070 */
[----:B------:R-:W-:-:S02]  /*01a0*/  ISETP.GE.U32.AND P3, PT, R12, 0x4, PT ;  /* 0x000000040c00780c */ /* 0x000fc40003f66070 */
[C---:B------:R-:W-:Y:S02]  /*01b0*/  ISETP.GE.U32.AND P2, PT, R12.reuse, 0x8, PT ;  /* 0x000000080c00780c */ /* 0x040fe40003f46070 */
[----:B------:R-:W-:Y:S01]  /*01c0*/  ISETP.GE.U32.AND P1, PT, R12, 0x10, PT ;  /* 0x000000100c00780c */ /* 0x000fe20003f26070 */
[----:B---3--:R-:W-:-:S05]  /*01d0*/  IMAD R4, R8, R7, RZ ;  /* 0x0000000708047224 */ /* 0x008fca00078e02ff */
[----:B------:R-:W3:Y:S02]  /*01e0*/  SHFL.UP PT, R0, R4, 0x1, RZ ;  /* 0x0420000004007989 */ /* 0x000ee400000e00ff */
[----:B---3--:R-:W-:-:S05]  /*01f0*/  SEL R0, R0, RZ, P5 ;  /* 0x000000ff00007207 */ /* 0x008fca0002800000 */
[----:B------:R-:W-:-:S05]  /*0200*/  IMAD.IADD R4, R4, 0x1, R0 ;  /* 0x0000000104047824 */ /* 0x000fca00078e0200 */
        /* <DEDUP_REMOVED lines=12> */
[----:B------:R-:W3:Y:S02]  /*02d0*/  SHFL.IDX PT, R6, R4, 0x1f, 0x1f ;  /* 0x03e01f0004067f89 */ /* 0x000ee400000e0000 */
[----:B---3--:R-:W-:-:S04]  /*02e0*/  IMAD R6, R6, c[0x0][0x538], RZ ;  /* 0x00014e0006067a24 */ /* 0x008fc800078e02ff */
[----:B------:R-:W-:Y:S01]  /*02f0*/  IMAD.MOV.U32 R0, RZ, RZ, R6 ;  /* 0x000000ffff007224 */ /* 0x000fe200078e0006 */
[----:B-1----:R-:W-:-:S13]  /*0300*/  ISETP.GT.AND P0, PT, R6, UR4, PT ;  /* 0x0000000406007c0c */ /* 0x002fda000bf04270 */
[----:B------:R-:W-:Y:S05]  /*0310*/  @P0 BRA `(.L_x_1458) ;  /* 0x0000027000000947 */ /* 0x000fea0003800000 */
[----:B------:R-:W-:Y:S02]  /*0320*/  MOV R6, R0 ;  /* 0x0000000000067202 */ /* 0x000fe40000000f00 */
[----:B------:R-:W-:-:S04]  /*0330*/  MOV R9, RZ ;  /* 0x000000ff00097202 */ /* 0x000fc80000000f00 */
.L_x_1462:
        /* <DEDUP_REMOVED lines=12> */
[----:B------:R-:W3:Y:S04]  /*0400*/  @!P0 LDG.E R8, [R4.64] ;  /* 0x0000000604088981 */ /* 0x000ee8000c1e1900 */
[----:B------:R-:W3:Y:S02]  /*0410*/  @!P0 LDG.E R7, [R2.64] ;  /* 0x0000000602078981 */ /* 0x000ee4000c1e1900 */
[----:B---3--:R-:W-:Y:S01]  /*0420*/  IMAD R5, R8, R7, RZ ;  /* 0x0000000708057224 */ /* 0x008fe200078e02ff */
[----:B------:R-:W-:Y:S05]  /*0430*/  BRA.DIV ~URZ, `(.L_x_1460) ;  /* 0x0000c3a27f007947 */ /* 0x000fea000b800000 */
[----:B------:R1:W3:Y:S02]  /*0440*/  SHFL.UP PT, R0, R5, 0x1, RZ ;  /* 0x0420000005007989 */ /* 0x0002e400000e00ff */
.L_x_1540:
        /* <DEDUP_REMOVED lines=16> */
.L_x_1541:
[----:B---3--:R-:W-:-:S05]  /*0550*/  IMAD R0, R0, c[0x0][0x538], RZ ;  /* 0x00014e0000007a24 */ /* 0x008fca00078e02ff */
[----:B------:R-:W-:-:S04]  /*0560*/  IADD3 R6, R0, R6, RZ ;  /* 0x0000000600067210 */ /* 0x000fc80007ffe0ff */
[----:B------:R-:W-:-:S13]  /*0570*/  ISETP.GT.AND P0, PT, R6, UR4, PT ;  /* 0x0000000406007c0c */ /* 0x000fda000bf04270 */
[----:B-12---:R-:W-:Y:S05]  /*0580*/  @!P0 BRA `(.L_x_1462) ;  /* 0xfffffdb000008947 */ /* 0x006fea000383ffff */
.L_x_1458:
[----:B--2---:R-:W-:-:S05]  /*0590*/  IADD3 R236, -R0, R6, RZ ;  /* 0x0000000600ec7210 */ /* 0x004fca0007ffe1ff */
[----:B------:R-:W-:-:S05]  /*05a0*/  IMAD R0, R4, c[0x0][0x538], R236 ;  /* 0x00014e0004007a24 */ /* 0x000fca00078e02ec */
[----:B------:R-:W-:Y:S01]  /*05b0*/  ISETP.GT.AND P0, PT, R0, UR4, PT ;  /* 0x0000000400007c0c */ /* 0x000fe2000bf04270 */
[----:B------:R-:W-:-:S12]  /*05c0*/  BRA.DIV ~URZ, `(.L_x_1463) ;  /* 0x0000c4227f007947 */ /* 0x000fd8000b800000 */
[----:B------:R-:W-:-:S04]  /*05d0*/  VOTE.ANY R6, PT, !P0 ;  /* 0x0000000000067806 */ /* 0x000fc800040e0100 */
.L_x_1542:
[----:B------:R1:W2:Y:S01]  /*05e0*/  POPC R239, R6 ;  /* 0x0000000600ef7309 */ /* 0x0002a20000000000 */
[----:B------:R-:W-:Y:S05]  /*05f0*/  BRA.DIV ~URZ, `(.L_x_1464) ;  /* 0x0000c4427f007947 */ /* 0x000fea000b800000 */
[----:B--2---:R-:W2:Y:S04]  /*0600*/  SHFL.IDX PT, R11, R8, R239, 0x1f ;  /* 0x00001fef080b7589 */ /* 0x004ea800000e0000 */
[----:B------:R3:W4:Y:S02]  /*0610*/  SHFL.IDX PT, R10, R7, R239, 0x1f ;  /* 0x00001fef070a7589 */ /* 0x00072400000e0000 */
[----:B---3--:R-:W-:Y:S02]  /*0620*/  MOV R7, RZ ;  /* 0x000000ff00077202 */ /* 0x008fe40000000f00 */
.L_x_1543:
[----:B--2-4-:R-:W-:Y:S01]  /*0630*/  ISETP.NE.AND P0, PT, R6, RZ, PT ;  /* 0x000000ff0600720c */ /* 0x014fe20003f05270 */
[----:B------:R-:W-:-:S12]  /*0640*/  BSSY B0, `(.L_x_1465) ;  /* 0x0000005000007945 */ /* 0x000fd80003800000 */
[----:B------:R-:W-:Y:S05]  /*0650*/  @!P0 BRA `(.L_x_1466) ;  /* 0x0000003000008947 */ /* 0x000fea0003800000 */
[----:B------:R-:W-:Y:S01]  /*0660*/  IADD3 R3, R239, -0x1, RZ ;  /* 0xffffffffef037810 */ /* 0x000fe20007ffe0ff */
[----:B------:R-:W-:Y:S05]  /*0670*/  BRA.DIV ~URZ, `(.L_x_1467) ;  /* 0x0000c4a27f007947 */ /* 0x000fea000b800000 */
[----:B------:R2:W3:Y:S02]  /*0680*/  SHFL.IDX PT, R7, R4, R3, 0x1f ;  /* 0x00001f0304077589 */ /* 0x0004e400000e0000 */
.L_x_1466:
[----:B------:R-:W-:Y:S05]  /*0690*/  BSYNC B0 ;  /* 0x0000000000007941 */ /* 0x000fea0003800000 */
.L_x_1465:
[----:B------:R-:W-:Y:S01]  /*06a0*/  IABS R0, R11 ;  /* 0x0000000b00007213 */ /* 0x000fe20000000000 */
[----:B---3--:R-:W-:Y:S02]  /*06b0*/  IMAD R236, R7, c[0x0][0x538], R236 ;  /* 0x00014e0007ec7a24 */ /* 0x008fe400078e02ec */
[----:B------:R-:W-:Y:S02]  /*06c0*/  IMAD.IADD R239, R239, 0x1, R9 ;  /* 0x00000001efef7824 */ /* 0x000fe400078e0209 */
[----:B------:R-:W-:Y:S01]  /*06d0*/  IMAD.MOV.U32 R5, RZ, RZ, R0 ;  /* 0x000000ffff057224 */ /* 0x000fe200078e0000 */
[----:B------:R-:W-:Y:S02]  /*06e0*/  IABS R0, R10 ;  /* 0x0000000a00007213 */ /* 0x000fe40000000000 */
[----:B------:R-:W-:Y:S01]  /*06f0*/  IADD3 R237, -R236, UR4, RZ ;  /* 0x00000004eced7c10 */ /* 0x000fe2000fffe1ff */
[----:B------:R-:W3:Y:S02]  /*0700*/  I2F.RP R2, R5 ;  /* 0x0000000500027306 */ /* 0x000ee40000209400 */
[----:B------:R-:W-:Y:S01]  /*0710*/  IMAD.MOV.U32 R7, RZ, RZ, R0 ;  /* 0x000000ffff077224 */ /* 0x000fe200078e0000 */
[----:B-1----:R-:W-:-:S02]  /*0720*/  IABS R6, R237 ;  /* 0x000000ed00067213 */ /* 0x002fc40000000000 */
[----:B------:R-:W-:-:S03]  /*0730*/  IABS R0, R11 ;  /* 0x0000000b00007213 */ /* 0x000fc60000000000 */
[----:B------:R-:W-:Y:S01]  /*0740*/  I2F.RP R8, R7 ;  /* 0x0000000700087306 */ /* 0x000fe20000209400 */
[----:B------:R-:W-:-:S07]  /*0750*/  IADD3 R0, RZ, -R0, RZ ;  /* 0x80000000ff007210 */ /* 0x000fce0007ffe0ff */
[----:B---3--:R-:W1:Y:S02]  /*0760*/  MUFU.RCP R2, R2 ;  /* 0x0000000200027308 */ /* 0x008e640000001000 */
[----:B-1----:R-:W-:-:S06]  /*0770*/  IADD3 R2, R2, 0xffffffe, RZ ;  /* 0x0ffffffe02027810 */ /* 0x002fcc0007ffe0ff */
[----:B--2---:R-:W1:Y:S02]  /*0780*/  F2I.FTZ.U32.TRUNC.NTZ R3, R2 ;  /* 0x0000000200037305 */ /* 0x004e64000021f000 */
[----:B-1----:R-:W-:-:S04]  /*0790*/  IMAD.MOV R2, RZ, RZ, -R3 ;  /* 0x000000ffff027224 */ /* 0x002fc800078e0a03 */
[----:B------:R-:W-:Y:S02]  /*07a0*/  IMAD R4, R2, R5, RZ ;  /* 0x0000000502047224 */ /* 0x000fe400078e02ff */
[----:B------:R-:W-:-:S04]  /*07b0*/  IMAD.MOV.U32 R2, RZ, RZ, RZ ;  /* 0x000000ffff027224 */ /* 0x000fc800078e00ff */
[----:B------:R-:W-:-:S04]  /*07c0*/  IMAD.HI.U32 R2, R3, R4, R2 ;  /* 0x0000000403027227 */ /* 0x000fc800078e0002 */
[----:B------:R-:W-:-:S04]  /*07d0*/  IMAD.MOV.U32 R3, RZ, RZ, R6 ;  /* 0x000000ffff037224 */ /* 0x000fc800078e0006 */
[----:B------:R-:W-:-:S04]  /*07e0*/  IMAD.HI.U32 R2, R2, R3, RZ ;  /* 0x0000000302027227 */ /* 0x000fc800078e00ff */
[----:B------:R-:W-:Y:S02]  /*07f0*/  IMAD R0, R2, R0, R3 ;  /* 0x0000000002007224 */ /* 0x000fe400078e0203 */
[----:B------:R-:W1:Y:S03]  /*0800*/  MUFU.RCP R3, R8 ;  /* 0x0000000800037308 */ /* 0x000e660000001000 */
        /* <DEDUP_REMOVED lines=9> */
[----:B------:R-:W-:Y:S02]  /*08a0*/  @P2 IADD3 R2, R2, 0x1, RZ ;  /* 0x0000000102022810 */ /* 0x000fe40007ffe0ff */
[----:B-1----:R-:W-:-:S03]  /*08b0*/  IADD3 R0, RZ, -R3, RZ ;  /* 0x80000003ff007210 */ /* 0x002fc60007ffe0ff */
[----:B------:R-:W-:Y:S01]  /*08c0*/  IMAD.MOV.U32 R4, RZ, RZ, R2 ;  /* 0x000000ffff047224 */ /* 0x000fe200078e0002 */
[----:B------:R-:W-:-:S03]  /*08d0*/  MOV R2, RZ ;  /* 0x000000ff00027202 */ /* 0x000fc60000000f00 */
[----:B------:R-:W-:Y:S01]  /*08e0*/  @!P0 IMAD.MOV R4, RZ, RZ, -R4 ;  /* 0x000000ffff048224 */ /* 0x000fe200078e0a04 */
[----:B------:R-:W-:Y:S01]  /*08f0*/  @!P1 LOP3.LUT R4, RZ, R11, RZ, 0x33, !PT ;  /* 0x0000000bff049212 */ /* 0x000fe200078e33ff */
[----:B------:R-:W-:Y:S01]  /*0900*/  IMAD.MOV.U32 R5, RZ, RZ, R0 ;  /* 0x000000ffff057224 */ /* 0x000fe200078e0000 */
[----:B------:R-:W-:Y:S02]  /*0910*/  IABS R0, R10 ;  /* 0x0000000a00007213 */ /* 0x000fe40000000000 */
[----:B------:R-:W-:Y:S01]  /*0920*/  IABS R8, R4 ;  /* 0x0000000400087213 */ /* 0x000fe20000000000 */
[----:B------:R-:W-:Y:S02]  /*0930*/  IMAD R5, R5, R7, RZ ;  /* 0x0000000705057224 */ /* 0x000fe400078e02ff */
[----:B------:R-:W-:Y:S02]  /*0940*/  IMAD.MOV R6, RZ, RZ, -R0 ;  /* 0x000000ffff067224 */ /* 0x000fe400078e0a00 */
        /* <DEDUP_REMOVED lines=19> */
[----:B------:R-:W-:-:S04]  /*0a80*/  IMAD R2, R10, R2, R4 ;  /* 0x000000020a027224 */ /* 0x000fc800078e0204 */
[----:B------:R-:W-:Y:S01]  /*0a90*/  IMAD R238, R2, 0x10000, R0 ;  /* 0x0001000002ee7824 */ /* 0x000fe200078e0200 */
[----:B------:R-:W-:Y:S05]  /*0aa0*/  BRA `(.L_x_1468) ;  /* 0x0000004000007947 */ /* 0x000fea0003800000 */
.L_x_1459:
[----:B--2---:R-:W-:Y:S01]  /*0ab0*/  IMAD.MOV.U32 R237, RZ, RZ, RZ ;  /* 0x000000ffffed7224 */ /* 0x004fe200078e00ff */
[----:B------:R-:W-:Y:S01]  /*0ac0*/  MOV R238, RZ ;  /* 0x000000ff00ee7202 */ /* 0x000fe20000000f00 */
[----:B------:R-:W-:Y:S01]  /*0ad0*/  IMAD.U32 R236, RZ, RZ, UR4 ;  /* 0x00000004ffec7e24 */ /* 0x000fe2000f8e00ff */
[----:B------:R-:W-:Y:S02]  /*0ae0*/  MOV R239, c[0x0][0x53c] ;  /* 0x00014f0000ef7a02 */ /* 0x000fe40000000f00 */
.L_x_1468:
[----:B------:R-:W-:Y:S01]  /*0af0*/  ISETP.NE.AND P0, PT, R12, RZ, PT ;  /* 0x000000ff0c00720c */ /* 0x000fe20003f05270 */
[----:B------:R-:W-:-:S12]  /*0b00*/  WARPSYNC 0xffffffff ;  /* 0xffffffff00007948 */ /* 0x000fd80003800000 */
[----:B------:R1:W-:Y:S04]  /*0b10*/  @!P0 STS.128 [0xf100], R236 ;  /* 0x00f100ecff008388 */ /* 0x0003e80000000c00 */
[----:B------:R-:W-:Y:S06]  /*0b20*/  BAR.ARV 0x5, 0x100 ;  /* 0x0144000000007b1d */ /* 0x000fec0000002000 */
.L_x_1457:
[----:B-12---:R-:W-:-:S13]  /*0b30*/  ISETP.GE.AND P0, PT, R239, c[0x0][0x53c], PT ;  /* 0x00014f00ef007a0c */ /* 0x006fda0003f06270 */
[----:B------:R-:W-:Y:S05]  /*0b40*/  @P0 EXIT ;  /* 0x000000000000094d */ /* 0x000fea0003800000 */
[----:B------:R-:W1:Y:S02]  /*0b50*/  S2R R15, SR_TID.X ;  /* 0x00000000000f7919 */ /* 0x000e640000002100 */
[----:B-1----:R-:W-:-:S04]  /*0b60*/  SHF.R.S32.HI R7, RZ, 0x1f, R15 ;  /* 0x0000001fff077819 */ /* 0x002fc8000001140f */
        /* <DEDUP_REMOVED lines=16> */
[----:B------:R-:W-:Y:S01]  /*0c70*/  SHF.R.S32.HI R4, RZ, 0x1f, R3 ;  /* 0x0000001fff047819 */ /* 0x000fe20000011403 */
[----:B------:R-:W-:Y:S01]  /*0c80*/  IMAD.IADD R234, R15, 0x1, -R234 ;  /* 0x000000010fea7824 */ /* 0x000fe200078e0aea */
[----:B------:R-:W-:Y:S01]  /*0c90*/  LEA.HI R9, R7, R15, RZ, 0x5 ;  /* 0x0000000f07097211 */ /* 0x000fe200078f28ff */
[----:B------:R-:W-:Y:S01]  /*0ca0*/  IMAD.IADD R8, R8, 0x1, -R0 ;  /* 0x0000000108087824 */ /* 0x000fe200078e0a00 */
[----:B------:R-:W-:Y:S01]  /*0cb0*/  LOP3.LUT R0, R2, 0x1c0, RZ, 0xc0, !PT ;  /* 0x000001c002007812 */ /* 0x000fe200078ec0ff */
[----:B------:R-:W-:Y:S01]  /*0cc0*/  IMAD.SHL.U32 R228, R234, 0x8, RZ ;  /* 0x00000008eae47824 */ /* 0x000fe200078e00ff */
[----:B------:R-:W-:Y:S01]  /*0cd0*/  LEA.HI R13, R4, R3, RZ, 0x3 ;  /* 0x00000003040d7211 */ /* 0x000fe200078f18ff */
[----:B------:R-:W-:Y:S01]  /*0ce0*/  IMAD.SHL.U32 R4, R234, 0x40, RZ ;  /* 0x00000040ea047824 */ /* 0x000fe200078e00ff */
[----:B------:R-:W-:-:S02]  /*0cf0*/  SHF.R.U32.HI R6, RZ, 0x3, R0 ;  /* 0x00000003ff067819 */ /* 0x000fc40000011600 */
[----:B------:R-:W-:Y:S02]  /*0d00*/  LOP3.LUT R5, R0, 0x38, R228, 0xf8, !PT ;  /* 0x0000003800057812 */ /* 0x000fe400078ef8e4 */
        /* <DEDUP_REMOVED lines=51> */
[----:B------:R-:W-:Y:S01]  /*1040*/  IMAD.MOV.U32 R9, RZ, RZ, 0x40 ;  /* 0x00000040ff097424 */ /* 0x000fe200078e00ff */
[----:B------:R-:W-:Y:S01]  /*1050*/  LEA R12, R7, 0x80, 0x1 ;  /* 0x00000080070c7811 */ /* 0x000fe200078e08ff */
[----:B------:R-:W-:Y:S01]  /*1060*/  IMAD.IADD R4, R4, 0x1, R3 ;  /* 0x0000000104047824 */ /* 0x000fe200078e0203 */
[----:B------:R-:W-:Y:S01]  /*1070*/  LOP3.LUT R3, R5, 0x7ffffe00, R6, 0xf8, !PT ;  /* 0x7ffffe0005037812 */ /* 0x000fe200078ef806 */
[----:B------:R-:W-:Y:S01]  /*1080*/  IMAD.IADD R2, R17, 0x1, -R2 ;  /* 0x0000000111027824 */ /* 0x000fe200078e0a02 */
[----:B------:R-:W-:Y:S01]  /*1090*/  SEL R6, R14, 0xffffffe0, !P1 ;  /* 0xffffffe00e067807 */ /* 0x000fe20004800000 */
[----:B------:R-:W-:Y:S01]  /*10a0*/  STL [R1+0x8], R12 ;  /* 0x0000080c01007387 */ /* 0x000fe20000100800 */
[----:B------:R-:W-:Y:S01]  /*10b0*/  SEL R5, R9, 0xffffffc0, !P2 ;  /* 0xffffffc009057807 */ /* 0x000fe20005000000 */
[----:B------:R-:W-:Y:S01]  /*10c0*/  IMAD.SHL.U32 R244, R2, 0x2, RZ ;  /* 0x0000000202f47824 */ /* 0x000fe200078e00ff */
[----:B------:R-:W-:Y:S01]  /*10d0*/  IADD3 R7, R12, -0x10, RZ ;  /* 0xfffffff00c077810 */ /* 0x000fe20007ffe0ff */
[----:B------:R-:W-:Y:S01]  /*10e0*/  IMAD R2, R8, 0x8, R16 ;  /* 0x0000000808027824 */ /* 0x000fe200078e0210 */
[----:B------:R-:W-:Y:S01]  /*10f0*/  LEA R197, R3, 0x100, 0x1 ;  /* 0x0000010003c57811 */ /* 0x000fe200078e08ff */
[C---:B------:R-:W-:Y:S01]  /*1100*/  IMAD.IADD R10, R12.reuse, 0x1, R6 ;  /* 0x000000010c0a7824 */ /* 0x040fe200078e0206 */
[C---:B------:R-:W-:Y:S01]  /*1110*/  @P0 IADD3 R7, R12.reuse, 0x10, RZ ;  /* 0x000000100c070810 */ /* 0x040fe20007ffe0ff */
[----:B------:R-:W-:Y:S01]  /*1120*/  IMAD.IADD R8, R12, 0x1, R5 ;  /* 0x000000010c087824 */ /* 0x000fe200078e0205 */
[----:B------:R1:W-:Y:S01]  /*1130*/  STL [R1+0x30], R2 ;  /* 0x0000300201007387 */ /* 0x0003e20000100800 */
[----:B------:R-:W-:Y:S01]  /*1140*/  LEA R111, R0, 0x8100, 0x1 ;  /* 0x00008100006f7811 */ /* 0x000fe200078e08ff */
[----:B------:R-:W-:Y:S01]  /*1150*/  IMAD R203, R203, 0x800, R197 ;  /* 0x00000800cbcb7824 */ /* 0x000fe200078e02c5 */
[----:B------:R-:W-:Y:S01]  /*1160*/  SEL R0, R9, 0xffffffc0, !P3 ;  /* 0xffffffc009007807 */ /* 0x000fe20005800000 */
[----:B------:R-:W-:Y:S01]  /*1170*/  STL [R1+0x14], R10 ;  /* 0x0000140a01007387 */ /* 0x000fe20000100800 */
[--C-:B------:R-:W-:Y:S01]  /*1180*/  IMAD.IADD R3, R6, 0x1, R7.reuse ;  /* 0x0000000106037824 */ /* 0x100fe200078e0207 */
[----:B------:R-:W-:Y:S01]  /*1190*/  IADD3 R231, R228, 0x40, RZ ;  /* 0x00000040e4e77810 */ /* 0x000fe20007ffe0ff */
[----:B------:R-:W-:Y:S01]  /*11a0*/  IMAD.IADD R6, R5, 0x1, R7 ;  /* 0x0000000105067824 */ /* 0x000fe200078e0207 */
[----:B------:R2:W-:Y:S01]  /*11b0*/  STL [R1+0x24], R8 ;  /* 0x0000240801007387 */ /* 0x0005e20000100800 */
[----:B------:R-:W-:-:S02]  /*11c0*/  IMAD R202, R4, 0x2, R197 ;  /* 0x0000000204ca7824 */ /* 0x000fc400078e02c5 */
[----:B------:R-:W-:Y:S01]  /*11d0*/  IMAD.IADD R198, R197, 0x1, R0 ;  /* 0x00000001c5c67824 */ /* 0x000fe200078e0200 */
[----:B------:R3:W-:Y:S01]  /*11e0*/  STL [R1+0xc], R7 ;  /* 0x00000c0701007387 */ /* 0x0007e20000100800 */
[----:B------:R-:W-:Y:S01]  /*11f0*/  IMAD.IADD R206, R0, 0x1, R203 ;  /* 0x0000000100ce7824 */ /* 0x000fe200078e02cb */
[----:B-1----:R-:W-:-:S04]  /*1200*/  SEL R2, R14, 0xffffffe0, !P4 ;  /* 0xffffffe00e027807 */ /* 0x002fc80006000000 */
[--C-:B------:R-:W-:Y:S01]  /*1210*/  IADD3 R200, R0, R197, R2.reuse ;  /* 0x000000c500c87210 */ /* 0x100fe20007ffe002 */
[----:B------:R-:W-:Y:S02]  /*1220*/  IMAD.IADD R199, R197, 0x1, R2 ;  /* 0x00000001c5c77824 */ /* 0x000fe400078e0202 */
[----:B------:R-:W-:Y:S02]  /*1230*/  IMAD.IADD R204, R2, 0x1, R203 ;  /* 0x0000000102cc7824 */ /* 0x000fe400078e02cb */
[--C-:B--2---:R-:W-:Y:S02]  /*1240*/  IMAD.IADD R8, R10, 0x1, R5.reuse ;  /* 0x000000010a087824 */ /* 0x104fe400078e0205 */
[----:B------:R-:W-:Y:S02]  /*1250*/  IMAD.IADD R2, R3, 0x1, R5 ;  /* 0x0000000103027824 */ /* 0x000fe400078e0205 */
[----:B------:R-:W-:Y:S01]  /*1260*/  IMAD.IADD R205, R0, 0x1, R204 ;  /* 0x0000000100cd7824 */ /* 0x000fe200078e02cc */
[----:B------:R3:W-:Y:S04]  /*1270*/  STL [R1+0x20], R8 ;  /* 0x0000200801007387 */ /* 0x0007e80000100800 */
[----:B------:R3:W-:Y:S04]  /*1280*/  STL [R1+0x1c], R6 ;  /* 0x00001c0601007387 */ /* 0x0007e80000100800 */
[----:B------:R3:W-:Y:S04]  /*1290*/  STL [R1+0x10], R3 ;  /* 0x0000100301007387 */ /* 0x0007e80000100800 */
[----:B------:R3:W-:Y:S02]  /*12a0*/  STL [R1+0x18], R2 ;  /* 0x0000180201007387 */ /* 0x0007e40000100800 */
.L_x_1539:
[----:B------:R-:W-:-:S04]  /*12b0*/  IMAD.MOV.U32 R14, RZ, RZ, 0x4 ;  /* 0x00000004ff0e7424 */ /* 0x000fc800078e00ff */
[----:B---3--:R-:W-:-:S05]  /*12c0*/  IMAD.WIDE R2, R239, R14, c[0x0][0x588] ;  /* 0x00016200ef027625 */ /* 0x008fca00078e020e */
[----:B------:R-:W2:Y:S01]  /*12d0*/  LDG.E R235, [R2.64] ;  /* 0x0000000602eb7981 */ /* 0x000ea2000c1e1900 */
[----:B------:R-:W-:Y:S01]  /*12e0*/  ISETP.NE.U32.AND P1, PT, RZ, c[0x0][0x370], PT ;  /* 0x0000dc00ff007a0c */ /* 0x000fe20003f25070 */
[----:B------:R-:W-:Y:S01]  /*12f0*/  CS2R R8, SRZ ;  /* 0x0000000000087805 */ /* 0x000fe2000001ff00 */
[----:B------:R-:W-:Y:S02]  /*1300*/  ISETP.NE.U32.AND P4, PT, RZ, c[0x0][0x360], PT ;  /* 0x0000d800ff007a0c */ /* 0x000fe40003f85070 */
[----:B------:R-:W-:Y:S02]  /*1310*/  ISETP.NE.AND.EX P1, PT, RZ, c[0x0][0x374], PT, P1 ;  /* 0x0000dd00ff007a0c */ /* 0x000fe40003f25310 */
[----:B------:R-:W-:Y:S02]  /*1320*/  ISETP.NE.AND.EX P4, PT, RZ, c[0x0][0x364], PT, P4 ;  /* 0x0000d900ff007a0c */ /* 0x000fe40003f85340 */
[----:B------:R-:W-:-:S04]  /*1330*/  ISETP.NE.U32.AND P6, PT, RZ, c[0x0][0x350], PT ;  /* 0x0000d400ff007a0c */ /* 0x000fc80003fc5070 */
[----:B------:R-:W-:Y:S01]  /*1340*/  ISETP.NE.AND.EX P6, PT, RZ, c[0x0][0x354], PT, P6 ;  /* 0x0000d500ff007a0c */ /* 0x000fe20003fc5360 */
[----:B------:R-:W-:Y:S01]  /*1350*/  IMAD.MOV.U32 R11, RZ, RZ, RZ ;  /* 0x000000ffff0b7224 */ /* 0x000fe200078e00ff */
[----:B--2---:R-:W-:-:S03]  /*1360*/  SHF.R.S32.HI R12, RZ, 0x1f, R235 ;  /* 0x0000001fff0c7819 */ /* 0x004fc600000114eb */
        /* <DEDUP_REMOVED lines=11> */
[----:B-1----:R-:W-:-:S04]  /*1420*/  LEA R2, P2, R235, c[0x0][0x350], 0x2 ;  /* 0x0000d400eb027a11 */ /* 0x002fc800078410ff */
[----:B------:R-:W-:-:S05]  /*1430*/  LEA.HI.X R3, R235, c[0x0][0x354], R12, 0x2, P2 ;  /* 0x0000d500eb037a11 */ /* 0x000fca00010f140c */
[----:B------:R2:W5:Y:S01]  /*1440*/  @P6 LDG.E R9, [R2.64] ;  /* 0x0000000602096981 */ /* 0x000562000c1e1900 */
[----:B------:R-:W-:Y:S01]  /*1450*/  YIELD ;  /* 0x0000000000007946 */ /* 0x000fe20003800000 */
[----:B------:R-:W-:Y:S01]  /*1460*/  LOP3.LUT R245, R238, 0xffff, RZ, 0xc0, !PT ;  /* 0x0000ffffeef57812 */ /* 0x000fe200078ec0ff */
[----:B------:R-:W-:Y:S05]  /*1470*/  @P4 BRA `(.L_x_1469) ;  /* 0x0000005000004947 */ /* 0x000fea0003800000 */
[----:B-----5:R-:W-:Y:S01]  /*1480*/  MOV R15, c[0x0][0x168] ;  /* 0x00005a00000f7a02 */ /* 0x020fe20000000f00 */
[----:B------:R-:W-:Y:S05]  /*1490*/  @!P0 BRA `(.L_x_1469) ;  /* 0x0000003000008947 */ /* 0x000fea0003800000 */
[----:B--2---:R-:W2:Y:S04]  /*14a0*/  LDG.E R6, [R4.64] ;  /* 0x0000000604067981 */ /* 0x004ea8000c1e1900 */
[----:B------:R-:W2:Y:S02]  /*14b0*/  LDG.E R0, [R4.64+0x4] ;  /* 0x0000040604007981 */ /* 0x000ea4000c1e1900 */
[----:B--2---:R-:W-:-:S02]  /*14c0*/  IADD3 R15, -R6, R0, RZ ;  /* 0x00000000060f7210 */ /* 0x004fc40007ffe1ff */
.L_x_1469:
[----:B------:R-:W-:-:S04]  /*14d0*/  ISETP.NE.U32.AND P1, PT, RZ, c[0x0][0x368], PT ;  /* 0x0000da00ff007a0c */ /* 0x000fc80003f25070 */
[----:B------:R-:W-:-:S13]  /*14e0*/  ISETP.NE.AND.EX P1, PT, RZ, c[0x0][0x36c], PT, P1 ;  /* 0x0000db00ff007a0c */ /* 0x000fda0003f25310 */
[----:B------:R-:W-:Y:S05]  /*14f0*/  @!P1 BRA `(.L_x_1470) ;  /* 0x0000004000009947 */ /* 0x000fea0003800000 */
[----:B--2---:R-:W-:-:S04]  /*1500*/  LEA R2, P1, R235, c[0x0][0x368], 0x2 ;  /* 0x0000da00eb027a11 */ /* 0x004fc800078210ff */
[----:B------:R-:W-:-:S05]  /*1510*/  LEA.HI.X R3, R235, c[0x0][0x36c], R12, 0x2, P1 ;  /* 0x0000db00eb037a11 */ /* 0x000fca00008f140c */
[----:B------:R1:W5:Y:S01]  /*1520*/  LDG.E R0, [R2.64] ;  /* 0x0000000602007981 */ /* 0x000362000c1e1900 */
[----:B------:R-:W-:Y:S05]  /*1530*/  BRA `(.L_x_1471) ;  /* 0x0000005000007947 */ /* 0x000fea0003800000 */
.L_x_1470:
[----:B------:R-:W-:Y:S01]  /*1540*/  MOV R0, c[0x0][0x1d0] ;  /* 0x0000740000007a02 */ /* 0x000fe20000000f00 */
[----:B------:R-:W-:Y:S05]  /*1550*/  @!P6 BRA `(.L_x_1471) ;  /* 0x000000300000e947 */ /* 0x000fea0003800000 */
[----:B--2---:R-:W2:Y:S04]  /*1560*/  LDG.E R4, [R2.64] ;  /* 0x0000000602047981 */ /* 0x004ea8000c1e1900 */
[----:B------:R-:W2:Y:S02]  /*1570*/  LDG.E R0, [R2.64+0x4] ;  /* 0x0000040602007981 */ /* 0x000ea4000c1e1900 */
[----:B--2---:R-:W-:-:S05]  /*1580*/  IADD3 R0, -R4, R0, RZ ;  /* 0x0000000004007210 */ /* 0x004fca0007ffe1ff */
.L_x_1471:
[--C-:B-----5:R-:W-:Y:S01]  /*1590*/  IMAD.IADD R26, R0, 0x1, -R8.reuse ;  /* 0x00000001001a7824 */ /* 0x120fe200078e0a08 */
[----:B------:R-:W-:Y:S01]  /*15a0*/  LOP3.LUT R0, R238, 0xff000000, RZ, 0xc0, !PT ;  /* 0xff000000ee007812 */ /* 0x000fe200078ec0ff */
[----:B-12---:R-:W-:Y:S01]  /*15b0*/  IMAD.MOV.U32 R2, RZ, RZ, RZ ;  /* 0x000000ffff027224 */ /* 0x006fe200078e00ff */
        /* <DEDUP_REMOVED lines=14> */
[----:B------:R1:W-:Y:S01]  /*16a0*/  STL [R1], R5 ;  /* 0x0000000501007387 */ /* 0x0003e20000100800 */
        /* <DEDUP_REMOVED lines=31> */
.L_x_1473:
[----:B------:R-:W-:Y:S05]  /*18a0*/  BSYNC B0 ;  /* 0x0000000000007941 */ /* 0x000fea0003800000 */
.L_x_1472:
[----:B------:R-:W-:Y:S01]  /*18b0*/  IMAD R238, R16, R2, RZ ;  /* 0x0000000210ee7224 */ /* 0x000fe200078e02ff */
        /* <DEDUP_REMOVED lines=38> */
[----:B------:R-:W-:-:S04]  /*1b20*/  ISETP.NE.U32.AND P1, PT, RZ, c[0x0][0x340], PT ;  /* 0x0000d000ff007a0c */ /* 0x000fc80003f25070 */
[----:B------:R-:W-:-:S13]  /*1b30*/  ISETP.NE.AND.EX P1, PT, RZ, c[0x0][0x344], PT, P1 ;  /* 0x0000d100ff007a0c */ /* 0x000fda0003f25310 */
[----:B------:R-:W-:-:S05]  /*1b40*/  @P1 IMAD.WIDE R2, R235, R14, c[0x0][0x340] ;  /* 0x0000d000eb021625 */ /* 0x000fca00078e020e */
[----:B------:R2:W3:Y:S01]  /*1b50*/  @P1 LDG.E R14, [R2.64] ;  /* 0x00000006020e1981 */ /* 0x0004e2000c1e1900 */
[----:B------:R-:W-:Y:S01]  /*1b60*/  IMAD.MOV.U32 R4, RZ, RZ, c[0x0][0x2c4] ;  /* 0x0000b100ff047624 */ /* 0x000fe200078e00ff */
[----:B------:R-:W-:Y:S01]  /*1b70*/  SHF.R.S32.HI R0, RZ, 0x1f, R11 ;  /* 0x0000001fff007819 */ /* 0x000fe2000001140b */
[--C-:B-1----:R-:W-:Y:S01]  /*1b80*/  IMAD R5, R234, 0x20, R230.reuse ;  /* 0x00000020ea057824 */ /* 0x102fe200078e02e6 */
[----:B------:R-:W-:Y:S01]  /*1b90*/  SEL R6, R12, RZ, !P0 ;  /* 0x000000ff0c067207 */ /* 0x000fe20004000000 */
[----:B------:R-:W-:Y:S01]  /*1ba0*/  IMAD R8, R237, 0x80, R230 ;  /* 0x00000080ed087824 */ /* 0x000fe200078e02e6 */
[----:B------:R-:W-:Y:S01]  /*1bb0*/  ISETP.NE.AND P2, PT, R4, 0x1, PT ;  /* 0x000000010400780c */ /* 0x000fe20003f45270 */
[----:B------:R-:W-:Y:S01]  /*1bc0*/  IMAD R0, R0, c[0x0][0x178], RZ ;  /* 0x00005e0000007a24 */ /* 0x000fe200078e02ff */
[----:B------:R-:W-:Y:S01]  /*1bd0*/  SEL R4, R235, RZ, !P0 ;  /* 0x000000ffeb047207 */ /* 0x000fe20004000000 */
[----:B------:R-:W-:Y:S01]  /*1be0*/  IMAD R5, R237, 0x80, R5 ;  /* 0x00000080ed057824 */ /* 0x000fe200078e0205 */
[----:B------:R-:W-:Y:S01]  /*1bf0*/  IADD3 R22, P0, R230, R13, RZ ;  /* 0x0000000de6167210 */ /* 0x000fe20007f1e0ff */
[----:B------:R-:W-:Y:S01]  /*1c00*/  IMAD R0, R11, c[0x0][0x17c], R0 ;  /* 0x00005f000b007a24 */ /* 0x000fe200078e0200 */
[----:B------:R-:W-:Y:S01]  /*1c10*/  SHF.R.S32.HI R229, RZ, 0x1f, R228 ;  /* 0x0000001fffe57819 */ /* 0x000fe200000114e4 */
[----:B------:R-:W-:Y:S01]  /*1c20*/  IMAD R6, R6, c[0x0][0x1c0], RZ ;  /* 0x0000700006067a24 */ /* 0x000fe200078e02ff */
[----:B------:R-:W-:Y:S01]  /*1c30*/  IADD3 R10, R8, 0x20, RZ ;  /* 0x00000020080a7810 */ /* 0x000fe20007ffe0ff */
[----:B------:R-:W-:Y:S01]  /*1c40*/  WARPSYNC 0xffffffff ;  /* 0xffffffff00007948 */ /* 0x000fe20003800000 */
[----:B------:R-:W-:Y:S01]  /*1c50*/  SHF.R.S32.HI R20, RZ, 0x1f, R231 ;  /* 0x0000001fff147819 */ /* 0x000fe200000114e7 */
[----:B------:R-:W-:Y:S01]  /*1c60*/  BAR.SYNC.DEFER_BLOCKING 0x0 ;  /* 0x0000000000007b1d */ /* 0x000fe20000010000 */
[----:B------:R-:W-:Y:S01]  /*1c70*/  IMAD.MOV.U32 R25, RZ, RZ, 0x70 ;  /* 0x00000070ff197424 */ /* 0x000fe200078e00ff */
[----:B------:R-:W-:Y:S01]  /*1c80*/  IADD3 R109, R162, -0x1, RZ ;  /* 0xffffffffa26d7810 */ /* 0x000fe20007ffe0ff */
[----:B------:R-:W-:Y:S01]  /*1c90*/  @P2 IMAD.HI.U32 R7, R5, c[0x0][0x2c8], RZ ;  /* 0x0000b20005072a27 */ /* 0x000fe200078e00ff */
[----:B------:R-:W-:-:S02]  /*1ca0*/  IADD3 R201, R111, 0x20, RZ ;  /* 0x000000206fc97810 */ /* 0x000fc40007ffe0ff */
[----:B------:R-:W-:Y:S01]  /*1cb0*/  SHF.R.S32.HI R28, RZ, 0x1f, R109 ;  /* 0x0000001fff1c7819 */ /* 0x000fe2000001146d */
[----:B------:R-:W-:Y:S01]  /*1cc0*/  IMAD R25, R162, -0x70, R25 ;  /* 0xffffff90a2197824 */ /* 0x000fe200078e0219 */
[----:B------:R-:W1:Y:S01]  /*1cd0*/  S2R R29, SR_TID.X ;  /* 0x00000000001d7919 */ /* 0x000e620000002100 */
[----:B--2---:R-:W-:Y:S01]  /*1ce0*/  IMAD.WIDE.U32 R2, R11, c[0x0][0x178], RZ ;  /* 0x00005e000b027a25 */ /* 0x004fe200078e00ff */
[----:B------:R-:W-:Y:S03]  /*1cf0*/  BSSY B0, `(.L_x_1475) ;  /* 0x00001b7000007945 */ /* 0x000fe60003800000 */
[----:B------:R-:W-:Y:S02]  /*1d00*/  IMAD.IADD R3, R3, 0x1, R0 ;  /* 0x0000000103037824 */ /* 0x000fe400078e0200 */
[----:B------:R-:W-:Y:S01]  /*1d10*/  IMAD.MOV.U32 R0, RZ, RZ, R5 ;  /* 0x000000ffff007224 */ /* 0x000fe200078e0005 */
[----:B------:R-:W-:Y:S01]  /*1d20*/  @P2 SHF.R.U32.HI R0, RZ, c[0x0][0x2cc], R7 ;  /* 0x0000b300ff002a19 */ /* 0x000fe20000011607 */
[----:B------:R-:W-:-:S04]  /*1d30*/  IMAD.WIDE.U32 R2, R245, c[0x0][0x1b8], R2 ;  /* 0x00006e00f5027a25 */ /* 0x000fc800078e0002 */
        /* <DEDUP_REMOVED lines=8> */
[C---:B------:R-:W-:Y:S01]  /*1dc0*/  IMAD R5, R0.reuse, c[0x0][0x1b4], R6 ;  /* 0x00006d0000057a24 */ /* 0x040fe200078e0206 */
[----:B------:R-:W-:Y:S01]  /*1dd0*/  SHF.R.S32.HI R6, RZ, 0x1f, R13 ;  /* 0x0000001fff067819 */ /* 0x000fe2000001140d */
[----:B------:R-:W-:Y:S01]  /*1de0*/  IMAD.WIDE.U32 R2, R0, c[0x0][0x1b0], R2 ;  /* 0x00006c0000027a25 */ /* 0x000fe200078e0002 */
[----:B------:R-:W-:-:S02]  /*1df0*/  SHF.R.S32.HI R0, RZ, 0x1f, R4 ;  /* 0x0000001fff007819 */ /* 0x000fc40000011404 */
[----:B------:R-:W-:Y:S01]  /*1e00*/  LEA.HI.X.SX32 R27, R230, R6, 0x1, P0 ;  /* 0x00000006e61b7211 */ /* 0x000fe200000f0eff */
[----:B------:R-:W-:Y:S02]  /*1e10*/  IMAD.IADD R3, R3, 0x1, R5 ;  /* 0x0000000103037824 */ /* 0x000fe400078e0205 */
[----:B------:R-:W-:Y:S02]  /*1e20*/  IMAD R0, R0, c[0x0][0x1a8], RZ ;  /* 0x00006a0000007a24 */ /* 0x000fe400078e02ff */
[----:B------:R-:W-:-:S04]  /*1e30*/  IMAD.WIDE.U32 R2, R4, c[0x0][0x1a8], R2 ;  /* 0x00006a0004027a25 */ /* 0x000fc800078e0002 */
[----:B------:R-:W-:Y:S01]  /*1e40*/  IMAD R0, R4, c[0x0][0x1ac], R0 ;  /* 0x00006b0004007a24 */ /* 0x000fe200078e0200 */
[----:B------:R-:W-:Y:S01]  /*1e50*/  LEA R5, P0, R2, c[0x0][0x160], 0x1 ;  /* 0x0000580002057a11 */ /* 0x000fe200078008ff */
[----:B------:R-:W-:Y:S02]  /*1e60*/  IMAD R4, R27, c[0x0][0x1e0], RZ ;  /* 0x000078001b047a24 */ /* 0x000fe400078e02ff */
[----:B------:R-:W-:Y:S02]  /*1e70*/  IMAD.IADD R0, R3, 0x1, R0 ;  /* 0x0000000103007824 */ /* 0x000fe400078e0200 */
[C---:B------:R-:W-:Y:S01]  /*1e80*/  IMAD R9, R22.reuse, c[0x0][0x1e4], R4 ;  /* 0x0000790016097a24 */ /* 0x040fe200078e0204 */
[----:B------:R-:W-:Y:S01]  /*1e90*/  SHFL.IDX PT, R18, R5, 0x3, 0x181f ;  /* 0x00781f0005127f89 */ /* 0x000fe200000e0000 */
[----:B------:R-:W-:Y:S01]  /*1ea0*/  IMAD.WIDE.U32 R6, R22, c[0x0][0x1e0], R228 ;  /* 0x0000780016067a25 */ /* 0x000fe200078e00e4 */
[----:B------:R-:W-:-:S03]  /*1eb0*/  LEA.HI.X R0, R2, c[0x0][0x164], R0, 0x1, P0 ;  /* 0x0000590002007a11 */ /* 0x000fc600000f0c00 */
[----:B------:R-:W-:Y:S02]  /*1ec0*/  IMAD R4, R15, c[0x0][0x2c4], RZ ;  /* 0x0000b1000f047a24 */ /* 0x000fe400078e02ff */
[----:B------:R-:W-:Y:S01]  /*1ed0*/  IMAD.IADD R3, R7, 0x1, R9 ;  /* 0x0000000107037824 */ /* 0x000fe200078e0209 */
[----:B------:R-:W-:Y:S01]  /*1ee0*/  SHFL.IDX PT, R11, R0, RZ, 0x181f ;  /* 0x00181fff000b7589 */ /* 0x000fe200000e0000 */
[----:B------:R-:W-:Y:S01]  /*1ef0*/  IMAD.MOV.U32 R2, RZ, RZ, R6 ;  /* 0x000000ffff027224 */ /* 0x000fe200078e0006 */
[-C--:B------:R-:W-:Y:S01]  /*1f00*/  ISETP.GE.AND P3, PT, R10, R4.reuse, PT ;  /* 0x000000040a00720c */ /* 0x080fe20003f66270 */
[----:B------:R-:W-:Y:S01]  /*1f10*/  IMAD.IADD R108, R26, 0x1, R25 ;  /* 0x000000011a6c7824 */ /* 0x000fe200078e0219 */
[----:B------:R-:W2:Y:S01]  /*1f20*/  SHFL.IDX PT, R9, R5, RZ, 0x181f ;  /* 0x00181fff05097589 */ /* 0x000ea200000e0000 */
[CC--:B------:R-:W-:Y:S01]  /*1f30*/  ISETP.GE.AND P4, PT, R8.reuse, R4.reuse, PT ;  /* 0x000000040800720c */ /* 0x0c0fe20003f86270 */
[C---:B------:R-:W-:Y:S01]  /*1f40*/  IMAD.WIDE.U32 R2, R245.reuse, c[0x0][0x1e8], R2 ;  /* 0x00007a00f5027a25 */ /* 0x040fe200078e0002 */
[C---:B------:R-:W-:Y:S01]  /*1f50*/  IADD3 R7, R8.reuse, 0x40, RZ ;  /* 0x0000004008077810 */ /* 0x040fe20007ffe0ff */
[----:B------:R-:W4:Y:S01]  /*1f60*/  SHFL.IDX PT, R10, R5, 0x1, 0x181f ;  /* 0x00381f00050a7f89 */ /* 0x000f2200000e0000 */
[----:B------:R-:W-:Y:S01]  /*1f70*/  IADD3 R6, R8, 0x60, RZ ;  /* 0x0000006008067810 */ /* 0x000fe20007ffe0ff */
[----:B------:R-:W-:Y:S01]  /*1f80*/  IMAD R3, R245, c[0x0][0x1ec], R3 ;  /* 0x00007b00f5037a24 */ /* 0x000fe200078e0203 */
[-C--:B------:R-:W-:Y:S01]  /*1f90*/  ISETP.GE.AND P0, PT, R7, R4.reuse, PT ;  /* 0x000000040700720c */ /* 0x080fe20003f06270 */
[----:B------:R-:W5:Y:S01]  /*1fa0*/  SHFL.IDX PT, R13, R0, 0x1, 0x181f ;  /* 0x00381f00000d7f89 */ /* 0x000f6200000e0000 */
[----:B------:R-:W-:Y:S01]  /*1fb0*/  ISETP.GE.AND P5, PT, R6, R4, PT ;  /* 0x000000040600720c */ /* 0x000fe20003fa6270 */
[----:B------:R-:W-:-:S02]  /*1fc0*/  IMAD R21, R28, c[0x0][0x1e0], RZ ;  /* 0x000078001c157a24 */ /* 0x000fc400078e02ff */
[----:B------:R1:W1:Y:S01]  /*1fd0*/  SHFL.IDX PT, R8, R5, 0x2, 0x181f ;  /* 0x00581f0005087f89 */ /* 0x00026200000e0000 */
[----:B------:R-:W-:Y:S02]  /*1fe0*/  IMAD.MOV.U32 R72, RZ, RZ, 0x40 ;  /* 0x00000040ff487424 */ /* 0x000fe400078e00ff */
[----:B------:R-:W-:Y:S01]  /*1ff0*/  IMAD R21, R109, c[0x0][0x1e4], R21 ;  /* 0x000079006d157a24 */ /* 0x000fe200078e0215 */
[----:B------:R-:W1:Y:S04]  /*2000*/  SHFL.IDX PT, R19, R0, 0x2, 0x181f ;  /* 0x00581f0000137f89 */ /* 0x000e6800000e0000 */
[----:B------:R-:W1:Y:S01]  /*2010*/  SHFL.IDX PT, R0, R0, 0x3, 0x181f ;  /* 0x00781f0000007f89 */ /* 0x000e6200000e0000 */
[----:B--2---:R-:W-:Y:S02]  /*2020*/  @!P4 LEA R6, P2, R228, R9, 0x1 ;  /* 0x00000009e406c211 */ /* 0x004fe400078408ff */
[----:B---3--:R-:W-:Y:S01]  /*2030*/  @P1 SHF.R.S32.HI R7, RZ, 0x1f, R14 ;  /* 0x0000001fff071819 */ /* 0x008fe2000001140e */
[----:B------:R-:W-:-:S02]  /*2040*/  @!P1 IMAD.MOV.U32 R7, RZ, RZ, R12 ;  /* 0x000000ffff079224 */ /* 0x000fc400078e000c */
[----:B------:R-:W-:Y:S01]  /*2050*/  @!P1 IMAD.MOV.U32 R14, RZ, RZ, R235 ;  /* 0x000000ffff0e9224 */ /* 0x000fe200078e00eb */
[----:B------:R-:W-:Y:S02]  /*2060*/  ISETP.GE.AND P1, PT, R228, c[0x0][0x198], PT ;  /* 0x00006600e4007a0c */ /* 0x000fe40003f26270 */
[----:B------:R-:W-:Y:S02]  /*2070*/  SEL R23, R7, RZ, !P6 ;  /* 0x000000ff07177207 */ /* 0x000fe40007000000 */
[----:B------:R-:W-:Y:S02]  /*2080*/  SEL R24, R14, RZ, !P6 ;  /* 0x000000ff0e187207 */ /* 0x000fe40007000000 */
[----:B------:R-:W-:Y:S01]  /*2090*/  @!P4 LEA R4, P6, R231, R9, 0x1 ;  /* 0x00000009e704c211 */ /* 0x000fe200078c08ff */
[----:B------:R-:W-:Y:S01]  /*20a0*/  IMAD R9, R23, c[0x0][0x1f0], RZ ;  /* 0x00007c0017097a24 */ /* 0x000fe200078e02ff */
[----:B------:R-:W-:Y:S01]  /*20b0*/  @!P4 LEA.HI.X R7, R228, R11, R229, 0x1, P2 ;  /* 0x0000000be407c211 */ /* 0x000fe200010f0ce5 */
[----:B------:R-:W-:Y:S01]  /*20c0*/  IMAD.WIDE.U32 R212, R24, c[0x0][0x1f0], R2 ;  /* 0x00007c0018d47a25 */ /* 0x000fe200078e0002 */
[----:B----4-:R-:W-:-:S02]  /*20d0*/  @!P3 LEA R16, P2, R228, R10, 0x1 ;  /* 0x0000000ae410b211 */ /* 0x010fc400078408ff */
[C---:B-1----:R-:W-:Y:S01]  /*20e0*/  @!P4 LEA.HI.X R5, R231.reuse, R11, R20, 0x1, P6 ;  /* 0x0000000be705c211 */ /* 0x042fe200030f0c14 */
[----:B------:R1:W-:Y:S01]  /*20f0*/  @!P4 LDGSTS.E.BYPASS.LTC128B.128 [R207+0x100], [R6.64], !P1 ;  /* 0x0010000006cfcfae */ /* 0x0003e2000c901d46 */
[----:B------:R-:W-:Y:S01]  /*2100*/  @!P3 LEA R14, P6, R231, R10, 0x1 ;  /* 0x0000000ae70eb211 */ /* 0x000fe200078c08ff */
[----:B------:R-:W-:Y:S01]  /*2110*/  IMAD.WIDE.U32 R2, R109, c[0x0][0x1e0], RZ ;  /* 0x000078006d027a25 */ /* 0x000fe200078e00ff */
[CCC-:B-----5:R-:W-:Y:S02]  /*2120*/  @!P3 LEA.HI.X R17, R228.reuse, R13.reuse, R229.reuse, 0x1, P2 ;  /* 0x0000000de411b211 */ /* 0x1e0fe400010f0ce5 */
[C---:B------:R-:W-:Y:S01]  /*2130*/  @!P0 LEA R12, P2, R228.reuse, R8, 0x1 ;  /* 0x00000008e40c8211 */ /* 0x040fe200078408ff */
[----:B------:R-:W-:Y:S01]  /*2140*/  IMAD.MOV.U32 R210, RZ, RZ, R212 ;  /* 0x000000ffffd27224 */ /* 0x000fe200078e00d4 */
[----:B------:R-:W-:Y:S02]  /*2150*/  @!P3 LEA.HI.X R15, R231, R13, R20, 0x1, P6 ;  /* 0x0000000de70fb211 */ /* 0x000fe400030f0c14 */
[----:B------:R-:W-:-:S02]  /*2160*/  @!P0 LEA.HI.X R13, R228, R19, R229, 0x1, P2 ;  /* 0x00000013e40d8211 */ /* 0x000fc400010f0ce5 */
[C---:B------:R-:W-:Y:S02]  /*2170*/  @!P0 LEA R10, P2, R231.reuse, R8, 0x1 ;  /* 0x00000008e70a8211 */ /* 0x040fe400078408ff */
[C---:B------:R-:W-:Y:S02]  /*2180*/  ISETP.GE.AND P6, PT, R231.reuse, c[0x0][0x198], PT ;  /* 0x00006600e7007a0c */ /* 0x040fe40003fc6270 */
[----:B------:R-:W-:Y:S01]  /*2190*/  @!P0 LEA.HI.X R11, R231, R19, R20, 0x1, P2 ;  /* 0x00000013e70b8211 */ /* 0x000fe200010f0c14 */
[----:B------:R-:W-:Y:S01]  /*21a0*/  IMAD R19, R24, c[0x0][0x1f4], R9 ;  /* 0x00007d0018137a24 */ /* 0x000fe200078e0209 */
[----:B------:R-:W-:-:S03]  /*21b0*/  @!P5 LEA R8, P2, R228, R18, 0x1 ;  /* 0x00000012e408d211 */ /* 0x000fc600078408ff */
[----:B------:R-:W-:Y:S01]  /*21c0*/  IMAD.IADD R211, R213, 0x1, R19 ;  /* 0x00000001d5d37824 */ /* 0x000fe200078e0213 */
[----:B------:R-:W-:Y:S02]  /*21d0*/  @!P5 LEA.HI.X R9, R228, R0, R229, 0x1, P2 ;  /* 0x00000000e409d211 */ /* 0x000fe400010f0ce5 */
[----:B------:R-:W-:-:S03]  /*21e0*/  @!P5 LEA R18, P2, R231, R18, 0x1 ;  /* 0x00000012e712d211 */ /* 0x000fc600078408ff */
[----:B------:R2:W-:Y:S01]  /*21f0*/  @!P4 LDGSTS.E.BYPASS.LTC128B.128 [R207+0x4100], [R4.64], !P6 ;  /* 0x0410000004cfcfae */ /* 0x0005e2000f101d46 */
[----:B------:R-:W-:Y:S01]  /*2200*/  @!P5 LEA.HI.X R19, R231, R0, R20, 0x1, P2 ;  /* 0x00000000e713d211 */ /* 0x000fe200010f0c14 */
[----:B------:R-:W-:Y:S01]  /*2210*/  IMAD.IADD R20, R3, 0x1, R21 ;  /* 0x0000000103147824 */ /* 0x000fe200078e0215 */
[----:B------:R-:W-:Y:S01]  /*2220*/  IMNMX R0, R108, 0x70, PT ;  /* 0x000000706c007817 */ /* 0x000fe20003800200 */
[----:B------:R3:W-:Y:S01]  /*2230*/  @!P3 LDGSTS.E.BYPASS.LTC128B.128 [R207+0x1100], [R16.64], !P1 ;  /* 0x0110000010cfbfae */ /* 0x0007e2000c901d46 */
[----:B------:R-:W-:-:S03]  /*2240*/  IMAD.WIDE.U32 R2, R2, 0x70, R210 ;  /* 0x0000007002027825 */ /* 0x000fc600078e00d2 */
[----:B------:R4:W-:Y:S01]  /*2250*/  @!P3 LDGSTS.E.BYPASS.LTC128B.128 [R207+0x5100], [R14.64], !P6 ;  /* 0x051000000ecfbfae */ /* 0x0009e2000f101d46 */
[----:B------:R-:W-:-:S03]  /*2260*/  IMAD.IADD R0, R0, 0x1, -R230 ;  /* 0x0000000100007824 */ /* 0x000fc600078e0ae6 */
[----:B------:R5:W-:Y:S02]  /*2270*/  @!P0 LDGSTS.E.BYPASS.LTC128B.128 [R207+0x2100], [R12.64], !P1 ;  /* 0x021000000ccf8fae */ /* 0x000be4000c901d46 */
[C---:B------:R-:W-:Y:S02]  /*2280*/  ISETP.GE.AND P4, PT, R0.reuse, 0x1, PT ;  /* 0x000000010000780c */ /* 0x040fe40003f86270 */
[C---:B------:R-:W-:Y:S01]  /*2290*/  ISETP.GE.AND P3, PT, R0.reuse, 0x21, PT ;  /* 0x000000210000780c */ /* 0x040fe20003f66270 */
[----:B------:R3:W-:Y:S01]  /*22a0*/  @!P0 LDGSTS.E.BYPASS.LTC128B.128 [R207+0x6100], [R10.64], !P6 ;  /* 0x061000000acf8fae */ /* 0x0007e2000f101d46 */
[----:B------:R-:W-:-:S03]  /*22b0*/  ISETP.GE.AND P2, PT, R0, 0x41, PT ;  /* 0x000000410000780c */ /* 0x000fc60003f46270 */
[----:B------:R3:W-:Y:S04]  /*22c0*/  @!P5 LDGSTS.E.BYPASS.LTC128B.128 [R207+0x3100], [R8.64], !P1 ;  /* 0x0310000008cfdfae */ /* 0x0007e8000c901d46 */
[----:B------:R3:W-:Y:S01]  /*22d0*/  @!P5 LDGSTS.E.BYPASS.LTC128B.128 [R207+0x7100], [R18.64], !P6 ;  /* 0x0710000012cfdfae */ /* 0x0007e2000f101d46 */
[----:B------:R-:W-:Y:S01]  /*22e0*/  ISETP.GE.AND P6, PT, R228, c[0x0][0x1d4], PT ;  /* 0x00007500e4007a0c */ /* 0x000fe20003fc6270 */
[----:B--2---:R-:W-:Y:S01]  /*22f0*/  IMAD R4, R20, 0x70, RZ ;  /* 0x0000007014047824 */ /* 0x004fe200078e02ff */
[----:B------:R-:W-:Y:S01]  /*2300*/  ISETP.GE.AND P5, PT, R231, c[0x0][0x1d4], PT ;  /* 0x00007500e7007a0c */ /* 0x000fe20003fa6270 */
[----:B------:R-:W-:Y:S01]  /*2310*/  IMAD.MOV.U32 R5, RZ, RZ, 0x20 ;  /* 0x00000020ff057424 */ /* 0x000fe200078e00ff */
[----:B------:R-:W0:Y:S01]  /*2320*/  LDGDEPBAR ;  /* 0x00000000000079af */ /* 0x000e220000000000 */
[----:B------:R-:W-:-:S02]  /*2330*/  IMAD.IADD R3, R3, 0x1, R4 ;  /* 0x0000000103037824 */ /* 0x000fc400078e0204 */
[----:B-1----:R-:W-:-:S04]  /*2340*/  IMAD.WIDE.U32 R6, R5, c[0x0][0x1e0], RZ ;  /* 0x0000780005067a25 */ /* 0x002fc800078e00ff */
[----:B------:R-:W-:Y:S01]  /*2350*/  IMAD R5, R5, c[0x0][0x1e4], RZ ;  /* 0x0000790005057a24 */ /* 0x000fe200078e02ff */
[----:B------:R-:W-:Y:S01]  /*2360*/  @P3 IADD3 R4, P0, R2, R6, RZ ;  /* 0x0000000602043210 */ /* 0x000fe20007f1e0ff */
[----:B-----5:R-:W-:-:S04]  /*2370*/  IMAD.WIDE.U32 R12, R22, c[0x0][0x208], R228 ;  /* 0x00008200160c7a25 */ /* 0x020fc800078e00e4 */
[----:B----4-:R-:W-:Y:S01]  /*2380*/  IMAD.MOV.U32 R15, RZ, RZ, c[0x0][0x208] ;  /* 0x00008200ff0f7624 */ /* 0x010fe200078e00ff */
[----:B---3--:R-:W-:-:S04]  /*2390*/  @P4 LEA R10, P1, R2, c[0x0][0x1c8], 0x1 ;  /* 0x00007200020a4a11 */ /* 0x008fc800078208ff */
[----:B------:R-:W-:Y:S02]  /*23a0*/  @P4 LEA.HI.X R11, R2, c[0x0][0x1cc], R3, 0x1, P1 ;  /* 0x00007300020b4a11 */ /* 0x000fe400008f0c03 */
[----:B------:R-:W-:Y:S02]  /*23b0*/  ISETP.GE.AND P1, PT, R0, 0x61, PT ;  /* 0x000000610000780c */ /* 0x000fe40003f26270 */
[----:B------:R-:W-:Y:S01]  /*23c0*/  @P3 IADD3.X R0, R3, R7, R5, P0, !PT ;  /* 0x0000000703003210 */ /* 0x000fe200007fe405 */
[----:B------:R-:W-:Y:S01]  /*23d0*/  IMAD.WIDE.U32 R6, R72, c[0x0][0x1e0], RZ ;  /* 0x0000780048067a25 */ /* 0x000fe200078e00ff */
[----:B------:R-:W-:Y:S01]  /*23e0*/  @P3 LEA R8, P0, R4, c[0x0][0x1c8], 0x1 ;  /* 0x0000720004083a11 */ /* 0x000fe200078008ff */
[----:B------:R1:W-:Y:S02]  /*23f0*/  @P4 LDGSTS.E.BYPASS.LTC128B.128 [R207+0x8100], [R10.64], !P6 ;  /* 0x081000000acf4fae */ /* 0x0003e4000f101d46 */
[----:B------:R-:W-:Y:S01]  /*2400*/  IMAD R5, R72, c[0x0][0x1e4], RZ ;  /* 0x0000790048057a24 */ /* 0x000fe200078e02ff */
[----:B------:R-:W-:Y:S01]  /*2410*/  @P3 LEA.HI.X R9, R4, c[0x0][0x1cc], R0, 0x1, P0 ;  /* 0x0000730004093a11 */ /* 0x000fe200000f0c00 */
[----:B------:R1:W-:Y:S01]  /*2420*/  @P4 LDGSTS.E.BYPASS.LTC128B.128 [R207+0xb900], [R10.64+0x80], !P5 ;  /* 0x0b9000800acf4fae */ /* 0x0003e2000e901d46 */
[----:B------:R-:W-:-:S02]  /*2430*/  @P2 IADD3 R4, P0, R2, R6, RZ ;  /* 0x0000000602042210 */ /* 0x000fc40007f1e0ff */
[----:B------:R-:W-:Y:S01]  /*2440*/  LOP3.LUT P4, RZ, R234, 0x2, RZ, 0xc0, !PT ;  /* 0x00000002eaff7812 */ /* 0x000fe2000788c0ff */
[----:B------:R-:W-:Y:S01]  /*2450*/  @P1 IMAD.MOV.U32 R0, RZ, RZ, 0x60 ;  /* 0x00000060ff001424 */ /* 0x000fe200078e00ff */
[----:B------:R-:W-:Y:S01]  /*2460*/  @P2 IADD3.X R5, R3, R7, R5, P0, !PT ;  /* 0x0000000703052210 */ /* 0x000fe200007fe405 */
[----:B------:R2:W-:Y:S01]  /*2470*/  @P3 LDGSTS.E.BYPASS.LTC128B.128 [R207+0x9100], [R8.64], !P6 ;  /* 0x0910000008cf3fae */ /* 0x0005e2000f101d46 */
[----:B------:R-:W-:Y:S01]  /*2480*/  @P2 LEA R6, P0, R4, c[0x0][0x1c8], 0x1 ;  /* 0x0000720004062a11 */ /* 0x000fe200078008ff */
[----:B------:R-:W-:Y:S02]  /*2490*/  @P1 IMAD.WIDE.U32 R2, R0, c[0x0][0x1e0], R2 ;  /* 0x0000780000021a25 */ /* 0x000fe400078e0002 */
[----:B------:R2:W-:Y:S01]  /*24a0*/  @P3 LDGSTS.E.BYPASS.LTC128B.128 [R207+0xc900], [R8.64+0x80], !P5 ;  /* 0x0c90008008cf3fae */ /* 0x0005e2000e901d46 */
[----:B------:R-:W-:Y:S01]  /*24b0*/  @P2 LEA.HI.X R7, R4, c[0x0][0x1cc], R5, 0x1, P0 ;  /* 0x0000730004072a11 */ /* 0x000fe200000f0c05 */
[----:B------:R-:W-:Y:S01]  /*24c0*/  @P1 IMAD R0, R0, c[0x0][0x1e4], RZ ;  /* 0x0000790000001a24 */ /* 0x000fe200078e02ff */
[----:B------:R-:W-:Y:S01]  /*24d0*/  @P1 LEA R4, P0, R2, c[0x0][0x1c8], 0x1 ;  /* 0x0000720002041a11 */ /* 0x000fe200078008ff */
[----:B------:R-:W-:Y:S01]  /*24e0*/  IMAD R5, R27, c[0x0][0x208], RZ ;  /* 0x000082001b057a24 */ /* 0x000fe200078e02ff */
[----:B------:R-:W-:Y:S01]  /*24f0*/  ISETP.GT.AND P3, PT, R29, 0x7f, PT ;  /* 0x0000007f1d00780c */ /* 0x000fe20003f64270 */
[----:B------:R-:W-:Y:S01]  /*2500*/  @P1 IMAD.IADD R0, R3, 0x1, R0 ;  /* 0x0000000103001824 */ /* 0x000fe200078e0200 */
[----:B------:R3:W-:Y:S01]  /*2510*/  @P2 LDGSTS.E.BYPASS.LTC128B.128 [R207+0xa100], [R6.64], !P6 ;  /* 0x0a10000006cf2fae */ /* 0x0007e2000f101d46 */
[----:B------:R-:W-:-:S03]  /*2520*/  IMAD R3, R22, c[0x0][0x20c], R5 ;  /* 0x0000830016037a24 */ /* 0x000fc600078e0205 */
[----:B------:R-:W-:Y:S01]  /*2530*/  @P1 LEA.HI.X R5, R2, c[0x0][0x1cc], R0, 0x1, P0 ;  /* 0x0000730002051a11 */ /* 0x000fe200000f0c00 */
[----:B------:R3:W-:Y:S01]  /*2540*/  @P2 LDGSTS.E.BYPASS.LTC128B.128 [R207+0xd900], [R6.64+0x80], !P5 ;  /* 0x0d90008006cf2fae */ /* 0x0007e2000e901d46 */
[----:B------:R-:W-:Y:S02]  /*2550*/  IMAD.IADD R3, R13, 0x1, R3 ;  /* 0x000000010d037824 */ /* 0x000fe400078e0203 */
[----:B------:R-:W-:Y:S01]  /*2560*/  IMAD.MOV.U32 R2, RZ, RZ, R12 ;  /* 0x000000ffff027224 */ /* 0x000fe200078e000c */
[----:B------:R4:W-:Y:S01]  /*2570*/  @P1 LDGSTS.E.BYPASS.LTC128B.128 [R207+0xb100], [R4.64], !P6 ;  /* 0x0b10000004cf1fae */ /* 0x0009e2000f101d46 */
[----:B------:R-:W-:Y:S01]  /*2580*/  IMAD R0, R23, c[0x0][0x218], RZ ;  /* 0x0000860017007a24 */ /* 0x000fe200078e02ff */
[----:B-1----:R-:W-:Y:S01]  /*2590*/  SEL R11, RZ, 0x1, P6 ;  /* 0x00000001ff0b7807 */ /* 0x002fe20003000000 */
[C---:B------:R-:W-:Y:S01]  /*25a0*/  IMAD.WIDE.U32 R2, R245.reuse, c[0x0][0x210], R2 ;  /* 0x00008400f5027a25 */ /* 0x040fe200078e0002 */
[----:B------:R4:W-:Y:S03]  /*25b0*/  @P1 LDGSTS.E.BYPASS.LTC128B.128 [R207+0xe900], [R4.64+0x80], !P5 ;  /* 0x0e90008004cf1fae */ /* 0x0009e6000e901d46 */
[----:B------:R-:W-:Y:S01]  /*25c0*/  IMAD R3, R245, c[0x0][0x214], R3 ;  /* 0x00008500f5037a24 */ /* 0x000fe200078e0203 */
[----:B------:R-:W0:Y:S01]  /*25d0*/  LDGDEPBAR ;  /* 0x00000000000079af */ /* 0x000e220000000000 */
[----:B------:R-:W-:-:S02]  /*25e0*/  IMAD R0, R24, c[0x0][0x21c], R0 ;  /* 0x0000870018007a24 */ /* 0x000fc400078e0200 */
[----:B------:R-:W-:-:S04]  /*25f0*/  IMAD.WIDE.U32 R242, R24, c[0x0][0x218], R2 ;  /* 0x0000860018f27a25 */ /* 0x000fc800078e0002 */
[----:B------:R-:W-:-:S04]  /*2600*/  IMAD.WIDE.U32 R2, R109, c[0x0][0x208], RZ ;  /* 0x000082006d027a25 */ /* 0x000fc800078e00ff */
[----:B------:R-:W-:Y:S02]  /*2610*/  IMAD.IADD R241, R243, 0x1, R0 ;  /* 0x00000001f3f17824 */ /* 0x000fe400078e0200 */
[----:B------:R-:W-:Y:S02]  /*2620*/  IMAD.MOV.U32 R240, RZ, RZ, R242 ;  /* 0x000000fffff07224 */ /* 0x000fe400078e00f2 */
[----:B------:R-:W-:Y:S02]  /*2630*/  IMAD.MOV.U32 R13, RZ, RZ, 0x6 ;  /* 0x00000006ff0d7424 */ /* 0x000fe400078e00ff */
[----:B---3--:R-:W-:-:S03]  /*2640*/  IMAD.WIDE.U32 R6, R2, 0x70, R240 ;  /* 0x0000007002067825 */ /* 0x008fc600078e00f0 */
[C---:B------:R-:W-:Y:S01]  /*2650*/  SHF.L.U64.HI R13, R15.reuse, R13, c[0x0][0x20c] ;  /* 0x000083000f0d7619 */ /* 0x040fe2000001020d */
[----:B------:R-:W-:Y:S02]  /*2660*/  IMAD.SHL.U32 R12, R15, 0x40, RZ ;  /* 0x000000400f0c7824 */ /* 0x000fe400078e00ff */
[----:B----4-:R-:W-:Y:S01]  /*2670*/  IMAD R4, R28, c[0x0][0x208], RZ ;  /* 0x000082001c047a24 */ /* 0x010fe200078e02ff */
[----:B------:R-:W-:-:S04]  /*2680*/  DEPBAR.LE SB0, 0x1 ;  /* 0x000080400000791a */ /* 0x000fc80000000000 */
[----:B------:R-:W-:Y:S01]  /*2690*/  BAR.SYNC.DEFER_BLOCKING 0x0 ;  /* 0x0000000000007b1d */ /* 0x000fe20000010000 */
[----:B------:R-:W-:Y:S02]  /*26a0*/  IMAD R4, R109, c[0x0][0x20c], R4 ;  /* 0x000083006d047a24 */ /* 0x000fe400078e0204 */
[----:B------:R-:W-:Y:S02]  /*26b0*/  @!P3 IMAD.MOV.U32 R14, RZ, RZ, c[0x0][0x20c] ;  /* 0x00008300ff0eb624 */ /* 0x000fe400078e00ff */
[----:B------:R-:W-:Y:S01]  /*26c0*/  IMAD.IADD R0, R3, 0x1, R4 ;  /* 0x0000000103007824 */ /* 0x000fe200078e0204 */
[----:B------:R-:W-:Y:S01]  /*26d0*/  LEA R4, P0, R6, c[0x0][0x1f8], 0x1 ;  /* 0x00007e0006047a11 */ /* 0x000fe200078008ff */
[----:B------:R-:W-:Y:S01]  /*26e0*/  IMAD.MOV.U32 R2, RZ, RZ, R201 ;  /* 0x000000ffff027224 */ /* 0x000fe200078e00c9 */
[----:B------:R-:W-:Y:S01]  /*26f0*/  SEL R3, RZ, 0x2, P5 ;  /* 0x00000002ff037807 */ /* 0x000fe20002800000 */
[----:B------:R-:W-:Y:S01]  /*2700*/  IMAD R0, R0, 0x70, RZ ;  /* 0x0000007000007824 */ /* 0x000fe200078e02ff */
[----:B------:R-:W-:-:S02]  /*2710*/  @P4 IADD3 R2, R111, -0x20, RZ ;  /* 0xffffffe06f024810 */ /* 0x000fc40007ffe0ff */
[----:B------:R-:W-:Y:S01]  /*2720*/  @P4 IADD3 R201, R111, -0x20, RZ ;  /* 0xffffffe06fc94810 */ /* 0x000fe20007ffe0ff */
[----:B------:R-:W-:Y:S02]  /*2730*/  IMAD.IADD R0, R7, 0x1, R0 ;  /* 0x0000000107007824 */ /* 0x000fe400078e0200 */
[----:B------:R-:W-:-:S03]  /*2740*/  IMAD.IADD R3, R11, 0x1, R3 ;  /* 0x000000010b037824 */ /* 0x000fc600078e0203 */
[----:B------:R-:W-:Y:S02]  /*2750*/  LEA.HI.X R5, R6, c[0x0][0x1fc], R0, 0x1, P0 ;  /* 0x00007f0006057a11 */ /* 0x000fe400000f0c00 */
[----:B--2---:R-:W-:Y:S02]  /*2760*/  IADD3 R8, P0, R12, R4, RZ ;  /* 0x000000040c087210 */ /* 0x004fe40007f1e0ff */
[----:B------:R-:W-:Y:S01]  /*2770*/  IADD3 R0, R25, R26, -R230 ;  /* 0x0000001a19007210 */ /* 0x000fe20007ffe8e6 */
[----:B------:R-:W-:Y:S02]  /*2780*/  LDSM.16.M88.4 R128, [R203] ;  /* 0x00000000cb80783b */ /* 0x000fe40000000200 */
[----:B------:R-:W-:Y:S01]  /*2790*/  IMAD.X R9, R13, 0x1, R5, P0 ;  /* 0x000000010d097824 */ /* 0x000fe200000e0605 */
[----:B------:R-:W-:Y:S01]  /*27a0*/  IADD3 R6, P0, R8, R12, RZ ;  /* 0x0000000c08067210 */ /* 0x000fe20007f1e0ff */
[----:B------:R-:W-:Y:S01]  /*27b0*/  LDSM.16.M88.4 R132, [R204] ;  /* 0x00000000cc84783b */ /* 0x000fe20000000200 */
[----:B------:R-:W-:-:S03]  /*27c0*/  IADD3 R12, P2, P1, R12, 0x80, R4 ;  /* 0x000000800c0c7810 */ /* 0x000fc6000795e004 */
[----:B------:R-:W-:Y:S01]  /*27d0*/  IMAD.X R7, R9, 0x1, R13, P0 ;  /* 0x0000000109077824 */ /* 0x000fe200000e060d */
[----:B------:R-:W-:Y:S01]  /*27e0*/  LDSM.16.M88.4 R156, [R206] ;  /* 0x00000000ce9c783b */ /* 0x000fe20000000200 */
[----:B------:R-:W-:Y:S02]  /*27f0*/  @!P3 LEA R10, P0, R15, R6, 0x6 ;  /* 0x000000060f0ab211 */ /* 0x000fe400078030ff */
[----:B------:R-:W-:Y:S01]  /*2800*/  IADD3.X R13, R13, RZ, R5, P2, P1 ;  /* 0x000000ff0d0d7210 */ /* 0x000fe200017e2405 */
[----:B------:R-:W-:Y:S01]  /*2810*/  LDSM.16.M88.4 R172, [R205] ;  /* 0x00000000cdac783b */ /* 0x000fe20000000200 */
[----:B------:R-:W-:Y:S02]  /*2820*/  @!P3 LEA.HI.X R11, R15, R7, R14, 0x6, P0 ;  /* 0x000000070f0bb211 */ /* 0x000fe400000f340e */
[C---:B------:R-:W-:Y:S01]  /*2830*/  LOP3.LUT P0, RZ, R3.reuse, 0x1, RZ, 0xc0, !PT ;  /* 0x0000000103ff7812 */ /* 0x040fe2000780c0ff */
[----:B------:R-:W-:Y:S01]  /*2840*/  LDSM.16.M88.4 R176, [R203+0x4000] ;  /* 0x00400000cbb0783b */ /* 0x000fe20000000200 */
[----:B------:R-:W-:-:S02]  /*2850*/  LOP3.LUT P1, RZ, R3, 0x2, RZ, 0xc0, !PT ;  /* 0x0000000203ff7812 */ /* 0x000fc4000782c0ff */
[----:B------:R-:W-:Y:S01]  /*2860*/  ISETP.LT.OR P2, PT, R0, 0x1, !P0 ;  /* 0x000000010000780c */ /* 0x000fe20004741670 */
[----:B------:R-:W-:Y:S04]  /*2870*/  LDSM.16.M88.4 R184, [R204+0x4000] ;  /* 0x00400000ccb8783b */ /* 0x000fe80000000200 */
[----:B------:R-:W-:Y:S04]  /*2880*/  LDSM.16.M88.4 R188, [R206+0x4000] ;  /* 0x00400000cebc783b */ /* 0x000fe80000000200 */
[----:B------:R-:W-:Y:S04]  /*2890*/  LDSM.16.M88.4 R192, [R205+0x4000] ;  /* 0x00400000cdc0783b */ /* 0x000fe80000000200 */
[----:B------:R-:W-:Y:S06]  /*28a0*/  BAR.SYNC.DEFER_BLOCKING 0x0 ;  /* 0x0000000000007b1d */ /* 0x000fec0000010000 */
[----:B------:R-:W-:-:S04]  /*28b0*/  DEPBAR.LE SB0, 0x0 ;  /* 0x000080000000791a */ /* 0x000fc80000000000 */
[----:B------:R-:W-:Y:S06]  /*28c0*/  BAR.SYNC.DEFER_BLOCKING 0x0 ;  /* 0x0000000000007b1d */ /* 0x000fec0000010000 */
[----:B------:R-:W1:Y:S04]  /*28d0*/  LDSM.16.M88.4 R16, [R111] ;  /* 0x000000006f10783b */ /* 0x000e680000000200 */
[----:B------:R-:W-:Y:S04]  /*28e0*/  LDSM.16.M88.4 R20, [R2] ;  /* 0x000000000214783b */ /* 0x000fe80000000200 */
[----:B------:R-:W-:Y:S04]  /*28f0*/  LDSM.16.M88.4 R40, [R111+0x2000] ;  /* 0x002000006f28783b */ /* 0x000fe80000000200 */
[----:B------:R-:W2:Y:S04]  /*2900*/  LDSM.16.M88.4 R36, [R111+0x800] ;  /* 0x000800006f24783b */ /* 0x000ea80000000200 */
[----:B------:R-:W3:Y:S04]  /*2910*/  LDSM.16.M88.4 R32, [R111+0x1000] ;  /* 0x001000006f20783b */ /* 0x000ee80000000200 */
[----:B------:R-:W4:Y:S04]  /*2920*/  LDSM.16.M88.4 R28, [R111+0x1800] ;  /* 0x001800006f1c783b */ /* 0x000f280000000200 */
[----:B------:R-:W-:Y:S04]  /*2930*/  LDSM.16.M88.4 R64, [R2+0x800] ;  /* 0x000800000240783b */ /* 0x000fe80000000200 */
[----:B------:R-:W-:Y:S04]  /*2940*/  LDSM.16.M88.4 R68, [R2+0x1000] ;  /* 0x001000000244783b */ /* 0x000fe80000000200 */
[----:B------:R-:W-:Y:S04]  /*2950*/  LDSM.16.M88.4 R88, [R2+0x1800] ;  /* 0x001800000258783b */ /* 0x000fe80000000200 */
[----:B------:R-:W-:Y:S04]  /*2960*/  LDSM.16.M88.4 R92, [R2+0x2000] ;  /* 0x00200000025c783b */ /* 0x000fe80000000200 */
[----:B------:R-:W-:Y:S01]  /*2970*/  LDSM.16.M88.4 R96, [R2+0x2800] ;  /* 0x002800000260783b */ /* 0x000fe20000000200 */
[C---:B-1----:R-:W-:Y:S03]  /*2980*/  HMMA.16816.F32.BF16 R24, R128.reuse, R16, RZ ;  /* 0x000000108018723c */ /* 0x042fe600000418ff */
[----:B------:R1:W-:Y:S04]  /*2990*/  LDSM.16.M88.4 R100, [R2+0x3000] ;  /* 0x003000000264783b */ /* 0x0003e80000000200 */
[----:B------:R-:W5:Y:S01]  /*29a0*/  LDSM.16.M88.4 R56, [R111+0x2800] ;  /* 0x002800006f38783b */ /* 0x000f620000000200 */
        /* <DEDUP_REMOVED lines=8> */
[----:B------:R-:W-:Y:S04]  /*2a30*/  HMMA.16816.F32.BF16 R112, R132, R20, R24 ;  /* 0x000000148470723c */ /* 0x000fe80000041818 */
        /* <DEDUP_REMOVED lines=10> */
[C---:B------:R-:W-:Y:S01]  /*2ae0*/  @!P3 ISETP.LT.OR P2, PT, R0.reuse, 0x61, P6 ;  /* 0x000000610000b80c */ /* 0x040fe20003741670 */
[----:B---3--:R-:W-:Y:S02]  /*2af0*/  HMMA.16816.F32.BF16 R44, R128, R32, RZ ;  /* 0x00000020802c723c */ /* 0x008fe400000418ff */
[----:B------:R3:W-:Y:S01]  /*2b00*/  LDGSTS.E.BYPASS.LTC128B.128 [R207+0x2100], [R6.64], !P0 ;  /* 0x0210000006cf7fae */ /* 0x0007e2000c101d46 */
[----:B------:R-:W-:-:S03]  /*2b10*/  @!P3 ISETP.LT.OR P0, PT, R0, 0x61, P5 ;  /* 0x000000610000b80c */ /* 0x000fc60002f01670 */
[----:B------:R3:W-:Y:S01]  /*2b20*/  LDGSTS.E.BYPASS.LTC128B.128 [R207+0x5900], [R6.64+0x80], !P1 ;  /* 0x0590008006cf7fae */ /* 0x0007e2000c901d46 */
[----:B------:R-:W-:Y:S01]  /*2b30*/  LOP3.LUT P1, RZ, R234, 0x4, RZ, 0xc0, !PT ;  /* 0x00000004eaff7812 */ /* 0x000fe2000782c0ff */
[C---:B------:R-:W-:Y:S03]  /*2b40*/  HMMA.16816.F32.BF16 R36, R128.reuse, R34, RZ ;  /* 0x000000228024723c */ /* 0x040fe600000418ff */
[----:B------:R-:W-:Y:S01]  /*2b50*/  SEL R0, R72, 0xffffffc0, !P1 ;  /* 0xffffffc048007807 */ /* 0x000fe20004800000 */
[----:B------:R2:W-:Y:S04]  /*2b60*/  @!P3 LDGSTS.E.BYPASS.LTC128B.128 [R207+0x3100], [R10.64], !P2 ;  /* 0x031000000acfbfae */ /* 0x0005e8000d101d46 */
[----:B----4-:R-:W-:Y:S01]  /*2b70*/  HMMA.16816.F32.BF16 R32, R128, R28, RZ ;  /* 0x0000001c8020723c */ /* 0x010fe200000418ff */
[----:B-1----:R-:W-:Y:S01]  /*2b80*/  IMAD.IADD R2, R111, 0x1, R0 ;  /* 0x000000016f027824 */ /* 0x002fe200078e0200 */
[----:B------:R1:W-:Y:S01]  /*2b90*/  @!P3 LDGSTS.E.BYPASS.LTC128B.128 [R207+0x6900], [R10.64+0x80], !P0 ;  /* 0x069000800acfbfae */ /* 0x0003e2000c101d46 */
[----:B------:R-:W-:Y:S01]  /*2ba0*/  IMAD.IADD R196, R0, 0x1, R201 ;  /* 0x0000000100c47824 */ /* 0x000fe200078e02c9 */
[----:B------:R-:W-:-:S02]  /*2bb0*/  ISETP.GT.AND P0, PT, R109, R238, PT ;  /* 0x000000ee6d00720c */ /* 0x000fc40003f04270 */
[----:B------:R-:W4:Y:S02]  /*2bc0*/  LDSM.16.M88.4 R76, [R2] ;  /* 0x00000000024c783b */ /* 0x000f240000000200 */
[C---:B------:R-:W-:Y:S02]  /*2bd0*/  HMMA.16816.F32.BF16 R28, R128.reuse, R30, RZ ;  /* 0x0000001e801c723c */ /* 0x040fe400000418ff */
[----:B------:R-:W1:Y:S04]  /*2be0*/  LDSM.16.M88.4 R84, [R2+0x800] ;  /* 0x000800000254783b */ /* 0x000e680000000200 */
[----:B------:R-:W-:Y:S02]  /*2bf0*/  LDSM.16.M88.4 R80, [R2+0x1000] ;  /* 0x001000000250783b */ /* 0x000fe40000000200 */
[C---:B------:R-:W-:Y:S02]  /*2c00*/  HMMA.16816.F32.BF16 R24, R128.reuse, R40, RZ ;  /* 0x000000288018723c */ /* 0x040fe400000418ff */
[----:B------:R-:W-:Y:S04]  /*2c10*/  LDSM.16.M88.4 R120, [R196+0x6000] ;  /* 0x00600000c478783b */ /* 0x000fe80000000200 */
[----:B------:R-:W0:Y:S02]  /*2c20*/  LDGDEPBAR ;  /* 0x00000000000079af */ /* 0x000e240000000000 */
[----:B-----5:R-:W-:Y:S08]  /*2c30*/  HMMA.16816.F32.BF16 R16, R128, R56, RZ ;  /* 0x000000388010723c */ /* 0x020ff000000418ff */
[----:B------:R-:W-:Y:S01]  /*2c40*/  HMMA.16816.F32.BF16 R40, R132, R94, R20 ;  /* 0x0000005e8428723c */ /* 0x000fe20000041814 */
[----:B------:R-:W5:Y:S07]  /*2c50*/  LDSM.16.M88.4 R20, [R2+0x1800] ;  /* 0x001800000214783b */ /* 0x000f6e0000000200 */
[----:B--2---:R-:W-:Y:S08]  /*2c60*/  HMMA.16816.F32.BF16 R12, R128, R58, RZ ;  /* 0x0000003a800c723c */ /* 0x004ff000000418ff */
[----:B------:R-:W-:Y:S08]  /*2c70*/  HMMA.16816.F32.BF16 R72, R132, R64, R52 ;  /* 0x000000408448723c */ /* 0x000ff00000041834 */
[----:B-1----:R-:W-:Y:S08]  /*2c80*/  HMMA.16816.F32.BF16 R8, R128, R60, RZ ;  /* 0x0000003c8008723c */ /* 0x002ff000000418ff */
[C---:B------:R-:W-:Y:S08]  /*2c90*/  HMMA.16816.F32.BF16 R64, R132.reuse, R66, R48 ;  /* 0x000000428440723c */ /* 0x040ff00000041830 */
[C---:B------:R-:W-:Y:S08]  /*2ca0*/  HMMA.16816.F32.BF16 R56, R132.reuse, R88, R32 ;  /* 0x000000588438723c */ /* 0x040ff00000041820 */
[----:B------:R-:W-:Y:S08]  /*2cb0*/  HMMA.16816.F32.BF16 R48, R132, R90, R28 ;  /* 0x0000005a8430723c */ /* 0x000ff0000004181c */
[----:B---3--:R-:W-:Y:S08]  /*2cc0*/  HMMA.16816.F32.BF16 R4, R128, R62, RZ ;  /* 0x0000003e8004723c */ /* 0x008ff000000418ff */
[C---:B------:R-:W-:Y:S08]  /*2cd0*/  HMMA.16816.F32.BF16 R60, R132.reuse, R70, R36 ;  /* 0x00000046843c723c */ /* 0x040ff00000041824 */
[C---:B------:R-:W-:Y:S01]  /*2ce0*/  HMMA.16816.F32.BF16 R36, R132.reuse, R96, R16 ;  /* 0x000000608424723c */ /* 0x040fe20000041810 */
[----:B------:R-:W1:Y:S07]  /*2cf0*/  LDSM.16.M88.4 R16, [R2+0x2000] ;  /* 0x002000000210783b */ /* 0x000e6e0000000200 */
[C---:B------:R-:W-:Y:S01]  /*2d00*/  HMMA.16816.F32.BF16 R32, R132.reuse, R98, R12 ;  /* 0x000000628420723c */ /* 0x040fe2000004180c */
[----:B------:R-:W2:Y:S07]  /*2d10*/  LDSM.16.M88.4 R12, [R2+0x2800] ;  /* 0x00280000020c783b */ /* 0x000eae0000000200 */
[----:B------:R-:W-:Y:S08]  /*2d20*/  HMMA.16816.F32.BF16 R52, R132, R68, R44 ;  /* 0x000000448434723c */ /* 0x000ff0000004182c */
[C---:B----4-:R-:W-:Y:S08]  /*2d30*/  HMMA.16816.F32.BF16 R68, R156.reuse, R76, R112 ;  /* 0x0000004c9c44723c */ /* 0x050ff00000041870 */
[C---:B------:R-:W-:Y:S08]  /*2d40*/  HMMA.16816.F32.BF16 R88, R156.reuse, R78, R104 ;  /* 0x0000004e9c58723c */ /* 0x040ff00000041868 */
[----:B------:R-:W-:Y:S08]  /*2d50*/  HMMA.16816.F32.BF16 R76, R156, R84, R72 ;  /* 0x000000549c4c723c */ /* 0x000ff00000041848 */
[----:B------:R-:W-:Y:S01]  /*2d60*/  HMMA.16816.F32.BF16 R28, R132, R100, R8 ;  /* 0x00000064841c723c */ /* 0x000fe20000041808 */
[----:B------:R-:W3:Y:S07]  /*2d70*/  LDSM.16.M88.4 R8, [R2+0x3000] ;  /* 0x003000000208783b */ /* 0x000eee0000000200 */
[----:B------:R-:W-:Y:S08]  /*2d80*/  HMMA.16816.F32.BF16 R84, R156, R86, R64 ;  /* 0x000000569c54723c */ /* 0x000ff00000041840 */
[----:B------:R-:W-:Y:S01]  /*2d90*/  HMMA.16816.F32.BF16 R44, R132, R92, R24 ;  /* 0x0000005c842c723c */ /* 0x000fe20000041818 */
[----:B------:R-:W-:Y:S07]  /*2da0*/  LDSM.16.M88.4 R24, [R196] ;  /* 0x00000000c418783b */ /* 0x000fee0000000200 */
[C---:B-----5:R-:W-:Y:S08]  /*2db0*/  HMMA.16816.F32.BF16 R72, R156.reuse, R20, R56 ;  /* 0x000000149c48723c */ /* 0x060ff00000041838 */
[----:B------:R-:W-:Y:S01]  /*2dc0*/  HMMA.16816.F32.BF16 R64, R156, R22, R48 ;  /* 0x000000169c40723c */ /* 0x000fe20000041830 */
[----:B------:R-:W4:Y:S07]  /*2dd0*/  LDSM.16.M88.4 R20, [R196+0x800] ;  /* 0x00080000c414783b */ /* 0x000f2e0000000200 */
[----:B------:R-:W-:Y:S08]  /*2de0*/  HMMA.16816.F32.BF16 R4, R132, R102, R4 ;  /* 0x000000668404723c */ /* 0x000ff00000041804 */
[C---:B------:R-:W-:Y:S08]  /*2df0*/  HMMA.16816.F32.BF16 R92, R156.reuse, R80, R52 ;  /* 0x000000509c5c723c */ /* 0x040ff00000041834 */
[C---:B------:R-:W-:Y:S08]  /*2e00*/  HMMA.16816.F32.BF16 R80, R156.reuse, R82, R60 ;  /* 0x000000529c50723c */ /* 0x040ff0000004183c */
[C---:B-1----:R-:W-:Y:S08]  /*2e10*/  HMMA.16816.F32.BF16 R60, R156.reuse, R16, R44 ;  /* 0x000000109c3c723c */ /* 0x042ff0000004182c */
[C---:B------:R-:W-:Y:S01]  /*2e20*/  HMMA.16816.F32.BF16 R48, R156.reuse, R18, R40 ;  /* 0x000000129c30723c */ /* 0x040fe20000041828 */
[----:B------:R-:W1:Y:S07]  /*2e30*/  LDSM.16.M88.4 R16, [R196+0x1000] ;  /* 0x00100000c410783b */ /* 0x000e6e0000000200 */
[C---:B--2---:R-:W-:Y:S01]  /*2e40*/  HMMA.16816.F32.BF16 R44, R156.reuse, R14, R32 ;  /* 0x0000000e9c2c723c */ /* 0x044fe20000041820 */
[----:B------:R-:W2:Y:S07]  /*2e50*/  LDSM.16.M88.4 R32, [R196+0x1800] ;  /* 0x00180000c420783b */ /* 0x000eae0000000200 */
[C---:B------:R-:W-:Y:S08]  /*2e60*/  HMMA.16816.F32.BF16 R52, R156.reuse, R12, R36 ;  /* 0x0000000c9c34723c */ /* 0x040ff00000041824 */
[C---:B---3--:R-:W-:Y:S01]  /*2e70*/  HMMA.16816.F32.BF16 R40, R156.reuse, R8, R28 ;  /* 0x000000089c28723c */ /* 0x048fe2000004181c */
[----:B------:R-:W3:Y:S07]  /*2e80*/  LDSM.16.M88.4 R28, [R196+0x2000] ;  /* 0x00200000c41c783b */ /* 0x000eee0000000200 */
[----:B------:R-:W-:Y:S08]  /*2e90*/  HMMA.16816.F32.BF16 R36, R156, R10, R4 ;  /* 0x0000000a9c24723c */ /* 0x000ff00000041804 */
[C---:B----4-:R-:W-:Y:S08]  /*2ea0*/  HMMA.16816.F32.BF16 R4, R172.reuse, R20, R76 ;  /* 0x00000014ac04723c */ /* 0x050ff0000004184c */
[C---:B------:R-:W-:Y:S01]  /*2eb0*/  HMMA.16816.F32.BF16 R56, R172.reuse, R22, R84 ;  /* 0x00000016ac38723c */ /* 0x040fe20000041854 */
[----:B------:R-:W4:Y:S07]  /*2ec0*/  LDSM.16.M88.4 R20, [R196+0x3000] ;  /* 0x00300000c414783b */ /* 0x000f2e0000000200 */
[C---:B------:R-:W-:Y:S01]  /*2ed0*/  HMMA.16816.F32.BF16 R12, R172.reuse, R24, R68 ;  /* 0x00000018ac0c723c */ /* 0x040fe20000041844 */
[----:B------:R-:W-:Y:S07]  /*2ee0*/  LDSM.16.M88.4 R68, [R111+0x6800] ;  /* 0x006800006f44783b */ /* 0x000fee0000000200 */
[C---:B------:R-:W-:Y:S01]  /*2ef0*/  HMMA.16816.F32.BF16 R8, R172.reuse, R26, R88 ;  /* 0x0000001aac08723c */ /* 0x040fe20000041858 */
[----:B------:R-:W5:Y:S07]  /*2f00*/  LDSM.16.M88.4 R24, [R196+0x2800] ;  /* 0x00280000c418783b */ /* 0x000f6e0000000200 */
[C---:B-1----:R-:W-:Y:S08]  /*2f10*/  HMMA.16816.F32.BF16 R92, R172.reuse, R16, R92 ;  /* 0x00000010ac5c723c */ /* 0x042ff0000004185c */
[C---:B------:R-:W-:Y:S01]  /*2f20*/  HMMA.16816.F32.BF16 R100, R172.reuse, R18, R80 ;  /* 0x00000012ac64723c */ /* 0x040fe20000041850 */
[----:B------:R-:W1:Y:S07]  /*2f30*/  LDSM.16.M88.4 R16, [R111+0x3800] ;  /* 0x003800006f10783b */ /* 0x000e6e0000000200 */
[C---:B--2---:R-:W-:Y:S08]  /*2f40*/  HMMA.16816.F32.BF16 R116, R172.reuse, R32, R72 ;  /* 0x00000020ac74723c */ /* 0x044ff00000041848 */
[C---:B------:R-:W-:Y:S01]  /*2f50*/  HMMA.16816.F32.BF16 R112, R172.reuse, R34, R64 ;  /* 0x00000022ac70723c */ /* 0x040fe20000041840 */
[----:B------:R-:W2:Y:S04]  /*2f60*/  LDSM.16.M88.4 R32, [R111+0x4000] ;  /* 0x004000006f20783b */ /* 0x000ea80000000200 */
[----:B------:R-:W-:Y:S03]  /*2f70*/  LDSM.16.M88.4 R64, [R201+0x3800] ;  /* 0x00380000c940783b */ /* 0x000fe60000000200 */
[C---:B---3--:R-:W-:Y:S01]  /*2f80*/  HMMA.16816.F32.BF16 R96, R172.reuse, R30, R48 ;  /* 0x0000001eac60723c */ /* 0x048fe20000041830 */
[----:B------:R-:W3:Y:S07]  /*2f90*/  LDSM.16.M88.4 R48, [R111+0x4800] ;  /* 0x004800006f30783b */ /* 0x000eee0000000200 */
[C---:B----4-:R-:W-:Y:S01]  /*2fa0*/  HMMA.16816.F32.BF16 R72, R172.reuse, R20, R40 ;  /* 0x00000014ac48723c */ /* 0x050fe20000041828 */
[----:B------:R-:W4:Y:S07]  /*2fb0*/  LDSM.16.M88.4 R40, [R111+0x5000] ;  /* 0x005000006f28783b */ /* 0x000f2e0000000200 */
[C---:B-----5:R-:W-:Y:S01]  /*2fc0*/  HMMA.16816.F32.BF16 R84, R172.reuse, R26, R44 ;  /* 0x0000001aac54723c */ /* 0x060fe2000004182c */
[----:B------:R-:W5:Y:S07]  /*2fd0*/  LDSM.16.M88.4 R44, [R111+0x5800] ;  /* 0x005800006f2c783b */ /* 0x000f6e0000000200 */
[C---:B------:R-:W-:Y:S01]  /*2fe0*/  HMMA.16816.F32.BF16 R104, R172.reuse, R28, R60 ;  /* 0x0000001cac68723c */ /* 0x040fe2000004183c */
[----:B------:R-:W-:Y:S07]  /*2ff0*/  LDSM.16.M88.4 R28, [R201+0x4000] ;  /* 0x00400000c91c783b */ /* 0x000fee0000000200 */
[C---:B------:R-:W-:Y:S01]  /*3000*/  HMMA.16816.F32.BF16 R88, R172.reuse, R24, R52 ;  /* 0x00000018ac58723c */ /* 0x040fe20000041834 */
[----:B------:R-:W3:Y:S04]  /*3010*/  LDSM.16.M88.4 R52, [R111+0x6000] ;  /* 0x006000006f34783b */ /* 0x000ee80000000200 */
[----:B------:R-:W3:Y:S03]  /*3020*/  LDSM.16.M88.4 R24, [R201+0x4800] ;  /* 0x00480000c918783b */ /* 0x000ee60000000200 */
[----:B------:R-:W-:Y:S08]  /*3030*/  HMMA.16816.F32.BF16 R80, R172, R22, R36 ;  /* 0x00000016ac50723c */ /* 0x000ff00000041824 */
[C---:B-1----:R-:W-:Y:S08]  /*3040*/  HMMA.16816.F32.BF16 R76, R176.reuse, R16, R12 ;  /* 0x00000010b04c723c */ /* 0x042ff0000004180c */
[C---:B------:R-:W-:Y:S08]  /*3050*/  HMMA.16816.F32.BF16 R60, R176.reuse, R18, R8 ;  /* 0x00000012b03c723c */ /* 0x040ff00000041808 */
[C---:B--2---:R-:W-:Y:S08]  /*3060*/  HMMA.16816.F32.BF16 R20, R176.reuse, R32, R4 ;  /* 0x00000020b014723c */ /* 0x044ff00000041804 */
[C---:B------:R-:W-:Y:S01]  /*3070*/  HMMA.16816.F32.BF16 R16, R176.reuse, R34, R56 ;  /* 0x00000022b010723c */ /* 0x040fe20000041838 */
[----:B------:R-:W1:Y:S04]  /*3080*/  LDSM.16.M88.4 R32, [R201+0x5000] ;  /* 0x00500000c920783b */ /* 0x000e680000000200 */
[----:B------:R-:W2:Y:S03]  /*3090*/  LDSM.16.M88.4 R56, [R201+0x5800] ;  /* 0x00580000c938783b */ /* 0x000ea60000000200 */
[C---:B---3--:R-:W-:Y:S01]  /*30a0*/  HMMA.16816.F32.BF16 R12, R176.reuse, R48, R92 ;  /* 0x00000030b00c723c */ /* 0x048fe2000004185c */
[----:B------:R-:W3:Y:S07]  /*30b0*/  LDSM.16.M88.4 R92, [R201+0x6000] ;  /* 0x00600000c95c783b */ /* 0x000eee0000000200 */
[C---:B------:R-:W-:Y:S01]  /*30c0*/  HMMA.16816.F32.BF16 R8, R176.reuse, R50, R100 ;  /* 0x00000032b008723c */ /* 0x040fe20000041864 */
[----:B------:R-:W1:Y:S07]  /*30d0*/  LDSM.16.M88.4 R100, [R201+0x6800] ;  /* 0x00680000c964783b */ /* 0x000e6e0000000200 */
[C---:B----4-:R-:W-:Y:S01]  /*30e0*/  HMMA.16816.F32.BF16 R4, R176.reuse, R40, R116 ;  /* 0x00000028b004723c */ /* 0x050fe20000041874 */
[----:B------:R-:W-:Y:S07]  /*30f0*/  LDSM.16.M88.4 R116, [R196+0x5800] ;  /* 0x00580000c474783b */ /* 0x000fee0000000200 */
[C---:B------:R-:W-:Y:S01]  /*3100*/  HMMA.16816.F32.BF16 R36, R176.reuse, R42, R112 ;  /* 0x0000002ab024723c */ /* 0x040fe20000041870 */
[----:B------:R-:W4:Y:S07]  /*3110*/  LDSM.16.M88.4 R112, [R2+0x4000] ;  /* 0x004000000270783b */ /* 0x000f2e0000000200 */
[C---:B-----5:R-:W-:Y:S01]  /*3120*/  HMMA.16816.F32.BF16 R40, R176.reuse, R44, R104 ;  /* 0x0000002cb028723c */ /* 0x060fe20000041868 */
[----:B------:R-:W-:Y:S07]  /*3130*/  LDSM.16.M88.4 R104, [R196+0x5000] ;  /* 0x00500000c468783b */ /* 0x000fee0000000200 */
[C---:B------:R-:W-:Y:S08]  /*3140*/  HMMA.16816.F32.BF16 R44, R176.reuse, R46, R96 ;  /* 0x0000002eb02c723c */ /* 0x040ff00000041860 */
[C---:B------:R-:W-:Y:S08]  /*3150*/  HMMA.16816.F32.BF16 R48, R176.reuse, R52, R88 ;  /* 0x00000034b030723c */ /* 0x040ff00000041858 */
[C---:B------:R-:W-:Y:S08]  /*3160*/  HMMA.16816.F32.BF16 R52, R176.reuse, R54, R84 ;  /* 0x00000036b034723c */ /* 0x040ff00000041854 */
[C---:B------:R-:W-:Y:S08]  /*3170*/  HMMA.16816.F32.BF16 R72, R176.reuse, R68, R72 ;  /* 0x00000044b048723c */ /* 0x040ff00000041848 */
[----:B------:R-:W-:Y:S08]  /*3180*/  HMMA.16816.F32.BF16 R68, R176, R70, R80 ;  /* 0x00000046b044723c */ /* 0x000ff00000041850 */
[C---:B------:R-:W-:Y:S08]  /*3190*/  HMMA.16816.F32.BF16 R88, R184.reuse, R64, R76 ;  /* 0x00000040b858723c */ /* 0x040ff0000004184c */
[C---:B------:R-:W-:Y:S01]  /*31a0*/  HMMA.16816.F32.BF16 R80, R184.reuse, R66, R60 ;  /* 0x00000042b850723c */ /* 0x040fe2000004183c */
[----:B------:R-:W5:Y:S07]  /*31b0*/  LDSM.16.M88.4 R64, [R2+0x3800] ;  /* 0x003800000240783b */ /* 0x000f6e0000000200 */
[C---:B------:R-:W-:Y:S08]  /*31c0*/  HMMA.16816.F32.BF16 R76, R184.reuse, R24, R12 ;  /* 0x00000018b84c723c */ /* 0x040ff0000004180c */
[C---:B------:R-:W-:Y:S01]  /*31d0*/  HMMA.16816.F32.BF16 R84, R184.reuse, R28, R20 ;  /* 0x0000001cb854723c */ /* 0x040fe20000041814 */
[----:B------:R-:W3:Y:S07]  /*31e0*/  LDSM.16.M88.4 R20, [R2+0x4800] ;  /* 0x004800000214783b */ /* 0x000eee0000000200 */
[C---:B------:R-:W-:Y:S08]  /*31f0*/  HMMA.16816.F32.BF16 R24, R184.reuse, R26, R8 ;  /* 0x0000001ab818723c */ /* 0x040ff00000041808 */
[C---:B------:R-:W-:Y:S01]  /*3200*/  HMMA.16816.F32.BF16 R96, R184.reuse, R30, R16 ;  /* 0x0000001eb860723c */ /* 0x040fe20000041810 */
[----:B------:R-:W4:Y:S04]  /*3210*/  LDSM.16.M88.4 R16, [R2+0x5000] ;  /* 0x005000000210783b */ /* 0x000f280000000200 */
[----:B------:R-:W4:Y:S03]  /*3220*/  LDSM.16.M88.4 R28, [R2+0x5800] ;  /* 0x00580000021c783b */ /* 0x000f260000000200 */
[C---:B-1----:R-:W-:Y:S08]  /*3230*/  HMMA.16816.F32.BF16 R12, R184.reuse, R32, R4 ;  /* 0x00000020b80c723c */ /* 0x042ff00000041804 */
[C---:B------:R-:W-:Y:S08]  /*3240*/  HMMA.16816.F32.BF16 R8, R184.reuse, R34, R36 ;  /* 0x00000022b808723c */ /* 0x040ff00000041824 */
[C---:B--2---:R-:W-:Y:S01]  /*3250*/  HMMA.16816.F32.BF16 R32, R184.reuse, R58, R44 ;  /* 0x0000003ab820723c */ /* 0x044fe2000004182c */
[----:B------:R-:W1:Y:S07]  /*3260*/  LDSM.16.M88.4 R44, [R2+0x6000] ;  /* 0x00600000022c783b */ /* 0x000e6e0000000200 */
[C---:B------:R-:W-:Y:S01]  /*3270*/  HMMA.16816.F32.BF16 R4, R184.reuse, R56, R40 ;  /* 0x00000038b804723c */ /* 0x040fe20000041828 */
[----:B------:R-:W2:Y:S07]  /*3280*/  LDSM.16.M88.4 R56, [R2+0x6800] ;  /* 0x006800000238783b */ /* 0x000eae0000000200 */
[C---:B---3--:R-:W-:Y:S08]  /*3290*/  HMMA.16816.F32.BF16 R40, R184.reuse, R92, R48 ;  /* 0x0000005cb828723c */ /* 0x048ff00000041830 */
[C---:B------:R-:W-:Y:S01]  /*32a0*/  HMMA.16816.F32.BF16 R48, R184.reuse, R94, R52 ;  /* 0x0000005eb830723c */ /* 0x040fe20000041834 */
[----:B------:R-:W-:Y:S07]  /*32b0*/  LDSM.16.M88.4 R92, [R196+0x4000] ;  /* 0x00400000c45c783b */ /* 0x000fee0000000200 */
[C---:B------:R-:W-:Y:S01]  /*32c0*/  HMMA.16816.F32.BF16 R52, R184.reuse, R100, R72 ;  /* 0x00000064b834723c */ /* 0x040fe20000041848 */
[----:B------:R-:W3:Y:S07]  /*32d0*/  LDSM.16.M88.4 R72, [R196+0x3800] ;  /* 0x00380000c448783b */ /* 0x000eee0000000200 */
[----:B------:R-:W-:Y:S01]  /*32e0*/  HMMA.16816.F32.BF16 R60, R184, R102, R68 ;  /* 0x00000066b83c723c */ /* 0x000fe20000041844 */
[----:B------:R-:W1:Y:S07]  /*32f0*/  LDSM.16.M88.4 R100, [R196+0x4800] ;  /* 0x00480000c464783b */ /* 0x000e6e0000000200 */
[C---:B----4-:R-:W-:Y:S08]  /*3300*/  HMMA.16816.F32.BF16 R84, R188.reuse, R112, R84 ;  /* 0x00000070bc54723c */ /* 0x050ff00000041854 */
[----:B------:R-:W-:Y:S01]  /*3310*/  HMMA.16816.F32.BF16 R96, R188, R114, R96 ;  /* 0x00000072bc60723c */ /* 0x000fe20000041860 */
[----:B------:R-:W4:Y:S01]  /*3320*/  LDSM.16.M88.4 R112, [R196+0x6800] ;  /* 0x00680000c470783b */ /* 0x000f220000000200 */
        /* <DEDUP_REMOVED lines=10> */
[C---:B------:R-:W-:Y:S08]  /*33d0*/  HMMA.16816.F32.BF16 R16, R188.reuse, R44, R40 ;  /* 0x0000002cbc10723c */ /* 0x040ff00000041828 */
[C---:B--2---:R-:W-:Y:S08]  /*33e0*/  HMMA.16816.F32.BF16 R8, R188.reuse, R56, R52 ;  /* 0x00000038bc08723c */ /* 0x044ff00000041834 */
[----:B------:R-:W-:Y:S08]  /*33f0*/  HMMA.16816.F32.BF16 R4, R188, R58, R60 ;  /* 0x0000003abc04723c */ /* 0x000ff0000004183c */
        /* <DEDUP_REMOVED lines=13> */
[----:B------:R-:W-:Y:S01]  /*34d0*/  HMMA.16816.F32.BF16 R12, R192, R114, R4 ;  /* 0x00000072c00c723c */ /* 0x000fe20000041804 */
[----:B------:R-:W-:Y:S06]  /*34e0*/  BAR.SYNC.DEFER_BLOCKING 0x0 ;  /* 0x0000000000007b1d */ /* 0x000fec0000010000 */
[----:B------:R-:W-:Y:S01]  /*34f0*/  @!UPT UIADD3 URZ, URZ, URZ, URZ ;  /* 0x0000003f3f3ff290 */ /* 0x000fe2000fffe03f */
[----:B------:R-:W-:Y:S11]  /*3500*/  @!P0 BRA `(.L_x_1476) ;  /* 0x0000035000008947 */ /* 0x000ff60003800000 */
[----:B------:R-:W-:Y:S02]  /*3510*/  IADD3 R2, R162, -0x2, RZ ;  /* 0xfffffffea2027810 */ /* 0x000fe40007ffe0ff */
[----:B------:R-:W-:-:S02]  /*3520*/  IADD3 R0, -R230, 0x70, RZ ;  /* 0x00000070e6007810 */ /* 0x000fc40007ffe1ff */
[----:B------:R-:W-:Y:S01]  /*3530*/  SHF.R.S32.HI R3, RZ, 0x1f, R2 ;  /* 0x0000001fff037819 */ /* 0x000fe20000011402 */
[----:B------:R-:W-:Y:S01]  /*3540*/  IMAD.WIDE.U32 R4, R2, c[0x0][0x1e0], RZ ;  /* 0x0000780002047a25 */ /* 0x000fe200078e00ff */
[C---:B------:R-:W-:Y:S02]  /*3550*/  ISETP.GE.AND P3, PT, R0.reuse, 0x21, PT ;  /* 0x000000210000780c */ /* 0x040fe40003f66270 */
        /* <DEDUP_REMOVED lines=48> */
.L_x_1476:
[----:B------:R-:W-:Y:S05]  /*3860*/  BSYNC B0 ;  /* 0x0000000000007941 */ /* 0x000fea0003800000 */
.L_x_1475:
[----:B------:R-:W-:Y:S01]  /*3870*/  IMAD.IADD R0, R108, 0x1, -R244 ;  /* 0x000000016c007824 */ /* 0x000fe200078e0af4 */
[----:B------:R-:W0:Y:S04]  /*3880*/  LDGDEPBAR ;  /* 0x00000000000079af */ /* 0x000e280000000000 */
[C---:B------:R-:W-:Y:S02]  /*3890*/  ISETP.GT.AND P1, PT, R0.reuse, RZ, PT ;  /* 0x000000ff0000720c */ /* 0x040fe40003f24270 */
[----:B------:R-:W-:-:S02]  /*38a0*/  ISETP.GT.AND P0, PT, R0, 0x1, PT ;  /* 0x000000010000780c */ /* 0x000fc40003f04270 */
[----:B------:R-:W-:Y:S02]  /*38b0*/  ISETP.GT.AND P2, PT, R0, 0x8, PT ;  /* 0x000000080000780c */ /* 0x000fe40003f44270 */
[----:B-1----:R-:W-:Y:S02]  /*38c0*/  FSEL R6, R68, -INF , P1 ;  /* 0xff80000044067808 */ /* 0x002fe40000800000 */
[----:B------:R-:W-:Y:S02]  /*38d0*/  FSEL R7, R69, -INF , P0 ;  /* 0xff80000045077808 */ /* 0x000fe40000000000 */
[----:B------:R-:W-:Y:S02]  /*38e0*/  FSEL R11, R71, -INF , P0 ;  /* 0xff800000470b7808 */ /* 0x000fe40000000000 */
[----:B------:R-:W-:Y:S02]  /*38f0*/  ISETP.GT.AND P0, PT, R0, 0x9, PT ;  /* 0x000000090000780c */ /* 0x000fe40003f04270 */
[----:B------:R-:W-:-:S02]  /*3900*/  FSEL R8, R28, -INF , P2 ;  /* 0xff8000001c087808 */ /* 0x000fc40001000000 */
[----:B------:R-:W-:Y:S02]  /*3910*/  FMNMX.FTZ R2, R6, R7, !PT ;  /* 0x0000000706027209 */ /* 0x000fe40007810000 */
[----:B------:R-:W-:Y:S02]  /*3920*/  FSEL R10, R70, -INF , P1 ;  /* 0xff800000460a7808 */ /* 0x000fe40000800000 */
[----:B------:R-:W-:Y:S02]  /*3930*/  ISETP.GT.AND P1, PT, R0, 0x10, PT ;  /* 0x000000100000780c */ /* 0x000fe40003f24270 */
[----:B------:R-:W-:Y:S02]  /*3940*/  FSEL R9, R29, -INF , P0 ;  /* 0xff8000001d097808 */ /* 0x000fe40000000000 */
[----:B------:R-:W-:Y:S02]  /*3950*/  FMNMX.FTZ R2, R8, R2, !PT ;  /* 0x0000000208027209 */ /* 0x000fe40007810000 */
[----:B------:R-:W-:-:S02]  /*3960*/  FSEL R17, R31, -INF , P0 ;  /* 0xff8000001f117808 */ /* 0x000fc40000000000 */
[----:B------:R-:W-:Y:S02]  /*3970*/  ISETP.GT.AND P0, PT, R0, 0x11, PT ;  /* 0x000000110000780c */ /* 0x000fe40003f04270 */
[----:B------:R-:W-:Y:S02]  /*3980*/  FSEL R24, R32, -INF , P1 ;  /* 0xff80000020187808 */ /* 0x000fe40000800000 */
[----:B------:R-:W-:Y:S02]  /*3990*/  FMNMX.FTZ R2, R9, R2, !PT ;  /* 0x0000000209027209 */ /* 0x000fe40007810000 */
[----:B------:R-:W-:Y:S02]  /*39a0*/  FSEL R16, R30, -INF , P2 ;  /* 0xff8000001e107808 */ /* 0x000fe40001000000 */
[----:B------:R-:W-:Y:S01]  /*39b0*/  ISETP.GT.AND P2, PT, R0, 0x18, PT ;  /* 0x000000180000780c */ /* 0x000fe20003f44270 */
[----:B------:R-:W-:Y:S01]  /*39c0*/  LDSM.16.MT88.4 R28, [R197+0x3800] ;  /* 0x00380000c51c783b */ /* 0x000fe20000004200 */
[----:B------:R-:W-:-:S02]  /*39d0*/  FSEL R25, R33, -INF , P0 ;  /* 0xff80000021197808 */ /* 0x000fc40000000000 */
[----:B------:R-:W-:Y:S02]  /*39e0*/  FMNMX.FTZ R2, R24, R2, !PT ;  /* 0x0000000218027209 */ /* 0x000fe40007810000 */
[----:B------:R-:W-:Y:S02]  /*39f0*/  FSEL R36, R34, -INF , P1 ;  /* 0xff80000022247808 */ /* 0x000fe40000800000 */
[----:B------:R-:W-:Y:S02]  /*3a00*/  ISETP.GT.AND P1, PT, R0, 0x19, PT ;  /* 0x000000190000780c */ /* 0x000fe40003f24270 */
[----:B------:R-:W-:Y:S02]  /*3a10*/  FSEL R26, R40, -INF , P2 ;  /* 0xff800000281a7808 */ /* 0x000fe40001000000 */
[----:B------:R-:W-:Y:S02]  /*3a20*/  FMNMX.FTZ R2, R25, R2, !PT ;  /* 0x0000000219027209 */ /* 0x000fe40007810000 */
[----:B------:R-:W-:-:S02]  /*3a30*/  FSEL R37, R35, -INF , P0 ;  /* 0xff80000023257808 */ /* 0x000fc40000000000 */
[----:B------:R-:W-:Y:S01]  /*3a40*/  ISETP.GT.AND P0, PT, R0, 0x20, PT ;  /* 0x000000200000780c */ /* 0x000fe20003f04270 */
[----:B------:R-:W-:Y:S01]  /*3a50*/  LDSM.16.MT88.4 R32, [R199+0x3800] ;  /* 0x00380000c720783b */ /* 0x000fe20000004200 */
        /* <DEDUP_REMOVED lines=40> */
[----:B------:R-:W-:-:S02]  /*3ce0*/  FSEL R145, R45, -INF , P0 ;  /* 0xff8000002d917808 */ /* 0x000fc40000000000 */
[----:B------:R-:W-:Y:S02]  /*3cf0*/  ISETP.GT.AND P1, PT, R0, 0x40, PT ;  /* 0x000000400000780c */ /* 0x000fe40003f24270 */
        /* <DEDUP_REMOVED lines=19> */
[----:B------:R-:W-:Y:S02]  /*3e30*/  ISETP.GT.AND P0, PT, R0, 0x50, PT ;  /* 0x000000500000780c */ /* 0x000fe40003f04270 */
        /* <DEDUP_REMOVED lines=14> */
[----:B------:R-:W-:-:S02]  /*3f20*/  FSEL R160, R22, -INF , P1 ;  /* 0xff80000016a07808 */ /* 0x000fc40000800000 */
[----:B------:R-:W-:Y:S01]  /*3f30*/  ISETP.GT.AND P3, PT, R0, 0x60, PT ;  /* 0x000000600000780c */ /* 0x000fe20003f64270 */
[----:B------:R-:W-:Y:S01]  /*3f40*/  LDSM.16.MT88.4 R20, [R202] ;  /* 0x00000000ca14783b */ /* 0x000fe20000004200 */
        /* <DEDUP_REMOVED lines=15> */
[----:B------:R-:W-:Y:S02]  /*4040*/  FMNMX.FTZ R2, R182, R3, !PT ;  /* 0x00000003b6027209 */ /* 0x000fe40007810000 */
[----:B------:R-:W-:-:S02]  /*4050*/  FMNMX.FTZ R0, R224, R0, !PT ;  /* 0x00000000e0007209 */ /* 0x000fc40007810000 */
[----:B------:R-:W-:Y:S02]  /*4060*/  FSEL R214, R66, -INF , P5 ;  /* 0xff80000042d67808 */ /* 0x000fe40002800000 */
[----:B------:R-:W-:Y:S02]  /*4070*/  FSEL R226, R13, -INF , P0 ;  /* 0xff8000000de27808 */ /* 0x000fe40000000000 */
[----:B------:R-:W-:Y:S02]  /*4080*/  FMNMX.FTZ R2, R183, R2, !PT ;  /* 0x00000002b7027209 */ /* 0x000fe40007810000 */
[----:B------:R-:W-:Y:S02]  /*4090*/  FMNMX.FTZ R0, R225, R0, !PT ;  /* 0x00000000e1007209 */ /* 0x000fe40007810000 */
[----:B------:R-:W-:Y:S02]  /*40a0*/  FSEL R208, R67, -INF , P4 ;  /* 0xff80000043d07808 */ /* 0x000fe40002000000 */
[----:B------:R-:W-:-:S02]  /*40b0*/  FMNMX.FTZ R2, R214, R2, !PT ;  /* 0x00000002d6027209 */ /* 0x000fc40007810000 */
[----:B------:R-:W-:Y:S02]  /*40c0*/  FMNMX.FTZ R0, R226, R0, !PT ;  /* 0x00000000e2007209 */ /* 0x000fe40007810000 */
[----:B------:R-:W-:Y:S02]  /*40d0*/  FSEL R227, R62, -INF , P3 ;  /* 0xff8000003ee37808 */ /* 0x000fe40001800000 */
[----:B------:R-:W-:Y:S01]  /*40e0*/  FMNMX.FTZ R2, R208, R2, !PT ;  /* 0x00000002d0027209 */ /* 0x000fe20007810000 */
[----:B------:R-:W1:Y:S01]  /*40f0*/  SHFL.BFLY PT, R4, R0, 0x2, 0x1f ;  /* 0x0c401f0000047f89 */ /* 0x000e6200000e0000 */
[----:B------:R-:W-:Y:S02]  /*4100*/  FSEL R233, R63, -INF , P2 ;  /* 0xff8000003fe97808 */ /* 0x000fe40001000000 */
[----:B------:R-:W-:Y:S02]  /*4110*/  FMNMX.FTZ R2, R227, R2, !PT ;  /* 0x00000002e3027209 */ /* 0x000fe40007810000 */
        /* <DEDUP_REMOVED lines=65> */
[----:B------:R-:W-:Y:S01]  /*4530*/  LDSM.16.MT88.4 R28, [R200+0x800] ;  /* 0x00080000c81c783b */ /* 0x000fe20000004200 */
[----:B------:R2:W-:Y:S06]  /*4540*/  MUFU.EX2 R249, R3 ;  /* 0x0000000300f97308 */ /* 0x0005ec0000000800 */
[C---:B----4-:R-:W-:Y:S08]  /*4550*/  HMMA.16816.F32.BF16 R80, R4.reuse, R12, RZ ;  /* 0x0000000c0450723c */ /* 0x050ff000000418ff */
[----:B------:R-:W-:Y:S01]  /*4560*/  HMMA.16816.F32.BF16 R88, R4, R14, RZ ;  /* 0x0000000e0458723c */ /* 0x000fe200000418ff */
[----:B------:R-:W4:Y:S01]  /*4570*/  LDSM.16.MT88.4 R12, [R199+0x4000] ;  /* 0x00400000c70c783b */ /* 0x000f220000004200 */
[----:B--2---:R-:W-:-:S04]  /*4580*/  FFMA.FTZ R3, R37, c[0x0][0x2d0], -R0 ;  /* 0x0000b40025037a23 */ /* 0x004fc80000010800 */
[----:B------:R2:W2:Y:S02]  /*4590*/  MUFU.EX2 R247, R3 ;  /* 0x0000000300f77308 */ /* 0x0004a40000000800 */
[C---:B-1----:R-:W-:Y:S08]  /*45a0*/  HMMA.16816.F32.BF16 R120, R4.reuse, R8, RZ ;  /* 0x000000080478723c */ /* 0x042ff000000418ff */
[----:B------:R-:W-:Y:S01]  /*45b0*/  HMMA.16816.F32.BF16 R100, R4, R10, RZ ;  /* 0x0000000a0464723c */ /* 0x000fe200000418ff */
[----:B------:R-:W-:Y:S01]  /*45c0*/  LDSM.16.MT88.4 R8, [R197+0x4000] ;  /* 0x00400000c508783b */ /* 0x000fe20000004200 */
[----:B--2---:R-:W-:-:S04]  /*45d0*/  FFMA.FTZ R3, R38, c[0x0][0x2d0], -R0 ;  /* 0x0000b40026037a23 */ /* 0x004fc80000010800 */
[----:B------:R1:W-:Y:S02]  /*45e0*/  MUFU.EX2 R248, R3 ;  /* 0x0000000300f87308 */ /* 0x0003e40000000800 */
[----:B-1----:R-:W-:Y:S02]  /*45f0*/  FFMA.FTZ R3, R39, c[0x0][0x2d0], -R0 ;  /* 0x0000b40027037a23 */ /* 0x002fe40000010800 */
[C---:B------:R-:W-:Y:S04]  /*4600*/  HMMA.16816.F32.BF16 R36, R4.reuse, R32, RZ ;  /* 0x000000200424723c */ /* 0x040fe800000418ff */
[----:B------:R1:W2:Y:S04]  /*4610*/  MUFU.EX2 R250, R3 ;  /* 0x0000000300fa7308 */ /* 0x0002a80000000800 */
[----:B------:R-:W-:Y:S07]  /*4620*/  HMMA.16816.F32.BF16 R32, R4, R34, RZ ;  /* 0x000000220420723c */ /* 0x000fee00000418ff */
[----:B-----5:R-:W-:-:S02]  /*4630*/  F2FP.BF16.PACK_AB R4, R166, R252 ;  /* 0x000000fca604723e */ /* 0x020fc400000010ff */
[----:B------:R-:W-:Y:S01]  /*4640*/  F2FP.BF16.PACK_AB R6, R164, R251 ;  /* 0x000000fba406723e */ /* 0x000fe200000010ff */
[--C-:B-1----:R-:W-:Y:S01]  /*4650*/  FFMA.FTZ R3, R84, c[0x0][0x2d0], -R2.reuse ;  /* 0x0000b40054037a23 */ /* 0x102fe20000010802 */
[----:B------:R-:W-:Y:S02]  /*4660*/  F2FP.BF16.PACK_AB R5, R247, R249 ;  /* 0x000000f9f705723e */ /* 0x000fe400000010ff */
[----:B--2---:R-:W-:Y:S01]  /*4670*/  F2FP.BF16.PACK_AB R7, R250, R248 ;  /* 0x000000f8fa07723e */ /* 0x004fe200000010ff */
[----:B------:R1:W-:Y:S06]  /*4680*/  MUFU.EX2 R221, R3 ;  /* 0x0000000300dd7308 */ /* 0x0003ec0000000800 */
[C---:B---3--:R-:W-:Y:S08]  /*4690*/  HMMA.16816.F32.BF16 R116, R4.reuse, R16, R68 ;  /* 0x000000100474723c */ /* 0x048ff00000041844 */
[----:B------:R-:W-:Y:S01]  /*46a0*/  HMMA.16816.F32.BF16 R96, R4, R18, R64 ;  /* 0x000000120460723c */ /* 0x000fe20000041840 */
[----:B------:R-:W2:Y:S01]  /*46b0*/  LDSM.16.MT88.4 R16, [R198+0x4000] ;  /* 0x00400000c610783b */ /* 0x000ea20000004200 */
[----:B-1----:R-:W-:-:S04]  /*46c0*/  FFMA.FTZ R3, R104, c[0x0][0x2d0], -R2 ;  /* 0x0000b40068037a23 */ /* 0x002fc80000010802 */
[----:B------:R1:W3:Y:S02]  /*46d0*/  MUFU.EX2 R222, R3 ;  /* 0x0000000300de7308 */ /* 0x0002e40000000800 */
[C---:B------:R-:W-:Y:S08]  /*46e0*/  HMMA.16816.F32.BF16 R136, R4.reuse, R20, R76 ;  /* 0x000000140488723c */ /* 0x040ff0000004184c */
[----:B------:R-:W-:Y:S01]  /*46f0*/  HMMA.16816.F32.BF16 R124, R4, R22, R72 ;  /* 0x00000016047c723c */ /* 0x000fe20000041848 */
[----:B------:R-:W5:Y:S01]  /*4700*/  LDSM.16.MT88.4 R20, [R200+0x4000] ;  /* 0x00400000c814783b */ /* 0x000f620000004200 */
[----:B-1----:R-:W-:-:S06]  /*4710*/  FFMA.FTZ R3, R105, c[0x0][0x2d0], -R2 ;  /* 0x0000b40069037a23 */ /* 0x002fcc0000010802 */
[C---:B------:R-:W-:Y:S01]  /*4720*/  HMMA.16816.F32.BF16 R112, R4.reuse, R24, R60 ;  /* 0x000000180470723c */ /* 0x040fe2000004183c */
[----:B------:R1:W-:Y:S06]  /*4730*/  MUFU.EX2 R219, R3 ;  /* 0x0000000300db7308 */ /* 0x0003ec0000000800 */
[----:B------:R-:W-:Y:S01]  /*4740*/  IMAD.MOV.U32 R63, RZ, RZ, R86 ;  /* 0x000000ffff3f7224 */ /* 0x000fe200078e0056 */
[----:B----4-:R-:W-:Y:S01]  /*4750*/  HMMA.16816.F32.BF16 R36, R4, R12, R36 ;  /* 0x0000000c0424723c */ /* 0x010fe20000041824 */
[----:B------:R-:W-:-:S07]  /*4760*/  IMAD.MOV.U32 R62, RZ, RZ, R85 ;  /* 0x000000ffff3e7224 */ /* 0x000fce00078e0055 */
[----:B------:R-:W-:Y:S01]  /*4770*/  HMMA.16816.F32.BF16 R84, R4, R28, R44 ;  /* 0x0000001c0454723c */ /* 0x000fe2000004182c */
[----:B-1----:R-:W-:-:S04]  /*4780*/  FFMA.FTZ R3, R106, c[0x0][0x2d0], -R2 ;  /* 0x0000b4006a037a23 */ /* 0x002fc80000010802 */
[----:B------:R1:W4:Y:S03]  /*4790*/  MUFU.EX2 R220, R3 ;  /* 0x0000000300dc7308 */ /* 0x0003260000000800 */
[C---:B------:R-:W-:Y:S01]  /*47a0*/  HMMA.16816.F32.BF16 R44, R4.reuse, R14, R32 ;  /* 0x0000000e042c723c */ /* 0x040fe20000041820 */
[----:B------:R-:W3:Y:S07]  /*47b0*/  LDSM.16.MT88.4 R12, [R198+0x1000] ;  /* 0x00100000c60c783b */ /* 0x000eee0000004200 */
[----:B------:R-:W-:Y:S01]  /*47c0*/  HMMA.16816.F32.BF16 R92, R4, R26, R56 ;  /* 0x0000001a045c723c */ /* 0x000fe20000041838 */
[----:B------:R-:W3:Y:S01]  /*47d0*/  LDSM.16.MT88.4 R24, [R199+0x1000] ;  /* 0x00100000c718783b */ /* 0x000ee20000004200 */
[----:B-1----:R-:W-:-:S06]  /*47e0*/  FFMA.FTZ R3, R107, c[0x0][0x2d0], -R0 ;  /* 0x0000b4006b037a23 */ /* 0x002fcc0000010800 */
[C---:B--2---:R-:W-:Y:S01]  /*47f0*/  HMMA.16816.F32.BF16 R80, R4.reuse, R16, R80 ;  /* 0x000000100450723c */ /* 0x044fe20000041850 */
[----:B------:R1:W-:Y:S07]  /*4800*/  MUFU.EX2 R218, R3 ;  /* 0x0000000300da7308 */ /* 0x0003ee0000000800 */
[C---:B------:R-:W-:Y:S01]  /*4810*/  HMMA.16816.F32.BF16 R64, R4.reuse, R18, R88 ;  /* 0x000000120440723c */ /* 0x040fe20000041858 */
[----:B------:R-:W2:Y:S07]  /*4820*/  LDSM.16.MT88.4 R16, [R200+0x1000] ;  /* 0x00100000c810783b */ /* 0x000eae0000004200 */
[----:B------:R-:W-:Y:S01]  /*4830*/  HMMA.16816.F32.BF16 R76, R4, R30, R52 ;  /* 0x0000001e044c723c */ /* 0x000fe20000041834 */
[----:B------:R-:W2:Y:S01]  /*4840*/  LDSM.16.MT88.4 R28, [R197+0x1000] ;  /* 0x00100000c51c783b */ /* 0x000ea20000004200 */
[----:B-1----:R-:W-:-:S02]  /*4850*/  FFMA.FTZ R3, R108, c[0x0][0x2d0], -R0 ;  /* 0x0000b4006c037a23 */ /* 0x002fc40000010800 */
[----:B------:R-:W-:Y:S02]  /*4860*/  IMAD.MOV.U32 R108, RZ, RZ, R215 ;  /* 0x000000ffff6c7224 */ /* 0x000fe400078e00d7 */
[----:B------:R1:W1:Y:S02]  /*4870*/  MUFU.EX2 R217, R3 ;  /* 0x0000000300d97308 */ /* 0x0002640000000800 */
[C---:B------:R-:W-:Y:S08]  /*4880*/  HMMA.16816.F32.BF16 R72, R4.reuse, R8, R40 ;  /* 0x000000080448723c */ /* 0x040ff00000041828 */
[----:B------:R-:W-:Y:S01]  /*4890*/  HMMA.16816.F32.BF16 R68, R4, R10, R48 ;  /* 0x0000000a0444723c */ /* 0x000fe20000041830 */
[----:B------:R-:W2:Y:S01]  /*48a0*/  LDSM.16.MT88.4 R8, [R197+0x4800] ;  /* 0x00480000c508783b */ /* 0x000ea20000004200 */
[----:B-1----:R-:W-:-:S06]  /*48b0*/  FFMA.FTZ R3, R140, c[0x0][0x2d0], -R0 ;  /* 0x0000b4008c037a23 */ /* 0x002fcc0000010800 */
[C---:B-----5:R-:W-:Y:S01]  /*48c0*/  HMMA.16816.F32.BF16 R56, R4.reuse, R20, R120 ;  /* 0x000000140438723c */ /* 0x060fe20000041878 */
[----:B------:R-:W-:Y:S01]  /*48d0*/  IMAD.MOV.U32 R140, RZ, RZ, R168 ;  /* 0x000000ffff8c7224 */ /* 0x000fe200078e00a8 */
[----:B------:R1:W-:Y:S06]  /*48e0*/  MUFU.EX2 R216, R3 ;  /* 0x0000000300d87308 */ /* 0x0003ec0000000800 */
[----:B------:R-:W-:Y:S01]  /*48f0*/  HMMA.16816.F32.BF16 R40, R4, R22, R100 ;  /* 0x000000160428723c */ /* 0x000fe20000041864 */
[----:B------:R-:W5:Y:S06]  /*4900*/  LDSM.16.MT88.4 R20, [R199+0x4800] ;  /* 0x00480000c714783b */ /* 0x000f6c0000004200 */
[----:B---3--:R-:W-:-:S02]  /*4910*/  F2FP.BF16.PACK_AB R4, R222, R221 ;  /* 0x000000ddde04723e */ /* 0x008fc400000010ff */
[----:B----4-:R-:W-:Y:S01]  /*4920*/  F2FP.BF16.PACK_AB R6, R220, R219 ;  /* 0x000000dbdc06723e */ /* 0x010fe200000010ff */
[----:B-1----:R-:W-:Y:S01]  /*4930*/  FFMA.FTZ R3, R141, c[0x0][0x2d0], -R0 ;  /* 0x0000b4008d037a23 */ /* 0x002fe20000010800 */
[----:B------:R-:W-:Y:S01]  /*4940*/  F2FP.BF16.PACK_AB R5, R217, R218 ;  /* 0x000000dad905723e */ /* 0x000fe200000010ff */
[----:B------:R-:W-:Y:S02]  /*4950*/  IMAD.MOV.U32 R141, RZ, RZ, R167 ;  /* 0x000000ffff8d7224 */ /* 0x000fe400078e00a7 */
[----:B------:R1:W3:Y:S02]  /*4960*/  MUFU.EX2 R215, R3 ;  /* 0x0000000300d77308 */ /* 0x0002e40000000800 */
[----:B-1----:R-:W-:Y:S01]  /*4970*/  FFMA.FTZ R3, R142, c[0x0][0x2d0], -R2 ;  /* 0x0000b4008e037a23 */ /* 0x002fe20000010802 */
[----:B---3--:R-:W-:Y:S01]  /*4980*/  F2FP.BF16.PACK_AB R7, R215, R216 ;  /* 0x000000d8d707723e */ /* 0x008fe200000010ff */
[----:B------:R-:W-:-:S04]  /*4990*/  IMAD.MOV.U32 R142, RZ, RZ, R169 ;  /* 0x000000ffff8e7224 */ /* 0x000fc800078e00a9 */
[----:B------:R1:W-:Y:S02]  /*49a0*/  MUFU.EX2 R169, R3 ;  /* 0x0000000300a97308 */ /* 0x0003e40000000800 */
[C---:B------:R-:W-:Y:S08]  /*49b0*/  HMMA.16816.F32.BF16 R100, R4.reuse, R14, R92 ;  /* 0x0000000e0464723c */ /* 0x040ff0000004185c */
[----:B------:R-:W-:Y:S01]  /*49c0*/  HMMA.16816.F32.BF16 R48, R4, R24, R116 ;  /* 0x000000180430723c */ /* 0x000fe20000041874 */
[----:B-1----:R-:W-:-:S02]  /*49d0*/  FFMA.FTZ R3, R143, c[0x0][0x2d0], -R2 ;  /* 0x0000b4008f037a23 */ /* 0x002fc40000010802 */
[----:B------:R-:W-:Y:S02]  /*49e0*/  IMAD.MOV.U32 R143, RZ, RZ, R166 ;  /* 0x000000ffff8f7224 */ /* 0x000fe400078e00a6 */
[----:B------:R1:W3:Y:S03]  /*49f0*/  MUFU.EX2 R168, R3 ;  /* 0x0000000300a87308 */ /* 0x0002e60000000800 */
[C---:B------:R-:W-:Y:S01]  /*4a00*/  HMMA.16816.F32.BF16 R32, R4.reuse, R26, R96 ;  /* 0x0000001a0420723c */ /* 0x040fe20000041860 */
[----:B------:R-:W4:Y:S07]  /*4a10*/  LDSM.16.MT88.4 R24, [R198+0x4800] ;  /* 0x00480000c618783b */ /* 0x000f2e0000004200 */
[----:B--2---:R-:W-:Y:S01]  /*4a20*/  HMMA.16816.F32.BF16 R92, R4, R16, R84 ;  /* 0x00000010045c723c */ /* 0x004fe20000041854 */
[----:B-1----:R-:W-:-:S07]  /*4a30*/  FFMA.FTZ R3, R144, c[0x0][0x2d0], -R2 ;  /* 0x0000b40090037a23 */ /* 0x002fce0000010802 */
[C---:B------:R-:W-:Y:S01]  /*4a40*/  HMMA.16816.F32.BF16 R88, R4.reuse, R18, R76 ;  /* 0x000000120458723c */ /* 0x040fe2000004184c */
[----:B------:R-:W1:Y:S01]  /*4a50*/  LDSM.16.MT88.4 R16, [R200+0x4800] ;  /* 0x00480000c810783b */ /* 0x000e620000004200 */
[----:B------:R-:W-:Y:S01]  /*4a60*/  IMAD.MOV.U32 R144, RZ, RZ, R164 ;  /* 0x000000ffff907224 */ /* 0x000fe200078e00a4 */
[----:B------:R2:W-:Y:S05]  /*4a70*/  MUFU.EX2 R167, R3 ;  /* 0x0000000300a77308 */ /* 0x0005ea0000000800 */
[C---:B------:R-:W-:Y:S07]  /*4a80*/  HMMA.16816.F32.BF16 R52, R4.reuse, R28, R136 ;  /* 0x0000001c0434723c */ /* 0x040fee0000041888 */
[----:B------:R-:W-:Y:S01]  /*4a90*/  IMAD.MOV.U32 R137, RZ, RZ, R62 ;  /* 0x000000ffff897224 */ /* 0x000fe200078e003e */
[----:B------:R-:W-:Y:S01]  /*4aa0*/  HMMA.16816.F32.BF16 R104, R4, R8, R72 ;  /* 0x000000080468723c */ /* 0x000fe20000041848 */
[----:B------:R-:W-:-:S02]  /*4ab0*/  IMAD.MOV.U32 R136, RZ, RZ, R63 ;  /* 0x000000ffff887224 */ /* 0x000fc400078e003f */
[----:B--2---:R-:W-:Y:S02]  /*4ac0*/  FFMA.FTZ R3, R145, c[0x0][0x2d0], -R2 ;  /* 0x0000b40091037a23 */ /* 0x004fe40000010802 */
[----:B------:R-:W-:Y:S02]  /*4ad0*/  IMAD.MOV.U32 R139, RZ, RZ, R165 ;  /* 0x000000ffff8b7224 */ /* 0x000fe400078e00a5 */
[----:B------:R2:W1:Y:S01]  /*4ae0*/  MUFU.EX2 R166, R3 ;  /* 0x0000000300a67308 */ /* 0x0004620000000800 */
[----:B------:R-:W-:Y:S01]  /*4af0*/  HMMA.16816.F32.BF16 R60, R4, R30, R124 ;  /* 0x0000001e043c723c */ /* 0x000fe2000004187c */
[----:B------:R-:W-:Y:S02]  /*4b00*/  IMAD.MOV.U32 R138, RZ, RZ, R163 ;  /* 0x000000ffff8a7224 */ /* 0x000fe400078e00a3 */
[----:B------:R-:W-:-:S05]  /*4b10*/  IMAD.MOV.U32 R145, RZ, RZ, R162 ;  /* 0x000000ffff917224 */ /* 0x000fca00078e00a2 */
[----:B------:R-:W-:Y:S01]  /*4b20*/  HMMA.16816.F32.BF16 R28, R4, R12, R112 ;  /* 0x0000000c041c723c */ /* 0x000fe20000041870 */
[----:B------:R-:W1:Y:S01]  /*4b30*/  LDSM.16.MT88.4 R12, [R197+0x1800] ;  /* 0x00180000c50c783b */ /* 0x000e620000004200 */
[----:B--2---:R-:W-:-:S06]  /*4b40*/  FFMA.FTZ R3, R146, c[0x0][0x2d0], -R0 ;  /* 0x0000b40092037a23 */ /* 0x004fcc0000010800 */
[C---:B------:R-:W-:Y:S01]  /*4b50*/  HMMA.16816.F32.BF16 R96, R4.reuse, R10, R68 ;  /* 0x0000000a0460723c */ /* 0x040fe20000041844 */
[----:B------:R-:W2:Y:S01]  /*4b60*/  LDSM.16.MT88.4 R8, [R199+0x1800] ;  /* 0x00180000c708783b */ /* 0x000ea20000004200 */
[----:B------:R3:W-:Y:S06]  /*4b70*/  MUFU.EX2 R165, R3 ;  /* 0x0000000300a57308 */ /* 0x0007ec0000000800 */
[C---:B-----5:R-:W-:Y:S08]  /*4b80*/  HMMA.16816.F32.BF16 R36, R4.reuse, R20, R36 ;  /* 0x000000140424723c */ /* 0x060ff00000041824 */
[----:B------:R-:W-:Y:S01]  /*4b90*/  HMMA.16816.F32.BF16 R112, R4, R22, R44 ;  /* 0x000000160470723c */ /* 0x000fe2000004182c */
[----:B------:R-:W5:Y:S01]  /*4ba0*/  LDSM.16.MT88.4 R20, [R198+0x1800] ;  /* 0x00180000c614783b */ /* 0x000f620000004200 */
[----:B---3--:R-:W-:-:S04]  /*4bb0*/  FFMA.FTZ R3, R148, c[0x0][0x2d0], -R0 ;  /* 0x0000b40094037a23 */ /* 0x008fc80000010800 */
[----:B------:R3:W1:Y:S02]  /*4bc0*/  MUFU.EX2 R164, R3 ;  /* 0x0000000300a47308 */ /* 0x0006640000000800 */
[C---:B----4-:R-:W-:Y:S08]  /*4bd0*/  HMMA.16816.F32.BF16 R124, R4.reuse, R24, R80 ;  /* 0x00000018047c723c */ /* 0x050ff00000041850 */
[----:B------:R-:W-:Y:S01]  /*4be0*/  HMMA.16816.F32.BF16 R120, R4, R26, R64 ;  /* 0x0000001a0478723c */ /* 0x000fe20000041840 */
[----:B------:R-:W4:Y:S01]  /*4bf0*/  LDSM.16.MT88.4 R24, [R200+0x1800] ;  /* 0x00180000c818783b */ /* 0x000f220000004200 */
[----:B---3--:R-:W-:-:S06]  /*4c00*/  FFMA.FTZ R3, R147, c[0x0][0x2d0], -R0 ;  /* 0x0000b40093037a23 */ /* 0x008fcc0000010800 */
[C---:B-1----:R-:W-:Y:S01]  /*4c10*/  HMMA.16816.F32.BF16 R116, R4.reuse, R16, R56 ;  /* 0x000000100474723c */ /* 0x042fe20000041838 */
[----:B------:R1:W-:Y:S07]  /*4c20*/  MUFU.EX2 R163, R3 ;  /* 0x0000000300a37308 */ /* 0x0003ee0000000800 */
[----:B------:R-:W-:Y:S01]  /*4c30*/  HMMA.16816.F32.BF16 R84, R4, R18, R40 ;  /* 0x000000120454723c */ /* 0x000fe20000041828 */
[----:B------:R-:W3:Y:S06]  /*4c40*/  LDSM.16.MT88.4 R16, [R197+0x5000] ;  /* 0x00500000c510783b */ /* 0x000eec0000004200 */
[----:B------:R-:W-:-:S02]  /*4c50*/  F2FP.BF16.PACK_AB R4, R168, R169 ;  /* 0x000000a9a804723e */ /* 0x000fc400000010ff */
[----:B------:R-:W-:Y:S01]  /*4c60*/  F2FP.BF16.PACK_AB R6, R166, R167 ;  /* 0x000000a7a606723e */ /* 0x000fe200000010ff */
[----:B-1----:R-:W-:Y:S01]  /*4c70*/  FFMA.FTZ R3, R149, c[0x0][0x2d0], -R0 ;  /* 0x0000b40095037a23 */ /* 0x002fe20000010800 */
[----:B------:R-:W-:-:S03]  /*4c80*/  F2FP.BF16.PACK_AB R5, R164, R165 ;  /* 0x000000a5a405723e */ /* 0x000fc600000010ff */
[----:B------:R-:W1:Y:S02]  /*4c90*/  MUFU.EX2 R162, R3 ;  /* 0x0000000300a27308 */ /* 0x000e640000000800 */
[----:B-1----:R-:W-:Y:S01]  /*4ca0*/  F2FP.BF16.PACK_AB R7, R162, R163 ;  /* 0x000000a3a207723e */ /* 0x002fe200000010ff */
[----:B------:R-:W-:Y:S02]  /*4cb0*/  FFMA.FTZ R3, R151, c[0x0][0x2d0], -R2 ;  /* 0x0000b40097037a23 */ /* 0x000fe40000010802 */
[----:B------:R-:W-:-:S03]  /*4cc0*/  IMAD.MOV.U32 R151, RZ, RZ, R145 ;  /* 0x000000ffff977224 */ /* 0x000fc600078e0091 */
[----:B------:R1:W-:Y:S01]  /*4cd0*/  MUFU.EX2 R149, R3 ;  /* 0x0000000300957308 */ /* 0x0003e20000000800 */
[C---:B------:R-:W-:Y:S08]  /*4ce0*/  HMMA.16816.F32.BF16 R80, R4.reuse, R12, R52 ;  /* 0x0000000c0450723c */ /* 0x040ff00000041834 */
[----:B------:R-:W-:Y:S01]  /*4cf0*/  HMMA.16816.F32.BF16 R76, R4, R14, R60 ;  /* 0x0000000e044c723c */ /* 0x000fe2000004183c */
[----:B------:R-:W3:Y:S01]  /*4d00*/  LDSM.16.MT88.4 R12, [R199+0x5000] ;  /* 0x00500000c70c783b */ /* 0x000ee20000004200 */
[----:B-1----:R-:W-:-:S06]  /*4d10*/  FFMA.FTZ R3, R152, c[0x0][0x2d0], -R2 ;  /* 0x0000b40098037a23 */ /* 0x002fcc0000010802 */
[C---:B--2---:R-:W-:Y:S01]  /*4d20*/  HMMA.16816.F32.BF16 R72, R4.reuse, R8, R48 ;  /* 0x000000080448723c */ /* 0x044fe20000041830 */
[----:B------:R-:W-:Y:S01]  /*4d30*/  IMAD.MOV.U32 R152, RZ, RZ, R144 ;  /* 0x000000ffff987224 */ /* 0x000fe200078e0090 */
[----:B------:R1:W2:Y:S06]  /*4d40*/  MUFU.EX2 R148, R3 ;  /* 0x0000000300947308 */ /* 0x0002ac0000000800 */
[C---:B------:R-:W-:Y:S01]  /*4d50*/  HMMA.16816.F32.BF16 R68, R4.reuse, R10, R32 ;  /* 0x0000000a0444723c */ /* 0x040fe20000041820 */
[----:B------:R-:W2:Y:S04]  /*4d60*/  LDSM.16.MT88.4 R8, [R198+0x5000] ;  /* 0x00500000c608783b */ /* 0x000ea80000004200 */
[----:B------:R-:W-:Y:S03]  /*4d70*/  LDSM.16.MT88.4 R32, [R197+0x2000] ;  /* 0x00200000c520783b */ /* 0x000fe60000004200 */
[----:B-----5:R-:W-:Y:S01]  /*4d80*/  HMMA.16816.F32.BF16 R64, R4, R20, R28 ;  /* 0x000000140440723c */ /* 0x020fe2000004181c */
[----:B------:R-:W5:Y:S01]  /*4d90*/  LDSM.16.MT88.4 R28, [R200+0x5000] ;  /* 0x00500000c81c783b */ /* 0x000f620000004200 */
[----:B-1----:R-:W-:-:S02]  /*4da0*/  FFMA.FTZ R3, R150, c[0x0][0x2d0], -R2 ;  /* 0x0000b40096037a23 */ /* 0x002fc40000010802 */
[----:B------:R-:W-:Y:S02]  /*4db0*/  IMAD.MOV.U32 R150, RZ, RZ, R143 ;  /* 0x000000ffff967224 */ /* 0x000fe400078e008f */
[----:B------:R1:W-:Y:S02]  /*4dc0*/  MUFU.EX2 R147, R3 ;  /* 0x0000000300937308 */ /* 0x0003e40000000800 */
[C---:B----4-:R-:W-:Y:S08]  /*4dd0*/  HMMA.16816.F32.BF16 R52, R4.reuse, R24, R92 ;  /* 0x000000180434723c */ /* 0x050ff0000004185c */
[----:B------:R-:W-:Y:S01]  /*4de0*/  HMMA.16816.F32.BF16 R56, R4, R26, R88 ;  /* 0x0000001a0438723c */ /* 0x000fe20000041858 */
[----:B------:R-:W4:Y:S01]  /*4df0*/  LDSM.16.MT88.4 R24, [R199+0x2000] ;  /* 0x00200000c718783b */ /* 0x000f220000004200 */
[----:B-1----:R-:W-:-:S06]  /*4e00*/  FFMA.FTZ R3, R153, c[0x0][0x2d0], -R2 ;  /* 0x0000b40099037a23 */ /* 0x002fcc0000010802 */
[C---:B---3--:R-:W-:Y:S01]  /*4e10*/  HMMA.16816.F32.BF16 R48, R4.reuse, R16, R104 ;  /* 0x000000100430723c */ /* 0x048fe20000041868 */
[----:B------:R-:W-:Y:S01]  /*4e20*/  IMAD.MOV.U32 R153, RZ, RZ, R142 ;  /* 0x000000ffff997224 */ /* 0x000fe200078e008e */
[----:B------:R1:W3:Y:S06]  /*4e30*/  MUFU.EX2 R146, R3 ;  /* 0x0000000300927308 */ /* 0x0002ec0000000800 */
[C---:B------:R-:W-:Y:S01]  /*4e40*/  HMMA.16816.F32.BF16 R40, R4.reuse, R18, R96 ;  /* 0x000000120428723c */ /* 0x040fe20000041860 */
[----:B------:R-:W3:Y:S07]  /*4e50*/  LDSM.16.MT88.4 R16, [R198+0x2000] ;  /* 0x00200000c610783b */ /* 0x000eee0000004200 */
[----:B------:R-:W-:Y:S01]  /*4e60*/  HMMA.16816.F32.BF16 R60, R4, R22, R100 ;  /* 0x00000016043c723c */ /* 0x000fe20000041864 */
[----:B------:R-:W3:Y:S01]  /*4e70*/  LDSM.16.MT88.4 R20, [R200+0x2000] ;  /* 0x00200000c814783b */ /* 0x000ee20000004200 */
[----:B-1----:R-:W-:-:S02]  /*4e80*/  FFMA.FTZ R3, R154, c[0x0][0x2d0], -R0 ;  /* 0x0000b4009a037a23 */ /* 0x002fc40000010800 */
[----:B------:R-:W-:Y:S02]  /*4e90*/  IMAD.MOV.U32 R154, RZ, RZ, R136 ;  /* 0x000000ffff9a7224 */ /* 0x000fe400078e0088 */
[----:B------:R1:W-:Y:S02]  /*4ea0*/  MUFU.EX2 R145, R3 ;  /* 0x0000000300917308 */ /* 0x0003e40000000800 */
[C---:B------:R-:W-:Y:S08]  /*4eb0*/  HMMA.16816.F32.BF16 R44, R4.reuse, R12, R36 ;  /* 0x0000000c042c723c */ /* 0x040ff00000041824 */
[----:B------:R-:W-:Y:S01]  /*4ec0*/  HMMA.16816.F32.BF16 R36, R4, R14, R112 ;  /* 0x0000000e0424723c */ /* 0x000fe20000041870 */
[----:B------:R-:W3:Y:S01]  /*4ed0*/  LDSM.16.MT88.4 R12, [R197+0x5800] ;  /* 0x00580000c50c783b */ /* 0x000ee20000004200 */
[----:B-1----:R-:W-:-:S06]  /*4ee0*/  FFMA.FTZ R3, R155, c[0x0][0x2d0], -R0 ;  /* 0x0000b4009b037a23 */ /* 0x002fcc0000010800 */
[C---:B--2---:R-:W-:Y:S01]  /*4ef0*/  HMMA.16816.F32.BF16 R88, R4.reuse, R8, R124 ;  /* 0x000000080458723c */ /* 0x044fe2000004187c */
[----:B------:R-:W-:Y:S01]  /*4f00*/  IMAD.MOV.U32 R155, RZ, RZ, R137 ;  /* 0x000000ffff9b7224 */ /* 0x000fe200078e0089 */
[----:B------:R1:W2:Y:S05]  /*4f10*/  MUFU.EX2 R144, R3 ;  /* 0x0000000300907308 */ /* 0x0002aa0000000800 */
[----:B------:R-:W-:Y:S01]  /*4f20*/  IMAD.MOV.U32 R127, RZ, RZ, R141 ;  /* 0x000000ffff7f7224 */ /* 0x000fe200078e008d */
[----:B------:R-:W-:Y:S01]  /*4f30*/  HMMA.16816.F32.BF16 R104, R4, R10, R120 ;  /* 0x0000000a0468723c */ /* 0x000fe20000041878 */
[----:B------:R-:W4:Y:S01]  /*4f40*/  LDSM.16.MT88.4 R8, [R199+0x5800] ;  /* 0x00580000c708783b */ /* 0x000f220000004200 */
[----:B------:R-:W-:-:S06]  /*4f50*/  IMAD.MOV.U32 R126, RZ, RZ, R140 ;  /* 0x000000ffff7e7224 */ /* 0x000fcc00078e008c */
[C---:B-----5:R-:W-:Y:S01]  /*4f60*/  HMMA.16816.F32.BF16 R116, R4.reuse, R28, R116 ;  /* 0x0000001c0474723c */ /* 0x060fe20000041874 */
[----:B-1----:R-:W-:Y:S02]  /*4f70*/  FFMA.FTZ R3, R160, c[0x0][0x2d0], -R0 ;  /* 0x0000b400a0037a23 */ /* 0x002fe40000010800 */
[----:B------:R-:W-:Y:S02]  /*4f80*/  IMAD.MOV.U32 R160, RZ, RZ, R138 ;  /* 0x000000ffffa07224 */ /* 0x000fe400078e008a */
[----:B------:R1:W-:Y:S03]  /*4f90*/  MUFU.EX2 R143, R3 ;  /* 0x00000003008f7308 */ /* 0x0003e60000000800 */
[----:B------:R-:W-:Y:S01]  /*4fa0*/  HMMA.16816.F32.BF16 R92, R4, R30, R84 ;  /* 0x0000001e045c723c */ /* 0x000fe20000041854 */
[----:B------:R-:W-:Y:S06]  /*4fb0*/  LDSM.16.MT88.4 R28, [R198+0x5800] ;  /* 0x00580000c61c783b */ /* 0x000fec0000004200 */
[----:B------:R-:W-:-:S02]  /*4fc0*/  F2FP.BF16.PACK_AB R4, R148, R149 ;  /* 0x000000959404723e */ /* 0x000fc400000010ff */
[----:B---3--:R-:W-:Y:S02]  /*4fd0*/  F2FP.BF16.PACK_AB R6, R146, R147 ;  /* 0x000000939206723e */ /* 0x008fe400000010ff */
[----:B--2---:R-:W-:Y:S01]  /*4fe0*/  F2FP.BF16.PACK_AB R5, R144, R145 ;  /* 0x000000919005723e */ /* 0x004fe200000010ff */
        /* <DEDUP_REMOVED lines=9> */
[----:B-1----:R-:W-:-:S04]  /*5080*/  FFMA.FTZ R3, R171, c[0x0][0x2d0], -R2 ;  /* 0x0000b400ab037a23 */ /* 0x002fc80000010802 */
[----:B------:R1:W2:Y:S03]  /*5090*/  MUFU.EX2 R141, R3 ;  /* 0x00000003008d7308 */ /* 0x0002a60000000800 */
[C---:B------:R-:W-:Y:S08]  /*50a0*/  HMMA.16816.F32.BF16 R72, R4.reuse, R20, R52 ;  /* 0x000000140448723c */ /* 0x040ff00000041834 */
[----:B------:R-:W-:Y:S01]  /*50b0*/  HMMA.16816.F32.BF16 R64, R4, R22, R56 ;  /* 0x000000160440723c */ /* 0x000fe20000041838 */
[----:B------:R-:W3:Y:S01]  /*50c0*/  LDSM.16.MT88.4 R20, [R200+0x5800] ;  /* 0x00580000c814783b */ /* 0x000ee20000004200 */
[----:B-1----:R-:W-:-:S06]  /*50d0*/  FFMA.FTZ R3, R180, c[0x0][0x2d0], -R2 ;  /* 0x0000b400b4037a23 */ /* 0x002fcc0000010802 */
[C---:B------:R-:W-:Y:S01]  /*50e0*/  HMMA.16816.F32.BF16 R112, R4.reuse, R32, R80 ;  /* 0x000000200470723c */ /* 0x040fe20000041850 */
[----:B------:R1:W-:Y:S07]  /*50f0*/  MUFU.EX2 R140, R3 ;  /* 0x00000003008c7308 */ /* 0x0003ee0000000800 */
[C---:B------:R-:W-:Y:S01]  /*5100*/  HMMA.16816.F32.BF16 R80, R4.reuse, R18, R60 ;  /* 0x000000120450723c */ /* 0x040fe2000004183c */
[----:B------:R-:W-:Y:S07]  /*5110*/  LDSM.16.MT88.4 R16, [R197+0x2800] ;  /* 0x00280000c510783b */ /* 0x000fee0000004200 */
[----:B------:R-:W-:Y:S01]  /*5120*/  HMMA.16816.F32.BF16 R60, R4, R12, R48 ;  /* 0x0000000c043c723c */ /* 0x000fe20000041830 */
[----:B-1----:R-:W-:-:S04]  /*5130*/  FFMA.FTZ R3, R181, c[0x0][0x2d0], -R2 ;  /* 0x0000b400b5037a23 */ /* 0x002fc80000010802 */
[----:B------:R1:W4:Y:S03]  /*5140*/  MUFU.EX2 R139, R3 ;  /* 0x00000003008b7308 */ /* 0x0003260000000800 */
[C---:B------:R-:W-:Y:S01]  /*5150*/  HMMA.16816.F32.BF16 R52, R4.reuse, R14, R40 ;  /* 0x0000000e0434723c */ /* 0x040fe20000041828 */
[----:B------:R-:W5:Y:S07]  /*5160*/  LDSM.16.MT88.4 R12, [R199+0x2800] ;  /* 0x00280000c70c783b */ /* 0x000f6e0000004200 */
[----:B------:R-:W-:Y:S01]  /*5170*/  HMMA.16816.F32.BF16 R100, R4, R34, R76 ;  /* 0x000000220464723c */ /* 0x000fe2000004184c */
[----:B-1----:R-:W-:-:S07]  /*5180*/  FFMA.FTZ R3, R182, c[0x0][0x2d0], -R0 ;  /* 0x0000b400b6037a23 */ /* 0x002fce0000010800 */
[C---:B------:R-:W-:Y:S01]  /*5190*/  HMMA.16816.F32.BF16 R76, R4.reuse, R26, R68 ;  /* 0x0000001a044c723c */ /* 0x040fe20000041844 */
[----:B------:R-:W1:Y:S01]  /*51a0*/  LDSM.16.MT88.4 R24, [R200+0x2800] ;  /* 0x00280000c818783b */ /* 0x000e620000004200 */
[----:B------:R2:W-:Y:S06]  /*51b0*/  MUFU.EX2 R124, R3 ;  /* 0x00000003007c7308 */ /* 0x0005ec0000000800 */
[C---:B------:R-:W-:Y:S08]  /*51c0*/  HMMA.16816.F32.BF16 R48, R4.reuse, R8, R44 ;  /* 0x000000080430723c */ /* 0x040ff0000004182c */
[----:B---3--:R-:W-:Y:S01]  /*51d0*/  HMMA.16816.F32.BF16 R44, R4, R20, R116 ;  /* 0x00000014042c723c */ /* 0x008fe20000041874 */
[----:B------:R-:W-:Y:S01]  /*51e0*/  LDSM.16.MT88.4 R116, [R197+0x3000] ;  /* 0x00300000c574783b */ /* 0x000fe20000004200 */
[----:B--2---:R-:W-:-:S04]  /*51f0*/  FFMA.FTZ R3, R183, c[0x0][0x2d0], -R0 ;  /* 0x0000b400b7037a23 */ /* 0x004fc80000010800 */
[----:B------:R2:W3:Y:S02]  /*5200*/  MUFU.EX2 R138, R3 ;  /* 0x00000003008a7308 */ /* 0x0004e40000000800 */
[C---:B------:R-:W-:Y:S01]  /*5210*/  HMMA.16816.F32.BF16 R40, R4.reuse, R22, R92 ;  /* 0x000000160428723c */ /* 0x040fe2000004185c */
[----:B------:R-:W1:Y:S07]  /*5220*/  LDSM.16.MT88.4 R20, [R199+0x6000] ;  /* 0x00600000c714783b */ /* 0x000e6e0000004200 */
[----:B------:R-:W-:Y:S01]  /*5230*/  HMMA.16816.F32.BF16 R36, R4, R10, R36 ;  /* 0x0000000a0424723c */ /* 0x000fe20000041824 */
[----:B------:R-:W-:Y:S01]  /*5240*/  LDSM.16.MT88.4 R8, [R198+0x2800] ;  /* 0x00280000c608783b */ /* 0x000fe20000004200 */
[----:B--2---:R-:W-:-:S06]  /*5250*/  FFMA.FTZ R3, R214, c[0x0][0x2d0], -R0 ;  /* 0x0000b400d6037a23 */ /* 0x004fcc0000010800 */
[C---:B------:R-:W-:Y:S01]  /*5260*/  HMMA.16816.F32.BF16 R32, R4.reuse, R28, R88 ;  /* 0x0000001c0420723c */ /* 0x040fe20000041858 */
[----:B------:R-:W-:Y:S01]  /*5270*/  LDSM.16.MT88.4 R88, [R197+0x6800] ;  /* 0x00680000c558783b */ /* 0x000fe20000004200 */
[----:B------:R2:W-:Y:S06]  /*5280*/  MUFU.EX2 R137, R3 ;  /* 0x0000000300897308 */ /* 0x0005ec0000000800 */
[----:B------:R-:W-:Y:S01]  /*5290*/  HMMA.16816.F32.BF16 R56, R4, R30, R104 ;  /* 0x0000001e0438723c */ /* 0x000fe20000041868 */
[----:B------:R-:W-:Y:S06]  /*52a0*/  LDSM.16.MT88.4 R28, [R197+0x6000] ;  /* 0x00600000c51c783b */ /* 0x000fec0000004200 */
[----:B------:R-:W-:-:S02]  /*52b0*/  F2FP.BF16.PACK_AB R4, R141, R125 ;  /* 0x0000007d8d04723e */ /* 0x000fc400000010ff */
[----:B----4-:R-:W-:Y:S01]  /*52c0*/  F2FP.BF16.PACK_AB R6, R139, R140 ;  /* 0x0000008c8b06723e */ /* 0x010fe200000010ff */
[----:B--2---:R-:W-:Y:S01]  /*52d0*/  FFMA.FTZ R3, R208, c[0x0][0x2d0], -R0 ;  /* 0x0000b400d0037a23 */ /* 0x004fe20000010800 */
[----:B---3--:R-:W-:Y:S02]  /*52e0*/  F2FP.BF16.PACK_AB R5, R138, R124 ;  /* 0x0000007c8a05723e */ /* 0x008fe400000010ff */
[----:B------:R-:W-:Y:S01]  /*52f0*/  IADD3 R208, R151, -0x2, RZ ;  /* 0xfffffffe97d07810 */ /* 0x000fe20007ffe0ff */
[----:B------:R-:W2:Y:S03]  /*5300*/  MUFU.EX2 R136, R3 ;  /* 0x0000000300887308 */ /* 0x000ea60000000800 */
[----:B------:R-:W-:Y:S02]  /*5310*/  ISETP.GE.AND P0, PT, R208, R238, PT ;  /* 0x000000eed000720c */ /* 0x000fe40003f06270 */
[----:B--2---:R-:W-:Y:S01]  /*5320*/  F2FP.BF16.PACK_AB R7, R136, R137 ;  /* 0x000000898807723e */ /* 0x004fe200000010ff */
[----:B------:R-:W-:-:S04]  /*5330*/  FFMA.FTZ R3, R223, c[0x0][0x2d0], -R2 ;  /* 0x0000b400df037a23 */ /* 0x000fc80000010802 */
[----:B------:R2:W-:Y:S02]  /*5340*/  MUFU.EX2 R108, R3 ;  /* 0x00000003006c7308 */ /* 0x0005e40000000800 */
[C---:B-----5:R-:W-:Y:S08]  /*5350*/  HMMA.16816.F32.BF16 R68, R4.reuse, R12, R96 ;  /* 0x0000000c0444723c */ /* 0x060ff00000041860 */
[----:B------:R-:W-:Y:S01]  /*5360*/  HMMA.16816.F32.BF16 R76, R4, R14, R76 ;  /* 0x0000000e044c723c */ /* 0x000fe2000004184c */
[----:B------:R-:W3:Y:S01]  /*5370*/  LDSM.16.MT88.4 R12, [R198+0x6000] ;  /* 0x00600000c60c783b */ /* 0x000ee20000004200 */
[----:B--2---:R-:W-:-:S06]  /*5380*/  FFMA.FTZ R3, R224, c[0x0][0x2d0], -R2 ;  /* 0x0000b400e0037a23 */ /* 0x004fcc0000010802 */
[C---:B------:R-:W-:Y:S08]  /*5390*/  HMMA.16816.F32.BF16 R112, R4.reuse, R16, R112 ;  /* 0x000000100470723c */ /* 0x040ff00000041870 */
[C---:B------:R-:W-:Y:S08]  /*53a0*/  HMMA.16816.F32.BF16 R16, R4.reuse, R18, R100 ;  /* 0x000000120410723c */ /* 0x040ff00000041864 */
[C---:B-1----:R-:W-:Y:S01]  /*53b0*/  HMMA.16816.F32.BF16 R100, R4.reuse, R26, R64 ;  /* 0x0000001a0464723c */ /* 0x042fe20000041840 */
[----:B------:R1:W2:Y:S01]  /*53c0*/  MUFU.EX2 R26, R3 ;  /* 0x00000003001a7308 */ /* 0x0002a20000000800 */
[----:B------:R-:W-:Y:S06]  /*53d0*/  LDSM.16.MT88.4 R64, [R199+0x3000] ;  /* 0x00300000c740783b */ /* 0x000fec0000004200 */
[C---:B------:R-:W-:Y:S01]  /*53e0*/  HMMA.16816.F32.BF16 R96, R4.reuse, R24, R72 ;  /* 0x000000180460723c */ /* 0x040fe20000041848 */
[----:B------:R-:W-:Y:S07]  /*53f0*/  LDSM.16.MT88.4 R72, [R198+0x3000] ;  /* 0x00300000c648783b */ /* 0x000fee0000004200 */
[----:B------:R-:W-:Y:S01]  /*5400*/  HMMA.16816.F32.BF16 R48, R4, R20, R48 ;  /* 0x000000140430723c */ /* 0x000fe20000041830 */
[--C-:B-1----:R-:W-:Y:S01]  /*5410*/  FFMA.FTZ R3, R225, c[0x0][0x2d0], -R2.reuse ;  /* 0x0000b400e1037a23 */ /* 0x102fe20000010802 */
[----:B--2---:R-:W-:Y:S01]  /*5420*/  F2FP.BF16.PACK_AB R104, R26, R108 ;  /* 0x0000006c1a68723e */ /* 0x004fe200000010ff */
[----:B------:R-:W-:-:S02]  /*5430*/  FFMA.FTZ R2, R226, c[0x0][0x2d0], -R2 ;  /* 0x0000b400e2027a23 */ /* 0x000fc40000010802 */
[----:B------:R-:W-:Y:S03]  /*5440*/  MUFU.EX2 R25, R3 ;  /* 0x0000000300197308 */ /* 0x000fe60000000800 */
[C---:B---3--:R-:W-:Y:S05]  /*5450*/  HMMA.16816.F32.BF16 R32, R4.reuse, R12, R32 ;  /* 0x0000000c0420723c */ /* 0x048fea0000041820 */
[----:B------:R1:W2:Y:S03]  /*5460*/  MUFU.EX2 R24, R2 ;  /* 0x0000000200187308 */ /* 0x0002a60000000800 */
[C---:B------:R-:W-:Y:S01]  /*5470*/  HMMA.16816.F32.BF16 R92, R4.reuse, R10, R80 ;  /* 0x0000000a045c723c */ /* 0x040fe20000041850 */
[----:B------:R-:W-:Y:S07]  /*5480*/  LDSM.16.MT88.4 R80, [R200+0x3000] ;  /* 0x00300000c850783b */ /* 0x000fee0000004200 */
[----:B------:R-:W-:Y:S01]  /*5490*/  HMMA.16816.F32.BF16 R84, R4, R8, R84 ;  /* 0x000000080454723c */ /* 0x000fe20000041854 */
[----:B------:R-:W3:Y:S01]  /*54a0*/  LDSM.16.MT88.4 R8, [R200+0x6000] ;  /* 0x00600000c808783b */ /* 0x000ee20000004200 */
[----:B-1----:R-:W-:Y:S01]  /*54b0*/  FFMA.FTZ R2, R227, c[0x0][0x2d0], -R0 ;  /* 0x0000b400e3027a23 */ /* 0x002fe20000010800 */
[----:B--2---:R-:W-:-:S05]  /*54c0*/  F2FP.BF16.PACK_AB R106, R24, R25 ;  /* 0x00000019186a723e */ /* 0x004fca00000010ff */
[C---:B------:R-:W-:Y:S01]  /*54d0*/  HMMA.16816.F32.BF16 R120, R4.reuse, R28, R60 ;  /* 0x0000001c0478723c */ /* 0x040fe2000004183c */
[----:B------:R1:W-:Y:S07]  /*54e0*/  MUFU.EX2 R21, R2 ;  /* 0x0000000200157308 */ /* 0x0003ee0000000800 */
[C---:B------:R-:W-:Y:S08]  /*54f0*/  HMMA.16816.F32.BF16 R52, R4.reuse, R30, R52 ;  /* 0x0000001e0434723c */ /* 0x040ff00000041834 */
[----:B------:R-:W-:Y:S01]  /*5500*/  HMMA.16816.F32.BF16 R36, R4, R22, R36 ;  /* 0x000000160424723c */ /* 0x000fe20000041824 */
[----:B-1----:R-:W-:-:S04]  /*5510*/  FFMA.FTZ R2, R233, c[0x0][0x2d0], -R0 ;  /* 0x0000b400e9027a23 */ /* 0x002fc80000010800 */
[----:B------:R1:W2:Y:S03]  /*5520*/  MUFU.EX2 R20, R2 ;  /* 0x0000000200147308 */ /* 0x0002a60000000800 */
[C---:B------:R-:W-:Y:S08]  /*5530*/  HMMA.16816.F32.BF16 R56, R4.reuse, R14, R56 ;  /* 0x0000000e0438723c */ /* 0x040ff00000041838 */
[----:B---3--:R-:W-:Y:S01]  /*5540*/  HMMA.16816.F32.BF16 R44, R4, R8, R44 ;  /* 0x00000008042c723c */ /* 0x008fe2000004182c */
[--C-:B-1----:R-:W-:Y:S01]  /*5550*/  FFMA.FTZ R2, R232, c[0x0][0x2d0], -R0.reuse ;  /* 0x0000b400e8027a23 */ /* 0x102fe20000010800 */
[----:B--2---:R-:W-:Y:S01]  /*5560*/  F2FP.BF16.PACK_AB R105, R20, R21 ;  /* 0x000000151469723e */ /* 0x004fe200000010ff */
[----:B------:R-:W-:-:S02]  /*5570*/  FFMA.FTZ R0, R246, c[0x0][0x2d0], -R0 ;  /* 0x0000b400f6007a23 */ /* 0x000fc40000010800 */
[----:B------:R1:W-:Y:S03]  /*5580*/  MUFU.EX2 R13, R2 ;  /* 0x00000002000d7308 */ /* 0x0003e60000000800 */
[----:B------:R-:W-:Y:S01]  /*5590*/  HMMA.16816.F32.BF16 R40, R4, R10, R40 ;  /* 0x0000000a0428723c */ /* 0x000fe20000041828 */
[----:B------:R-:W-:Y:S04]  /*55a0*/  LDSM.16.MT88.4 R4, [R200+0x6800] ;  /* 0x00680000c804783b */ /* 0x000fe80000004200 */
[----:B------:R2:W3:Y:S01]  /*55b0*/  MUFU.EX2 R12, R0 ;  /* 0x00000000000c7308 */ /* 0x0004e20000000800 */
[----:B-1----:R-:W-:-:S04]  /*55c0*/  FADD.FTZ R2, R161, R127 ;  /* 0x0000007fa1027221 */ /* 0x002fc80000010000 */
[----:B------:R-:W-:Y:S02]  /*55d0*/  FADD.FTZ R2, R155, R2 ;  /* 0x000000029b027221 */ /* 0x000fe40000010000 */
[----:B--2---:R-:W-:Y:S01]  /*55e0*/  FADD.FTZ R0, R126, R170 ;  /* 0x000000aa7e007221 */ /* 0x004fe20000010000 */
[----:B---3--:R-:W-:Y:S01]  /*55f0*/  F2FP.BF16.PACK_AB R107, R12, R13 ;  /* 0x0000000d0c6b723e */ /* 0x008fe200000010ff */
        /* <DEDUP_REMOVED lines=23> */
[----:B------:R-:W-:Y:S01]  /*5770*/  FADD.FTZ R0, R215, R3 ;  /* 0x00000003d7007221 */ /* 0x000fe20000010000 */
[----:B------:R-:W1:Y:S01]  /*5780*/  LDSM.16.MT88.4 R92, [R199+0x6800] ;  /* 0x00680000c75c783b */ /* 0x000e620000004200 */
        /* <DEDUP_REMOVED lines=39> */
[----:B------:R-:W-:Y:S01]  /*5a00*/  HMMA.16816.F32.BF16 R92, R104, R94, R36 ;  /* 0x0000005e685c723c */ /* 0x000fe20000041824 */
[----:B------:R-:W-:-:S07]  /*5a10*/  FADD.FTZ R227, R12, R0 ;  /* 0x000000000ce37221 */ /* 0x000fce0000010000 */
[C---:B------:R-:W-:Y:S08]  /*5a20*/  HMMA.16816.F32.BF16 R100, R104.reuse, R102, R56 ;  /* 0x000000666864723c */ /* 0x040ff00000041838 */
[C---:B------:R-:W-:Y:S08]  /*5a30*/  HMMA.16816.F32.BF16 R124, R104.reuse, R4, R44 ;  /* 0x00000004687c723c */ /* 0x040ff0000004182c */
[----:B------:R-:W-:Y:S01]  /*5a40*/  HMMA.16816.F32.BF16 R104, R104, R6, R40 ;  /* 0x000000066868723c */ /* 0x000fe20000041828 */
[----:B------:R-:W-:Y:S07]  /*5a50*/  @!UPT UIADD3 URZ, URZ, URZ, URZ ;  /* 0x0000003f3f3ff290 */ /* 0x000fee000fffe03f */
[----:B------:R-:W-:Y:S11]  /*5a60*/  @!P0 BRA `(.L_x_1477) ;  /* 0x0000320000008947 */ /* 0x000ff60003800000 */
[----:B------:R-:W1:Y:S01]  /*5a70*/  S2R R151, SR_TID.X ;  /* 0x0000000000977919 */ /* 0x000e620000002100 */
[----:B------:R-:W-:Y:S01]  /*5a80*/  LOP3.LUT P1, RZ, R234, 0x2, RZ, 0xc0, !PT ;  /* 0x00000002eaff7812 */ /* 0x000fe2000782c0ff */
[----:B------:R-:W-:Y:S01]  /*5a90*/  IMAD.MOV.U32 R0, RZ, RZ, c[0x0][0x208] ;  /* 0x00008200ff007624 */ /* 0x000fe200078e00ff */
[----:B------:R-:W-:Y:S01]  /*5aa0*/  LOP3.LUT R209, R209, 0xfffffffd, RZ, 0xc0, !PT ;  /* 0xfffffffdd1d17812 */ /* 0x000fe200078ec0ff */
[----:B------:R-:W-:Y:S01]  /*5ab0*/  IMAD.MOV.U32 R214, RZ, RZ, c[0x0][0x20c] ;  /* 0x00008300ffd67624 */ /* 0x000fe200078e00ff */
[----:B------:R-:W-:Y:S01]  /*5ac0*/  ISETP.GE.AND P6, PT, R231, c[0x0][0x1d4], PT ;  /* 0x00007500e7007a0c */ /* 0x000fe20003fc6270 */
[----:B------:R-:W-:Y:S01]  /*5ad0*/  IMAD.SHL.U32 R247, R0, 0x40, RZ ;  /* 0x0000004000f77824 */ /* 0x000fe200078e00ff */
[----:B------:R-:W-:Y:S01]  /*5ae0*/  ISETP.GE.AND P5, PT, R228, c[0x0][0x1d4], PT ;  /* 0x00007500e4007a0c */ /* 0x000fe20003fa6270 */
[----:B------:R-:W-:Y:S01]  /*5af0*/  IMAD.MOV.U32 R232, RZ, RZ, R242 ;  /* 0x000000ffffe87224 */ /* 0x000fe200078e00f2 */
[C-C-:B------:R-:W-:Y:S01]  /*5b00*/  SHF.L.U64.HI R246, R0.reuse, 0x6, R214.reuse ;  /* 0x0000000600f67819 */ /* 0x140fe200000102d6 */
[----:B------:R-:W-:Y:S01]  /*5b10*/  IMAD.MOV.U32 R233, RZ, RZ, R241 ;  /* 0x000000ffffe97224 */ /* 0x000fe200078e00f1 */
[C---:B------:R-:W-:Y:S01]  /*5b20*/  SHF.L.U64.HI R215, R0.reuse, 0x5, R214 ;  /* 0x0000000500d77819 */ /* 0x040fe200000102d6 */
[----:B------:R-:W-:Y:S01]  /*5b30*/  IMAD.SHL.U32 R214, R0, 0x20, RZ ;  /* 0x0000002000d67824 */ /* 0x000fe200078e00ff */
[----:B------:R-:W-:-:S02]  /*5b40*/  LOP3.LUT P4, RZ, R234, 0x4, RZ, 0xc0, !PT ;  /* 0x00000004eaff7812 */ /* 0x000fc4000788c0ff */
[----:B------:R-:W-:-:S04]  /*5b50*/  @P1 LOP3.LUT R209, R209, 0x2, RZ, 0xfc, !PT ;  /* 0x00000002d1d11812 */ /* 0x000fc800078efcff */
[----:B------:R-:W-:Y:S02]  /*5b60*/  LOP3.LUT R209, R209, 0xfffffffe, RZ, 0xc0, !PT ;  /* 0xfffffffed1d17812 */ /* 0x000fe400078ec0ff */
[----:B-1----:R-:W-:-:S13]  /*5b70*/  ISETP.GT.AND P0, PT, R151, 0x7f, PT ;  /* 0x0000007f9700780c */ /* 0x002fda0003f04270 */
[----:B------:R-:W-:Y:S02]  /*5b80*/  @P0 LOP3.LUT R209, R209, 0x1, RZ, 0xfc, !PT ;  /* 0x00000001d1d10812 */ /* 0x000fe400078efcff */
.L_x_1480:
[----:B------:R-:W-:Y:S04]  /*5b90*/  DEPBAR.LE SB0, 0x0 ;  /* 0x000080000000791a */ /* 0x000fe80000000000 */
[----:B------:R-:W-:Y:S01]  /*5ba0*/  WARPSYNC 0xffffffff ;  /* 0xffffffff00007948 */ /* 0x000fe20003800000 */
[----:B------:R-:W-:Y:S01]  /*5bb0*/  BAR.SYNC.DEFER_BLOCKING 0x0 ;  /* 0x0000000000007b1d */ /* 0x000fe20000010000 */
[----:B------:R-:W-:Y:S02]  /*5bc0*/  LOP3.LUT P0, RZ, R234, 0x2, RZ, 0xc0, !PT ;  /* 0x00000002eaff7812 */ /* 0x000fe4000780c0ff */
[----:B------:R-:W-:Y:S02]  /*5bd0*/  IADD3 R0, R111, 0x20, RZ ;  /* 0x000000206f007810 */ /* 0x000fe40007ffe0ff */
[----:B------:R-:W-:Y:S02]  /*5be0*/  SHF.R.S32.HI R2, RZ, 0x1f, R208 ;  /* 0x0000001fff027819 */ /* 0x000fe400000114d0 */
[----:B------:R-:W-:Y:S03]  /*5bf0*/  LOP3.LUT R209, R209, 0xfffffffb, RZ, 0xc0, !PT ;  /* 0xfffffffbd1d17812 */ /* 0x000fe600078ec0ff */
[----:B------:R-:W-:Y:S02]  /*5c00*/  IMAD R108, R2, c[0x0][0x208], RZ ;  /* 0x00008200026c7a24 */ /* 0x000fe400078e02ff */
[C---:B------:R-:W-:Y:S02]  /*5c10*/  IMAD.WIDE.U32 R2, R208.reuse, c[0x0][0x208], RZ ;  /* 0x00008200d0027a25 */ /* 0x040fe400078e00ff */
[----:B------:R-:W-:Y:S02]  /*5c20*/  @P0 IADD3 R0, R111, -0x20, RZ ;  /* 0xffffffe06f000810 */ /* 0x000fe40007ffe0ff */
[----:B------:R-:W-:Y:S04]  /*5c30*/  IMAD R108, R208, c[0x0][0x20c], R108 ;  /* 0x00008300d06c7a24 */ /* 0x000fe800078e026c */
[----:B------:R-:W-:Y:S01]  /*5c40*/  IMAD.IADD R3, R3, 0x1, R108 ;  /* 0x0000000103037824 */ /* 0x000fe200078e026c */
[----:B------:R-:W1:Y:S03]  /*5c50*/  LDSM.16.M88.4 R8, [R111] ;  /* 0x000000006f08783b */ /* 0x000e660000000200 */
[----:B------:R-:W-:Y:S01]  /*5c60*/  IMAD R3, R3, 0x70, RZ ;  /* 0x0000007003037824 */ /* 0x000fe200078e02ff */
[----:B------:R-:W-:Y:S02]  /*5c70*/  BSSY B0, `(.L_x_1478) ;  /* 0x0000106000007945 */ /* 0x000fe40003800000 */
[----:B------:R-:W2:Y:S06]  /*5c80*/  LDSM.16.M88.4 R16, [R111+0x800] ;  /* 0x000800006f10783b */ /* 0x000eac0000000200 */
[----:B------:R-:W3:Y:S06]  /*5c90*/  LDSM.16.M88.4 R24, [R111+0x1000] ;  /* 0x001000006f18783b */ /* 0x000eec0000000200 */
[----:B------:R-:W4:Y:S06]  /*5ca0*/  LDSM.16.M88.4 R32, [R111+0x1800] ;  /* 0x001800006f20783b */ /* 0x000f2c0000000200 */
[----:B------:R-:W5:Y:S06]  /*5cb0*/  LDSM.16.M88.4 R40, [R111+0x2000] ;  /* 0x002000006f28783b */ /* 0x000f6c0000000200 */
[----:B------:R-:W3:Y:S06]  /*5cc0*/  LDSM.16.M88.4 R48, [R111+0x2800] ;  /* 0x002800006f30783b */ /* 0x000eec0000000200 */
[----:B------:R-:W4:Y:S01]  /*5cd0*/  LDSM.16.M88.4 R56, [R111+0x3000] ;  /* 0x003000006f38783b */ /* 0x000f220000000200 */
[C---:B-1----:R-:W-:Y:S05]  /*5ce0*/  HMMA.16816.F32.BF16 R4, R128.reuse, R8, RZ ;  /* 0x000000088004723c */ /* 0x042fea00000418ff */
[----:B------:R-:W1:Y:S03]  /*5cf0*/  LDSM.16.M88.4 R136, [R0] ;  /* 0x000000000088783b */ /* 0x000e660000000200 */
[C---:B------:R-:W-:Y:S03]  /*5d00*/  HMMA.16816.F32.BF16 R8, R128.reuse, R10, RZ ;  /* 0x0000000a8008723c */ /* 0x040fe600000418ff */
[----:B------:R-:W1:Y:S06]  /*5d10*/  LDSM.16.M88.4 R140, [R0+0x800] ;  /* 0x00080000008c783b */ /* 0x000e6c0000000200 */
[----:B------:R-:W1:Y:S01]  /*5d20*/  LDSM.16.M88.4 R144, [R0+0x1000] ;  /* 0x001000000090783b */ /* 0x000e620000000200 */
[C---:B--2---:R-:W-:Y:S05]  /*5d30*/  HMMA.16816.F32.BF16 R12, R128.reuse, R16, RZ ;  /* 0x00000010800c723c */ /* 0x044fea00000418ff */
[----:B------:R-:W-:Y:S03]  /*5d40*/  LDSM.16.M88.4 R152, [R0+0x3000] ;  /* 0x003000000098783b */ /* 0x000fe60000000200 */
[C---:B------:R-:W-:Y:S03]  /*5d50*/  HMMA.16816.F32.BF16 R16, R128.reuse, R18, RZ ;  /* 0x000000128010723c */ /* 0x040fe600000418ff */
[----:B------:R-:W2:Y:S05]  /*5d60*/  S2R R148, SR_TID.X ;  /* 0x0000000000947919 */ /* 0x000eaa0000002100 */
[C---:B---3--:R-:W-:Y:S08]  /*5d70*/  HMMA.16816.F32.BF16 R20, R128.reuse, R24, RZ ;  /* 0x000000188014723c */ /* 0x048ff000000418ff */
[C---:B------:R-:W-:Y:S08]  /*5d80*/  HMMA.16816.F32.BF16 R24, R128.reuse, R26, RZ ;  /* 0x0000001a8018723c */ /* 0x040ff000000418ff */
[C---:B----4-:R-:W-:Y:S01]  /*5d90*/  HMMA.16816.F32.BF16 R28, R128.reuse, R32, RZ ;  /* 0x00000020801c723c */ /* 0x050fe200000418ff */
[----:B--2---:R-:W-:Y:S03]  /*5da0*/  ISETP.GT.AND P2, PT, R148, 0x7f, PT ;  /* 0x0000007f9400780c */ /* 0x004fe60003f44270 */
[----:B------:R-:W-:Y:S04]  /*5db0*/  IMAD.WIDE.U32 R148, R2, 0x70, R214 ;  /* 0x0000007002947825 */ /* 0x000fe800078e00d6 */
[C---:B------:R-:W-:Y:S01]  /*5dc0*/  HMMA.16816.F32.BF16 R32, R128.reuse, R34, RZ ;  /* 0x000000228020723c */ /* 0x040fe200000418ff */
[----:B------:R-:W-:Y:S07]  /*5dd0*/  IMAD.IADD R108, R3, 0x1, R149 ;  /* 0x00000001036c7824 */ /* 0x000fee00078e0295 */
[C---:B-----5:R-:W-:Y:S01]  /*5de0*/  HMMA.16816.F32.BF16 R36, R128.reuse, R40, RZ ;  /* 0x000000288024723c */ /* 0x060fe200000418ff */
[----:B------:R-:W-:Y:S04]  /*5df0*/  @!P2 IADD3 R148, P1, P0, R214, R148, R214 ;  /* 0x00000094d694a210 */ /* 0x000fe8000783e0d6 */
[----:B------:R-:W-:Y:S02]  /*5e00*/  @!P2 IADD3.X R149, R215, R108, R215, P1, P0 ;  /* 0x0000006cd795a210 */ /* 0x000fe40000fe04d7 */
[----:B------:R-:W-:Y:S01]  /*5e10*/  @!P2 IADD3 R108, P0, R148, R242, RZ ;  /* 0x000000f2946ca210 */ /* 0x000fe20007f1e0ff */
[C---:B------:R-:W-:Y:S08]  /*5e20*/  HMMA.16816.F32.BF16 R40, R128.reuse, R42, RZ ;  /* 0x0000002a8028723c */ /* 0x040ff000000418ff */
[C---:B------:R-:W-:Y:S08]  /*5e30*/  HMMA.16816.F32.BF16 R44, R128.reuse, R48, RZ ;  /* 0x00000030802c723c */ /* 0x040ff000000418ff */
[C---:B------:R-:W-:Y:S08]  /*5e40*/  HMMA.16816.F32.BF16 R48, R128.reuse, R50, RZ ;  /* 0x000000328030723c */ /* 0x040ff000000418ff */
[C---:B------:R-:W-:Y:S08]  /*5e50*/  HMMA.16816.F32.BF16 R52, R128.reuse, R56, RZ ;  /* 0x000000388034723c */ /* 0x040ff000000418ff */
[----:B------:R-:W-:Y:S08]  /*5e60*/  HMMA.16816.F32.BF16 R56, R128, R58, RZ ;  /* 0x0000003a8038723c */ /* 0x000ff000000418ff */
[C---:B-1----:R-:W-:Y:S08]  /*5e70*/  HMMA.16816.F32.BF16 R4, R132.reuse, R136, R4 ;  /* 0x000000888404723c */ /* 0x042ff00000041804 */
[C---:B------:R-:W-:Y:S01]  /*5e80*/  HMMA.16816.F32.BF16 R8, R132.reuse, R138, R8 ;  /* 0x0000008a8408723c */ /* 0x040fe20000041808 */
[----:B------:R-:W1:Y:S07]  /*5e90*/  LDSM.16.M88.4 R136, [R0+0x1800] ;  /* 0x001800000088783b */ /* 0x000e6e0000000200 */
[C---:B------:R-:W-:Y:S07]  /*5ea0*/  HMMA.16816.F32.BF16 R12, R132.reuse, R140, R12 ;  /* 0x0000008c840c723c */ /* 0x040fee000004180c */
[----:B------:R-:W-:Y:S01]  /*5eb0*/  IMAD.WIDE.U32 R140, R2, 0x70, R232 ;  /* 0x00000070028c7825 */ /* 0x000fe200078e00e8 */
[C---:B------:R-:W-:Y:S04]  /*5ec0*/  HMMA.16816.F32.BF16 R16, R132.reuse, R142, R16 ;  /* 0x0000008e8410723c */ /* 0x040fe80000041810 */
[----:B------:R-:W-:Y:S01]  /*5ed0*/  IMAD.IADD R3, R141, 0x1, R3 ;  /* 0x000000018d037824 */ /* 0x000fe200078e0203 */
[----:B------:R-:W-:Y:S01]  /*5ee0*/  LEA R2, P1, R140, c[0x0][0x1f8], 0x1 ;  /* 0x00007e008c027a11 */ /* 0x000fe200078208ff */
[----:B------:R-:W-:Y:S01]  /*5ef0*/  @!P2 IMAD.X R141, R149, 0x1, R241, P0 ;  /* 0x00000001958da824 */ /* 0x000fe200000e06f1 */
[----:B------:R-:W-:Y:S01]  /*5f00*/  @!P2 LEA R162, P0, R108, c[0x0][0x1f8], 0x1 ;  /* 0x00007e006ca2aa11 */ /* 0x000fe200078008ff */
[C---:B------:R-:W-:Y:S01]  /*5f10*/  HMMA.16816.F32.BF16 R20, R132.reuse, R144, R20 ;  /* 0x000000908414723c */ /* 0x040fe20000041814 */
[----:B------:R-:W-:Y:S03]  /*5f20*/  LDSM.16.M88.4 R148, [R0+0x2800] ;  /* 0x002800000094783b */ /* 0x000fe60000000200 */
[----:B------:R-:W-:Y:S02]  /*5f30*/  LEA.HI.X R3, R140, c[0x0][0x1fc], R3, 0x1, P1 ;  /* 0x00007f008c037a11 */ /* 0x000fe400008f0c03 */
[----:B------:R-:W-:Y:S01]  /*5f40*/  @!P2 LEA.HI.X R163, R108, c[0x0][0x1fc], R141, 0x1, P0 ;  /* 0x00007f006ca3aa11 */ /* 0x000fe200000f0c8d */
[----:B------:R-:W-:Y:S01]  /*5f50*/  IMAD.MOV.U32 R108, RZ, RZ, R110 ;  /* 0x000000ffff6c7224 */ /* 0x000fe200078e006e */
[C---:B------:R-:W-:Y:S01]  /*5f60*/  HMMA.16816.F32.BF16 R24, R132.reuse, R146, R24 ;  /* 0x000000928418723c */ /* 0x040fe20000041818 */
[----:B------:R2:W3:Y:S03]  /*5f70*/  LDSM.16.M88.4 R140, [R0+0x2000] ;  /* 0x00200000008c783b */ /* 0x0004e60000000200 */
[-C--:B------:R-:W-:Y:S03]  /*5f80*/  IADD3 R160, P1, R2, R247.reuse, RZ ;  /* 0x000000f702a07210 */ /* 0x080fe60007f3e0ff */
[----:B------:R-:W-:Y:S01]  /*5f90*/  @!PT LDS RZ, [RZ] ;  /* 0x00000000fffff984 */ /* 0x000fe20000000800 */
[----:B------:R-:W-:Y:S01]  /*5fa0*/  @!PT LDS RZ, [RZ] ;  /* 0x00000000fffff984 */ /* 0x000fe20000000800 */
[----:B------:R-:W-:Y:S01]  /*5fb0*/  @!PT LDS RZ, [RZ] ;  /* 0x00000000fffff984 */ /* 0x000fe20000000800 */
[----:B------:R4:W-:Y:S01]  /*5fc0*/  LDGSTS.E.BYPASS.LTC128B.128 [R207+0x100], [R2.64], !P5 ;  /* 0x0010000002cf7fae */ /* 0x0009e2000e901d46 */
[----:B------:R-:W-:Y:S01]  /*5fd0*/  IADD3 R144, P0, R160, R247, RZ ;  /* 0x000000f7a0907210 */ /* 0x000fe20007f1e0ff */
[C---:B-1----:R-:W-:Y:S03]  /*5fe0*/  HMMA.16816.F32.BF16 R28, R132.reuse, R136, R28 ;  /* 0x00000088841c723c */ /* 0x042fe6000004181c */
[--C-:B------:R-:W-:Y:S01]  /*5ff0*/  IMAD.X R161, R3, 0x1, R246.reuse, P1 ;  /* 0x0000000103a17824 */ /* 0x100fe200008e06f6 */
[----:B------:R4:W-:Y:S03]  /*6000*/  LDGSTS.E.BYPASS.LTC128B.128 [R207+0x3900], [R2.64+0x80], !P6 ;  /* 0x0390008002cf7fae */ /* 0x0009e6000f101d46 */
[----:B------:R-:W-:Y:S01]  /*6010*/  IMAD.X R145, R161, 0x1, R246, P0 ;  /* 0x00000001a1917824 */ /* 0x000fe200000e06f6 */
[C---:B------:R-:W-:Y:S02]  /*6020*/  HMMA.16816.F32.BF16 R32, R132.reuse, R138, R32 ;  /* 0x0000008a8420723c */ /* 0x040fe40000041820 */
[----:B------:R1:W-:Y:S01]  /*6030*/  LDGSTS.E.BYPASS.LTC128B.128 [R207+0x1100], [R160.64], !P5 ;  /* 0x01100000a0cf7fae */ /* 0x0003e2000e901d46 */
[----:B------:R-:W-:Y:S02]  /*6040*/  ISETP.GT.AND P0, PT, R208, R238, PT ;  /* 0x000000eed000720c */ /* 0x000fe40003f04270 */
[C---:B--2---:R-:W-:Y:S03]  /*6050*/  IADD3 R0, R111.reuse, 0x40, RZ ;  /* 0x000000406f007810 */ /* 0x044fe60007ffe0ff */
[----:B------:R1:W-:Y:S01]  /*6060*/  LDGSTS.E.BYPASS.LTC128B.128 [R207+0x4900], [R160.64+0x80], !P6 ;  /* 0x04900080a0cf7fae */ /* 0x0003e2000f101d46 */
[----:B------:R-:W-:Y:S05]  /*6070*/  @P4 IADD3 R0, R111, -0x40, RZ ;  /* 0xffffffc06f004810 */ /* 0x000fea0007ffe0ff */
[----:B------:R2:W-:Y:S02]  /*6080*/  LDGSTS.E.BYPASS.LTC128B.128 [R207+0x2100], [R144.64], !P5 ;  /* 0x0210000090cf7fae */ /* 0x0005e4000e901d46 */
[----:B------:R-:W-:Y:S04]  /*6090*/  @P0 LOP3.LUT R209, R209, 0x4, RZ, 0xfc, !PT ;  /* 0x00000004d1d10812 */ /* 0x000fe800078efcff */
[----:B------:R2:W-:Y:S01]  /*60a0*/  LDGSTS.E.BYPASS.LTC128B.128 [R207+0x5900], [R144.64+0x80], !P6 ;  /* 0x0590008090cf7fae */ /* 0x0005e2000f101d46 */
[C---:B---3--:R-:W-:Y:S05]  /*60b0*/  HMMA.16816.F32.BF16 R36, R132.reuse, R140, R36 ;  /* 0x0000008c8424723c */ /* 0x048fea0000041824 */
[----:B------:R1:W-:Y:S03]  /*60c0*/  @!P2 LDGSTS.E.BYPASS.LTC128B.128 [R207+0x3100], [R162.64], !P5 ;  /* 0x03100000a2cfafae */ /* 0x0003e6000e901d46 */
[C---:B------:R-:W-:Y:S03]  /*60d0*/  HMMA.16816.F32.BF16 R40, R132.reuse, R142, R40 ;  /* 0x0000008e8428723c */ /* 0x040fe60000041828 */
[----:B------:R1:W-:Y:S06]  /*60e0*/  @!P2 LDGSTS.E.BYPASS.LTC128B.128 [R207+0x6900], [R162.64+0x80], !P6 ;  /* 0x06900080a2cfafae */ /* 0x0003ec000f101d46 */
[----:B------:R-:W-:Y:S01]  /*60f0*/  LDSM.16.M88.4 R164, [R0+0x1000] ;  /* 0x0010000000a4783b */ /* 0x000fe20000000200 */
[C---:B------:R-:W-:Y:S05]  /*6100*/  HMMA.16816.F32.BF16 R44, R132.reuse, R148, R44 ;  /* 0x00000094842c723c */ /* 0x040fea000004182c */
[----:B------:R-:W0:Y:S03]  /*6110*/  LDGDEPBAR ;  /* 0x00000000000079af */ /* 0x000e260000000000 */
[C---:B------:R-:W-:Y:S03]  /*6120*/  HMMA.16816.F32.BF16 R48, R132.reuse, R150, R48 ;  /* 0x000000968430723c */ /* 0x040fe60000041830 */
[----:B--2---:R-:W2:Y:S05]  /*6130*/  LDSM.16.M88.4 R144, [R0] ;  /* 0x000000000090783b */ /* 0x004eaa0000000200 */
[C---:B------:R-:W-:Y:S01]  /*6140*/  HMMA.16816.F32.BF16 R52, R132.reuse, R152, R52 ;  /* 0x000000988434723c */ /* 0x040fe20000041834 */
[----:B------:R-:W-:Y:S06]  /*6150*/  LDSM.16.M88.4 R168, [R0+0x1800] ;  /* 0x0018000000a8783b */ /* 0x000fec0000000200 */
[----:B-1----:R-:W1:Y:S01]  /*6160*/  LDSM.16.M88.4 R160, [R0+0x800] ;  /* 0x0008000000a0783b */ /* 0x002e620000000200 */
[----:B------:R-:W-:Y:S05]  /*6170*/  HMMA.16816.F32.BF16 R56, R132, R154, R56 ;  /* 0x0000009a8438723c */ /* 0x000fea0000041838 */
[----:B------:R-:W3:Y:S06]  /*6180*/  LDSM.16.M88.4 R136, [R0+0x2000] ;  /* 0x002000000088783b */ /* 0x000eec0000000200 */
[----:B------:R-:W5:Y:S06]  /*6190*/  LDSM.16.M88.4 R140, [R0+0x2800] ;  /* 0x00280000008c783b */ /* 0x000f6c0000000200 */
[----:B------:R-:W3:Y:S06]  /*61a0*/  LDSM.16.M88.4 R148, [R0+0x3000] ;  /* 0x003000000094783b */ /* 0x000eec0000000200 */
[----:B------:R-:W-:Y:S01]  /*61b0*/  LDSM.16.M88.4 R152, [R196+0x800] ;  /* 0x00080000c498783b */ /* 0x000fe20000000200 */
[C---:B--2---:R-:W-:Y:S05]  /*61c0*/  HMMA.16816.F32.BF16 R4, R156.reuse, R144, R4 ;  /* 0x000000909c04723c */ /* 0x044fea0000041804 */
[----:B------:R-:W-:Y:S03]  /*61d0*/  LDSM.16.M88.4 R180, [R111+0x6000] ;  /* 0x006000006fb4783b */ /* 0x000fe60000000200 */
[C---:B------:R-:W-:Y:S03]  /*61e0*/  HMMA.16816.F32.BF16 R8, R156.reuse, R146, R8 ;  /* 0x000000929c08723c */ /* 0x040fe60000041808 */
[----:B------:R-:W2:Y:S05]  /*61f0*/  LDSM.16.M88.4 R144, [R196] ;  /* 0x00000000c490783b */ /* 0x000eaa0000000200 */
[C---:B-1----:R-:W-:Y:S08]  /*6200*/  HMMA.16816.F32.BF16 R12, R156.reuse, R160, R12 ;  /* 0x000000a09c0c723c */ /* 0x042ff0000004180c */
        /* <DEDUP_REMOVED lines=10> */
[----:B------:R-:W1:Y:S07]  /*62b0*/  LDSM.16.M88.4 R136, [R196+0x1000] ;  /* 0x00100000c488783b */ /* 0x000e6e0000000200 */
[C---:B-----5:R-:W-:Y:S08]  /*62c0*/  HMMA.16816.F32.BF16 R44, R156.reuse, R140, R44 ;  /* 0x0000008c9c2c723c */ /* 0x060ff0000004182c */
[C---:B------:R-:W-:Y:S01]  /*62d0*/  HMMA.16816.F32.BF16 R48, R156.reuse, R142, R48 ;  /* 0x0000008e9c30723c */ /* 0x040fe20000041830 */
[----:B------:R-:W3:Y:S07]  /*62e0*/  LDSM.16.M88.4 R140, [R196+0x1800] ;  /* 0x00180000c48c783b */ /* 0x000eee0000000200 */
[C---:B------:R-:W-:Y:S08]  /*62f0*/  HMMA.16816.F32.BF16 R52, R156.reuse, R148, R52 ;  /* 0x000000949c34723c */ /* 0x040ff00000041834 */
[----:B------:R-:W-:Y:S01]  /*6300*/  HMMA.16816.F32.BF16 R56, R156, R150, R56 ;  /* 0x000000969c38723c */ /* 0x000fe20000041838 */
[----:B------:R-:W5:Y:S07]  /*6310*/  LDSM.16.M88.4 R148, [R196+0x2000] ;  /* 0x00200000c494783b */ /* 0x000f6e0000000200 */
[C---:B--2---:R-:W-:Y:S08]  /*6320*/  HMMA.16816.F32.BF16 R4, R172.reuse, R144, R4 ;  /* 0x00000090ac04723c */ /* 0x044ff00000041804 */
[C---:B------:R-:W-:Y:S01]  /*6330*/  HMMA.16816.F32.BF16 R8, R172.reuse, R146, R8 ;  /* 0x00000092ac08723c */ /* 0x040fe20000041808 */
[----:B------:R-:W2:Y:S07]  /*6340*/  LDSM.16.M88.4 R144, [R196+0x2800] ;  /* 0x00280000c490783b */ /* 0x000eae0000000200 */
[C---:B------:R-:W-:Y:S08]  /*6350*/  HMMA.16816.F32.BF16 R12, R172.reuse, R152, R12 ;  /* 0x00000098ac0c723c */ /* 0x040ff0000004180c */
[C---:B------:R-:W-:Y:S01]  /*6360*/  HMMA.16816.F32.BF16 R16, R172.reuse, R154, R16 ;  /* 0x0000009aac10723c */ /* 0x040fe20000041810 */
[----:B------:R-:W-:Y:S07]  /*6370*/  LDSM.16.M88.4 R152, [R111+0x4800] ;  /* 0x004800006f98783b */ /* 0x000fee0000000200 */
[C---:B-1----:R-:W-:Y:S08]  /*6380*/  HMMA.16816.F32.BF16 R20, R172.reuse, R136, R20 ;  /* 0x00000088ac14723c */ /* 0x042ff00000041814 */
[C---:B------:R-:W-:Y:S01]  /*6390*/  HMMA.16816.F32.BF16 R24, R172.reuse, R138, R24 ;  /* 0x0000008aac18723c */ /* 0x040fe20000041818 */
[----:B------:R-:W1:Y:S07]  /*63a0*/  LDSM.16.M88.4 R136, [R111+0x3800] ;  /* 0x003800006f88783b */ /* 0x000e6e0000000200 */
[C---:B---3--:R-:W-:Y:S08]  /*63b0*/  HMMA.16816.F32.BF16 R28, R172.reuse, R140, R28 ;  /* 0x0000008cac1c723c */ /* 0x048ff0000004181c */
[C---:B------:R-:W-:Y:S01]  /*63c0*/  HMMA.16816.F32.BF16 R32, R172.reuse, R142, R32 ;  /* 0x0000008eac20723c */ /* 0x040fe20000041820 */
[----:B------:R-:W3:Y:S07]  /*63d0*/  LDSM.16.M88.4 R140, [R111+0x4000] ;  /* 0x004000006f8c783b */ /* 0x000eee0000000200 */
[C---:B-----5:R-:W-:Y:S08]  /*63e0*/  HMMA.16816.F32.BF16 R36, R172.reuse, R148, R36 ;  /* 0x00000094ac24723c */ /* 0x060ff00000041824 */
[C---:B------:R-:W-:Y:S01]  /*63f0*/  HMMA.16816.F32.BF16 R40, R172.reuse, R150, R40 ;  /* 0x00000096ac28723c */ /* 0x040fe20000041828 */
[----:B------:R-:W-:Y:S07]  /*6400*/  LDSM.16.M88.4 R148, [R201+0x3800] ;  /* 0x00380000c994783b */ /* 0x000fee0000000200 */
[C---:B--2---:R-:W-:Y:S08]  /*6410*/  HMMA.16816.F32.BF16 R44, R172.reuse, R144, R44 ;  /* 0x00000090ac2c723c */ /* 0x044ff0000004182c */
[C---:B------:R-:W-:Y:S01]  /*6420*/  HMMA.16816.F32.BF16 R48, R172.reuse, R146, R48 ;  /* 0x00000092ac30723c */ /* 0x040fe20000041830 */
[----:B------:R-:W2:Y:S07]  /*6430*/  LDSM.16.M88.4 R144, [R111+0x6800] ;  /* 0x006800006f90783b */ /* 0x000eae0000000200 */
[C---:B------:R-:W-:Y:S08]  /*6440*/  HMMA.16816.F32.BF16 R52, R172.reuse, R160, R52 ;  /* 0x000000a0ac34723c */ /* 0x040ff00000041834 */
[----:B------:R-:W-:Y:S01]  /*6450*/  HMMA.16816.F32.BF16 R56, R172, R162, R56 ;  /* 0x000000a2ac38723c */ /* 0x000fe20000041838 */
[----:B------:R-:W-:Y:S07]  /*6460*/  LDSM.16.M88.4 R160, [R201+0x6800] ;  /* 0x00680000c9a0783b */ /* 0x000fee0000000200 */
[C---:B-1----:R-:W-:Y:S08]  /*6470*/  HMMA.16816.F32.BF16 R4, R176.reuse, R136, R4 ;  /* 0x00000088b004723c */ /* 0x042ff00000041804 */
[C---:B------:R-:W-:Y:S01]  /*6480*/  HMMA.16816.F32.BF16 R8, R176.reuse, R138, R8 ;  /* 0x0000008ab008723c */ /* 0x040fe20000041808 */
[----:B------:R-:W1:Y:S07]  /*6490*/  LDSM.16.M88.4 R136, [R201+0x4000] ;  /* 0x00400000c988783b */ /* 0x000e6e0000000200 */
[C---:B---3--:R-:W-:Y:S08]  /*64a0*/  HMMA.16816.F32.BF16 R12, R176.reuse, R140, R12 ;  /* 0x0000008cb00c723c */ /* 0x048ff0000004180c */
[C---:B------:R-:W-:Y:S01]  /*64b0*/  HMMA.16816.F32.BF16 R16, R176.reuse, R142, R16 ;  /* 0x0000008eb010723c */ /* 0x040fe20000041810 */
[----:B------:R-:W3:Y:S07]  /*64c0*/  LDSM.16.M88.4 R140, [R201+0x4800] ;  /* 0x00480000c98c783b */ /* 0x000eee0000000200 */
        /* <DEDUP_REMOVED lines=13> */
[----:B------:R-:W-:Y:S01]  /*65a0*/  HMMA.16816.F32.BF16 R56, R176, R146, R56 ;  /* 0x00000092b038723c */ /* 0x000fe20000041838 */
[----:B------:R-:W2:Y:S07]  /*65b0*/  LDSM.16.M88.4 R144, [R201+0x5800] ;  /* 0x00580000c990783b */ /* 0x000eae0000000200 */
[C---:B------:R-:W-:Y:S08]  /*65c0*/  HMMA.16816.F32.BF16 R4, R184.reuse, R148, R4 ;  /* 0x00000094b804723c */ /* 0x040ff00000041804 */
        /* <DEDUP_REMOVED lines=34> */
[----:B------:R-:W3:Y:S01]  /*67f0*/  LDSM.16.M88.4 R180, [R196+0x6800] ;  /* 0x00680000c4b4783b */ /* 0x000ee20000000200 */
[----:B------:R-:W-:Y:S05]  /*6800*/  DEPBAR.LE SB0, 0x0 ;  /* 0x000080000000791a */ /* 0x000fea0000000000 */
[----:B------:R-:W-:Y:S01]  /*6810*/  BAR.SYNC.DEFER_BLOCKING 0x0 ;  /* 0x0000000000007b1d */ /* 0x000fe20000010000 */
[C---:B--2---:R-:W-:Y:S08]  /*6820*/  HMMA.16816.F32.BF16 R44, R188.reuse, R144, R44 ;  /* 0x00000090bc2c723c */ /* 0x044ff0000004182c */
        /* <DEDUP_REMOVED lines=17> */
[----:B------:R-:W-:Y:S07]  /*6940*/  @!UPT UIADD3 URZ, URZ, URZ, URZ ;  /* 0x0000003f3f3ff290 */ /* 0x000fee000fffe03f */
[----:B------:R-:W-:-:S11]  /*6950*/  @!P0 BRA `(.L_x_1479) ;  /* 0x0000037000008947 */ /* 0x000fd60003800000 */
[----:B----4-:R-:W-:Y:S02]  /*6960*/  IADD3 R2, R208, -0x1, RZ ;  /* 0xffffffffd0027810 */ /* 0x010fe40007ffe0ff */
[----:B------:R-:W-:Y:S02]  /*6970*/  IADD3 R0, -R230, 0x70, RZ ;  /* 0x00000070e6007810 */ /* 0x000fe40007ffe1ff */
[----:B------:R-:W-:Y:S01]  /*6980*/  SHF.R.S32.HI R3, RZ, 0x1f, R2 ;  /* 0x0000001fff037819 */ /* 0x000fe20000011402 */
[----:B------:R-:W-:Y:S01]  /*6990*/  IMAD.WIDE.U32 R136, R2, c[0x0][0x1e0], RZ ;  /* 0x0000780002887a25 */ /* 0x000fe200078e00ff */
[C---:B------:R-:W-:Y:S02]  /*69a0*/  ISETP.GE.AND P2, PT, R0.reuse, 0x21, PT ;  /* 0x000000210000780c */ /* 0x040fe40003f46270 */
[C---:B------:R-:W-:Y:S01]  /*69b0*/  ISETP.GE.AND P1, PT, R0.reuse, 0x41, PT ;  /* 0x000000410000780c */ /* 0x040fe20003f26270 */
[----:B------:R-:W-:Y:S01]  /*69c0*/  IMAD R3, R3, c[0x0][0x1e0], RZ ;  /* 0x0000780003037a24 */ /* 0x000fe200078e02ff */
[----:B------:R-:W-:Y:S02]  /*69d0*/  ISETP.GE.AND P3, PT, R0, 0x1, PT ;  /* 0x000000010000780c */ /* 0x000fe40003f66270 */
[----:B------:R-:W-:Y:S01]  /*69e0*/  P2R R144, PR, RZ, 0x10 ;  /* 0x00000010ff907803 */ /* 0x000fe20000000000 */
[----:B------:R-:W-:Y:S04]  /*69f0*/  IMAD R2, R2, c[0x0][0x1e4], R3 ;  /* 0x0000790002027a24 */ /* 0x000fe800078e0203 */
[----:B------:R-:W-:Y:S02]  /*6a00*/  IMAD.IADD R137, R137, 0x1, R2 ;  /* 0x0000000189897824 */ /* 0x000fe400078e0202 */
[----:B------:R-:W-:Y:S04]  /*6a10*/  IMAD.WIDE.U32 R2, R136, 0x70, RZ ;  /* 0x0000007088027825 */ /* 0x000fe800078e00ff */
[----:B------:R-:W-:Y:S02]  /*6a20*/  IMAD R136, R137, 0x70, RZ ;  /* 0x0000007089887824 */ /* 0x000fe400078e02ff */
[----:B------:R-:W-:Y:S02]  /*6a30*/  @P2 IMAD.MOV.U32 R137, RZ, RZ, c[0x0][0x1e0] ;  /* 0x00007800ff892624 */ /* 0x000fe400078e00ff */
[----:B------:R-:W-:Y:S02]  /*6a40*/  @P2 IMAD.MOV.U32 R138, RZ, RZ, c[0x0][0x1e4] ;  /* 0x00007900ff8a2624 */ /* 0x000fe400078e00ff */
[----:B------:R-:W-:Y:S01]  /*6a50*/  IMAD.IADD R3, R3, 0x1, R136 ;  /* 0x0000000103037824 */ /* 0x000fe200078e0288 */
[CC--:B------:R-:W-:Y:S01]  /*6a60*/  @P2 LEA R139, P0, R137.reuse, R2.reuse, 0x5 ;  /* 0x00000002898b2211 */ /* 0x0c0fe200078028ff */
[----:B------:R-:W-:Y:S03]  /*6a70*/  @P1 IMAD.MOV.U32 R136, RZ, RZ, c[0x0][0x1e0] ;  /* 0x00007800ff881624 */ /* 0x000fe600078e00ff */
[-C--:B------:R-:W-:Y:S01]  /*6a80*/  @P2 LEA.HI.X R140, R137, R3.reuse, R138, 0x5, P0 ;  /* 0x00000003898c2211 */ /* 0x080fe200000f2c8a */
[----:B------:R-:W-:Y:S01]  /*6a90*/  @P1 IMAD.MOV.U32 R137, RZ, RZ, c[0x0][0x1e4] ;  /* 0x00007900ff891624 */ /* 0x000fe200078e00ff */
[CC--:B------:R-:W-:Y:S04]  /*6aa0*/  @P1 LEA R142, P0, R136.reuse, R2.reuse, 0x6 ;  /* 0x00000002888e1211 */ /* 0x0c0fe800078030ff */
[----:B------:R-:W-:Y:S02]  /*6ab0*/  @P1 LEA.HI.X R143, R136, R3, R137, 0x6, P0 ;  /* 0x00000003888f1211 */ /* 0x000fe400000f3489 */
[----:B------:R-:W-:Y:S05]  /*6ac0*/  @P3 IADD3 R137, P0, R212, R2, RZ ;  /* 0x00000002d4893210 */ /* 0x000fea0007f1e0ff */
[--C-:B------:R-:W-:Y:S01]  /*6ad0*/  @P3 IMAD.X R138, R3, 0x1, R211.reuse, P0 ;  /* 0x00000001038a3824 */ /* 0x100fe200000e06d3 */
        /* <DEDUP_REMOVED lines=8> */
[----:B------:R-:W-:Y:S02]  /*6b60*/  @P1 IADD3 R139, P0, R142, R212, RZ ;  /* 0x000000d48e8b1210 */ /* 0x000fe40007f1e0ff */
[----:B------:R1:W-:Y:S03]  /*6b70*/  @P3 LDGSTS.E.BYPASS.LTC128B.128 [R207+0xb900], [R136.64+0x80], !P6 ;  /* 0x0b90008088cf3fae */ /* 0x0003e6000f101d46 */
[----:B------:R-:W-:Y:S01]  /*6b80*/  @P1 IMAD.X R142, R143, 0x1, R211, P0 ;  /* 0x000000018f8e1824 */ /* 0x000fe200000e06d3 */
[C---:B------:R-:W-:Y:S04]  /*6b90*/  @P2 LEA R140, P0, R138.reuse, c[0x0][0x1c8], 0x1 ;  /* 0x000072008a8c2a11 */ /* 0x040fe800078008ff */
[----:B------:R-:W-:Y:S02]  /*6ba0*/  @P2 LEA.HI.X R141, R138, c[0x0][0x1cc], R141, 0x1, P0 ;  /* 0x000073008a8d2a11 */ /* 0x000fe400000f0c8d */
[C---:B------:R-:W-:Y:S03]  /*6bb0*/  @P1 LEA R138, P0, R139.reuse, c[0x0][0x1c8], 0x1 ;  /* 0x000072008b8a1a11 */ /* 0x040fe600078008ff */
[----:B------:R1:W-:Y:S01]  /*6bc0*/  @P2 LDGSTS.E.BYPASS.LTC128B.128 [R207+0x9100], [R140.64], !P5 ;  /* 0x091000008ccf2fae */ /* 0x0003e2000e901d46 */
[----:B------:R-:W-:Y:S02]  /*6bd0*/  @P1 LEA.HI.X R139, R139, c[0x0][0x1cc], R142, 0x1, P0 ;  /* 0x000073008b8b1a11 */ /* 0x000fe400000f0c8e */
[----:B------:R-:W-:Y:S02]  /*6be0*/  ISETP.GE.AND P0, PT, R0, 0x61, PT ;  /* 0x000000610000780c */ /* 0x000fe40003f06270 */
[----:B------:R1:W-:Y:S05]  /*6bf0*/  @P2 LDGSTS.E.BYPASS.LTC128B.128 [R207+0xc900], [R140.64+0x80], !P6 ;  /* 0x0c9000808ccf2fae */ /* 0x0003ea000f101d46 */
[----:B------:R1:W-:Y:S05]  /*6c00*/  @P1 LDGSTS.E.BYPASS.LTC128B.128 [R207+0xa100], [R138.64], !P5 ;  /* 0x0a1000008acf1fae */ /* 0x0003ea000e901d46 */
[----:B------:R1:W-:Y:S01]  /*6c10*/  @P1 LDGSTS.E.BYPASS.LTC128B.128 [R207+0xd900], [R138.64+0x80], !P6 ;  /* 0x0d9000808acf1fae */ /* 0x0003e2000f101d46 */
[----:B------:R-:W-:Y:S02]  /*6c20*/  @P0 IMAD.MOV.U32 R142, RZ, RZ, c[0x0][0x1e0] ;  /* 0x00007800ff8e0624 */ /* 0x000fe400078e00ff */
[----:B------:R-:W-:Y:S02]  /*6c30*/  @P0 IMAD.MOV.U32 R0, RZ, RZ, c[0x0][0x1e4] ;  /* 0x00007900ff000624 */ /* 0x000fe400078e00ff */
[----:B------:R-:W-:Y:S04]  /*6c40*/  @P0 IMAD.WIDE.U32 R2, R142, 0x60, R2 ;  /* 0x000000608e020825 */ /* 0x000fe800078e0002 */
[----:B------:R-:W-:Y:S01]  /*6c50*/  @P0 IMAD R142, R0, 0x60, RZ ;  /* 0x00000060008e0824 */ /* 0x000fe200078e02ff */
[----:B------:R-:W-:Y:S04]  /*6c60*/  @P0 IADD3 R0, P4, R212, R2, RZ ;  /* 0x00000002d4000210 */ /* 0x000fe80007f9e0ff */
[----:B------:R-:W-:Y:S02]  /*6c70*/  @P0 LEA R2, P3, R0, c[0x0][0x1c8], 0x1 ;  /* 0x0000720000020a11 */ /* 0x000fe400078608ff */
[----:B------:R-:W-:Y:S02]  /*6c80*/  @P0 IADD3.X R3, R211, R142, R3, P4, !PT ;  /* 0x0000008ed3030210 */ /* 0x000fe400027fe403 */
[----:B------:R-:W-:Y:S02]  /*6c90*/  ISETP.NE.AND P4, PT, R144, RZ, PT ;  /* 0x000000ff9000720c */ /* 0x000fe40003f85270 */
[----:B------:R-:W-:Y:S05]  /*6ca0*/  @P0 LEA.HI.X R3, R0, c[0x0][0x1cc], R3, 0x1, P3 ;  /* 0x0000730000030a11 */ /* 0x000fea00018f0c03 */
[----:B------:R1:W-:Y:S05]  /*6cb0*/  @P0 LDGSTS.E.BYPASS.LTC128B.128 [R207+0xb100], [R2.64], !P5 ;  /* 0x0b10000002cf0fae */ /* 0x0003ea000e901d46 */
[----:B------:R1:W-:Y:S02]  /*6cc0*/  @P0 LDGSTS.E.BYPASS.LTC128B.128 [R207+0xe900], [R2.64+0x80], !P6 ;  /* 0x0e90008002cf0fae */ /* 0x0003e4000f101d46 */
.L_x_1479:
[----:B----4-:R-:W-:Y:S05]  /*6cd0*/  BSYNC B0 ;  /* 0x0000000000007941 */ /* 0x010fea0003800000 */
.L_x_1478:
[----:B------:R-:W-:Y:S01]  /*6ce0*/  FMNMX.FTZ R0, R4, R110, !PT ;  /* 0x0000006e04007209 */ /* 0x000fe20007810000 */
[----:B-1----:R-:W-:Y:S01]  /*6cf0*/  LDSM.16.MT88.4 R140, [R199] ;  /* 0x00000000c78c783b */ /* 0x002fe20000004200 */
        /* <DEDUP_REMOVED lines=67> */
[----:B------:R-:W1:Y:S01]  /*7130*/  LDSM.16.MT88.4 R136, [R197] ;  /* 0x00000000c588783b */ /* 0x000e620000004200 */
[----:B------:R-:W-:Y:S02]  /*7140*/  FADD.FTZ R2, -R110, R108 ;  /* 0x0000006c6e027221 */ /* 0x000fe40000010100 */
[----:B------:R-:W-:Y:S02]  /*7150*/  FMUL.FTZ R108, R3, c[0x0][0x2d0] ;  /* 0x0000b400036c7a20 */ /* 0x000fe40000410000 */
[----:B------:R-:W-:Y:S02]  /*7160*/  FMUL.FTZ R0, R2, c[0x0][0x2d0] ;  /* 0x0000b40002007a20 */ /* 0x000fe40000410000 */
[--C-:B------:R-:W-:Y:S02]  /*7170*/  FFMA.FTZ R6, R6, c[0x0][0x2d0], -R108.reuse ;  /* 0x0000b40006067a23 */ /* 0x100fe4000001086c */
[----:B------:R2:W3:Y:S01]  /*7180*/  MUFU.EX2 R2, R0 ;  /* 0x0000000000027308 */ /* 0x0004e20000000800 */
        /* <DEDUP_REMOVED lines=14> */
[----:B--2---:R-:W-:Y:S02]  /*7270*/  FADD.FTZ R0, -R3, R109 ;  /* 0x0000006d03007221 */ /* 0x004fe40000010100 */
[----:B------:R-:W-:Y:S02]  /*7280*/  FMUL.FTZ R109, R110, c[0x0][0x2d0] ;  /* 0x0000b4006e6d7a20 */ /* 0x000fe40000410000 */
[----:B------:R-:W-:Y:S01]  /*7290*/  FMUL.FTZ R0, R0, c[0x0][0x2d0] ;  /* 0x0000b40000007a20 */ /* 0x000fe20000410000 */
[----:B------:R-:W-:Y:S01]  /*72a0*/  MUFU.EX2 R183, R14 ;  /* 0x0000000e00b77308 */ /* 0x000fe20000000800 */
[--C-:B------:R-:W-:Y:S02]  /*72b0*/  FFMA.FTZ R4, R4, c[0x0][0x2d0], -R109.reuse ;  /* 0x0000b40004047a23 */ /* 0x100fe4000001086d */
[--C-:B------:R-:W-:Y:S02]  /*72c0*/  FFMA.FTZ R5, R5, c[0x0][0x2d0], -R109.reuse ;  /* 0x0000b40005057a23 */ /* 0x100fe4000001086d */
[C---:B---3--:R-:W-:Y:S02]  /*72d0*/  FMUL.FTZ R60, R2.reuse, R60 ;  /* 0x0000003c023c7220 */ /* 0x048fe40000410000 */
        /* <DEDUP_REMOVED lines=8> */
[----:B------:R-:W3:Y:S01]  /*7360*/  MUFU.EX2 R0, R0 ;  /* 0x0000000000007308 */ /* 0x000ee20000000800 */
[C---:B------:R-:W-:Y:S02]  /*7370*/  FMUL.FTZ R76, R2.reuse, R76 ;  /* 0x0000004c024c7220 */ /* 0x040fe40000410000 */
[----:B------:R-:W-:Y:S02]  /*7380*/  FMUL.FTZ R77, R2, R77 ;  /* 0x0000004d024d7220 */ /* 0x000fe40000410000 */
[--C-:B------:R-:W-:Y:S02]  /*7390*/  FFMA.FTZ R12, R12, c[0x0][0x2d0], -R109.reuse ;  /* 0x0000b4000c0c7a23 */ /* 0x100fe4000001086d */
[--C-:B------:R-:W-:Y:S02]  /*73a0*/  FFMA.FTZ R13, R13, c[0x0][0x2d0], -R109.reuse ;  /* 0x0000b4000d0d7a23 */ /* 0x100fe4000001086d */
[C---:B------:R-:W-:Y:S01]  /*73b0*/  FMUL.FTZ R80, R2.reuse, R80 ;  /* 0x0000005002507220 */ /* 0x040fe20000410000 */
[----:B------:R4:W-:Y:S01]  /*73c0*/  MUFU.EX2 R224, R5 ;  /* 0x0000000500e07308 */ /* 0x0009e20000000800 */
        /* <DEDUP_REMOVED lines=13> */
[----:B------:R-:W-:Y:S02]  /*74a0*/  FMUL.FTZ R66, R0, R66 ;  /* 0x0000004200427220 */ /* 0x000fe40000410000 */
[----:B----4-:R-:W-:Y:S01]  /*74b0*/  FMUL.FTZ R5, R2, R113 ;  /* 0x0000007102057220 */ /* 0x010fe20000410000 */
[----:B------:R-:W-:Y:S01]  /*74c0*/  F2FP.BF16.PACK_AB R113, R220, R221 ;  /* 0x000000dddc71723e */ /* 0x000fe200000010ff */
[C---:B------:R-:W-:Y:S02]  /*74d0*/  FMUL.FTZ R67, R0.reuse, R67 ;  /* 0x0000004300437220 */ /* 0x040fe40000410000 */
[C---:B------:R-:W-:Y:S01]  /*74e0*/  FMUL.FTZ R70, R0.reuse, R70 ;  /* 0x0000004600467220 */ /* 0x040fe20000410000 */
[----:B------:R4:W-:Y:S01]  /*74f0*/  MUFU.EX2 R216, R13 ;  /* 0x0000000d00d87308 */ /* 0x0009e20000000800 */
[C---:B------:R-:W-:Y:S02]  /*7500*/  FMUL.FTZ R71, R0.reuse, R71 ;  /* 0x0000004700477220 */ /* 0x040fe40000410000 */
[----:B------:R-:W-:Y:S02]  /*7510*/  FMUL.FTZ R74, R0, R74 ;  /* 0x0000004a004a7220 */ /* 0x000fe40000410000 */
[--C-:B--2---:R-:W-:Y:S02]  /*7520*/  FFMA.FTZ R4, R9, c[0x0][0x2d0], -R109.reuse ;  /* 0x0000b40009047a23 */ /* 0x104fe4000001086d */
[----:B------:R-:W-:Y:S02]  /*7530*/  FMUL.FTZ R9, R2, R117 ;  /* 0x0000007502097220 */ /* 0x000fe40000410000 */
        /* <DEDUP_REMOVED lines=10> */
[----:B------:R-:W-:Y:S02]  /*75e0*/  FMUL.FTZ R91, R0, R91 ;  /* 0x0000005b005b7220 */ /* 0x000fe40000410000 */
[C---:B---3--:R-:W-:Y:S02]  /*75f0*/  FMUL.FTZ R12, R2.reuse, R120 ;  /* 0x00000078020c7220 */ /* 0x048fe40000410000 */
[----:B----4-:R-:W-:Y:S01]  /*7600*/  FMUL.FTZ R13, R2, R121 ;  /* 0x00000079020d7220 */ /* 0x010fe20000410000 */
[----:B------:R-:W-:Y:S01]  /*7610*/  MUFU.EX2 R171, R18 ;  /* 0x0000001200ab7308 */ /* 0x000fe20000000800 */
[----:B------:R-:W-:Y:S02]  /*7620*/  FMUL.FTZ R14, R0, R122 ;  /* 0x0000007a000e7220 */ /* 0x000fe40000410000 */
[--C-:B------:R-:W-:Y:S01]  /*7630*/  FFMA.FTZ R16, R16, c[0x0][0x2d0], -R109.reuse ;  /* 0x0000b40010107a23 */ /* 0x100fe2000001086d */
[----:B--2---:R-:W-:Y:S01]  /*7640*/  F2FP.BF16.PACK_AB R114, R222, R223 ;  /* 0x000000dfde72723e */ /* 0x004fe200000010ff */
[--C-:B------:R-:W-:Y:S02]  /*7650*/  FFMA.FTZ R4, R10, c[0x0][0x2d0], -R108.reuse ;  /* 0x0000b4000a047a23 */ /* 0x100fe4000001086c */
[----:B------:R-:W-:Y:S02]  /*7660*/  FMUL.FTZ R10, R0, R118 ;  /* 0x00000076000a7220 */ /* 0x000fe40000410000 */
[--C-:B------:R-:W-:Y:S01]  /*7670*/  FFMA.FTZ R17, R17, c[0x0][0x2d0], -R109.reuse ;  /* 0x0000b40011117a23 */ /* 0x100fe2000001086d */
[----:B------:R2:W-:Y:S01]  /*7680*/  MUFU.EX2 R219, R4 ;  /* 0x0000000400db7308 */ /* 0x0005e20000000800 */
[C---:B------:R-:W-:Y:S02]  /*7690*/  FMUL.FTZ R92, R2.reuse, R92 ;  /* 0x0000005c025c7220 */ /* 0x040fe40000410000 */
[----:B------:R-:W-:Y:S02]  /*76a0*/  FMUL.FTZ R93, R2, R93 ;  /* 0x0000005d025d7220 */ /* 0x000fe40000410000 */
[C---:B-----5:R-:W-:Y:S02]  /*76b0*/  FMUL.FTZ R15, R0.reuse, R123 ;  /* 0x0000007b000f7220 */ /* 0x060fe40000410000 */
[----:B------:R-:W-:Y:S01]  /*76c0*/  LDSM.16.MT88.4 R120, [R200+0x3800] ;  /* 0x00380000c878783b */ /* 0x000fe20000004200 */
[C---:B------:R-:W-:Y:S02]  /*76d0*/  FMUL.FTZ R94, R0.reuse, R94 ;  /* 0x0000005e005e7220 */ /* 0x040fe40000410000 */
[----:B------:R3:W-:Y:S01]  /*76e0*/  MUFU.EX2 R181, R16 ;  /* 0x0000001000b57308 */ /* 0x0007e20000000800 */
[----:B------:R-:W-:Y:S02]  /*76f0*/  FMUL.FTZ R95, R0, R95 ;  /* 0x0000005f005f7220 */ /* 0x000fe40000410000 */
[C---:B------:R-:W-:Y:S02]  /*7700*/  FMUL.FTZ R96, R2.reuse, R96 ;  /* 0x0000006002607220 */ /* 0x040fe40000410000 */
[----:B------:R-:W-:Y:S02]  /*7710*/  FMUL.FTZ R97, R2, R97 ;  /* 0x0000006102617220 */ /* 0x000fe40000410000 */
[C---:B------:R-:W-:Y:S02]  /*7720*/  FMUL.FTZ R98, R0.reuse, R98 ;  /* 0x0000006200627220 */ /* 0x040fe40000410000 */
[----:B------:R-:W-:Y:S01]  /*7730*/  FMUL.FTZ R99, R0, R99 ;  /* 0x0000006300637220 */ /* 0x000fe20000410000 */
[----:B------:R4:W-:Y:S01]  /*7740*/  MUFU.EX2 R180, R17 ;  /* 0x0000001100b47308 */ /* 0x0009e20000000800 */
[C---:B------:R-:W-:Y:S02]  /*7750*/  FMUL.FTZ R100, R2.reuse, R100 ;  /* 0x0000006402647220 */ /* 0x040fe40000410000 */
[----:B------:R-:W-:Y:S02]  /*7760*/  FMUL.FTZ R101, R2, R101 ;  /* 0x0000006502657220 */ /* 0x000fe40000410000 */
[--C-:B--2---:R-:W-:Y:S02]  /*7770*/  FFMA.FTZ R4, R11, c[0x0][0x2d0], -R108.reuse ;  /* 0x0000b4000b047a23 */ /* 0x104fe4000001086c */
[C---:B------:R-:W-:Y:S02]  /*7780*/  FMUL.FTZ R11, R0.reuse, R119 ;  /* 0x00000077000b7220 */ /* 0x040fe40000410000 */
[----:B------:R-:W2:Y:S01]  /*7790*/  LDSM.16.MT88.4 R116, [R202] ;  /* 0x00000000ca74783b */ /* 0x000ea20000004200 */
[----:B------:R-:W5:Y:S01]  /*77a0*/  MUFU.EX2 R218, R4 ;  /* 0x0000000400da7308 */ /* 0x000f620000000800 */
[C---:B------:R-:W-:Y:S02]  /*77b0*/  FMUL.FTZ R102, R0.reuse, R102 ;  /* 0x0000006600667220 */ /* 0x040fe40000410000 */
[----:B------:R-:W-:Y:S02]  /*77c0*/  FMUL.FTZ R103, R0, R103 ;  /* 0x0000006700677220 */ /* 0x000fe40000410000 */
[----:B---3--:R-:W-:Y:S02]  /*77d0*/  FMUL.FTZ R16, R2, R124 ;  /* 0x0000007c02107220 */ /* 0x008fe40000410000 */
[----:B------:R-:W-:Y:S02]  /*77e0*/  FMUL.FTZ R18, R0, R126 ;  /* 0x0000007e00127220 */ /* 0x000fe40000410000 */
[C---:B------:R-:W-:Y:S01]  /*77f0*/  FMUL.FTZ R104, R2.reuse, R104 ;  /* 0x0000006802687220 */ /* 0x040fe20000410000 */
[----:B------:R3:W2:Y:S01]  /*7800*/  MUFU.EX2 R170, R19 ;  /* 0x0000001300aa7308 */ /* 0x0006a20000000800 */
[----:B------:R-:W-:Y:S02]  /*7810*/  FMUL.FTZ R105, R2, R105 ;  /* 0x0000006902697220 */ /* 0x000fe40000410000 */
[----:B------:R-:W-:Y:S02]  /*7820*/  FMUL.FTZ R106, R0, R106 ;  /* 0x0000006a006a7220 */ /* 0x000fe40000410000 */
[----:B----4-:R-:W-:Y:S02]  /*7830*/  FMUL.FTZ R17, R2, R125 ;  /* 0x0000007d02117220 */ /* 0x010fe40000410000 */
[----:B------:R-:W-:Y:S02]  /*7840*/  FMUL.FTZ R107, R0, R107 ;  /* 0x0000006b006b7220 */ /* 0x000fe40000410000 */
[--C-:B------:R-:W-:Y:S01]  /*7850*/  FFMA.FTZ R20, R20, c[0x0][0x2d0], -R109.reuse ;  /* 0x0000b40014147a23 */ /* 0x100fe2000001086d */
[----:B------:R-:W-:Y:S01]  /*7860*/  MUFU.EX2 R167, R22 ;  /* 0x0000001600a77308 */ /* 0x000fe20000000800 */
[--C-:B------:R-:W-:Y:S02]  /*7870*/  FFMA.FTZ R21, R21, c[0x0][0x2d0], -R109.reuse ;  /* 0x0000b40015157a23 */ /* 0x100fe4000001086d */
[--C-:B------:R-:W-:Y:S01]  /*7880*/  FFMA.FTZ R24, R24, c[0x0][0x2d0], -R109.reuse ;  /* 0x0000b40018187a23 */ /* 0x100fe2000001086d */
[----:B-----5:R-:W-:Y:S01]  /*7890*/  F2FP.BF16.PACK_AB R115, R218, R219 ;  /* 0x000000dbda73723e */ /* 0x020fe200000010ff */
[----:B------:R-:W-:Y:S01]  /*78a0*/  FMUL.FTZ R4, R2, R112 ;  /* 0x0000007002047220 */ /* 0x000fe20000410000 */
[----:B------:R-:W-:Y:S01]  /*78b0*/  F2FP.BF16.PACK_AB R112, R224, R225 ;  /* 0x000000e1e070723e */ /* 0x000fe200000010ff */
[--C-:B------:R-:W-:Y:S02]  /*78c0*/  FFMA.FTZ R25, R25, c[0x0][0x2d0], -R109.reuse ;  /* 0x0000b40019197a23 */ /* 0x100fe4000001086d */
[--C-:B------:R-:W-:Y:S01]  /*78d0*/  FFMA.FTZ R29, R29, c[0x0][0x2d0], -R109.reuse ;  /* 0x0000b4001d1d7a23 */ /* 0x100fe2000001086d */
[----:B------:R-:W4:Y:S01]  /*78e0*/  MUFU.EX2 R169, R20 ;  /* 0x0000001400a97308 */ /* 0x000f220000000800 */
[--C-:B------:R-:W-:Y:S02]  /*78f0*/  FFMA.FTZ R33, R33, c[0x0][0x2d0], -R109.reuse ;  /* 0x0000b40021217a23 */ /* 0x100fe4000001086d */
[C---:B-1----:R-:W-:Y:S05]  /*7900*/  HMMA.16816.F32.BF16 R4, R112.reuse, R136, R4 ;  /* 0x000000887004723c */ /* 0x042fea0000041804 */
[----:B---3--:R-:W-:Y:S02]  /*7910*/  FMUL.FTZ R19, R0, R127 ;  /* 0x0000007f00137220 */ /* 0x008fe40000410000 */
[----:B------:R-:W-:Y:S01]  /*7920*/  LDSM.16.MT88.4 R124, [R197+0x4000] ;  /* 0x00400000c57c783b */ /* 0x000fe20000004200 */
[C---:B------:R-:W-:Y:S01]  /*7930*/  HMMA.16816.F32.BF16 R8, R112.reuse, R138, R8 ;  /* 0x0000008a7008723c */ /* 0x040fe20000041808 */
[----:B------:R-:W1:Y:S03]  /*7940*/  MUFU.EX2 R168, R21 ;  /* 0x0000001500a87308 */ /* 0x000e660000000800 */
[--C-:B------:R-:W-:Y:S02]  /*7950*/  FFMA.FTZ R35, R35, c[0x0][0x2d0], -R108.reuse ;  /* 0x0000b40023237a23 */ /* 0x100fe4000001086c */
[----:B------:R-:W-:Y:S01]  /*7960*/  FFMA.FTZ R37, R37, c[0x0][0x2d0], -R109 ;  /* 0x0000b40025257a23 */ /* 0x000fe2000001086d */
[----:B------:R-:W3:Y:S01]  /*7970*/  LDSM.16.MT88.4 R136, [R197+0x3800] ;  /* 0x00380000c588783b */ /* 0x000ee20000004200 */
[C---:B------:R-:W-:Y:S03]  /*7980*/  HMMA.16816.F32.BF16 R60, R112.reuse, R140, R60 ;  /* 0x0000008c703c723c */ /* 0x040fe6000004183c */
[----:B------:R5:W1:Y:S01]  /*7990*/  MUFU.EX2 R166, R23 ;  /* 0x0000001700a67308 */ /* 0x000a620000000800 */
[----:B------:R-:W-:Y:S02]  /*79a0*/  FFMA.FTZ R38, R38, c[0x0][0x2d0], -R108 ;  /* 0x0000b40026267a23 */ /* 0x000fe4000001086c */
[----:B------:R-:W-:Y:S02]  /*79b0*/  FFMA.FTZ R2, R2, R226, R225 ;  /* 0x000000e202027223 */ /* 0x000fe400000100e1 */
[C---:B------:R-:W-:Y:S01]  /*79c0*/  HMMA.16816.F32.BF16 R64, R112.reuse, R142, R64 ;  /* 0x0000008e7040723c */ /* 0x040fe20000041840 */
[----:B------:R-:W1:Y:S03]  /*79d0*/  LDSM.16.MT88.4 R140, [R199+0x3800] ;  /* 0x00380000c78c783b */ /* 0x000e660000004200 */
[----:B------:R-:W-:Y:S01]  /*79e0*/  FFMA.FTZ R0, R0, R227, R221 ;  /* 0x000000e300007223 */ /* 0x000fe200000100dd */
[----:B------:R-:W1:Y:S01]  /*79f0*/  MUFU.EX2 R165, R24 ;  /* 0x0000001800a57308 */ /* 0x000e620000000800 */
[----:B------:R-:W-:Y:S02]  /*7a00*/  FADD.FTZ R2, R224, R2 ;  /* 0x00000002e0027221 */ /* 0x000fe40000010000 */
[C---:B------:R-:W-:Y:S04]  /*7a10*/  HMMA.16816.F32.BF16 R68, R112.reuse, R144, R68 ;  /* 0x000000907044723c */ /* 0x040fe80000041844 */
[----:B------:R-:W-:Y:S02]  /*7a20*/  FADD.FTZ R0, R220, R0 ;  /* 0x00000000dc007221 */ /* 0x000fe40000010000 */
[----:B------:R-:W-:Y:S01]  /*7a30*/  FADD.FTZ R2, R223, R2 ;  /* 0x00000002df027221 */ /* 0x000fe20000010000 */
[----:B------:R-:W-:Y:S01]  /*7a40*/  MUFU.EX2 R164, R25 ;  /* 0x0000001900a47308 */ /* 0x000fe20000000800 */
[C---:B------:R-:W-:Y:S01]  /*7a50*/  HMMA.16816.F32.BF16 R72, R112.reuse, R146, R72 ;  /* 0x000000927048723c */ /* 0x040fe20000041848 */
[----:B-----5:R-:W-:Y:S03]  /*7a60*/  LDSM.16.MT88.4 R20, [R200+0x4000] ;  /* 0x00400000c814783b */ /* 0x020fe60000004200 */
[----:B------:R-:W-:Y:S02]  /*7a70*/  FADD.FTZ R0, R219, R0 ;  /* 0x00000000db007221 */ /* 0x000fe40000010000 */
[----:B------:R-:W-:Y:S02]  /*7a80*/  FADD.FTZ R2, R222, R2 ;  /* 0x00000002de027221 */ /* 0x000fe40000010000 */
[C---:B--2---:R-:W-:Y:S01]  /*7a90*/  HMMA.16816.F32.BF16 R76, R112.reuse, R116, R76 ;  /* 0x00000074704c723c */ /* 0x044fe2000004184c */
[----:B------:R-:W2:Y:S03]  /*7aa0*/  MUFU.EX2 R163, R26 ;  /* 0x0000001a00a37308 */ /* 0x000ea60000000800 */
[----:B------:R-:W-:Y:S02]  /*7ab0*/  FADD.FTZ R0, R218, R0 ;  /* 0x00000000da007221 */ /* 0x000fe40000010000 */
[----:B------:R-:W-:Y:S02]  /*7ac0*/  FADD.FTZ R2, R217, R2 ;  /* 0x00000002d9027221 */ /* 0x000fe40000010000 */
[C---:B------:R-:W-:Y:S01]  /*7ad0*/  HMMA.16816.F32.BF16 R80, R112.reuse, R118, R80 ;  /* 0x000000767050723c */ /* 0x040fe20000041850 */
[----:B------:R-:W5:Y:S02]  /*7ae0*/  LDSM.16.MT88.4 R116, [R198+0x3800] ;  /* 0x00380000c674783b */ /* 0x000f640000004200 */
[----:B------:R2:W2:Y:S01]  /*7af0*/  MUFU.EX2 R162, R27 ;  /* 0x0000001b00a27308 */ /* 0x0004a20000000800 */
[----:B------:R-:W-:Y:S02]  /*7b00*/  FADD.FTZ R0, R183, R0 ;  /* 0x00000000b7007221 */ /* 0x000fe40000010000 */
[----:B------:R-:W-:Y:S02]  /*7b10*/  FADD.FTZ R2, R216, R2 ;  /* 0x00000002d8027221 */ /* 0x000fe40000010000 */
[C---:B---3--:R-:W-:Y:S04]  /*7b20*/  HMMA.16816.F32.BF16 R84, R112.reuse, R136, R84 ;  /* 0x000000887054723c */ /* 0x048fe80000041854 */
[----:B------:R-:W-:Y:S01]  /*7b30*/  FADD.FTZ R0, R182, R0 ;  /* 0x00000000b6007221 */ /* 0x000fe20000010000 */
[----:B------:R-:W-:Y:S01]  /*7b40*/  MUFU.EX2 R160, R29 ;  /* 0x0000001d00a07308 */ /* 0x000fe20000000800 */
[----:B------:R-:W-:Y:S02]  /*7b50*/  FADD.FTZ R2, R181, R2 ;  /* 0x00000002b5027221 */ /* 0x000fe40000010000 */
[C---:B------:R-:W-:Y:S01]  /*7b60*/  HMMA.16816.F32.BF16 R88, R112.reuse, R138, R88 ;  /* 0x0000008a7058723c */ /* 0x040fe20000041858 */
[----:B------:R-:W3:Y:S03]  /*7b70*/  LDSM.16.MT88.4 R136, [R197+0x800] ;  /* 0x00080000c588783b */ /* 0x000ee60000004200 */
[----:B------:R-:W-:Y:S02]  /*7b80*/  FADD.FTZ R0, R171, R0 ;  /* 0x00000000ab007221 */ /* 0x000fe40000010000 */
[----:B------:R-:W-:Y:S01]  /*7b90*/  FADD.FTZ R2, R180, R2 ;  /* 0x00000002b4027221 */ /* 0x000fe20000010000 */
[----:B------:R-:W3:Y:S01]  /*7ba0*/  MUFU.EX2 R155, R30 ;  /* 0x0000001e009b7308 */ /* 0x000ee20000000800 */
[C---:B-1----:R-:W-:Y:S01]  /*7bb0*/  HMMA.16816.F32.BF16 R12, R112.reuse, R140, R12 ;  /* 0x0000008c700c723c */ /* 0x042fe2000004180c */
[----:B--2---:R-:W-:Y:S03]  /*7bc0*/  LDSM.16.MT88.4 R24, [R199+0x1000] ;  /* 0x00100000c718783b */ /* 0x004fe60000004200 */
[----:B------:R-:W-:Y:S02]  /*7bd0*/  FADD.FTZ R0, R170, R0 ;  /* 0x00000000aa007221 */ /* 0x000fe40000010000 */
[----:B----4-:R-:W-:Y:S02]  /*7be0*/  FADD.FTZ R2, R169, R2 ;  /* 0x00000002a9027221 */ /* 0x010fe40000010000 */
[C---:B------:R-:W-:Y:S01]  /*7bf0*/  HMMA.16816.F32.BF16 R92, R112.reuse, R142, R92 ;  /* 0x0000008e705c723c */ /* 0x040fe2000004185c */
[----:B------:R-:W1:Y:S01]  /*7c00*/  MUFU.EX2 R154, R31 ;  /* 0x0000001f009a7308 */ /* 0x000e620000000800 */
[----:B------:R-:W2:Y:S02]  /*7c10*/  LDSM.16.MT88.4 R140, [R199+0x800] ;  /* 0x00080000c78c783b */ /* 0x000ea40000004200 */
[----:B------:R-:W-:Y:S02]  /*7c20*/  FADD.FTZ R0, R167, R0 ;  /* 0x00000000a7007221 */ /* 0x000fe40000010000 */
[----:B------:R-:W-:Y:S02]  /*7c30*/  FADD.FTZ R2, R168, R2 ;  /* 0x00000002a8027221 */ /* 0x000fe40000010000 */
[----:B------:R-:W-:Y:S01]  /*7c40*/  FADD.FTZ R0, R166, R0 ;  /* 0x00000000a6007221 */ /* 0x000fe20000010000 */
[C---:B-----5:R-:W-:Y:S02]  /*7c50*/  HMMA.16816.F32.BF16 R96, R112.reuse, R116, R96 ;  /* 0x000000747060723c */ /* 0x060fe40000041860 */
[----:B------:R-:W-:Y:S01]  /*7c60*/  MUFU.EX2 R152, R33 ;  /* 0x0000002100987308 */ /* 0x000fe20000000800 */
[----:B------:R-:W-:Y:S02]  /*7c70*/  FADD.FTZ R2, R165, R2 ;  /* 0x00000002a5027221 */ /* 0x000fe40000010000 */
[----:B------:R-:W-:Y:S02]  /*7c80*/  FADD.FTZ R0, R163, R0 ;  /* 0x00000000a3007221 */ /* 0x000fe40000010000 */
[----:B------:R-:W-:Y:S01]  /*7c90*/  FADD.FTZ R2, R164, R2 ;  /* 0x00000002a4027221 */ /* 0x000fe20000010000 */
[C---:B------:R-:W-:Y:S01]  /*7ca0*/  HMMA.16816.F32.BF16 R100, R112.reuse, R118, R100 ;  /* 0x000000767064723c */ /* 0x040fe20000041864 */
[----:B------:R-:W4:Y:S03]  /*7cb0*/  LDSM.16.MT88.4 R116, [R198+0x800] ;  /* 0x00080000c674783b */ /* 0x000f260000004200 */
[----:B------:R-:W5:Y:S01]  /*7cc0*/  MUFU.EX2 R151, R34 ;  /* 0x0000002200977308 */ /* 0x000f620000000800 */
[----:B------:R-:W-:Y:S03]  /*7cd0*/  FADD.FTZ R0, R162, R0 ;  /* 0x00000000a2007221 */ /* 0x000fe60000010000 */
[C---:B------:R-:W-:Y:S04]  /*7ce0*/  HMMA.16816.F32.BF16 R16, R112.reuse, R120, R16 ;  /* 0x000000787010723c */ /* 0x040fe80000041810 */
[----:B---3--:R-:W-:Y:S02]  /*7cf0*/  FADD.FTZ R0, R155, R0 ;  /* 0x000000009b007221 */ /* 0x008fe40000010000 */
[----:B------:R-:W3:Y:S02]  /*7d00*/  MUFU.EX2 R150, R35 ;  /* 0x0000002300967308 */ /* 0x000ee40000000800 */
[----:B------:R-:W-:Y:S01]  /*7d10*/  HMMA.16816.F32.BF16 R104, R112, R122, R104 ;  /* 0x0000007a7068723c */ /* 0x000fe20000041868 */
[----:B------:R-:W4:Y:S03]  /*7d20*/  LDSM.16.MT88.4 R120, [R200+0x800] ;  /* 0x00080000c878783b */ /* 0x000f260000004200 */
[----:B-1----:R-:W-:Y:S03]  /*7d30*/  FADD.FTZ R0, R154, R0 ;  /* 0x000000009a007221 */ /* 0x002fe60000010000 */
[----:B------:R-:W-:Y:S01]  /*7d40*/  F2FP.BF16.PACK_AB R112, R216, R217 ;  /* 0x000000d9d870723e */ /* 0x000fe200000010ff */
[----:B------:R-:W-:Y:S01]  /*7d50*/  MUFU.EX2 R148, R37 ;  /* 0x0000002500947308 */ /* 0x000fe20000000800 */
[----:B------:R-:W-:Y:S03]  /*7d60*/  F2FP.BF16.PACK_AB R113, R182, R183 ;  /* 0x000000b7b671723e */ /* 0x000fe600000010ff */
[----:B------:R-:W-:Y:S01]  /*7d70*/  F2FP.BF16.PACK_AB R114, R180, R181 ;  /* 0x000000b5b472723e */ /* 0x000fe200000010ff */
[----:B-----5:R-:W-:Y:S01]  /*7d80*/  FADD.FTZ R0, R151, R0 ;  /* 0x0000000097007221 */ /* 0x020fe20000010000 */
[----:B------:R-:W-:Y:S04]  /*7d90*/  F2FP.BF16.PACK_AB R115, R170, R171 ;  /* 0x000000abaa73723e */ /* 0x000fe800000010ff */
[----:B------:R-:W1:Y:S03]  /*7da0*/  MUFU.EX2 R147, R38 ;  /* 0x0000002600937308 */ /* 0x000e660000000800 */
[C---:B------:R-:W-:Y:S03]  /*7db0*/  HMMA.16816.F32.BF16 R4, R112.reuse, R136, R4 ;  /* 0x000000887004723c */ /* 0x040fe60000041804 */
[----:B---3--:R-:W-:Y:S05]  /*7dc0*/  FADD.FTZ R0, R150, R0 ;  /* 0x0000000096007221 */ /* 0x008fea0000010000 */
[C---:B------:R-:W-:Y:S01]  /*7dd0*/  HMMA.16816.F32.BF16 R8, R112.reuse, R138, R8 ;  /* 0x0000008a7008723c */ /* 0x040fe20000041808 */
[----:B------:R-:W3:Y:S07]  /*7de0*/  LDSM.16.MT88.4 R136, [R199+0x4000] ;  /* 0x00400000c788783b */ /* 0x000eee0000004200 */
[C---:B--2---:R-:W-:Y:S04]  /*7df0*/  HMMA.16816.F32.BF16 R60, R112.reuse, R140, R60 ;  /* 0x0000008c703c723c */ /* 0x044fe8000004183c */
[----:B-1----:R-:W-:Y:S04]  /*7e00*/  FADD.FTZ R0, R147, R0 ;  /* 0x0000000093007221 */ /* 0x002fe80000010000 */
[C---:B------:R-:W-:Y:S08]  /*7e10*/  HMMA.16816.F32.BF16 R64, R112.reuse, R142, R64 ;  /* 0x0000008e7040723c */ /* 0x040ff00000041840 */
[C---:B----4-:R-:W-:Y:S08]  /*7e20*/  HMMA.16816.F32.BF16 R68, R112.reuse, R116, R68 ;  /* 0x000000747044723c */ /* 0x050ff00000041844 */
[C---:B------:R-:W-:Y:S01]  /*7e30*/  HMMA.16816.F32.BF16 R72, R112.reuse, R118, R72 ;  /* 0x000000767048723c */ /* 0x040fe20000041848 */
[----:B------:R-:W1:Y:S07]  /*7e40*/  LDSM.16.MT88.4 R116, [R198+0x4000] ;  /* 0x00400000c674783b */ /* 0x000e6e0000004200 */
[C---:B------:R-:W-:Y:S08]  /*7e50*/  HMMA.16816.F32.BF16 R76, R112.reuse, R120, R76 ;  /* 0x00000078704c723c */ /* 0x040ff0000004184c */
[C---:B------:R-:W-:Y:S01]  /*7e60*/  HMMA.16816.F32.BF16 R80, R112.reuse, R122, R80 ;  /* 0x0000007a7050723c */ /* 0x040fe20000041850 */
[----:B------:R-:W2:Y:S07]  /*7e70*/  LDSM.16.MT88.4 R120, [R197+0x1000] ;  /* 0x00100000c578783b */ /* 0x000eae0000004200 */
[C---:B------:R-:W-:Y:S08]  /*7e80*/  HMMA.16816.F32.BF16 R84, R112.reuse, R124, R84 ;  /* 0x0000007c7054723c */ /* 0x040ff00000041854 */
[C---:B------:R-:W-:Y:S01]  /*7e90*/  HMMA.16816.F32.BF16 R88, R112.reuse, R126, R88 ;  /* 0x0000007e7058723c */ /* 0x040fe20000041858 */
[----:B------:R-:W-:Y:S07]  /*7ea0*/  LDSM.16.MT88.4 R124, [R198+0x4800] ;  /* 0x00480000c67c783b */ /* 0x000fee0000004200 */
[C---:B---3--:R-:W-:Y:S08]  /*7eb0*/  HMMA.16816.F32.BF16 R12, R112.reuse, R136, R12 ;  /* 0x00000088700c723c */ /* 0x048ff0000004180c */
[C---:B------:R-:W-:Y:S08]  /*7ec0*/  HMMA.16816.F32.BF16 R92, R112.reuse, R138, R92 ;  /* 0x0000008a705c723c */ /* 0x040ff0000004185c */
[C---:B-1----:R-:W-:Y:S08]  /*7ed0*/  HMMA.16816.F32.BF16 R96, R112.reuse, R116, R96 ;  /* 0x000000747060723c */ /* 0x042ff00000041860 */
[C---:B------:R-:W-:Y:S01]  /*7ee0*/  HMMA.16816.F32.BF16 R100, R112.reuse, R118, R100 ;  /* 0x000000767064723c */ /* 0x040fe20000041864 */
[----:B------:R-:W1:Y:S07]  /*7ef0*/  LDSM.16.MT88.4 R116, [R198+0x1000] ;  /* 0x00100000c674783b */ /* 0x000e6e0000004200 */
[C---:B------:R-:W-:Y:S07]  /*7f00*/  HMMA.16816.F32.BF16 R16, R112.reuse, R20, R16 ;  /* 0x000000147010723c */ /* 0x040fee0000041810 */
[--C-:B------:R-:W-:Y:S01]  /*7f10*/  FFMA.FTZ R20, R28, c[0x0][0x2d0], -R109.reuse ;  /* 0x0000b4001c147a23 */ /* 0x100fe2000001086d */
[----:B------:R-:W-:Y:S01]  /*7f20*/  HMMA.16816.F32.BF16 R104, R112, R22, R104 ;  /* 0x000000167068723c */ /* 0x000fe20000041868 */
[----:B------:R-:W3:Y:S02]  /*7f30*/  LDSM.16.MT88.4 R112, [R200+0x1000] ;  /* 0x00100000c870783b */ /* 0x000ee40000004200 */
[----:B------:R4:W5:Y:S01]  /*7f40*/  MUFU.EX2 R161, R20 ;  /* 0x0000001400a17308 */ /* 0x0009620000000800 */
[----:B------:R-:W-:Y:S03]  /*7f50*/  F2FP.BF16.PACK_AB R21, R166, R167 ;  /* 0x000000a7a615723e */ /* 0x000fe600000010ff */
[----:B------:R-:W-:Y:S02]  /*7f60*/  F2FP.BF16.PACK_AB R22, R164, R165 ;  /* 0x000000a5a416723e */ /* 0x000fe400000010ff */
[----:B------:R-:W-:Y:S01]  /*7f70*/  F2FP.BF16.PACK_AB R23, R162, R163 ;  /* 0x000000a3a217723e */ /* 0x000fe200000010ff */
[----:B------:R-:W1:Y:S02]  /*7f80*/  LDSM.16.MT88.4 R28, [R197+0x4800] ;  /* 0x00480000c51c783b */ /* 0x000e640000004200 */
[----:B----4-:R-:W-:Y:S01]  /*7f90*/  F2FP.BF16.PACK_AB R20, R168, R169 ;  /* 0x000000a9a814723e */ /* 0x010fe200000010ff */
[----:B-----5:R-:W-:Y:S04]  /*7fa0*/  FADD.FTZ R2, R161, R2 ;  /* 0x00000002a1027221 */ /* 0x020fe80000010000 */
[----:B------:R-:W-:Y:S02]  /*7fb0*/  FADD.FTZ R2, R160, R2 ;  /* 0x00000002a0027221 */ /* 0x000fe40000010000 */
[C---:B--2---:R-:W-:Y:S08]  /*7fc0*/  HMMA.16816.F32.BF16 R4, R20.reuse, R120, R4 ;  /* 0x000000781404723c */ /* 0x044ff00000041804 */
[C---:B------:R-:W-:Y:S01]  /*7fd0*/  HMMA.16816.F32.BF16 R8, R20.reuse, R122, R8 ;  /* 0x0000007a1408723c */ /* 0x040fe20000041808 */
[----:B------:R-:W2:Y:S07]  /*7fe0*/  LDSM.16.MT88.4 R120, [R199+0x4800] ;  /* 0x00480000c778783b */ /* 0x000eae0000004200 */
[C---:B------:R-:W-:Y:S07]  /*7ff0*/  HMMA.16816.F32.BF16 R60, R20.reuse, R24, R60 ;  /* 0x00000018143c723c */ /* 0x040fee000004183c */
[--C-:B------:R-:W-:Y:S01]  /*8000*/  FFMA.FTZ R24, R32, c[0x0][0x2d0], -R109.reuse ;  /* 0x0000b40020187a23 */ /* 0x100fe2000001086d */
[C---:B------:R-:W-:Y:S01]  /*8010*/  HMMA.16816.F32.BF16 R64, R20.reuse, R26, R64 ;  /* 0x0000001a1440723c */ /* 0x040fe20000041840 */
[----:B------:R-:W-:Y:S02]  /*8020*/  LDSM.16.MT88.4 R32, [R199+0x1800] ;  /* 0x00180000c720783b */ /* 0x000fe40000004200 */
[----:B------:R4:W5:Y:S05]  /*8030*/  MUFU.EX2 R153, R24 ;  /* 0x0000001800997308 */ /* 0x00096a0000000800 */
[C---:B-1----:R-:W-:Y:S08]  /*8040*/  HMMA.16816.F32.BF16 R68, R20.reuse, R116, R68 ;  /* 0x000000741444723c */ /* 0x042ff00000041844 */
[C---:B------:R-:W-:Y:S01]  /*8050*/  HMMA.16816.F32.BF16 R72, R20.reuse, R118, R72 ;  /* 0x000000761448723c */ /* 0x040fe20000041848 */
[----:B------:R-:W-:Y:S07]  /*8060*/  LDSM.16.MT88.4 R116, [R197+0x1800] ;  /* 0x00180000c574783b */ /* 0x000fee0000004200 */
[C---:B---3--:R-:W-:Y:S01]  /*8070*/  HMMA.16816.F32.BF16 R76, R20.reuse, R112, R76 ;  /* 0x00000070144c723c */ /* 0x048fe2000004184c */
[----:B----4-:R-:W1:Y:S03]  /*8080*/  LDSM.16.MT88.4 R24, [R200+0x4800] ;  /* 0x00480000c818783b */ /* 0x010e660000004200 */
[----:B-----5:R-:W-:Y:S04]  /*8090*/  FADD.FTZ R2, R153, R2 ;  /* 0x0000000299027221 */ /* 0x020fe80000010000 */
[C---:B------:R-:W-:Y:S01]  /*80a0*/  HMMA.16816.F32.BF16 R80, R20.reuse, R114, R80 ;  /* 0x000000721450723c */ /* 0x040fe20000041850 */
[----:B------:R-:W-:Y:S03]  /*80b0*/  LDSM.16.MT88.4 R112, [R197+0x5000] ;  /* 0x00500000c570783b */ /* 0x000fe60000004200 */
[----:B------:R-:W-:Y:S04]  /*80c0*/  FADD.FTZ R2, R152, R2 ;  /* 0x0000000298027221 */ /* 0x000fe80000010000 */
[C---:B------:R-:W-:Y:S07]  /*80d0*/  HMMA.16816.F32.BF16 R84, R20.reuse, R28, R84 ;  /* 0x0000001c1454723c */ /* 0x040fee0000041854 */
[--C-:B------:R-:W-:Y:S01]  /*80e0*/  FFMA.FTZ R28, R36, c[0x0][0x2d0], -R109.reuse ;  /* 0x0000b400241c7a23 */ /* 0x100fe2000001086d */
[C---:B------:R-:W-:Y:S03]  /*80f0*/  HMMA.16816.F32.BF16 R88, R20.reuse, R30, R88 ;  /* 0x0000001e1458723c */ /* 0x040fe60000041858 */
[----:B------:R3:W4:Y:S01]  /*8100*/  MUFU.EX2 R149, R28 ;  /* 0x0000001c00957308 */ /* 0x0007220000000800 */
[--C-:B------:R-:W-:Y:S02]  /*8110*/  FFMA.FTZ R36, R40, c[0x0][0x2d0], -R109.reuse ;  /* 0x0000b40028247a23 */ /* 0x100fe4000001086d */
[--C-:B------:R-:W-:Y:S02]  /*8120*/  FFMA.FTZ R40, R48, c[0x0][0x2d0], -R109.reuse ;  /* 0x0000b40030287a23 */ /* 0x100fe4000001086d */
[C---:B--2---:R-:W-:Y:S04]  /*8130*/  HMMA.16816.F32.BF16 R12, R20.reuse, R120, R12 ;  /* 0x00000078140c723c */ /* 0x044fe8000004180c */
[--C-:B------:R-:W-:Y:S01]  /*8140*/  FFMA.FTZ R48, R57, c[0x0][0x2d0], -R109.reuse ;  /* 0x0000b40039307a23 */ /* 0x100fe2000001086d */
[----:B------:R-:W2:Y:S03]  /*8150*/  MUFU.EX2 R145, R36 ;  /* 0x0000002400917308 */ /* 0x000ea60000000800 */
[C---:B------:R-:W-:Y:S01]  /*8160*/  HMMA.16816.F32.BF16 R92, R20.reuse, R122, R92 ;  /* 0x0000007a145c723c */ /* 0x040fe2000004185c */
[----:B------:R-:W-:Y:S06]  /*8170*/  LDSM.16.MT88.4 R120, [R199+0x2000] ;  /* 0x00200000c778783b */ /* 0x000fec0000004200 */
[----:B------:R-:W-:Y:S01]  /*8180*/  MUFU.EX2 R141, R40 ;  /* 0x00000028008d7308 */ /* 0x000fe20000000800 */
[C---:B------:R-:W-:Y:S01]  /*8190*/  HMMA.16816.F32.BF16 R96, R20.reuse, R124, R96 ;  /* 0x0000007c1460723c */ /* 0x040fe20000041860 */
[----:B---3--:R-:W-:Y:S03]  /*81a0*/  LDSM.16.MT88.4 R28, [R200+0x1800] ;  /* 0x00180000c81c783b */ /* 0x008fe60000004200 */
[----:B----4-:R-:W-:Y:S04]  /*81b0*/  FADD.FTZ R2, R149, R2 ;  /* 0x0000000295027221 */ /* 0x010fe80000010000 */
[C---:B------:R-:W-:Y:S04]  /*81c0*/  HMMA.16816.F32.BF16 R100, R20.reuse, R126, R100 ;  /* 0x0000007e1464723c */ /* 0x040fe80000041864 */
[----:B------:R-:W-:Y:S04]  /*81d0*/  FADD.FTZ R2, R148, R2 ;  /* 0x0000000294027221 */ /* 0x000fe80000010000 */
[C---:B-1----:R-:W-:Y:S04]  /*81e0*/  HMMA.16816.F32.BF16 R16, R20.reuse, R24, R16 ;  /* 0x000000181410723c */ /* 0x042fe80000041810 */
[----:B--2---:R-:W-:Y:S04]  /*81f0*/  FADD.FTZ R2, R145, R2 ;  /* 0x0000000291027221 */ /* 0x004fe80000010000 */
[----:B------:R-:W-:Y:S01]  /*8200*/  HMMA.16816.F32.BF16 R104, R20, R26, R104 ;  /* 0x0000001a1468723c */ /* 0x000fe20000041868 */
[----:B------:R-:W1:Y:S06]  /*8210*/  LDSM.16.MT88.4 R24, [R198+0x1800] ;  /* 0x00180000c618783b */ /* 0x000e6c0000004200 */
[----:B------:R-:W-:Y:S02]  /*8220*/  F2FP.BF16.PACK_AB R20, R160, R161 ;  /* 0x000000a1a014723e */ /* 0x000fe400000010ff */
[----:B------:R-:W-:Y:S03]  /*8230*/  F2FP.BF16.PACK_AB R21, R154, R155 ;  /* 0x0000009b9a15723e */ /* 0x000fe600000010ff */
[----:B------:R-:W-:Y:S02]  /*8240*/  F2FP.BF16.PACK_AB R22, R152, R153 ;  /* 0x000000999816723e */ /* 0x000fe400000010ff */
[----:B------:R-:W-:Y:S07]  /*8250*/  F2FP.BF16.PACK_AB R23, R150, R151 ;  /* 0x000000979617723e */ /* 0x000fee00000010ff */
[C---:B------:R-:W-:Y:S08]  /*8260*/  HMMA.16816.F32.BF16 R4, R20.reuse, R116, R4 ;  /* 0x000000741404723c */ /* 0x040ff00000041804 */
[C---:B------:R-:W-:Y:S01]  /*8270*/  HMMA.16816.F32.BF16 R8, R20.reuse, R118, R8 ;  /* 0x000000761408723c */ /* 0x040fe20000041808 */
[----:B------:R-:W-:Y:S07]  /*8280*/  LDSM.16.MT88.4 R116, [R200+0x5000] ;  /* 0x00500000c874783b */ /* 0x000fee0000004200 */
[C---:B------:R-:W-:Y:S07]  /*8290*/  HMMA.16816.F32.BF16 R60, R20.reuse, R32, R60 ;  /* 0x00000020143c723c */ /* 0x040fee000004183c */
[----:B------:R-:W-:Y:S01]  /*82a0*/  FFMA.FTZ R32, R39, c[0x0][0x2d0], -R108 ;  /* 0x0000b40027207a23 */ /* 0x000fe2000001086c */
[C---:B------:R-:W-:Y:S01]  /*82b0*/  HMMA.16816.F32.BF16 R64, R20.reuse, R34, R64 ;  /* 0x000000221440723c */ /* 0x040fe20000041840 */
[----:B------:R-:W-:Y:S02]  /*82c0*/  LDSM.16.MT88.4 R36, [R198+0x5000] ;  /* 0x00500000c624783b */ /* 0x000fe40000004200 */
[----:B------:R2:W3:Y:S05]  /*82d0*/  MUFU.EX2 R146, R32 ;  /* 0x0000002000927308 */ /* 0x0004ea0000000800 */
[C---:B-1----:R-:W-:Y:S07]  /*82e0*/  HMMA.16816.F32.BF16 R68, R20.reuse, R24, R68 ;  /* 0x000000181444723c */ /* 0x042fee0000041844 */
[--C-:B------:R-:W-:Y:S01]  /*82f0*/  FFMA.FTZ R24, R41, c[0x0][0x2d0], -R109.reuse ;  /* 0x0000b40029187a23 */ /* 0x100fe2000001086d */
[C---:B------:R-:W-:Y:S03]  /*8300*/  HMMA.16816.F32.BF16 R72, R20.reuse, R26, R72 ;  /* 0x0000001a1448723c */ /* 0x040fe60000041848 */
[----:B------:R1:W4:Y:S05]  /*8310*/  MUFU.EX2 R144, R24 ;  /* 0x0000001800907308 */ /* 0x00032a0000000800 */
[C---:B------:R-:W-:Y:S01]  /*8320*/  HMMA.16816.F32.BF16 R76, R20.reuse, R28, R76 ;  /* 0x0000001c144c723c */ /* 0x040fe2000004184c */
[----:B--2---:R-:W2:Y:S03]  /*8330*/  LDSM.16.MT88.4 R32, [R199+0x5000] ;  /* 0x00500000c720783b */ /* 0x004ea60000004200 */
[----:B---3--:R-:W-:Y:S03]  /*8340*/  FADD.FTZ R0, R146, R0 ;  /* 0x0000000092007221 */ /* 0x008fe60000010000 */
[--C-:B------:R-:W-:Y:S01]  /*8350*/  FFMA.FTZ R28, R43, c[0x0][0x2d0], -R108.reuse ;  /* 0x0000b4002b1c7a23 */ /* 0x100fe2000001086c */
[C---:B------:R-:W-:Y:S03]  /*8360*/  HMMA.16816.F32.BF16 R80, R20.reuse, R30, R80 ;  /* 0x0000001e1450723c */ /* 0x040fe60000041850 */
[----:B------:R3:W-:Y:S05]  /*8370*/  MUFU.EX2 R142, R28 ;  /* 0x0000001c008e7308 */ /* 0x0007ea0000000800 */
[C---:B------:R-:W-:Y:S04]  /*8380*/  HMMA.16816.F32.BF16 R84, R20.reuse, R112, R84 ;  /* 0x000000701454723c */ /* 0x040fe80000041854 */
[----:B-1----:R-:W-:Y:S02]  /*8390*/  FFMA.FTZ R24, R42, c[0x0][0x2d0], -R108 ;  /* 0x0000b4002a187a23 */ /* 0x002fe4000001086c */
[----:B------:R-:W-:Y:S01]  /*83a0*/  LDSM.16.MT88.4 R40, [R199+0x6000] ;  /* 0x00600000c728783b */ /* 0x000fe20000004200 */
[----:B----4-:R-:W-:Y:S01]  /*83b0*/  FADD.FTZ R2, R144, R2 ;  /* 0x0000000290027221 */ /* 0x010fe20000010000 */
[C---:B------:R-:W-:Y:S01]  /*83c0*/  HMMA.16816.F32.BF16 R88, R20.reuse, R114, R88 ;  /* 0x000000721458723c */ /* 0x040fe20000041858 */
[----:B------:R1:W4:Y:S05]  /*83d0*/  MUFU.EX2 R143, R24 ;  /* 0x00000018008f7308 */ /* 0x00032a0000000800 */
[----:B---3--:R-:W-:Y:S02]  /*83e0*/  LDSM.16.MT88.4 R28, [R198+0x2000] ;  /* 0x00200000c61c783b */ /* 0x008fe40000004200 */
[C---:B--2---:R-:W-:Y:S06]  /*83f0*/  HMMA.16816.F32.BF16 R12, R20.reuse, R32, R12 ;  /* 0x00000020140c723c */ /* 0x044fec000004180c */
[----:B-1----:R-:W1:Y:S01]  /*8400*/  LDSM.16.MT88.4 R24, [R197+0x2000] ;  /* 0x00200000c518783b */ /* 0x002e620000004200 */
[----:B----4-:R-:W-:Y:S01]  /*8410*/  FADD.FTZ R0, R143, R0 ;  /* 0x000000008f007221 */ /* 0x010fe20000010000 */
[C---:B------:R-:W-:Y:S04]  /*8420*/  HMMA.16816.F32.BF16 R92, R20.reuse, R34, R92 ;  /* 0x00000022145c723c */ /* 0x040fe8000004185c */
[----:B------:R-:W-:Y:S02]  /*8430*/  FADD.FTZ R0, R142, R0 ;  /* 0x000000008e007221 */ /* 0x000fe40000010000 */
[----:B------:R-:W2:Y:S02]  /*8440*/  LDSM.16.MT88.4 R32, [R200+0x2000] ;  /* 0x00200000c820783b */ /* 0x000ea40000004200 */
[C---:B------:R-:W-:Y:S07]  /*8450*/  HMMA.16816.F32.BF16 R96, R20.reuse, R36, R96 ;  /* 0x000000241460723c */ /* 0x040fee0000041860 */
[--C-:B------:R-:W-:Y:S01]  /*8460*/  FFMA.FTZ R36, R44, c[0x0][0x2d0], -R109.reuse ;  /* 0x0000b4002c247a23 */ /* 0x100fe2000001086d */
[C---:B------:R-:W-:Y:S03]  /*8470*/  HMMA.16816.F32.BF16 R100, R20.reuse, R38, R100 ;  /* 0x000000261464723c */ /* 0x040fe60000041864 */
[----:B------:R3:W4:Y:S05]  /*8480*/  MUFU.EX2 R127, R36 ;  /* 0x00000024007f7308 */ /* 0x00072a0000000800 */
[C---:B------:R-:W-:Y:S08]  /*8490*/  HMMA.16816.F32.BF16 R16, R20.reuse, R116, R16 ;  /* 0x000000741410723c */ /* 0x040ff00000041810 */
[----:B------:R-:W-:Y:S01]  /*84a0*/  HMMA.16816.F32.BF16 R104, R20, R118, R104 ;  /* 0x000000761468723c */ /* 0x000fe20000041868 */
[----:B------:R-:W-:Y:S06]  /*84b0*/  LDSM.16.MT88.4 R116, [R197+0x3000] ;  /* 0x00300000c574783b */ /* 0x000fec0000004200 */
[----:B------:R-:W-:Y:S02]  /*84c0*/  F2FP.BF16.PACK_AB R20, R148, R149 ;  /* 0x000000959414723e */ /* 0x000fe400000010ff */
[----:B------:R-:W-:Y:S01]  /*84d0*/  F2FP.BF16.PACK_AB R21, R146, R147 ;  /* 0x000000939215723e */ /* 0x000fe200000010ff */
[----:B---3--:R-:W-:Y:S02]  /*84e0*/  LDSM.16.MT88.4 R36, [R199+0x5800] ;  /* 0x00580000c724783b */ /* 0x008fe40000004200 */
[----:B------:R-:W-:Y:S01]  /*84f0*/  F2FP.BF16.PACK_AB R22, R144, R145 ;  /* 0x000000919016723e */ /* 0x000fe200000010ff */
[----:B----4-:R-:W-:Y:S01]  /*8500*/  FADD.FTZ R2, R127, R2 ;  /* 0x000000027f027221 */ /* 0x010fe20000010000 */
[----:B------:R-:W-:Y:S07]  /*8510*/  F2FP.BF16.PACK_AB R23, R142, R143 ;  /* 0x0000008f8e17723e */ /* 0x000fee00000010ff */
[C---:B-1----:R-:W-:Y:S08]  /*8520*/  HMMA.16816.F32.BF16 R4, R20.reuse, R24, R4 ;  /* 0x000000181404723c */ /* 0x042ff00000041804 */
[C---:B------:R-:W-:Y:S01]  /*8530*/  HMMA.16816.F32.BF16 R8, R20.reuse, R26, R8 ;  /* 0x0000001a1408723c */ /* 0x040fe20000041808 */
[----:B------:R-:W1:Y:S07]  /*8540*/  LDSM.16.MT88.4 R24, [R197+0x5800] ;  /* 0x00580000c518783b */ /* 0x000e6e0000004200 */
[C---:B------:R-:W-:Y:S08]  /*8550*/  HMMA.16816.F32.BF16 R60, R20.reuse, R120, R60 ;  /* 0x00000078143c723c */ /* 0x040ff0000004183c */
[C---:B------:R-:W-:Y:S08]  /*8560*/  HMMA.16816.F32.BF16 R64, R20.reuse, R122, R64 ;  /* 0x0000007a1440723c */ /* 0x040ff00000041840 */
[C---:B------:R-:W-:Y:S07]  /*8570*/  HMMA.16816.F32.BF16 R68, R20.reuse, R28, R68 ;  /* 0x0000001c1444723c */ /* 0x040fee0000041844 */
[--C-:B------:R-:W-:Y:S01]  /*8580*/  FFMA.FTZ R28, R45, c[0x0][0x2d0], -R109.reuse ;  /* 0x0000b4002d1c7a23 */ /* 0x100fe2000001086d */
[C---:B------:R-:W-:Y:S03]  /*8590*/  HMMA.16816.F32.BF16 R72, R20.reuse, R30, R72 ;  /* 0x0000001e1448723c */ /* 0x040fe60000041848 */
[----:B------:R3:W4:Y:S05]  /*85a0*/  MUFU.EX2 R126, R28 ;  /* 0x0000001c007e7308 */ /* 0x00072a0000000800 */
[C---:B--2---:R-:W-:Y:S07]  /*85b0*/  HMMA.16816.F32.BF16 R76, R20.reuse, R32, R76 ;  /* 0x00000020144c723c */ /* 0x044fee000004184c */
[--C-:B------:R-:W-:Y:S01]  /*85c0*/  FFMA.FTZ R32, R47, c[0x0][0x2d0], -R108.reuse ;  /* 0x0000b4002f207a23 */ /* 0x100fe2000001086c */
[C---:B------:R-:W-:Y:S03]  /*85d0*/  HMMA.16816.F32.BF16 R80, R20.reuse, R34, R80 ;  /* 0x000000221450723c */ /* 0x040fe60000041850 */
[----:B------:R2:W-:Y:S05]  /*85e0*/  MUFU.EX2 R124, R32 ;  /* 0x00000020007c7308 */ /* 0x0005ea0000000800 */
[C---:B-1----:R-:W-:Y:S04]  /*85f0*/  HMMA.16816.F32.BF16 R84, R20.reuse, R24, R84 ;  /* 0x000000181454723c */ /* 0x042fe80000041854 */
[----:B---3--:R-:W-:Y:S02]  /*8600*/  FFMA.FTZ R28, R46, c[0x0][0x2d0], -R108 ;  /* 0x0000b4002e1c7a23 */ /* 0x008fe4000001086c */
[----:B------:R-:W-:Y:S01]  /*8610*/  LDSM.16.MT88.4 R44, [R198+0x6000] ;  /* 0x00600000c62c783b */ /* 0x000fe20000004200 */
[--C-:B------:R-:W-:Y:S01]  /*8620*/  FFMA.FTZ R24, R49, c[0x0][0x2d0], -R109.reuse ;  /* 0x0000b40031187a23 */ /* 0x100fe2000001086d */
[C---:B------:R-:W-:Y:S01]  /*8630*/  HMMA.16816.F32.BF16 R88, R20.reuse, R26, R88 ;  /* 0x0000001a1458723c */ /* 0x040fe20000041858 */
[----:B------:R1:W3:Y:S03]  /*8640*/  MUFU.EX2 R125, R28 ;  /* 0x0000001c007d7308 */ /* 0x0002e60000000800 */
[----:B----4-:R-:W-:Y:S04]  /*8650*/  FADD.FTZ R2, R126, R2 ;  /* 0x000000027e027221 */ /* 0x010fe80000010000 */
[C---:B------:R-:W-:Y:S03]  /*8660*/  HMMA.16816.F32.BF16 R12, R20.reuse, R36, R12 ;  /* 0x00000024140c723c */ /* 0x040fe6000004180c */
[----:B------:R4:W-:Y:S01]  /*8670*/  MUFU.EX2 R140, R24 ;  /* 0x00000018008c7308 */ /* 0x0009e20000000800 */
[----:B--2---:R-:W-:Y:S01]  /*8680*/  LDSM.16.MT88.4 R32, [R200+0x5800] ;  /* 0x00580000c820783b */ /* 0x004fe20000004200 */
[----:B------:R-:W-:Y:S02]  /*8690*/  FADD.FTZ R2, R141, R2 ;  /* 0x000000028d027221 */ /* 0x000fe40000010000 */
[----:B------:R-:W-:Y:S01]  /*86a0*/  FFMA.FTZ R36, R51, c[0x0][0x2d0], -R108 ;  /* 0x0000b40033247a23 */ /* 0x000fe2000001086c */
[C---:B------:R-:W-:Y:S05]  /*86b0*/  HMMA.16816.F32.BF16 R92, R20.reuse, R38, R92 ;  /* 0x00000026145c723c */ /* 0x040fea000004185c */
[----:B------:R2:W-:Y:S01]  /*86c0*/  MUFU.EX2 R138, R36 ;  /* 0x00000024008a7308 */ /* 0x0005e20000000800 */
[----:B-1----:R-:W1:Y:S01]  /*86d0*/  LDSM.16.MT88.4 R28, [R198+0x5800] ;  /* 0x00580000c61c783b */ /* 0x002e620000004200 */
[----:B---3--:R-:W-:Y:S05]  /*86e0*/  FADD.FTZ R0, R125, R0 ;  /* 0x000000007d007221 */ /* 0x008fea0000010000 */
[----:B------:R-:W-:Y:S02]  /*86f0*/  FADD.FTZ R0, R124, R0 ;  /* 0x000000007c007221 */ /* 0x000fe40000010000 */
[----:B----4-:R-:W-:Y:S02]  /*8700*/  FFMA.FTZ R24, R50, c[0x0][0x2d0], -R108 ;  /* 0x0000b40032187a23 */ /* 0x010fe4000001086c */
[----:B------:R-:W-:Y:S01]  /*8710*/  MUFU.EX2 R50, R48 ;  /* 0x0000003000327308 */ /* 0x000fe20000000800 */
[----:B--2---:R-:W-:Y:S09]  /*8720*/  LDSM.16.MT88.4 R36, [R199+0x2800] ;  /* 0x00280000c724783b */ /* 0x004ff20000004200 */
[----:B------:R2:W3:Y:S01]  /*8730*/  MUFU.EX2 R139, R24 ;  /* 0x00000018008b7308 */ /* 0x0004e20000000800 */
[C---:B-1----:R-:W-:Y:S01]  /*8740*/  HMMA.16816.F32.BF16 R96, R20.reuse, R28, R96 ;  /* 0x0000001c1460723c */ /* 0x042fe20000041860 */
[----:B--2---:R-:W1:Y:S06]  /*8750*/  LDSM.16.MT88.4 R24, [R197+0x2800] ;  /* 0x00280000c518783b */ /* 0x004e6c0000004200 */
[--C-:B------:R-:W-:Y:S01]  /*8760*/  FFMA.FTZ R28, R52, c[0x0][0x2d0], -R109.reuse ;  /* 0x0000b400341c7a23 */ /* 0x100fe2000001086d */
[C---:B------:R-:W-:Y:S03]  /*8770*/  HMMA.16816.F32.BF16 R100, R20.reuse, R30, R100 ;  /* 0x0000001e1464723c */ /* 0x040fe60000041864 */
[----:B------:R2:W-:Y:S01]  /*8780*/  MUFU.EX2 R137, R28 ;  /* 0x0000001c00897308 */ /* 0x0005e20000000800 */
[----:B---3--:R-:W-:Y:S04]  /*8790*/  FADD.FTZ R0, R139, R0 ;  /* 0x000000008b007221 */ /* 0x008fe80000010000 */
[C---:B------:R-:W-:Y:S07]  /*87a0*/  HMMA.16816.F32.BF16 R16, R20.reuse, R32, R16 ;  /* 0x000000201410723c */ /* 0x040fee0000041810 */
[--C-:B------:R-:W-:Y:S01]  /*87b0*/  FFMA.FTZ R32, R53, c[0x0][0x2d0], -R109.reuse ;  /* 0x0000b40035207a23 */ /* 0x100fe2000001086d */
[----:B------:R-:W-:Y:S03]  /*87c0*/  HMMA.16816.F32.BF16 R104, R20, R34, R104 ;  /* 0x000000221468723c */ /* 0x000fe60000041868 */
[----:B------:R3:W4:Y:S04]  /*87d0*/  MUFU.EX2 R136, R32 ;  /* 0x0000002000887308 */ /* 0x0007280000000800 */
[----:B------:R-:W-:Y:S02]  /*87e0*/  F2FP.BF16.PACK_AB R20, R126, R127 ;  /* 0x0000007f7e14723e */ /* 0x000fe400000010ff */
[----:B------:R-:W-:Y:S01]  /*87f0*/  F2FP.BF16.PACK_AB R21, R124, R125 ;  /* 0x0000007d7c15723e */ /* 0x000fe200000010ff */
[----:B--2---:R-:W2:Y:S02]  /*8800*/  LDSM.16.MT88.4 R28, [R198+0x2800] ;  /* 0x00280000c61c783b */ /* 0x004ea40000004200 */
[----:B------:R-:W-:Y:S02]  /*8810*/  F2FP.BF16.PACK_AB R22, R140, R141 ;  /* 0x0000008d8c16723e */ /* 0x000fe400000010ff */
[----:B------:R-:W-:Y:S07]  /*8820*/  F2FP.BF16.PACK_AB R23, R138, R139 ;  /* 0x0000008b8a17723e */ /* 0x000fee00000010ff */
[C---:B-1----:R-:W-:Y:S01]  /*8830*/  HMMA.16816.F32.BF16 R4, R20.reuse, R24, R4 ;  /* 0x000000181404723c */ /* 0x042fe20000041804 */
[----:B---3--:R-:W1:Y:S06]  /*8840*/  LDSM.16.MT88.4 R32, [R200+0x2800] ;  /* 0x00280000c820783b */ /* 0x008e6c0000004200 */
[--C-:B------:R-:W-:Y:S01]  /*8850*/  FFMA.FTZ R24, R54, c[0x0][0x2d0], -R108.reuse ;  /* 0x0000b40036187a23 */ /* 0x100fe2000001086c */
[C---:B------:R-:W-:Y:S03]  /*8860*/  HMMA.16816.F32.BF16 R8, R20.reuse, R26, R8 ;  /* 0x0000001a1408723c */ /* 0x040fe60000041808 */
[----:B------:R3:W-:Y:S05]  /*8870*/  MUFU.EX2 R53, R24 ;  /* 0x0000001800357308 */ /* 0x0007ea0000000800 */
[C---:B------:R-:W-:Y:S07]  /*8880*/  HMMA.16816.F32.BF16 R60, R20.reuse, R36, R60 ;  /* 0x00000024143c723c */ /* 0x040fee000004183c */
[----:B------:R-:W-:Y:S01]  /*8890*/  FFMA.FTZ R36, R56, c[0x0][0x2d0], -R109 ;  /* 0x0000b40038247a23 */ /* 0x000fe2000001086d */
[C---:B------:R-:W-:Y:S03]  /*88a0*/  HMMA.16816.F32.BF16 R64, R20.reuse, R38, R64 ;  /* 0x000000261440723c */ /* 0x040fe60000041840 */
[----:B------:R5:W-:Y:S01]  /*88b0*/  MUFU.EX2 R51, R36 ;  /* 0x0000002400337308 */ /* 0x000be20000000800 */
[----:B------:R-:W-:Y:S04]  /*88c0*/  MOV R109, R3 ;  /* 0x00000003006d7202 */ /* 0x000fe80000000f00 */
[C---:B--2---:R-:W-:Y:S04]  /*88d0*/  HMMA.16816.F32.BF16 R68, R20.reuse, R28, R68 ;  /* 0x0000001c1444723c */ /* 0x044fe80000041844 */
[--C-:B---3--:R-:W-:Y:S03]  /*88e0*/  FFMA.FTZ R24, R55, c[0x0][0x2d0], -R108.reuse ;  /* 0x0000b40037187a23 */ /* 0x108fe6000001086c */
[--C-:B------:R-:W-:Y:S01]  /*88f0*/  FFMA.FTZ R28, R58, c[0x0][0x2d0], -R108.reuse ;  /* 0x0000b4003a1c7a23 */ /* 0x100fe2000001086c */
[C---:B------:R-:W-:Y:S01]  /*8900*/  HMMA.16816.F32.BF16 R72, R20.reuse, R30, R72 ;  /* 0x0000001e1448723c */ /* 0x040fe20000041848 */
[----:B------:R2:W3:Y:S03]  /*8910*/  MUFU.EX2 R52, R24 ;  /* 0x0000001800347308 */ /* 0x0004e60000000800 */
[----:B------:R-:W-:Y:S04]  /*8920*/  FFMA.FTZ R108, R59, c[0x0][0x2d0], -R108 ;  /* 0x0000b4003b6c7a23 */ /* 0x000fe8000001086c */
[C---:B-1----:R-:W-:Y:S01]  /*8930*/  HMMA.16816.F32.BF16 R76, R20.reuse, R32, R76 ;  /* 0x00000020144c723c */ /* 0x042fe2000004184c */
[----:B-----5:R-:W-:Y:S02]  /*8940*/  LDSM.16.MT88.4 R36, [R200+0x6000] ;  /* 0x00600000c824783b */ /* 0x020fe40000004200 */
[----:B------:R1:W-:Y:S05]  /*8950*/  MUFU.EX2 R49, R28 ;  /* 0x0000001c00317308 */ /* 0x0003ea0000000800 */
[C---:B------:R-:W-:Y:S01]  /*8960*/  HMMA.16816.F32.BF16 R80, R20.reuse, R34, R80 ;  /* 0x000000221450723c */ /* 0x040fe20000041850 */
[----:B------:R-:W-:Y:S04]  /*8970*/  LDSM.16.MT88.4 R32, [R198+0x3000] ;  /* 0x00300000c620783b */ /* 0x000fe80000004200 */
[----:B------:R-:W5:Y:S04]  /*8980*/  MUFU.EX2 R48, R108 ;  /* 0x0000006c00307308 */ /* 0x000f680000000800 */
[----:B--2---:R-:W2:Y:S08]  /*8990*/  LDSM.16.MT88.4 R24, [R197+0x6000] ;  /* 0x00600000c518783b */ /* 0x004eb00000004200 */
[----:B-1----:R-:W1:Y:S01]  /*89a0*/  LDSM.16.MT88.4 R28, [R199+0x3000] ;  /* 0x00300000c71c783b */ /* 0x002e620000004200 */
[C---:B--2---:R-:W-:Y:S08]  /*89b0*/  HMMA.16816.F32.BF16 R84, R20.reuse, R24, R84 ;  /* 0x000000181454723c */ /* 0x044ff00000041854 */
[C---:B------:R-:W-:Y:S01]  /*89c0*/  HMMA.16816.F32.BF16 R88, R20.reuse, R26, R88 ;  /* 0x0000001a1458723c */ /* 0x040fe20000041858 */
[----:B------:R-:W2:Y:S07]  /*89d0*/  LDSM.16.MT88.4 R24, [R200+0x3000] ;  /* 0x00300000c818783b */ /* 0x000eae0000004200 */
[C---:B------:R-:W-:Y:S08]  /*89e0*/  HMMA.16816.F32.BF16 R12, R20.reuse, R40, R12 ;  /* 0x00000028140c723c */ /* 0x040ff0000004180c */
[C---:B------:R-:W-:Y:S08]  /*89f0*/  HMMA.16816.F32.BF16 R92, R20.reuse, R42, R92 ;  /* 0x0000002a145c723c */ /* 0x040ff0000004185c */
[C---:B------:R-:W-:Y:S08]  /*8a00*/  HMMA.16816.F32.BF16 R96, R20.reuse, R44, R96 ;  /* 0x0000002c1460723c */ /* 0x040ff00000041860 */
[C---:B------:R-:W-:Y:S08]  /*8a10*/  HMMA.16816.F32.BF16 R100, R20.reuse, R46, R100 ;  /* 0x0000002e1464723c */ /* 0x040ff00000041864 */
[C---:B------:R-:W-:Y:S08]  /*8a20*/  HMMA.16816.F32.BF16 R16, R20.reuse, R36, R16 ;  /* 0x000000241410723c */ /* 0x040ff00000041810 */
[----:B------:R-:W-:Y:S07]  /*8a30*/  HMMA.16816.F32.BF16 R104, R20, R38, R104 ;  /* 0x000000261468723c */ /* 0x000fee0000041868 */
[----:B----4-:R-:W-:Y:S02]  /*8a40*/  F2FP.BF16.PACK_AB R20, R136, R137 ;  /* 0x000000898814723e */ /* 0x010fe400000010ff */
[----:B---3--:R-:W-:Y:S03]  /*8a50*/  F2FP.BF16.PACK_AB R21, R52, R53 ;  /* 0x000000353415723e */ /* 0x008fe600000010ff */
[----:B------:R-:W-:Y:S02]  /*8a60*/  F2FP.BF16.PACK_AB R22, R50, R51 ;  /* 0x000000333216723e */ /* 0x000fe400000010ff */
[----:B-----5:R-:W-:Y:S07]  /*8a70*/  F2FP.BF16.PACK_AB R23, R48, R49 ;  /* 0x000000313017723e */ /* 0x020fee00000010ff */
[C---:B------:R-:W-:Y:S01]  /*8a80*/  HMMA.16816.F32.BF16 R112, R20.reuse, R116, R4 ;  /* 0x000000741470723c */ /* 0x040fe20000041804 */
[----:B------:R-:W3:Y:S07]  /*8a90*/  LDSM.16.MT88.4 R4, [R197+0x6800] ;  /* 0x00680000c504783b */ /* 0x000eee0000004200 */
[C---:B------:R-:W-:Y:S01]  /*8aa0*/  HMMA.16816.F32.BF16 R116, R20.reuse, R118, R8 ;  /* 0x000000761474723c */ /* 0x040fe20000041808 */
[----:B------:R-:W4:Y:S07]  /*8ab0*/  LDSM.16.MT88.4 R8, [R199+0x6800] ;  /* 0x00680000c708783b */ /* 0x000f2e0000004200 */
[C---:B-1----:R-:W-:Y:S08]  /*8ac0*/  HMMA.16816.F32.BF16 R60, R20.reuse, R28, R60 ;  /* 0x0000001c143c723c */ /* 0x042ff0000004183c */
[C---:B------:R-:W-:Y:S08]  /*8ad0*/  HMMA.16816.F32.BF16 R64, R20.reuse, R30, R64 ;  /* 0x0000001e1440723c */ /* 0x040ff00000041840 */
[C---:B------:R-:W-:Y:S08]  /*8ae0*/  HMMA.16816.F32.BF16 R68, R20.reuse, R32, R68 ;  /* 0x000000201444723c */ /* 0x040ff00000041844 */
[C---:B------:R-:W-:Y:S08]  /*8af0*/  HMMA.16816.F32.BF16 R72, R20.reuse, R34, R72 ;  /* 0x000000221448723c */ /* 0x040ff00000041848 */
[C---:B--2---:R-:W-:Y:S08]  /*8b00*/  HMMA.16816.F32.BF16 R76, R20.reuse, R24, R76 ;  /* 0x00000018144c723c */ /* 0x044ff0000004184c */
[C---:B------:R-:W-:Y:S01]  /*8b10*/  HMMA.16816.F32.BF16 R80, R20.reuse, R26, R80 ;  /* 0x0000001a1450723c */ /* 0x040fe20000041850 */
[----:B------:R-:W1:Y:S07]  /*8b20*/  LDSM.16.MT88.4 R24, [R198+0x6800] ;  /* 0x00680000c618783b */ /* 0x000e6e0000004200 */
[C---:B---3--:R-:W-:Y:S08]  /*8b30*/  HMMA.16816.F32.BF16 R84, R20.reuse, R4, R84 ;  /* 0x000000041454723c */ /* 0x048ff00000041854 */
[C---:B------:R-:W-:Y:S01]  /*8b40*/  HMMA.16816.F32.BF16 R88, R20.reuse, R6, R88 ;  /* 0x000000061458723c */ /* 0x040fe20000041858 */
[----:B------:R-:W2:Y:S07]  /*8b50*/  LDSM.16.MT88.4 R4, [R200+0x6800] ;  /* 0x00680000c804783b */ /* 0x000eae0000004200 */
[C---:B----4-:R-:W-:Y:S08]  /*8b60*/  HMMA.16816.F32.BF16 R120, R20.reuse, R8, R12 ;  /* 0x000000081478723c */ /* 0x050ff0000004180c */
[C---:B------:R-:W-:Y:S08]  /*8b70*/  HMMA.16816.F32.BF16 R92, R20.reuse, R10, R92 ;  /* 0x0000000a145c723c */ /* 0x040ff0000004185c */
[C---:B-1----:R-:W-:Y:S08]  /*8b80*/  HMMA.16816.F32.BF16 R96, R20.reuse, R24, R96 ;  /* 0x000000181460723c */ /* 0x042ff00000041860 */
[C---:B------:R-:W-:Y:S08]  /*8b90*/  HMMA.16816.F32.BF16 R100, R20.reuse, R26, R100 ;  /* 0x0000001a1464723c */ /* 0x040ff00000041864 */
[C---:B--2---:R-:W-:Y:S07]  /*8ba0*/  HMMA.16816.F32.BF16 R124, R20.reuse, R4, R16 ;  /* 0x00000004147c723c */ /* 0x044fee0000041810 */
        /* <DEDUP_REMOVED lines=11> */
[----:B------:R-:W-:-:S05]  /*8c60*/  @P0 BRA `(.L_x_1480) ;  /* 0xffffcf2000000947 */ /* 0x000fca000383ffff */
.L_x_1477:
[----:B------:R-:W-:Y:S05]  /*8c70*/  BRA.DIV ~URZ, `(.L_x_1481) ;  /* 0x00003f027f007947 */ /* 0x000fea000b800000 */
[----:B------:R-:W1:Y:S04]  /*8c80*/  SHFL.BFLY PT, R0, R226, 0x2, 0x1f ;  /* 0x0c401f00e2007f89 */ /* 0x000e6800000e0000 */
[----:B------:R-:W2:Y:S01]  /*8c90*/  SHFL.BFLY PT, R3, R227, 0x2, 0x1f ;  /* 0x0c401f00e3037f89 */ /* 0x000ea200000e0000 */
[----:B-1----:R-:W-:-:S02]  /*8ca0*/  FADD.FTZ R0, R0, R226 ;  /* 0x000000e200007221 */ /* 0x002fc40000010000 */
[----:B--2---:R-:W-:-:S03]  /*8cb0*/  FADD.FTZ R3, R3, R227 ;  /* 0x000000e303037221 */ /* 0x004fc60000010000 */
[----:B------:R-:W1:Y:S04]  /*8cc0*/  SHFL.BFLY PT, R2, R0, 0x1, 0x1f ;  /* 0x0c201f0000027f89 */ /* 0x000e6800000e0000 */
[----:B------:R2:W3:Y:S01]  /*8cd0*/  SHFL.BFLY PT, R4, R3, 0x1, 0x1f ;  /* 0x0c201f0003047f89 */ /* 0x0004e200000e0000 */
[----:B-1----:R-:W-:-:S05]  /*8ce0*/  FADD.FTZ R0, R0, R2 ;  /* 0x0000000200007221 */ /* 0x002fca0000010000 */
.L_x_1544:
        /* <DEDUP_REMOVED lines=85> */
.L_x_1474:
[----:B------:R-:W2:Y:S01]  /*9240*/  S2R R2, SR_TID.X ;  /* 0x0000000000027919 */ /* 0x000ea20000002100 */
[----:B------:R-:W-:Y:S01]  /*9250*/  BSSY B0, `(.L_x_1482) ;  /* 0x0000010000007945 */ /* 0x000fe20003800000 */
[----:B--2---:R-:W-:-:S13]  /*9260*/  LOP3.LUT P0, RZ, R2, 0xff, RZ, 0xc0, !PT ;  /* 0x000000ff02ff7812 */ /* 0x004fda000780c0ff */
[----:B------:R-:W-:Y:S05]  /*9270*/  @P0 BRA `(.L_x_1483) ;  /* 0x000000d000000947 */ /* 0x000fea0003800000 */
[----:B------:R-:W2:Y:S01]  /*9280*/  S2R R4, SR_LANEID ;  /* 0x0000000000047919 */ /* 0x000ea20000000000 */
        /* <DEDUP_REMOVED lines=11> */
[----:B--2---:R-:W-:-:S06]  /*9340*/  IADD3 R236, R3, c[0x0][0xc], R2 ;  /* 0x0000030003ec7a10 */ /* 0x004fcc0007ffe002 */
.L_x_1483:
[----:B------:R-:W-:Y:S05]  /*9350*/  BSYNC B0 ;  /* 0x0000000000007941 */ /* 0x000fea0003800000 */
.L_x_1482:
[----:B------:R-:W-:Y:S01]  /*9360*/  PRMT R0, R0, 0x9910, RZ ;  /* 0x0000991000007816 */ /* 0x000fe200000000ff */
[----:B------:R-:W-:Y:S01]  /*9370*/  BSSY B1, `(.L_x_1484) ;  /* 0x000028e000017945 */ /* 0x000fe20003800000 */
[----:B------:R-:W-:Y:S01]  /*9380*/  IMAD.MOV.U32 R94, RZ, RZ, R236 ;  /* 0x000000ffff5e7224 */ /* 0x000fe200078e00ec */
[----:B------:R-:W-:Y:S02]  /*9390*/  SHF.R.S32.HI R7, RZ, 0x1f, R235 ;  /* 0x0000001fff077819 */ /* 0x000fe400000114eb */
[----:B------:R-:W-:Y:S02]  /*93a0*/  ISETP.NE.AND P0, PT, R0, RZ, PT ;  /* 0x000000ff0000720c */ /* 0x000fe40003f05270 */
[----:B------:R-:W-:Y:S02]  /*93b0*/  SHF.R.S32.HI R40, RZ, 0x1f, R228 ;  /* 0x0000001fff287819 */ /* 0x000fe400000114e4 */
[----:B------:R-:W-:-:S09]  /*93c0*/  SHF.R.S32.HI R41, RZ, 0x1f, R231 ;  /* 0x0000001fff297819 */ /* 0x000fd200000114e7 */
[----:B------:R-:W-:Y:S05]  /*93d0*/  @!P0 BRA `(.L_x_1485) ;  /* 0x00001d9000008947 */ /* 0x000fea0003800000 */
[----:B------:R-:W2:Y:S04]  /*93e0*/  LDL R13, [R1+0x8] ;  /* 0x00000800010d7983 */ /* 0x000ea80000100800 */
[----:B------:R-:W3:Y:S04]  /*93f0*/  LDL R12, [R1+0xc] ;  /* 0x00000c00010c7983 */ /* 0x000ee80000100800 */
[----:B------:R-:W4:Y:S04]  /*9400*/  LDL R8, [R1+0x14] ;  /* 0x0000140001087983 */ /* 0x000f280000100800 */
[----:B------:R-:W4:Y:S04]  /*9410*/  LDL R11, [R1+0x10] ;  /* 0x00001000010b7983 */ /* 0x000f280000100800 */
[----:B------:R-:W4:Y:S04]  /*9420*/  LDL R10, [R1+0x24] ;  /* 0x00002400010a7983 */ /* 0x000f280000100800 */
[----:B------:R-:W4:Y:S04]  /*9430*/  LDL R6, [R1+0x1c] ;  /* 0x00001c0001067983 */ /* 0x000f280000100800 */
[----:B-1----:R-:W4:Y:S04]  /*9440*/  LDL R5, [R1+0x20] ;  /* 0x0000200001057983 */ /* 0x002f280000100800 */
        /* <DEDUP_REMOVED lines=55> */
[----:B------:R-:W2:Y:S01]  /*97c0*/  LDL.LU R8, [R1] ;  /* 0x0000000001087983 */ /* 0x000ea20000300800 */
        /* <DEDUP_REMOVED lines=32> */
.L_x_1486:
[----:B----4-:R-:W2:Y:S04]  /*99d0*/  LDL R6, [R1+0x30] ;  /* 0x0000300001067983 */ /* 0x010ea80000100800 */
[----:B------:R-:W3:Y:S01]  /*99e0*/  LDL R15, [R1+0x4] ;  /* 0x00000400010f7983 */ /* 0x000ee20000100800 */
[----:B------:R-:W-:Y:S01]  /*99f0*/  IMAD.MOV.U32 R9, RZ, RZ, 0x368 ;  /* 0x00000368ff097424 */ /* 0x000fe200078e00ff */
[----:B------:R-:W-:Y:S01]  /*9a00*/  ISETP.GT.AND P3, PT, R3, 0x1, PT ;  /* 0x000000010300780c */ /* 0x000fe20003f64270 */
[----:B------:R-:W-:Y:S01]  /*9a10*/  IMAD.MOV.U32 R2, RZ, RZ, c[0x0][0x4e8] ;  /* 0x00013a00ff027624 */ /* 0x000fe200078e00ff */
[----:B------:R-:W4:Y:S01]  /*9a20*/  LDL R22, [R1+0x2c] ;  /* 0x00002c0001167983 */ /* 0x000f220000100800 */
[----:B------:R-:W-:-:S02]  /*9a30*/  ISETP.NE.U32.AND P0, PT, RZ, c[0x0][0x500], PT ;  /* 0x00014000ff007a0c */ /* 0x000fc40003f05070 */
[----:B------:R-:W-:Y:S02]  /*9a40*/  SEL R9, R9, 0x328, P3 ;  /* 0x0000032809097807 */ /* 0x000fe40001800000 */
[----:B------:R-:W-:Y:S02]  /*9a50*/  ISETP.NE.AND.EX P0, PT, RZ, c[0x0][0x504], PT, P0 ;  /* 0x00014100ff007a0c */ /* 0x000fe40003f05300 */
[----:B------:R-:W1:Y:S01]  /*9a60*/  LDC.64 R4, c[0x0][R9+0x170] ;  /* 0x00005c0009047b82 */ /* 0x000e620000000a00 */
[----:B------:R-:W-:Y:S02]  /*9a70*/  ISETP.NE.AND P2, PT, R2, 0x1, PT ;  /* 0x000000010200780c */ /* 0x000fe40003f45270 */
[----:B------:R-:W-:Y:S02]  /*9a80*/  SEL R8, R235, RZ, !P0 ;  /* 0x000000ffeb087207 */ /* 0x000fe40004000000 */
[----:B------:R-:W-:-:S03]  /*9a90*/  SEL R3, R7, RZ, !P0 ;  /* 0x000000ff07037207 */ /* 0x000fc60004000000 */
[----:B------:R-:W1:Y:S08]  /*9aa0*/  LDC.64 R12, c[0x0][R9+0x168] ;  /* 0x00005a00090c7b82 */ /* 0x000e700000000a00 */
[----:B------:R2:W2:Y:S08]  /*9ab0*/  LDC.64 R16, c[0x0][R9+0x178] ;  /* 0x00005e0009107b82 */ /* 0x0004b00000000a00 */
[----:B------:R2:W2:Y:S01]  /*9ac0*/  LDC.64 R18, c[0x0][R9+0x160] ;  /* 0x0000580009127b82 */ /* 0x0004a20000000a00 */
[----:B------:R-:W1:Y:S02]  /*9ad0*/  S2R R23, SR_TID.X ;  /* 0x0000000000177919 */ /* 0x000e640000002100 */
[----:B-1----:R-:W-:-:S04]  /*9ae0*/  IMAD R2, R5, R8, RZ ;  /* 0x0000000805027224 */ /* 0x002fc800078e02ff */
[C---:B------:R-:W-:Y:S02]  /*9af0*/  IMAD R11, R4.reuse, R3, R2 ;  /* 0x00000003040b7224 */ /* 0x040fe400078e0202 */
[----:B------:R-:W-:-:S04]  /*9b00*/  IMAD.WIDE.U32 R4, R4, R8, RZ ;  /* 0x0000000804047225 */ /* 0x000fc800078e00ff */
[-C--:B------:R-:W-:Y:S02]  /*9b10*/  IMAD R10, R13, R245.reuse, RZ ;  /* 0x000000f50d0a7224 */ /* 0x080fe400078e02ff */
[----:B--2---:R-:W-:Y:S02]  /*9b20*/  IMAD R9, R237, 0x80, R6 ;  /* 0x00000080ed097824 */ /* 0x004fe400078e0206 */
[----:B------:R-:W-:-:S04]  /*9b30*/  IMAD.WIDE.U32 R6, R12, R245, RZ ;  /* 0x000000f50c067225 */ /* 0x000fc800078e00ff */
[----:B------:R-:W-:-:S04]  /*9b40*/  @P2 IMAD.HI.U32 R3, R9, c[0x0][0x4ec], RZ ;  /* 0x00013b0009032a27 */ /* 0x000fc800078e00ff */
[----:B------:R-:W-:Y:S01]  /*9b50*/  IMAD.MOV.U32 R2, RZ, RZ, R9 ;  /* 0x000000ffff027224 */ /* 0x000fe200078e0009 */
[----:B------:R-:W-:Y:S02]  /*9b60*/  @P2 SHF.R.U32.HI R2, RZ, c[0x0][0x4f0], R3 ;  /* 0x00013c00ff022a19 */ /* 0x000fe40000011603 */
[----:B---3--:R-:W-:Y:S02]  /*9b70*/  SEL R3, R15, RZ, P3 ;  /* 0x000000ff0f037207 */ /* 0x008fe40001800000 */
        /* <DEDUP_REMOVED lines=22> */
[C---:B------:R-:W-:Y:S02]  /*9ce0*/  LEA R4, P0, R2.reuse, R4, 0x2 ;  /* 0x0000000402047211 */ /* 0x040fe400078010ff */
        /* <DEDUP_REMOVED lines=8> */
[----:B------:R4:W2:Y:S01]  /*9d70*/  SHFL.IDX PT, R5, R2, 0x1, 0x1c1f ;  /* 0x003c1f0002057f89 */ /* 0x0008a200000e0000 */
[----:B------:R-:W-:Y:S01]  /*9d80*/  IMAD R11, R14, c[0x0][0x4e8], RZ ;  /* 0x00013a000e0b7a24 */ /* 0x000fe200078e02ff */
[----:B------:R-:W-:Y:S01]  /*9d90*/  LOP3.LUT P0, RZ, R15, 0x3, RZ, 0xc0, !PT ;  /* 0x000000030fff7812 */ /* 0x000fe2000780c0ff */
[----:B----4-:R-:W-:-:S05]  /*9da0*/  IMAD R2, R237, 0x80, R22 ;  /* 0x00000080ed027824 */ /* 0x010fca00078e0216 */
[C---:B------:R-:W-:Y:S02]  /*9db0*/  IADD3 R3, R2.reuse, 0x8, RZ ;  /* 0x0000000802037810 */ /* 0x040fe40007ffe0ff */
[-C--:B------:R-:W-:Y:S02]  /*9dc0*/  ISETP.GE.OR P1, PT, R2, R11.reuse, P0 ;  /* 0x0000000b0200720c */ /* 0x080fe40000726670 */
[----:B------:R-:W-:-:S11]  /*9dd0*/  ISETP.GE.OR P0, PT, R3, R11, P0 ;  /* 0x0000000b0300720c */ /* 0x000fd60000706670 */
[----:B-1----:R1:W-:Y:S01]  /*9de0*/  @!P1 ST.E [R6.64], R21 ;  /* 0x0000001506009985 */ /* 0x0023e2000c101906 */
[----:B------:R-:W-:-:S03]  /*9df0*/  ISETP.GE.AND P1, PT, R2, R11, PT ;  /* 0x0000000b0200720c */ /* 0x000fc60003f26270 */
[----:B--2---:R1:W-:Y:S01]  /*9e00*/  @!P0 ST.E [R4.64], R20 ;  /* 0x0000001404008985 */ /* 0x0043e2000c101906 */
[----:B------:R-:W-:Y:S01]  /*9e10*/  ISETP.GE.AND P0, PT, R3, R11, PT ;  /* 0x0000000b0300720c */ /* 0x000fe20003f06270 */
[----:B------:R-:W-:Y:S05]  /*9e20*/  @P3 BRA `(.L_x_1487) ;  /* 0x0000068000003947 */ /* 0x000fea0003800000 */
[----:B------:R-:W-:Y:S01]  /*9e30*/  IMAD R10, R10, c[0x0][0x3a0], RZ ;  /* 0x0000e8000a0a7a24 */ /* 0x000fe200078e02ff */
[----:B-1----:R-:W-:Y:S01]  /*9e40*/  LEA R4, R234, R230, 0x5 ;  /* 0x000000e6ea047211 */ /* 0x002fe200078e28ff */
[C---:B------:R-:W-:Y:S01]  /*9e50*/  IMAD.WIDE.U32 R2, R0.reuse, c[0x0][0x3a0], RZ ;  /* 0x0000e80000027a25 */ /* 0x040fe200078e00ff */
[----:B------:R-:W-:Y:S01]  /*9e60*/  SHF.R.S32.HI R5, RZ, 0x1f, R8 ;  /* 0x0000001fff057819 */ /* 0x000fe20000011408 */
[----:B------:R1:W2:Y:S01]  /*9e70*/  LDS.128 R16, [R207+0x80] ;  /* 0x00008000cf107984 */ /* 0x0002a20000000c00 */
[----:B------:R-:W-:Y:S01]  /*9e80*/  LEA R4, R237, R4, 0x7 ;  /* 0x00000004ed047211 */ /* 0x000fe200078e38ff */
[----:B------:R-:W-:Y:S02]  /*9e90*/  IMAD R0, R0, c[0x0][0x3a4], R10 ;  /* 0x0000e90000007a24 */ /* 0x000fe400078e020a */
[----:B------:R1:W3:Y:S01]  /*9ea0*/  LDS.128 R24, [R207+0x1080] ;  /* 0x00108000cf187984 */ /* 0x0002e20000000c00 */
[----:B------:R-:W-:-:S02]  /*9eb0*/  IMAD R5, R5, c[0x0][0x3f0], RZ ;  /* 0x0000fc0005057a24 */ /* 0x000fc400078e02ff */
[----:B------:R-:W-:Y:S01]  /*9ec0*/  IADD3 R3, R3, R0, RZ ;  /* 0x0000000003037210 */ /* 0x000fe20007ffe0ff */
[----:B------:R-:W-:Y:S01]  /*9ed0*/  @P2 IMAD.HI.U32 R6, R4, c[0x0][0x4ec], RZ ;  /* 0x00013b0004062a27 */ /* 0x000fe200078e00ff */
[----:B------:R1:W4:Y:S01]  /*9ee0*/  LDS.128 R32, [R207+0x2080] ;  /* 0x00208000cf207984 */ /* 0x0003220000000c00 */
[----:B------:R-:W-:Y:S02]  /*9ef0*/  MOV R0, R4 ;  /* 0x0000000400007202 */ /* 0x000fe40000000f00 */
[C---:B------:R-:W-:Y:S01]  /*9f00*/  IMAD.WIDE.U32 R2, R245.reuse, c[0x0][0x3e8], R2 ;  /* 0x0000fa00f5027a25 */ /* 0x040fe200078e0002 */
[----:B------:R1:W1:Y:S01]  /*9f10*/  LDS.128 R36, [R207+0x3080] ;  /* 0x00308000cf247984 */ /* 0x0002620000000c00 */
[----:B------:R-:W-:Y:S02]  /*9f20*/  @P2 SHF.R.U32.HI R0, RZ, c[0x0][0x4f0], R6 ;  /* 0x00013c00ff002a19 */ /* 0x000fe40000011606 */
[----:B------:R-:W-:Y:S01]  /*9f30*/  IMAD R3, R245, c[0x0][0x3ec], R3 ;  /* 0x0000fb00f5037a24 */ /* 0x000fe200078e0203 */
[----:B------:R1:W1:Y:S01]  /*9f40*/  LDS.128 R12, [R207+0x4080] ;  /* 0x00408000cf0c7984 */ /* 0x0002620000000c00 */
[C---:B------:R-:W-:Y:S01]  /*9f50*/  IMAD R7, R8.reuse, c[0x0][0x3f4], R5 ;  /* 0x0000fd0008077a24 */ /* 0x040fe200078e0205 */
[----:B------:R-:W-:Y:S01]  /*9f60*/  SHF.R.S32.HI R6, RZ, 0x1f, R0 ;  /* 0x0000001fff067819 */ /* 0x000fe20000011400 */
[----:B------:R-:W-:Y:S01]  /*9f70*/  IMAD.WIDE.U32 R2, R8, c[0x0][0x3f0], R2 ;  /* 0x0000fc0008027a25 */ /* 0x000fe200078e0002 */
[----:B------:R1:W1:Y:S01]  /*9f80*/  LDS.128 R20, [R207+0x5080] ;  /* 0x00508000cf147984 */ /* 0x0002620000000c00 */
[----:B------:R-:W-:-:S02]  /*9f90*/  IADD3 R5, -R0, RZ, RZ ;  /* 0x000000ff00057210 */ /* 0x000fc40007ffe1ff */
[----:B------:R-:W-:Y:S01]  /*9fa0*/  IMAD R6, R6, c[0x0][0x3e0], RZ ;  /* 0x0000f80006067a24 */ /* 0x000fe200078e02ff */
[----:B------:R1:W1:Y:S01]  /*9fb0*/  LDS.128 R28, [R207+0x6080] ;  /* 0x00608000cf1c7984 */ /* 0x0002620000000c00 */
[----:B------:R-:W-:Y:S01]  /*9fc0*/  IADD3 R3, R3, R7, RZ ;  /* 0x0000000703037210 */ /* 0x000fe20007ffe0ff */
[----:B------:R-:W-:Y:S02]  /*9fd0*/  IMAD R4, R5, c[0x0][0x4e8], R4 ;  /* 0x00013a0005047a24 */ /* 0x000fe400078e0204 */
        /* <DEDUP_REMOVED lines=14> */
.L_x_1545:
[----:B------:R-:W-:Y:S05]  /*a0c0*/  BRA.DIV ~URZ, `(.L_x_1489) ;  /* 0x00002c927f007947 */ /* 0x000fea000b800000 */
[----:B------:R4:W2:Y:S02]  /*a0d0*/  SHFL.IDX PT, R0, R8, RZ, 0x181f ;  /* 0x00181fff08007589 */ /* 0x0008a400000e0000 */
.L_x_1546:
        /* <DEDUP_REMOVED lines=11> */
.L_x_1491:
[----:B------:R-:W-:Y:S05]  /*a190*/  BSYNC B0 ;  /* 0x0000000000007941 */ /* 0x000fea0003800000 */
.L_x_1490:
[----:B------:R-:W-:Y:S05]  /*a1a0*/  BRA.DIV ~URZ, `(.L_x_1492) ;  /* 0x00002c127f007947 */ /* 0x000fea000b800000 */
[----:B---3--:R3:W4:Y:S04]  /*a1b0*/  SHFL.IDX PT, R9, R7, 0x1, 0x181f ;  /* 0x00381f0007097f89 */ /* 0x00872800000e0000 */
[----:B--2---:R3:W2:Y:S02]  /*a1c0*/  SHFL.IDX PT, R0, R8, 0x1, 0x181f ;  /* 0x00381f0008007f89 */ /* 0x0046a400000e0000 */
.L_x_1547:
        /* <DEDUP_REMOVED lines=10> */
[----:B------:R2:W-:Y:S04]  /*a270*/  @!P1 ST.E.128 [R4.64], R24 ;  /* 0x0000001804009985 */ /* 0x0005e8000c101d06 */
[----:B-1----:R2:W-:Y:S02]  /*a280*/  @!P0 ST.E.128 [R2.64], R20 ;  /* 0x0000001402008985 */ /* 0x0025e4000c101d06 */
.L_x_1494:
[----:B------:R-:W-:Y:S05]  /*a290*/  BSYNC B0 ;  /* 0x0000000000007941 */ /* 0x000fea0003800000 */
.L_x_1493:
[----:B------:R-:W-:Y:S05]  /*a2a0*/  BRA.DIV ~URZ, `(.L_x_1495) ;  /* 0x00002bd27f007947 */ /* 0x000fea000b800000 */
[----:B----4-:R4:W3:Y:S02]  /*a2b0*/  SHFL.IDX PT, R9, R7, 0x2, 0x181f ;  /* 0x00581f0007097f89 */ /* 0x0108e400000e0000 */
.L_x_1548:
[----:B------:R-:W-:Y:S05]  /*a2c0*/  BRA.DIV ~URZ, `(.L_x_1496) ;  /* 0x00002c227f007947 */ /* 0x000fea000b800000 */
[----:B--2---:R2:W4:Y:S02]  /*a2d0*/  SHFL.IDX PT, R0, R8, 0x2, 0x181f ;  /* 0x00581f0008007f89 */ /* 0x00452400000e0000 */
.L_x_1549:
        /* <DEDUP_REMOVED lines=11> */
[----:B-1----:R3:W-:Y:S02]  /*a390*/  @!P0 ST.E.128 [R2.64], R28 ;  /* 0x0000001c02008985 */ /* 0x0027e4000c101d06 */
.L_x_1498:
[----:B------:R-:W-:Y:S05]  /*a3a0*/  BSYNC B0 ;  /* 0x0000000000007941 */ /* 0x000fea0003800000 */
.L_x_1497:
[----:B------:R-:W-:Y:S05]  /*a3b0*/  BRA.DIV ~URZ, `(.L_x_1499) ;  /* 0x00002b927f007947 */ /* 0x000fea000b800000 */
[----:B---34-:R-:W3:Y:S04]  /*a3c0*/  SHFL.IDX PT, R7, R7, 0x3, 0x181f ;  /* 0x00781f0007077f89 */ /* 0x018ee800000e0000 */
[----:B------:R4:W2:Y:S02]  /*a3d0*/  SHFL.IDX PT, R0, R8, 0x3, 0x181f ;  /* 0x00781f0008007f89 */ /* 0x0008a400000e0000 */
.L_x_1550:
        /* <DEDUP_REMOVED lines=13> */
.L_x_1487:
[----:B-1----:R-:W2:Y:S01]  /*a4b0*/  LDL.LU R6, [R1+0x4] ;  /* 0x0000040001067983 */ /* 0x002ea20000300800 */
[----:B------:R-:W-:Y:S02]  /*a4c0*/  IMAD R10, R10, c[0x0][0x408], RZ ;  /* 0x000102000a0a7a24 */ /* 0x000fe400078e02ff */
[----:B------:R-:W-:-:S04]  /*a4d0*/  IMAD.WIDE.U32 R2, R0, c[0x0][0x408], RZ ;  /* 0x0001020000027a25 */ /* 0x000fc800078e00ff */
[----:B------:R-:W-:Y:S02]  /*a4e0*/  IMAD R0, R0, c[0x0][0x40c], R10 ;  /* 0x0001030000007a24 */ /* 0x000fe400078e020a */
[----:B------:R-:W-:-:S03]  /*a4f0*/  @P2 IMAD.HI.U32 R5, R9, c[0x0][0x4ec], RZ ;  /* 0x00013b0009052a27 */ /* 0x000fc600078e00ff */
[----:B------:R-:W-:Y:S02]  /*a500*/  IADD3 R3, R3, R0, RZ ;  /* 0x0000000003037210 */ /* 0x000fe40007ffe0ff */
[----:B------:R-:W-:-:S03]  /*a510*/  SHF.R.S32.HI R0, RZ, 0x1f, R8 ;  /* 0x0000001fff007819 */ /* 0x000fc60000011408 */
[----:B------:R-:W-:-:S04]  /*a520*/  IMAD.WIDE.U32 R2, R245, c[0x0][0x438], R2 ;  /* 0x00010e00f5027a25 */ /* 0x000fc800078e0002 */
[----:B------:R-:W-:Y:S02]  /*a530*/  IMAD R0, R0, c[0x0][0x440], RZ ;  /* 0x0001100000007a24 */ /* 0x000fe400078e02ff */
[----:B------:R-:W-:Y:S02]  /*a540*/  IMAD R3, R245, c[0x0][0x43c], R3 ;  /* 0x00010f00f5037a24 */ /* 0x000fe400078e0203 */
[C---:B------:R-:W-:Y:S01]  /*a550*/  IMAD R4, R8.reuse, c[0x0][0x444], R0 ;  /* 0x0001110008047a24 */ /* 0x040fe200078e0200 */
[----:B------:R-:W-:Y:S01]  /*a560*/  MOV R0, R9 ;  /* 0x0000000900007202 */ /* 0x000fe20000000f00 */
[----:B------:R-:W-:Y:S01]  /*a570*/  IMAD.WIDE.U32 R2, R8, c[0x0][0x440], R2 ;  /* 0x0001100008027a25 */ /* 0x000fe200078e0002 */
[----:B------:R-:W-:-:S04]  /*a580*/  @P2 SHF.R.U32.HI R0, RZ, c[0x0][0x4f0], R5 ;  /* 0x00013c00ff002a19 */ /* 0x000fc80000011605 */
[----:B------:R-:W-:Y:S02]  /*a590*/  IADD3 R3, R3, R4, RZ ;  /* 0x0000000403037210 */ /* 0x000fe40007ffe0ff */
[----:B------:R-:W-:Y:S02]  /*a5a0*/  SHF.R.S32.HI R5, RZ, 0x1f, R0 ;  /* 0x0000001fff057819 */ /* 0x000fe40000011400 */
[----:B------:R-:W-:-:S03]  /*a5b0*/  IADD3 R4, -R0, RZ, RZ ;  /* 0x000000ff00047210 */ /* 0x000fc60007ffe1ff */
[----:B------:R-:W-:Y:S02]  /*a5c0*/  IMAD R5, R5, c[0x0][0x430], RZ ;  /* 0x00010c0005057a24 */ /* 0x000fe400078e02ff */
[----:B------:R-:W-:Y:S02]  /*a5d0*/  IMAD R4, R4, c[0x0][0x4e8], R9 ;  /* 0x00013a0004047a24 */ /* 0x000fe400078e0209 */
[----:B------:R-:W-:Y:S02]  /*a5e0*/  IMAD R5, R0, c[0x0][0x434], R5 ;  /* 0x00010d0000057a24 */ /* 0x000fe400078e0205 */
[----:B--2---:R-:W-:-:S04]  /*a5f0*/  IMAD.WIDE.U32 R2, R6, c[0x0][0x448], R2 ;  /* 0x0001120006027a25 */ /* 0x004fc800078e0002 */
[----:B------:R-:W-:-:S04]  /*a600*/  IMAD R3, R6, c[0x0][0x44c], R3 ;  /* 0x0001130006037a24 */ /* 0x000fc800078e0203 */
        /* <DEDUP_REMOVED lines=11> */
.L_x_1551:
[----:B------:R-:W-:Y:S05]  /*a6c0*/  BRA.DIV ~URZ, `(.L_x_1502) ;  /* 0x000029b27f007947 */ /* 0x000fea000b800000 */
[----:B------:R3:W4:Y:S02]  /*a6d0*/  SHFL.IDX PT, R0, R28, RZ, 0x1c1f ;  /* 0x001c1fff1c007589 */ /* 0x00072400000e0000 */
.L_x_1552:
[C---:B------:R-:W-:Y:S01]  /*a6e0*/  IADD3 R15, R244.reuse, 0x18, RZ ;  /* 0x00000018f40f7810 */ /* 0x040fe20007ffe0ff */
[----:B------:R-:W-:Y:S01]  /*a6f0*/  BSSY B0, `(.L_x_1503) ;  /* 0x0000060000007945 */ /* 0x000fe20003800000 */
        /* <DEDUP_REMOVED lines=95> */
.L_x_1504:
[----:B------:R-:W-:Y:S05]  /*acf0*/  BSYNC B0 ;  /* 0x0000000000007941 */ /* 0x000fea0003800000 */
.L_x_1503:
[----:B------:R-:W-:Y:S05]  /*ad00*/  BRA.DIV ~URZ, `(.L_x_1505) ;  /* 0x000023d27f007947 */ /* 0x000fea000b800000 */
[----:B--2---:R2:W1:Y:S04]  /*ad10*/  SHFL.IDX PT, R4, R14, 0x1, 0x1c1f ;  /* 0x003c1f000e047f89 */ /* 0x00446800000e0000 */
[----:B----4-:R2:W4:Y:S02]  /*ad20*/  SHFL.IDX PT, R0, R28, 0x1, 0x1c1f ;  /* 0x003c1f001c007f89 */ /* 0x01052400000e0000 */
.L_x_1553:
[----:B------:R-:W-:Y:S05]  /*ad30*/  @P0 BRA `(.L_x_1500) ;  /* 0x00000f1000000947 */ /* 0x000fea0003800000 */
[----:B------:R-:W-:Y:S02]  /*ad40*/  ISETP.GE.AND P1, PT, R13, c[0x0][0x3c8], PT ;  /* 0x0000f2000d007a0c */ /* 0x000fe40003f26270 */
[----:B------:R-:W-:Y:S02]  /*ad50*/  ISETP.GE.AND P2, PT, R244, c[0x0][0x3c8], PT ;  /* 0x0000f200f4007a0c */ /* 0x000fe40003f46270 */
[----:B------:R-:W-:Y:S02]  /*ad60*/  ISETP.GE.AND P0, PT, R12, c[0x0][0x3c8], PT ;  /* 0x0000f2000c007a0c */ /* 0x000fe40003f06270 */
[----:B------:R-:W-:-:S02]  /*ad70*/  ISETP.GE.AND P5, PT, R15, c[0x0][0x3c8], PT ;  /* 0x0000f2000f007a0c */ /* 0x000fc40003fa6270 */
[----:B------:R-:W-:-:S05]  /*ad80*/  ISETP.GE.AND P4, PT, R17, c[0x0][0x3c8], PT ;  /* 0x0000f20011007a0c */ /* 0x000fca0003f86270 */
[C---:B----4-:R-:W-:Y:S02]  /*ad90*/  @!P1 LEA R6, P3, R13.reuse, R0, 0x2 ;  /* 0x000000000d069211 */ /* 0x050fe400078610ff */
[----:B------:R-:W-:Y:S02]  /*ada0*/  @!P2 IMAD.MOV.U32 R8, RZ, RZ, R0 ;  /* 0x000000ffff08a224 */ /* 0x000fe400078e0000 */
[----:B-1----:R-:W-:Y:S01]  /*adb0*/  @!P2 IMAD.MOV.U32 R9, RZ, RZ, R4 ;  /* 0x000000ffff09a224 */ /* 0x002fe200078e0004 */
[----:B------:R-:W-:Y:S02]  /*adc0*/  @!P1 LEA.HI.X R7, R13, R4, R29, 0x2, P3 ;  /* 0x000000040d079211 */ /* 0x000fe400018f141d */
[----:B------:R-:W-:Y:S01]  /*add0*/  @!P0 LEA R2, P6, R12, R0, 0x2 ;  /* 0x000000000c028211 */ /* 0x000fe200078c10ff */
[----:B------:R-:W-:Y:S01]  /*ade0*/  @!P2 IMAD.WIDE R8, R244, 0x4, R8 ;  /* 0x00000004f408a825 */ /* 0x000fe200078e0208 */
[----:B------:R-:W-:Y:S02]  /*adf0*/  ISETP.GE.AND P3, PT, R16, c[0x0][0x3c8], PT ;  /* 0x0000f20010007a0c */ /* 0x000fe40003f66270 */
[----:B------:R-:W-:-:S02]  /*ae00*/  @!P0 LEA.HI.X R3, R12, R4, R30, 0x2, P6 ;  /* 0x000000040c038211 */ /* 0x000fc400030f141e */
[----:B------:R1:W-:Y:S01]  /*ae10*/  @!P2 ST.E.64 [R8.64], R100 ;  /* 0x000000640800a985 */ /* 0x0003e2000c101b06 */
[----:B------:R-:W-:Y:S02]  /*ae20*/  ISETP.GE.AND P2, PT, R18, c[0x0][0x3c8], PT ;  /* 0x0000f20012007a0c */ /* 0x000fe40003f46270 */
[----:B--2---:R-:W-:Y:S01]  /*ae30*/  @!P5 LEA R14, P6, R15, R0, 0x2 ;  /* 0x000000000f0ed211 */ /* 0x004fe200078c10ff */
[----:B------:R2:W-:Y:S01]  /*ae40*/  @!P1 ST.E.64 [R6.64], R92 ;  /* 0x0000005c06009985 */ /* 0x0005e2000c101b06 */
[----:B------:R-:W-:Y:S02]  /*ae50*/  ISETP.GE.AND P1, PT, R19, c[0x0][0x3c8], PT ;  /* 0x0000f20013007a0c */ /* 0x000fe40003f26270 */
[----:B------:R-:W-:Y:S01]  /*ae60*/  @!P5 LEA.HI.X R15, R15, R4, R31, 0x2, P6 ;  /* 0x000000040f0fd211 */ /* 0x000fe200030f141f */
[----:B------:R4:W-:Y:S01]  /*ae70*/  @!P0 ST.E.64 [R2.64], R80 ;  /* 0x0000005002008985 */ /* 0x0009e2000c101b06 */
[CC--:B------:R-:W-:Y:S02]  /*ae80*/  @!P4 LEA R12, P0, R17.reuse, R0.reuse, 0x2 ;  /* 0x00000000110cc211 */ /* 0x0c0fe400078010ff */
[----:B------:R-:W-:Y:S01]  /*ae90*/  @!P3 LEA R10, P6, R16, R0, 0x2 ;  /* 0x00000000100ab211 */ /* 0x000fe200078c10ff */
[----:B------:R5:W-:Y:S01]  /*aea0*/  @!P5 ST.E.64 [R14.64], R118 ;  /* 0x000000760e00d985 */ /* 0x000be2000c101b06 */
[----:B------:R-:W-:-:S02]  /*aeb0*/  @!P4 LEA.HI.X R13, R17, R4, R33, 0x2, P0 ;  /* 0x00000004110dc211 */ /* 0x000fc400000f1421 */
[----:B------:R-:W-:Y:S02]  /*aec0*/  ISETP.GE.AND P0, PT, R20, c[0x0][0x3c8], PT ;  /* 0x0000f20014007a0c */ /* 0x000fe40003f06270 */
[----:B------:R-:W-:Y:S01]  /*aed0*/  @!P3 LEA.HI.X R11, R16, R4, R32, 0x2, P6 ;  /* 0x00000004100bb211 */ /* 0x000fe200030f1420 */
[----:B------:R3:W-:Y:S01]  /*aee0*/  @!P4 ST.E.64 [R12.64], R116 ;  /* 0x000000740c00c985 */ /* 0x0007e2000c101b06 */
[----:B------:R-:W-:Y:S02]  /*aef0*/  ISETP.GE.AND P5, PT, R21, c[0x0][0x3c8], PT ;  /* 0x0000f20015007a0c */ /* 0x000fe40003fa6270 */
[----:B------:R-:W-:Y:S01]  /*af00*/  ISETP.GE.AND P4, PT, R23, c[0x0][0x3c8], PT ;  /* 0x0000f20017007a0c */ /* 0x000fe20003f86270 */
        /* <DEDUP_REMOVED lines=38> */
.L_x_1485:
[----:B------:R-:W-:Y:S01]  /*b170*/  ISETP.NE.U32.AND P1, PT, RZ, c[0x0][0x508], PT ;  /* 0x00014200ff007a0c */ /* 0x000fe20003f25070 */
[----:B------:R-:W2:Y:S01]  /*b180*/  LDL.LU R0, [R1] ;  /* 0x0000000001007983 */ /* 0x000ea20000300800 */
[----:B------:R-:W-:Y:S01]  /*b190*/  ISETP.NE.U32.AND P2, PT, RZ, c[0x0][0x500], PT ;  /* 0x00014000ff007a0c */ /* 0x000fe20003f45070 */
[----:B------:R-:W-:Y:S01]  /*b1a0*/  IMAD.MOV.U32 R4, RZ, RZ, 0x4 ;  /* 0x00000004ff047424 */ /* 0x000fe200078e00ff */
[----:B------:R-:W-:Y:S01]  /*b1b0*/  ISETP.NE.AND.EX P1, PT, RZ, c[0x0][0x50c], PT, P1 ;  /* 0x00014300ff007a0c */ /* 0x000fe20003f25310 */
[----:B------:R-:W-:Y:S01]  /*b1c0*/  IMAD.MOV.U32 R8, RZ, RZ, RZ ;  /* 0x000000ffff087224 */ /* 0x000fe200078e00ff */
[----:B------:R-:W-:Y:S01]  /*b1d0*/  ISETP.NE.AND.EX P2, PT, RZ, c[0x0][0x504], PT, P2 ;  /* 0x00014100ff007a0c */ /* 0x000fe20003f45320 */
[----:B------:R-:W-:Y:S02]  /*b1e0*/  IMAD.MOV.U32 R19, RZ, RZ, c[0x0][0x388] ;  /* 0x0000e200ff137624 */ /* 0x000fe400078e00ff */
[----:B-1----:R-:W-:-:S08]  /*b1f0*/  IMAD.WIDE R4, R235, R4, c[0x0][0x500] ;  /* 0x00014000eb047625 */ /* 0x002fd000078e0204 */
[C---:B------:R-:W-:Y:S02]  /*b200*/  @P1 LEA R2, P0, R235.reuse, c[0x0][0x508], 0x2 ;  /* 0x00014200eb021a11 */ /* 0x040fe400078010ff */
[----:B------:R1:W5:Y:S02]  /*b210*/  @P2 LDG.E R8, [R4.64] ;  /* 0x0000000604082981 */ /* 0x000364000c1e1900 */
[----:B------:R-:W-:-:S05]  /*b220*/  @P1 LEA.HI.X R3, R235, c[0x0][0x50c], R7, 0x2, P0 ;  /* 0x00014300eb031a11 */ /* 0x000fca00000f1407 */
[----:B------:R1:W5:Y:S01]  /*b230*/  @P1 LDG.E R19, [R2.64] ;  /* 0x0000000602131981 */ /* 0x000362000c1e1900 */
[----:B--2---:R-:W-:-:S04]  /*b240*/  ISETP.NE.AND P0, PT, R0, RZ, PT ;  /* 0x000000ff0000720c */ /* 0x004fc80003f05270 */
[----:B------:R-:W-:Y:S01]  /*b250*/  SEL R18, R0, c[0x0][0x3d4], P0 ;  /* 0x0000f50000127a07 */ /* 0x000fe20000000000 */
[----:B------:R-:W-:Y:S05]  /*b260*/  @P1 BRA `(.L_x_1506) ;  /* 0x0000004000001947 */ /* 0x000fea0003800000 */
[----:B-1----:R-:W-:Y:S05]  /*b270*/  @!P2 BRA `(.L_x_1506) ;  /* 0x000000300000a947 */ /* 0x002fea0003800000 */
[----:B------:R1:W2:Y:S04]  /*b280*/  LDG.E R0, [R4.64] ;  /* 0x0000000604007981 */ /* 0x0002a8000c1e1900 */
[----:B-1----:R-:W2:Y:S02]  /*b290*/  LDG.E R4, [R4.64+0x4] ;  /* 0x0000040604047981 */ /* 0x002ea4000c1e1900 */
[----:B--2--5:R-:W-:Y:S02]  /*b2a0*/  IADD3 R19, -R0, R4, RZ ;  /* 0x0000000400137210 */ /* 0x024fe40007ffe1ff */
.L_x_1506:
[----:B-1----:R-:W1:Y:S01]  /*b2b0*/  S2R R2, SR_TID.X ;  /* 0x0000000000027919 */ /* 0x002e620000002100 */
[----:B------:R-:W-:Y:S01]  /*b2c0*/  BSSY B0, `(.L_x_1507) ;  /* 0x0000036000007945 */ /* 0x000fe20003800000 */
[----:B------:R-:W-:Y:S02]  /*b2d0*/  SEL R14, R235, RZ, !P2 ;  /* 0x000000ffeb0e7207 */ /* 0x000fe40005000000 */
[----:B------:R-:W-:-:S02]  /*b2e0*/  SEL R20, R7, RZ, !P2 ;  /* 0x000000ff07147207 */ /* 0x000fc40005000000 */
[----:B-----5:R-:W-:Y:S02]  /*b2f0*/  SHF.R.S32.HI R17, RZ, 0x1f, R8 ;  /* 0x0000001fff117819 */ /* 0x020fe40000011408 */
[----:B-1----:R-:W-:-:S13]  /*b300*/  ISETP.GT.AND P0, PT, R2, 0x7f, PT ;  /* 0x0000007f0200780c */ /* 0x002fda0003f04270 */
[----:B------:R-:W-:Y:S05]  /*b310*/  @P0 BRA `(.L_x_1508) ;  /* 0x0000030000000947 */ /* 0x000fea0003800000 */
[----:B------:R-:W-:Y:S01]  /*b320*/  IMAD R0, R19, c[0x0][0x4e8], RZ ;  /* 0x00013a0013007a24 */ /* 0x000fe200078e02ff */
[----:B------:R-:W-:-:S04]  /*b330*/  LEA R9, R237, R2, 0x7 ;  /* 0x00000002ed097211 */ /* 0x000fc800078e38ff */
[----:B------:R-:W-:-:S13]  /*b340*/  ISETP.GE.AND P0, PT, R9, R0, PT ;  /* 0x000000000900720c */ /* 0x000fda0003f06270 */
[----:B------:R-:W-:Y:S05]  /*b350*/  @P0 BRA `(.L_x_1508) ;  /* 0x000002c000000947 */ /* 0x000fea0003800000 */
[----:B------:R-:W2:Y:S01]  /*b360*/  LDL.LU R21, [R1+0x4] ;  /* 0x0000040001157983 */ /* 0x000ea20000300800 */
[----:B------:R-:W-:Y:S01]  /*b370*/  IMAD.MOV.U32 R0, RZ, RZ, 0x368 ;  /* 0x00000368ff007424 */ /* 0x000fe200078e00ff */
[----:B------:R-:W-:-:S04]  /*b380*/  ISETP.GT.AND P2, PT, R18, 0x1, PT ;  /* 0x000000011200780c */ /* 0x000fc80003f44270 */
[----:B------:R-:W-:-:S04]  /*b390*/  SEL R0, R0, 0x328, P2 ;  /* 0x0000032800007807 */ /* 0x000fc80001000000 */
[----:B------:R1:W3:Y:S08]  /*b3a0*/  LDC.64 R6, c[0x0][R0+0x170] ;  /* 0x00005c0000067b82 */ /* 0x0002f00000000a00 */
[----:B------:R1:W4:Y:S08]  /*b3b0*/  LDC.64 R4, c[0x0][R0+0x168] ;  /* 0x00005a0000047b82 */ /* 0x0003300000000a00 */
[----:B------:R1:W5:Y:S08]  /*b3c0*/  LDC.64 R12, c[0x0][R0+0x178] ;  /* 0x00005e00000c7b82 */ /* 0x0003700000000a00 */
[----:B------:R1:W2:Y:S02]  /*b3d0*/  LDC.64 R10, c[0x0][R0+0x160] ;  /* 0x00005800000a7b82 */ /* 0x0002a40000000a00 */
[----:B-1----:R-:W-:-:S02]  /*b3e0*/  IMAD.MOV.U32 R0, RZ, RZ, c[0x0][0x4e8] ;  /* 0x00013a00ff007624 */ /* 0x002fc400078e00ff */
[-C--:B---3--:R-:W-:Y:S02]  /*b3f0*/  IMAD R7, R7, R14.reuse, RZ ;  /* 0x0000000e07077224 */ /* 0x088fe400078e02ff */
[----:B------:R-:W-:Y:S01]  /*b400*/  IMAD.WIDE.U32 R2, R6, R14, RZ ;  /* 0x0000000e06027225 */ /* 0x000fe200078e00ff */
[----:B------:R-:W-:Y:S02]  /*b410*/  ISETP.NE.AND P0, PT, R0, 0x1, PT ;  /* 0x000000010000780c */ /* 0x000fe40003f05270 */
[----:B------:R-:W-:Y:S01]  /*b420*/  MOV R0, R9 ;  /* 0x0000000900007202 */ /* 0x000fe20000000f00 */
[----:B------:R-:W-:Y:S02]  /*b430*/  IMAD R7, R6, R20, R7 ;  /* 0x0000001406077224 */ /* 0x000fe400078e0207 */
[-C--:B----4-:R-:W-:Y:S02]  /*b440*/  IMAD R15, R5, R245.reuse, RZ ;  /* 0x000000f5050f7224 */ /* 0x090fe400078e02ff */
[----:B------:R-:W-:Y:S01]  /*b450*/  IMAD.WIDE.U32 R4, R4, R245, RZ ;  /* 0x000000f504047225 */ /* 0x000fe200078e00ff */
[----:B------:R-:W-:-:S03]  /*b460*/  IADD3 R3, R3, R7, RZ ;  /* 0x0000000703037210 */ /* 0x000fc60007ffe0ff */
[----:B------:R-:W-:Y:S02]  /*b470*/  IMAD.IADD R15, R5, 0x1, R15 ;  /* 0x00000001050f7824 */ /* 0x000fe400078e020f */
[----:B------:R-:W-:-:S05]  /*b480*/  @P0 IMAD.HI.U32 R16, R9, c[0x0][0x4ec], RZ ;  /* 0x00013b0009100a27 */ /* 0x000fca00078e00ff */
[----:B------:R-:W-:Y:S02]  /*b490*/  @P0 SHF.R.U32.HI R0, RZ, c[0x0][0x4f0], R16 ;  /* 0x00013c00ff000a19 */ /* 0x000fe40000011610 */
[----:B------:R-:W-:-:S03]  /*b4a0*/  IADD3 R16, P1, P0, R2, R4, R8 ;  /* 0x0000000402107210 */ /* 0x000fc6000783e008 */
[----:B------:R-:W-:-:S04]  /*b4b0*/  IMAD.MOV R2, RZ, RZ, -R0 ;  /* 0x000000ffff027224 */ /* 0x000fc800078e0a00 */
[----:B------:R-:W-:Y:S01]  /*b4c0*/  IMAD R2, R2, c[0x0][0x4e8], R9 ;  /* 0x00013a0002027a24 */ /* 0x000fe200078e0209 */
[----:B------:R-:W-:Y:S02]  /*b4d0*/  IADD3.X R9, R3, R15, R17, P1, P0 ;  /* 0x0000000f03097210 */ /* 0x000fe40000fe0411 */
[----:B------:R-:W-:Y:S02]  /*b4e0*/  SHF.R.S32.HI R3, RZ, 0x1f, R0 ;  /* 0x0000001fff037819 */ /* 0x000fe40000011400 */
[----:B--2---:R-:W-:-:S05]  /*b4f0*/  SEL R6, R21, RZ, P2 ;  /* 0x000000ff15067207 */ /* 0x004fca0001000000 */
[-C--:B-----5:R-:W-:Y:S02]  /*b500*/  IMAD R7, R13, R6.reuse, RZ ;  /* 0x000000060d077224 */ /* 0x0a0fe400078e02ff */
[----:B------:R-:W-:Y:S01]  /*b510*/  IMAD.WIDE.U32 R4, R12, R6, RZ ;  /* 0x000000060c047225 */ /* 0x000fe200078e00ff */
[----:B------:R-:W-:-:S04]  /*b520*/  SHF.R.S32.HI R6, RZ, 0x1f, R2 ;  /* 0x0000001fff067819 */ /* 0x000fc80000011402 */
[----:B------:R-:W-:Y:S01]  /*b530*/  IADD3 R5, R5, R7, RZ ;  /* 0x0000000705057210 */ /* 0x000fe20007ffe0ff */
[----:B------:R-:W-:Y:S01]  /*b540*/  IMAD.MOV.U32 R7, RZ, RZ, c[0x0][0x4a8] ;  /* 0x00012a00ff077624 */ /* 0x000fe200078e00ff */
[----:B------:R-:W-:Y:S01]  /*b550*/  IADD3 R4, P1, P0, R0, R16, R4 ;  /* 0x0000001000047210 */ /* 0x000fe2000783e004 */
[----:B------:R-:W-:-:S03]  /*b560*/  IMAD R0, R11, R2, RZ ;  /* 0x000000020b007224 */ /* 0x000fc600078e02ff */
[----:B------:R-:W-:Y:S01]  /*b570*/  IADD3.X R5, R3, R9, R5, P1, P0 ;  /* 0x0000000903057210 */ /* 0x000fe20000fe0405 */
[----:B------:R-:W-:-:S04]  /*b580*/  IMAD R0, R10, R6, R0 ;  /* 0x000000060a007224 */ /* 0x000fc800078e0200 */
        /* <DEDUP_REMOVED lines=9> */
.L_x_1508:
[----:B------:R-:W-:Y:S05]  /*b620*/  BSYNC B0 ;  /* 0x0000000000007941 */ /* 0x000fea0003800000 */
.L_x_1507:
[----:B------:R-:W-:-:S13]  /*b630*/  ISETP.GT.AND P0, PT, R18, 0x1, PT ;  /* 0x000000011200780c */ /* 0x000fda0003f04270 */
[----:B------:R-:W-:Y:S05]  /*b640*/  @P0 BRA `(.L_x_1500) ;  /* 0x0000060000000947 */ /* 0x000fea0003800000 */
[----:B------:R-:W-:Y:S01]  /*b650*/  MOV R2, c[0x0][0x4e8] ;  /* 0x00013a0000027a02 */ /* 0x000fe20000000f00 */
[----:B-1----:R-:W-:Y:S01]  /*b660*/  IMAD R0, R17, c[0x0][0x3a0], RZ ;  /* 0x0000e80011007a24 */ /* 0x002fe200078e02ff */
[----:B------:R-:W-:Y:S01]  /*b670*/  LEA R4, R234, R230, 0x5 ;  /* 0x000000e6ea047211 */ /* 0x000fe200078e28ff */
[----:B------:R-:W-:Y:S01]  /*b680*/  IMAD R5, R20, c[0x0][0x3f0], RZ ;  /* 0x0000fc0014057a24 */ /* 0x000fe200078e02ff */
[----:B------:R-:W-:Y:S01]  /*b690*/  ISETP.NE.AND P0, PT, R2, 0x1, PT ;  /* 0x000000010200780c */ /* 0x000fe20003f05270 */
[----:B------:R-:W-:Y:S01]  /*b6a0*/  IMAD.WIDE.U32 R2, R8, c[0x0][0x3a0], RZ ;  /* 0x0000e80008027a25 */ /* 0x000fe200078e00ff */
[----:B------:R-:W-:-:S03]  /*b6b0*/  LEA R4, R237, R4, 0x7 ;  /* 0x00000004ed047211 */ /* 0x000fc600078e38ff */
[----:B------:R-:W-:Y:S01]  /*b6c0*/  IMAD R8, R8, c[0x0][0x3a4], R0 ;  /* 0x0000e90008087a24 */ /* 0x000fe200078e0200 */
[----:B------:R-:W-:Y:S01]  /*b6d0*/  MOV R0, R4 ;  /* 0x0000000400007202 */ /* 0x000fe20000000f00 */
[----:B------:R-:W-:-:S03]  /*b6e0*/  IMAD R7, R14, c[0x0][0x3f4], R5 ;  /* 0x0000fd000e077a24 */ /* 0x000fc600078e0205 */
[----:B------:R-:W-:Y:S02]  /*b6f0*/  IADD3 R3, R3, R8, RZ ;  /* 0x0000000803037210 */ /* 0x000fe40007ffe0ff */
[----:B------:R-:W-:Y:S01]  /*b700*/  LEA R8, R237, R230, 0x7 ;  /* 0x000000e6ed087211 */ /* 0x000fe200078e38ff */
[----:B------:R-:W-:-:S04]  /*b710*/  @P0 IMAD.HI.U32 R6, R4, c[0x0][0x4ec], RZ ;  /* 0x00013b0004060a27 */ /* 0x000fc800078e00ff */
[----:B------:R-:W-:Y:S01]  /*b720*/  IMAD.WIDE.U32 R2, R245, c[0x0][0x3e8], R2 ;  /* 0x0000fa00f5027a25 */ /* 0x000fe200078e0002 */
[----:B------:R-:W-:-:S03]  /*b730*/  @P0 SHF.R.U32.HI R0, RZ, c[0x0][0x4f0], R6 ;  /* 0x00013c00ff000a19 */ /* 0x000fc60000011606 */
[----:B------:R-:W-:Y:S01]  /*b740*/  IMAD R3, R245, c[0x0][0x3ec], R3 ;  /* 0x0000fb00f5037a24 */ /* 0x000fe200078e0203 */
[----:B------:R-:W-:Y:S02]  /*b750*/  SHF.R.S32.HI R6, RZ, 0x1f, R0 ;  /* 0x0000001fff067819 */ /* 0x000fe40000011400 */
[----:B------:R-:W-:Y:S01]  /*b760*/  IADD3 R5, -R0, RZ, RZ ;  /* 0x000000ff00057210 */ /* 0x000fe20007ffe1ff */
[----:B------:R-:W-:-:S04]  /*b770*/  IMAD.WIDE.U32 R2, R14, c[0x0][0x3f0], R2 ;  /* 0x0000fc000e027a25 */ /* 0x000fc800078e0002 */
[----:B------:R-:W-:Y:S01]  /*b780*/  IMAD R6, R6, c[0x0][0x3e0], RZ ;  /* 0x0000f80006067a24 */ /* 0x000fe200078e02ff */
[----:B------:R-:W-:Y:S01]  /*b790*/  IADD3 R3, R3, R7, RZ ;  /* 0x0000000703037210 */ /* 0x000fe20007ffe0ff */
        /* <DEDUP_REMOVED lines=13> */
.L_x_1554:
[----:B------:R-:W-:Y:S05]  /*b870*/  BRA.DIV ~URZ, `(.L_x_1510) ;  /* 0x000019927f007947 */ /* 0x000fea000b800000 */
[----:B------:R3:W4:Y:S02]  /*b880*/  SHFL.IDX PT, R0, R9, RZ, 0x181f ;  /* 0x00181fff09007589 */ /* 0x00072400000e0000 */
.L_x_1555:
        /* <DEDUP_REMOVED lines=12> */
.L_x_1512:
[----:B------:R-:W-:Y:S05]  /*b950*/  BSYNC B0 ;  /* 0x0000000000007941 */ /* 0x000fea0003800000 */
.L_x_1511:
[----:B------:R-:W-:Y:S05]  /*b960*/  BRA.DIV ~URZ, `(.L_x_1513) ;  /* 0x000019027f007947 */ /* 0x000fea000b800000 */
[----:B--2---:R2:W1:Y:S04]  /*b970*/  SHFL.IDX PT, R10, R6, 0x1, 0x181f ;  /* 0x00381f00060a7f89 */ /* 0x00446800000e0000 */
[----:B----4-:R2:W4:Y:S02]  /*b980*/  SHFL.IDX PT, R0, R9, 0x1, 0x181f ;  /* 0x00381f0009007f89 */ /* 0x01052400000e0000 */
.L_x_1556:
        /* <DEDUP_REMOVED lines=12> */
.L_x_1515:
[----:B------:R-:W-:Y:S05]  /*ba50*/  BSYNC B0 ;  /* 0x0000000000007941 */ /* 0x000fea0003800000 */
.L_x_1514:
[----:B------:R-:W-:Y:S05]  /*ba60*/  BRA.DIV ~URZ, `(.L_x_1516) ;  /* 0x000018c27f007947 */ /* 0x000fea000b800000 */
[----:B-1----:R1:W2:Y:S02]  /*ba70*/  SHFL.IDX PT, R10, R6, 0x2, 0x181f ;  /* 0x00581f00060a7f89 */ /* 0x0022a400000e0000 */
.L_x_1557:
[----:B------:R-:W-:Y:S05]  /*ba80*/  BRA.DIV ~URZ, `(.L_x_1517) ;  /* 0x000019127f007947 */ /* 0x000fea000b800000 */
[----:B----4-:R4:W1:Y:S02]  /*ba90*/  SHFL.IDX PT, R0, R9, 0x2, 0x181f ;  /* 0x00581f0009007f89 */ /* 0x01086400000e0000 */
.L_x_1558:
        /* <DEDUP_REMOVED lines=12> */
.L_x_1519:
[----:B------:R-:W-:Y:S05]  /*bb60*/  BSYNC B0 ;  /* 0x0000000000007941 */ /* 0x000fea0003800000 */
.L_x_1518:
[----:B------:R-:W-:Y:S05]  /*bb70*/  BRA.DIV ~URZ, `(.L_x_1520) ;  /* 0x000018827f007947 */ /* 0x000fea000b800000 */
[----:B-12---:R-:W1:Y:S04]  /*bb80*/  SHFL.IDX PT, R6, R6, 0x3, 0x181f ;  /* 0x00781f0006067f89 */ /* 0x006e6800000e0000 */
[----:B------:R2:W3:Y:S02]  /*bb90*/  SHFL.IDX PT, R0, R9, 0x3, 0x181f ;  /* 0x00781f0009007f89 */ /* 0x0004e400000e0000 */
.L_x_1559:
        /* <DEDUP_REMOVED lines=11> */
.L_x_1500:
[----:B------:R-:W-:Y:S05]  /*bc50*/  BSYNC B1 ;  /* 0x0000000000017941 */ /* 0x000fea0003800000 */
.L_x_1484:
[----:B-1234-:R-:W2:Y:S02]  /*bc60*/  LDL R0, [R1+0x28] ;  /* 0x0000280001007983 */ /* 0x01eea40000100800 */
[----:B--2---:R-:W-:-:S13]  /*bc70*/  ISETP.NE.AND P0, PT, R0, RZ, PT ;  /* 0x000000ff0000720c */ /* 0x004fda0003f05270 */
[----:B------:R-:W-:Y:S01]  /*bc80*/  @P0 WARPSYNC 0xffffffff ;  /* 0xffffffff00000948 */ /* 0x000fe20003800000 */
[----:B------:R-:W-:Y:S06]  /*bc90*/  @P0 BAR.SYNC.DEFER_BLOCKING 0x5, 0x100 ;  /* 0x0144000000000b1d */ /* 0x000fec0000010000 */
[----:B------:R-:W1:Y:S04]  /*bca0*/  @P0 LDS.128 R236, [0xf100] ;  /* 0x00f10000ffec0984 */ /* 0x000e680000000c00 */
[----:B------:R-:W-:Y:S06]  /*bcb0*/  @P0 BAR.ARV 0x4, 0x100 ;  /* 0x0104000000000b1d */ /* 0x000fec0000002000 */
[----:B------:R-:W-:Y:S05]  /*bcc0*/  @P0 BRA `(.L_x_1521) ;  /* 0x00000ad000000947 */ /* 0x000fea0003800000 */
[----:B------:R-:W2:Y:S01]  /*bcd0*/  S2R R0, SR_TID.X ;  /* 0x0000000000007919 */ /* 0x000ea20000002100 */
[----:B------:R-:W-:Y:S01]  /*bce0*/  IMAD.MOV.U32 R7, RZ, RZ, RZ ;  /* 0x000000ffff077224 */ /* 0x000fe200078e00ff */
[----:B--2---:R-:W-:-:S04]  /*bcf0*/  LOP3.LUT R13, R0, 0x1f, RZ, 0xc0, !PT ;  /* 0x0000001f000d7812 */ /* 0x004fc800078ec0ff */
[----:B------:R-:W-:Y:S01]  /*bd00*/  ISETP.NE.AND P5, PT, R13, 0x1f, PT ;  /* 0x0000001f0d00780c */ /* 0x000fe20003fa5270 */
[----:B------:R-:W-:Y:S10]  /*bd10*/  BRA.DIV ~URZ, `(.L_x_1522) ;  /* 0x000017a27f007947 */ /* 0x000ff4000b800000 */
[----:B------:R2:W3:Y:S02]  /*bd20*/  SHFL.IDX PT, R9, R94, RZ, 0x1f ;  /* 0x00001fff5e097589 */ /* 0x0004e400000e0000 */
.L_x_1560:
[----:B------:R-:W-:Y:S05]  /*bd30*/  BRA.DIV ~URZ, `(.L_x_1523) ;  /* 0x000017f27f007947 */ /* 0x000fea000b800000 */
[----:B------:R4:W2:Y:S02]  /*bd40*/  SHFL.IDX PT, R8, R94, 0x1, 0x1f ;  /* 0x00201f005e087f89 */ /* 0x0008a400000e0000 */
.L_x_1561:
[----:B-1----:R-:W-:Y:S02]  /*bd50*/  IMAD.IADD R0, R239, 0x1, R13 ;  /* 0x00000001ef007824 */ /* 0x002fe400078e020d */
[----:B------:R-:W-:-:S03]  /*bd60*/  IMAD.MOV.U32 R6, RZ, RZ, RZ ;  /* 0x000000ffff067224 */ /* 0x000fc600078e00ff */
        /* <DEDUP_REMOVED lines=15> */
[----:B------:R1:W4:Y:S02]  /*be60*/  SHFL.UP PT, R4, R0, 0x1, RZ ;  /* 0x0420000000047989 */ /* 0x00032400000e00ff */
.L_x_1562:
[----:B----4-:R-:W-:-:S04]  /*be70*/  SEL R4, R4, RZ, P0 ;  /* 0x000000ff04047207 */ /* 0x010fc80000000000 */
        /* <DEDUP_REMOVED lines=14> */
[----:B------:R1:W4:Y:S02]  /*bf60*/  SHFL.IDX PT, R0, R4, 0x1f, 0x1f ;  /* 0x03e01f0004007f89 */ /* 0x00032400000e0000 */
.L_x_1563:
[----:B----4-:R-:W-:Y:S01]  /*bf70*/  IMAD R0, R0, c[0x0][0x538], RZ ;  /* 0x00014e0000007a24 */ /* 0x010fe200078e02ff */
[----:B------:R-:W-:Y:S04]  /*bf80*/  BSSY B1, `(.L_x_1526) ;  /* 0x000007c000017945 */ /* 0x000fe80003800000 */
[----:B--2---:R-:W-:-:S04]  /*bf90*/  IADD3 R8, R0, R8, RZ ;  /* 0x0000000800087210 */ /* 0x004fc80007ffe0ff */
[----:B---3--:R-:W-:-:S13]  /*bfa0*/  ISETP.GT.AND P6, PT, R8, R9, PT ;  /* 0x000000090800720c */ /* 0x008fda0003fc4270 */
[----:B------:R-:W-:Y:S05]  /*bfb0*/  @P6 BRA `(.L_x_1527) ;  /* 0x0000024000006947 */ /* 0x000fea0003800000 */
.L_x_1531:
        /* <DEDUP_REMOVED lines=16> */
.L_x_1564:
        /* <DEDUP_REMOVED lines=16> */
.L_x_1565:
[----:B--2---:R-:W-:-:S05]  /*c1c0*/  IMAD R0, R0, c[0x0][0x538], RZ ;  /* 0x00014e0000007a24 */ /* 0x004fca00078e02ff */
[----:B------:R-:W-:-:S04]  /*c1d0*/  IADD3 R8, R0, R8, RZ ;  /* 0x0000000800087210 */ /* 0x000fc80007ffe0ff */
[----:B------:R-:W-:-:S13]  /*c1e0*/  ISETP.GT.AND P6, PT, R8, R9, PT ;  /* 0x000000090800720c */ /* 0x000fda0003fc4270 */
[----:B-1----:R-:W-:Y:S05]  /*c1f0*/  @!P6 BRA `(.L_x_1531) ;  /* 0xfffffdc00000e947 */ /* 0x002fea000383ffff */
.L_x_1527:
[----:B------:R-:W-:-:S05]  /*c200*/  IADD3 R10, -R0, R8, RZ ;  /* 0x00000008000a7210 */ /* 0x000fca0007ffe1ff */
[----:B------:R-:W-:-:S05]  /*c210*/  IMAD R0, R4, c[0x0][0x538], R10 ;  /* 0x00014e0004007a24 */ /* 0x000fca00078e020a */
[----:B------:R-:W-:Y:S01]  /*c220*/  ISETP.GT.AND P0, PT, R0, R9, PT ;  /* 0x000000090000720c */ /* 0x000fe20003f04270 */
[----:B------:R-:W-:-:S12]  /*c230*/  BRA.DIV ~URZ, `(.L_x_1532) ;  /* 0x000017327f007947 */ /* 0x000fd8000b800000 */
[----:B------:R-:W-:-:S04]  /*c240*/  VOTE.ANY R8, PT, !P0 ;  /* 0x0000000000087806 */ /* 0x000fc800040e0100 */
.L_x_1566:
[----:B------:R2:W3:Y:S01]  /*c250*/  POPC R12, R8 ;  /* 0x00000008000c7309 */ /* 0x0004e20000000000 */
[----:B------:R-:W-:Y:S05]  /*c260*/  BRA.DIV ~URZ, `(.L_x_1533) ;  /* 0x000017527f007947 */ /* 0x000fea000b800000 */
[----:B---3--:R3:W4:Y:S04]  /*c270*/  SHFL.IDX PT, R6, R6, R12, 0x1f ;  /* 0x00001f0c06067589 */ /* 0x00872800000e0000 */
[----:B------:R3:W1:Y:S02]  /*c280*/  SHFL.IDX PT, R7, R7, R12, 0x1f ;  /* 0x00001f0c07077589 */ /* 0x00066400000e0000 */
.L_x_1567:
[----:B------:R-:W-:Y:S01]  /*c290*/  ISETP.NE.AND P0, PT, R8, RZ, PT ;  /* 0x000000ff0800720c */ /* 0x000fe20003f05270 */
[----:B------:R-:W-:-:S12]  /*c2a0*/  BSSY B0, `(.L_x_1534) ;  /* 0x0000005000007945 */ /* 0x000fd80003800000 */
[----:B------:R-:W-:Y:S05]  /*c2b0*/  @!P0 BRA `(.L_x_1535) ;  /* 0x0000003000008947 */ /* 0x000fea0003800000 */
[----:B------:R-:W-:Y:S01]  /*c2c0*/  IADD3 R3, R12, -0x1, RZ ;  /* 0xffffffff0c037810 */ /* 0x000fe20007ffe0ff */
[----:B------:R-:W-:Y:S05]  /*c2d0*/  BRA.DIV ~URZ, `(.L_x_1536) ;  /* 0x000017b27f007947 */ /* 0x000fea000b800000 */
[----:B------:R2:W3:Y:S02]  /*c2e0*/  SHFL.IDX PT, R11, R4, R3, 0x1f ;  /* 0x00001f03040b7589 */ /* 0x0004e400000e0000 */
.L_x_1535:
[----:B------:R-:W-:Y:S05]  /*c2f0*/  BSYNC B0 ;  /* 0x0000000000007941 */ /* 0x000fea0003800000 */
.L_x_1534:
[-C--:B-12-4-:R-:W-:Y:S01]  /*c300*/  IABS R4, R6.reuse ;  /* 0x0000000600047213 */ /* 0x096fe20000000000 */
[----:B---3--:R-:W-:Y:S01]  /*c310*/  IMAD R236, R11, c[0x0][0x538], R10 ;  /* 0x00014e000bec7a24 */ /* 0x008fe200078e020a */
[----:B------:R-:W-:Y:S01]  /*c320*/  IABS R0, R7 ;  /* 0x0000000700007213 */ /* 0x000fe20000000000 */
[----:B------:R-:W-:Y:S01]  /*c330*/  IMAD.IADD R239, R12, 0x1, R239 ;  /* 0x000000010cef7824 */ /* 0x000fe200078e02ef */
[----:B------:R-:W1:Y:S01]  /*c340*/  I2F.RP R2, R4 ;  /* 0x0000000400027306 */ /* 0x000e620000209400 */
[----:B------:R-:W-:Y:S02]  /*c350*/  IMAD.IADD R10, R9, 0x1, -R236 ;  /* 0x00000001090a7824 */ /* 0x000fe400078e0aec */
[----:B------:R-:W-:Y:S01]  /*c360*/  IMAD.MOV.U32 R5, RZ, RZ, R0 ;  /* 0x000000ffff057224 */ /* 0x000fe200078e0000 */
[----:B------:R-:W-:Y:S02]  /*c370*/  IABS R0, R6 ;  /* 0x0000000600007213 */ /* 0x000fe40000000000 */
[----:B------:R-:W-:-:S02]  /*c380*/  IABS R9, R10 ;  /* 0x0000000a00097213 */ /* 0x000fc40000000000 */
[----:B------:R-:W-:Y:S01]  /*c390*/  I2F.RP R11, R5 ;  /* 0x00000005000b7306 */ /* 0x000fe20000209400 */
[----:B------:R-:W-:-:S07]  /*c3a0*/  IMAD.MOV R0, RZ, RZ, -R0 ;  /* 0x000000ffff007224 */ /* 0x000fce00078e0a00 */
[----:B-1----:R-:W1:Y:S02]  /*c3b0*/  MUFU.RCP R2, R2 ;  /* 0x0000000200027308 */ /* 0x002e640000001000 */
[----:B-1----:R-:W-:-:S06]  /*c3c0*/  IADD3 R2, R2, 0xffffffe, RZ ;  /* 0x0ffffffe02027810 */ /* 0x002fcc0007ffe0ff */
[----:B------:R-:W1:Y:S02]  /*c3d0*/  F2I.FTZ.U32.TRUNC.NTZ R3, R2 ;  /* 0x0000000200037305 */ /* 0x000e64000021f000 */
[----:B-1----:R-:W-:-:S04]  /*c3e0*/  IMAD.MOV R2, RZ, RZ, -R3 ;  /* 0x000000ffff027224 */ /* 0x002fc800078e0a03 */
[----:B------:R-:W-:Y:S01]  /*c3f0*/  IMAD R8, R2, R4, RZ ;  /* 0x0000000402087224 */ /* 0x000fe200078e02ff */
[----:B------:R-:W-:-:S05]  /*c400*/  MOV R2, RZ ;  /* 0x000000ff00027202 */ /* 0x000fca0000000f00 */
[----:B------:R-:W-:-:S04]  /*c410*/  IMAD.HI.U32 R8, R3, R8, R2 ;  /* 0x0000000803087227 */ /* 0x000fc800078e0002 */
[----:B------:R-:W-:Y:S02]  /*c420*/  IMAD.MOV.U32 R2, RZ, RZ, R9 ;  /* 0x000000ffff027224 */ /* 0x000fe400078e0009 */
[----:B------:R-:W-:Y:S02]  /*c430*/  IMAD.MOV.U32 R3, RZ, RZ, R0 ;  /* 0x000000ffff037224 */ /* 0x000fe400078e0000 */
[----:B------:R-:W-:-:S04]  /*c440*/  IMAD.HI.U32 R0, R8, R2, RZ ;  /* 0x0000000208007227 */ /* 0x000fc800078e00ff */
[----:B------:R-:W-:Y:S02]  /*c450*/  IMAD R2, R0, R3, R2 ;  /* 0x0000000300027224 */ /* 0x000fe400078e0202 */
[----:B------:R-:W1:Y:S03]  /*c460*/  MUFU.RCP R3, R11 ;  /* 0x0000000b00037308 */ /* 0x000e660000001000 */
[----:B------:R-:W-:Y:S02]  /*c470*/  ISETP.GT.U32.AND P1, PT, R4, R2, PT ;  /* 0x000000020400720c */ /* 0x000fe40003f24070 */
[----:B-1----:R-:W-:-:S11]  /*c480*/  IADD3 R3, R3, 0xffffffe, RZ ;  /* 0x0ffffffe03037810 */ /* 0x002fd60007ffe0ff */
[-C--:B------:R-:W-:Y:S02]  /*c490*/  @!P1 IADD3 R2, R2, -R4.reuse, RZ ;  /* 0x8000000402029210 */ /* 0x080fe40007ffe0ff */
[----:B------:R-:W-:Y:S01]  /*c4a0*/  @!P1 IADD3 R0, R0, 0x1, RZ ;  /* 0x0000000100009810 */ /* 0x000fe20007ffe0ff */
[----:B------:R-:W1:Y:S01]  /*c4b0*/  F2I.FTZ.U32.TRUNC.NTZ R3, R3 ;  /* 0x0000000300037305 */ /* 0x000e62000021f000 */
[----:B------:R-:W-:Y:S02]  /*c4c0*/  ISETP.GE.U32.AND P2, PT, R2, R4, PT ;  /* 0x000000040200720c */ /* 0x000fe40003f46070 */
[----:B------:R-:W-:Y:S02]  /*c4d0*/  LOP3.LUT R2, R10, R6, RZ, 0x3c, !PT ;  /* 0x000000060a027212 */ /* 0x000fe400078e3cff */
[----:B------:R-:W-:Y:S02]  /*c4e0*/  ISETP.NE.AND P1, PT, R6, RZ, PT ;  /* 0x000000ff0600720c */ /* 0x000fe40003f25270 */
[----:B------:R-:W-:-:S07]  /*c4f0*/  ISETP.GE.AND P0, PT, R2, RZ, PT ;  /* 0x000000ff0200720c */ /* 0x000fce0003f06270 */
        /* <DEDUP_REMOVED lines=9> */
[----:B------:R-:W-:Y:S01]  /*c590*/  IABS R9, R0 ;  /* 0x0000000000097213 */ /* 0x000fe20000000000 */
[----:B------:R-:W-:Y:S02]  /*c5a0*/  IMAD R6, R0, R6, RZ ;  /* 0x0000000600067224 */ /* 0x000fe400078e02ff */
[----:B------:R-:W-:Y:S01]  /*c5b0*/  IMAD.HI.U32 R2, R3, R4, R2 ;  /* 0x0000000403027227 */ /* 0x000fe200078e0002 */
[----:B------:R-:W-:-:S02]  /*c5c0*/  MOV R4, R8 ;  /* 0x0000000800047202 */ /* 0x000fc40000000f00 */
[----:B------:R-:W-:Y:S01]  /*c5d0*/  IADD3 R237, R10, -R6, RZ ;  /* 0x800000060aed7210 */ /* 0x000fe20007ffe0ff */
[----:B------:R-:W-:-:S04]  /*c5e0*/  IMAD.MOV.U32 R3, RZ, RZ, R9 ;  /* 0x000000ffff037224 */ /* 0x000fc800078e0009 */
        /* <DEDUP_REMOVED lines=11> */
[----:B------:R-:W-:-:S04]  /*c6a0*/  @!P1 LOP3.LUT R2, RZ, R7, RZ, 0x33, !PT ;  /* 0x00000007ff029212 */ /* 0x000fc800078e33ff */
[----:B------:R-:W-:Y:S01]  /*c6b0*/  IADD3 R3, -R2, RZ, RZ ;  /* 0x000000ff02037210 */ /* 0x000fe20007ffe1ff */
[----:B------:R-:W-:-:S04]  /*c6c0*/  IMAD R2, R7, 0x1000000, R2 ;  /* 0x0100000007027824 */ /* 0x000fc800078e0202 */
[----:B------:R-:W-:-:S04]  /*c6d0*/  IMAD R0, R7, R3, R0 ;  /* 0x0000000307007224 */ /* 0x000fc800078e0200 */
[----:B------:R-:W-:Y:S01]  /*c6e0*/  IMAD R238, R0, 0x10000, R2 ;  /* 0x0001000000ee7824 */ /* 0x000fe200078e0202 */
[----:B------:R-:W-:Y:S05]  /*c6f0*/  BRA `(.L_x_1537) ;  /* 0x0000004000007947 */ /* 0x000fea0003800000 */
.L_x_1528:
[----:B------:R-:W-:Y:S01]  /*c700*/  IMAD.MOV.U32 R236, RZ, RZ, R9 ;  /* 0x000000ffffec7224 */ /* 0x000fe200078e0009 */
[----:B------:R-:W-:Y:S01]  /*c710*/  MOV R238, RZ ;  /* 0x000000ff00ee7202 */ /* 0x000fe20000000f00 */
[----:B------:R-:W-:Y:S01]  /*c720*/  IMAD.MOV.U32 R237, RZ, RZ, RZ ;  /* 0x000000ffffed7224 */ /* 0x000fe200078e00ff */
[----:B------:R-:W-:Y:S02]  /*c730*/  MOV R239, c[0x0][0x53c] ;  /* 0x00014f0000ef7a02 */ /* 0x000fe40000000f00 */
.L_x_1537:
[----:B------:R-:W-:Y:S05]  /*c740*/  BSYNC B1 ;  /* 0x0000000000017941 */ /* 0x000fea0003800000 */
.L_x_1526:
[----:B------:R-:W-:Y:S01]  /*c750*/  WARPSYNC 0xffffffff ;  /* 0xffffffff00007948 */ /* 0x000fe20003800000 */
[----:B------:R-:W-:Y:S01]  /*c760*/  BAR.SYNC.DEFER_BLOCKING 0x4, 0x100 ;  /* 0x0104000000007b1d */ /* 0x000fe20000010000 */
[----:B------:R-:W-:-:S13]  /*c770*/  ISETP.NE.AND P0, PT, R13, RZ, PT ;  /* 0x000000ff0d00720c */ /* 0x000fda0003f05270 */
[----:B------:R2:W-:Y:S04]  /*c780*/  @!P0 STS.128 [0xf100], R236 ;  /* 0x00f100ecff008388 */ /* 0x0005e80000000c00 */
[----:B------:R-:W-:Y:S06]  /*c790*/  BAR.ARV 0x5, 0x100 ;  /* 0x0144000000007b1d */ /* 0x000fec0000002000 */
.L_x_1521:
[----:B-1----:R-:W-:-:S13]  /*c7a0*/  ISETP.GE.AND P0, PT, R239, c[0x0][0x53c], PT ;  /* 0x00014f00ef007a0c */ /* 0x002fda0003f06270 */
[----:B--2---:R-:W-:Y:S01]  /*c7b0*/  @P0 CALL.REL.NOINC `(.L_x_1538) ;  /* 0x0000001000000944 */ /* 0x004fe20003c00000 */
[----:B------:R-:W-:Y:S05]  /*c7c0*/  BRA `(.L_x_1539) ;  /* 0xffff4ae000007947 */ /* 0x000fea000383ffff */
.L_x_1538:
[----:B------:R-:W-:Y:S05]  /*c7d0*/  EXIT ;  /* 0x000000000000794d */ /* 0x000fea0003800000 */
.L_x_1460:
[----:B------:R-:W-:Y:S01]  /*c7e0*/  IMAD.MOV.U32 R0, RZ, RZ, R5 ;  /* 0x000000ffff007224 */ /* 0x000fe200078e0005 */
[----:B------:R-:W-:Y:S02]  /*c7f0*/  MOV R2, 0x1 ;  /* 0x0000000100027802 */ /* 0x000fe40000000f00 */
[----:B------:R-:W-:Y:S02]  /*c800*/  MOV R3, 0xc820 ;  /* 0x0000c82000037802 */ /* 0x000fe40000000f00 */
[----:B--2---:R-:W-:Y:S05]  /*c810*/  CALL.REL.NOINC `($__internal_32_$__cuda_sm70_shflsync_up_p) ;  /* 0x0000136000007944 */ /* 0x004fea0003c00000 */
[----:B------:R-:W-:Y:S01]  /*c820*/  MOV R0, R4 ;  /* 0x0000000400007202 */ /* 0x000fe20000000f00 */
[----:B------:R-:W-:Y:S05]  /*c830*/  BRA `(.L_x_1540) ;  /* 0xffff3c1000007947 */ /* 0x000fea000383ffff */
.L_x_1461:
[----:B------:R-:W-:Y:S01]  /*c840*/  IMAD.MOV.U32 R0, RZ, RZ, R5 ;  /* 0x000000ffff007224 */ /* 0x000fe200078e0005 */
[----:B------:R-:W-:Y:S02]  /*c850*/  MOV R2, 0x2 ;  /* 0x0000000200027802 */ /* 0x000fe40000000f00 */
[----:B------:R-:W-:Y:S02]  /*c860*/  MOV R3, 0xc880 ;  /* 0x0000c88000037802 */ /* 0x000fe40000000f00 */
[----:B--2---:R-:W-:Y:S05]  /*c870*/  CALL.REL.NOINC `($__internal_32_$__cuda_sm70_shflsync_up_p) ;  /* 0x0000130000007944 */ /* 0x004fea0003c00000 */
[----:B------:R-:W-:Y:S01]  /*c880*/  SEL R0, R4, RZ, P4 ;  /* 0x000000ff04007207 */ /* 0x000fe20002000000 */
[----:B------:R-:W-:Y:S01]  /*c890*/  IMAD.MOV.U32 R2, RZ, RZ, 0x4 ;  /* 0x00000004ff027424 */ /* 0x000fe200078e00ff */
[----:B------:R-:W-:-:S03]  /*c8a0*/  MOV R3, 0xc8d0 ;  /* 0x0000c8d000037802 */ /* 0x000fc60000000f00 */
[----:B------:R-:W-:Y:S02]  /*c8b0*/  IMAD.IADD R0, R5, 0x1, R0 ;  /* 0x0000000105007824 */ /* 0x000fe400078e0200 */
[----:B------:R-:W-:Y:S05]  /*c8c0*/  CALL.REL.NOINC `($__internal_32_$__cuda_sm70_shflsync_up_p) ;  /* 0x000012b000007944 */ /* 0x000fea0003c00000 */
        /* <DEDUP_REMOVED lines=13> */
[----:B------:R-:W-:Y:S01]  /*c9a0*/  IMAD.IADD R4, R0, 0x1, R4 ;  /* 0x0000000100047824 */ /* 0x000fe200078e0204 */
[----:B------:R-:W-:-:S03]  /*c9b0*/  MOV R0, 0x1f ;  /* 0x0000001f00007802 */ /* 0x000fc60000000f00 */
[----:B------:R-:W-:Y:S02]  /*c9c0*/  IMAD.MOV.U32 R5, RZ, RZ, R4 ;  /* 0x000000ffff057224 */ /* 0x000fe400078e0004 */
[----:B------:R-:W-:Y:S05]  /*c9d0*/  CALL.REL.NOINC `($__internal_31_$__cuda_sm70_shflsync_idx_p) ;  /* 0x0000115000007944 */ /* 0x000fea0003c00000 */
[----:B------:R-:W-:Y:S05]  /*c9e0*/  BRA `(.L_x_1541) ;  /* 0xffff3b6000007947 */ /* 0x000fea000383ffff */
.L_x_1463:
[----:B------:R-:W-:Y:S02]  /*c9f0*/  SEL R0, RZ, 0x1, P0 ;  /* 0x00000001ff007807 */ /* 0x000fe40000000000 */
[----:B------:R-:W-:Y:S02]  /*ca00*/  MOV R2, 0xca20 ;  /* 0x0000ca2000027802 */ /* 0x000fe40000000f00 */
[----:B------:R-:W-:Y:S05]  /*ca10*/  CALL.REL.NOINC `($__internal_33_$__cuda_sm70_votesync_ballot) ;  /* 0x000011d000007944 */ /* 0x000fea0003c00000 */
[----:B------:R-:W-:Y:S01]  /*ca20*/  MOV R6, R0 ;  /* 0x0000000000067202 */ /* 0x000fe20000000f00 */
[----:B------:R-:W-:Y:S05]  /*ca30*/  BRA `(.L_x_1542) ;  /* 0xffff3ba000007947 */ /* 0x000fea000383ffff */
.L_x_1464:
[----:B------:R-:W-:Y:S01]  /*ca40*/  IMAD.MOV.U32 R5, RZ, RZ, R8 ;  /* 0x000000ffff057224 */ /* 0x000fe200078e0008 */
[----:B--2---:R-:W-:Y:S01]  /*ca50*/  MOV R3, R239 ;  /* 0x000000ef00037202 */ /* 0x004fe20000000f00 */
[----:B------:R-:W-:Y:S01]  /*ca60*/  IMAD.MOV.U32 R0, RZ, RZ, 0x1f ;  /* 0x0000001fff007424 */ /* 0x000fe200078e00ff */
[----:B------:R-:W-:Y:S02]  /*ca70*/  MOV R2, 0xca90 ;  /* 0x0000ca9000027802 */ /* 0x000fe40000000f00 */
[----:B-1----:R-:W-:Y:S05]  /*ca80*/  CALL.REL.NOINC `($__internal_31_$__cuda_sm70_shflsync_idx_p) ;  /* 0x000010a000007944 */ /* 0x002fea0003c00000 */
[----:B------:R-:W-:Y:S01]  /*ca90*/  IMAD.MOV.U32 R11, RZ, RZ, R0 ;  /* 0x000000ffff0b7224 */ /* 0x000fe200078e0000 */
[----:B------:R-:W-:Y:S01]  /*caa0*/  MOV R5, R7 ;  /* 0x0000000700057202 */ /* 0x000fe20000000f00 */
[----:B------:R-:W-:Y:S01]  /*cab0*/  IMAD.MOV.U32 R7, RZ, RZ, RZ ;  /* 0x000000ffff077224 */ /* 0x000fe200078e00ff */
[----:B------:R-:W-:Y:S01]  /*cac0*/  MOV R3, R239 ;  /* 0x000000ef00037202 */ /* 0x000fe20000000f00 */
[----:B------:R-:W-:Y:S01]  /*cad0*/  IMAD.MOV.U32 R0, RZ, RZ, 0x1f ;  /* 0x0000001fff007424 */ /* 0x000fe200078e00ff */
[----:B------:R-:W-:-:S02]  /*cae0*/  MOV R2, 0xcb00 ;  /* 0x0000cb0000027802 */ /* 0x000fc40000000f00 */
[----:B------:R-:W-:Y:S05]  /*caf0*/  CALL.REL.NOINC `($__internal_31_$__cuda_sm70_shflsync_idx_p) ;  /* 0x0000103000007944 */ /* 0x000fea0003c00000 */
[----:B------:R-:W-:Y:S01]  /*cb00*/  MOV R10, R0 ;  /* 0x00000000000a7202 */ /* 0x000fe20000000f00 */
[----:B------:R-:W-:Y:S05]  /*cb10*/  BRA `(.L_x_1543) ;  /* 0xffff3b1000007947 */ /* 0x000fea000383ffff */
.L_x_1467:
[----:B------:R-:W-:Y:S01]  /*cb20*/  IMAD.MOV.U32 R5, RZ, RZ, R4 ;  /* 0x000000ffff057224 */ /* 0x000fe200078e0004 */
[----:B------:R-:W-:-:S02]  /*cb30*/  MOV R0, 0x1f ;  /* 0x0000001f00007802 */ /* 0x000fc40000000f00 */
[----:B------:R-:W-:Y:S02]  /*cb40*/  MOV R2, 0xcb60 ;  /* 0x0000cb6000027802 */ /* 0x000fe40000000f00 */
[----:B-1----:R-:W-:Y:S05]  /*cb50*/  CALL.REL.NOINC `($__internal_31_$__cuda_sm70_shflsync_idx_p) ;  /* 0x00000fd000007944 */ /* 0x002fea0003c00000 */
[----:B------:R-:W-:Y:S01]  /*cb60*/  MOV R7, R0 ;  /* 0x0000000000077202 */ /* 0x000fe20000000f00 */
[----:B------:R-:W-:Y:S05]  /*cb70*/  BRA `(.L_x_1466) ;  /* 0xffff3b1000007947 */ /* 0x000fea000383ffff */
.L_x_1481:
[----:B------:R-:W-:Y:S01]  /*cb80*/  IMAD.MOV.U32 R2, RZ, RZ, R226 ;  /* 0x000000ffff027224 */ /* 0x000fe200078e00e2 */
[----:B------:R-:W-:Y:S01]  /*cb90*/  MOV R7, 0x1f ;  /* 0x0000001f00077802 */ /* 0x000fe20000000f00 */
[----:B------:R-:W-:Y:S01]  /*cba0*/  IMAD.MOV.U32 R5, RZ, RZ, 0x2 ;  /* 0x00000002ff057424 */ /* 0x000fe200078e00ff */
[----:B------:R-:W-:Y:S02]  /*cbb0*/  MOV R6, 0xffffffff ;  /* 0xffffffff00067802 */ /* 0x000fe40000000f00 */
[----:B------:R-:W-:Y:S02]  /*cbc0*/  MOV R4, 0xcbe0 ;  /* 0x0000cbe000047802 */ /* 0x000fe40000000f00 */
[----:B------:R-:W-:Y:S05]  /*cbd0*/  CALL.REL.NOINC `($__internal_30_$__cuda_sm70_shflsync_bfly_p) ;  /* 0x00000f1000007944 */ /* 0x000fea0003c00000 */
[----:B------:R-:W-:Y:S01]  /*cbe0*/  FADD.FTZ R3, R226, R2 ;  /* 0x00000002e2037221 */ /* 0x000fe20000010000 */
[----:B------:R-:W-:Y:S02]  /*cbf0*/  MOV R5, 0x1 ;  /* 0x0000000100057802 */ /* 0x000fe40000000f00 */
[----:B------:R-:W-:Y:S02]  /*cc00*/  MOV R4, 0xcc30 ;  /* 0x0000cc3000047802 */ /* 0x000fe40000000f00 */
[----:B------:R-:W-:-:S02]  /*cc10*/  MOV R2, R3 ;  /* 0x0000000300027202 */ /* 0x000fc40000000f00 */
[----:B------:R-:W-:Y:S05]  /*cc20*/  CALL.REL.NOINC `($__internal_30_$__cuda_sm70_shflsync_bfly_p) ;  /* 0x00000ec000007944 */ /* 0x000fea0003c00000 */
[----:B------:R-:W-:Y:S01]  /*cc30*/  FADD.FTZ R0, R3, R2 ;  /* 0x0000000203007221 */ /* 0x000fe20000010000 */
[----:B------:R-:W-:-:S02]  /*cc40*/  MOV R2, R227 ;  /* 0x000000e300027202 */ /* 0x000fc40000000f00 */
[----:B------:R-:W-:Y:S02]  /*cc50*/  MOV R5, 0x2 ;  /* 0x0000000200057802 */ /* 0x000fe40000000f00 */
[----:B------:R-:W-:Y:S02]  /*cc60*/  MOV R4, 0xcc80 ;  /* 0x0000cc8000047802 */ /* 0x000fe40000000f00 */
[----:B------:R-:W-:Y:S05]  /*cc70*/  CALL.REL.NOINC `($__internal_30_$__cuda_sm70_shflsync_bfly_p) ;  /* 0x00000e7000007944 */ /* 0x000fea0003c00000 */
[----:B------:R-:W-:Y:S01]  /*cc80*/  FADD.FTZ R3, R227, R2 ;  /* 0x00000002e3037221 */ /* 0x000fe20000010000 */
[----:B------:R-:W-:Y:S02]  /*cc90*/  MOV R5, 0x1 ;  /* 0x0000000100057802 */ /* 0x000fe40000000f00 */
[----:B------:R-:W-:Y:S02]  /*cca0*/  MOV R4, 0xccd0 ;  /* 0x0000ccd000047802 */ /* 0x000fe40000000f00 */
[----:B------:R-:W-:Y:S02]  /*ccb0*/  MOV R2, R3 ;  /* 0x0000000300027202 */ /* 0x000fe40000000f00 */
[----:B------:R-:W-:Y:S05]  /*ccc0*/  CALL.REL.NOINC `($__internal_30_$__cuda_sm70_shflsync_bfly_p) ;  /* 0x00000e2000007944 */ /* 0x000fea0003c00000 */
[----:B------:R-:W-:Y:S01]  /*ccd0*/  MOV R4, R2 ;  /* 0x0000000200047202 */ /* 0x000fe20000000f00 */
[----:B------:R-:W-:Y:S05]  /*cce0*/  BRA `(.L_x_1544) ;  /* 0xffffc00000007947 */ /* 0x000fea000383ffff */
.L_x_1488:
[----:B--234-:R-:W-:Y:S01]  /*ccf0*/  IMAD.MOV.U32 R5, RZ, RZ, R7 ;  /* 0x000000ffff057224 */ /* 0x01cfe200078e0007 */
[----:B------:R-:W-:Y:S01]  /*cd00*/  MOV R3, RZ ;  /* 0x000000ff00037202 */ /* 0x000fe20000000f00 */
[----:B------:R-:W-:Y:S01]  /*cd10*/  IMAD.MOV.U32 R0, RZ, RZ, 0x181f ;  /* 0x0000181fff007424 */ /* 0x000fe200078e00ff */
[----:B------:R-:W-:-:S02]  /*cd20*/  MOV R2, 0xcd40 ;  /* 0x0000cd4000027802 */ /* 0x000fc40000000f00 */
[----:B-1----:R-:W-:Y:S05]  /*cd30*/  CALL.REL.NOINC `($__internal_31_$__cuda_sm70_shflsync_idx_p) ;  /* 0x00000df000007944 */ /* 0x002fea0003c00000 */
[----:B------:R-:W-:Y:S01]  /*cd40*/  MOV R9, R0 ;  /* 0x0000000000097202 */ /* 0x000fe20000000f00 */
[----:B------:R-:W-:Y:S05]  /*cd50*/  BRA `(.L_x_1545) ;  /* 0xffffd36000007947 */ /* 0x000fea000383ffff */
.L_x_1489:
[----:B------:R-:W-:Y:S01]  /*cd60*/  IMAD.MOV.U32 R5, RZ, RZ, R8 ;  /* 0x000000ffff057224 */ /* 0x000fe200078e0008 */
[----:B------:R-:W-:Y:S01]  /*cd70*/  MOV R3, RZ ;  /* 0x000000ff00037202 */ /* 0x000fe20000000f00 */
[----:B------:R-:W-:Y:S01]  /*cd80*/  IMAD.MOV.U32 R0, RZ, RZ, 0x181f ;  /* 0x0000181fff007424 */ /* 0x000fe200078e00ff */
[----:B------:R-:W-:-:S02]  /*cd90*/  MOV R2, 0xcdb0 ;  /* 0x0000cdb000027802 */ /* 0x000fc40000000f00 */
[----:B-123--:R-:W-:Y:S05]  /*cda0*/  CALL.REL.NOINC `($__internal_31_$__cuda_sm70_shflsync_idx_p) ;  /* 0x00000d8000007944 */ /* 0x00efea0003c00000 */
[----:B------:R-:W-:Y:S05]  /*cdb0*/  BRA `(.L_x_1546) ;  /* 0xffffd32000007947 */ /* 0x000fea000383ffff */
.L_x_1492:
[----:B--2---:R-:W-:Y:S01]  /*cdc0*/  IMAD.MOV.U32 R5, RZ, RZ, R7 ;  /* 0x000000ffff057224 */ /* 0x004fe200078e0007 */
[----:B------:R-:W-:Y:S01]  /*cdd0*/  MOV R3, 0x1 ;  /* 0x0000000100037802 */ /* 0x000fe20000000f00 */
[----:B------:R-:W-:Y:S01]  /*cde0*/  IMAD.MOV.U32 R0, RZ, RZ, 0x181f ;  /* 0x0000181fff007424 */ /* 0x000fe200078e00ff */
[----:B------:R-:W-:-:S02]  /*cdf0*/  MOV R2, 0xce10 ;  /* 0x0000ce1000027802 */ /* 0x000fc40000000f00 */
[----:B-1-34-:R-:W-:Y:S05]  /*ce00*/  CALL.REL.NOINC `($__internal_31_$__cuda_sm70_shflsync_idx_p) ;  /* 0x00000d2000007944 */ /* 0x01afea0003c00000 */
[----:B------:R-:W-:Y:S01]  /*ce10*/  IMAD.MOV.U32 R9, RZ, RZ, R0 ;  /* 0x000000ffff097224 */ /* 0x000fe200078e0000 */
[----:B------:R-:W-:Y:S01]  /*ce20*/  MOV R3, 0x1 ;  /* 0x0000000100037802 */ /* 0x000fe20000000f00 */
[----:B------:R-:W-:Y:S01]  /*ce30*/  IMAD.MOV.U32 R5, RZ, RZ, R8 ;  /* 0x000000ffff057224 */ /* 0x000fe200078e0008 */
[----:B------:R-:W-:-:S02]  /*ce40*/  MOV R0, 0x181f ;  /* 0x0000181f00007802 */ /* 0x000fc40000000f00 */
[----:B------:R-:W-:Y:S02]  /*ce50*/  MOV R2, 0xce70 ;  /* 0x0000ce7000027802 */ /* 0x000fe40000000f00 */
[----:B------:R-:W-:Y:S05]  /*ce60*/  CALL.REL.NOINC `($__internal_31_$__cuda_sm70_shflsync_idx_p) ;  /* 0x00000cc000007944 */ /* 0x000fea0003c00000 */
[----:B------:R-:W-:Y:S05]  /*ce70*/  BRA `(.L_x_1547) ;  /* 0xffffd35000007947 */ /* 0x000fea000383ffff */
.L_x_1495:
[----:B--2---:R-:W-:Y:S01]  /*ce80*/  IMAD.MOV.U32 R5, RZ, RZ, R7 ;  /* 0x000000ffff057224 */ /* 0x004fe200078e0007 */
[----:B------:R-:W-:Y:S01]  /*ce90*/  MOV R3, 0x2 ;  /* 0x0000000200037802 */ /* 0x000fe20000000f00 */
[----:B------:R-:W-:Y:S01]  /*cea0*/  IMAD.MOV.U32 R0, RZ, RZ, 0x181f ;  /* 0x0000181fff007424 */ /* 0x000fe200078e00ff */
[----:B------:R-:W-:Y:S02]  /*ceb0*/  MOV R2, 0xced0 ;  /* 0x0000ced000027802 */ /* 0x000fe40000000f00 */
[----:B-1-34-:R-:W-:Y:S05]  /*cec0*/  CALL.REL.NOINC `($__internal_31_$__cuda_sm70_shflsync_idx_p) ;  /* 0x00000c6000007944 */ /* 0x01afea0003c00000 */
[----:B------:R-:W-:Y:S01]  /*ced0*/  MOV R9, R0 ;  /* 0x0000000000097202 */ /* 0x000fe20000000f00 */
[----:B------:R-:W-:Y:S05]  /*cee0*/  BRA `(.L_x_1548) ;  /* 0xffffd3d000007947 */ /* 0x000fea000383ffff */
.L_x_1496:
[----:B--2---:R-:W-:Y:S01]  /*cef0*/  IMAD.MOV.U32 R5, RZ, RZ, R8 ;  /* 0x000000ffff057224 */ /* 0x004fe200078e0008 */
[----:B------:R-:W-:Y:S01]  /*cf00*/  MOV R3, 0x2 ;  /* 0x0000000200037802 */ /* 0x000fe20000000f00 */
[----:B------:R-:W-:Y:S01]  /*cf10*/  IMAD.MOV.U32 R0, RZ, RZ, 0x181f ;  /* 0x0000181fff007424 */ /* 0x000fe200078e00ff */
[----:B------:R-:W-:Y:S02]  /*cf20*/  MOV R2, 0xcf40 ;  /* 0x0000cf4000027802 */ /* 0x000fe40000000f00 */
[----:B-1-34-:R-:W-:Y:S05]  /*cf30*/  CALL.REL.NOINC `($__internal_31_$__cuda_sm70_shflsync_idx_p) ;  /* 0x00000bf000007944 */ /* 0x01afea0003c00000 */
[----:B------:R-:W-:Y:S05]  /*cf40*/  BRA `(.L_x_1549) ;  /* 0xffffd39000007947 */ /* 0x000fea000383ffff */
.L_x_1499:
[----:B---3--:R-:W-:Y:S01]  /*cf50*/  IMAD.MOV.U32 R5, RZ, RZ, R7 ;  /* 0x000000ffff057224 */ /* 0x008fe200078e0007 */
[----:B------:R-:W-:Y:S01]  /*cf60*/  MOV R3, 0x3 ;  /* 0x0000000300037802 */ /* 0x000fe20000000f00 */
[----:B----4-:R-:W-:Y:S01]  /*cf70*/  IMAD.MOV.U32 R0, RZ, RZ, 0x181f ;  /* 0x0000181fff007424 */ /* 0x010fe200078e00ff */
[----:B------:R-:W-:-:S02]  /*cf80*/  MOV R2, 0xcfa0 ;  /* 0x0000cfa000027802 */ /* 0x000fc40000000f00 */
[----:B-12---:R-:W-:Y:S05]  /*cf90*/  CALL.REL.NOINC `($__internal_31_$__cuda_sm70_shflsync_idx_p) ;  /* 0x00000b9000007944 */ /* 0x006fea0003c00000 */
[----:B------:R-:W-:Y:S01]  /*cfa0*/  IMAD.MOV.U32 R7, RZ, RZ, R0 ;  /* 0x000000ffff077224 */ /* 0x000fe200078e0000 */
[----:B------:R-:W-:Y:S01]  /*cfb0*/  MOV R3, 0x3 ;  /* 0x0000000300037802 */ /* 0x000fe20000000f00 */
[----:B------:R-:W-:Y:S01]  /*cfc0*/  IMAD.MOV.U32 R5, RZ, RZ, R8 ;  /* 0x000000ffff057224 */ /* 0x000fe200078e0008 */
[----:B------:R-:W-:-:S02]  /*cfd0*/  MOV R0, 0x181f ;  /* 0x0000181f00007802 */ /* 0x000fc40000000f00 */
[----:B------:R-:W-:Y:S02]  /*cfe0*/  MOV R2, 0xd000 ;  /* 0x0000d00000027802 */ /* 0x000fe40000000f00 */
[----:B------:R-:W-:Y:S05]  /*cff0*/  CALL.REL.NOINC `($__internal_31_$__cuda_sm70_shflsync_idx_p) ;  /* 0x00000b3000007944 */ /* 0x000fea0003c00000 */
[----:B------:R-:W-:Y:S05]  /*d000*/  BRA `(.L_x_1550) ;  /* 0xffffd3d000007947 */ /* 0x000fea000383ffff */
.L_x_1501:
[----:B------:R-:W-:Y:S01]  /*d010*/  IMAD.MOV.U32 R5, RZ, RZ, R14 ;  /* 0x000000ffff057224 */ /* 0x000fe200078e000e */
[----:B------:R-:W-:Y:S01]  /*d020*/  MOV R3, RZ ;  /* 0x000000ff00037202 */ /* 0x000fe20000000f00 */
[----:B------:R-:W-:Y:S01]  /*d030*/  IMAD.MOV.U32 R0, RZ, RZ, 0x1c1f ;  /* 0x00001c1fff007424 */ /* 0x000fe200078e00ff */
[----:B------:R-:W-:Y:S02]  /*d040*/  MOV R2, 0xd060 ;  /* 0x0000d06000027802 */ /* 0x000fe40000000f00 */
[----:B------:R-:W-:Y:S05]  /*d050*/  CALL.REL.NOINC `($__internal_31_$__cuda_sm70_shflsync_idx_p) ;  /* 0x00000ad000007944 */ /* 0x000fea0003c00000 */
[----:B------:R-:W-:Y:S01]  /*d060*/  MOV R4, R0 ;  /* 0x0000000000047202 */ /* 0x000fe20000000f00 */
[----:B------:R-:W-:Y:S05]  /*d070*/  BRA `(.L_x_1551) ;  /* 0xffffd64000007947 */ /* 0x000fea000383ffff */
.L_x_1502:
[----:B------:R-:W-:Y:S01]  /*d080*/  IMAD.MOV.U32 R5, RZ, RZ, R28 ;  /* 0x000000ffff057224 */ /* 0x000fe200078e001c */
[----:B------:R-:W-:Y:S01]  /*d090*/  MOV R3, RZ ;  /* 0x000000ff00037202 */ /* 0x000fe20000000f00 */
[----:B------:R-:W-:Y:S01]  /*d0a0*/  IMAD.MOV.U32 R0, RZ, RZ, 0x1c1f ;  /* 0x00001c1fff007424 */ /* 0x000fe200078e00ff */
[----:B------:R-:W-:Y:S02]  /*d0b0*/  MOV R2, 0xd0d0 ;  /* 0x0000d0d000027802 */ /* 0x000fe40000000f00 */
[----:B-12---:R-:W-:Y:S05]  /*d0c0*/  CALL.REL.NOINC `($__internal_31_$__cuda_sm70_shflsync_idx_p) ;  /* 0x00000a6000007944 */ /* 0x006fea0003c00000 */
[----:B------:R-:W-:Y:S05]  /*d0d0*/  BRA `(.L_x_1552) ;  /* 0xffffd60000007947 */ /* 0x000fea000383ffff */
.L_x_1505:
[----:B------:R-:W-:Y:S01]  /*d0e0*/  IMAD.MOV.U32 R5, RZ, RZ, R14 ;  /* 0x000000ffff057224 */ /* 0x000fe200078e000e */
[----:B----4-:R-:W-:Y:S01]  /*d0f0*/  MOV R3, 0x1 ;  /* 0x0000000100037802 */ /* 0x010fe20000000f00 */
[----:B------:R-:W-:Y:S01]  /*d100*/  IMAD.MOV.U32 R0, RZ, RZ, 0x1c1f ;  /* 0x00001c1fff007424 */ /* 0x000fe200078e00ff */
[----:B------:R-:W-:-:S02]  /*d110*/  MOV R2, 0xd130 ;  /* 0x0000d13000027802 */ /* 0x000fc40000000f00 */
[----:B-123--:R-:W-:Y:S05]  /*d120*/  CALL.REL.NOINC `($__internal_31_$__cuda_sm70_shflsync_idx_p) ;  /* 0x00000a0000007944 */ /* 0x00efea0003c00000 */
[----:B------:R-:W-:Y:S01]  /*d130*/  IMAD.MOV.U32 R4, RZ, RZ, R0 ;  /* 0x000000ffff047224 */ /* 0x000fe200078e0000 */
[----:B------:R-:W-:Y:S01]  /*d140*/  MOV R3, 0x1 ;  /* 0x0000000100037802 */ /* 0x000fe20000000f00 */
[----:B------:R-:W-:Y:S01]  /*d150*/  IMAD.MOV.U32 R5, RZ, RZ, R28 ;  /* 0x000000ffff057224 */ /* 0x000fe200078e001c */
[----:B------:R-:W-:-:S02]  /*d160*/  MOV R0, 0x1c1f ;  /* 0x00001c1f00007802 */ /* 0x000fc40000000f00 */
[----:B------:R-:W-:Y:S02]  /*d170*/  MOV R2, 0xd190 ;  /* 0x0000d19000027802 */ /* 0x000fe40000000f00 */
[----:B------:R-:W-:Y:S05]  /*d180*/  CALL.REL.NOINC `($__internal_31_$__cuda_sm70_shflsync_idx_p) ;  /* 0x000009a000007944 */ /* 0x000fea0003c00000 */
[----:B------:R-:W-:Y:S05]  /*d190*/  BRA `(.L_x_1553) ;  /* 0xffffdb9000007947 */ /* 0x000fea000383ffff */
.L_x_1509:
[----:B------:R-:W-:Y:S01]  /*d1a0*/  IMAD.MOV.U32 R5, RZ, RZ, R6 ;  /* 0x000000ffff057224 */ /* 0x000fe200078e0006 */
[----:B------:R-:W-:Y:S01]  /*d1b0*/  MOV R3, RZ ;  /* 0x000000ff00037202 */ /* 0x000fe20000000f00 */
[----:B------:R-:W-:Y:S01]  /*d1c0*/  IMAD.MOV.U32 R0, RZ, RZ, 0x181f ;  /* 0x0000181fff007424 */ /* 0x000fe200078e00ff */
[----:B------:R-:W-:Y:S02]  /*d1d0*/  MOV R2, 0xd1f0 ;  /* 0x0000d1f000027802 */ /* 0x000fe40000000f00 */
[----:B------:R-:W-:Y:S05]  /*d1e0*/  CALL.REL.NOINC `($__internal_31_$__cuda_sm70_shflsync_idx_p) ;  /* 0x0000094000007944 */ /* 0x000fea0003c00000 */
[----:B------:R-:W-:Y:S01]  /*d1f0*/  MOV R10, R0 ;  /* 0x00000000000a7202 */ /* 0x000fe20000000f00 */
[----:B------:R-:W-:Y:S05]  /*d200*/  BRA `(.L_x_1554) ;  /* 0xffffe66000007947 */ /* 0x000fea000383ffff */
.L_x_1510:
[----:B------:R-:W-:Y:S01]  /*d210*/  IMAD.MOV.U32 R5, RZ, RZ, R9 ;  /* 0x000000ffff057224 */ /* 0x000fe200078e0009 */
[----:B------:R-:W-:Y:S01]  /*d220*/  MOV R3, RZ ;  /* 0x000000ff00037202 */ /* 0x000fe20000000f00 */
[----:B------:R-:W-:Y:S01]  /*d230*/  IMAD.MOV.U32 R0, RZ, RZ, 0x181f ;  /* 0x0000181fff007424 */ /* 0x000fe200078e00ff */
[----:B------:R-:W-:Y:S02]  /*d240*/  MOV R2, 0xd260 ;  /* 0x0000d26000027802 */ /* 0x000fe40000000f00 */
[----:B-12---:R-:W-:Y:S05]  /*d250*/  CALL.REL.NOINC `($__internal_31_$__cuda_sm70_shflsync_idx_p) ;  /* 0x000008d000007944 */ /* 0x006fea0003c00000 */
[----:B------:R-:W-:Y:S05]  /*d260*/  BRA `(.L_x_1555) ;  /* 0xffffe62000007947 */ /* 0x000fea000383ffff */
.L_x_1513:
[----:B--2---:R-:W-:Y:S01]  /*d270*/  IMAD.MOV.U32 R5, RZ, RZ, R6 ;  /* 0x000000ffff057224 */ /* 0x004fe200078e0006 */
[----:B------:R-:W-:Y:S01]  /*d280*/  MOV R3, 0x1 ;  /* 0x0000000100037802 */ /* 0x000fe20000000f00 */
[----:B----4-:R-:W-:Y:S01]  /*d290*/  IMAD.MOV.U32 R0, RZ, RZ, 0x181f ;  /* 0x0000181fff007424 */ /* 0x010fe200078e00ff */
[----:B------:R-:W-:-:S02]  /*d2a0*/  MOV R2, 0xd2c0 ;  /* 0x0000d2c000027802 */ /* 0x000fc40000000f00 */
[----:B-1-3--:R-:W-:Y:S05]  /*d2b0*/  CALL.REL.NOINC `($__internal_31_$__cuda_sm70_shflsync_idx_p) ;  /* 0x0000087000007944 */ /* 0x00afea0003c00000 */
[----:B------:R-:W-:Y:S01]  /*d2c0*/  IMAD.MOV.U32 R10, RZ, RZ, R0 ;  /* 0x000000ffff0a7224 */ /* 0x000fe200078e0000 */
[----:B------:R-:W-:Y:S01]  /*d2d0*/  MOV R3, 0x1 ;  /* 0x0000000100037802 */ /* 0x000fe20000000f00 */
[----:B------:R-:W-:Y:S01]  /*d2e0*/  IMAD.MOV.U32 R5, RZ, RZ, R9 ;  /* 0x000000ffff057224 */ /* 0x000fe200078e0009 */
[----:B------:R-:W-:-:S02]  /*d2f0*/  MOV R0, 0x181f ;  /* 0x0000181f00007802 */ /* 0x000fc40000000f00 */
[----:B------:R-:W-:Y:S02]  /*d300*/  MOV R2, 0xd320 ;  /* 0x0000d32000027802 */ /* 0x000fe40000000f00 */
[----:B------:R-:W-:Y:S05]  /*d310*/  CALL.REL.NOINC `($__internal_31_$__cuda_sm70_shflsync_idx_p) ;  /* 0x0000081000007944 */ /* 0x000fea0003c00000 */
[----:B------:R-:W-:Y:S05]  /*d320*/  BRA `(.L_x_1556) ;  /* 0xffffe66000007947 */ /* 0x000fea000383ffff */
.L_x_1516:
[----:B-1----:R-:W-:Y:S01]  /*d330*/  IMAD.MOV.U32 R5, RZ, RZ, R6 ;  /* 0x000000ffff057224 */ /* 0x002fe200078e0006 */
[----:B------:R-:W-:Y:S01]  /*d340*/  MOV R3, 0x2 ;  /* 0x0000000200037802 */ /* 0x000fe20000000f00 */
[----:B----4-:R-:W-:Y:S01]  /*d350*/  IMAD.MOV.U32 R0, RZ, RZ, 0x181f ;  /* 0x0000181fff007424 */ /* 0x010fe200078e00ff */
[----:B------:R-:W-:Y:S02]  /*d360*/  MOV R2, 0xd380 ;  /* 0x0000d38000027802 */ /* 0x000fe40000000f00 */
[----:B--23--:R-:W-:Y:S05]  /*d370*/  CALL.REL.NOINC `($__internal_31_$__cuda_sm70_shflsync_idx_p) ;  /* 0x000007b000007944 */ /* 0x00cfea0003c00000 */
[----:B------:R-:W-:Y:S01]  /*d380*/  MOV R10, R0 ;  /* 0x00000000000a7202 */ /* 0x000fe20000000f00 */
[----:B------:R-:W-:Y:S05]  /*d390*/  BRA `(.L_x_1557) ;  /* 0xffffe6e000007947 */ /* 0x000fea000383ffff */
.L_x_1517:
[----:B------:R-:W-:Y:S01]  /*d3a0*/  IMAD.MOV.U32 R5, RZ, RZ, R9 ;  /* 0x000000ffff057224 */ /* 0x000fe200078e0009 */
[----:B------:R-:W-:Y:S01]  /*d3b0*/  MOV R3, 0x2 ;  /* 0x0000000200037802 */ /* 0x000fe20000000f00 */
[----:B----4-:R-:W-:Y:S01]  /*d3c0*/  IMAD.MOV.U32 R0, RZ, RZ, 0x181f ;  /* 0x0000181fff007424 */ /* 0x010fe200078e00ff */
[----:B------:R-:W-:Y:S02]  /*d3d0*/  MOV R2, 0xd3f0 ;  /* 0x0000d3f000027802 */ /* 0x000fe40000000f00 */
[----:B-123--:R-:W-:Y:S05]  /*d3e0*/  CALL.REL.NOINC `($__internal_31_$__cuda_sm70_shflsync_idx_p) ;  /* 0x0000074000007944 */ /* 0x00efea0003c00000 */
[----:B------:R-:W-:Y:S05]  /*d3f0*/  BRA `(.L_x_1558) ;  /* 0xffffe6a000007947 */ /* 0x000fea000383ffff */
.L_x_1520:
[----:B-1----:R-:W-:Y:S01]  /*d400*/  IMAD.MOV.U32 R5, RZ, RZ, R6 ;  /* 0x000000ffff057224 */ /* 0x002fe200078e0006 */
[----:B------:R-:W-:Y:S01]  /*d410*/  MOV R3, 0x3 ;  /* 0x0000000300037802 */ /* 0x000fe20000000f00 */
[----:B------:R-:W-:Y:S01]  /*d420*/  IMAD.MOV.U32 R0, RZ, RZ, 0x181f ;  /* 0x0000181fff007424 */ /* 0x000fe200078e00ff */
[----:B------:R-:W-:-:S02]  /*d430*/  MOV R2, 0xd450 ;  /* 0x0000d45000027802 */ /* 0x000fc40000000f00 */
[----:B--234-:R-:W-:Y:S05]  /*d440*/  CALL.REL.NOINC `($__internal_31_$__cuda_sm70_shflsync_idx_p) ;  /* 0x000006e000007944 */ /* 0x01cfea0003c00000 */
[----:B------:R-:W-:Y:S01]  /*d450*/  IMAD.MOV.U32 R6, RZ, RZ, R0 ;  /* 0x000000ffff067224 */ /* 0x000fe200078e0000 */
[----:B------:R-:W-:Y:S01]  /*d460*/  MOV R3, 0x3 ;  /* 0x0000000300037802 */ /* 0x000fe20000000f00 */
[----:B------:R-:W-:Y:S01]  /*d470*/  IMAD.MOV.U32 R5, RZ, RZ, R9 ;  /* 0x000000ffff057224 */ /* 0x000fe200078e0009 */
[----:B------:R-:W-:-:S02]  /*d480*/  MOV R0, 0x181f ;  /* 0x0000181f00007802 */ /* 0x000fc40000000f00 */
[----:B------:R-:W-:Y:S02]  /*d490*/  MOV R2, 0xd4b0 ;  /* 0x0000d4b000027802 */ /* 0x000fe40000000f00 */
[----:B------:R-:W-:Y:S05]  /*d4a0*/  CALL.REL.NOINC `($__internal_31_$__cuda_sm70_shflsync_idx_p) ;  /* 0x0000068000007944 */ /* 0x000fea0003c00000 */
[----:B------:R-:W-:Y:S05]  /*d4b0*/  BRA `(.L_x_1559) ;  /* 0xffffe6e000007947 */ /* 0x000fea000383ffff */
.L_x_1522:
[----:B------:R-:W-:Y:S01]  /*d4c0*/  IMAD.MOV.U32 R5, RZ, RZ, R94 ;  /* 0x000000ffff057224 */ /* 0x000fe200078e005e */
[----:B------:R-:W-:Y:S01]  /*d4d0*/  MOV R3, RZ ;  /* 0x000000ff00037202 */ /* 0x000fe20000000f00 */
[----:B------:R-:W-:Y:S01]  /*d4e0*/  IMAD.MOV.U32 R0, RZ, RZ, 0x1f ;  /* 0x0000001fff007424 */ /* 0x000fe200078e00ff */
[----:B------:R-:W-:Y:S02]  /*d4f0*/  MOV R2, 0xd510 ;  /* 0x0000d51000027802 */ /* 0x000fe40000000f00 */
[----:B-1----:R-:W-:Y:S05]  /*d500*/  CALL.REL.NOINC `($__internal_31_$__cuda_sm70_shflsync_idx_p) ;  /* 0x0000062000007944 */ /* 0x002fea0003c00000 */
[----:B------:R-:W-:Y:S01]  /*d510*/  MOV R9, R0 ;  /* 0x0000000000097202 */ /* 0x000fe20000000f00 */
[----:B------:R-:W-:Y:S05]  /*d520*/  BRA `(.L_x_1560) ;  /* 0xffffe80000007947 */ /* 0x000fea000383ffff */
.L_x_1523:
[----:B------:R-:W-:Y:S01]  /*d530*/  IMAD.MOV.U32 R5, RZ, RZ, R94 ;  /* 0x000000ffff057224 */ /* 0x000fe200078e005e */
[----:B------:R-:W-:Y:S01]  /*d540*/  MOV R3, 0x1 ;  /* 0x0000000100037802 */ /* 0x000fe20000000f00 */
[----:B------:R-:W-:Y:S01]  /*d550*/  IMAD.MOV.U32 R0, RZ, RZ, 0x1f ;  /* 0x0000001fff007424 */ /* 0x000fe200078e00ff */
[----:B------:R-:W-:Y:S02]  /*d560*/  MOV R2, 0xd580 ;  /* 0x0000d58000027802 */ /* 0x000fe40000000f00 */
[----:B-123--:R-:W-:Y:S05]  /*d570*/  CALL.REL.NOINC `($__internal_31_$__cuda_sm70_shflsync_idx_p) ;  /* 0x000005b000007944 */ /* 0x00efea0003c00000 */
[----:B------:R-:W-:Y:S01]  /*d580*/  MOV R8, R0 ;  /* 0x0000000000087202 */ /* 0x000fe20000000f00 */
[----:B------:R-:W-:Y:S05]  /*d590*/  BRA `(.L_x_1561) ;  /* 0xffffe7b000007947 */ /* 0x000fea000383ffff */
.L_x_1524:
[----:B------:R-:W-:Y:S02]  /*d5a0*/  MOV R2, 0x1 ;  /* 0x0000000100027802 */ /* 0x000fe40000000f00 */
[----:B------:R-:W-:-:S02]  /*d5b0*/  MOV R3, 0xd5d0 ;  /* 0x0000d5d000037802 */ /* 0x000fc40000000f00 */
[----:B--234-:R-:W-:Y:S05]  /*d5c0*/  CALL.REL.NOINC `($__internal_32_$__cuda_sm70_shflsync_up_p) ;  /* 0x000005b000007944 */ /* 0x01cfea0003c00000 */
[----:B------:R-:W-:Y:S05]  /*d5d0*/  BRA `(.L_x_1562) ;  /* 0xffffe89000007947 */ /* 0x000fea000383ffff */
.L_x_1525:
[----:B------:R-:W-:Y:S02]  /*d5e0*/  MOV R2, 0x2 ;  /* 0x0000000200027802 */ /* 0x000fe40000000f00 */
[----:B------:R-:W-:-:S02]  /*d5f0*/  MOV R3, 0xd610 ;  /* 0x0000d61000037802 */ /* 0x000fc40000000f00 */
[----:B--23--:R-:W-:Y:S05]  /*d600*/  CALL.REL.NOINC `($__internal_32_$__cuda_sm70_shflsync_up_p) ;  /* 0x0000057000007944 */ /* 0x00cfea0003c00000 */
        /* <DEDUP_REMOVED lines=23> */
.L_x_1529:
[----:B------:R-:W-:Y:S02]  /*d780*/  MOV R2, 0x1 ;  /* 0x0000000100027802 */ /* 0x000fe40000000f00 */
[----:B------:R-:W-:Y:S02]  /*d790*/  MOV R3, 0xd7b0 ;  /* 0x0000d7b000037802 */ /* 0x000fe40000000f00 */
[----:B------:R-:W-:Y:S05]  /*d7a0*/  CALL.REL.NOINC `($__internal_32_$__cuda_sm70_shflsync_up_p) ;  /* 0x000003d000007944 */ /* 0x000fea0003c00000 */
[----:B------:R-:W-:Y:S01]  /*d7b0*/  MOV R2, R4 ;  /* 0x0000000400027202 */ /* 0x000fe20000000f00 */
[----:B------:R-:W-:Y:S05]  /*d7c0*/  BRA `(.L_x_1564) ;  /* 0xffffe8f000007947 */ /* 0x000fea000383ffff */
.L_x_1530:
[----:B------:R-:W-:Y:S02]  /*d7d0*/  MOV R2, 0x2 ;  /* 0x0000000200027802 */ /* 0x000fe40000000f00 */
[----:B------:R-:W-:Y:S02]  /*d7e0*/  MOV R3, 0xd800 ;  /* 0x0000d80000037802 */ /* 0x000fe40000000f00 */
        /* <DEDUP_REMOVED lines=24> */
.L_x_1532:
[----:B------:R-:W-:Y:S02]  /*d970*/  SEL R0, RZ, 0x1, P0 ;  /* 0x00000001ff007807 */ /* 0x000fe40000000000 */
[----:B------:R-:W-:Y:S02]  /*d980*/  MOV R2, 0xd9a0 ;  /* 0x0000d9a000027802 */ /* 0x000fe40000000f00 */
[----:B-1----:R-:W-:Y:S05]  /*d990*/  CALL.REL.NOINC `($__internal_33_$__cuda_sm70_votesync_ballot) ;  /* 0x0000025000007944 */ /* 0x002fea0003c00000 */
[----:B------:R-:W-:Y:S01]  /*d9a0*/  MOV R8, R0 ;  /* 0x0000000000087202 */ /* 0x000fe20000000f00 */
[----:B------:R-:W-:Y:S05]  /*d9b0*/  BRA `(.L_x_1566) ;  /* 0xffffe89000007947 */ /* 0x000fea000383ffff */
.L_x_1533:
[----:B------:R-:W-:Y:S01]  /*d9c0*/  IMAD.MOV.U32 R5, RZ, RZ, R6 ;  /* 0x000000ffff057224 */ /* 0x000fe200078e0006 */
[----:B---3--:R-:W-:Y:S01]  /*d9d0*/  MOV R3, R12 ;  /* 0x0000000c00037202 */ /* 0x008fe20000000f00 */
[----:B------:R-:W-:Y:S01]  /*d9e0*/  IMAD.MOV.U32 R0, RZ, RZ, 0x1f ;  /* 0x0000001fff007424 */ /* 0x000fe200078e00ff */
[----:B------:R-:W-:Y:S02]  /*d9f0*/  MOV R2, 0xda10 ;  /* 0x0000da1000027802 */ /* 0x000fe40000000f00 */
[----:B-12---:R-:W-:Y:S05]  /*da00*/  CALL.REL.NOINC `($__internal_31_$__cuda_sm70_shflsync_idx_p) ;  /* 0x0000012000007944 */ /* 0x006fea0003c00000 */
[----:B------:R-:W-:Y:S01]  /*da10*/  IMAD.MOV.U32 R6, RZ, RZ, R0 ;  /* 0x000000ffff067224 */ /* 0x000fe200078e0000 */
[----:B------:R-:W-:Y:S01]  /*da20*/  MOV R3, R12 ;  /* 0x0000000c00037202 */ /* 0x000fe20000000f00 */
[----:B------:R-:W-:Y:S01]  /*da30*/  IMAD.MOV.U32 R5, RZ, RZ, R7 ;  /* 0x000000ffff057224 */ /* 0x000fe200078e0007 */
[----:B------:R-:W-:Y:S02]  /*da40*/  MOV R0, 0x1f ;  /* 0x0000001f00007802 */ /* 0x000fe40000000f00 */
[----:B------:R-:W-:-:S02]  /*da50*/  MOV R2, 0xda70 ;  /* 0x0000da7000027802 */ /* 0x000fc40000000f00 */
[----:B------:R-:W-:Y:S05]  /*da60*/  CALL.REL.NOINC `($__internal_31_$__cuda_sm70_shflsync_idx_p) ;  /* 0x000000c000007944 */ /* 0x000fea0003c00000 */
[----:B------:R-:W-:Y:S01]  /*da70*/  MOV R7, R0 ;  /* 0x0000000000077202 */ /* 0x000fe20000000f00 */
[----:B------:R-:W-:Y:S05]  /*da80*/  BRA `(.L_x_1567) ;  /* 0xffffe80000007947 */ /* 0x000fea000383ffff */
.L_x_1536:
[----:B------:R-:W-:Y:S01]  /*da90*/  IMAD.MOV.U32 R5, RZ, RZ, R4 ;  /* 0x000000ffff057224 */ /* 0x000fe200078e0004 */
[----:B------:R-:W-:-:S02]  /*daa0*/  MOV R0, 0x1f ;  /* 0x0000001f00007802 */ /* 0x000fc40000000f00 */
[----:B------:R-:W-:Y:S02]  /*dab0*/  MOV R2, 0xdad0 ;  /* 0x0000dad000027802 */ /* 0x000fe40000000f00 */
[----:B-1234-:R-:W-:Y:S05]  /*dac0*/  CALL.REL.NOINC `($__internal_31_$__cuda_sm70_shflsync_idx_p) ;  /* 0x0000006000007944 */ /* 0x01efea0003c00000 */
[----:B------:R-:W-:Y:S01]  /*dad0*/  MOV R11, R0 ;  /* 0x00000000000b7202 */ /* 0x000fe20000000f00 */
[----:B------:R-:W-:Y:S05]  /*dae0*/  BRA `(.L_x_1535) ;  /* 0xffffe80000007947 */ /* 0x000fea000383ffff */
        .weak           $__internal_30_$__cuda_sm70_shflsync_bfly_p
        .type           $__internal_30_$__cuda_sm70_shflsync_bfly_p,@function
        .size           $__internal_30_$__cuda_sm70_shflsync_bfly_p,($__internal_31_$__cuda_sm70_shflsync_idx_p - $__internal_30_$__cuda_sm70_shflsync_bfly_p)
$__internal_30_$__cuda_sm70_shflsync_bfly_p:
[----:B------:R-:W-:Y:S04]  /*daf0*/  WARPSYNC R6 ;  /* 0x0000000600007348 */ /* 0x000fe80003800000 */
[----:B------:R1:W2:Y:S02]  /*db00*/  SHFL.BFLY PT, R2, R2, R5, R7 ;  /* 0x0c00000502027389 */ /* 0x0002a400000e0007 */
[----:B-1----:R-:W-:-:S04]  /*db10*/  MOV R5, 0x0 ;  /* 0x0000000000057802 */ /* 0x002fc80000000f00 */
[----:B--2---:R-:W-:Y:S05]  /*db20*/  RET.REL.NODEC R4 `(_ZN7cutlass13device_kernelIN5flash19enable_sm80_to_sm89INS1_16FlashAttnFwdSm80INS1_25CollectiveMainloopFwdSm80ILi8ELi1ELb1EN4cute5tupleIJNS5_1CILi128EEENS7_ILi112EEES8_EEELi128ENS_10bfloat16_tEfNS_4arch4Sm80ELb0ELb0ELb0ELb1ELb0ELb0ELb1ELb1EEENS1_21CollectiveEpilogueFwdINS6_IJS8_S8_S9_EEENS6_IJNS7_ILi1EEESH_SH_EEESB_SD_Li256ELb1ELb1ELb1ELb0EEENS1_36VarlenDynamicPersistentTileSchedulerILi128ELi112ELi256ELi256ELb1ELb1ELb0ELb0ELb1ELb1EEEEEEEEEvNT_6ParamsE) ;  /* 0xffff24d004007950 */ /* 0x004fea0003c3ffff */
        .weak           $__internal_31_$__cuda_sm70_shflsync_idx_p
        .type           $__internal_31_$__cuda_sm70_shflsync_idx_p,@function
        .size           $__internal_31_$__cuda_sm70_shflsync_idx_p,($__internal_32_$__cuda_sm70_shflsync_up_p - $__internal_31_$__cuda_sm70_shflsync_idx_p)
$__internal_31_$__cuda_sm70_shflsync_idx_p:
[----:B------:R-:W-:-:S04]  /*db30*/  MOV R95, 0xffffffff ;  /* 0xffffffff005f7802 */ /* 0x000fc80000000f00 */
[----:B------:R-:W-:Y:S04]  /*db40*/  WARPSYNC R95 ;  /* 0x0000005f00007348 */ /* 0x000fe80003800000 */
[----:B------:R1:W2:Y:S02]  /*db50*/  SHFL.IDX PT, R0, R5, R3, R0 ;  /* 0x0000000305007389 */ /* 0x0002a400000e0000 */
[----:B-1----:R-:W-:-:S04]  /*db60*/  MOV R3, 0x0 ;  /* 0x0000000000037802 */ /* 0x002fc80000000f00 */
[----:B--2---:R-:W-:Y:S05]  /*db70*/  RET.REL.NODEC R2 `(_ZN7cutlass13device_kernelIN5flash19enable_sm80_to_sm89INS1_16FlashAttnFwdSm80INS1_25CollectiveMainloopFwdSm80ILi8ELi1ELb1EN4cute5tupleIJNS5_1CILi128EEENS7_ILi112EEES8_EEELi128ENS_10bfloat16_tEfNS_4arch4Sm80ELb0ELb0ELb0ELb1ELb0ELb0ELb1ELb1EEENS1_21CollectiveEpilogueFwdINS6_IJS8_S8_S9_EEENS6_IJNS7_ILi1EEESH_SH_EEESB_SD_Li256ELb1ELb1ELb1ELb0EEENS1_36VarlenDynamicPersistentTileSchedulerILi128ELi112ELi256ELi256ELb1ELb1ELb0ELb0ELb1ELb1EEEEEEEEEvNT_6ParamsE) ;  /* 0xffff248002007950 */ /* 0x004fea0003c3ffff */
        .weak           $__internal_32_$__cuda_sm70_shflsync_up_p
        .type           $__internal_32_$__cuda_sm70_shflsync_up_p,@function
        .size           $__internal_32_$__cuda_sm70_shflsync_up_p,($__internal_33_$__cuda_sm70_votesync_ballot - $__internal_32_$__cuda_sm70_shflsync_up_p)
$__internal_32_$__cuda_sm70_shflsync_up_p:
[----:B------:R-:W-:Y:S02]  /*db80*/  IMAD.MOV.U32 R4, RZ, RZ, RZ ;  /* 0x000000ffff047224 */ /* 0x000fe400078e00ff */
[----:B------:R-:W-:-:S04]  /*db90*/  IMAD.MOV.U32 R10, RZ, RZ, -0x1 ;  /* 0xffffffffff0a7424 */ /* 0x000fc800078e00ff */
[----:B------:R-:W-:Y:S04]  /*dba0*/  WARPSYNC R10 ;  /* 0x0000000a00007348 */ /* 0x000fe80003800000 */
[----:B------:R1:W2:Y:S02]  /*dbb0*/  SHFL.UP PT, R4, R0, R2, R4 ;  /* 0x0400000200047389 */ /* 0x0002a400000e0004 */
[----:B-1----:R-:W-:Y:S02]  /*dbc0*/  MOV R2, R3 ;  /* 0x0000000300027202 */ /* 0x002fe40000000f00 */
[----:B------:R-:W-:-:S04]  /*dbd0*/  MOV R3, 0x0 ;  /* 0x0000000000037802 */ /* 0x000fc80000000f00 */
[----:B--2---:R-:W-:Y:S05]  /*dbe0*/  RET.REL.NODEC R2 `(_ZN7cutlass13device_kernelIN5flash19enable_sm80_to_sm89INS1_16FlashAttnFwdSm80INS1_25CollectiveMainloopFwdSm80ILi8ELi1ELb1EN4cute5tupleIJNS5_1CILi128EEENS7_ILi112EEES8_EEELi128ENS_10bfloat16_tEfNS_4arch4Sm80ELb0ELb0ELb0ELb1ELb0ELb0ELb1ELb1EEENS1_21CollectiveEpilogueFwdINS6_IJS8_S8_S9_EEENS6_IJNS7_ILi1EEESH_SH_EEESB_SD_Li256ELb1ELb1ELb1ELb0EEENS1_36VarlenDynamicPersistentTileSchedulerILi128ELi112ELi256ELi256ELb1ELb1ELb0ELb0ELb1ELb1EEEEEEEEEvNT_6ParamsE) ;  /* 0xffff241002007950 */ /* 0x004fea0003c3ffff */
        .weak           $__internal_33_$__cuda_sm70_votesync_ballot
        .type           $__internal_33_$__cuda_sm70_votesync_ballot,@function
        .size           $__internal_33_$__cuda_sm70_votesync_ballot,(.L_x_2718 - $__internal_33_$__cuda_sm70_votesync_ballot)
$__internal_33_$__cuda_sm70_votesync_ballot:
[----:B------:R-:W-:Y:S01]  /*dbf0*/  ISETP.NE.U32.AND P0, PT, R0, 0x1, PT ;  /* 0x000000010000780c */ /* 0x000fe20003f05070 */
[----:B------:R-:W-:-:S04]  /*dc00*/  IMAD.MOV.U32 R3, RZ, RZ, -0x1 ;  /* 0xffffffffff037424 */ /* 0x000fc800078e00ff */
[----:B------:R-:W-:Y:S08]  /*dc10*/  WARPSYNC R3 ;  /* 0x0000000300007348 */ /* 0x000ff00003800000 */
[----:B------:R-:W-:-:S04]  /*dc20*/  VOTE.ANY R0, PT, !P0 ;  /* 0x0000000000007806 */ /* 0x000fc800040e0100 */
[----:B------:R-:W-:Y:S01]  /*dc30*/  LOP3.LUT R0, R0, R3, RZ, 0xc0, !PT ;  /* 0x0000000300007212 */ /* 0x000fe200078ec0ff */
[----:B------:R-:W-:-:S04]  /*dc40*/  IMAD.MOV.U32 R3, RZ, RZ, 0x0 ;  /* 0x00000000ff037424 */ /* 0x000fc800078e00ff */
[----:B------:R-:W-:Y:S05]  /*dc50*/  RET.REL.NODEC R2 `(_ZN7cutlass13device_kernelIN5flash19enable_sm80_to_sm89INS1_16FlashAttnFwdSm80INS1_25CollectiveMainloopFwdSm80ILi8ELi1ELb1EN4cute5tupleIJNS5_1CILi128EEENS7_ILi112EEES8_EEELi128ENS_10bfloat16_tEfNS_4arch4Sm80ELb0ELb0ELb0ELb1ELb0ELb0ELb1ELb1EEENS1_21CollectiveEpilogueFwdINS6_IJS8_S8_S9_EEENS6_IJNS7_ILi1EEESH_SH_EEESB_SD_Li256ELb1ELb1ELb1ELb0EEENS1_36VarlenDynamicPersistentTileSchedulerILi128ELi112ELi256ELi256ELb1ELb1ELb0ELb0ELb1ELb1EEEEEEEEEvNT_6ParamsE) ;  /* 0xffff23a002007950 */ /* 0x000fea0003c3ffff */
.L_x_1568:
        /* <DEDUP_REMOVED lines=10> */
.L_x_2718:


//--------------------- .text._ZN7cutlass13device_kernelIN5flash19enable_sm80_to_sm89INS1_16FlashAttnFwdSm80INS1_25CollectiveMainloopFwdSm80ILi8ELi1ELb1EN4cute5tupleIJNS5_1CILi128EEENS7_ILi112EEES8_EEELi128ENS_10bfloat16_tEfNS_4arch4Sm80ELb0ELb0ELb0ELb1ELb0ELb1ELb1ELb1EEENS1_21CollectiveEpilogueFwdINS6_IJS8_S8_S9_EEENS6_IJNS7_ILi1EEESH_SH_EEESB_SD_Li256ELb1ELb1ELb1ELb0EEENS1_36VarlenDynamicPersistentTileSchedulerILi128ELi112ELi256ELi256ELb1ELb1ELb0ELb0ELb1ELb1EEEEEEEEEvNT_6ParamsE --------------------------
	.section	.text._ZN7cutlass13device_kernelIN5flash19enable_sm80_to_sm89INS1_16FlashAttnFwdSm80INS1_25CollectiveMainloopFwdSm80ILi8ELi1ELb1EN4cute5tupleIJNS5_1CILi128EEENS7_ILi112EEES8_EEELi128ENS_10bfloat16_tEfNS_4arch4Sm80ELb0ELb0ELb0ELb1ELb0ELb1ELb1ELb1EEENS1_21CollectiveEpilogueFwdINS6_IJS8_S8_S9_EEENS6_IJNS7_ILi1EEESH_SH_EEESB_SD_Li256ELb1ELb1ELb1ELb0EEENS1_36VarlenDynamicPersistentTileSchedulerILi128ELi112ELi256ELi256ELb1ELb1ELb0ELb0ELb1ELb1EEEEEEEEEvNT_6ParamsE,"ax",@progbits
	.sectioninfo	@"SHI_REGISTERS=255"
	.align	128
.text._ZN7cutlass13device_kernelIN5flash19enable_sm80_to_sm89INS1_16FlashAttnFwdSm80INS1_25CollectiveMainloopFwdSm80ILi8ELi1ELb1EN4cute5tupleIJNS5_1CILi128EEENS7_ILi112EEES8_EEELi128ENS_10bfloat16_tEfNS_4arch4Sm80ELb0ELb0ELb0ELb1ELb0ELb1ELb1ELb1EEENS1_21CollectiveEpilogueFwdINS6_IJS8_S8_S9_EEENS6_IJNS7_ILi1EEESH_SH_EEESB_SD_Li256ELb1ELb1ELb1ELb0EEENS1_36VarlenDynamicPersistentTileSchedulerILi128ELi112ELi256ELi256ELb1ELb1ELb0ELb0ELb1ELb1EEEEEEEEEvNT_6ParamsE:
        .type           _ZN7cutlass13device_kernelIN5flash19enable_sm80_to_sm89INS1_16FlashAttnFwdSm80INS1_25CollectiveMainloopFwdSm80ILi8ELi1ELb1EN4cute5tupleIJNS5_1CILi128EEENS7_ILi112EEES8_EEELi128ENS_10bfloat16_tEfNS_4arch4Sm80ELb0ELb0ELb0ELb1ELb0ELb1ELb1ELb1EEENS1_21CollectiveEpilogueFwdINS6_IJS8_S8_S9_EEENS6_IJNS7_ILi1EEESH_SH_EEESB_SD_Li256ELb1ELb1ELb1ELb0EEENS1_36VarlenDynamicPersistentTileSchedulerILi128ELi112ELi256ELi256ELb1ELb1ELb0ELb0ELb1ELb1EEEEEEEEEvNT_6ParamsE,@function
        .size           _ZN7cutlass13device_kernelIN5flash19enable_sm80_to_sm89INS1_16FlashAttnFwdSm80INS1_25CollectiveMainloopFwdSm80ILi8ELi1ELb1EN4cute5tupleIJNS5_1CILi128EEENS7_ILi112EEES8_EEELi128ENS_10bfloat16_tEfNS_4arch4Sm80ELb0ELb0ELb0ELb1ELb0ELb1ELb1ELb1EEENS1_21CollectiveEpilogueFwdINS6_IJS8_S8_S9_EEENS6_IJNS7_ILi1EEESH_SH_EEESB_SD_Li256ELb1ELb1ELb1ELb0EEENS1_36VarlenDynamicPersistentTileSchedulerILi128ELi112ELi256ELi256ELb1ELb1ELb0ELb0ELb1ELb1EEEEEEEEEvNT_6ParamsE,(.L_x_2723 - _ZN7cutlass13device_kernelIN5flash19enable_sm80_to_sm89INS1_16FlashAttnFwdSm80INS1_25CollectiveMainloopFwdSm80ILi8ELi1ELb1EN4cute5tupleIJNS5_1CILi128EEENS7_ILi112EEES8_EEELi128ENS_10bfloat16_tEfNS_4arch4Sm80ELb0ELb0ELb0ELb1ELb0ELb1ELb1ELb1EEENS1_21CollectiveEpilogueFwdINS6_IJS8_S8_S9_EEENS6_IJNS7_ILi1EEESH_SH_EEESB_SD_Li256ELb1ELb1ELb1ELb0EEENS1_36VarlenDynamicPersistentTileSchedulerILi128ELi112ELi256ELi256ELb1ELb1ELb0ELb0ELb1ELb1EEEEEEEEEvNT_6ParamsE)
        .other          _ZN7cutlass13device_kernelIN5flash19enable_sm80_to_sm89INS1_16FlashAttnFwdSm80INS1_25CollectiveMainloopFwdSm80ILi8ELi1ELb1EN4cute5tupleIJNS5_1CILi128EEENS7_ILi112EEES8_EEELi128ENS_10bfloat16_tEfNS_4arch4Sm80ELb0ELb0ELb0ELb1ELb0ELb1ELb1ELb1EEENS1_21CollectiveEpilogueFwdINS6_IJS8_S8_S9_EEENS6_IJNS7_ILi1EEESH_SH_EEESB_SD_Li256ELb1ELb1ELb1ELb0EEENS1_36VarlenDynamicPersistentTileSchedulerILi128ELi112ELi256ELi256ELb1ELb1ELb0ELb0ELb1ELb1EEEEEEEEEvNT_6ParamsE,@"STO_CUDA_ENTRY STV_DEFAULT"
_ZN7cutlass13device_kernelIN5flash19enable_sm80_to_sm89INS1_16FlashAttnFwdSm80INS1_25CollectiveMainloopFwdSm80ILi8ELi1ELb1EN4cute5tupleIJNS5_1CILi128EEENS7_ILi112EEES8_EEELi128ENS_10bfloat16_tEfNS_4arch4Sm80ELb0ELb0ELb0ELb1ELb0ELb1ELb1ELb1EEENS1_21CollectiveEpilogueFwdINS6_IJS8_S8_S9_EEENS6_IJNS7_ILi1EEESH_SH_EEESB_SD_Li256ELb1ELb1ELb1ELb0EEENS1_36VarlenDynamicPersistentTileSchedulerILi128ELi112ELi256ELi256ELb1ELb1ELb0ELb0ELb1ELb1EEEEEEEEEvNT_6ParamsE:
[----:B------:R-:W-:Y:S02]  /*0000*/  MOV R1, c[0x0][0x28] ;  /* 0x00000a0000017a02 */ /* 0x000fe40000000f00 */
[----:B------:R-:W1:Y:S01]  /*0010*/  S2R R215, SR_TID.X ;  /* 0x0000000000d77919 */ /* 0x000e620000002100 */
[----:B------:R-:W-:Y:S01]  /*0020*/  ULDC.64 UR10, c[0x0][0x118] ;  /* 0x00004600000a7ab9 */ /* 0x000fe20000000a00 */
[----:B------:R-:W-:Y:S01]  /*0030*/  IMAD.MOV.U32 R214, RZ, RZ, RZ ;  /* 0x000000ffffd67224 */ /* 0x000fe200078e00ff */
[----:B------:R-:W-:Y:S01]  /*0040*/  MOV R212, 0xffffffff ;  /* 0xffffffff00d47802 */ /* 0x000fe20000000f00 */
[----:B------:R-:W-:Y:S02]  /*0050*/  IMAD.MOV.U32 R213, RZ, RZ, -0x1 ;  /* 0xffffffffffd57424 */ /* 0x000fe400078e00ff */
[----:B------:R-:W-:Y:S01]  /*0060*/  IMAD.MOV.U32 R207, RZ, RZ, -0x1 ;  /* 0xffffffffffcf7424 */ /* 0x000fe200078e00ff */
[----:B-1----:R-:W-:-:S06]  /*0070*/  SHF.R.U32.HI R224, RZ, 0x5, R215 ;  /* 0x00000005ffe07819 */ /* 0x002fcc00000116d7 */
[----:B------:R-:W1:Y:S02]  /*0080*/  SHFL.IDX PT, R224, R224, RZ, 0x1f ;  /* 0x00001fffe0e07589 */ /* 0x000e6400000e0000 */
[----:B-1----:R-:W-:-:S13]  /*0090*/  ISETP.NE.AND P0, PT, R224, RZ, PT ;  /* 0x000000ffe000720c */ /* 0x002fda0003f05270 */
[----:B------:R-:W-:Y:S06]  /*00a0*/  @P0 BAR.SYNC.DEFER_BLOCKING 0x5, 0x100 ;  /* 0x0144000000000b1d */ /* 0x000fec0000010000 */
[----:B------:R-:W1:Y:S04]  /*00b0*/  @P0 LDS.128 R208, [0xf100] ;  /* 0x00f10000ffd00984 */ /* 0x000e680000000c00 */
[----:B------:R-:W-:Y:S06]  /*00c0*/  @P0 BAR.ARV 0x4, 0x100 ;  /* 0x0104000000000b1d */ /* 0x000fec0000002000 */
[----:B------:R-:W-:Y:S05]  /*00d0*/  @P0 BRA `(.L_x_1569) ;  /* 0x00000a1000000947 */ /* 0x000fea0003800000 */
[----:B------:R-:W-:Y:S01]  /*00e0*/  LOP3.LUT R2, R215, 0x1f, RZ, 0xc0, !PT ;  /* 0x0000001fd7027812 */ /* 0x000fe200078ec0ff */
[----:B------:R-:W-:-:S02]  /*00f0*/  IMAD.MOV.U32 R4, RZ, RZ, RZ ;  /* 0x000000ffff047224 */ /* 0x000fc400078e00ff */
[----:B------:R-:W-:Y:S01]  /*0100*/  IMAD.MOV.U32 R3, RZ, RZ, RZ ;  /* 0x000000ffff037224 */ /* 0x000fe200078e00ff */
        /* <DEDUP_REMOVED lines=9> */
[----:B------:R-:W3:Y:S01]  /*01a0*/  S2UR UR4, SR_CTAID.X ;  /* 0x00000000000479c3 */ /* 0x000ee20000002500 */
[C---:B------:R-:W-:Y:S02]  /*01b0*/  ISETP.GE.U32.AND P4, PT, R2.reuse, 0x2, PT ;  /* 0x000000020200780c */ /* 0x040fe40003f86070 */
[----:B------:R-:W-:-:S02]  /*01c0*/  ISETP.GE.U32.AND P3, PT, R2, 0x4, PT ;  /* 0x000000040200780c */ /* 0x000fc40003f66070 */
[C---:B------:R-:W-:Y:S02]  /*01d0*/  ISETP.GE.U32.AND P2, PT, R2.reuse, 0x8, PT ;  /* 0x000000080200780c */ /* 0x040fe40003f46070 */
[----:B------:R-:W-:Y:S02]  /*01e0*/  ISETP.GE.U32.AND P1, PT, R2, 0x10, PT ;  /* 0x000000100200780c */ /* 0x000fe40003f26070 */
[----:B-1----:R-:W-:Y:S01]  /*01f0*/  MOV R211, RZ ;  /* 0x000000ff00d37202 */ /* 0x002fe20000000f00 */
[----:B--2---:R-:W-:-:S05]  /*0200*/  IMAD R0, R4, R3, RZ ;  /* 0x0000000304007224 */ /* 0x004fca00078e02ff */
[----:B------:R-:W1:Y:S02]  /*0210*/  SHFL.UP PT, R5, R0, 0x1, RZ ;  /* 0x0420000000057989 */ /* 0x000e6400000e00ff */
[----:B-1----:R-:W-:-:S05]  /*0220*/  SEL R5, R5, RZ, P5 ;  /* 0x000000ff05057207 */ /* 0x002fca0002800000 */
[----:B------:R-:W-:-:S05]  /*0230*/  IMAD.IADD R5, R0, 0x1, R5 ;  /* 0x0000000100057824 */ /* 0x000fca00078e0205 */
[----:B------:R-:W1:Y:S02]  /*0240*/  SHFL.UP PT, R0, R5, 0x2, RZ ;  /* 0x0440000005007989 */ /* 0x000e6400000e00ff */
[----:B-1----:R-:W-:-:S04]  /*0250*/  SEL R0, R0, RZ, P4 ;  /* 0x000000ff00007207 */ /* 0x002fc80002000000 */
[----:B------:R-:W-:-:S05]  /*0260*/  IADD3 R0, R5, R0, RZ ;  /* 0x0000000005007210 */ /* 0x000fca0007ffe0ff */
        /* <DEDUP_REMOVED lines=9> */
[----:B------:R-:W1:Y:S02]  /*0300*/  SHFL.IDX PT, R0, R5, 0x1f, 0x1f ;  /* 0x03e01f0005007f89 */ /* 0x000e6400000e0000 */
[----:B-1----:R-:W-:-:S04]  /*0310*/  IMAD R0, R0, c[0x0][0x538], RZ ;  /* 0x00014e0000007a24 */ /* 0x002fc800078e02ff */
[----:B------:R-:W-:Y:S01]  /*0320*/  IMAD.MOV.U32 R51, RZ, RZ, R0 ;  /* 0x000000ffff337224 */ /* 0x000fe200078e0000 */
[----:B---3--:R-:W-:-:S13]  /*0330*/  ISETP.GT.AND P0, PT, R0, UR4, PT ;  /* 0x0000000400007c0c */ /* 0x008fda000bf04270 */
[----:B------:R-:W-:Y:S05]  /*0340*/  @P0 BRA `(.L_x_1570) ;  /* 0x0000026000000947 */ /* 0x000fea0003800000 */
[----:B------:R-:W-:Y:S02]  /*0350*/  MOV R0, R51 ;  /* 0x0000003300007202 */ /* 0x000fe40000000f00 */
[----:B------:R-:W-:-:S04]  /*0360*/  MOV R211, RZ ;  /* 0x000000ff00d37202 */ /* 0x000fc80000000f00 */
.L_x_1574:
[----:B------:R-:W-:-:S04]  /*0370*/  IADD3 R211, R211, 0x1f, RZ ;  /* 0x0000001fd3d37810 */ /* 0x000fc80007ffe0ff */
[----:B------:R-:W-:-:S13]  /*0380*/  ISETP.GE.AND P0, PT, R211, c[0x0][0x53c], PT ;  /* 0x00014f00d3007a0c */ /* 0x000fda0003f06270 */
[----:B------:R-:W-:Y:S05]  /*0390*/  @P0 BRA `(.L_x_1571) ;  /* 0x000006d000000947 */ /* 0x000fea0003800000 */
[----:B------:R-:W-:Y:S02]  /*03a0*/  IADD3 R7, R2, R211, RZ ;  /* 0x000000d302077210 */ /* 0x000fe40007ffe0ff */
[----:B------:R-:W-:Y:S02]  /*03b0*/  MOV R4, RZ ;  /* 0x000000ff00047202 */ /* 0x000fe40000000f00 */
[----:B------:R-:W-:Y:S02]  /*03c0*/  ISETP.GE.OR P0, PT, R7, c[0x0][0x53c], !P6 ;  /* 0x00014f0007007a0c */ /* 0x000fe40007706670 */
[----:B------:R-:W-:-:S11]  /*03d0*/  MOV R3, RZ ;  /* 0x000000ff00037202 */ /* 0x000fd60000000f00 */
        /* <DEDUP_REMOVED lines=9> */
.L_x_1732:
        /* <DEDUP_REMOVED lines=16> */
.L_x_1733:
[----:B--2---:R-:W-:-:S05]  /*0570*/  IMAD R51, R51, c[0x0][0x538], RZ ;  /* 0x00014e0033337a24 */ /* 0x004fca00078e02ff */
[----:B------:R-:W-:-:S04]  /*0580*/  IADD3 R0, R51, R0, RZ ;  /* 0x0000000033007210 */ /* 0x000fc80007ffe0ff */
[----:B------:R-:W-:-:S13]  /*0590*/  ISETP.GT.AND P0, PT, R0, UR4, PT ;  /* 0x0000000400007c0c */ /* 0x000fda000bf04270 */
[----:B-1----:R-:W-:Y:S05]  /*05a0*/  @!P0 BRA `(.L_x_1574) ;  /* 0xfffffdc000008947 */ /* 0x002fea000383ffff */
.L_x_1570:
[----:B------:R-:W-:-:S05]  /*05b0*/  IADD3 R208, -R51, R0, RZ ;  /* 0x0000000033d07210 */ /* 0x000fca0007ffe1ff */
[----:B------:R-:W-:-:S05]  /*05c0*/  IMAD R0, R5, c[0x0][0x538], R208 ;  /* 0x00014e0005007a24 */ /* 0x000fca00078e02d0 */
[----:B------:R-:W-:Y:S01]  /*05d0*/  ISETP.GT.AND P0, PT, R0, UR4, PT ;  /* 0x0000000400007c0c */ /* 0x000fe2000bf04270 */
[----:B------:R-:W-:-:S12]  /*05e0*/  BRA.DIV ~URZ, `(.L_x_1575) ;  /* 0x00016c127f007947 */ /* 0x000fd8000b800000 */
[----:B------:R-:W-:-:S04]  /*05f0*/  VOTE.ANY R6, PT, !P0 ;  /* 0x0000000000067806 */ /* 0x000fc800040e0100 */
.L_x_1734:
[----:B------:R1:W2:Y:S01]  /*0600*/  POPC R0, R6 ;  /* 0x0000000600007309 */ /* 0x0002a20000000000 */
[----:B------:R-:W-:Y:S05]  /*0610*/  BRA.DIV ~URZ, `(.L_x_1576) ;  /* 0x00016c227f007947 */ /* 0x000fea000b800000 */
[----:B--2---:R2:W3:Y:S01]  /*0620*/  SHFL.IDX PT, R4, R4, R0, 0x1f ;  /* 0x00001f0004047589 */ /* 0x0044e200000e0000 */
[----:B------:R-:W-:-:S03]  /*0630*/  MOV R7, RZ ;  /* 0x000000ff00077202 */ /* 0x000fc60000000f00 */
[----:B------:R2:W4:Y:S04]  /*0640*/  SHFL.IDX PT, R3, R3, R0, 0x1f ;  /* 0x00001f0003037589 */ /* 0x00052800000e0000 */
.L_x_1735:
[----:B------:R-:W-:Y:S01]  /*0650*/  ISETP.NE.AND P0, PT, R6, RZ, PT ;  /* 0x000000ff0600720c */ /* 0x000fe20003f05270 */
[----:B------:R-:W-:-:S12]  /*0660*/  BSSY B0, `(.L_x_1577) ;  /* 0x0000005000007945 */ /* 0x000fd80003800000 */
[----:B------:R-:W-:Y:S05]  /*0670*/  @!P0 BRA `(.L_x_1578) ;  /* 0x0000003000008947 */ /* 0x000fea0003800000 */
[----:B------:R-:W-:Y:S01]  /*0680*/  IADD3 R7, R0, -0x1, RZ ;  /* 0xffffffff00077810 */ /* 0x000fe20007ffe0ff */
[----:B------:R-:W-:Y:S05]  /*0690*/  BRA.DIV ~URZ, `(.L_x_1579) ;  /* 0x00016c827f007947 */ /* 0x000fea000b800000 */
[----:B------:R1:W2:Y:S02]  /*06a0*/  SHFL.IDX PT, R7, R5, R7, 0x1f ;  /* 0x00001f0705077589 */ /* 0x0002a400000e0000 */
.L_x_1578:
[----:B------:R-:W-:Y:S05]  /*06b0*/  BSYNC B0 ;  /* 0x0000000000007941 */ /* 0x000fea0003800000 */
.L_x_1577:
[-C--:B-1-3--:R-:W-:Y:S01]  /*06c0*/  IABS R5, R4.reuse ;  /* 0x0000000400057213 */ /* 0x08afe20000000000 */
[----:B--2---:R-:W-:Y:S01]  /*06d0*/  IMAD R208, R7, c[0x0][0x538], R208 ;  /* 0x00014e0007d07a24 */ /* 0x004fe200078e02d0 */
[----:B----4-:R-:W-:Y:S02]  /*06e0*/  IABS R10, R3 ;  /* 0x00000003000a7213 */ /* 0x010fe40000000000 */
[----:B------:R-:W1:Y:S01]  /*06f0*/  I2F.RP R8, R5 ;  /* 0x0000000500087306 */ /* 0x000e620000209400 */
[----:B------:R-:W-:Y:S02]  /*0700*/  IABS R6, R4 ;  /* 0x0000000400067213 */ /* 0x000fe40000000000 */
[----:B------:R-:W-:Y:S02]  /*0710*/  IADD3 R209, -R208, UR4, RZ ;  /* 0x00000004d0d17c10 */ /* 0x000fe4000fffe1ff */
[----:B------:R-:W-:Y:S01]  /*0720*/  IADD3 R211, R0, R211, RZ ;  /* 0x000000d300d37210 */ /* 0x000fe20007ffe0ff */
[----:B------:R-:W-:Y:S01]  /*0730*/  IMAD.MOV R6, RZ, RZ, -R6 ;  /* 0x000000ffff067224 */ /* 0x000fe200078e0a06 */
[----:B------:R-:W-:Y:S01]  /*0740*/  IABS R7, R209 ;  /* 0x000000d100077213 */ /* 0x000fe20000000000 */
[----:B------:R-:W2:Y:S08]  /*0750*/  I2F.RP R12, R10 ;  /* 0x0000000a000c7306 */ /* 0x000eb00000209400 */
[----:B-1----:R-:W1:Y:S08]  /*0760*/  MUFU.RCP R8, R8 ;  /* 0x0000000800087308 */ /* 0x002e700000001000 */
[----:B--2---:R-:W2:Y:S01]  /*0770*/  MUFU.RCP R12, R12 ;  /* 0x0000000c000c7308 */ /* 0x004ea20000001000 */
[----:B-1----:R-:W-:-:S07]  /*0780*/  IADD3 R8, R8, 0xffffffe, RZ ;  /* 0x0ffffffe08087810 */ /* 0x002fce0007ffe0ff */
[----:B------:R-:W1:Y:S01]  /*0790*/  F2I.FTZ.U32.TRUNC.NTZ R9, R8 ;  /* 0x0000000800097305 */ /* 0x000e62000021f000 */
[----:B--2---:R-:W-:-:S07]  /*07a0*/  IADD3 R12, R12, 0xffffffe, RZ ;  /* 0x0ffffffe0c0c7810 */ /* 0x004fce0007ffe0ff */
[----:B------:R2:W3:Y:S01]  /*07b0*/  F2I.FTZ.U32.TRUNC.NTZ R13, R12 ;  /* 0x0000000c000d7305 */ /* 0x0004e2000021f000 */
[----:B-1----:R-:W-:Y:S02]  /*07c0*/  IMAD.MOV R11, RZ, RZ, -R9 ;  /* 0x000000ffff0b7224 */ /* 0x002fe400078e0a09 */
[----:B------:R-:W-:Y:S02]  /*07d0*/  IMAD.MOV.U32 R8, RZ, RZ, RZ ;  /* 0x000000ffff087224 */ /* 0x000fe400078e00ff */
[----:B------:R-:W-:-:S04]  /*07e0*/  IMAD R11, R11, R5, RZ ;  /* 0x000000050b0b7224 */ /* 0x000fc800078e02ff */
[----:B------:R-:W-:Y:S01]  /*07f0*/  IMAD.HI.U32 R11, R9, R11, R8 ;  /* 0x0000000b090b7227 */ /* 0x000fe200078e0008 */
[----:B--2---:R-:W-:-:S03]  /*0800*/  MOV R12, RZ ;  /* 0x000000ff000c7202 */ /* 0x004fc60000000f00 */
[----:B---3--:R-:W-:Y:S02]  /*0810*/  IMAD.MOV R8, RZ, RZ, -R13 ;  /* 0x000000ffff087224 */ /* 0x008fe400078e0a0d */
[----:B------:R-:W-:-:S04]  /*0820*/  IMAD.HI.U32 R11, R11, R7, RZ ;  /* 0x000000070b0b7227 */ /* 0x000fc800078e00ff */
[----:B------:R-:W-:Y:S02]  /*0830*/  IMAD R6, R11, R6, R7 ;  /* 0x000000060b067224 */ /* 0x000fe400078e0207 */
[----:B------:R-:W-:-:S03]  /*0840*/  IMAD R8, R8, R10, RZ ;  /* 0x0000000a08087224 */ /* 0x000fc600078e02ff */
[----:B------:R-:W-:Y:S01]  /*0850*/  ISETP.GT.U32.AND P0, PT, R5, R6, PT ;  /* 0x000000060500720c */ /* 0x000fe20003f04070 */
[----:B------:R-:W-:-:S12]  /*0860*/  IMAD.HI.U32 R8, R13, R8, R12 ;  /* 0x000000080d087227 */ /* 0x000fd800078e000c */
[----:B------:R-:W-:Y:S01]  /*0870*/  @!P0 IMAD.IADD R6, R6, 0x1, -R5 ;  /* 0x0000000106068824 */ /* 0x000fe200078e0a05 */
[----:B------:R-:W-:Y:S02]  /*0880*/  @!P0 IADD3 R11, R11, 0x1, RZ ;  /* 0x000000010b0b8810 */ /* 0x000fe40007ffe0ff */
[----:B------:R-:W-:Y:S02]  /*0890*/  ISETP.NE.AND P0, PT, R4, RZ, PT ;  /* 0x000000ff0400720c */ /* 0x000fe40003f05270 */
[----:B------:R-:W-:Y:S02]  /*08a0*/  ISETP.GE.U32.AND P2, PT, R6, R5, PT ;  /* 0x000000050600720c */ /* 0x000fe40003f46070 */
[----:B------:R-:W-:-:S04]  /*08b0*/  LOP3.LUT R5, R209, R4, RZ, 0x3c, !PT ;  /* 0x00000004d1057212 */ /* 0x000fc800078e3cff */
[----:B------:R-:W-:Y:S02]  /*08c0*/  ISETP.GE.AND P1, PT, R5, RZ, PT ;  /* 0x000000ff0500720c */ /* 0x000fe40003f26270 */
[----:B------:R-:W-:-:S05]  /*08d0*/  IABS R5, R3 ;  /* 0x0000000300057213 */ /* 0x000fca0000000000 */
[----:B------:R-:W-:Y:S01]  /*08e0*/  @P2 IADD3 R11, R11, 0x1, RZ ;  /* 0x000000010b0b2810 */ /* 0x000fe20007ffe0ff */
[----:B------:R-:W-:-:S04]  /*08f0*/  IMAD.MOV R5, RZ, RZ, -R5 ;  /* 0x000000ffff057224 */ /* 0x000fc800078e0a05 */
[----:B------:R-:W-:-:S04]  /*0900*/  IMAD.MOV.U32 R7, RZ, RZ, R11 ;  /* 0x000000ffff077224 */ /* 0x000fc800078e000b */
[----:B------:R-:W-:Y:S01]  /*0910*/  @!P1 IMAD.MOV R7, RZ, RZ, -R7 ;  /* 0x000000ffff079224 */ /* 0x000fe200078e0a07 */
[----:B------:R-:W-:-:S04]  /*0920*/  @!P0 LOP3.LUT R7, RZ, R4, RZ, 0x33, !PT ;  /* 0x00000004ff078212 */ /* 0x000fc800078e33ff */
[----:B------:R-:W-:Y:S01]  /*0930*/  IABS R6, R7 ;  /* 0x0000000700067213 */ /* 0x000fe20000000000 */
[----:B------:R-:W-:-:S04]  /*0940*/  IMAD R4, R7, R4, RZ ;  /* 0x0000000407047224 */ /* 0x000fc800078e02ff */
[----:B------:R-:W-:-:S04]  /*0950*/  IMAD.HI.U32 R8, R8, R6, RZ ;  /* 0x0000000608087227 */ /* 0x000fc800078e00ff */
[----:B------:R-:W-:Y:S02]  /*0960*/  IMAD R5, R8, R5, R6 ;  /* 0x0000000508057224 */ /* 0x000fe400078e0206 */
[----:B------:R-:W-:-:S03]  /*0970*/  IMAD.IADD R209, R209, 0x1, -R4 ;  /* 0x00000001d1d17824 */ /* 0x000fc600078e0a04 */
        /* <DEDUP_REMOVED lines=12> */
[----:B------:R-:W-:-:S04]  /*0a40*/  IMAD R3, R3, 0x1000000, R8 ;  /* 0x0100000003037824 */ /* 0x000fc800078e0208 */
[----:B------:R-:W-:Y:S01]  /*0a50*/  IMAD R210, R5, 0x10000, R3 ;  /* 0x0001000005d27824 */ /* 0x000fe200078e0203 */
[----:B------:R-:W-:Y:S05]  /*0a60*/  BRA `(.L_x_1580) ;  /* 0x0000004000007947 */ /* 0x000fea0003800000 */
.L_x_1571:
[----:B------:R-:W-:Y:S01]  /*0a70*/  IMAD.MOV.U32 R209, RZ, RZ, RZ ;  /* 0x000000ffffd17224 */ /* 0x000fe200078e00ff */
[----:B------:R-:W-:Y:S01]  /*0a80*/  MOV R210, RZ ;  /* 0x000000ff00d27202 */ /* 0x000fe20000000f00 */
[----:B------:R-:W-:Y:S01]  /*0a90*/  IMAD.U32 R208, RZ, RZ, UR4 ;  /* 0x00000004ffd07e24 */ /* 0x000fe2000f8e00ff */
[----:B------:R-:W-:Y:S02]  /*0aa0*/  MOV R211, c[0x0][0x53c] ;  /* 0x00014f0000d37a02 */ /* 0x000fe40000000f00 */
.L_x_1580:
[----:B------:R-:W-:Y:S01]  /*0ab0*/  ISETP.NE.AND P0, PT, R2, RZ, PT ;  /* 0x000000ff0200720c */ /* 0x000fe20003f05270 */
[----:B------:R-:W-:-:S12]  /*0ac0*/  WARPSYNC 0xffffffff ;  /* 0xffffffff00007948 */ /* 0x000fd80003800000 */
[----:B------:R1:W-:Y:S04]  /*0ad0*/  @!P0 STS.128 [0xf100], R208 ;  /* 0x00f100d0ff008388 */ /* 0x0003e80000000c00 */
[----:B------:R-:W-:Y:S06]  /*0ae0*/  BAR.ARV 0x5, 0x100 ;  /* 0x0144000000007b1d */ /* 0x000fec0000002000 */
.L_x_1569:
[----:B-1----:R-:W-:-:S13]  /*0af0*/  ISETP.GE.AND P0, PT, R211, c[0x0][0x53c], PT ;  /* 0x00014f00d3007a0c */ /* 0x002fda0003f06270 */
[----:B------:R-:W-:Y:S05]  /*0b00*/  @P0 EXIT ;  /* 0x000000000000094d */ /* 0x000fea0003800000 */
[----:B------:R-:W-:-:S04]  /*0b10*/  SHF.R.S32.HI R7, RZ, 0x1f, R215 ;  /* 0x0000001fff077819 */ /* 0x000fc800000114d7 */
[CC--:B------:R-:W-:Y:S02]  /*0b20*/  LEA.HI R5, R7.reuse, R215.reuse, RZ, 0x4 ;  /* 0x000000d707057211 */ /* 0x0c0fe400078f20ff */
[CC--:B------:R-:W-:Y:S02]  /*0b30*/  LEA.HI R4, R7.reuse, R215.reuse, RZ, 0x2 ;  /* 0x000000d707047211 */ /* 0x0c0fe400078f10ff */
[----:B------:R-:W-:Y:S02]  /*0b40*/  SHF.R.S32.HI R0, RZ, 0x4, R5 ;  /* 0x00000004ff007819 */ /* 0x000fe40000011405 */
[----:B------:R-:W-:Y:S02]  /*0b50*/  LEA.HI R8, R7, R215, RZ, 0x3 ;  /* 0x000000d707087211 */ /* 0x000fe400078f18ff */
[----:B------:R-:W-:Y:S02]  /*0b60*/  LEA.HI R3, R5, R0, RZ, 0x1 ;  /* 0x0000000005037211 */ /* 0x000fe400078f08ff */
[----:B------:R-:W-:-:S02]  /*0b70*/  SHF.R.S32.HI R6, RZ, 0x2, R4 ;  /* 0x00000002ff067819 */ /* 0x000fc40000011404 */
[----:B------:R-:W-:Y:S02]  /*0b80*/  SHF.R.S32.HI R2, RZ, 0x1f, R4 ;  /* 0x0000001fff027819 */ /* 0x000fe40000011404 */
[----:B------:R-:W-:Y:S02]  /*0b90*/  LOP3.LUT R3, R3, 0xfffffffe, RZ, 0xc0, !PT ;  /* 0xfffffffe03037812 */ /* 0x000fe400078ec0ff */
[----:B------:R-:W-:Y:S02]  /*0ba0*/  SHF.R.S32.HI R223, RZ, 0x3, R8 ;  /* 0x00000003ffdf7819 */ /* 0x000fe40000011408 */
[----:B------:R-:W-:Y:S01]  /*0bb0*/  LOP3.LUT R222, R8, 0xfffffff8, RZ, 0xc0, !PT ;  /* 0xfffffff808de7812 */ /* 0x000fe200078ec0ff */
[----:B------:R-:W-:Y:S01]  /*0bc0*/  IMAD.IADD R3, R0, 0x1, -R3 ;  /* 0x0000000100037824 */ /* 0x000fe200078e0a03 */
[----:B------:R-:W-:Y:S01]  /*0bd0*/  LEA.HI R2, R2, R6, RZ, 0x3 ;  /* 0x0000000602027211 */ /* 0x000fe200078f18ff */
[----:B------:R-:W-:Y:S01]  /*0be0*/  IMAD.SHL.U32 R0, R223, 0x40, RZ ;  /* 0x00000040df007824 */ /* 0x000fe200078e00ff */
[----:B------:R-:W-:Y:S01]  /*0bf0*/  LOP3.LUT R5, R5, 0xfffffff0, RZ, 0xc0, !PT ;  /* 0xfffffff005057812 */ /* 0x000fe200078ec0ff */
[----:B------:R-:W-:Y:S01]  /*0c00*/  IMAD.IADD R222, R215, 0x1, -R222 ;  /* 0x00000001d7de7824 */ /* 0x000fe200078e0ade */
[----:B------:R-:W-:-:S02]  /*0c10*/  LOP3.LUT R2, R2, 0xfffffff8, RZ, 0xc0, !PT ;  /* 0xfffffff802027812 */ /* 0x000fc400078ec0ff */
[----:B------:R-:W-:Y:S01]  /*0c20*/  LOP3.LUT R0, R0, 0x1c0, RZ, 0xc0, !PT ;  /* 0x000001c000007812 */ /* 0x000fe200078ec0ff */
[----:B------:R-:W-:Y:S01]  /*0c30*/  IMAD.IADD R5, R215, 0x1, -R5 ;  /* 0x00000001d7057824 */ /* 0x000fe200078e0a05 */
[----:B------:R-:W-:Y:S01]  /*0c40*/  LEA.HI R204, R7, R215, RZ, 0x5 ;  /* 0x000000d707cc7211 */ /* 0x000fe200078f28ff */
[----:B------:R-:W-:Y:S01]  /*0c50*/  IMAD.SHL.U32 R217, R222, 0x8, RZ ;  /* 0x00000008ded97824 */ /* 0x000fe200078e00ff */
[----:B------:R-:W-:Y:S01]  /*0c60*/  SHF.R.U32.HI R225, RZ, 0x3, R0 ;  /* 0x00000003ffe17819 */ /* 0x000fe20000011600 */
[----:B------:R-:W-:Y:S01]  /*0c70*/  IMAD.IADD R2, R6, 0x1, -R2 ;  /* 0x0000000106027824 */ /* 0x000fe200078e0a02 */
[----:B------:R-:W-:Y:S02]  /*0c80*/  SHF.R.S32.HI R6, RZ, 0x1f, R5 ;  /* 0x0000001fff067819 */ /* 0x000fe40000011405 */
[----:B------:R-:W-:Y:S01]  /*0c90*/  LOP3.LUT R0, R0, 0x38, R217, 0xf8, !PT ;  /* 0x0000003800007812 */ /* 0x000fe200078ef8d9 */
[----:B------:R-:W-:Y:S01]  /*0ca0*/  IMAD.SHL.U32 R226, R2, 0x40, RZ ;  /* 0x0000004002e27824 */ /* 0x000fe200078e00ff */
[----:B------:R-:W-:-:S02]  /*0cb0*/  LOP3.LUT R4, R4, 0xfffffffc, RZ, 0xc0, !PT ;  /* 0xfffffffc04047812 */ /* 0x000fc400078ec0ff */
[----:B------:R-:W-:Y:S02]  /*0cc0*/  SHF.R.S32.HI R204, RZ, 0x5, R204 ;  /* 0x00000005ffcc7819 */ /* 0x000fe400000114cc */
[----:B------:R-:W-:Y:S01]  /*0cd0*/  LEA.HI R6, R6, R5, RZ, 0x3 ;  /* 0x0000000506067211 */ /* 0x000fe200078f18ff */
[----:B------:R-:W-:Y:S01]  /*0ce0*/  IMAD.IADD R4, R215, 0x1, -R4 ;  /* 0x00000001d7047824 */ /* 0x000fe200078e0a04 */
[----:B------:R-:W-:Y:S01]  /*0cf0*/  LOP3.LUT R225, R0, R225, RZ, 0x3c, !PT ;  /* 0x000000e100e17212 */ /* 0x000fe200078e3cff */
[----:B------:R-:W-:Y:S01]  /*0d00*/  IMAD.SHL.U32 R204, R204, 0x400, RZ ;  /* 0x00000400cccc7824 */ /* 0x000fe200078e00ff */
[----:B------:R-:W-:Y:S02]  /*0d10*/  LOP3.LUT R226, R226, 0x1c0, RZ, 0xc0, !PT ;  /* 0x000001c0e2e27812 */ /* 0x000fe400078ec0ff */
[----:B------:R-:W-:Y:S01]  /*0d20*/  LOP3.LUT R0, R6, 0xfffffff8, RZ, 0xc0, !PT ;  /* 0xfffffff806007812 */ /* 0x000fe200078ec0ff */
[----:B------:R-:W-:Y:S01]  /*0d30*/  IMAD R4, R4, 0x2, R204 ;  /* 0x0000000204047824 */ /* 0x000fe200078e02cc */
[----:B------:R-:W-:Y:S01]  /*0d40*/  LEA.HI R226, R226, R226, RZ, 0x1d ;  /* 0x000000e2e2e27211 */ /* 0x000fe200078fe8ff */
[----:B------:R-:W-:Y:S01]  /*0d50*/  IMAD.SHL.U32 R6, R6, 0x40, RZ ;  /* 0x0000004006067824 */ /* 0x000fe200078e00ff */
[C---:B------:R-:W-:Y:S01]  /*0d60*/  R2P PR, R2.reuse, 0x6 ;  /* 0x0000000602007804 */ /* 0x040fe20000000000 */
[----:B------:R-:W-:Y:S01]  /*0d70*/  IMAD.IADD R0, R5, 0x1, -R0 ;  /* 0x0000000105007824 */ /* 0x000fe200078e0a00 */
[----:B------:R-:W-:Y:S01]  /*0d80*/  LOP3.LUT R2, R2, 0x1, RZ, 0xc0, !PT ;  /* 0x0000000102027812 */ /* 0x000fe200078ec0ff */
[----:B------:R-:W-:Y:S01]  /*0d90*/  IMAD.IADD R226, R4, 0x1, R226 ;  /* 0x0000000104e27824 */ /* 0x000fe200078e02e2 */
[----:B------:R-:W-:Y:S01]  /*0da0*/  LEA.HI R7, R7, R215, RZ, 0x6 ;  /* 0x000000d707077211 */ /* 0x000fe200078f30ff */
[----:B------:R-:W-:Y:S01]  /*0db0*/  IMAD.SHL.U32 R4, R0, 0x40, RZ ;  /* 0x0000004000047824 */ /* 0x000fe200078e00ff */
[----:B------:R-:W-:Y:S01]  /*0dc0*/  ISETP.NE.U32.AND P0, PT, R2, 0x1, PT ;  /* 0x000000010200780c */ /* 0x000fe20003f05070 */
[----:B------:R-:W-:Y:S01]  /*0dd0*/  IMAD.SHL.U32 R2, R222, 0x40, RZ ;  /* 0x00000040de027824 */ /* 0x000fe200078e00ff */
[----:B------:R-:W-:Y:S01]  /*0de0*/  LOP3.LUT P4, RZ, R0, 0x2, RZ, 0xc0, !PT ;  /* 0x0000000200ff7812 */ /* 0x000fe2000788c0ff */
[----:B------:R-:W-:Y:S01]  /*0df0*/  IMAD.SHL.U32 R5, R3, 0x8, RZ ;  /* 0x0000000803057824 */ /* 0x000fe200078e00ff */
[----:B------:R-:W-:Y:S01]  /*0e00*/  LOP3.LUT R4, R4, 0x1c0, RZ, 0xc0, !PT ;  /* 0x000001c004047812 */ /* 0x000fe200078ec0ff */
[----:B------:R-:W-:Y:S01]  /*0e10*/  IMAD.SHL.U32 R226, R226, 0x2, RZ ;  /* 0x00000002e2e27824 */ /* 0x000fe200078e00ff */
[----:B------:R-:W-:Y:S01]  /*0e20*/  LOP3.LUT R2, R2, 0x1c0, RZ, 0xc0, !PT ;  /* 0x000001c002027812 */ /* 0x000fe200078ec0ff */
[----:B------:R-:W-:Y:S01]  /*0e30*/  IMAD.SHL.U32 R7, R7, 0x8, RZ ;  /* 0x0000000807077824 */ /* 0x000fe200078e00ff */
[----:B------:R-:W-:-:S02]  /*0e40*/  LOP3.LUT R5, R4, 0x8, R5, 0xf8, !PT ;  /* 0x0000000804057812 */ /* 0x000fc400078ef805 */
[----:B------:R-:W-:Y:S02]  /*0e50*/  LOP3.LUT R8, R2, 0x8, R8, 0xf8, !PT ;  /* 0x0000000802087812 */ /* 0x000fe400078ef808 */
[----:B------:R-:W-:Y:S02]  /*0e60*/  SHF.R.U32.HI R4, RZ, 0x3, R4 ;  /* 0x00000003ff047819 */ /* 0x000fe40000011604 */
[----:B------:R-:W-:Y:S02]  /*0e70*/  SHF.R.U32.HI R2, RZ, 0x3, R2 ;  /* 0x00000003ff027819 */ /* 0x000fe40000011602 */
[----:B------:R-:W-:Y:S02]  /*0e80*/  LOP3.LUT R5, R5, R4, RZ, 0x3c, !PT ;  /* 0x0000000405057212 */ /* 0x000fe400078e3cff */
[----:B------:R-:W-:Y:S02]  /*0e90*/  LOP3.LUT R2, R8, R2, RZ, 0x3c, !PT ;  /* 0x0000000208027212 */ /* 0x000fe400078e3cff */
[----:B------:R-:W-:-:S02]  /*0ea0*/  IADD3 R4, R226, 0x80, RZ ;  /* 0x00000080e2047810 */ /* 0x000fc40007ffe0ff */
[----:B------:R-:W-:Y:S01]  /*0eb0*/  IADD3 R216, R226, 0x70, RZ ;  /* 0x00000070e2d87810 */ /* 0x000fe20007ffe0ff */
[----:B------:R-:W-:Y:S01]  /*0ec0*/  IMAD R2, R3, 0x200, R2 ;  /* 0x0000020003027824 */ /* 0x000fe200078e0202 */
[----:B------:R-:W-:Y:S01]  /*0ed0*/  @P0 IADD3 R216, R4, 0x10, RZ ;  /* 0x0000001004d80810 */ /* 0x000fe20007ffe0ff */
[----:B------:R-:W-:Y:S01]  /*0ee0*/  IMAD.MOV.U32 R4, RZ, RZ, 0x20 ;  /* 0x00000020ff047424 */ /* 0x000fe200078e00ff */
[----:B------:R-:W-:Y:S01]  /*0ef0*/  LOP3.LUT R3, R5, 0xfffffe00, R6, 0xf8, !PT ;  /* 0xfffffe0005037812 */ /* 0x000fe200078ef806 */
[----:B------:R-:W-:Y:S01]  /*0f00*/  IMAD.MOV.U32 R5, RZ, RZ, 0x40 ;  /* 0x00000040ff057424 */ /* 0x000fe200078e00ff */
[----:B------:R-:W-:Y:S01]  /*0f10*/  LOP3.LUT P3, RZ, R0, 0x4, RZ, 0xc0, !PT ;  /* 0x0000000400ff7812 */ /* 0x000fe2000786c0ff */
[----:B------:R-:W-:Y:S01]  /*0f20*/  IMAD.SHL.U32 R0, R222, 0x4, RZ ;  /* 0x00000004de007824 */ /* 0x000fe200078e00ff */
[----:B------:R-:W-:Y:S01]  /*0f30*/  SEL R229, R4, 0xffffffe0, !P1 ;  /* 0xffffffe004e57807 */ /* 0x000fe20004800000 */
[----:B------:R-:W-:Y:S01]  /*0f40*/  IMAD.IADD R204, R3, 0x1, R204 ;  /* 0x0000000103cc7824 */ /* 0x000fe200078e02cc */
[----:B------:R-:W-:-:S02]  /*0f50*/  LEA R203, R2, 0x8100, 0x1 ;  /* 0x0000810002cb7811 */ /* 0x000fc400078e08ff */
[----:B------:R-:W-:Y:S01]  /*0f60*/  LOP3.LUT R7, R7, 0xfffffe00, RZ, 0xc0, !PT ;  /* 0xfffffe0007077812 */ /* 0x000fe200078ec0ff */
[----:B------:R-:W-:Y:S01]  /*0f70*/  IMAD.IADD R227, R226, 0x1, R229 ;  /* 0x00000001e2e37824 */ /* 0x000fe200078e02e5 */
[----:B------:R-:W-:Y:S01]  /*0f80*/  SEL R2, R4, 0xffffffe0, !P4 ;  /* 0xffffffe004027807 */ /* 0x000fe20006000000 */
[----:B------:R-:W-:Y:S01]  /*0f90*/  IMAD.IADD R229, R229, 0x1, R216 ;  /* 0x00000001e5e57824 */ /* 0x000fe200078e02d8 */
[----:B------:R-:W-:Y:S02]  /*0fa0*/  LEA R202, R3, 0x100, 0x1 ;  /* 0x0000010003ca7811 */ /* 0x000fe400078e08ff */
[----:B------:R-:W-:Y:S02]  /*0fb0*/  IADD3 R124, R0, 0x20, RZ ;  /* 0x00000020007c7810 */ /* 0x000fe40007ffe0ff */
[----:B------:R-:W-:Y:S01]  /*0fc0*/  SEL R231, R5, 0xffffffc0, !P2 ;  /* 0xffffffc005e77807 */ /* 0x000fe20005000000 */
[----:B------:R-:W-:Y:S01]  /*0fd0*/  IMAD.IADD R201, R2, 0x1, R202 ;  /* 0x0000000102c97824 */ /* 0x000fe200078e02ca */
[----:B------:R-:W-:-:S02]  /*0fe0*/  LOP3.LUT R225, R225, R7, RZ, 0xfc, !PT ;  /* 0x00000007e1e17212 */ /* 0x000fc400078efcff */
[----:B------:R-:W-:Y:S01]  /*0ff0*/  SEL R0, R5, 0xffffffc0, !P3 ;  /* 0xffffffc005007807 */ /* 0x000fe20005800000 */
[----:B------:R-:W-:Y:S01]  /*1000*/  IMAD.IADD R226, R226, 0x1, R231 ;  /* 0x00000001e2e27824 */ /* 0x000fe200078e02e7 */
[----:B------:R-:W-:Y:S01]  /*1010*/  IADD3 R221, -R223, 0x70, RZ ;  /* 0x00000070dfdd7810 */ /* 0x000fe20007ffe1ff */
[----:B------:R-:W-:Y:S01]  /*1020*/  IMAD.IADD R230, R231, 0x1, R227 ;  /* 0x00000001e7e67824 */ /* 0x000fe200078e02e3 */
[----:B------:R-:W-:Y:S01]  /*1030*/  IADD3 R220, R223, 0x20, RZ ;  /* 0x00000020dfdc7810 */ /* 0x000fe20007ffe0ff */
[----:B------:R-:W-:Y:S01]  /*1040*/  IMAD.IADD R228, R231, 0x1, R216 ;  /* 0x00000001e7e47824 */ /* 0x000fe200078e02d8 */
[----:B------:R-:W-:Y:S01]  /*1050*/  IADD3 R219, R223, 0x40, RZ ;  /* 0x00000040dfdb7810 */ /* 0x000fe20007ffe0ff */
[----:B------:R-:W-:Y:S01]  /*1060*/  IMAD.SHL.U32 R225, R225, 0x2, RZ ;  /* 0x00000002e1e17824 */ /* 0x000fe200078e00ff */
[----:B------:R-:W-:Y:S01]  /*1070*/  IADD3 R218, R223, 0x60, RZ ;  /* 0x00000060dfda7810 */ /* 0x000fe20007ffe0ff */
[----:B------:R-:W-:Y:S01]  /*1080*/  IMAD.IADD R231, R229, 0x1, R231 ;  /* 0x00000001e5e77824 */ /* 0x000fe200078e02e7 */
[----:B------:R-:W-:Y:S01]  /*1090*/  IADD3 R217, R217, 0x40, RZ ;  /* 0x00000040d9d97810 */ /* 0x000fe20007ffe0ff */
[----:B------:R-:W-:Y:S01]  /*10a0*/  IMAD.IADD R200, R0, 0x1, R202 ;  /* 0x0000000100c87824 */ /* 0x000fe200078e02ca */
[----:B------:R-:W-:Y:S01]  /*10b0*/  LEA R204, R204, 0x100, 0x1 ;  /* 0x00000100cccc7811 */ /* 0x000fe200078e08ff */
[----:B------:R-:W-:-:S02]  /*10c0*/  IMAD.IADD R127, R0, 0x1, R201 ;  /* 0x00000001007f7824 */ /* 0x000fc400078e02c9 */
.L_x_1731:
[----:B------:R-:W-:-:S04]  /*10d0*/  IMAD.MOV.U32 R3, RZ, RZ, 0x4 ;  /* 0x00000004ff037424 */ /* 0x000fc800078e00ff */
[----:B------:R-:W-:-:S06]  /*10e0*/  IMAD.WIDE R232, R211, R3, c[0x0][0x588] ;  /* 0x00016200d3e87625 */ /* 0x000fcc00078e0203 */
[----:B------:R-:W2:Y:S01]  /*10f0*/  LDG.E R232, [R232.64] ;  /* 0x0000000ae8e87981 */ /* 0x000ea2000c1e1900 */
[----:B------:R-:W-:Y:S01]  /*1100*/  ISETP.NE.U32.AND P4, PT, RZ, c[0x0][0x360], PT ;  /* 0x0000d800ff007a0c */ /* 0x000fe20003f85070 */
[----:B------:R-:W-:Y:S01]  /*1110*/  IMAD.MOV.U32 R92, RZ, RZ, RZ ;  /* 0x000000ffff5c7224 */ /* 0x000fe200078e00ff */
[----:B------:R-:W-:Y:S02]  /*1120*/  ISETP.NE.U32.AND P0, PT, RZ, c[0x0][0x370], PT ;  /* 0x0000dc00ff007a0c */ /* 0x000fe40003f05070 */
[----:B------:R-:W-:Y:S02]  /*1130*/  ISETP.NE.AND.EX P4, PT, RZ, c[0x0][0x364], PT, P4 ;  /* 0x0000d900ff007a0c */ /* 0x000fe40003f85340 */
[----:B------:R-:W-:Y:S02]  /*1140*/  ISETP.NE.AND.EX P2, PT, RZ, c[0x0][0x374], PT, P0 ;  /* 0x0000dd00ff007a0c */ /* 0x000fe40003f45300 */
[----:B------:R-:W-:Y:S02]  /*1150*/  ISETP.NE.U32.AND P3, PT, RZ, c[0x0][0x348], PT ;  /* 0x0000d200ff007a0c */ /* 0x000fe40003f65070 */
[----:B------:R-:W-:-:S02]  /*1160*/  ISETP.NE.U32.AND P5, PT, RZ, c[0x0][0x358], PT ;  /* 0x0000d600ff007a0c */ /* 0x000fc40003fa5070 */
[----:B------:R-:W-:Y:S02]  /*1170*/  ISETP.NE.AND.EX P3, PT, RZ, c[0x0][0x34c], PT, P3 ;  /* 0x0000d300ff007a0c */ /* 0x000fe40003f65330 */
[----:B------:R-:W-:Y:S01]  /*1180*/  ISETP.NE.AND.EX P5, PT, RZ, c[0x0][0x35c], PT, P5 ;  /* 0x0000d700ff007a0c */ /* 0x000fe20003fa5350 */
[----:B------:R-:W-:Y:S02]  /*1190*/  IMAD.MOV.U32 R89, RZ, RZ, RZ ;  /* 0x000000ffff597224 */ /* 0x000fe400078e00ff */
[----:B------:R-:W-:Y:S02]  /*11a0*/  IMAD.MOV.U32 R91, RZ, RZ, RZ ;  /* 0x000000ffff5b7224 */ /* 0x000fe400078e00ff */
[----:B------:R-:W-:Y:S01]  /*11b0*/  IMAD.MOV.U32 R101, RZ, RZ, RZ ;  /* 0x000000ffff657224 */ /* 0x000fe200078e00ff */
[----:B--2---:R-:W-:Y:S02]  /*11c0*/  SHF.R.S32.HI R88, RZ, 0x1f, R232 ;  /* 0x0000001fff587819 */ /* 0x004fe400000114e8 */
[----:B------:R-:W-:-:S02]  /*11d0*/  @P4 LEA R4, P0, R232, c[0x0][0x360], 0x2 ;  /* 0x0000d800e8044a11 */ /* 0x000fc400078010ff */
[C---:B------:R-:W-:Y:S02]  /*11e0*/  @P2 LEA R6, P1, R232.reuse, c[0x0][0x370], 0x2 ;  /* 0x0000dc00e8062a11 */ /* 0x040fe400078210ff */
[C-C-:B------:R-:W-:Y:S02]  /*11f0*/  @P4 LEA.HI.X R5, R232.reuse, c[0x0][0x364], R88.reuse, 0x2, P0 ;  /* 0x0000d900e8054a11 */ /* 0x140fe400000f1458 */
[----:B------:R-:W-:Y:S02]  /*1200*/  ISETP.NE.U32.AND P0, PT, RZ, c[0x0][0x350], PT ;  /* 0x0000d400ff007a0c */ /* 0x000fe40003f05070 */
[C-C-:B------:R-:W-:Y:S01]  /*1210*/  @P2 LEA.HI.X R7, R232.reuse, c[0x0][0x374], R88.reuse, 0x2, P1 ;  /* 0x0000dd00e8072a11 */ /* 0x140fe200008f1458 */
[----:B------:R1:W5:Y:S01]  /*1220*/  @P4 LDG.E R79, [R4.64] ;  /* 0x0000000a044f4981 */ /* 0x000362000c1e1900 */
[----:B------:R-:W-:Y:S02]  /*1230*/  ISETP.NE.AND.EX P6, PT, RZ, c[0x0][0x354], PT, P0 ;  /* 0x0000d500ff007a0c */ /* 0x000fe40003fc5300 */
[C---:B------:R-:W-:Y:S01]  /*1240*/  LEA R8, P1, R232.reuse, c[0x0][0x350], 0x2 ;  /* 0x0000d400e8087a11 */ /* 0x040fe200078210ff */
[----:B------:R2:W5:Y:S03]  /*1250*/  @P2 LDG.E R92, [R6.64] ;  /* 0x0000000a065c2981 */ /* 0x000566000c1e1900 */
[----:B------:R-:W-:-:S07]  /*1260*/  LEA.HI.X R9, R232, c[0x0][0x354], R88, 0x2, P1 ;  /* 0x0000d500e8097a11 */ /* 0x000fce00008f1458 */
[----:B------:R3:W5:Y:S01]  /*1270*/  @P6 LDG.E R91, [R8.64] ;  /* 0x0000000a085b6981 */ /* 0x000762000c1e1900 */
[C---:B-1----:R-:W-:Y:S02]  /*1280*/  LEA R4, P2, R232.reuse, c[0x0][0x348], 0x2 ;  /* 0x0000d200e8047a11 */ /* 0x042fe400078410ff */
[C---:B--2---:R-:W-:Y:S02]  /*1290*/  LEA R6, P0, R232.reuse, c[0x0][0x358], 0x2 ;  /* 0x0000d600e8067a11 */ /* 0x044fe400078010ff */
[C-C-:B------:R-:W-:Y:S02]  /*12a0*/  LEA.HI.X R5, R232.reuse, c[0x0][0x34c], R88.reuse, 0x2, P2 ;  /* 0x0000d300e8057a11 */ /* 0x140fe400010f1458 */
[----:B------:R-:W-:-:S03]  /*12b0*/  LEA.HI.X R7, R232, c[0x0][0x35c], R88, 0x2, P0 ;  /* 0x0000d700e8077a11 */ /* 0x000fc600000f1458 */
[----:B------:R3:W5:Y:S04]  /*12c0*/  @P3 LDG.E R89, [R4.64] ;  /* 0x0000000a04593981 */ /* 0x000768000c1e1900 */
[----:B------:R3:W5:Y:S01]  /*12d0*/  @P5 LDG.E R101, [R6.64] ;  /* 0x0000000a06655981 */ /* 0x000762000c1e1900 */
[----:B------:R-:W-:Y:S01]  /*12e0*/  YIELD ;  /* 0x0000000000007946 */ /* 0x000fe20003800000 */
[----:B------:R-:W-:Y:S01]  /*12f0*/  LOP3.LUT R233, R210, 0xffff, RZ, 0xc0, !PT ;  /* 0x0000ffffd2e97812 */ /* 0x000fe200078ec0ff */
[----:B------:R-:W-:Y:S05]  /*1300*/  @P4 BRA `(.L_x_1581) ;  /* 0x0000005000004947 */ /* 0x000fea0003800000 */
[----:B-----5:R-:W-:Y:S01]  /*1310*/  MOV R79, c[0x0][0x168] ;  /* 0x00005a00004f7a02 */ /* 0x020fe20000000f00 */
[----:B------:R-:W-:Y:S05]  /*1320*/  @!P3 BRA `(.L_x_1581) ;  /* 0x000000300000b947 */ /* 0x000fea0003800000 */
[----:B------:R-:W2:Y:S04]  /*1330*/  LDG.E R79, [R4.64] ;  /* 0x0000000a044f7981 */ /* 0x000ea8000c1e1900 */
[----:B------:R-:W2:Y:S02]  /*1340*/  LDG.E R0, [R4.64+0x4] ;  /* 0x0000040a04007981 */ /* 0x000ea4000c1e1900 */
[----:B--2---:R-:W-:-:S02]  /*1350*/  IADD3 R79, -R79, R0, RZ ;  /* 0x000000004f4f7210 */ /* 0x004fc40007ffe1ff */
.L_x_1581:
[----:B------:R-:W-:-:S04]  /*1360*/  ISETP.NE.U32.AND P0, PT, RZ, c[0x0][0x368], PT ;  /* 0x0000da00ff007a0c */ /* 0x000fc80003f05070 */
[----:B------:R-:W-:-:S13]  /*1370*/  ISETP.NE.AND.EX P0, PT, RZ, c[0x0][0x36c], PT, P0 ;  /* 0x0000db00ff007a0c */ /* 0x000fda0003f05300 */
[----:B------:R-:W-:Y:S05]  /*1380*/  @!P0 BRA `(.L_x_1582) ;  /* 0x0000004000008947 */ /* 0x000fea0003800000 */
[----:B---3--:R-:W-:-:S04]  /*1390*/  LEA R4, P0, R232, c[0x0][0x368], 0x2 ;  /* 0x0000da00e8047a11 */ /* 0x008fc800078010ff */
[----:B------:R-:W-:-:S06]  /*13a0*/  LEA.HI.X R5, R232, c[0x0][0x36c], R88, 0x2, P0 ;  /* 0x0000db00e8057a11 */ /* 0x000fcc00000f1458 */
[----:B------:R1:W5:Y:S01]  /*13b0*/  LDG.E R5, [R4.64] ;  /* 0x0000000a04057981 */ /* 0x000362000c1e1900 */
[----:B------:R-:W-:Y:S05]  /*13c0*/  BRA `(.L_x_1583) ;  /* 0x0000005000007947 */ /* 0x000fea0003800000 */
.L_x_1582:
[----:B---3--:R-:W-:Y:S01]  /*13d0*/  MOV R5, c[0x0][0x1d0] ;  /* 0x0000740000057a02 */ /* 0x008fe20000000f00 */
[----:B------:R-:W-:Y:S05]  /*13e0*/  @!P6 BRA `(.L_x_1583) ;  /* 0x000000300000e947 */ /* 0x000fea0003800000 */
[----:B------:R1:W2:Y:S04]  /*13f0*/  LDG.E R5, [R8.64] ;  /* 0x0000000a08057981 */ /* 0x0002a8000c1e1900 */
[----:B-1----:R-:W2:Y:S02]  /*1400*/  LDG.E R8, [R8.64+0x4] ;  /* 0x0000040a08087981 */ /* 0x002ea4000c1e1900 */
[----:B--2---:R-:W-:Y:S02]  /*1410*/  IADD3 R5, -R5, R8, RZ ;  /* 0x0000000805057210 */ /* 0x004fe40007ffe1ff */
.L_x_1583:
[----:B-1----:R1:W2:Y:S04]  /*1420*/  @P5 LDG.E R4, [R6.64] ;  /* 0x0000000a06045981 */ /* 0x0022a8000c1e1900 */
[----:B-1----:R-:W2:Y:S01]  /*1430*/  @P5 LDG.E R6, [R6.64+0x4] ;  /* 0x0000040a06065981 */ /* 0x002ea2000c1e1900 */
[----:B------:R-:W-:Y:S01]  /*1440*/  ISETP.NE.U32.AND P0, PT, RZ, c[0x0][0x378], PT ;  /* 0x0000de00ff007a0c */ /* 0x000fe20003f05070 */
[----:B-----5:R-:W-:-:S03]  /*1450*/  IMAD.MOV.U32 R78, RZ, RZ, R5 ;  /* 0x000000ffff4e7224 */ /* 0x020fc600078e0005 */
[----:B------:R-:W-:Y:S01]  /*1460*/  ISETP.NE.AND.EX P1, PT, RZ, c[0x0][0x37c], PT, P0 ;  /* 0x0000df00ff007a0c */ /* 0x000fe20003f25300 */
[----:B------:R-:W-:Y:S02]  /*1470*/  IMAD.MOV.U32 R0, RZ, RZ, c[0x0][0x228] ;  /* 0x00008a00ff007624 */ /* 0x000fe400078e00ff */
[----:B------:R-:W-:Y:S01]  /*1480*/  IMAD.IADD R2, R5, 0x1, -R92 ;  /* 0x0000000105027824 */ /* 0x000fe200078e0a5c */
[C---:B------:R-:W-:Y:S02]  /*1490*/  LOP3.LUT R235, R210.reuse, 0xff000000, RZ, 0xc0, !PT ;  /* 0xff000000d2eb7812 */ /* 0x040fe400078ec0ff */
[----:B------:R-:W-:Y:S02]  /*14a0*/  LOP3.LUT R210, R210, 0xff0000, RZ, 0xc0, !PT ;  /* 0x00ff0000d2d27812 */ /* 0x000fe400078ec0ff */
[----:B------:R-:W-:-:S05]  /*14b0*/  SHF.R.U32.HI R235, RZ, 0x8, R235 ;  /* 0x00000008ffeb7819 */ /* 0x000fca00000116eb */
[----:B------:R-:W-:-:S04]  /*14c0*/  @P1 LEA R8, P0, R232, c[0x0][0x378], 0x2 ;  /* 0x0000de00e8081a11 */ /* 0x000fc800078010ff */
[----:B------:R-:W-:Y:S02]  /*14d0*/  @P1 LEA.HI.X R9, R232, c[0x0][0x37c], R88, 0x2, P0 ;  /* 0x0000df00e8091a11 */ /* 0x000fe400000f1458 */
[----:B------:R-:W-:Y:S01]  /*14e0*/  LEA.HI R235, R210, R235, RZ, 0x10 ;  /* 0x000000ebd2eb7211 */ /* 0x000fe200078f80ff */
[----:B------:R-:W-:Y:S02]  /*14f0*/  BSSY B0, `(.L_x_1584) ;  /* 0x0000029000007945 */ /* 0x000fe40003800000 */
[----:B------:R1:W5:Y:S01]  /*1500*/  @P1 LDG.E R78, [R8.64] ;  /* 0x0000000a084e1981 */ /* 0x000362000c1e1900 */
[----:B------:R-:W-:Y:S02]  /*1510*/  SHF.R.U32.HI R210, RZ, 0x10, R235 ;  /* 0x00000010ffd27819 */ /* 0x000fe400000116eb */
[----:B------:R-:W-:Y:S02]  /*1520*/  LOP3.LUT R235, R235, 0xff, RZ, 0xc0, !PT ;  /* 0x000000ffebeb7812 */ /* 0x000fe400078ec0ff */
[----:B------:R-:W-:-:S04]  /*1530*/  ISETP.NE.AND P1, PT, R210, RZ, PT ;  /* 0x000000ffd200720c */ /* 0x000fc80003f25270 */
[----:B------:R-:W-:Y:S01]  /*1540*/  SEL R108, R210, c[0x0][0x338], P1 ;  /* 0x0000ce00d26c7a07 */ /* 0x000fe20000800000 */
[----:B--2---:R-:W-:Y:S02]  /*1550*/  @P5 IMAD.IADD R0, R6, 0x1, -R4 ;  /* 0x0000000106005824 */ /* 0x004fe400078e0a04 */
[----:B------:R-:W-:Y:S02]  /*1560*/  IMAD.MOV.U32 R6, RZ, RZ, RZ ;  /* 0x000000ffff067224 */ /* 0x000fe400078e00ff */
[----:B------:R-:W-:-:S05]  /*1570*/  IMAD.IADD R77, R2, 0x1, R0 ;  /* 0x00000001024d7824 */ /* 0x000fca00078e0200 */
[C---:B------:R-:W-:Y:S02]  /*1580*/  ISETP.GE.AND P0, PT, R77.reuse, 0x1, PT ;  /* 0x000000014d00780c */ /* 0x040fe40003f06270 */
[----:B------:R-:W-:-:S05]  /*1590*/  IADD3 R7, R77, 0x6f, RZ ;  /* 0x0000006f4d077810 */ /* 0x000fca0007ffe0ff */
[----:B------:R-:W-:-:S05]  /*15a0*/  IMAD.HI R4, R7, -0x6db6db6d, R6 ;  /* 0x9249249307047827 */ /* 0x000fca00078e0206 */
[----:B------:R-:W-:-:S04]  /*15b0*/  SHF.R.U32.HI R90, RZ, 0x1f, R4 ;  /* 0x0000001fff5a7819 */ /* 0x000fc80000011604 */
[----:B------:R-:W-:Y:S01]  /*15c0*/  LEA.HI.SX32 R90, R4, R90, 0x1a ;  /* 0x0000005a045a7211 */ /* 0x000fe200078fd2ff */
[----:B------:R-:W-:Y:S05]  /*15d0*/  @!P0 BRA `(.L_x_1585) ;  /* 0x000001a000008947 */ /* 0x000fea0003800000 */
[-C--:B-1----:R-:W-:Y:S02]  /*15e0*/  IABS R8, R108.reuse ;  /* 0x0000006c00087213 */ /* 0x082fe40000000000 */
[----:B------:R-:W-:Y:S02]  /*15f0*/  IADD3 R9, R90, -0x1, R108 ;  /* 0xffffffff5a097810 */ /* 0x000fe40007ffe06c */
[----:B------:R-:W1:Y:S01]  /*1600*/  I2F.RP R10, R8 ;  /* 0x00000008000a7306 */ /* 0x000e620000209400 */
[-C--:B------:R-:W-:Y:S02]  /*1610*/  IABS R4, R108.reuse ;  /* 0x0000006c00047213 */ /* 0x080fe40000000000 */
[----:B------:R-:W-:Y:S02]  /*1620*/  IABS R6, R9 ;  /* 0x0000000900067213 */ /* 0x000fe40000000000 */
[----:B------:R-:W-:Y:S01]  /*1630*/  LOP3.LUT R9, R9, R108, RZ, 0x3c, !PT ;  /* 0x0000006c09097212 */ /* 0x000fe200078e3cff */
        /* <DEDUP_REMOVED lines=17> */
[----:B------:R-:W-:-:S04]  /*1750*/  IMAD.MOV.U32 R6, RZ, RZ, R7 ;  /* 0x000000ffff067224 */ /* 0x000fc800078e0007 */
[----:B------:R-:W-:Y:S01]  /*1760*/  @!P1 IMAD.MOV R6, RZ, RZ, -R6 ;  /* 0x000000ffff069224 */ /* 0x000fe200078e0a06 */
[----:B------:R-:W-:Y:S02]  /*1770*/  @!P0 LOP3.LUT R6, RZ, R108, RZ, 0x33, !PT ;  /* 0x0000006cff068212 */ /* 0x000fe400078e33ff */
.L_x_1585:
[----:B-1----:R-:W-:Y:S05]  /*1780*/  BSYNC B0 ;  /* 0x0000000000007941 */ /* 0x002fea0003800000 */
.L_x_1584:
[----:B------:R-:W-:Y:S01]  /*1790*/  IMAD R4, R235, R6, RZ ;  /* 0x00000006eb047224 */ /* 0x000fe200078e02ff */
[----:B------:R-:W-:Y:S01]  /*17a0*/  SHF.R.S32.HI R76, RZ, 0x1f, R215 ;  /* 0x0000001fff4c7819 */ /* 0x000fe200000114d7 */
[----:B------:R-:W-:Y:S01]  /*17b0*/  IMAD.SHL.U32 R86, R223, 0x40, RZ ;  /* 0x00000040df567824 */ /* 0x000fe200078e00ff */
[----:B------:R-:W-:Y:S01]  /*17c0*/  SHF.R.S32.HI R80, RZ, 0x1f, R220 ;  /* 0x0000001fff507819 */ /* 0x000fe200000114dc */
[----:B------:R-:W-:Y:S01]  /*17d0*/  IMAD.IADD R6, R4, 0x1, R6 ;  /* 0x0000000104067824 */ /* 0x000fe200078e0206 */
[----:B------:R-:W-:Y:S01]  /*17e0*/  LEA.HI R81, R76, R215, RZ, 0x6 ;  /* 0x000000d74c517211 */ /* 0x000fe200078f30ff */
[----:B------:R-:W-:Y:S01]  /*17f0*/  IMAD R4, R4, 0x70, -R2 ;  /* 0x0000007004047824 */ /* 0x000fe200078e0a02 */
[----:B------:R-:W-:Y:S01]  /*1800*/  LOP3.LUT R86, R86, 0x1c0, RZ, 0xc0, !PT ;  /* 0x000001c056567812 */ /* 0x000fe200078ec0ff */
[----:B------:R-:W-:Y:S01]  /*1810*/  IMAD.SHL.U32 R10, R222, 0x8, RZ ;  /* 0x00000008de0a7824 */ /* 0x000fe200078e00ff */
[----:B------:R-:W-:Y:S01]  /*1820*/  IMNMX R6, R90, R6, PT ;  /* 0x000000065a067217 */ /* 0x000fe20003800200 */
[----:B------:R-:W-:Y:S01]  /*1830*/  IMAD.SHL.U32 R81, R81, 0x8, RZ ;  /* 0x0000000851517824 */ /* 0x000fe200078e00ff */
[----:B------:R-:W-:Y:S01]  /*1840*/  SHF.R.U32.HI R85, RZ, 0x3, R86 ;  /* 0x00000003ff557819 */ /* 0x000fe20000011656 */
[----:B------:R-:W-:Y:S01]  /*1850*/  IMAD.SHL.U32 R84, R220, 0x40, RZ ;  /* 0x00000040dc547824 */ /* 0x000fe200078e00ff */
[----:B------:R-:W-:Y:S01]  /*1860*/  LOP3.LUT R236, R86, 0x38, R10, 0xf8, !PT ;  /* 0x0000003856ec7812 */ /* 0x000fe200078ef80a */
[----:B------:R-:W-:Y:S01]  /*1870*/  IMAD R6, R6, 0x70, -R2 ;  /* 0x0000007006067824 */ /* 0x000fe200078e0a02 */
[----:B------:R-:W-:Y:S01]  /*1880*/  IMNMX R2, RZ, R4, !PT ;  /* 0x00000004ff027217 */ /* 0x000fe20007800200 */
[----:B------:R-:W-:Y:S01]  /*1890*/  IMAD.SHL.U32 R87, R219, 0x40, RZ ;  /* 0x00000040db577824 */ /* 0x000fe200078e00ff */
[----:B------:R-:W-:Y:S01]  /*18a0*/  LEA.HI R80, R80, R220, RZ, 0x3 ;  /* 0x000000dc50507211 */ /* 0x000fe200078f18ff */
[----:B------:R-:W-:Y:S01]  /*18b0*/  IMAD.SHL.U32 R82, R218, 0x40, RZ ;  /* 0x00000040da527824 */ /* 0x000fe200078e00ff */
[----:B------:R-:W-:-:S02]  /*18c0*/  IMNMX R6, R6, R0, PT ;  /* 0x0000000006067217 */ /* 0x000fc40003800200 */
[----:B------:R-:W-:Y:S01]  /*18d0*/  SHF.R.U32.HI R8, RZ, 0x4, R2 ;  /* 0x00000004ff087819 */ /* 0x000fe20000011602 */
[----:B------:R-:W-:Y:S01]  /*18e0*/  IMAD.SHL.U32 R80, R80, 0x40, RZ ;  /* 0x0000004050507824 */ /* 0x000fe200078e00ff */
[----:B------:R-:W-:Y:S02]  /*18f0*/  ISETP.GT.AND P0, PT, R6, R2, PT ;  /* 0x000000020600720c */ /* 0x000fe40003f04270 */
[----:B------:R-:W-:Y:S01]  /*1900*/  LOP3.LUT R81, R81, 0xfffffe00, RZ, 0xc0, !PT ;  /* 0xfffffe0051517812 */ /* 0x000fe200078ec0ff */
[----:B------:R-:W-:Y:S01]  /*1910*/  IMAD.WIDE.U32 R8, R8, 0x24924925, RZ ;  /* 0x2492492508087825 */ /* 0x000fe200078e00ff */
[----:B------:R-:W-:Y:S02]  /*1920*/  LOP3.LUT R236, R236, R85, RZ, 0x3c, !PT ;  /* 0x00000055ecec7212 */ /* 0x000fe400078e3cff */
[----:B------:R-:W-:Y:S01]  /*1930*/  LOP3.LUT R84, R84, 0x1c0, RZ, 0xc0, !PT ;  /* 0x000001c054547812 */ /* 0x000fe200078ec0ff */
[----:B------:R-:W-:Y:S01]  /*1940*/  IMAD.MOV.U32 R93, RZ, RZ, R9 ;  /* 0x000000ffff5d7224 */ /* 0x000fe200078e0009 */
[----:B------:R-:W-:Y:S01]  /*1950*/  LOP3.LUT R87, R87, 0x1c0, RZ, 0xc0, !PT ;  /* 0x000001c057577812 */ /* 0x000fe200078ec0ff */
[----:B------:R-:W-:Y:S01]  /*1960*/  IMAD.IADD R236, R81, 0x1, R236 ;  /* 0x0000000151ec7824 */ /* 0x000fe200078e02ec */
[----:B------:R-:W-:Y:S01]  /*1970*/  LOP3.LUT R82, R82, 0x1c0, RZ, 0xc0, !PT ;  /* 0x000001c052527812 */ /* 0x000fe200078ec0ff */
[----:B------:R-:W-:Y:S01]  /*1980*/  IMAD.MOV.U32 R2, RZ, RZ, R93 ;  /* 0x000000ffff027224 */ /* 0x000fe200078e005d */
[----:B------:R-:W-:Y:S01]  /*1990*/  SHF.R.S32.HI R11, RZ, 0x1f, R10 ;  /* 0x0000001fff0b7819 */ /* 0x000fe2000001140a */
[----:B------:R-:W-:Y:S01]  /*19a0*/  IMAD.SHL.U32 R236, R236, 0x2, RZ ;  /* 0x00000002ecec7824 */ /* 0x000fe200078e00ff */
[----:B------:R-:W-:Y:S01]  /*19b0*/  @P0 IADD3 R7, R6, 0x6f, RZ ;  /* 0x0000006f06070810 */ /* 0x000fe20007ffe0ff */
[----:B------:R-:W-:Y:S01]  /*19c0*/  @P0 IMAD.MOV.U32 R6, RZ, RZ, RZ ;  /* 0x000000ffff060224 */ /* 0x000fe200078e00ff */
[----:B------:R-:W-:-:S02]  /*19d0*/  SHF.R.U32.HI R83, RZ, 0x3, R84 ;  /* 0x00000003ff537819 */ /* 0x000fc40000011654 */
[----:B------:R-:W-:Y:S01]  /*19e0*/  LOP3.LUT R80, R80, 0xfffffe00, RZ, 0xc0, !PT ;  /* 0xfffffe0050507812 */ /* 0x000fe200078ec0ff */
[----:B------:R-:W-:-:S05]  /*19f0*/  @P0 IMAD.HI R6, R7, -0x6db6db6d, R6 ;  /* 0x9249249307060827 */ /* 0x000fca00078e0206 */
[----:B------:R-:W-:-:S04]  /*1a00*/  @P0 SHF.R.U32.HI R4, RZ, 0x1f, R6 ;  /* 0x0000001fff040819 */ /* 0x000fc80000011606 */
[----:B------:R-:W-:-:S04]  /*1a10*/  @P0 LEA.HI.SX32 R2, R6, R4, 0x1a ;  /* 0x0000000406020211 */ /* 0x000fc800078fd2ff */
[----:B------:R-:W-:-:S13]  /*1a20*/  ISETP.GT.AND P0, PT, R2, R93, PT ;  /* 0x0000005d0200720c */ /* 0x000fda0003f04270 */
[----:B------:R-:W-:Y:S05]  /*1a30*/  @!P0 BRA `(.L_x_1586) ;  /* 0x00006d2000008947 */ /* 0x000fea0003800000 */
[----:B------:R-:W-:-:S04]  /*1a40*/  ISETP.NE.U32.AND P0, PT, RZ, c[0x0][0x340], PT ;  /* 0x0000d000ff007a0c */ /* 0x000fc80003f05070 */
[----:B------:R-:W-:-:S13]  /*1a50*/  ISETP.NE.AND.EX P3, PT, RZ, c[0x0][0x344], PT, P0 ;  /* 0x0000d100ff007a0c */ /* 0x000fda0003f65300 */
[----:B------:R-:W-:-:S06]  /*1a60*/  @P3 IMAD.WIDE R154, R232, R3, c[0x0][0x340] ;  /* 0x0000d000e89a3625 */ /* 0x000fcc00078e0203 */
[----:B------:R-:W2:Y:S01]  /*1a70*/  @P3 LDG.E R154, [R154.64] ;  /* 0x0000000a9a9a3981 */ /* 0x000ea2000c1e1900 */
[----:B------:R-:W-:Y:S01]  /*1a80*/  SHF.R.S32.HI R96, RZ, 0x1f, R223 ;  /* 0x0000001fff607819 */ /* 0x000fe200000114df */
[----:B------:R-:W-:Y:S01]  /*1a90*/  IMAD.MOV.U32 R170, RZ, RZ, 0x70 ;  /* 0x00000070ffaa7424 */ /* 0x000fe200078e00ff */
[----:B------:R-:W-:Y:S01]  /*1aa0*/  IADD3 R102, P0, R223, R101, RZ ;  /* 0x00000065df667210 */ /* 0x000fe20007f1e0ff */
[----:B------:R-:W-:Y:S01]  /*1ab0*/  IMAD.MOV.U32 R133, RZ, RZ, c[0x0][0x238] ;  /* 0x00008e00ff857624 */ /* 0x000fe200078e00ff */
[----:B------:R-:W-:Y:S01]  /*1ac0*/  IADD3 R39, R2, -0x1, RZ ;  /* 0xffffffff02277810 */ /* 0x000fe20007ffe0ff */
[----:B------:R-:W-:Y:S01]  /*1ad0*/  IMAD R110, R170, c[0x0][0x23c], RZ ;  /* 0x00008f00aa6e7a24 */ /* 0x000fe200078e02ff */
[----:B------:R-:W-:Y:S01]  /*1ae0*/  LEA.HI.X.SX32 R101, R101, R96, 0x1, P0 ;  /* 0x0000006065657211 */ /* 0x000fe200000f0eff */
[----:B------:R-:W-:Y:S01]  /*1af0*/  IMAD.WIDE.U32 R6, R102, c[0x0][0x238], R10 ;  /* 0x00008e0066067a25 */ /* 0x000fe200078e000a */
[----:B------:R-:W-:Y:S01]  /*1b00*/  SEL R98, R88, RZ, !P5 ;  /* 0x000000ff58627207 */ /* 0x000fe20006800000 */
[----:B------:R-:W-:Y:S01]  /*1b10*/  ULDC UR4, c[0x0][0x23c] ;  /* 0x00008f0000047ab9 */ /* 0x000fe20000000800 */
[----:B------:R-:W-:Y:S01]  /*1b20*/  SEL R156, R232, RZ, !P5 ;  /* 0x000000ffe89c7207 */ /* 0x000fe20006800000 */
[----:B------:R-:W-:Y:S01]  /*1b30*/  IMAD R3, R101, c[0x0][0x238], RZ ;  /* 0x00008e0065037a24 */ /* 0x000fe200078e02ff */
[----:B------:R-:W-:Y:S01]  /*1b40*/  SHF.R.S32.HI R4, RZ, 0x1f, R39 ;  /* 0x0000001fff047819 */ /* 0x000fe20000011427 */
[----:B------:R-:W-:Y:S01]  /*1b50*/  IMAD R2, R39, -0x70, R0 ;  /* 0xffffff9027027824 */ /* 0x000fe200078e0200 */
[----:B------:R-:W-:Y:S01]  /*1b60*/  ISETP.GE.AND P5, PT, R10, c[0x0][0x1d4], PT ;  /* 0x000075000a007a0c */ /* 0x000fe20003fa6270 */
[----:B------:R-:W-:Y:S01]  /*1b70*/  IMAD R3, R102, c[0x0][0x23c], R3 ;  /* 0x00008f0066037a24 */ /* 0x000fe200078e0203 */
[----:B------:R-:W-:Y:S01]  /*1b80*/  ISETP.GE.AND P4, PT, R217, c[0x0][0x1d4], PT ;  /* 0x00007500d9007a0c */ /* 0x000fe20003f86270 */
[----:B------:R-:W-:Y:S01]  /*1b90*/  IMAD.WIDE.U32 R194, R170, c[0x0][0x238], RZ ;  /* 0x00008e00aac27a25 */ /* 0x000fe200078e00ff */
[----:B------:R-:W-:Y:S01]  /*1ba0*/  IMNMX R2, R2, 0x70, PT ;  /* 0x0000007002027817 */ /* 0x000fe20003800200 */
[----:B------:R-:W-:Y:S01]  /*1bb0*/  USHF.L.U32 UR5, UR4, 0x6, URZ ;  /* 0x0000000604057899 */ /* 0x000fe2000800063f */
[----:B------:R-:W-:Y:S01]  /*1bc0*/  IADD3 R97, R5, R91, RZ ;  /* 0x0000005b05617210 */ /* 0x000fe20007ffe0ff */
[----:B------:R-:W-:Y:S01]  /*1bd0*/  IMAD.IADD R7, R7, 0x1, R3 ;  /* 0x0000000107077824 */ /* 0x000fe200078e0203 */
[----:B------:R-:W-:Y:S01]  /*1be0*/  IADD3 R110, R195, R110, RZ ;  /* 0x0000006ec36e7210 */ /* 0x000fe20007ffe0ff */
[----:B------:R-:W-:Y:S01]  /*1bf0*/  IMAD R190, R98, c[0x0][0x248], RZ ;  /* 0x0000920062be7a24 */ /* 0x000fe200078e02ff */
[----:B------:R-:W-:Y:S01]  /*1c00*/  UIMAD UR4, UR4, 0x60, URZ ;  /* 0x00000060040478a4 */ /* 0x000fe2000f8e023f */
[----:B------:R-:W-:Y:S01]  /*1c10*/  IMAD.WIDE.U32 R158, R233, c[0x0][0x240], R6 ;  /* 0x00009000e99e7a25 */ /* 0x000fe200078e0006 */
[----:B------:R-:W-:-:S02]  /*1c20*/  SHF.R.S32.HI R6, RZ, 0x1f, R97 ;  /* 0x0000001fff067819 */ /* 0x000fc40000011461 */
[----:B-----5:R-:W-:Y:S01]  /*1c30*/  SHF.R.S32.HI R105, RZ, 0x1f, R78 ;  /* 0x0000001fff697819 */ /* 0x020fe2000001144e */
[----:B------:R-:W-:Y:S01]  /*1c40*/  IMAD R159, R233, c[0x0][0x244], R159 ;  /* 0x00009100e99f7a24 */ /* 0x000fe200078e029f */
[----:B------:R-:W-:Y:S01]  /*1c50*/  LOP3.LUT R234, R234, 0xfffffffd, RZ, 0xc0, !PT ;  /* 0xfffffffdeaea7812 */ /* 0x000fe200078ec0ff */
[----:B------:R-:W-:Y:S01]  /*1c60*/  IMAD.IADD R2, R2, 0x1, -R223 ;  /* 0x0000000102027824 */ /* 0x000fe200078e0adf */
[----:B------:R-:W-:Y:S01]  /*1c70*/  SHF.R.S32.HI R142, RZ, 0x1f, R218 ;  /* 0x0000001fff8e7819 */ /* 0x000fe200000114da */
[----:B------:R-:W-:Y:S01]  /*1c80*/  IMAD R190, R156, c[0x0][0x24c], R190 ;  /* 0x000093009cbe7a24 */ /* 0x000fe200078e02be */
[----:B------:R-:W-:Y:S01]  /*1c90*/  @P5 LOP3.LUT R234, R234, 0x2, RZ, 0xfc, !PT ;  /* 0x00000002eaea5812 */ /* 0x000fe200078efcff */
[----:B------:R-:W-:Y:S01]  /*1ca0*/  IMAD.WIDE.U32 R158, R156, c[0x0][0x248], R158 ;  /* 0x000092009c9e7a25 */ /* 0x000fe200078e009e */
[C---:B------:R-:W-:Y:S02]  /*1cb0*/  ISETP.GE.AND P0, PT, R2.reuse, 0x1, PT ;  /* 0x000000010200780c */ /* 0x040fe40003f06270 */
[----:B------:R-:W-:Y:S01]  /*1cc0*/  ISETP.GE.AND P2, PT, R2, 0x21, PT ;  /* 0x000000210200780c */ /* 0x000fe20003f46270 */
[----:B------:R-:W-:Y:S01]  /*1cd0*/  IMAD.IADD R191, R159, 0x1, R190 ;  /* 0x000000019fbf7824 */ /* 0x000fe200078e02be */
[----:B------:R-:W-:Y:S01]  /*1ce0*/  MOV R190, R158 ;  /* 0x0000009e00be7202 */ /* 0x000fe20000000f00 */
[----:B------:R-:W-:Y:S01]  /*1cf0*/  IMAD R3, R110, R39, RZ ;  /* 0x000000276e037224 */ /* 0x000fe200078e02ff */
[----:B------:R-:W-:Y:S01]  /*1d00*/  LEA.HI R142, R142, R218, RZ, 0x3 ;  /* 0x000000da8e8e7211 */ /* 0x000fe200078f18ff */
[----:B------:R-:W-:Y:S01]  /*1d10*/  IMAD.MOV.U32 R138, RZ, RZ, 0x5 ;  /* 0x00000005ff8a7424 */ /* 0x000fe200078e00ff */
[----:B------:R-:W-:Y:S01]  /*1d20*/  MOV R125, c[0x0][0x290] ;  /* 0x0000a400007d7a02 */ /* 0x000fe20000000f00 */
[-C--:B------:R-:W-:Y:S01]  /*1d30*/  IMAD R3, R4, R194.reuse, R3 ;  /* 0x000000c204037224 */ /* 0x080fe200078e0203 */
[----:B------:R-:W-:Y:S01]  /*1d40*/  LOP3.LUT R234, R234, 0xfffffffe, RZ, 0xc0, !PT ;  /* 0xfffffffeeaea7812 */ /* 0x000fe200078ec0ff */
[----:B------:R-:W-:Y:S01]  /*1d50*/  IMAD.WIDE.U32 R8, R39, R194, R190 ;  /* 0x000000c227087225 */ /* 0x000fe200078e00be */
[----:B------:R-:W-:-:S02]  /*1d60*/  SHF.L.U64.HI R115, R133, R138, c[0x0][0x23c] ;  /* 0x00008f0085737619 */ /* 0x000fc4000001028a */
[----:B------:R-:W-:Y:S01]  /*1d70*/  SHF.L.U32 R142, R142, 0x6, RZ ;  /* 0x000000068e8e7819 */ /* 0x000fe200000006ff */
[----:B------:R-:W-:Y:S01]  /*1d80*/  IMAD.SHL.U32 R116, R133, 0x20, RZ ;  /* 0x0000002085747824 */ /* 0x000fe200078e00ff */
[----:B------:R-:W-:Y:S01]  /*1d90*/  IADD3 R9, R9, R3, RZ ;  /* 0x0000000309097210 */ /* 0x000fe20007ffe0ff */
[----:B------:R-:W-:Y:S01]  /*1da0*/  IMAD R168, R6, c[0x0][0x1e0], RZ ;  /* 0x0000780006a87a24 */ /* 0x000fe200078e02ff */
[----:B------:R-:W-:Y:S01]  /*1db0*/  @P0 LEA R14, P1, R8, c[0x0][0x220], 0x1 ;  /* 0x00008800080e0a11 */ /* 0x000fe200078208ff */
[----:B------:R-:W-:Y:S01]  /*1dc0*/  IMAD R164, R96, c[0x0][0x290], RZ ;  /* 0x0000a40060a47a24 */ /* 0x000fe200078e02ff */
[----:B------:R-:W-:Y:S01]  /*1dd0*/  @P4 LOP3.LUT R234, R234, 0x1, RZ, 0xfc, !PT ;  /* 0x00000001eaea4812 */ /* 0x000fe200078efcff */
[----:B------:R-:W-:Y:S01]  /*1de0*/  IMAD R168, R97, c[0x0][0x1e4], R168 ;  /* 0x0000790061a87a24 */ /* 0x000fe200078e02a8 */
[----:B------:R-:W-:Y:S01]  /*1df0*/  @P0 LEA.HI.X R15, R8, c[0x0][0x224], R9, 0x1, P1 ;  /* 0x00008900080f0a11 */ /* 0x000fe200008f0c09 */
[----:B------:R-:W-:Y:S01]  /*1e00*/  IMAD R166, R96, c[0x0][0x280], RZ ;  /* 0x0000a00060a67a24 */ /* 0x000fe200078e02ff */
[----:B------:R-:W-:Y:S01]  /*1e10*/  @P2 IADD3 R4, P1, R116, R8, RZ ;  /* 0x0000000874042210 */ /* 0x000fe20007f3e0ff */
[----:B------:R-:W-:Y:S01]  /*1e20*/  IMAD.WIDE.U32 R160, R223, c[0x0][0x290], R10 ;  /* 0x0000a400dfa07a25 */ /* 0x000fe200078e000a */
[----:B------:R-:W-:Y:S01]  /*1e30*/  SHF.R.U32.HI R144, RZ, 0x3, R87 ;  /* 0x00000003ff907819 */ /* 0x000fe20000011657 */
[----:B------:R-:W-:Y:S01]  /*1e40*/  @!PT LDS RZ, [RZ] ;  /* 0x00000000fffff984 */ /* 0x000fe20000000800 */
[----:B------:R-:W-:Y:S01]  /*1e50*/  @!PT LDS RZ, [RZ] ;  /* 0x00000000fffff984 */ /* 0x000fe20000000800 */
[----:B------:R-:W-:Y:S01]  /*1e60*/  @!PT LDS RZ, [RZ] ;  /* 0x00000000fffff984 */ /* 0x000fe20000000800 */
[----:B------:R1:W-:Y:S01]  /*1e70*/  @P0 LDGSTS.E.BYPASS.LTC128B.128 [R236+0x8100], [R14.64], !P5 ;  /* 0x081000000eec0fae */ /* 0x0003e2000e901d4a */
[----:B------:R-:W-:Y:S01]  /*1e80*/  SHF.L.U64.HI R113, R125, R138, c[0x0][0x294] ;  /* 0x0000a5007d717619 */ /* 0x000fe2000001028a */
[----:B------:R-:W-:Y:S01]  /*1e90*/  @P2 IMAD.X R3, R9, 0x1, R115, P1 ;  /* 0x0000000109032824 */ /* 0x000fe200008e0673 */
[----:B------:R-:W-:Y:S01]  /*1ea0*/  @P2 LEA R12, P1, R4, c[0x0][0x220], 0x1 ;  /* 0x00008800040c2a11 */ /* 0x000fe200078208ff */
[----:B------:R1:W-:Y:S01]  /*1eb0*/  @P0 LDGSTS.E.BYPASS.LTC128B.128 [R236+0xb900], [R14.64+0x80], !P4 ;  /* 0x0b9000800eec0fae */ /* 0x0003e2000e101d4a */
[----:B------:R-:W-:Y:S01]  /*1ec0*/  ISETP.GT.AND P0, PT, R2, 0x60, PT ;  /* 0x000000600200780c */ /* 0x000fe20003f04270 */
[----:B------:R-:W-:Y:S01]  /*1ed0*/  IMAD R164, R223, c[0x0][0x294], R164 ;  /* 0x0000a500dfa47a24 */ /* 0x000fe200078e02a4 */
[----:B------:R-:W-:Y:S01]  /*1ee0*/  @P2 LEA.HI.X R13, R4, c[0x0][0x224], R3, 0x1, P1 ;  /* 0x00008900040d2a11 */ /* 0x000fe200008f0c03 */
[----:B------:R-:W-:Y:S01]  /*1ef0*/  IMAD.WIDE.U32 R4, R97, c[0x0][0x1e0], RZ ;  /* 0x0000780061047a25 */ /* 0x000fe200078e00ff */
[----:B------:R-:W-:-:S02]  /*1f00*/  ISETP.GE.AND P1, PT, R2, 0x41, PT ;  /* 0x000000410200780c */ /* 0x000fc40003f26270 */
[----:B------:R-:W-:Y:S01]  /*1f10*/  IADD3 R161, R164, R161, RZ ;  /* 0x000000a1a4a17210 */ /* 0x000fe20007ffe0ff */
[----:B------:R3:W-:Y:S01]  /*1f20*/  @P2 LDGSTS.E.BYPASS.LTC128B.128 [R225+0x9100], [R12.64], !P5 ;  /* 0x091000000ce12fae */ /* 0x0007e2000e901d4a */
[----:B------:R-:W-:Y:S01]  /*1f30*/  IMAD.IADD R169, R5, 0x1, R168 ;  /* 0x0000000105a97824 */ /* 0x000fe200078e02a8 */
[----:B------:R-:W-:Y:S01]  /*1f40*/  MOV R168, R4 ;  /* 0x0000000400a87202 */ /* 0x000fe20000000f00 */
[----:B------:R-:W-:Y:S01]  /*1f50*/  IMAD.WIDE.U32 R162, R223, c[0x0][0x280], R10 ;  /* 0x0000a000dfa27a25 */ /* 0x000fe200078e000a */
[----:B------:R3:W-:Y:S01]  /*1f60*/  @P2 LDGSTS.E.BYPASS.LTC128B.128 [R225+0xc900], [R12.64+0x80], !P4 ;  /* 0x0c9000800ce12fae */ /* 0x0007e2000e101d4a */
[----:B------:R-:W-:Y:S02]  /*1f70*/  LOP3.LUT R142, R142, 0xfffffe00, RZ, 0xc0, !PT ;  /* 0xfffffe008e8e7812 */ /* 0x000fe400078ec0ff */
[----:B------:R-:W-:-:S04]  /*1f80*/  IMAD.WIDE.U32 R168, R233, c[0x0][0x1e8], R168 ;  /* 0x00007a00e9a87a25 */ /* 0x000fc800078e00a8 */
[----:B------:R-:W-:Y:S02]  /*1f90*/  IMAD R166, R223, c[0x0][0x284], R166 ;  /* 0x0000a100dfa67a24 */ /* 0x000fe400078e02a6 */
[----:B------:R-:W-:Y:S02]  /*1fa0*/  IMAD R169, R233, c[0x0][0x1ec], R169 ;  /* 0x00007b00e9a97a24 */ /* 0x000fe400078e02a9 */
[----:B------:R-:W-:Y:S02]  /*1fb0*/  IMAD R117, R96, c[0x0][0x1e0], RZ ;  /* 0x0000780060757a24 */ /* 0x000fe400078e02ff */
[----:B------:R-:W-:Y:S02]  /*1fc0*/  IMAD R106, R105, c[0x0][0x280], RZ ;  /* 0x0000a000696a7a24 */ /* 0x000fe400078e02ff */
[----:B-1----:R-:W-:-:S04]  /*1fd0*/  IMAD.WIDE.U32 R14, R133, 0x40, RZ ;  /* 0x00000040850e7825 */ /* 0x002fc800078e00ff */
[----:B------:R-:W-:Y:S01]  /*1fe0*/  IMAD.IADD R163, R166, 0x1, R163 ;  /* 0x00000001a6a37824 */ /* 0x000fe200078e02a3 */
[----:B------:R-:W-:Y:S01]  /*1ff0*/  @P1 IADD3 R3, P2, R8, R14, RZ ;  /* 0x0000000e08031210 */ /* 0x000fe20007f5e0ff */
[----:B------:R-:W-:Y:S02]  /*2000*/  IMAD R105, R105, c[0x0][0x290], RZ ;  /* 0x0000a40069697a24 */ /* 0x000fe400078e02ff */
[----:B------:R-:W-:Y:S01]  /*2010*/  IMAD.WIDE.U32 R192, R223, c[0x0][0x1e0], RZ ;  /* 0x00007800dfc07a25 */ /* 0x000fe200078e00ff */
[----:B------:R-:W-:Y:S02]  /*2020*/  @P1 IADD3.X R2, R9, UR5, R15, P2, !PT ;  /* 0x0000000509021c10 */ /* 0x000fe400097fe40f */
[----:B------:R-:W-:Y:S01]  /*2030*/  @P1 LEA R4, P2, R3, c[0x0][0x220], 0x1 ;  /* 0x0000880003041a11 */ /* 0x000fe200078408ff */
[----:B---3--:R-:W-:Y:S02]  /*2040*/  IMAD.SHL.U32 R12, R222, 0x4, RZ ;  /* 0x00000004de0c7824 */ /* 0x008fe400078e00ff */
[----:B------:R-:W-:Y:S01]  /*2050*/  @P0 IMAD.WIDE.U32 R8, R133, 0x60, R8 ;  /* 0x0000006085080825 */ /* 0x000fe200078e0008 */
[----:B------:R-:W-:-:S02]  /*2060*/  @P1 LEA.HI.X R5, R3, c[0x0][0x224], R2, 0x1, P2 ;  /* 0x0000890003051a11 */ /* 0x000fc400010f0c02 */
[--C-:B------:R-:W-:Y:S01]  /*2070*/  SHF.R.S32.HI R13, RZ, 0x1f, R12.reuse ;  /* 0x0000001fff0d7819 */ /* 0x100fe2000001140c */
[----:B------:R-:W-:Y:S01]  /*2080*/  IMAD R117, R223, c[0x0][0x1e4], R117 ;  /* 0x00007900df757a24 */ /* 0x000fe200078e0275 */
[----:B------:R-:W-:Y:S01]  /*2090*/  @P0 IADD3 R2, R9, UR4, RZ ;  /* 0x0000000409020c10 */ /* 0x000fe2000fffe0ff */
[----:B------:R1:W-:Y:S01]  /*20a0*/  @P1 LDGSTS.E.BYPASS.LTC128B.128 [R225+0xa100], [R4.64], !P5 ;  /* 0x0a10000004e11fae */ /* 0x0003e2000e901d4a */
[C---:B------:R-:W-:Y:S01]  /*20b0*/  @P0 LEA R16, P2, R8.reuse, c[0x0][0x220], 0x1 ;  /* 0x0000880008100a11 */ /* 0x040fe200078408ff */
[C---:B------:R-:W-:Y:S01]  /*20c0*/  IMAD.WIDE.U32 R14, R223.reuse, c[0x0][0x290], R12 ;  /* 0x0000a400df0e7a25 */ /* 0x040fe200078e000c */
[----:B------:R-:W-:Y:S01]  /*20d0*/  SHF.R.S32.HI R3, RZ, 0x1f, R219 ;  /* 0x0000001fff037819 */ /* 0x000fe200000114db */
[----:B------:R1:W-:Y:S01]  /*20e0*/  @P1 LDGSTS.E.BYPASS.LTC128B.128 [R225+0xd900], [R4.64+0x80], !P4 ;  /* 0x0d90008004e11fae */ /* 0x0003e2000e101d4a */
[----:B------:R-:W-:Y:S01]  /*20f0*/  @P0 LEA.HI.X R17, R8, c[0x0][0x224], R2, 0x1, P2 ;  /* 0x0000890008110a11 */ /* 0x000fe200010f0c02 */
[----:B------:R-:W-:Y:S01]  /*2100*/  IMAD.WIDE.U32 R18, R223, c[0x0][0x280], R12 ;  /* 0x0000a000df127a25 */ /* 0x000fe200078e000c */
[----:B------:R-:W-:-:S02]  /*2110*/  IADD3 R165, R15, R164, RZ ;  /* 0x000000a40fa57210 */ /* 0x000fc40007ffe0ff */
[----:B------:R-:W-:Y:S01]  /*2120*/  MOV R164, R14 ;  /* 0x0000000e00a47202 */ /* 0x000fe20000000f00 */
[----:B------:R-:W-:Y:S01]  /*2130*/  IMAD.IADD R167, R19, 0x1, R166 ;  /* 0x0000000113a77824 */ /* 0x000fe200078e02a6 */
[----:B------:R-:W-:Y:S01]  /*2140*/  LEA.HI R3, R3, R219, RZ, 0x3 ;  /* 0x000000db03037211 */ /* 0x000fe200078f18ff */
[----:B------:R-:W-:Y:S01]  /*2150*/  IMAD.MOV.U32 R166, RZ, RZ, R18 ;  /* 0x000000ffffa67224 */ /* 0x000fe200078e0012 */
[----:B------:R3:W-:Y:S01]  /*2160*/  @P0 LDGSTS.E.BYPASS.LTC128B.128 [R225+0xb100], [R16.64], !P5 ;  /* 0x0b10000010e10fae */ /* 0x0007e2000e901d4a */
[----:B------:R-:W-:-:S03]  /*2170*/  IMAD.WIDE.U32 R188, R133, 0x60, RZ ;  /* 0x0000006085bc7825 */ /* 0x000fc600078e00ff */
[----:B------:R3:W-:Y:S01]  /*2180*/  @P0 LDGSTS.E.BYPASS.LTC128B.128 [R225+0xe900], [R16.64+0x80], !P4 ;  /* 0x0e90008010e10fae */ /* 0x0007e2000e101d4a */
[C---:B------:R-:W-:Y:S01]  /*2190*/  IMAD R106, R78.reuse, c[0x0][0x284], R106 ;  /* 0x0000a1004e6a7a24 */ /* 0x040fe200078e026a */
[----:B------:R-:W-:Y:S01]  /*21a0*/  IADD3 R118, R189, UR4, RZ ;  /* 0x00000004bd767c10 */ /* 0x000fe2000fffe0ff */
[C---:B------:R-:W-:Y:S01]  /*21b0*/  IMAD R105, R78.reuse, c[0x0][0x294], R105 ;  /* 0x0000a5004e697a24 */ /* 0x040fe200078e0269 */
[----:B------:R-:W0:Y:S01]  /*21c0*/  LDGDEPBAR ;  /* 0x00000000000079af */ /* 0x000e220000000000 */
[C---:B------:R-:W-:Y:S01]  /*21d0*/  IMAD.WIDE.U32 R162, R78.reuse, c[0x0][0x280], R162 ;  /* 0x0000a0004ea27a25 */ /* 0x040fe200078e00a2 */
[----:B------:R-:W-:Y:S03]  /*21e0*/  WARPSYNC 0xffffffff ;  /* 0xffffffff00007948 */ /* 0x000fe60003800000 */
[----:B------:R-:W-:Y:S01]  /*21f0*/  IMAD.WIDE.U32 R160, R78, c[0x0][0x290], R160 ;  /* 0x0000a4004ea07a25 */ /* 0x000fe200078e00a0 */
[----:B------:R-:W-:-:S03]  /*2200*/  IADD3 R104, R106, R163, RZ ;  /* 0x000000a36a687210 */ /* 0x000fc60007ffe0ff */
[----:B------:R-:W-:Y:S01]  /*2210*/  IMAD.MOV.U32 R122, RZ, RZ, c[0x0][0x280] ;  /* 0x0000a000ff7a7624 */ /* 0x000fe200078e00ff */
[----:B------:R-:W-:Y:S01]  /*2220*/  IADD3 R103, R105, R161, RZ ;  /* 0x000000a169677210 */ /* 0x000fe20007ffe0ff */
[----:B------:R-:W-:Y:S01]  /*2230*/  IMAD.MOV.U32 R109, RZ, RZ, c[0x0][0x27c] ;  /* 0x00009f00ff6d7624 */ /* 0x000fe200078e00ff */
[----:B-1----:R-:W-:Y:S01]  /*2240*/  SHF.R.U32.HI R4, RZ, 0x3, R82 ;  /* 0x00000003ff047819 */ /* 0x002fe20000011652 */
[----:B------:R-:W-:Y:S01]  /*2250*/  IMAD.SHL.U32 R3, R3, 0x40, RZ ;  /* 0x0000004003037824 */ /* 0x000fe200078e00ff */
[C---:B------:R-:W-:Y:S01]  /*2260*/  SHF.L.U64.HI R111, R122.reuse, R138, c[0x0][0x284] ;  /* 0x0000a1007a6f7619 */ /* 0x040fe2000001028a */
[----:B------:R-:W-:Y:S01]  /*2270*/  IMAD.IADD R117, R193, 0x1, R117 ;  /* 0x00000001c1757824 */ /* 0x000fe200078e0275 */
[----:B------:R-:W-:Y:S01]  /*2280*/  SHF.L.U32 R112, R122, 0x5, RZ ;  /* 0x000000057a707819 */ /* 0x000fe200000006ff */
[C---:B------:R-:W-:Y:S01]  /*2290*/  IMAD.WIDE.U32 R164, R78.reuse, c[0x0][0x290], R164 ;  /* 0x0000a4004ea47a25 */ /* 0x040fe200078e00a4 */
[----:B------:R-:W-:Y:S02]  /*22a0*/  SHF.L.U32 R5, R109, 0x1, RZ ;  /* 0x000000016d057819 */ /* 0x000fe400000006ff */
[----:B------:R-:W-:Y:S01]  /*22b0*/  LOP3.LUT R3, R3, 0xfffffe00, RZ, 0xc0, !PT ;  /* 0xfffffe0003037812 */ /* 0x000fe200078ec0ff */
[----:B------:R-:W-:Y:S01]  /*22c0*/  IMAD.WIDE.U32 R166, R78, c[0x0][0x280], R166 ;  /* 0x0000a0004ea67a25 */ /* 0x000fe200078e00a6 */
[----:B------:R-:W-:-:S03]  /*22d0*/  IADD3 R105, R165, R105, RZ ;  /* 0x00000069a5697210 */ /* 0x000fc60007ffe0ff */
[----:B------:R-:W-:Y:S02]  /*22e0*/  IMAD.SHL.U32 R114, R125, 0x20, RZ ;  /* 0x000000207d727824 */ /* 0x000fe400078e00ff */
        /* <DEDUP_REMOVED lines=12> */
[----:B---3--:R-:W-:Y:S01]  /*23b0*/  ISETP.GE.AND P0, PT, R10, c[0x0][0x27c], PT ;  /* 0x00009f000a007a0c */ /* 0x008fe20003f06270 */
[----:B------:R-:W-:Y:S01]  /*23c0*/  BAR.SYNC.DEFER_BLOCKING 0x0 ;  /* 0x0000000000007b1d */ /* 0x000fe20000010000 */
[----:B------:R-:W-:Y:S01]  /*23d0*/  IADD3 R97, P1, R223, R97, RZ ;  /* 0x00000061df617210 */ /* 0x000fe20007f3e0ff */
[----:B------:R-:W-:Y:S01]  /*23e0*/  IMAD.WIDE.U32 R8, R233, c[0x0][0x210], R10 ;  /* 0x00008400e9087a25 */ /* 0x000fe200078e000a */
[----:B------:R-:W-:Y:S02]  /*23f0*/  SEL R2, RZ, c[0x0][0x27c], !P0 ;  /* 0x00009f00ff027a07 */ /* 0x000fe40004000000 */
[----:B------:R-:W-:Y:S01]  /*2400*/  ISETP.GE.AND P2, PT, R109, 0x1, PT ;  /* 0x000000016d00780c */ /* 0x000fe20003f46270 */
[----:B------:R-:W-:Y:S01]  /*2410*/  IMAD.X R96, R96, 0x1, R6, P1 ;  /* 0x0000000160607824 */ /* 0x000fe200008e0606 */
[----:B------:R-:W-:Y:S01]  /*2420*/  ULDC.U8 UR6, c[0x0][0x298] ;  /* 0x0000a60000067ab9 */ /* 0x000fe20000000000 */
[----:B------:R-:W-:Y:S01]  /*2430*/  IMAD.IADD R2, R10, 0x1, R2 ;  /* 0x000000010a027824 */ /* 0x000fe200078e0202 */
[----:B------:R-:W-:Y:S01]  /*2440*/  SHF.R.S32.HI R132, RZ, 0x1f, R218 ;  /* 0x0000001fff847819 */ /* 0x000fe200000114da */
[----:B------:R-:W-:Y:S01]  /*2450*/  IMAD R95, R95, c[0x0][0x218], RZ ;  /* 0x000086005f5f7a24 */ /* 0x000fe200078e02ff */
[----:B------:R-:W-:Y:S01]  /*2460*/  SHF.R.S32.HI R130, RZ, 0x1f, R220 ;  /* 0x0000001fff827819 */ /* 0x000fe200000114dc */
[----:B------:R-:W-:Y:S01]  /*2470*/  IMAD R9, R233, c[0x0][0x214], R9 ;  /* 0x00008500e9097a24 */ /* 0x000fe200078e0209 */
[----:B------:R-:W-:Y:S01]  /*2480*/  @P0 IADD3 R5, -R5, c[0x0][0x1d4], RZ ;  /* 0x0000750005050a10 */ /* 0x000fe20007ffe1ff */
[C---:B------:R-:W-:Y:S01]  /*2490*/  IMAD.WIDE.U32 R14, R233.reuse, c[0x0][0x260], R10 ;  /* 0x00009800e90e7a25 */ /* 0x040fe200078e000a */
[----:B------:R-:W-:Y:S01]  /*24a0*/  SHF.R.S32.HI R6, RZ, 0x1f, R2 ;  /* 0x0000001fff067819 */ /* 0x000fe20000011402 */
[----:B------:R-:W-:Y:S01]  /*24b0*/  ULDC UR8, c[0x0][0x1e4] ;  /* 0x0000790000087ab9 */ /* 0x000fe20000000800 */
[----:B------:R-:W-:Y:S01]  /*24c0*/  SHF.R.S32.HI R150, RZ, 0x1f, R5 ;  /* 0x0000001fff967819 */ /* 0x000fe20000011405 */
[----:B------:R-:W-:Y:S01]  /*24d0*/  IMAD R95, R154, c[0x0][0x21c], R95 ;  /* 0x000087009a5f7a24 */ /* 0x000fe200078e025f */
[-C--:B------:R-:W-:Y:S01]  /*24e0*/  LEA.HI R151, R6, R2.reuse, RZ, 0x3 ;  /* 0x0000000206977211 */ /* 0x080fe200078f18ff */
[----:B------:R-:W-:Y:S01]  /*24f0*/  IMAD.WIDE.U32 R154, R154, c[0x0][0x218], R8 ;  /* 0x000086009a9a7a25 */ /* 0x000fe200078e0008 */
[----:B------:R-:W-:Y:S01]  /*2500*/  LEA.HI R150, R150, R5, RZ, 0x4 ;  /* 0x0000000596967211 */ /* 0x000fe200078f20ff */
[----:B------:R-:W-:Y:S01]  /*2510*/  UMOV UR7, 0x60 ;  /* 0x0000006000077882 */ /* 0x000fe20000000000 */
[----:B------:R-:W-:Y:S01]  /*2520*/  LEA.HI R6, R6, R2, RZ, 0x6 ;  /* 0x0000000206067211 */ /* 0x000fe200078f30ff */
[----:B------:R-:W-:Y:S01]  /*2530*/  IMAD R98, R98, c[0x0][0x268], RZ ;  /* 0x00009a0062627a24 */ /* 0x000fe200078e02ff */
[----:B------:R-:W-:Y:S01]  /*2540*/  SHF.R.S32.HI R150, RZ, 0x4, R150 ;  /* 0x00000004ff967819 */ /* 0x000fe20000011496 */
[----:B------:R-:W-:Y:S01]  /*2550*/  IMAD R132, R132, c[0x0][0x1e0], RZ ;  /* 0x0000780084847a24 */ /* 0x000fe200078e02ff */
[----:B------:R-:W-:Y:S01]  /*2560*/  SHF.R.S32.HI R6, RZ, 0x6, R6 ;  /* 0x00000006ff067819 */ /* 0x000fe20000011406 */
[----:B------:R-:W-:Y:S01]  /*2570*/  IMAD R15, R233, c[0x0][0x264], R15 ;  /* 0x00009900e90f7a24 */ /* 0x000fe200078e020f */
[----:B------:R-:W-:Y:S01]  /*2580*/  LEA.HI.SX32 R150, R151, R150, 0x1d ;  /* 0x0000009697967211 */ /* 0x000fe200078feaff */
[----:B------:R-:W-:Y:S01]  /*2590*/  ULDC UR5, c[0x0][0x284] ;  /* 0x0000a10000057ab9 */ /* 0x000fe20000000800 */
[----:B------:R-:W-:Y:S01]  /*25a0*/  LOP3.LUT R147, R84, 0x38, R151, 0xf8, !PT ;  /* 0x0000003854937812 */ /* 0x000fe200078ef897 */
[C---:B------:R-:W-:Y:S01]  /*25b0*/  IMAD R7, R6.reuse, 0x1c00, R80 ;  /* 0x00001c0006077824 */ /* 0x040fe200078e0250 */
[----:B------:R-:W-:Y:S01]  /*25c0*/  SHF.R.S32.HI R2, RZ, 0x1f, R150 ;  /* 0x0000001fff027819 */ /* 0x000fe20000011496 */
[C---:B------:R-:W-:Y:S01]  /*25d0*/  IMAD R5, R6.reuse, 0x1c00, R3 ;  /* 0x00001c0006057824 */ /* 0x040fe200078e0203 */
[----:B------:R-:W-:Y:S01]  /*25e0*/  LOP3.LUT R145, R87, 0x38, R151, 0xf8, !PT ;  /* 0x0000003857917812 */ /* 0x000fe200078ef897 */
[----:B------:R-:W-:Y:S01]  /*25f0*/  IMAD R8, R6, 0x1c00, R81 ;  /* 0x00001c0006087824 */ /* 0x000fe200078e0251 */
[----:B------:R-:W-:Y:S01]  /*2600*/  LEA.HI R2, R2, R150, RZ, 0x3 ;  /* 0x0000009602027211 */ /* 0x000fe200078f18ff */
[----:B------:R-:W-:Y:S01]  /*2610*/  IMAD.SHL.U32 R150, R150, 0x8, RZ ;  /* 0x0000000896967824 */ /* 0x000fe200078e00ff */
[----:B------:R-:W-:Y:S01]  /*2620*/  LOP3.LUT R147, R147, R83, RZ, 0x3c, !PT ;  /* 0x0000005393937212 */ /* 0x000fe200078e3cff */
[----:B------:R-:W-:Y:S01]  /*2630*/  IMAD R6, R6, 0x1c00, R142 ;  /* 0x00001c0006067824 */ /* 0x000fe200078e028e */
[----:B------:R-:W-:Y:S01]  /*2640*/  SHF.R.S32.HI R2, RZ, 0x3, R2 ;  /* 0x00000003ff027819 */ /* 0x000fe20000011402 */
[----:B------:R-:W-:Y:S01]  /*2650*/  ULDC UR4, c[0x0][0x294] ;  /* 0x0000a50000047ab9 */ /* 0x000fe20000000800 */
[-C--:B------:R-:W-:Y:S01]  /*2660*/  LOP3.LUT R145, R145, R144.reuse, RZ, 0x3c, !PT ;  /* 0x0000009091917212 */ /* 0x080fe200078e3cff */
[----:B------:R-:W-:Y:S01]  /*2670*/  IMAD R130, R130, c[0x0][0x1e0], RZ ;  /* 0x0000780082827a24 */ /* 0x000fe200078e02ff */
[----:B------:R-:W-:Y:S01]  /*2680*/  IADD3 R147, R7, R147, RZ ;  /* 0x0000009307937210 */ /* 0x000fe20007ffe0ff */
[----:B------:R-:W-:Y:S01]  /*2690*/  IMAD R3, R2, 0x1c00, R3 ;  /* 0x00001c0002037824 */ /* 0x000fe200078e0203 */
[----:B------:R-:W-:Y:S01]  /*26a0*/  LOP3.LUT R7, R87, 0x38, R150, 0xf8, !PT ;  /* 0x0000003857077812 */ /* 0x000fe200078ef896 */
[----:B------:R-:W-:Y:S01]  /*26b0*/  IMAD.IADD R145, R5, 0x1, R145 ;  /* 0x0000000105917824 */ /* 0x000fe200078e0291 */
[----:B------:R-:W-:Y:S01]  /*26c0*/  LOP3.LUT R143, R82, 0x38, R151, 0xf8, !PT ;  /* 0x00000038528f7812 */ /* 0x000fe200078ef897 */
[C---:B------:R-:W-:Y:S01]  /*26d0*/  IMAD R148, R2.reuse, 0x1c00, R81 ;  /* 0x00001c0002947824 */ /* 0x040fe200078e0251 */
[----:B------:R-:W-:Y:S01]  /*26e0*/  LOP3.LUT R144, R7, R144, RZ, 0x3c, !PT ;  /* 0x0000009007907212 */ /* 0x000fe200078e3cff */
[----:B------:R-:W-:Y:S01]  /*26f0*/  IMAD R142, R2, 0x1c00, R142 ;  /* 0x00001c00028e7824 */ /* 0x000fe200078e028e */
[----:B------:R-:W-:Y:S01]  /*2700*/  LOP3.LUT R5, R82, 0x38, R150, 0xf8, !PT ;  /* 0x0000003852057812 */ /* 0x000fe200078ef896 */
[----:B------:R-:W-:Y:S01]  /*2710*/  IMAD R146, R2, 0x1c00, R80 ;  /* 0x00001c0002927824 */ /* 0x000fe200078e0250 */
[----:B------:R-:W-:Y:S01]  /*2720*/  IADD3 R144, R3, R144, RZ ;  /* 0x0000009003907210 */ /* 0x000fe20007ffe0ff */
[----:B------:R-:W-:Y:S01]  /*2730*/  IMAD.MOV.U32 R119, RZ, RZ, 0x6 ;  /* 0x00000006ff777424 */ /* 0x000fe200078e00ff */
[C---:B------:R-:W-:Y:S01]  /*2740*/  LOP3.LUT R149, R86.reuse, 0x38, R151, 0xf8, !PT ;  /* 0x0000003856957812 */ /* 0x040fe200078ef897 */
[----:B------:R-:W-:Y:S01]  /*2750*/  UIMAD UR8, UR8, 0x60, URZ ;  /* 0x00000060080878a4 */ /* 0x000fe2000f8e023f */
[-C--:B------:R-:W-:Y:S01]  /*2760*/  LOP3.LUT R143, R143, R4.reuse, RZ, 0x3c, !PT ;  /* 0x000000048f8f7212 */ /* 0x080fe200078e3cff */
[----:B------:R-:W-:Y:S01]  /*2770*/  UIMAD UR5, UR7, UR5, URZ ;  /* 0x00000005070572a4 */ /* 0x000fe2000f8e023f */
[----:B------:R-:W-:Y:S01]  /*2780*/  LOP3.LUT R5, R5, R4, RZ, 0x3c, !PT ;  /* 0x0000000405057212 */ /* 0x000fe200078e3cff */
[----:B------:R-:W-:Y:S01]  /*2790*/  UIMAD UR4, UR7, UR4, URZ ;  /* 0x00000004070472a4 */ /* 0x000fe2000f8e023f */
[----:B------:R-:W-:Y:S01]  /*27a0*/  LOP3.LUT R3, R86, 0x38, R150, 0xf8, !PT ;  /* 0x0000003856037812 */ /* 0x000fe200078ef896 */
[----:B------:R-:W-:Y:S01]  /*27b0*/  IMAD R98, R156, c[0x0][0x26c], R98 ;  /* 0x00009b009c627a24 */ /* 0x000fe200078e0262 */
[----:B------:R-:W-:Y:S01]  /*27c0*/  LOP3.LUT R4, R84, 0x38, R150, 0xf8, !PT ;  /* 0x0000003854047812 */ /* 0x000fe200078ef896 */
[----:B------:R-:W-:Y:S01]  /*27d0*/  IMAD.IADD R143, R6, 0x1, R143 ;  /* 0x00000001068f7824 */ /* 0x000fe200078e028f */
[----:B------:R-:W-:Y:S01]  /*27e0*/  SHF.R.S32.HI R131, RZ, 0x1f, R219 ;  /* 0x0000001fff837819 */ /* 0x000fe200000114db */
[C---:B------:R-:W-:Y:S01]  /*27f0*/  IMAD R135, R170.reuse, c[0x0][0x1e4], RZ ;  /* 0x00007900aa877a24 */ /* 0x040fe200078e02ff */
[----:B------:R-:W-:Y:S01]  /*2800*/  ISETP.NE.AND P0, PT, RZ, UR6, PT ;  /* 0x00000006ff007c0c */ /* 0x000fe2000bf05270 */
[----:B------:R-:W-:Y:S01]  /*2810*/  IMAD R136, R170, c[0x0][0x284], RZ ;  /* 0x0000a100aa887a24 */ /* 0x000fe200078e02ff */
[----:B------:R-:W-:Y:S01]  /*2820*/  LOP3.LUT R234, R234, 0xfffffff7, RZ, 0xc0, !PT ;  /* 0xfffffff7eaea7812 */ /* 0x000fe200078ec0ff */
[----:B------:R-:W-:Y:S01]  /*2830*/  IMAD R131, R131, c[0x0][0x1e0], RZ ;  /* 0x0000780083837a24 */ /* 0x000fe200078e02ff */
[-C--:B------:R-:W-:Y:S01]  /*2840*/  LOP3.LUT R149, R149, R85.reuse, RZ, 0x3c, !PT ;  /* 0x0000005595957212 */ /* 0x080fe200078e3cff */
[C---:B------:R-:W-:Y:S01]  /*2850*/  IMAD R137, R170.reuse, c[0x0][0x294], RZ ;  /* 0x0000a500aa897a24 */ /* 0x040fe200078e02ff */
[----:B------:R-:W-:Y:S01]  /*2860*/  LOP3.LUT R3, R3, R85, RZ, 0x3c, !PT ;  /* 0x0000005503037212 */ /* 0x000fe200078e3cff */
[----:B------:R-:W-:Y:S01]  /*2870*/  IMAD.WIDE.U32 R174, R170, c[0x0][0x1e0], RZ ;  /* 0x00007800aaae7a25 */ /* 0x000fe200078e00ff */
[----:B------:R-:W-:-:S02]  /*2880*/  MOV R139, c[0x0][0x1e0] ;  /* 0x00007800008b7a02 */ /* 0x000fc40000000f00 */
[----:B------:R-:W-:Y:S01]  /*2890*/  LOP3.LUT R4, R4, R83, RZ, 0x3c, !PT ;  /* 0x0000005304047212 */ /* 0x000fe200078e3cff */
[----:B------:R-:W-:Y:S01]  /*28a0*/  IMAD.IADD R149, R8, 0x1, R149 ;  /* 0x0000000108957824 */ /* 0x000fe200078e0295 */
[----:B------:R-:W-:Y:S01]  /*28b0*/  @P2 LOP3.LUT R234, R234, 0x8, RZ, 0xfc, !PT ;  /* 0x00000008eaea2812 */ /* 0x000fe200078efcff */
[----:B------:R-:W-:Y:S01]  /*28c0*/  IMAD.IADD R148, R148, 0x1, R3 ;  /* 0x0000000194947824 */ /* 0x000fe200078e0203 */
[----:B------:R-:W-:Y:S01]  /*28d0*/  LOP3.LUT R151, R151, 0xfffffff8, RZ, 0xc0, !PT ;  /* 0xfffffff897977812 */ /* 0x000fe200078ec0ff */
[----:B------:R-:W-:Y:S01]  /*28e0*/  IMAD.WIDE.U32 R172, R170, c[0x0][0x280], RZ ;  /* 0x0000a000aaac7a25 */ /* 0x000fe200078e00ff */
[----:B------:R-:W-:Y:S02]  /*28f0*/  LOP3.LUT R234, R234, 0xfffffffb, RZ, 0xc0, !PT ;  /* 0xfffffffbeaea7812 */ /* 0x000fe400078ec0ff */
[----:B------:R-:W-:Y:S01]  /*2900*/  SHF.L.U32 R123, R122, 0x6, RZ ;  /* 0x000000067a7b7819 */ /* 0x000fe200000006ff */
[----:B------:R-:W-:Y:S01]  /*2910*/  IMAD.WIDE.U32 R176, R218, c[0x0][0x1e0], RZ ;  /* 0x00007800dab07a25 */ /* 0x000fe200078e00ff */
[----:B------:R-:W-:-:S02]  /*2920*/  SHF.L.U64.HI R138, R139, R138, c[0x0][0x1e4] ;  /* 0x000079008b8a7619 */ /* 0x000fc4000001028a */
[----:B------:R-:W-:Y:S01]  /*2930*/  ISETP.GE.AND P6, PT, R10, c[0x0][0x1d4], PT ;  /* 0x000075000a007a0c */ /* 0x000fe20003fc6270 */
[C---:B------:R-:W-:Y:S01]  /*2940*/  IMAD.WIDE.U32 R184, R122.reuse, 0x60, RZ ;  /* 0x000000607ab87825 */ /* 0x040fe200078e00ff */
[----:B------:R-:W-:Y:S02]  /*2950*/  SHF.L.U64.HI R122, R122, R119, c[0x0][0x284] ;  /* 0x0000a1007a7a7619 */ /* 0x000fe40000010277 */
[----:B------:R-:W-:Y:S01]  /*2960*/  @P0 LOP3.LUT R234, R234, 0x4, RZ, 0xfc, !PT ;  /* 0x00000004eaea0812 */ /* 0x000fe200078efcff */
[----:B------:R-:W-:Y:S01]  /*2970*/  IMAD.WIDE.U32 R182, R125, 0x60, RZ ;  /* 0x000000607db67825 */ /* 0x000fe200078e00ff */
[----:B------:R-:W-:Y:S02]  /*2980*/  IADD3 R136, R173, R136, RZ ;  /* 0x00000088ad887210 */ /* 0x000fe40007ffe0ff */
[----:B------:R-:W-:Y:S01]  /*2990*/  IADD3 R128, R185, UR5, RZ ;  /* 0x00000005b9807c10 */ /* 0x000fe2000fffe0ff */
[----:B------:R-:W-:Y:S01]  /*29a0*/  IMAD.WIDE.U32 R186, R139, 0x60, RZ ;  /* 0x000000608bba7825 */ /* 0x000fe200078e00ff */
[----:B------:R-:W-:-:S02]  /*29b0*/  IADD3 R129, R183, UR4, RZ ;  /* 0x00000004b7817c10 */ /* 0x000fc4000fffe0ff */
[----:B------:R-:W-:Y:S01]  /*29c0*/  SHF.R.S32.HI R141, RZ, 0x1f, R151 ;  /* 0x0000001fff8d7819 */ /* 0x000fe20000011497 */
[----:B------:R-:W-:Y:S01]  /*29d0*/  IMAD R132, R218, c[0x0][0x1e4], R132 ;  /* 0x00007900da847a24 */ /* 0x000fe200078e0284 */
[----:B------:R-:W-:Y:S01]  /*29e0*/  IADD3 R121, R187, UR8, RZ ;  /* 0x00000008bb797c10 */ /* 0x000fe2000fffe0ff */
[----:B------:R-:W-:Y:S01]  /*29f0*/  IMAD.WIDE.U32 R156, R156, c[0x0][0x268], R14 ;  /* 0x00009a009c9c7a25 */ /* 0x000fe200078e000e */
[----:B------:R-:W-:Y:S02]  /*2a00*/  SHF.R.S32.HI R140, RZ, 0x1f, R150 ;  /* 0x0000001fff8c7819 */ /* 0x000fe40000011496 */
[----:B------:R-:W-:Y:S01]  /*2a10*/  IADD3 R132, R177, R132, RZ ;  /* 0x00000084b1847210 */ /* 0x000fe20007ffe0ff */
[----:B------:R-:W-:Y:S01]  /*2a20*/  IMAD.IADD R142, R142, 0x1, R5 ;  /* 0x000000018e8e7824 */ /* 0x000fe200078e0205 */
[----:B------:R-:W-:Y:S01]  /*2a30*/  SHF.L.U32 R149, R149, 0x1, RZ ;  /* 0x0000000195957819 */ /* 0x000fe200000006ff */
[----:B------:R-:W-:Y:S01]  /*2a40*/  IMAD.IADD R146, R146, 0x1, R4 ;  /* 0x0000000192927824 */ /* 0x000fe200078e0204 */
[----:B------:R-:W-:Y:S01]  /*2a50*/  SHF.L.U32 R143, R143, 0x1, RZ ;  /* 0x000000018f8f7819 */ /* 0x000fe200000006ff */
[----:B------:R-:W-:Y:S01]  /*2a60*/  IMAD.WIDE.U32 R170, R170, c[0x0][0x290], RZ ;  /* 0x0000a400aaaa7a25 */ /* 0x000fe200078e00ff */
[----:B------:R-:W-:-:S03]  /*2a70*/  SHF.L.U32 R148, R148, 0x1, RZ ;  /* 0x0000000194947819 */ /* 0x000fc600000006ff */
[----:B------:R-:W-:-:S04]  /*2a80*/  IMAD.WIDE.U32 R180, R220, c[0x0][0x1e0], RZ ;  /* 0x00007800dcb47a25 */ /* 0x000fc800078e00ff */
[----:B------:R-:W-:-:S04]  /*2a90*/  IMAD.WIDE.U32 R178, R219, c[0x0][0x1e0], RZ ;  /* 0x00007800dbb27a25 */ /* 0x000fc800078e00ff */
[----:B------:R-:W-:Y:S02]  /*2aa0*/  IMAD R130, R220, c[0x0][0x1e4], R130 ;  /* 0x00007900dc827a24 */ /* 0x000fe400078e0282 */
[----:B------:R-:W-:Y:S02]  /*2ab0*/  IMAD R131, R219, c[0x0][0x1e4], R131 ;  /* 0x00007900db837a24 */ /* 0x000fe400078e0283 */
[C---:B------:R-:W-:Y:S01]  /*2ac0*/  IMAD.SHL.U32 R134, R133.reuse, 0x40, RZ ;  /* 0x0000004085867824 */ /* 0x040fe200078e00ff */
[-C--:B------:R-:W-:Y:S01]  /*2ad0*/  SHF.L.U64.HI R133, R133, R119.reuse, c[0x0][0x23c] ;  /* 0x00008f0085857619 */ /* 0x080fe20000010277 */
[C---:B------:R-:W-:Y:S01]  /*2ae0*/  IMAD.SHL.U32 R126, R125.reuse, 0x40, RZ ;  /* 0x000000407d7e7824 */ /* 0x040fe200078e00ff */
[-C--:B------:R-:W-:Y:S01]  /*2af0*/  SHF.L.U64.HI R125, R125, R119.reuse, c[0x0][0x294] ;  /* 0x0000a5007d7d7619 */ /* 0x080fe20000010277 */
[C---:B------:R-:W-:Y:S01]  /*2b00*/  IMAD.SHL.U32 R120, R139.reuse, 0x40, RZ ;  /* 0x000000408b787824 */ /* 0x040fe200078e00ff */
[----:B------:R-:W-:Y:S01]  /*2b10*/  SHF.L.U64.HI R119, R139, R119, c[0x0][0x1e4] ;  /* 0x000079008b777619 */ /* 0x000fe20000010277 */
[----:B------:R-:W-:Y:S01]  /*2b20*/  IMAD.IADD R135, R175, 0x1, R135 ;  /* 0x00000001af877824 */ /* 0x000fe200078e0287 */
[----:B------:R-:W-:Y:S01]  /*2b30*/  SHF.L.U32 R139, R139, 0x5, RZ ;  /* 0x000000058b8b7819 */ /* 0x000fe200000006ff */
[----:B------:R-:W-:-:S02]  /*2b40*/  IMAD.IADD R137, R171, 0x1, R137 ;  /* 0x00000001ab897824 */ /* 0x000fc400078e0289 */
[----:B------:R-:W-:Y:S02]  /*2b50*/  IMAD.IADD R130, R181, 0x1, R130 ;  /* 0x00000001b5827824 */ /* 0x000fe400078e0282 */
[----:B------:R-:W-:Y:S02]  /*2b60*/  IMAD.IADD R131, R179, 0x1, R131 ;  /* 0x00000001b3837824 */ /* 0x000fe400078e0283 */
[----:B------:R-:W-:Y:S02]  /*2b70*/  IMAD.IADD R98, R157, 0x1, R98 ;  /* 0x000000019d627824 */ /* 0x000fe400078e0262 */
[----:B------:R-:W-:Y:S02]  /*2b80*/  IMAD.IADD R95, R155, 0x1, R95 ;  /* 0x000000019b5f7824 */ /* 0x000fe400078e025f */
[----:B------:R-:W-:Y:S02]  /*2b90*/  IMAD.SHL.U32 R147, R147, 0x2, RZ ;  /* 0x0000000293937824 */ /* 0x000fe400078e00ff */
[----:B------:R-:W-:-:S02]  /*2ba0*/  IMAD.SHL.U32 R145, R145, 0x2, RZ ;  /* 0x0000000291917824 */ /* 0x000fc400078e00ff */
[----:B------:R-:W-:Y:S02]  /*2bb0*/  IMAD.SHL.U32 R144, R144, 0x2, RZ ;  /* 0x0000000290907824 */ /* 0x000fe400078e00ff */
[----:B------:R-:W-:Y:S02]  /*2bc0*/  IMAD.SHL.U32 R142, R142, 0x2, RZ ;  /* 0x000000028e8e7824 */ /* 0x000fe400078e00ff */
[----:B------:R-:W-:Y:S02]  /*2bd0*/  IMAD.SHL.U32 R146, R146, 0x2, RZ ;  /* 0x0000000292927824 */ /* 0x000fe400078e00ff */
.L_x_1635:
[----:B------:R-:W-:Y:S01]  /*2be0*/  SHF.R.S32.HI R94, RZ, 0x1f, R39 ;  /* 0x0000001fff5e7819 */ /* 0x000fe20000011427 */
[-C--:B------:R-:W-:Y:S01]  /*2bf0*/  IMAD R153, R135, R39.reuse, RZ ;  /* 0x0000002787997224 */ /* 0x080fe200078e02ff */
[----:B------:R-:W-:Y:S01]  /*2c00*/  ISETP.GE.AND P2, PT, R109, 0x1, PT ;  /* 0x000000016d00780c */ /* 0x000fe20003f46270 */
[----:B------:R-:W-:Y:S01]  /*2c10*/  IMAD.WIDE.U32 R196, R174, R39, RZ ;  /* 0x00000027aec47225 */ /* 0x000fe200078e00ff */
[----:B------:R-:W-:Y:S04]  /*2c20*/  DEPBAR.LE SB0, 0x0 ;  /* 0x000080000000791a */ /* 0x000fe80000000000 */
[----:B-1----:R-:W-:Y:S01]  /*2c30*/  IADD3 R5, P1, P0, R100, R196, R139 ;  /* 0x000000c464057210 */ /* 0x002fe2000783e08b */
[----:B------:R-:W-:Y:S01]  /*2c40*/  IMAD R153, R94, R174, R153 ;  /* 0x000000ae5e997224 */ /* 0x000fe200078e0299 */
[----:B------:R-:W-:Y:S01]  /*2c50*/  WARPSYNC 0xffffffff ;  /* 0xffffffff00007948 */ /* 0x000fe20003800000 */
[----:B------:R-:W-:Y:S02]  /*2c60*/  BAR.SYNC.DEFER_BLOCKING 0x0 ;  /* 0x0000000000007b1d */ /* 0x000fe40000010000 */
[----:B------:R-:W-:Y:S05]  /*2c70*/  IMAD.IADD R153, R197, 0x1, R153 ;  /* 0x00000001c5997824 */ /* 0x000fea00078e0299 */
[-C--:B------:R-:W-:Y:S02]  /*2c80*/  IADD3.X R4, R99, R153.reuse, R138, P1, P0 ;  /* 0x0000009963047210 */ /* 0x080fe40000fe048a */
[CC--:B------:R-:W-:Y:S04]  /*2c90*/  IADD3 R3, P0, R100.reuse, R196.reuse, RZ ;  /* 0x000000c464037210 */ /* 0x0c0fe80007f1e0ff */
[----:B------:R-:W-:Y:S01]  /*2ca0*/  LEA R72, P1, R3, c[0x0][0x1c8], 0x1 ;  /* 0x0000720003487a11 */ /* 0x000fe200078208ff */
[----:B------:R-:W-:Y:S01]  /*2cb0*/  IMAD.X R2, R153, 0x1, R99, P0 ;  /* 0x0000000199027824 */ /* 0x000fe200000e0663 */
[----:B------:R-:W-:Y:S04]  /*2cc0*/  LEA R70, P0, R5, c[0x0][0x1c8], 0x1 ;  /* 0x0000720005467a11 */ /* 0x000fe800078008ff */
[----:B------:R-:W-:Y:S02]  /*2cd0*/  LEA.HI.X R73, R3, c[0x0][0x1cc], R2, 0x1, P1 ;  /* 0x0000730003497a11 */ /* 0x000fe400008f0c02 */
[----:B------:R-:W-:Y:S02]  /*2ce0*/  LEA.HI.X R71, R5, c[0x0][0x1cc], R4, 0x1, P0 ;  /* 0x0000730005477a11 */ /* 0x000fe400000f0c04 */
[CC--:B------:R-:W-:Y:S04]  /*2cf0*/  IADD3 R3, P1, P0, R100.reuse, R196.reuse, R120 ;  /* 0x000000c464037210 */ /* 0x0c0fe8000783e078 */
[CC--:B------:R-:W-:Y:S01]  /*2d00*/  IADD3.X R2, R99.reuse, R153.reuse, R119, P1, P0 ;  /* 0x0000009963027210 */ /* 0x0c0fe20000fe0477 */
[----:B------:R-:W-:Y:S01]  /*2d10*/  BSSY B2, `(.L_x_1587) ;  /* 0x00004e1000027945 */ /* 0x000fe20003800000 */
[----:B------:R-:W-:Y:S04]  /*2d20*/  IADD3 R5, P1, P0, R100, R196, R186 ;  /* 0x000000c464057210 */ /* 0x000fe8000783e0ba */
[----:B------:R-:W-:Y:S02]  /*2d30*/  IADD3.X R4, R99, R153, R121, P1, P0 ;  /* 0x0000009963047210 */ /* 0x000fe40000fe0479 */
[----:B------:R-:W-:Y:S02]  /*2d40*/  LEA R68, P1, R3, c[0x0][0x1c8], 0x1 ;  /* 0x0000720003447a11 */ /* 0x000fe400078208ff */
[----:B------:R-:W-:Y:S02]  /*2d50*/  LEA R66, P0, R5, c[0x0][0x1c8], 0x1 ;  /* 0x0000720005427a11 */ /* 0x000fe400078008ff */
        /* <DEDUP_REMOVED lines=26> */
[----:B------:R-:W-:Y:S01]  /*2f00*/  CS2R R36, SRZ ;  /* 0x0000000000247805 */ /* 0x000fe2000001ff00 */
[----:B------:R-:W-:Y:S01]  /*2f10*/  CS2R R64, SRZ ;  /* 0x0000000000407805 */ /* 0x000fe2000001ff00 */
[----:B------:R-:W-:Y:S01]  /*2f20*/  IMAD.X R2, R20, 0x1, R106, P0 ;  /* 0x0000000114027824 */ /* 0x000fe200000e066a */
[----:B------:R-:W-:Y:S05]  /*2f30*/  IADD3 R5, P0, R164, R42, RZ ;  /* 0x0000002aa4057210 */ /* 0x000fea0007f1e0ff */
[----:B------:R-:W-:Y:S01]  /*2f40*/  IMAD.X R4, R7, 0x1, R105, P0 ;  /* 0x0000000107047824 */ /* 0x000fe200000e0669 */
        /* <DEDUP_REMOVED lines=12> */
.L_x_1591:
[----:B------:R-:W-:Y:S05]  /*3010*/  BSYNC B0 ;  /* 0x0000000000007941 */ /* 0x000fea0003800000 */
.L_x_1590:
[----:B------:R-:W-:Y:S01]  /*3020*/  ISETP.GE.AND P4, PT, R220, R152, PT ;  /* 0x00000098dc00720c */ /* 0x000fe20003f86270 */
[----:B-1---5:R-:W-:Y:S01]  /*3030*/  IMAD.MOV.U32 R2, RZ, RZ, R36 ;  /* 0x000000ffff027224 */ /* 0x022fe200078e0024 */
[----:B------:R-:W-:Y:S01]  /*3040*/  MOV R5, R64 ;  /* 0x0000004000057202 */ /* 0x000fe20000000f00 */
[----:B------:R-:W-:Y:S01]  /*3050*/  IMAD.MOV.U32 R4, RZ, RZ, R37 ;  /* 0x000000ffff047224 */ /* 0x000fe200078e0025 */
[----:B------:R-:W-:Y:S01]  /*3060*/  BSSY B0, `(.L_x_1592) ;  /* 0x0000023000007945 */ /* 0x000fe20003800000 */
[----:B------:R-:W-:Y:S01]  /*3070*/  IMAD.MOV.U32 R3, RZ, RZ, R32 ;  /* 0x000000ffff037224 */ /* 0x000fe200078e0020 */
[----:B------:R-:W-:Y:S01]  /*3080*/  PRMT R61, R61, 0x5410, R5 ;  /* 0x000054103d3d7816 */ /* 0x000fe20000000005 */
[----:B------:R-:W-:Y:S01]  /*3090*/  IMAD.MOV.U32 R5, RZ, RZ, R65 ;  /* 0x000000ffff057224 */ /* 0x000fe200078e0041 */
[----:B------:R-:W-:Y:S01]  /*30a0*/  PRMT R30, R4, 0x5410, R2 ;  /* 0x00005410041e7816 */ /* 0x000fe20000000002 */
[----:B------:R-:W-:Y:S01]  /*30b0*/  IMAD.MOV.U32 R2, RZ, RZ, R33 ;  /* 0x000000ffff027224 */ /* 0x000fe200078e0021 */
[----:B------:R-:W-:Y:S01]  /*30c0*/  CS2R R34, SRZ ;  /* 0x0000000000227805 */ /* 0x000fe2000001ff00 */
[----:B------:R-:W-:Y:S01]  /*30d0*/  IMAD.MOV.U32 R4, RZ, RZ, R40 ;  /* 0x000000ffff047224 */ /* 0x000fe200078e0028 */
[----:B------:R-:W-:Y:S01]  /*30e0*/  PRMT R61, R5, 0x7610, R61 ;  /* 0x00007610053d7816 */ /* 0x000fe2000000003d */
[----:B------:R-:W-:Y:S01]  /*30f0*/  CS2R R58, SRZ ;  /* 0x00000000003a7805 */ /* 0x000fe2000001ff00 */
[----:B------:R-:W-:Y:S01]  /*3100*/  PRMT R2, R2, 0x5410, R3 ;  /* 0x0000541002027816 */ /* 0x000fe20000000003 */
[----:B------:R-:W-:Y:S01]  /*3110*/  CS2R R62, SRZ ;  /* 0x00000000003e7805 */ /* 0x000fe2000001ff00 */
[----:B------:R-:W-:Y:S04]  /*3120*/  MOV R3, R41 ;  /* 0x0000002900037202 */ /* 0x000fe80000000f00 */
        /* <DEDUP_REMOVED lines=22> */
.L_x_1593:
[----:B------:R-:W-:Y:S05]  /*3290*/  BSYNC B0 ;  /* 0x0000000000007941 */ /* 0x000fea0003800000 */
.L_x_1592:
[----:B------:R-:W-:Y:S01]  /*32a0*/  ISETP.GE.AND P3, PT, R219, R152, PT ;  /* 0x00000098db00720c */ /* 0x000fe20003f66270 */
[----:B-----5:R-:W-:Y:S01]  /*32b0*/  IMAD.MOV.U32 R6, RZ, RZ, R28 ;  /* 0x000000ffff067224 */ /* 0x020fe200078e001c */
[----:B-1----:R-:W-:Y:S01]  /*32c0*/  MOV R4, R34 ;  /* 0x0000002200047202 */ /* 0x002fe20000000f00 */
        /* <DEDUP_REMOVED lines=37> */
.L_x_1595:
[----:B------:R-:W-:Y:S05]  /*3520*/  BSYNC B0 ;  /* 0x0000000000007941 */ /* 0x000fea0003800000 */
.L_x_1594:
        /* <DEDUP_REMOVED lines=38> */
.L_x_1597:
[----:B------:R-:W-:Y:S05]  /*3790*/  BSYNC B0 ;  /* 0x0000000000007941 */ /* 0x000fea0003800000 */
.L_x_1596:
[----:B-1---5:R-:W-:Y:S01]  /*37a0*/  MOV R4, R16 ;  /* 0x0000001000047202 */ /* 0x022fe20000000f00 */
[----:B------:R-:W-:Y:S01]  /*37b0*/  IMAD.MOV.U32 R3, RZ, RZ, R17 ;  /* 0x000000ffff037224 */ /* 0x000fe200078e0011 */
[----:B------:R-:W-:Y:S01]  /*37c0*/  BSSY B1, `(.L_x_1598) ;  /* 0x000007a000017945 */ /* 0x000fe20003800000 */
[----:B------:R-:W-:Y:S02]  /*37d0*/  IMAD.MOV.U32 R6, RZ, RZ, R8 ;  /* 0x000000ffff067224 */ /* 0x000fe400078e0008 */
[----:B------:R-:W-:Y:S01]  /*37e0*/  IMAD.MOV.U32 R5, RZ, RZ, R9 ;  /* 0x000000ffff057224 */ /* 0x000fe200078e0009 */
[----:B------:R-:W-:Y:S01]  /*37f0*/  PRMT R7, R3, 0x5410, R4 ;  /* 0x0000541003077816 */ /* 0x000fe20000000004 */
[----:B------:R-:W-:Y:S01]  /*3800*/  IMAD.MOV.U32 R20, RZ, RZ, R46 ;  /* 0x000000ffff147224 */ /* 0x000fe200078e002e */
[----:B------:R-:W-:Y:S01]  /*3810*/  MOV R3, R51 ;  /* 0x0000003300037202 */ /* 0x000fe20000000f00 */
[----:B------:R-:W-:Y:S01]  /*3820*/  IMAD.MOV.U32 R4, RZ, RZ, R50 ;  /* 0x000000ffff047224 */ /* 0x000fe200078e0032 */
[----:B------:R-:W-:Y:S02]  /*3830*/  PRMT R6, R5, 0x5410, R6 ;  /* 0x0000541005067816 */ /* 0x000fe40000000006 */
        /* <DEDUP_REMOVED lines=10> */
[----:B------:R-:W-:Y:S02]  /*38e0*/  @!P0 SHF.R.U64 R5, R32, 0x10, R33 ;  /* 0x0000001020058819 */ /* 0x000fe40000001221 */
[----:B------:R-:W-:Y:S02]  /*38f0*/  @!P0 SHF.R.U32.HI R4, RZ, 0x10, R41 ;  /* 0x00000010ff048819 */ /* 0x000fe40000011629 */
[----:B------:R-:W-:Y:S02]  /*3900*/  @!P0 SHF.R.U32.HI R3, RZ, 0x10, R33 ;  /* 0x00000010ff038819 */ /* 0x000fe40000011621 */
[C---:B------:R-:W-:Y:S02]  /*3910*/  @!P0 PRMT R38, R31.reuse, 0x5432, R38 ;  /* 0x000054321f268816 */ /* 0x040fe40000000026 */
[----:B------:R-:W-:Y:S02]  /*3920*/  @!P0 PRMT R5, R2, 0x5432, R5 ;  /* 0x0000543202058816 */ /* 0x000fe40000000005 */
[----:B------:R-:W-:Y:S01]  /*3930*/  @!P0 PRMT R43, R31, 0x5410, R4 ;  /* 0x000054101f2b8816 */ /* 0x000fe20000000004 */
[----:B------:R-:W-:Y:S01]  /*3940*/  @!P0 IMAD.U32 R32, R38, 0x10000, RZ ;  /* 0x0001000026208824 */ /* 0x000fe200078e00ff */
[----:B------:R-:W-:Y:S01]  /*3950*/  @!P0 PRMT R4, R2, 0x5410, R3 ;  /* 0x0000541002048816 */ /* 0x000fe20000000003 */
[----:B------:R-:W-:Y:S01]  /*3960*/  @!P0 IMAD.U32 R3, R5, 0x10000, RZ ;  /* 0x0001000005038824 */ /* 0x000fe200078e00ff */
[----:B------:R-:W-:Y:S01]  /*3970*/  @!P0 LOP3.LUT R38, R38, 0xffff0000, RZ, 0xc0, !PT ;  /* 0xffff000026268812 */ /* 0x000fe200078ec0ff */
[----:B------:R-:W-:Y:S01]  /*3980*/  @!P0 IMAD.U32 R41, R43, 0x10000, RZ ;  /* 0x000100002b298824 */ /* 0x000fe200078e00ff */
[----:B------:R-:W-:Y:S02]  /*3990*/  @!P0 LOP3.LUT R5, R5, 0xffff0000, RZ, 0xc0, !PT ;  /* 0xffff000005058812 */ /* 0x000fe400078ec0ff */
[----:B------:R-:W-:Y:S01]  /*39a0*/  @!P0 LOP3.LUT R43, R43, 0xffff0000, RZ, 0xc0, !PT ;  /* 0xffff00002b2b8812 */ /* 0x000fe200078ec0ff */
[C---:B-1----:R-:W-:Y:S01]  /*39b0*/  @!P0 IMAD.U32 R40, R21.reuse, 0x10000, RZ ;  /* 0x0001000015288824 */ /* 0x042fe200078e00ff */
[C---:B------:R-:W-:Y:S02]  /*39c0*/  @!P0 LOP3.LUT R2, R20.reuse, 0xffff0000, RZ, 0xc0, !PT ;  /* 0xffff000014028812 */ /* 0x040fe400078ec0ff */
[----:B------:R-:W-:Y:S02]  /*39d0*/  @!P0 LOP3.LUT R31, R21, 0xffff0000, RZ, 0xc0, !PT ;  /* 0xffff0000151f8812 */ /* 0x000fe400078ec0ff */
[----:B------:R-:W-:Y:S01]  /*39e0*/  @!P0 SHF.L.U32 R33, R20, 0x10, RZ ;  /* 0x0000001014218819 */ /* 0x000fe200000006ff */
[----:B------:R-:W-:Y:S01]  /*39f0*/  @!P0 FMUL.FTZ R74, R2, R32 ;  /* 0x00000020024a8220 */ /* 0x000fe20000410000 */
[----:B------:R-:W-:Y:S01]  /*3a00*/  @!P0 SHF.L.U32 R42, R22, 0x10, RZ ;  /* 0x00000010162a8819 */ /* 0x000fe200000006ff */
[-C--:B------:R-:W-:Y:S01]  /*3a10*/  @!P0 FMUL.FTZ R2, R2, R3.reuse ;  /* 0x0000000302028220 */ /* 0x080fe20000410000 */
[----:B------:R-:W-:Y:S01]  /*3a20*/  @!P0 SHF.L.U32 R44, R23, 0x10, RZ ;  /* 0x00000010172c8819 */ /* 0x000fe200000006ff */
[----:B------:R-:W-:Y:S02]  /*3a30*/  @!P0 FMUL.FTZ R75, R31, R38 ;  /* 0x000000261f4b8220 */ /* 0x000fe40000410000 */
[----:B------:R-:W-:Y:S02]  /*3a40*/  @!P0 FFMA.FTZ R74, R33, R3, -R74 ;  /* 0x00000003214a8223 */ /* 0x000fe4000001084a */
[----:B------:R-:W-:Y:S01]  /*3a50*/  @!P0 FFMA.FTZ R2, R32, R33, R2 ;  /* 0x0000002120028223 */ /* 0x000fe20000010002 */
[----:B------:R-:W-:Y:S01]  /*3a60*/  @!P0 LOP3.LUT R33, R22, 0xffff0000, RZ, 0xc0, !PT ;  /* 0xffff000016218812 */ /* 0x000fe200078ec0ff */
[-C--:B------:R-:W-:Y:S01]  /*3a70*/  @!P0 FMUL.FTZ R3, R31, R5.reuse ;  /* 0x000000051f038220 */ /* 0x080fe20000410000 */
[----:B------:R-:W-:Y:S01]  /*3a80*/  @!P0 LOP3.LUT R32, R23, 0xffff0000, RZ, 0xc0, !PT ;  /* 0xffff000017208812 */ /* 0x000fe200078ec0ff */
[----:B------:R-:W-:Y:S01]  /*3a90*/  @!P0 FFMA.FTZ R75, R40, R5, -R75 ;  /* 0x00000005284b8223 */ /* 0x000fe2000001084b */
[----:B------:R-:W-:Y:S01]  /*3aa0*/  @!P0 F2FP.BF16.PACK_AB R2, R2, R74 ;  /* 0x0000004a0202823e */ /* 0x000fe200000010ff */
[C---:B------:R-:W-:Y:S01]  /*3ab0*/  @!P0 IMAD.U32 R5, R4.reuse, 0x10000, RZ ;  /* 0x0001000004058824 */ /* 0x040fe200078e00ff */
[----:B------:R-:W-:Y:S01]  /*3ac0*/  @!P0 LOP3.LUT R31, R4, 0xffff0000, RZ, 0xc0, !PT ;  /* 0xffff0000041f8812 */ /* 0x000fe200078ec0ff */
[C---:B------:R-:W-:Y:S02]  /*3ad0*/  @!P0 FMUL.FTZ R196, R33.reuse, R41 ;  /* 0x0000002921c48220 */ /* 0x040fe40000410000 */
[----:B------:R-:W-:Y:S02]  /*3ae0*/  @!P0 FMUL.FTZ R4, R33, R5 ;  /* 0x0000000521048220 */ /* 0x000fe40000410000 */
[----:B------:R-:W-:Y:S02]  /*3af0*/  @!P0 FMUL.FTZ R153, R32, R43 ;  /* 0x0000002b20998220 */ /* 0x000fe40000410000 */
[----:B------:R-:W-:Y:S02]  /*3b00*/  @!P0 FFMA.FTZ R33, R42, R5, -R196 ;  /* 0x000000052a218223 */ /* 0x000fe400000108c4 */
[-C--:B------:R-:W-:Y:S02]  /*3b10*/  @!P0 FMUL.FTZ R5, R32, R31.reuse ;  /* 0x0000001f20058220 */ /* 0x080fe40000410000 */
[----:B------:R-:W-:Y:S02]  /*3b20*/  @!P0 FFMA.FTZ R3, R38, R40, R3 ;  /* 0x0000002826038223 */ /* 0x000fe40000010003 */
[----:B------:R-:W-:Y:S02]  /*3b30*/  @!P0 FFMA.FTZ R4, R41, R42, R4 ;  /* 0x0000002a29048223 */ /* 0x000fe40000010004 */
        /* <DEDUP_REMOVED lines=10> */
.L_x_1601:
[----:B------:R-:W-:Y:S05]  /*3be0*/  BSYNC B0 ;  /* 0x0000000000007941 */ /* 0x000fea0003800000 */
.L_x_1600:
[----:B------:R-:W-:Y:S11]  /*3bf0*/  ISETP.GE.AND P0, PT, R217, c[0x0][0x1d4], PT ;  /* 0x00007500d9007a0c */ /* 0x000ff60003f06270 */
[----:B------:R-:W-:Y:S02]  /*3c00*/  @!UPT UIADD3 URZ, URZ, URZ, URZ ;  /* 0x0000003f3f3ff290 */ /* 0x000fe4000fffe03f */
[----:B------:R-:W-:-:S05]  /*3c10*/  @P0 BRA `(.L_x_1599) ;  /* 0x0000034000000947 */ /* 0x000fca0003800000 */
[----:B------:R-:W-:Y:S01]  /*3c20*/  ISETP.GE.AND P0, PT, R124, c[0x0][0x27c], PT ;  /* 0x00009f007c007a0c */ /* 0x000fe20003f06270 */
[----:B-1----:R-:W1:Y:S11]  /*3c30*/  LDS.128 R20, [R236+0xb900] ;  /* 0x00b90000ec147984 */ /* 0x002e760000000c00 */
[----:B------:R-:W-:Y:S01]  /*3c40*/  @!UPT UIADD3 URZ, URZ, URZ, URZ ;  /* 0x0000003f3f3ff290 */ /* 0x000fe2000fffe03f */
[----:B------:R-:W-:Y:S02]  /*3c50*/  @!P0 SHF.R.U64 R2, R36, 0x10, R37 ;  /* 0x0000001024028819 */ /* 0x000fe40000001225 */
[----:B------:R-:W-:Y:S02]  /*3c60*/  @!P0 SHF.R.U64 R5, R64, 0x10, R65 ;  /* 0x0000001040058819 */ /* 0x000fe40000001241 */
[C---:B------:R-:W-:Y:S02]  /*3c70*/  @!P0 PRMT R2, R30.reuse, 0x5432, R2 ;  /* 0x000054321e028816 */ /* 0x040fe40000000002 */
[----:B------:R-:W-:Y:S02]  /*3c80*/  @!P0 SHF.R.U32.HI R3, RZ, 0x10, R37 ;  /* 0x00000010ff038819 */ /* 0x000fe40000011625 */
[----:B------:R-:W-:Y:S02]  /*3c90*/  @!P0 SHF.R.U32.HI R4, RZ, 0x10, R65 ;  /* 0x00000010ff048819 */ /* 0x000fe40000011641 */
[C---:B------:R-:W-:Y:S02]  /*3ca0*/  @!P0 PRMT R5, R61.reuse, 0x5432, R5 ;  /* 0x000054323d058816 */ /* 0x040fe40000000005 */
[----:B------:R-:W-:Y:S02]  /*3cb0*/  @!P0 PRMT R40, R61, 0x5410, R4 ;  /* 0x000054103d288816 */ /* 0x000fe40000000004 */
[----:B------:R-:W-:Y:S01]  /*3cc0*/  @!P0 PRMT R4, R30, 0x5410, R3 ;  /* 0x000054101e048816 */ /* 0x000fe20000000003 */
[C---:B------:R-:W-:Y:S01]  /*3cd0*/  @!P0 IMAD.U32 R3, R2.reuse, 0x10000, RZ ;  /* 0x0001000002038824 */ /* 0x040fe200078e00ff */
[C---:B------:R-:W-:Y:S01]  /*3ce0*/  @!P0 LOP3.LUT R36, R5.reuse, 0xffff0000, RZ, 0xc0, !PT ;  /* 0xffff000005248812 */ /* 0x040fe200078ec0ff */
[----:B------:R-:W-:Y:S01]  /*3cf0*/  @!P0 IMAD.U32 R32, R5, 0x10000, RZ ;  /* 0x0001000005208824 */ /* 0x000fe200078e00ff */
[----:B------:R-:W-:Y:S01]  /*3d00*/  @!P0 LOP3.LUT R5, R2, 0xffff0000, RZ, 0xc0, !PT ;  /* 0xffff000002058812 */ /* 0x000fe200078ec0ff */
[C---:B-1----:R-:W-:Y:S01]  /*3d10*/  @!P0 IMAD.U32 R37, R21.reuse, 0x10000, RZ ;  /* 0x0001000015258824 */ /* 0x042fe200078e00ff */
[C---:B------:R-:W-:Y:S02]  /*3d20*/  @!P0 LOP3.LUT R31, R20.reuse, 0xffff0000, RZ, 0xc0, !PT ;  /* 0xffff0000141f8812 */ /* 0x040fe400078ec0ff */
[----:B------:R-:W-:Y:S02]  /*3d30*/  @!P0 LOP3.LUT R30, R21, 0xffff0000, RZ, 0xc0, !PT ;  /* 0xffff0000151e8812 */ /* 0x000fe400078ec0ff */
[----:B------:R-:W-:Y:S01]  /*3d40*/  @!P0 SHF.L.U32 R33, R20, 0x10, RZ ;  /* 0x0000001014218819 */ /* 0x000fe200000006ff */
[C---:B------:R-:W-:Y:S01]  /*3d50*/  @!P0 FMUL.FTZ R2, R31.reuse, R3 ;  /* 0x000000031f028220 */ /* 0x040fe20000410000 */
[----:B------:R-:W-:Y:S01]  /*3d60*/  @!P0 SHF.L.U32 R38, R22, 0x10, RZ ;  /* 0x0000001016268819 */ /* 0x000fe200000006ff */
[----:B------:R-:W-:Y:S01]  /*3d70*/  @!P0 FMUL.FTZ R42, R31, R32 ;  /* 0x000000201f2a8220 */ /* 0x000fe20000410000 */
[C---:B------:R-:W-:Y:S01]  /*3d80*/  @!P0 LOP3.LUT R31, R23.reuse, 0xffff0000, RZ, 0xc0, !PT ;  /* 0xffff0000171f8812 */ /* 0x040fe200078ec0ff */
[----:B------:R-:W-:Y:S01]  /*3d90*/  @!P0 FMUL.FTZ R43, R30, R36 ;  /* 0x000000241e2b8220 */ /* 0x000fe20000410000 */
[----:B------:R-:W-:Y:S01]  /*3da0*/  @!P0 SHF.L.U32 R41, R23, 0x10, RZ ;  /* 0x0000001017298819 */ /* 0x000fe200000006ff */
[----:B------:R-:W-:Y:S01]  /*3db0*/  @!P0 FFMA.FTZ R2, R32, R33, R2 ;  /* 0x0000002120028223 */ /* 0x000fe20000010002 */
[----:B------:R-:W-:Y:S01]  /*3dc0*/  @!P0 LOP3.LUT R32, R22, 0xffff0000, RZ, 0xc0, !PT ;  /* 0xffff000016208812 */ /* 0x000fe200078ec0ff */
[----:B------:R-:W-:Y:S02]  /*3dd0*/  @!P0 FFMA.FTZ R42, R33, R3, -R42 ;  /* 0x00000003212a8223 */ /* 0x000fe4000001082a */
[C---:B------:R-:W-:Y:S01]  /*3de0*/  @!P0 IMAD.U32 R33, R40.reuse, 0x10000, RZ ;  /* 0x0001000028218824 */ /* 0x040fe200078e00ff */
[----:B------:R-:W-:Y:S01]  /*3df0*/  @!P0 LOP3.LUT R40, R40, 0xffff0000, RZ, 0xc0, !PT ;  /* 0xffff000028288812 */ /* 0x000fe200078ec0ff */
[-C--:B------:R-:W-:Y:S01]  /*3e00*/  @!P0 FMUL.FTZ R3, R30, R5.reuse ;  /* 0x000000051e038220 */ /* 0x080fe20000410000 */
[----:B------:R-:W-:Y:S01]  /*3e10*/  @!P0 F2FP.BF16.PACK_AB R2, R2, R42 ;  /* 0x0000002a0202823e */ /* 0x000fe200000010ff */
[----:B------:R-:W-:Y:S01]  /*3e20*/  @!P0 FFMA.FTZ R43, R37, R5, -R43 ;  /* 0x00000005252b8223 */ /* 0x000fe2000001082b */
[C---:B------:R-:W-:Y:S01]  /*3e30*/  @!P0 LOP3.LUT R30, R4.reuse, 0xffff0000, RZ, 0xc0, !PT ;  /* 0xffff0000041e8812 */ /* 0x040fe200078ec0ff */
[----:B------:R-:W-:Y:S02]  /*3e40*/  @!P0 IMAD.U32 R5, R4, 0x10000, RZ ;  /* 0x0001000004058824 */ /* 0x000fe400078e00ff */
[C---:B------:R-:W-:Y:S02]  /*3e50*/  @!P0 FMUL.FTZ R61, R32.reuse, R33 ;  /* 0x00000021203d8220 */ /* 0x040fe40000410000 */
[-C--:B------:R-:W-:Y:S02]  /*3e60*/  @!P0 FMUL.FTZ R4, R32, R5.reuse ;  /* 0x0000000520048220 */ /* 0x080fe40000410000 */
[C---:B------:R-:W-:Y:S02]  /*3e70*/  @!P0 FMUL.FTZ R44, R31.reuse, R40 ;  /* 0x000000281f2c8220 */ /* 0x040fe40000410000 */
[----:B------:R-:W-:Y:S02]  /*3e80*/  @!P0 FFMA.FTZ R32, R38, R5, -R61 ;  /* 0x0000000526208223 */ /* 0x000fe4000001083d */
[----:B------:R-:W-:Y:S02]  /*3e90*/  @!P0 FMUL.FTZ R5, R31, R30 ;  /* 0x0000001e1f058220 */ /* 0x000fe40000410000 */
        /* <DEDUP_REMOVED lines=12> */
.L_x_1599:
[----:B------:R-:W-:Y:S05]  /*3f60*/  BSYNC B1 ;  /* 0x0000000000017941 */ /* 0x000fea0003800000 */
.L_x_1598:
        /* <DEDUP_REMOVED lines=23> */
[----:B------:R-:W-:Y:S01]  /*40e0*/  @!P0 FMUL.FTZ R2, R30, R3 ;  /* 0x000000031e028220 */ /* 0x000fe20000410000 */
[----:B------:R-:W-:Y:S01]  /*40f0*/  @!P0 SHF.L.U32 R35, R22, 0x10, RZ ;  /* 0x0000001016238819 */ /* 0x000fe200000006ff */
[----:B------:R-:W-:Y:S01]  /*4100*/  @!P0 FMUL.FTZ R38, R30, R31 ;  /* 0x0000001f1e268220 */ /* 0x000fe20000410000 */
[----:B------:R-:W-:Y:S01]  /*4110*/  @!P0 LOP3.LUT R30, R23, 0xffff0000, RZ, 0xc0, !PT ;  /* 0xffff0000171e8812 */ /* 0x000fe200078ec0ff */
        /* <DEDUP_REMOVED lines=29> */
.L_x_1605:
[----:B------:R-:W-:Y:S05]  /*42f0*/  BSYNC B0 ;  /* 0x0000000000007941 */ /* 0x000fea0003800000 */
.L_x_1604:
        /* <DEDUP_REMOVED lines=33> */
[----:B------:R-:W-:Y:S01]  /*4510*/  @!P0 FMUL.FTZ R3, R18, R5 ;  /* 0x0000000512038220 */ /* 0x000fe20000410000 */
[----:B------:R-:W-:Y:S01]  /*4520*/  @!P0 F2FP.BF16.PACK_AB R2, R2, R35 ;  /* 0x000000230202823e */ /* 0x000fe200000010ff */
[----:B------:R-:W-:Y:S01]  /*4530*/  @!P0 FFMA.FTZ R36, R31, R5, -R36 ;  /* 0x000000051f248223 */ /* 0x000fe20000010824 */
[C---:B------:R-:W-:Y:S01]  /*4540*/  @!P0 LOP3.LUT R18, R4.reuse, 0xffff0000, RZ, 0xc0, !PT ;  /* 0xffff000004128812 */ /* 0x040fe200078ec0ff */
[----:B------:R-:W-:Y:S02]  /*4550*/  @!P0 IMAD.U32 R5, R4, 0x10000, RZ ;  /* 0x0001000004058824 */ /* 0x000fe400078e00ff */
[C---:B------:R-:W-:Y:S02]  /*4560*/  @!P0 FMUL.FTZ R38, R28.reuse, R29 ;  /* 0x0000001d1c268220 */ /* 0x040fe40000410000 */
[----:B------:R-:W-:Y:S02]  /*4570*/  @!P0 FMUL.FTZ R4, R28, R5 ;  /* 0x000000051c048220 */ /* 0x000fe40000410000 */
        /* <DEDUP_REMOVED lines=15> */
.L_x_1603:
[----:B------:R-:W-:Y:S05]  /*4670*/  BSYNC B1 ;  /* 0x0000000000017941 */ /* 0x000fea0003800000 */
.L_x_1602:
        /* <DEDUP_REMOVED lines=56> */
.L_x_1609:
[----:B------:R-:W-:Y:S05]  /*4a00*/  BSYNC B0 ;  /* 0x0000000000007941 */ /* 0x000fea0003800000 */
.L_x_1608:
        /* <DEDUP_REMOVED lines=55> */
.L_x_1607:
[----:B------:R-:W-:Y:S05]  /*4d80*/  BSYNC B1 ;  /* 0x0000000000017941 */ /* 0x000fea0003800000 */
.L_x_1606:
        /* <DEDUP_REMOVED lines=8> */
[----:B------:R-:W-:Y:S02]  /*4e10*/  @!P0 SHF.R.U32.HI R5, RZ, 0x10, R51 ;  /* 0x00000010ff058819 */ /* 0x000fe40000011633 */
[----:B------:R-:W-:Y:S02]  /*4e20*/  @!P0 PRMT R4, R48, 0x5432, R4 ;  /* 0x0000543230048816 */ /* 0x000fe40000000004 */
[C---:B------:R-:W-:Y:S02]  /*4e30*/  @!P0 PRMT R2, R7.reuse, 0x5432, R2 ;  /* 0x0000543207028816 */ /* 0x040fe40000000002 */
[----:B------:R-:W-:Y:S01]  /*4e40*/  @!P0 SHF.R.U32.HI R3, RZ, 0x10, R17 ;  /* 0x00000010ff038819 */ /* 0x000fe20000011611 */
[----:B------:R-:W-:Y:S01]  /*4e50*/  @!P0 IMAD.U32 R15, R4, 0x10000, RZ ;  /* 0x00010000040f8824 */ /* 0x000fe200078e00ff */
[----:B------:R-:W-:Y:S02]  /*4e60*/  @!P0 PRMT R19, R48, 0x5410, R5 ;  /* 0x0000541030138816 */ /* 0x000fe40000000005 */
[----:B------:R-:W-:Y:S02]  /*4e70*/  @!P0 LOP3.LUT R17, R4, 0xffff0000, RZ, 0xc0, !PT ;  /* 0xffff000004118812 */ /* 0x000fe400078ec0ff */
[----:B------:R-:W-:Y:S01]  /*4e80*/  @!P0 PRMT R7, R7, 0x5410, R3 ;  /* 0x0000541007078816 */ /* 0x000fe20000000003 */
[C---:B------:R-:W-:Y:S01]  /*4e90*/  @!P0 IMAD.U32 R3, R2.reuse, 0x10000, RZ ;  /* 0x0001000002038824 */ /* 0x040fe200078e00ff */
[----:B------:R-:W-:Y:S01]  /*4ea0*/  @!P0 LOP3.LUT R4, R2, 0xffff0000, RZ, 0xc0, !PT ;  /* 0xffff000002048812 */ /* 0x000fe200078ec0ff */
[C---:B-1----:R-:W-:Y:S01]  /*4eb0*/  @!P0 IMAD.U32 R18, R21.reuse, 0x10000, RZ ;  /* 0x0001000015128824 */ /* 0x042fe200078e00ff */
[C---:B------:R-:W-:Y:S02]  /*4ec0*/  @!P0 LOP3.LUT R14, R20.reuse, 0xffff0000, RZ, 0xc0, !PT ;  /* 0xffff0000140e8812 */ /* 0x040fe400078ec0ff */
[----:B------:R-:W-:Y:S02]  /*4ed0*/  @!P0 LOP3.LUT R5, R21, 0xffff0000, RZ, 0xc0, !PT ;  /* 0xffff000015058812 */ /* 0x000fe400078ec0ff */
[----:B------:R-:W-:Y:S01]  /*4ee0*/  @!P0 SHF.L.U32 R16, R20, 0x10, RZ ;  /* 0x0000001014108819 */ /* 0x000fe200000006ff */
[C---:B------:R-:W-:Y:S01]  /*4ef0*/  @!P0 FMUL.FTZ R25, R14.reuse, R15 ;  /* 0x0000000f0e198220 */ /* 0x040fe20000410000 */
[----:B------:R-:W-:Y:S01]  /*4f00*/  @!P0 SHF.L.U32 R24, R23, 0x10, RZ ;  /* 0x0000001017188819 */ /* 0x000fe200000006ff */
[----:B------:R-:W-:Y:S02]  /*4f10*/  @!P0 FMUL.FTZ R26, R5, R17 ;  /* 0x00000011051a8220 */ /* 0x000fe40000410000 */
[-C--:B------:R-:W-:Y:S01]  /*4f20*/  @!P0 FMUL.FTZ R2, R14, R3.reuse ;  /* 0x000000030e028220 */ /* 0x080fe20000410000 */
[----:B------:R-:W-:Y:S01]  /*4f30*/  @!P0 LOP3.LUT R14, R23, 0xffff0000, RZ, 0xc0, !PT ;  /* 0xffff0000170e8812 */ /* 0x000fe200078ec0ff */
[----:B------:R-:W-:Y:S02]  /*4f40*/  @!P0 FFMA.FTZ R25, R16, R3, -R25 ;  /* 0x0000000310198223 */ /* 0x000fe40000010819 */
[-C--:B------:R-:W-:Y:S02]  /*4f50*/  @!P0 FMUL.FTZ R3, R5, R4.reuse ;  /* 0x0000000405038220 */ /* 0x080fe40000410000 */
[----:B------:R-:W-:Y:S01]  /*4f60*/  @!P0 FFMA.FTZ R26, R18, R4, -R26 ;  /* 0x00000004121a8223 */ /* 0x000fe2000001081a */
[C---:B------:R-:W-:Y:S01]  /*4f70*/  @!P0 LOP3.LUT R4, R22.reuse, 0xffff0000, RZ, 0xc0, !PT ;  /* 0xffff000016048812 */ /* 0x040fe200078ec0ff */
[----:B------:R-:W-:Y:S01]  /*4f80*/  @!P0 FFMA.FTZ R2, R15, R16, R2 ;  /* 0x000000100f028223 */ /* 0x000fe20000010002 */
[----:B------:R-:W-:Y:S01]  /*4f90*/  @!P0 SHF.L.U32 R16, R22, 0x10, RZ ;  /* 0x0000001016108819 */ /* 0x000fe200000006ff */
[C---:B------:R-:W-:Y:S01]  /*4fa0*/  @!P0 IMAD.U32 R15, R19.reuse, 0x10000, RZ ;  /* 0x00010000130f8824 */ /* 0x040fe200078e00ff */
[----:B------:R-:W-:Y:S01]  /*4fb0*/  @!P0 LOP3.LUT R19, R19, 0xffff0000, RZ, 0xc0, !PT ;  /* 0xffff000013138812 */ /* 0x000fe200078ec0ff */
[C---:B------:R-:W-:Y:S01]  /*4fc0*/  @!P0 IMAD.U32 R5, R7.reuse, 0x10000, RZ ;  /* 0x0001000007058824 */ /* 0x040fe200078e00ff */
[----:B------:R-:W-:Y:S01]  /*4fd0*/  @!P0 LOP3.LUT R7, R7, 0xffff0000, RZ, 0xc0, !PT ;  /* 0xffff000007078812 */ /* 0x000fe200078ec0ff */
[----:B------:R-:W-:Y:S01]  /*4fe0*/  @!P0 FMUL.FTZ R27, R4, R15 ;  /* 0x0000000f041b8220 */ /* 0x000fe20000410000 */
[----:B------:R-:W-:Y:S01]  /*4ff0*/  @!P0 F2FP.BF16.PACK_AB R2, R2, R25 ;  /* 0x000000190202823e */ /* 0x000fe200000010ff */
        /* <DEDUP_REMOVED lines=16> */
.L_x_1612:
[----:B------:R-:W-:Y:S05]  /*5100*/  BSYNC B0 ;  /* 0x0000000000007941 */ /* 0x000fea0003800000 */
.L_x_1611:
[----:B------:R-:W-:Y:S11]  /*5110*/  ISETP.GE.AND P0, PT, R217, c[0x0][0x1d4], PT ;  /* 0x00007500d9007a0c */ /* 0x000ff60003f06270 */
[----:B------:R-:W-:Y:S02]  /*5120*/  @!UPT UIADD3 URZ, URZ, URZ, URZ ;  /* 0x0000003f3f3ff290 */ /* 0x000fe4000fffe03f */
[----:B------:R-:W-:-:S05]  /*5130*/  @P0 BRA `(.L_x_1610) ;  /* 0x000029e000000947 */ /* 0x000fca0003800000 */
[----:B------:R-:W-:Y:S01]  /*5140*/  ISETP.GE.AND P0, PT, R124, c[0x0][0x27c], PT ;  /* 0x00009f007c007a0c */ /* 0x000fe20003f06270 */
[----:B------:R-:W2:Y:S11]  /*5150*/  LDS.128 R16, [R236+0xe900] ;  /* 0x00e90000ec107984 */ /* 0x000eb60000000c00 */
[----:B------:R-:W-:Y:S01]  /*5160*/  @!UPT UIADD3 URZ, URZ, URZ, URZ ;  /* 0x0000003f3f3ff290 */ /* 0x000fe2000fffe03f */
[----:B------:R-:W-:Y:S02]  /*5170*/  @!P0 SHF.R.U64 R4, R46, 0x10, R47 ;  /* 0x000000102e048819 */ /* 0x000fe4000000122f */
[----:B------:R-:W-:Y:S02]  /*5180*/  @!P0 SHF.R.U64 R2, R8, 0x10, R9 ;  /* 0x0000001008028819 */ /* 0x000fe40000001209 */
[----:B------:R-:W-:Y:S02]  /*5190*/  @!P0 SHF.R.U32.HI R5, RZ, 0x10, R47 ;  /* 0x00000010ff058819 */ /* 0x000fe4000001162f */
[C---:B------:R-:W-:Y:S02]  /*51a0*/  @!P0 PRMT R4, R45.reuse, 0x5432, R4 ;  /* 0x000054322d048816 */ /* 0x040fe40000000004 */
[----:B------:R-:W-:Y:S02]  /*51b0*/  @!P0 PRMT R2, R6, 0x5432, R2 ;  /* 0x0000543206028816 */ /* 0x000fe40000000002 */
[----:B------:R-:W-:Y:S01]  /*51c0*/  @!P0 SHF.R.U32.HI R3, RZ, 0x10, R9 ;  /* 0x00000010ff038819 */ /* 0x000fe20000011609 */
[C---:B------:R-:W-:Y:S01]  /*51d0*/  @!P0 IMAD.U32 R8, R4.reuse, 0x10000, RZ ;  /* 0x0001000004088824 */ /* 0x040fe200078e00ff */
[----:B-1----:R-:W-:Y:S02]  /*51e0*/  @!P0 PRMT R20, R45, 0x5410, R5 ;  /* 0x000054102d148816 */ /* 0x002fe40000000005 */
[----:B------:R-:W-:Y:S02]  /*51f0*/  @!P0 LOP3.LUT R14, R4, 0xffff0000, RZ, 0xc0, !PT ;  /* 0xffff0000040e8812 */ /* 0x000fe400078ec0ff */
[----:B------:R-:W-:Y:S01]  /*5200*/  @!P0 PRMT R6, R6, 0x5410, R3 ;  /* 0x0000541006068816 */ /* 0x000fe20000000003 */
[C---:B------:R-:W-:Y:S01]  /*5210*/  @!P0 IMAD.U32 R3, R2.reuse, 0x10000, RZ ;  /* 0x0001000002038824 */ /* 0x040fe200078e00ff */
[----:B------:R-:W-:Y:S01]  /*5220*/  @!P0 LOP3.LUT R4, R2, 0xffff0000, RZ, 0xc0, !PT ;  /* 0xffff000002048812 */ /* 0x000fe200078ec0ff */
[C---:B--2---:R-:W-:Y:S01]  /*5230*/  @!P0 IMAD.U32 R15, R17.reuse, 0x10000, RZ ;  /* 0x00010000110f8824 */ /* 0x044fe200078e00ff */
[C---:B------:R-:W-:Y:S02]  /*5240*/  @!P0 LOP3.LUT R7, R16.reuse, 0xffff0000, RZ, 0xc0, !PT ;  /* 0xffff000010078812 */ /* 0x040fe400078ec0ff */
[----:B------:R-:W-:Y:S02]  /*5250*/  @!P0 LOP3.LUT R5, R17, 0xffff0000, RZ, 0xc0, !PT ;  /* 0xffff000011058812 */ /* 0x000fe400078ec0ff */
[----:B------:R-:W-:Y:S01]  /*5260*/  @!P0 SHF.L.U32 R9, R16, 0x10, RZ ;  /* 0x0000001010098819 */ /* 0x000fe200000006ff */
[----:B------:R-:W-:Y:S01]  /*5270*/  @!P0 FMUL.FTZ R22, R7, R8 ;  /* 0x0000000807168220 */ /* 0x000fe20000410000 */
[----:B------:R-:W-:Y:S01]  /*5280*/  @!P0 SHF.L.U32 R21, R19, 0x10, RZ ;  /* 0x0000001013158819 */ /* 0x000fe200000006ff */
[----:B------:R-:W-:Y:S02]  /*5290*/  @!P0 FMUL.FTZ R23, R5, R14 ;  /* 0x0000000e05178220 */ /* 0x000fe40000410000 */
[-C--:B------:R-:W-:Y:S01]  /*52a0*/  @!P0 FMUL.FTZ R2, R7, R3.reuse ;  /* 0x0000000307028220 */ /* 0x080fe20000410000 */
[----:B------:R-:W-:Y:S01]  /*52b0*/  @!P0 LOP3.LUT R7, R19, 0xffff0000, RZ, 0xc0, !PT ;  /* 0xffff000013078812 */ /* 0x000fe200078ec0ff */
[----:B------:R-:W-:Y:S02]  /*52c0*/  @!P0 FFMA.FTZ R22, R9, R3, -R22 ;  /* 0x0000000309168223 */ /* 0x000fe40000010816 */
[-C--:B------:R-:W-:Y:S02]  /*52d0*/  @!P0 FMUL.FTZ R3, R5, R4.reuse ;  /* 0x0000000405038220 */ /* 0x080fe40000410000 */
[----:B------:R-:W-:Y:S01]  /*52e0*/  @!P0 FFMA.FTZ R23, R15, R4, -R23 ;  /* 0x000000040f178223 */ /* 0x000fe20000010817 */
[----:B------:R-:W-:Y:S01]  /*52f0*/  @!P0 LOP3.LUT R4, R18, 0xffff0000, RZ, 0xc0, !PT ;  /* 0xffff000012048812 */ /* 0x000fe200078ec0ff */
        /* <DEDUP_REMOVED lines=8> */
[-C--:B------:R-:W-:Y:S02]  /*5380*/  @!P0 FMUL.FTZ R4, R4, R5.reuse ;  /* 0x0000000504048220 */ /* 0x080fe40000410000 */
        /* <DEDUP_REMOVED lines=16> */
.L_x_1589:
        /* <DEDUP_REMOVED lines=22> */
[C-C-:B------:R-:W-:Y:S02]  /*55f0*/  @!P3 IADD3.X R9, R103.reuse, R125, R7.reuse, P1, P0 ;  /* 0x0000007d6709b210 */ /* 0x140fe40000fe0407 */
        /* <DEDUP_REMOVED lines=10> */
[----:B------:R-:W2:Y:S01]  /*56a0*/  @!P4 LDG.E.128 R28, [R32.64] ;  /* 0x0000000a201cc981 */ /* 0x000ea2000c1e1d00 */
[----:B------:R-:W-:Y:S02]  /*56b0*/  @!P4 LEA.HI.X R3, R5, c[0x0][0x28c], R4, 0x1, P0 ;  /* 0x0000a3000503ca11 */ /* 0x000fe400000f0c04 */
[C---:B------:R-:W-:Y:S04]  /*56c0*/  @!P3 LEA R26, P0, R8.reuse, c[0x0][0x270], 0x1 ;  /* 0x00009c00081aba11 */ /* 0x040fe800078008ff */
[----:B------:R-:W-:Y:S01]  /*56d0*/  @!P3 LEA.HI.X R27, R8, c[0x0][0x274], R6, 0x1, P0 ;  /* 0x00009d00081bba11 */ /* 0x000fe200000f0c06 */
[----:B------:R1:W3:Y:S01]  /*56e0*/  @!P4 LDG.E.128 R64, [R2.64] ;  /* 0x0000000a0240c981 */ /* 0x0002e2000c1e1d00 */
[C---:B------:R-:W-:Y:S04]  /*56f0*/  @!P3 LEA R24, P0, R14.reuse, c[0x0][0x288], 0x1 ;  /* 0x0000a2000e18ba11 */ /* 0x040fe800078008ff */
[----:B------:R-:W-:Y:S02]  /*5700*/  @!P3 LEA.HI.X R25, R14, c[0x0][0x28c], R9, 0x1, P0 ;  /* 0x0000a3000e19ba11 */ /* 0x000fe400000f0c09 */
[C---:B------:R-:W-:Y:S03]  /*5710*/  @!P2 LEA R8, P0, R16.reuse, c[0x0][0x270], 0x1 ;  /* 0x00009c001008aa11 */ /* 0x040fe600078008ff */
[----:B------:R-:W4:Y:S01]  /*5720*/  @!P3 LDG.E.128 R60, [R24.64] ;  /* 0x0000000a183cb981 */ /* 0x000f22000c1e1d00 */
[----:B------:R-:W-:Y:S02]  /*5730*/  @!P2 LEA.HI.X R9, R16, c[0x0][0x274], R15, 0x1, P0 ;  /* 0x00009d001009aa11 */ /* 0x000fe400000f0c0f */
[C---:B------:R-:W-:Y:S04]  /*5740*/  @!P2 LEA R4, P0, R18.reuse, c[0x0][0x288], 0x1 ;  /* 0x0000a2001204aa11 */ /* 0x040fe800078008ff */
[----:B------:R-:W-:Y:S02]  /*5750*/  @!P2 LEA.HI.X R5, R18, c[0x0][0x28c], R17, 0x1, P0 ;  /* 0x0000a3001205aa11 */ /* 0x000fe400000f0c11 */
[----:B------:R-:W-:Y:S01]  /*5760*/  ISETP.GE.AND P0, PT, R223, R152, PT ;  /* 0x00000098df00720c */ /* 0x000fe20003f06270 */
[----:B------:R-:W-:Y:S01]  /*5770*/  CS2R R18, SRZ ;  /* 0x0000000000127805 */ /* 0x000fe2000001ff00 */
[----:B------:R-:W-:Y:S01]  /*5780*/  CS2R R16, SRZ ;  /* 0x0000000000107805 */ /* 0x000fe2000001ff00 */
[----:B------:R1:W4:Y:S01]  /*5790*/  @!P2 LDG.E.128 R56, [R4.64] ;  /* 0x0000000a0438a981 */ /* 0x000322000c1e1d00 */
[----:B------:R-:W-:Y:S07]  /*57a0*/  ISETP.GE.OR P0, PT, R10, c[0x0][0x27c], P0 ;  /* 0x00009f000a007a0c */ /* 0x000fee0000706670 */
[----:B------:R1:W4:Y:S06]  /*57b0*/  @!P2 LDG.E.128 R16, [R8.64] ;  /* 0x0000000a0810a981 */ /* 0x00032c000c1e1d00 */
[----:B------:R-:W-:Y:S05]  /*57c0*/  @!P0 IADD3 R22, P1, R162, R22, RZ ;  /* 0x00000016a2168210 */ /* 0x000fea0007f3e0ff */
[----:B------:R-:W-:Y:S01]  /*57d0*/  @!P0 IMAD.X R20, R20, 0x1, R104, P1 ;  /* 0x0000000114148824 */ /* 0x000fe200008e0668 */
[C---:B-1----:R-:W-:Y:S04]  /*57e0*/  @!P0 LEA R2, P1, R22.reuse, c[0x0][0x270], 0x1 ;  /* 0x00009c0016028a11 */ /* 0x042fe800078208ff */
[----:B------:R-:W-:Y:S01]  /*57f0*/  @!P0 LEA.HI.X R3, R22, c[0x0][0x274], R20, 0x1, P1 ;  /* 0x00009d0016038a11 */ /* 0x000fe200008f0c14 */
[----:B------:R-:W-:Y:S01]  /*5800*/  CS2R R4, SRZ ;  /* 0x0000000000047805 */ /* 0x000fe2000001ff00 */
[----:B------:R-:W-:Y:S01]  /*5810*/  CS2R R22, SRZ ;  /* 0x0000000000167805 */ /* 0x000fe2000001ff00 */
[----:B------:R-:W-:Y:S01]  /*5820*/  CS2R R20, SRZ ;  /* 0x0000000000147805 */ /* 0x000fe2000001ff00 */
[----:B------:R-:W-:Y:S05]  /*5830*/  @!P0 IADD3 R42, P1, R160, R42, RZ ;  /* 0x0000002aa02a8210 */ /* 0x000fea0007f3e0ff */
[----:B------:R-:W-:Y:S01]  /*5840*/  @!P0 IMAD.X R7, R7, 0x1, R103, P1 ;  /* 0x0000000107078824 */ /* 0x000fe200008e0667 */
[----:B------:R-:W4:Y:S01]  /*5850*/  @!P3 LDG.E.128 R20, [R26.64] ;  /* 0x0000000a1a14b981 */ /* 0x000f22000c1e1d00 */
[C---:B------:R-:W-:Y:S04]  /*5860*/  @!P0 LEA R8, P1, R42.reuse, c[0x0][0x288], 0x1 ;  /* 0x0000a2002a088a11 */ /* 0x040fe800078208ff */
[----:B------:R-:W-:Y:S02]  /*5870*/  @!P0 LEA.HI.X R9, R42, c[0x0][0x28c], R7, 0x1, P1 ;  /* 0x0000a3002a098a11 */ /* 0x000fe400008f0c07 */
[----:B------:R-:W-:Y:S01]  /*5880*/  CS2R R6, SRZ ;  /* 0x0000000000067805 */ /* 0x000fe2000001ff00 */
[----:B------:R-:W-:Y:S01]  /*5890*/  CS2R R42, SRZ ;  /* 0x00000000002a7805 */ /* 0x000fe2000001ff00 */
[----:B------:R-:W-:Y:S04]  /*58a0*/  ISETP.GE.OR P1, PT, R223, R152, P6 ;  /* 0x00000098df00720c */ /* 0x000fe80003726670 */
        /* <DEDUP_REMOVED lines=8> */
[----:B---3--:R-:W-:Y:S02]  /*5930*/  IMAD.MOV.U32 R9, RZ, RZ, R66 ;  /* 0x000000ffff097224 */ /* 0x008fe400078e0042 */
[----:B------:R-:W-:Y:S01]  /*5940*/  IMAD.MOV.U32 R8, RZ, RZ, R67 ;  /* 0x000000ffff087224 */ /* 0x000fe200078e0043 */
[----:B------:R-:W-:Y:S01]  /*5950*/  PRMT R34, R2, 0x5410, R3 ;  /* 0x0000541002227816 */ /* 0x000fe20000000003 */
[----:B------:R-:W-:Y:S02]  /*5960*/  IMAD.MOV.U32 R3, RZ, RZ, R64 ;  /* 0x000000ffff037224 */ /* 0x000fe400078e0040 */
[----:B------:R-:W-:Y:S01]  /*5970*/  IMAD.MOV.U32 R2, RZ, RZ, R65 ;  /* 0x000000ffff027224 */ /* 0x000fe200078e0041 */
[----:B------:R-:W-:Y:S04]  /*5980*/  PRMT R74, R9, 0x5410, R8 ;  /* 0x00005410094a7816 */ /* 0x000fe80000000008 */
[----:B------:R-:W-:Y:S01]  /*5990*/  PRMT R75, R2, 0x5410, R3 ;  /* 0x00005410024b7816 */ /* 0x000fe20000000003 */
[----:B----4-:R-:W-:Y:S02]  /*59a0*/  IMAD.MOV.U32 R9, RZ, RZ, R22 ;  /* 0x000000ffff097224 */ /* 0x010fe400078e0016 */
        /* <DEDUP_REMOVED lines=25> */
[----:B------:R-:W1:Y:S01]  /*5b40*/  LDS.128 R24, [R148+0x8100] ;  /* 0x0081000094187984 */ /* 0x000e620000000c00 */
[----:B-----5:R-:W-:Y:S02]  /*5b50*/  IMAD.MOV.U32 R37, RZ, RZ, R43 ;  /* 0x000000ffff257224 */ /* 0x020fe400078e002b */
[----:B------:R-:W-:Y:S01]  /*5b60*/  IMAD.MOV.U32 R38, RZ, RZ, R40 ;  /* 0x000000ffff267224 */ /* 0x000fe200078e0028 */
[----:B------:R-:W-:Y:S01]  /*5b70*/  @!P0 SHF.R.U64 R40, R40, 0x10, R41 ;  /* 0x0000001028288819 */ /* 0x000fe20000001229 */
[----:B------:R-:W-:Y:S01]  /*5b80*/  IMAD.X R2, R153, 0x1, R117, P1 ;  /* 0x0000000199027824 */ /* 0x000fe200008e0675 */
[-C--:B------:R-:W-:Y:S01]  /*5b90*/  IADD3 R9, P2, P1, R168, R3.reuse, R151 ;  /* 0x00000003a8097210 */ /* 0x080fe2000795e097 */
[--C-:B------:R-:W-:Y:S01]  /*5ba0*/  IMAD.MOV.U32 R36, RZ, RZ, R41.reuse ;  /* 0x000000ffff247224 */ /* 0x100fe200078e0029 */
[----:B------:R-:W-:Y:S01]  /*5bb0*/  @!P0 SHF.R.U32.HI R41, RZ, 0x10, R41 ;  /* 0x00000010ff298819 */ /* 0x000fe20000011629 */
[----:B------:R-:W2:Y:S01]  /*5bc0*/  LDS.128 R68, [R149+0x8100] ;  /* 0x0081000095447984 */ /* 0x000ea20000000c00 */
[-C--:B------:R-:W-:Y:S01]  /*5bd0*/  IADD3.X R8, R107, R2.reuse, R141, P2, P1 ;  /* 0x000000026b087210 */ /* 0x080fe200017e248d */
[----:B------:R-:W-:Y:S01]  /*5be0*/  IMAD.MOV.U32 R44, RZ, RZ, R42 ;  /* 0x000000ffff2c7224 */ /* 0x000fe200078e002a */
[----:B------:R-:W-:Y:S02]  /*5bf0*/  ISETP.GE.AND P1, PT, R150, c[0x0][0x1d4], PT ;  /* 0x0000750096007a0c */ /* 0x000fe40003f26270 */
[----:B------:R-:W-:Y:S02]  /*5c00*/  @!P0 PRMT R40, R38, 0x5410, R40 ;  /* 0x0000541026288816 */ /* 0x000fe40000000028 */
[----:B------:R-:W-:Y:S02]  /*5c10*/  @!P0 PRMT R41, R36, 0x5410, R41 ;  /* 0x0000541024298816 */ /* 0x000fe40000000029 */
[--C-:B------:R-:W-:Y:S02]  /*5c20*/  @!P0 SHF.R.U64 R42, R42, 0x10, R43.reuse ;  /* 0x000000102a2a8819 */ /* 0x100fe4000000122b */
[----:B------:R-:W-:Y:S02]  /*5c30*/  @!P0 SHF.R.U32.HI R43, RZ, 0x10, R43 ;  /* 0x00000010ff2b8819 */ /* 0x000fe4000001162b */
[----:B------:R-:W-:Y:S01]  /*5c40*/  @!P0 PRMT R38, R44, 0x5410, R42 ;  /* 0x000054102c268816 */ /* 0x000fe2000000002a */
[----:B------:R-:W-:Y:S01]  /*5c50*/  @!P0 IMAD.U32 R42, R41, 0x10000, RZ ;  /* 0x00010000292a8824 */ /* 0x000fe200078e00ff */
[----:B------:R-:W-:Y:S02]  /*5c60*/  @!P0 PRMT R52, R37, 0x5410, R43 ;  /* 0x0000541025348816 */ /* 0x000fe4000000002b */
[----:B------:R-:W-:Y:S01]  /*5c70*/  @!P1 IADD3 R3, P3, P2, R168, R3, R150 ;  /* 0x00000003a8039210 */ /* 0x000fe20007a7e096 */
[----:B------:R-:W-:Y:S01]  /*5c80*/  @!P0 IMAD.U32 R46, R38, 0x10000, RZ ;  /* 0x00010000262e8824 */ /* 0x000fe200078e00ff */
[----:B------:R-:W-:Y:S01]  /*5c90*/  @!P0 LOP3.LUT R44, R41, 0xffff0000, RZ, 0xc0, !PT ;  /* 0xffff0000292c8812 */ /* 0x000fe200078ec0ff */
[----:B------:R-:W-:Y:S01]  /*5ca0*/  @!P0 IMAD.U32 R50, R52, 0x10000, RZ ;  /* 0x0001000034328824 */ /* 0x000fe200078e00ff */
[----:B------:R-:W-:Y:S02]  /*5cb0*/  @!P1 IADD3.X R2, R107, R2, R140, P3, P2 ;  /* 0x000000026b029210 */ /* 0x000fe40001fe448c */
[C---:B------:R-:W-:Y:S02]  /*5cc0*/  LEA R240, P2, R9.reuse, c[0x0][0x1c8], 0x1 ;  /* 0x0000720009f07a11 */ /* 0x040fe400078408ff */
[----:B------:R-:W-:Y:S02]  /*5cd0*/  @!P0 LOP3.LUT R48, R38, 0xffff0000, RZ, 0xc0, !PT ;  /* 0xffff000026308812 */ /* 0x000fe400078ec0ff */
[----:B------:R-:W-:Y:S02]  /*5ce0*/  LEA.HI.X R241, R9, c[0x0][0x1cc], R8, 0x1, P2 ;  /* 0x0000730009f17a11 */ /* 0x000fe400010f0c08 */
[----:B------:R-:W-:Y:S01]  /*5cf0*/  @!P1 LEA R238, P2, R3, c[0x0][0x1c8], 0x1 ;  /* 0x0000720003ee9a11 */ /* 0x000fe200078408ff */
[----:B-1----:R-:W-:Y:S01]  /*5d00*/  @!P0 IMAD.U32 R38, R27, 0x10000, RZ ;  /* 0x000100001b268824 */ /* 0x002fe200078e00ff */
[----:B------:R-:W-:Y:S02]  /*5d10*/  @!P0 SHF.R.U32.HI R8, RZ, 0x10, R5 ;  /* 0x00000010ff088819 */ /* 0x000fe40000011605 */
[----:B------:R-:W-:Y:S01]  /*5d20*/  @!P1 LEA.HI.X R239, R3, c[0x0][0x1cc], R2, 0x1, P2 ;  /* 0x0000730003ef9a11 */ /* 0x000fe200010f0c02 */
[----:B------:R-:W-:Y:S01]  /*5d30*/  IMAD.MOV.U32 R3, RZ, RZ, R4 ;  /* 0x000000ffff037224 */ /* 0x000fe200078e0004 */
[----:B------:R-:W-:Y:S01]  /*5d40*/  MOV R2, R5 ;  /* 0x0000000500027202 */ /* 0x000fe20000000f00 */
[----:B------:R-:W-:Y:S01]  /*5d50*/  @!P0 FMUL.FTZ R244, R38, R50 ;  /* 0x0000003226f48220 */ /* 0x000fe20000410000 */
[----:B------:R-:W-:Y:S01]  /*5d60*/  @!P0 SHF.R.U64 R9, R6, 0x10, R7 ;  /* 0x0000001006098819 */ /* 0x000fe20000001207 */
[C---:B--2---:R-:W-:Y:S01]  /*5d70*/  @!P0 IMAD.U32 R43, R69.reuse, 0x10000, RZ ;  /* 0x00010000452b8824 */ /* 0x044fe200078e00ff */
[C---:B------:R-:W-:Y:S02]  /*5d80*/  @!P0 SHF.L.U32 R37, R68.reuse, 0x10, RZ ;  /* 0x0000001044258819 */ /* 0x040fe400000006ff */
[----:B------:R-:W-:Y:S02]  /*5d90*/  @!P0 LOP3.LUT R41, R68, 0xffff0000, RZ, 0xc0, !PT ;  /* 0xffff000044298812 */ /* 0x000fe400078ec0ff */
[----:B------:R-:W-:Y:S02]  /*5da0*/  @!P0 LOP3.LUT R45, R69, 0xffff0000, RZ, 0xc0, !PT ;  /* 0xffff0000452d8812 */ /* 0x000fe400078ec0ff */
[C---:B------:R-:W-:Y:S02]  /*5db0*/  @!P0 SHF.L.U32 R47, R70.reuse, 0x10, RZ ;  /* 0x00000010462f8819 */ /* 0x040fe400000006ff */
[----:B------:R-:W-:Y:S02]  /*5dc0*/  @!P0 LOP3.LUT R49, R70, 0xffff0000, RZ, 0xc0, !PT ;  /* 0xffff000046318812 */ /* 0x000fe400078ec0ff */
[C---:B------:R-:W-:Y:S02]  /*5dd0*/  @!P0 SHF.L.U32 R51, R71.reuse, 0x10, RZ ;  /* 0x0000001047338819 */ /* 0x040fe400000006ff */
[----:B------:R-:W-:Y:S02]  /*5de0*/  @!P0 LOP3.LUT R53, R71, 0xffff0000, RZ, 0xc0, !PT ;  /* 0xffff000047358812 */ /* 0x000fe400078ec0ff */
[----:B------:R-:W-:Y:S01]  /*5df0*/  @!P0 PRMT R36, R2, 0x5410, R8 ;  /* 0x0000541002248816 */ /* 0x000fe20000000008 */
[----:B------:R-:W-:Y:S01]  /*5e00*/  @!P0 IMAD.U32 R2, R24, 0x10000, RZ ;  /* 0x0001000018028824 */ /* 0x000fe200078e00ff */
[----:B------:R-:W-:Y:S01]  /*5e10*/  @!P0 PRMT R6, R6, 0x5410, R9 ;  /* 0x0000541006068816 */ /* 0x000fe20000000009 */
[C---:B------:R-:W-:Y:S01]  /*5e20*/  @!P0 IMAD.U32 R9, R40.reuse, 0x10000, RZ ;  /* 0x0001000028098824 */ /* 0x040fe200078e00ff */
[----:B------:R-:W-:Y:S02]  /*5e30*/  @!P0 LOP3.LUT R40, R40, 0xffff0000, RZ, 0xc0, !PT ;  /* 0xffff000028288812 */ /* 0x000fe400078ec0ff */
[----:B------:R-:W-:Y:S01]  /*5e40*/  @!P0 LOP3.LUT R52, R52, 0xffff0000, RZ, 0xc0, !PT ;  /* 0xffff000034348812 */ /* 0x000fe200078ec0ff */
[----:B------:R-:W-:Y:S01]  /*5e50*/  @!P0 FMUL.FTZ R198, R2, R9 ;  /* 0x0000000902c68220 */ /* 0x000fe20000410000 */
[----:B------:R-:W-:Y:S01]  /*5e60*/  @!P0 SHF.R.U64 R4, R4, 0x10, R5 ;  /* 0x0000001004048819 */ /* 0x000fe20000001205 */
[--C-:B------:R-:W-:Y:S01]  /*5e70*/  IMAD.MOV.U32 R5, RZ, RZ, R7.reuse ;  /* 0x000000ffff057224 */ /* 0x100fe200078e0007 */
[----:B------:R-:W-:Y:S02]  /*5e80*/  @!P0 SHF.R.U32.HI R7, RZ, 0x10, R7 ;  /* 0x00000010ff078819 */ /* 0x000fe40000011607 */
[----:B------:R-:W-:Y:S02]  /*5e90*/  @!P0 PRMT R3, R3, 0x5410, R4 ;  /* 0x0000541003038816 */ /* 0x000fe40000000004 */
[----:B------:R-:W-:Y:S01]  /*5ea0*/  @!P0 PRMT R8, R5, 0x5410, R7 ;  /* 0x0000541005088816 */ /* 0x000fe20000000007 */
[----:B------:R-:W-:Y:S01]  /*5eb0*/  @!P0 IMAD.U32 R5, R36, 0x10000, RZ ;  /* 0x0001000024058824 */ /* 0x000fe200078e00ff */
[----:B------:R-:W-:Y:S01]  /*5ec0*/  @!P0 SHF.L.U32 R7, R25, 0x10, RZ ;  /* 0x0000001019078819 */ /* 0x000fe200000006ff */
[----:B------:R-:W-:Y:S04]  /*5ed0*/  @!P0 IMAD.U32 R4, R3, 0x10000, RZ ;  /* 0x0001000003048824 */ /* 0x000fe800078e00ff */
[----:B------:R-:W-:Y:S02]  /*5ee0*/  @!P0 FMUL.FTZ R199, R7, R42 ;  /* 0x0000002a07c78220 */ /* 0x000fe40000410000 */
[-C--:B------:R-:W-:Y:S02]  /*5ef0*/  @!P0 FMUL.FTZ R2, R2, R4.reuse ;  /* 0x0000000402028220 */ /* 0x080fe40000410000 */
[----:B------:R-:W-:Y:S02]  /*5f00*/  @!P0 FFMA.FTZ R198, R37, R4, -R198 ;  /* 0x0000000425c68223 */ /* 0x000fe400000108c6 */
[-C--:B------:R-:W-:Y:S01]  /*5f10*/  @!P0 FMUL.FTZ R4, R7, R5.reuse ;  /* 0x0000000507048220 */ /* 0x080fe20000410000 */
[----:B------:R-:W-:Y:S01]  /*5f20*/  @!P0 LOP3.LUT R7, R24, 0xffff0000, RZ, 0xc0, !PT ;  /* 0xffff000018078812 */ /* 0x000fe200078ec0ff */
[----:B------:R-:W-:Y:S01]  /*5f30*/  @!P0 FFMA.FTZ R199, R43, R5, -R199 ;  /* 0x000000052bc78223 */ /* 0x000fe200000108c7 */
[----:B------:R-:W-:Y:S01]  /*5f40*/  @!P0 LOP3.LUT R5, R25, 0xffff0000, RZ, 0xc0, !PT ;  /* 0xffff000019058812 */ /* 0x000fe200078ec0ff */
[----:B------:R-:W-:Y:S01]  /*5f50*/  @!P0 FFMA.FTZ R2, R9, R37, R2 ;  /* 0x0000002509028223 */ /* 0x000fe20000010002 */
[----:B------:R-:W-:Y:S01]  /*5f60*/  @!P0 LOP3.LUT R9, R36, 0xffff0000, RZ, 0xc0, !PT ;  /* 0xffff000024098812 */ /* 0x000fe200078ec0ff */
[----:B------:R-:W-:Y:S01]  /*5f70*/  @!P0 FMUL.FTZ R206, R7, R40 ;  /* 0x0000002807ce8220 */ /* 0x000fe20000410000 */
[----:B------:R-:W-:Y:S01]  /*5f80*/  @!P0 LOP3.LUT R36, R3, 0xffff0000, RZ, 0xc0, !PT ;  /* 0xffff000003248812 */ /* 0x000fe200078ec0ff */
[----:B------:R-:W-:Y:S02]  /*5f90*/  @!P0 FMUL.FTZ R205, R5, R44 ;  /* 0x0000002c05cd8220 */ /* 0x000fe40000410000 */
[C---:B------:R-:W-:Y:S02]  /*5fa0*/  @!P0 IMAD.U32 R37, R26.reuse, 0x10000, RZ ;  /* 0x000100001a258824 */ /* 0x040fe400078e00ff */
[-C--:B------:R-:W-:Y:S02]  /*5fb0*/  @!P0 FMUL.FTZ R3, R7, R36.reuse ;  /* 0x0000002407038220 */ /* 0x080fe40000410000 */
[----:B------:R-:W-:Y:S01]  /*5fc0*/  @!P0 FFMA.FTZ R206, R41, R36, -R206 ;  /* 0x0000002429ce8223 */ /* 0x000fe200000108ce */
[----:B------:R-:W-:Y:S01]  /*5fd0*/  @!P0 LOP3.LUT R36, R26, 0xffff0000, RZ, 0xc0, !PT ;  /* 0xffff00001a248812 */ /* 0x000fe200078ec0ff */
[----:B------:R-:W-:Y:S02]  /*5fe0*/  @!P0 IMAD.U32 R7, R6, 0x10000, RZ ;  /* 0x0001000006078824 */ /* 0x000fe400078e00ff */
[-C--:B------:R-:W-:Y:S01]  /*5ff0*/  @!P0 FMUL.FTZ R5, R5, R9.reuse ;  /* 0x0000000905058220 */ /* 0x080fe20000410000 */
[----:B------:R-:W-:Y:S01]  /*6000*/  @!P0 F2FP.BF16.PACK_AB R198, R206, R198 ;  /* 0x000000c6cec6823e */ /* 0x000fe200000010ff */
[----:B------:R-:W-:Y:S01]  /*6010*/  @!P0 FFMA.FTZ R205, R45, R9, -R205 ;  /* 0x000000092dcd8223 */ /* 0x000fe200000108cd */
[----:B------:R-:W-:Y:S01]  /*6020*/  @!P0 LOP3.LUT R9, R6, 0xffff0000, RZ, 0xc0, !PT ;  /* 0xffff000006098812 */ /* 0x000fe200078ec0ff */
[C---:B------:R-:W-:Y:S01]  /*6030*/  @!P0 FMUL.FTZ R237, R37.reuse, R46 ;  /* 0x0000002e25ed8220 */ /* 0x040fe20000410000 */
[----:B------:R-:W-:Y:S01]  /*6040*/  @!P0 MOV R68, R198 ;  /* 0x000000c600448202 */ /* 0x000fe20000000f00 */
[----:B------:R-:W-:Y:S01]  /*6050*/  @!P0 FMUL.FTZ R6, R37, R7 ;  /* 0x0000000725068220 */ /* 0x000fe20000410000 */
[----:B------:R-:W-:Y:S01]  /*6060*/  @!P0 LOP3.LUT R37, R27, 0xffff0000, RZ, 0xc0, !PT ;  /* 0xffff00001b258812 */ /* 0x000fe200078ec0ff */
[C---:B------:R-:W-:Y:S01]  /*6070*/  @!P0 FMUL.FTZ R242, R36.reuse, R48 ;  /* 0x0000003024f28220 */ /* 0x040fe20000410000 */
[----:B------:R-:W-:Y:S01]  /*6080*/  @!P0 F2FP.BF16.PACK_AB R199, R205, R199 ;  /* 0x000000c7cdc7823e */ /* 0x000fe200000010ff */
[----:B------:R-:W-:Y:S02]  /*6090*/  @!P0 FFMA.FTZ R237, R47, R7, -R237 ;  /* 0x000000072fed8223 */ /* 0x000fe400000108ed */
[----:B------:R-:W-:Y:S01]  /*60a0*/  @!P0 FMUL.FTZ R7, R36, R9 ;  /* 0x0000000924078220 */ /* 0x000fe20000410000 */
[----:B------:R-:W-:Y:S01]  /*60b0*/  @!P0 LOP3.LUT R36, R8, 0xffff0000, RZ, 0xc0, !PT ;  /* 0xffff000008248812 */ /* 0x000fe200078ec0ff */
[----:B------:R-:W-:Y:S02]  /*60c0*/  @!P0 FFMA.FTZ R3, R40, R41, R3 ;  /* 0x0000002928038223 */ /* 0x000fe40000010003 */
[----:B------:R-:W-:Y:S02]  /*60d0*/  @!P0 FFMA.FTZ R242, R49, R9, -R242 ;  /* 0x0000000931f28223 */ /* 0x000fe400000108f2 */
[----:B------:R-:W-:Y:S01]  /*60e0*/  @!P0 IMAD.U32 R9, R8, 0x10000, RZ ;  /* 0x0001000008098824 */ /* 0x000fe200078e00ff */
[----:B------:R-:W-:Y:S01]  /*60f0*/  @!P0 F2FP.BF16.PACK_AB R2, R3, R2 ;  /* 0x000000020302823e */ /* 0x000fe200000010ff */
[----:B------:R-:W-:Y:S01]  /*6100*/  @!P0 FMUL.FTZ R243, R37, R52 ;  /* 0x0000003425f38220 */ /* 0x000fe20000410000 */
[----:B------:R-:W-:Y:S01]  /*6110*/  @!P0 F2FP.BF16.PACK_AB R237, R242, R237 ;  /* 0x000000edf2ed823e */ /* 0x000fe200000010ff */
[----:B------:R-:W-:Y:S02]  /*6120*/  @!P0 FFMA.FTZ R4, R42, R43, R4 ;  /* 0x0000002b2a048223 */ /* 0x000fe40000010004 */
[----:B------:R-:W-:Y:S02]  /*6130*/  @!P0 FFMA.FTZ R5, R44, R45, R5 ;  /* 0x0000002d2c058223 */ /* 0x000fe40000010005 */
[-C--:B------:R-:W-:Y:S02]  /*6140*/  @!P0 FMUL.FTZ R8, R38, R9.reuse ;  /* 0x0000000926088220 */ /* 0x080fe40000410000 */
[----:B------:R-:W-:Y:S01]  /*6150*/  @!P0 FFMA.FTZ R38, R51, R9, -R244 ;  /* 0x0000000933268223 */ /* 0x000fe200000108f4 */
[----:B------:R-:W-:Y:S01]  /*6160*/  @!P0 F2FP.BF16.PACK_AB R4, R5, R4 ;  /* 0x000000040504823e */ /* 0x000fe200000010ff */
[-C--:B------:R-:W-:Y:S02]  /*6170*/  @!P0 FFMA.FTZ R243, R53, R36.reuse, -R243 ;  /* 0x0000002435f38223 */ /* 0x080fe400000108f3 */
[----:B------:R-:W-:Y:S02]  /*6180*/  @!P0 FFMA.FTZ R6, R46, R47, R6 ;  /* 0x0000002f2e068223 */ /* 0x000fe40000010006 */
[----:B------:R-:W-:Y:S01]  /*6190*/  @!P0 FMUL.FTZ R9, R37, R36 ;  /* 0x0000002425098220 */ /* 0x000fe20000410000 */
[----:B------:R-:W-:Y:S01]  /*61a0*/  @!P0 F2FP.BF16.PACK_AB R38, R243, R38 ;  /* 0x00000026f326823e */ /* 0x000fe200000010ff */
[----:B------:R-:W-:Y:S02]  /*61b0*/  @!P0 FFMA.FTZ R7, R48, R49, R7 ;  /* 0x0000003130078223 */ /* 0x000fe40000010007 */
[----:B------:R-:W-:Y:S01]  /*61c0*/  @!P0 FFMA.FTZ R8, R50, R51, R8 ;  /* 0x0000003332088223 */ /* 0x000fe20000010008 */
[----:B------:R-:W-:Y:S01]  /*61d0*/  @!P0 MOV R71, R38 ;  /* 0x0000002600478202 */ /* 0x000fe20000000f00 */
[----:B------:R-:W-:Y:S01]  /*61e0*/  @!P0 FFMA.FTZ R9, R52, R53, R9 ;  /* 0x0000003534098223 */ /* 0x000fe20000010009 */
[----:B------:R-:W-:Y:S01]  /*61f0*/  @!P0 F2FP.BF16.PACK_AB R6, R7, R6 ;  /* 0x000000060706823e */ /* 0x000fe200000010ff */
[----:B------:R-:W-:Y:S02]  /*6200*/  @!P0 IMAD.MOV.U32 R69, RZ, RZ, R199 ;  /* 0x000000ffff458224 */ /* 0x000fe400078e00c7 */
        /* <DEDUP_REMOVED lines=8> */
.L_x_1614:
[----:B------:R-:W-:Y:S05]  /*6290*/  BSYNC B0 ;  /* 0x0000000000007941 */ /* 0x000fea0003800000 */
.L_x_1613:
[----:B------:R-:W-:Y:S01]  /*62a0*/  ISETP.GE.OR P1, PT, R220, R152, P6 ;  /* 0x00000098dc00720c */ /* 0x000fe20003726670 */
[----:B------:R-:W-:Y:S01]  /*62b0*/  @!UPT UIADD3 URZ, URZ, URZ, URZ ;  /* 0x0000003f3f3ff290 */ /* 0x000fe2000fffe03f */
[----:B------:R-:W-:Y:S11]  /*62c0*/  BSSY B0, `(.L_x_1615) ;  /* 0x0000071000007945 */ /* 0x000ff60003800000 */
[----:B------:R-:W-:-:S05]  /*62d0*/  @P1 BRA `(.L_x_1616) ;  /* 0x000006f000001947 */ /* 0x000fca0003800000 */
[----:B------:R-:W-:Y:S01]  /*62e0*/  IADD3 R3, P1, R180, R196, RZ ;  /* 0x000000c4b4037210 */ /* 0x000fe20007f3e0ff */
[----:B-1----:R-:W-:Y:S01]  /*62f0*/  LDS.128 R24, [R146+0x8100] ;  /* 0x0081000092187984 */ /* 0x002fe20000000c00 */
[--C-:B-----5:R-:W-:Y:S02]  /*6300*/  @!P0 SHF.R.U64 R6, R64, 0x10, R65.reuse ;  /* 0x0000001040068819 */ /* 0x120fe40000001241 */
[----:B------:R-:W-:Y:S01]  /*6310*/  @!P0 SHF.R.U32.HI R7, RZ, 0x10, R65 ;  /* 0x00000010ff078819 */ /* 0x000fe20000011641 */
[----:B------:R-:W-:Y:S01]  /*6320*/  IMAD.X R2, R153, 0x1, R130, P1 ;  /* 0x0000000199027824 */ /* 0x000fe200008e0682 */
[-C--:B------:R-:W-:Y:S02]  /*6330*/  IADD3 R5, P2, P1, R168, R3.reuse, R151 ;  /* 0x00000003a8057210 */ /* 0x080fe4000795e097 */
[----:B------:R-:W-:Y:S01]  /*6340*/  @!P0 SHF.R.U64 R8, R66, 0x10, R67 ;  /* 0x0000001042088819 */ /* 0x000fe20000001243 */
[----:B------:R-:W1:Y:S01]  /*6350*/  LDS.128 R48, [R147+0x8100] ;  /* 0x0081000093307984 */ /* 0x000e620000000c00 */
[-C--:B------:R-:W-:Y:S02]  /*6360*/  IADD3.X R4, R107, R2.reuse, R141, P2, P1 ;  /* 0x000000026b047210 */ /* 0x080fe400017e248d */
[----:B------:R-:W-:Y:S02]  /*6370*/  ISETP.GE.AND P1, PT, R150, c[0x0][0x1d4], PT ;  /* 0x0000750096007a0c */ /* 0x000fe40003f26270 */
[C---:B------:R-:W-:Y:S02]  /*6380*/  @!P0 PRMT R41, R74.reuse, 0x5410, R8 ;  /* 0x000054104a298816 */ /* 0x040fe40000000008 */
[----:B------:R-:W-:Y:S04]  /*6390*/  @!P0 SHF.R.U32.HI R9, RZ, 0x10, R67 ;  /* 0x00000010ff098819 */ /* 0x000fe80000011643 */
[----:B------:R-:W-:Y:S04]  /*63a0*/  @!P0 PRMT R38, R74, 0x5432, R9 ;  /* 0x000054324a268816 */ /* 0x000fe80000000009 */
[C---:B------:R-:W-:Y:S01]  /*63b0*/  @!P0 LOP3.LUT R45, R38.reuse, 0xffff0000, RZ, 0xc0, !PT ;  /* 0xffff0000262d8812 */ /* 0x040fe200078ec0ff */
[----:B------:R-:W-:Y:S01]  /*63c0*/  @!P0 IMAD.U32 R43, R38, 0x10000, RZ ;  /* 0x00010000262b8824 */ /* 0x000fe200078e00ff */
[----:B------:R-:W-:Y:S01]  /*63d0*/  @!P1 IADD3 R3, P3, P2, R168, R3, R150 ;  /* 0x00000003a8039210 */ /* 0x000fe20007a7e096 */
[C---:B------:R-:W-:Y:S01]  /*63e0*/  @!P0 IMAD.U32 R38, R41.reuse, 0x10000, RZ ;  /* 0x0001000029268824 */ /* 0x040fe200078e00ff */
[----:B------:R-:W-:Y:S02]  /*63f0*/  @!P0 LOP3.LUT R41, R41, 0xffff0000, RZ, 0xc0, !PT ;  /* 0xffff000029298812 */ /* 0x000fe400078ec0ff */
[----:B------:R-:W-:Y:S02]  /*6400*/  @!P1 IADD3.X R2, R107, R2, R140, P3, P2 ;  /* 0x000000026b029210 */ /* 0x000fe40001fe448c */
[C---:B------:R-:W-:Y:S04]  /*6410*/  LEA R70, P2, R5.reuse, c[0x0][0x1c8], 0x1 ;  /* 0x0000720005467a11 */ /* 0x040fe800078408ff */
[----:B------:R-:W-:Y:S02]  /*6420*/  LEA.HI.X R71, R5, c[0x0][0x1cc], R4, 0x1, P2 ;  /* 0x0000730005477a11 */ /* 0x000fe400010f0c04 */
[C---:B------:R-:W-:Y:S02]  /*6430*/  @!P1 LEA R68, P2, R3.reuse, c[0x0][0x1c8], 0x1 ;  /* 0x0000720003449a11 */ /* 0x040fe400078408ff */
[----:B------:R-:W-:Y:S02]  /*6440*/  @!P0 SHF.R.U32.HI R4, RZ, 0x10, R31 ;  /* 0x00000010ff048819 */ /* 0x000fe4000001161f */
[----:B------:R-:W-:Y:S02]  /*6450*/  @!P1 LEA.HI.X R69, R3, c[0x0][0x1cc], R2, 0x1, P2 ;  /* 0x0000730003459a11 */ /* 0x000fe400010f0c02 */
[--C-:B------:R-:W-:Y:S02]  /*6460*/  @!P0 SHF.R.U64 R2, R28, 0x10, R29.reuse ;  /* 0x000000101c028819 */ /* 0x100fe4000000121d */
[----:B------:R-:W-:Y:S02]  /*6470*/  @!P0 SHF.R.U32.HI R3, RZ, 0x10, R29 ;  /* 0x00000010ff038819 */ /* 0x000fe4000001161d */
[----:B------:R-:W-:Y:S01]  /*6480*/  @!P0 SHF.R.U64 R5, R30, 0x10, R31 ;  /* 0x000000101e058819 */ /* 0x000fe2000000121f */
[----:B-1----:R-:W-:Y:S01]  /*6490*/  @!P0 IMAD.U32 R29, R48, 0x10000, RZ ;  /* 0x00010000301d8824 */ /* 0x002fe200078e00ff */
[----:B------:R-:W-:Y:S01]  /*64a0*/  @!P0 SHF.L.U32 R8, R25, 0x10, RZ ;  /* 0x0000001019088819 */ /* 0x000fe200000006ff */
[----:B------:R-:W-:Y:S01]  /*64b0*/  @!P0 IMAD.U32 R44, R51, 0x10000, RZ ;  /* 0x00010000332c8824 */ /* 0x000fe200078e00ff */
[----:B------:R-:W-:Y:S01]  /*64c0*/  @!P0 LOP3.LUT R37, R49, 0xffff0000, RZ, 0xc0, !PT ;  /* 0xffff000031258812 */ /* 0x000fe200078ec0ff */
[C---:B------:R-:W-:Y:S01]  /*64d0*/  @!P0 IMAD.U32 R40, R50.reuse, 0x10000, RZ ;  /* 0x0001000032288824 */ /* 0x040fe200078e00ff */
[----:B------:R-:W-:Y:S02]  /*64e0*/  @!P0 LOP3.LUT R46, R51, 0xffff0000, RZ, 0xc0, !PT ;  /* 0xffff0000332e8812 */ /* 0x000fe400078ec0ff */
[----:B------:R-:W-:Y:S02]  /*64f0*/  @!P0 LOP3.LUT R42, R50, 0xffff0000, RZ, 0xc0, !PT ;  /* 0xffff0000322a8812 */ /* 0x000fe400078ec0ff */
[----:B------:R-:W-:Y:S02]  /*6500*/  @!P0 PRMT R31, R75, 0x5410, R7 ;  /* 0x000054104b1f8816 */ /* 0x000fe40000000007 */
[C---:B------:R-:W-:Y:S02]  /*6510*/  @!P0 PRMT R7, R35.reuse, 0x5410, R4 ;  /* 0x0000541023078816 */ /* 0x040fe40000000004 */
[----:B------:R-:W-:Y:S01]  /*6520*/  @!P0 PRMT R28, R35, 0x5432, R5 ;  /* 0x00005432231c8816 */ /* 0x000fe20000000005 */
[----:B------:R-:W-:Y:S01]  /*6530*/  @!P0 IMAD.U32 R35, R49, 0x10000, RZ ;  /* 0x0001000031238824 */ /* 0x000fe200078e00ff */
[----:B------:R-:W-:Y:S02]  /*6540*/  @!P0 LOP3.LUT R36, R31, 0xffff0000, RZ, 0xc0, !PT ;  /* 0xffff00001f248812 */ /* 0x000fe400078ec0ff */
[----:B------:R-:W-:Y:S02]  /*6550*/  @!P0 PRMT R30, R75, 0x5432, R6 ;  /* 0x000054324b1e8816 */ /* 0x000fe40000000006 */
[----:B------:R-:W-:Y:S01]  /*6560*/  @!P0 PRMT R6, R34, 0x5432, R2 ;  /* 0x0000543222068816 */ /* 0x000fe20000000002 */
[----:B------:R-:W-:Y:S01]  /*6570*/  @!P0 IMAD.U32 R2, R24, 0x10000, RZ ;  /* 0x0001000018028824 */ /* 0x000fe200078e00ff */
[----:B------:R-:W-:Y:S01]  /*6580*/  @!P0 PRMT R3, R34, 0x5410, R3 ;  /* 0x0000541022038816 */ /* 0x000fe20000000003 */
[C---:B------:R-:W-:Y:S01]  /*6590*/  @!P0 IMAD.U32 R9, R30.reuse, 0x10000, RZ ;  /* 0x000100001e098824 */ /* 0x040fe200078e00ff */
[----:B------:R-:W-:Y:S01]  /*65a0*/  @!P0 LOP3.LUT R30, R30, 0xffff0000, RZ, 0xc0, !PT ;  /* 0xffff00001e1e8812 */ /* 0x000fe200078ec0ff */
[----:B------:R-:W-:Y:S01]  /*65b0*/  @!P0 IMAD.U32 R34, R31, 0x10000, RZ ;  /* 0x000100001f228824 */ /* 0x000fe200078e00ff */
[----:B------:R-:W-:Y:S01]  /*65c0*/  @!P0 LOP3.LUT R31, R48, 0xffff0000, RZ, 0xc0, !PT ;  /* 0xffff0000301f8812 */ /* 0x000fe200078ec0ff */
[C---:B------:R-:W-:Y:S01]  /*65d0*/  @!P0 IMAD.U32 R4, R6.reuse, 0x10000, RZ ;  /* 0x0001000006048824 */ /* 0x040fe200078e00ff */
[----:B------:R-:W-:Y:S01]  /*65e0*/  @!P0 LOP3.LUT R6, R6, 0xffff0000, RZ, 0xc0, !PT ;  /* 0xffff000006068812 */ /* 0x000fe200078ec0ff */
[C---:B------:R-:W-:Y:S01]  /*65f0*/  @!P0 IMAD.U32 R5, R3.reuse, 0x10000, RZ ;  /* 0x0001000003058824 */ /* 0x040fe200078e00ff */
[----:B------:R-:W-:Y:S01]  /*6600*/  @!P0 LOP3.LUT R3, R3, 0xffff0000, RZ, 0xc0, !PT ;  /* 0xffff000003038812 */ /* 0x000fe200078ec0ff */
[----:B------:R-:W-:Y:S02]  /*6610*/  @!P0 FMUL.FTZ R47, R2, R9 ;  /* 0x00000009022f8220 */ /* 0x000fe40000410000 */
        /* <DEDUP_REMOVED lines=11> */
[C---:B------:R-:W-:Y:S02]  /*66d0*/  @!P0 FMUL.FTZ R53, R5.reuse, R36 ;  /* 0x0000002405358220 */ /* 0x040fe40000410000 */
[-C--:B------:R-:W-:Y:S02]  /*66e0*/  @!P0 FMUL.FTZ R5, R5, R3.reuse ;  /* 0x0000000305058220 */ /* 0x080fe40000410000 */
[----:B------:R-:W-:Y:S02]  /*66f0*/  @!P0 FFMA.FTZ R53, R37, R3, -R53 ;  /* 0x0000000325358223 */ /* 0x000fe40000010835 */
[-C--:B------:R-:W-:Y:S01]  /*6700*/  @!P0 FMUL.FTZ R3, R8, R6.reuse ;  /* 0x0000000608038220 */ /* 0x080fe20000410000 */
[----:B------:R-:W-:Y:S01]  /*6710*/  @!P0 SHF.L.U32 R8, R27, 0x10, RZ ;  /* 0x000000101b088819 */ /* 0x000fe200000006ff */
[----:B------:R-:W-:Y:S01]  /*6720*/  @!P0 FFMA.FTZ R64, R31, R6, -R64 ;  /* 0x000000061f408223 */ /* 0x000fe20000010840 */
[----:B------:R-:W-:Y:S01]  /*6730*/  @!P0 F2FP.BF16.PACK_AB R52, R53, R52 ;  /* 0x000000343534823e */ /* 0x000fe200000010ff */
[C---:B------:R-:W-:Y:S01]  /*6740*/  @!P0 IMAD.U32 R6, R7.reuse, 0x10000, RZ ;  /* 0x0001000007068824 */ /* 0x040fe200078e00ff */
[----:B------:R-:W-:Y:S01]  /*6750*/  @!P0 LOP3.LUT R7, R7, 0xffff0000, RZ, 0xc0, !PT ;  /* 0xffff000007078812 */ /* 0x000fe200078ec0ff */
[----:B------:R-:W-:Y:S01]  /*6760*/  @!P0 FMUL.FTZ R65, R8, R43 ;  /* 0x0000002b08418220 */ /* 0x000fe20000410000 */
[----:B------:R-:W-:Y:S01]  /*6770*/  @!P0 MOV R49, R52 ;  /* 0x0000003400318202 */ /* 0x000fe20000000f00 */
[C---:B------:R-:W-:Y:S01]  /*6780*/  @!P0 FMUL.FTZ R66, R9.reuse, R45 ;  /* 0x0000002d09428220 */ /* 0x040fe20000410000 */
[----:B------:R-:W-:Y:S01]  /*6790*/  @!P0 F2FP.BF16.PACK_AB R47, R64, R47 ;  /* 0x0000002f402f823e */ /* 0x000fe200000010ff */
[-C--:B------:R-:W-:Y:S02]  /*67a0*/  @!P0 FMUL.FTZ R8, R8, R6.reuse ;  /* 0x0000000608088220 */ /* 0x080fe40000410000 */
[----:B------:R-:W-:Y:S01]  /*67b0*/  @!P0 FFMA.FTZ R65, R44, R6, -R65 ;  /* 0x000000062c418223 */ /* 0x000fe20000010841 */
[----:B------:R-:W-:Y:S01]  /*67c0*/  @!P0 SHF.L.U32 R6, R26, 0x10, RZ ;  /* 0x000000101a068819 */ /* 0x000fe200000006ff */
[-C--:B------:R-:W-:Y:S02]  /*67d0*/  @!P0 FMUL.FTZ R9, R9, R7.reuse ;  /* 0x0000000709098220 */ /* 0x080fe40000410000 */
[----:B------:R-:W-:Y:S02]  /*67e0*/  @!P0 FFMA.FTZ R66, R46, R7, -R66 ;  /* 0x000000072e428223 */ /* 0x000fe40000010842 */
[C---:B------:R-:W-:Y:S01]  /*67f0*/  @!P0 IMAD.U32 R7, R28.reuse, 0x10000, RZ ;  /* 0x000100001c078824 */ /* 0x040fe200078e00ff */
[----:B------:R-:W-:Y:S01]  /*6800*/  @!P0 LOP3.LUT R28, R28, 0xffff0000, RZ, 0xc0, !PT ;  /* 0xffff00001c1c8812 */ /* 0x000fe200078ec0ff */
[----:B------:R-:W-:Y:S01]  /*6810*/  @!P0 FMUL.FTZ R74, R6, R38 ;  /* 0x00000026064a8220 */ /* 0x000fe20000410000 */
[----:B------:R-:W-:Y:S01]  /*6820*/  @!P0 F2FP.BF16.PACK_AB R65, R66, R65 ;  /* 0x000000414241823e */ /* 0x000fe200000010ff */
[----:B------:R-:W-:Y:S02]  /*6830*/  @!P0 FMUL.FTZ R67, R29, R41 ;  /* 0x000000291d438220 */ /* 0x000fe40000410000 */
[----:B------:R-:W-:Y:S02]  /*6840*/  @!P0 FFMA.FTZ R3, R30, R31, R3 ;  /* 0x0000001f1e038223 */ /* 0x000fe40000010003 */
[----:B------:R-:W-:Y:S02]  /*6850*/  @!P0 FMUL.FTZ R6, R6, R7 ;  /* 0x0000000706068220 */ /* 0x000fe40000410000 */
[----:B------:R-:W-:Y:S01]  /*6860*/  @!P0 FFMA.FTZ R4, R34, R35, R4 ;  /* 0x0000002322048223 */ /* 0x000fe20000010004 */
[----:B------:R-:W-:Y:S01]  /*6870*/  @!P0 F2FP.BF16.PACK_AB R2, R3, R2 ;  /* 0x000000020302823e */ /* 0x000fe200000010ff */
[----:B------:R-:W-:Y:S02]  /*6880*/  @!P0 FFMA.FTZ R74, R40, R7, -R74 ;  /* 0x00000007284a8223 */ /* 0x000fe4000001084a */
[-C--:B------:R-:W-:Y:S02]  /*6890*/  @!P0 FMUL.FTZ R7, R29, R28.reuse ;  /* 0x0000001c1d078220 */ /* 0x080fe40000410000 */
[----:B------:R-:W-:Y:S02]  /*68a0*/  @!P0 FFMA.FTZ R67, R42, R28, -R67 ;  /* 0x0000001c2a438223 */ /* 0x000fe40000010843 */
[----:B------:R-:W-:Y:S02]  /*68b0*/  @!P0 FFMA.FTZ R5, R36, R37, R5 ;  /* 0x0000002524058223 */ /* 0x000fe40000010005 */
[----:B------:R-:W-:Y:S01]  /*68c0*/  @!P0 FFMA.FTZ R6, R38, R40, R6 ;  /* 0x0000002826068223 */ /* 0x000fe20000010006 */
[----:B------:R-:W-:Y:S01]  /*68d0*/  @!P0 F2FP.BF16.PACK_AB R67, R67, R74 ;  /* 0x0000004a4343823e */ /* 0x000fe200000010ff */
[----:B------:R-:W-:Y:S01]  /*68e0*/  @!P0 FFMA.FTZ R7, R41, R42, R7 ;  /* 0x0000002a29078223 */ /* 0x000fe20000010007 */
[----:B------:R-:W-:Y:S01]  /*68f0*/  @!P0 F2FP.BF16.PACK_AB R4, R5, R4 ;  /* 0x000000040504823e */ /* 0x000fe200000010ff */
[----:B------:R-:W-:Y:S02]  /*6900*/  @!P0 FFMA.FTZ R8, R43, R44, R8 ;  /* 0x0000002c2b088223 */ /* 0x000fe40000010008 */
[----:B------:R-:W-:Y:S01]  /*6910*/  @!P0 FFMA.FTZ R9, R45, R46, R9 ;  /* 0x0000002e2d098223 */ /* 0x000fe20000010009 */
[----:B------:R-:W-:Y:S01]  /*6920*/  @!P0 F2FP.BF16.PACK_AB R6, R7, R6 ;  /* 0x000000060706823e */ /* 0x000fe200000010ff */
[----:B------:R-:W-:Y:S01]  /*6930*/  @!P0 IMAD.MOV.U32 R48, RZ, RZ, R47 ;  /* 0x000000ffff308224 */ /* 0x000fe200078e002f */
[----:B------:R-:W-:Y:S01]  /*6940*/  @!P0 MOV R25, R4 ;  /* 0x0000000400198202 */ /* 0x000fe20000000f00 */
[----:B------:R-:W-:Y:S01]  /*6950*/  @!P0 IMAD.MOV.U32 R50, RZ, RZ, R67 ;  /* 0x000000ffff328224 */ /* 0x000fe200078e0043 */
[----:B------:R-:W-:Y:S01]  /*6960*/  @!P0 F2FP.BF16.PACK_AB R8, R9, R8 ;  /* 0x000000080908823e */ /* 0x000fe200000010ff */
[----:B------:R-:W-:Y:S02]  /*6970*/  @!P0 IMAD.MOV.U32 R51, RZ, RZ, R65 ;  /* 0x000000ffff338224 */ /* 0x000fe400078e0041 */
[----:B------:R-:W-:Y:S02]  /*6980*/  @!P0 IMAD.MOV.U32 R24, RZ, RZ, R2 ;  /* 0x000000ffff188224 */ /* 0x000fe400078e0002 */
[----:B------:R-:W-:Y:S01]  /*6990*/  @!P0 IMAD.MOV.U32 R26, RZ, RZ, R6 ;  /* 0x000000ffff1a8224 */ /* 0x000fe200078e0006 */
[----:B------:R1:W-:Y:S01]  /*69a0*/  STG.E.128 [R70.64], R48 ;  /* 0x0000003046007986 */ /* 0x0003e2000c101d0a */
[----:B------:R-:W-:Y:S07]  /*69b0*/  @!P0 IMAD.MOV.U32 R27, RZ, RZ, R8 ;  /* 0x000000ffff1b8224 */ /* 0x000fee00078e0008 */
[----:B------:R1:W-:Y:S02]  /*69c0*/  @!P1 STG.E.128 [R68.64], R24 ;  /* 0x0000001844009986 */ /* 0x0003e4000c101d0a */
.L_x_1616:
[----:B------:R-:W-:Y:S05]  /*69d0*/  BSYNC B0 ;  /* 0x0000000000007941 */ /* 0x000fea0003800000 */
.L_x_1615:
        /* <DEDUP_REMOVED lines=12> */
[CC--:B------:R-:W-:Y:S02]  /*6aa0*/  IADD3.X R4, R107.reuse, R2.reuse, R141, P2, P1 ;  /* 0x000000026b047210 */ /* 0x0c0fe400017e248d */
[----:B------:R-:W-:Y:S02]  /*6ab0*/  ISETP.GE.AND P1, PT, R150, c[0x0][0x1d4], PT ;  /* 0x0000750096007a0c */ /* 0x000fe40003f26270 */
[----:B------:R-:W-:Y:S02]  /*6ac0*/  @!P0 PRMT R34, R72, 0x5410, R8 ;  /* 0x0000541048228816 */ /* 0x000fe40000000008 */
[----:B------:R-:W-:Y:S09]  /*6ad0*/  @!P0 SHF.R.U32.HI R9, RZ, 0x10, R63 ;  /* 0x00000010ff098819 */ /* 0x000ff2000001163f */
[----:B------:R-:W-:Y:S04]  /*6ae0*/  @!P1 IADD3 R3, P3, P2, R168, R3, R150 ;  /* 0x00000003a8039210 */ /* 0x000fe80007a7e096 */
        /* <DEDUP_REMOVED lines=11> */
[C---:B------:R-:W-:Y:S01]  /*6ba0*/  @!P0 IMAD.U32 R29, R45.reuse, 0x10000, RZ ;  /* 0x000100002d1d8824 */ /* 0x040fe200078e00ff */
[----:B------:R-:W-:Y:S01]  /*6bb0*/  @!P0 LOP3.LUT R31, R45, 0xffff0000, RZ, 0xc0, !PT ;  /* 0xffff00002d1f8812 */ /* 0x000fe200078ec0ff */
[C---:B------:R-:W-:Y:S01]  /*6bc0*/  @!P0 IMAD.U32 R37, R47.reuse, 0x10000, RZ ;  /* 0x000100002f258824 */ /* 0x040fe200078e00ff */
[----:B------:R-:W-:Y:S02]  /*6bd0*/  @!P0 LOP3.LUT R40, R47, 0xffff0000, RZ, 0xc0, !PT ;  /* 0xffff00002f288812 */ /* 0x000fe400078ec0ff */
[C---:B------:R-:W-:Y:S02]  /*6be0*/  @!P0 LOP3.LUT R35, R46.reuse, 0xffff0000, RZ, 0xc0, !PT ;  /* 0xffff00002e238812 */ /* 0x040fe400078ec0ff */
[----:B------:R-:W-:Y:S02]  /*6bf0*/  @!P0 PRMT R23, R73, 0x5410, R7 ;  /* 0x0000541049178816 */ /* 0x000fe40000000007 */
[C---:B------:R-:W-:Y:S02]  /*6c00*/  @!P0 PRMT R7, R33.reuse, 0x5410, R4 ;  /* 0x0000541021078816 */ /* 0x040fe40000000004 */
[----:B------:R-:W-:Y:S01]  /*6c10*/  @!P0 PRMT R20, R33, 0x5432, R5 ;  /* 0x0000543221148816 */ /* 0x000fe20000000005 */
[C---:B------:R-:W-:Y:S01]  /*6c20*/  @!P0 IMAD.U32 R28, R23.reuse, 0x10000, RZ ;  /* 0x00010000171c8824 */ /* 0x040fe200078e00ff */
[----:B------:R-:W-:Y:S01]  /*6c30*/  @!P0 LOP3.LUT R30, R23, 0xffff0000, RZ, 0xc0, !PT ;  /* 0xffff0000171e8812 */ /* 0x000fe200078ec0ff */
[----:B------:R-:W-:Y:S01]  /*6c40*/  @!P0 IMAD.U32 R33, R46, 0x10000, RZ ;  /* 0x000100002e218824 */ /* 0x000fe200078e00ff */
[----:B------:R-:W-:Y:S01]  /*6c50*/  @!P0 LOP3.LUT R23, R44, 0xffff0000, RZ, 0xc0, !PT ;  /* 0xffff00002c178812 */ /* 0x000fe200078ec0ff */
[----:B------:R-:W-:Y:S01]  /*6c60*/  @!P0 FMUL.FTZ R48, R8, R28 ;  /* 0x0000001c08308220 */ /* 0x000fe20000410000 */
[----:B------:R-:W-:Y:S02]  /*6c70*/  @!P0 PRMT R22, R73, 0x5432, R6 ;  /* 0x0000543249168816 */ /* 0x000fe40000000006 */
[----:B------:R-:W-:Y:S01]  /*6c80*/  @!P0 PRMT R6, R32, 0x5432, R2 ;  /* 0x0000543220068816 */ /* 0x000fe20000000002 */
[----:B------:R-:W-:Y:S01]  /*6c90*/  @!P0 IMAD.U32 R2, R24, 0x10000, RZ ;  /* 0x0001000018028824 */ /* 0x000fe200078e00ff */
[----:B------:R-:W-:Y:S02]  /*6ca0*/  @!P0 PRMT R3, R32, 0x5410, R3 ;  /* 0x0000541020038816 */ /* 0x000fe40000000003 */
[----:B------:R-:W-:Y:S01]  /*6cb0*/  @!P0 PRMT R32, R72, 0x5432, R9 ;  /* 0x0000543248208816 */ /* 0x000fe20000000009 */
[C---:B------:R-:W-:Y:S01]  /*6cc0*/  @!P0 IMAD.U32 R9, R22.reuse, 0x10000, RZ ;  /* 0x0001000016098824 */ /* 0x040fe200078e00ff */
[----:B------:R-:W-:Y:S01]  /*6cd0*/  @!P0 LOP3.LUT R22, R22, 0xffff0000, RZ, 0xc0, !PT ;  /* 0xffff000016168812 */ /* 0x000fe200078ec0ff */
[C---:B------:R-:W-:Y:S01]  /*6ce0*/  @!P0 IMAD.U32 R4, R6.reuse, 0x10000, RZ ;  /* 0x0001000006048824 */ /* 0x040fe200078e00ff */
[----:B------:R-:W-:Y:S01]  /*6cf0*/  @!P0 LOP3.LUT R6, R6, 0xffff0000, RZ, 0xc0, !PT ;  /* 0xffff000006068812 */ /* 0x000fe200078ec0ff */
[C---:B------:R-:W-:Y:S01]  /*6d00*/  @!P0 IMAD.U32 R5, R3.reuse, 0x10000, RZ ;  /* 0x0001000003058824 */ /* 0x040fe200078e00ff */
[----:B------:R-:W-:Y:S01]  /*6d10*/  @!P0 LOP3.LUT R3, R3, 0xffff0000, RZ, 0xc0, !PT ;  /* 0xffff000003038812 */ /* 0x000fe200078ec0ff */
[----:B------:R-:W-:Y:S01]  /*6d20*/  @!P0 FMUL.FTZ R41, R2, R9 ;  /* 0x0000000902298220 */ /* 0x000fe20000410000 */
[----:B------:R-:W-:Y:S01]  /*6d30*/  @!P0 LOP3.LUT R38, R32, 0xffff0000, RZ, 0xc0, !PT ;  /* 0xffff000020268812 */ /* 0x000fe200078ec0ff */
[-C--:B------:R-:W-:Y:S02]  /*6d40*/  @!P0 FMUL.FTZ R2, R2, R4.reuse ;  /* 0x0000000402028220 */ /* 0x080fe40000410000 */
[----:B------:R-:W-:Y:S02]  /*6d50*/  @!P0 FFMA.FTZ R41, R21, R4, -R41 ;  /* 0x0000000415298223 */ /* 0x000fe40000010829 */
[-C--:B------:R-:W-:Y:S01]  /*6d60*/  @!P0 FMUL.FTZ R4, R8, R5.reuse ;  /* 0x0000000508048220 */ /* 0x080fe20000410000 */
[----:B------:R-:W-:Y:S01]  /*6d70*/  @!P0 LOP3.LUT R8, R24, 0xffff0000, RZ, 0xc0, !PT ;  /* 0xffff000018088812 */ /* 0x000fe200078ec0ff */
[----:B------:R-:W-:Y:S01]  /*6d80*/  @!P0 FFMA.FTZ R48, R29, R5, -R48 ;  /* 0x000000051d308223 */ /* 0x000fe20000010830 */
[----:B------:R-:W-:Y:S01]  /*6d90*/  @!P0 LOP3.LUT R5, R25, 0xffff0000, RZ, 0xc0, !PT ;  /* 0xffff000019058812 */ /* 0x000fe200078ec0ff */
[----:B------:R-:W-:Y:S02]  /*6da0*/  @!P0 IMAD.U32 R36, R32, 0x10000, RZ ;  /* 0x0001000020248824 */ /* 0x000fe400078e00ff */
[C---:B------:R-:W-:Y:S02]  /*6db0*/  @!P0 FMUL.FTZ R52, R8.reuse, R22 ;  /* 0x0000001608348220 */ /* 0x040fe40000410000 */
[C---:B------:R-:W-:Y:S02]  /*6dc0*/  @!P0 FMUL.FTZ R49, R5.reuse, R30 ;  /* 0x0000001e05318220 */ /* 0x040fe40000410000 */
[-C--:B------:R-:W-:Y:S02]  /*6dd0*/  @!P0 FMUL.FTZ R5, R5, R3.reuse ;  /* 0x0000000305058220 */ /* 0x080fe40000410000 */
[----:B------:R-:W-:Y:S02]  /*6de0*/  @!P0 FFMA.FTZ R49, R31, R3, -R49 ;  /* 0x000000031f318223 */ /* 0x000fe40000010831 */
[-C--:B------:R-:W-:Y:S01]  /*6df0*/  @!P0 FMUL.FTZ R3, R8, R6.reuse ;  /* 0x0000000608038220 */ /* 0x080fe20000410000 */
[----:B------:R-:W-:Y:S01]  /*6e00*/  @!P0 SHF.L.U32 R8, R27, 0x10, RZ ;  /* 0x000000101b088819 */ /* 0x000fe200000006ff */
[----:B------:R-:W-:Y:S01]  /*6e10*/  @!P0 FFMA.FTZ R2, R9, R21, R2 ;  /* 0x0000001509028223 */ /* 0x000fe20000010002 */
[----:B------:R-:W-:Y:S01]  /*6e20*/  @!P0 LOP3.LUT R9, R27, 0xffff0000, RZ, 0xc0, !PT ;  /* 0xffff00001b098812 */ /* 0x000fe200078ec0ff */
[----:B------:R-:W-:Y:S01]  /*6e30*/  @!P0 FFMA.FTZ R52, R23, R6, -R52 ;  /* 0x0000000617348223 */ /* 0x000fe20000010834 */
[----:B------:R-:W-:Y:S01]  /*6e40*/  @!P0 LOP3.LUT R21, R26, 0xffff0000, RZ, 0xc0, !PT ;  /* 0xffff00001a158812 */ /* 0x000fe200078ec0ff */
[----:B------:R-:W-:Y:S01]  /*6e50*/  @!P0 IMAD.U32 R6, R7, 0x10000, RZ ;  /* 0x0001000007068824 */ /* 0x000fe200078e00ff */
[----:B------:R-:W-:Y:S01]  /*6e60*/  @!P0 F2FP.BF16.PACK_AB R48, R49, R48 ;  /* 0x000000303130823e */ /* 0x000fe200000010ff */
[C---:B------:R-:W-:Y:S01]  /*6e70*/  @!P0 FMUL.FTZ R53, R8.reuse, R36 ;  /* 0x0000002408358220 */ /* 0x040fe20000410000 */
[----:B------:R-:W-:Y:S01]  /*6e80*/  @!P0 LOP3.LUT R7, R7, 0xffff0000, RZ, 0xc0, !PT ;  /* 0xffff000007078812 */ /* 0x000fe200078ec0ff */
[----:B------:R-:W-:Y:S01]  /*6e90*/  @!P0 FMUL.FTZ R60, R9, R38 ;  /* 0x00000026093c8220 */ /* 0x000fe20000410000 */
[----:B------:R-:W-:Y:S01]  /*6ea0*/  @!P0 MOV R45, R48 ;  /* 0x00000030002d8202 */ /* 0x000fe20000000f00 */
[-C--:B------:R-:W-:Y:S01]  /*6eb0*/  @!P0 FMUL.FTZ R8, R8, R6.reuse ;  /* 0x0000000608088220 */ /* 0x080fe20000410000 */
[----:B------:R-:W-:Y:S01]  /*6ec0*/  @!P0 F2FP.BF16.PACK_AB R41, R52, R41 ;  /* 0x000000293429823e */ /* 0x000fe200000010ff */
[----:B------:R-:W-:Y:S01]  /*6ed0*/  @!P0 FFMA.FTZ R53, R37, R6, -R53 ;  /* 0x0000000625358223 */ /* 0x000fe20000010835 */
[----:B------:R-:W-:Y:S01]  /*6ee0*/  @!P0 SHF.L.U32 R6, R26, 0x10, RZ ;  /* 0x000000101a068819 */ /* 0x000fe200000006ff */
[C---:B------:R-:W-:Y:S01]  /*6ef0*/  @!P0 IMAD.U32 R32, R34.reuse, 0x10000, RZ ;  /* 0x0001000022208824 */ /* 0x040fe200078e00ff */
[----:B------:R-:W-:Y:S01]  /*6f00*/  @!P0 LOP3.LUT R34, R34, 0xffff0000, RZ, 0xc0, !PT ;  /* 0xffff000022228812 */ /* 0x000fe200078ec0ff */
        /* <DEDUP_REMOVED lines=32> */
.L_x_1618:
[----:B------:R-:W-:Y:S05]  /*7110*/  BSYNC B0 ;  /* 0x0000000000007941 */ /* 0x000fea0003800000 */
.L_x_1617:
[----:B------:R-:W-:Y:S05]  /*7120*/  IADD3 R196, P1, R176, R196, RZ ;  /* 0x000000c4b0c47210 */ /* 0x000fea0007f3e0ff */
[----:B------:R-:W-:Y:S01]  /*7130*/  IMAD.X R153, R153, 0x1, R132, P1 ;  /* 0x0000000199997824 */ /* 0x000fe200008e0684 */
[----:B------:R-:W-:Y:S11]  /*7140*/  ISETP.GE.OR P1, PT, R218, R152, P6 ;  /* 0x00000098da00720c */ /* 0x000ff60003726670 */
[----:B------:R-:W-:Y:S02]  /*7150*/  @!UPT UIADD3 URZ, URZ, URZ, URZ ;  /* 0x0000003f3f3ff290 */ /* 0x000fe4000fffe03f */
[----:B------:R-:W-:-:S05]  /*7160*/  @P1 BRA `(.L_x_1610) ;  /* 0x000009b000001947 */ /* 0x000fca0003800000 */
[----:B-----5:R-:W-:Y:S01]  /*7170*/  @!P0 SHF.R.U32.HI R5, RZ, 0x10, R57 ;  /* 0x00000010ff058819 */ /* 0x020fe20000011639 */
[----:B------:R-:W2:Y:S01]  /*7180*/  LDS.128 R20, [R142+0x8100] ;  /* 0x008100008e147984 */ /* 0x000ea20000000c00 */
[----:B------:R-:W-:Y:S02]  /*7190*/  @!P0 SHF.R.U32.HI R2, RZ, 0x10, R17 ;  /* 0x00000010ff028819 */ /* 0x000fe40000011611 */
[----:B------:R-:W-:Y:S02]  /*71a0*/  @!P0 PRMT R29, R55, 0x5432, R5 ;  /* 0x00005432371d8816 */ /* 0x000fe40000000005 */
[----:B-1----:R-:W-:Y:S02]  /*71b0*/  IADD3 R25, P2, P1, R168, R196, R151 ;  /* 0x000000c4a8197210 */ /* 0x002fe4000795e097 */
[----:B------:R-:W-:Y:S01]  /*71c0*/  @!P0 PRMT R5, R14, 0x5410, R2 ;  /* 0x000054100e058816 */ /* 0x000fe20000000002 */
[----:B------:R-:W-:Y:S01]  /*71d0*/  @!P0 IMAD.U32 R27, R29, 0x10000, RZ ;  /* 0x000100001d1b8824 */ /* 0x000fe200078e00ff */
[----:B------:R-:W1:Y:S01]  /*71e0*/  LDS.128 R40, [R143+0x8100] ;  /* 0x008100008f287984 */ /* 0x000e620000000c00 */
[----:B------:R-:W-:Y:S02]  /*71f0*/  IADD3.X R24, R107, R153, R141, P2, P1 ;  /* 0x000000996b187210 */ /* 0x000fe400017e248d */
[C---:B------:R-:W-:Y:S02]  /*7200*/  LEA R52, P1, R25.reuse, c[0x0][0x1c8], 0x1 ;  /* 0x0000720019347a11 */ /* 0x040fe400078208ff */
[----:B------:R-:W-:Y:S02]  /*7210*/  @!P0 SHF.R.U32.HI R8, RZ, 0x10, R59 ;  /* 0x00000010ff088819 */ /* 0x000fe4000001163b */
[----:B------:R-:W-:Y:S02]  /*7220*/  LEA.HI.X R53, R25, c[0x0][0x1cc], R24, 0x1, P1 ;  /* 0x0000730019357a11 */ /* 0x000fe400008f0c18 */
[----:B------:R-:W-:Y:S01]  /*7230*/  @!P0 PRMT R31, R54, 0x5410, R8 ;  /* 0x00005410361f8816 */ /* 0x000fe20000000008 */
[C---:B------:R-:W-:Y:S01]  /*7240*/  @!P0 IMAD.U32 R8, R5.reuse, 0x10000, RZ ;  /* 0x0001000005088824 */ /* 0x040fe200078e00ff */
[----:B------:R-:W-:Y:S02]  /*7250*/  @!P0 LOP3.LUT R5, R5, 0xffff0000, RZ, 0xc0, !PT ;  /* 0xffff000005058812 */ /* 0x000fe400078ec0ff */
[----:B------:R-:W-:Y:S01]  /*7260*/  @!P0 LOP3.LUT R29, R29, 0xffff0000, RZ, 0xc0, !PT ;  /* 0xffff00001d1d8812 */ /* 0x000fe200078ec0ff */
[C---:B------:R-:W-:Y:S01]  /*7270*/  @!P0 IMAD.U32 R35, R31.reuse, 0x10000, RZ ;  /* 0x000100001f238824 */ /* 0x040fe200078e00ff */
[----:B------:R-:W-:Y:S02]  /*7280*/  @!P0 LOP3.LUT R37, R31, 0xffff0000, RZ, 0xc0, !PT ;  /* 0xffff00001f258812 */ /* 0x000fe400078ec0ff */
[----:B------:R-:W-:Y:S02]  /*7290*/  @!P0 SHF.R.U64 R4, R56, 0x10, R57 ;  /* 0x0000001038048819 */ /* 0x000fe40000001239 */
[----:B------:R-:W-:Y:S02]  /*72a0*/  @!P0 SHF.R.U64 R3, R16, 0x10, R17 ;  /* 0x0000001010038819 */ /* 0x000fe40000001211 */
[----:B------:R-:W-:Y:S02]  /*72b0*/  @!P0 PRMT R9, R55, 0x5410, R4 ;  /* 0x0000541037098816 */ /* 0x000fe40000000004 */
[----:B------:R-:W-:Y:S02]  /*72c0*/  @!P0 PRMT R3, R14, 0x5432, R3 ;  /* 0x000054320e038816 */ /* 0x000fe40000000003 */
[----:B------:R-:W-:Y:S02]  /*72d0*/  @!P0 LOP3.LUT R25, R9, 0xffff0000, RZ, 0xc0, !PT ;  /* 0xffff000009198812 */ /* 0x000fe400078ec0ff */
[----:B------:R-:W-:Y:S02]  /*72e0*/  @!P0 SHF.R.U64 R16, R58, 0x10, R59 ;  /* 0x000000103a108819 */ /* 0x000fe4000000123b */
[--C-:B------:R-:W-:Y:S01]  /*72f0*/  @!P0 SHF.R.U32.HI R6, RZ, 0x10, R19.reuse ;  /* 0x00000010ff068819 */ /* 0x100fe20000011613 */
[----:B--2---:R-:W-:Y:S01]  /*7300*/  @!P0 IMAD.U32 R2, R21, 0x10000, RZ ;  /* 0x0001000015028824 */ /* 0x004fe200078e00ff */
[----:B------:R-:W-:Y:S01]  /*7310*/  @!P0 LOP3.LUT R14, R20, 0xffff0000, RZ, 0xc0, !PT ;  /* 0xffff0000140e8812 */ /* 0x000fe200078ec0ff */
[----:B------:R-:W-:Y:S01]  /*7320*/  @!P0 IMAD.U32 R17, R22, 0x10000, RZ ;  /* 0x0001000016118824 */ /* 0x000fe200078e00ff */
[----:B------:R-:W-:Y:S01]  /*7330*/  @!P0 PRMT R6, R15, 0x5410, R6 ;  /* 0x000054100f068816 */ /* 0x000fe20000000006 */
[----:B------:R-:W-:Y:S01]  /*7340*/  @!P0 FMUL.FTZ R44, R2, R27 ;  /* 0x0000001b022c8220 */ /* 0x000fe20000410000 */
[----:B------:R-:W-:Y:S01]  /*7350*/  @!P0 SHF.R.U64 R7, R18, 0x10, R19 ;  /* 0x0000001012078819 */ /* 0x000fe20000001213 */
[-C--:B------:R-:W-:Y:S01]  /*7360*/  @!P0 FMUL.FTZ R4, R2, R8.reuse ;  /* 0x0000000802048220 */ /* 0x080fe20000410000 */
[----:B------:R-:W-:Y:S01]  /*7370*/  @!P0 LOP3.LUT R18, R21, 0xffff0000, RZ, 0xc0, !PT ;  /* 0xffff000015128812 */ /* 0x000fe200078ec0ff */
[----:B------:R-:W-:Y:S01]  /*7380*/  @!P0 IMAD.U32 R2, R20, 0x10000, RZ ;  /* 0x0001000014028824 */ /* 0x000fe200078e00ff */
[----:B-1----:R-:W-:Y:S01]  /*7390*/  @!P0 SHF.L.U32 R28, R41, 0x10, RZ ;  /* 0x00000010291c8819 */ /* 0x002fe200000006ff */
[----:B------:R-:W-:Y:S01]  /*73a0*/  @!P0 IMAD.U32 R19, R9, 0x10000, RZ ;  /* 0x0001000009138824 */ /* 0x000fe200078e00ff */
[C---:B------:R-:W-:Y:S01]  /*73b0*/  @!P0 LOP3.LUT R26, R40.reuse, 0xffff0000, RZ, 0xc0, !PT ;  /* 0xffff0000281a8812 */ /* 0x040fe200078ec0ff */
[----:B------:R-:W-:Y:S01]  /*73c0*/  @!P0 IMAD.U32 R24, R40, 0x10000, RZ ;  /* 0x0001000028188824 */ /* 0x000fe200078e00ff */
[----:B------:R-:W-:Y:S01]  /*73d0*/  @!P0 LOP3.LUT R30, R41, 0xffff0000, RZ, 0xc0, !PT ;  /* 0xffff0000291e8812 */ /* 0x000fe200078ec0ff */
[----:B------:R-:W-:Y:S01]  /*73e0*/  @!P0 FFMA.FTZ R44, R28, R8, -R44 ;  /* 0x000000081c2c8223 */ /* 0x000fe2000001082c */
[----:B------:R-:W-:Y:S01]  /*73f0*/  @!P0 LOP3.LUT R34, R42, 0xffff0000, RZ, 0xc0, !PT ;  /* 0xffff00002a228812 */ /* 0x000fe200078ec0ff */
[----:B------:R-:W-:Y:S01]  /*7400*/  @!P0 FMUL.FTZ R45, R2, R19 ;  /* 0x00000013022d8220 */ /* 0x000fe20000410000 */
[----:B------:R-:W-:Y:S01]  /*7410*/  @!P0 LOP3.LUT R38, R43, 0xffff0000, RZ, 0xc0, !PT ;  /* 0xffff00002b268812 */ /* 0x000fe200078ec0ff */
[----:B------:R-:W-:Y:S01]  /*7420*/  @!P0 FMUL.FTZ R46, R14, R25 ;  /* 0x000000190e2e8220 */ /* 0x000fe20000410000 */
[C---:B------:R-:W-:Y:S01]  /*7430*/  @!P0 LOP3.LUT R8, R3.reuse, 0xffff0000, RZ, 0xc0, !PT ;  /* 0xffff000003088812 */ /* 0x040fe200078ec0ff */
[----:B------:R-:W-:Y:S01]  /*7440*/  @!P0 IMAD.U32 R32, R42, 0x10000, RZ ;  /* 0x000100002a208824 */ /* 0x000fe200078e00ff */
[----:B------:R-:W-:Y:S01]  /*7450*/  @!P0 SHF.L.U32 R9, R3, 0x10, RZ ;  /* 0x0000001003098819 */ /* 0x000fe200000006ff */
[----:B------:R-:W-:Y:S01]  /*7460*/  @!P0 FMUL.FTZ R51, R18, R29 ;  /* 0x0000001d12338220 */ /* 0x000fe20000410000 */
[----:B------:R-:W-:Y:S01]  /*7470*/  @!P0 PRMT R7, R15, 0x5432, R7 ;  /* 0x000054320f078816 */ /* 0x000fe20000000007 */
[-C--:B------:R-:W-:Y:S01]  /*7480*/  @!P0 FMUL.FTZ R3, R14, R8.reuse ;  /* 0x000000080e038220 */ /* 0x080fe20000410000 */
[C---:B------:R-:W-:Y:S01]  /*7490*/  @!P0 SHF.L.U32 R15, R23.reuse, 0x10, RZ ;  /* 0x00000010170f8819 */ /* 0x040fe200000006ff */
[-C--:B------:R-:W-:Y:S01]  /*74a0*/  @!P0 FMUL.FTZ R2, R2, R9.reuse ;  /* 0x0000000902028220 */ /* 0x080fe20000410000 */
[----:B------:R-:W-:Y:S01]  /*74b0*/  @!P0 LOP3.LUT R14, R23, 0xffff0000, RZ, 0xc0, !PT ;  /* 0xffff0000170e8812 */ /* 0x000fe200078ec0ff */
[----:B------:R-:W-:Y:S01]  /*74c0*/  @!P0 FFMA.FTZ R45, R24, R9, -R45 ;  /* 0x00000009182d8223 */ /* 0x000fe2000001082d */
[----:B------:R-:W-:Y:S01]  /*74d0*/  @!P0 LOP3.LUT R9, R6, 0xffff0000, RZ, 0xc0, !PT ;  /* 0xffff000006098812 */ /* 0x000fe200078ec0ff */
[----:B------:R-:W-:Y:S01]  /*74e0*/  @!P0 FFMA.FTZ R46, R26, R8, -R46 ;  /* 0x000000081a2e8223 */ /* 0x000fe2000001082e */
[----:B------:R-:W-:Y:S01]  /*74f0*/  @!P0 PRMT R33, R54, 0x5432, R16 ;  /* 0x0000543236218816 */ /* 0x000fe20000000010 */
[----:B------:R-:W-:Y:S01]  /*7500*/  @!P0 IMAD.U32 R8, R6, 0x10000, RZ ;  /* 0x0001000006088824 */ /* 0x000fe200078e00ff */
[----:B------:R-:W-:Y:S01]  /*7510*/  @!P0 LOP3.LUT R16, R22, 0xffff0000, RZ, 0xc0, !PT ;  /* 0xffff000016108812 */ /* 0x000fe200078ec0ff */
[----:B------:R-:W-:Y:S01]  /*7520*/  @!P0 IMAD.U32 R6, R7, 0x10000, RZ ;  /* 0x0001000007068824 */ /* 0x000fe200078e00ff */
[----:B------:R-:W-:Y:S01]  /*7530*/  @!P0 F2FP.BF16.PACK_AB R45, R46, R45 ;  /* 0x0000002d2e2d823e */ /* 0x000fe200000010ff */
[----:B------:R-:W-:Y:S01]  /*7540*/  @!P0 IMAD.U32 R36, R43, 0x10000, RZ ;  /* 0x000100002b248824 */ /* 0x000fe200078e00ff */
[----:B------:R-:W-:Y:S01]  /*7550*/  @!P0 LOP3.LUT R7, R7, 0xffff0000, RZ, 0xc0, !PT ;  /* 0xffff000007078812 */ /* 0x000fe200078ec0ff */
[----:B------:R-:W-:Y:S01]  /*7560*/  @!P0 FMUL.FTZ R48, R15, R35 ;  /* 0x000000230f308220 */ /* 0x000fe20000410000 */
[----:B------:R-:W-:Y:S01]  /*7570*/  @!P0 MOV R40, R45 ;  /* 0x0000002d00288202 */ /* 0x000fe20000000f00 */
[----:B------:R-:W-:Y:S01]  /*7580*/  @!P0 FMUL.FTZ R47, R14, R37 ;  /* 0x000000250e2f8220 */ /* 0x000fe20000410000 */
[C---:B------:R-:W-:Y:S01]  /*7590*/  @!P0 SHF.L.U32 R31, R33.reuse, 0x10, RZ ;  /* 0x00000010211f8819 */ /* 0x040fe200000006ff */
[----:B------:R-:W-:Y:S01]  /*75a0*/  @!P0 FFMA.FTZ R51, R30, R5, -R51 ;  /* 0x000000051e338223 */ /* 0x000fe20000010833 */
[----:B------:R-:W-:Y:S01]  /*75b0*/  @!P0 LOP3.LUT R33, R33, 0xffff0000, RZ, 0xc0, !PT ;  /* 0xffff000021218812 */ /* 0x000fe200078ec0ff */
[----:B------:R-:W-:Y:S01]  /*75c0*/  @!P0 FFMA.FTZ R48, R36, R8, -R48 ;  /* 0x0000000824308223 */ /* 0x000fe20000010830 */
[----:B------:R-:W-:Y:S01]  /*75d0*/  ISETP.GE.AND P1, PT, R150, c[0x0][0x1d4], PT ;  /* 0x0000750096007a0c */ /* 0x000fe20003f26270 */
[----:B------:R-:W-:Y:S01]  /*75e0*/  @!P0 FMUL.FTZ R50, R17, R31 ;  /* 0x0000001f11328220 */ /* 0x000fe20000410000 */
[----:B------:R-:W-:Y:S01]  /*75f0*/  @!P0 F2FP.BF16.PACK_AB R44, R51, R44 ;  /* 0x0000002c332c823e */ /* 0x000fe200000010ff */
[----:B------:R-:W-:Y:S02]  /*7600*/  @!P0 FMUL.FTZ R49, R16, R33 ;  /* 0x0000002110318220 */ /* 0x000fe40000410000 */
[----:B------:R-:W-:Y:S02]  /*7610*/  @!P0 FFMA.FTZ R50, R32, R6, -R50 ;  /* 0x0000000620328223 */ /* 0x000fe40000010832 */
[----:B------:R-:W-:Y:S02]  /*7620*/  @!P0 FFMA.FTZ R49, R34, R7, -R49 ;  /* 0x0000000722318223 */ /* 0x000fe40000010831 */
[----:B------:R-:W-:Y:S02]  /*7630*/  @!P0 FFMA.FTZ R47, R38, R9, -R47 ;  /* 0x00000009262f8223 */ /* 0x000fe4000001082f */
[----:B------:R-:W-:Y:S01]  /*7640*/  @!P0 IMAD.MOV.U32 R41, RZ, RZ, R44 ;  /* 0x000000ffff298224 */ /* 0x000fe200078e002c */
[----:B------:R-:W-:Y:S01]  /*7650*/  @!P0 F2FP.BF16.PACK_AB R49, R49, R50 ;  /* 0x000000323131823e */ /* 0x000fe200000010ff */
[----:B------:R-:W-:Y:S01]  /*7660*/  @!P0 FFMA.FTZ R2, R19, R24, R2 ;  /* 0x0000001813028223 */ /* 0x000fe20000010002 */
[----:B------:R-:W-:Y:S01]  /*7670*/  @!P0 F2FP.BF16.PACK_AB R47, R47, R48 ;  /* 0x000000302f2f823e */ /* 0x000fe200000010ff */
[----:B------:R-:W-:Y:S02]  /*7680*/  @!P0 FMUL.FTZ R5, R18, R5 ;  /* 0x0000000512058220 */ /* 0x000fe40000410000 */
[----:B------:R-:W-:Y:S01]  /*7690*/  @!P0 IMAD.MOV.U32 R42, RZ, RZ, R49 ;  /* 0x000000ffff2a8224 */ /* 0x000fe200078e0031 */
[----:B------:R-:W-:Y:S01]  /*76a0*/  @!P0 MOV R43, R47 ;  /* 0x0000002f002b8202 */ /* 0x000fe20000000f00 */
[----:B------:R-:W-:Y:S02]  /*76b0*/  @!P0 FFMA.FTZ R3, R25, R26, R3 ;  /* 0x0000001a19038223 */ /* 0x000fe40000010003 */
        /* <DEDUP_REMOVED lines=26> */
.L_x_1588:
        /* <DEDUP_REMOVED lines=12> */
.L_x_1620:
[----:B------:R-:W-:Y:S05]  /*7920*/  BSYNC B0 ;  /* 0x0000000000007941 */ /* 0x000fea0003800000 */
.L_x_1619:
        /* <DEDUP_REMOVED lines=10> */
.L_x_1622:
[----:B------:R-:W-:Y:S05]  /*79d0*/  BSYNC B0 ;  /* 0x0000000000007941 */ /* 0x000fea0003800000 */
.L_x_1621:
        /* <DEDUP_REMOVED lines=10> */
.L_x_1624:
[----:B------:R-:W-:Y:S05]  /*7a80*/  BSYNC B0 ;  /* 0x0000000000007941 */ /* 0x000fea0003800000 */
.L_x_1623:
        /* <DEDUP_REMOVED lines=9> */
.L_x_1610:
[----:B------:R-:W-:Y:S05]  /*7b20*/  BSYNC B2 ;  /* 0x0000000000027941 */ /* 0x000fea0003800000 */
.L_x_1587:
[----:B--2---:R-:W-:Y:S01]  /*7b30*/  IMAD.IADD R3, R152, 0x1, -R223 ;  /* 0x0000000198037824 */ /* 0x004fe200078e0adf */
[----:B------:R-:W-:Y:S01]  /*7b40*/  ISETP.GE.AND P5, PT, R217, c[0x0][0x1d4], PT ;  /* 0x00007500d9007a0c */ /* 0x000fe20003fa6270 */
[----:B------:R-:W-:Y:S01]  /*7b50*/  IMAD R2, R94, 0x70, RZ ;  /* 0x000000705e027824 */ /* 0x000fe200078e02ff */
[----:B------:R-:W-:Y:S01]  /*7b60*/  BSSY B0, `(.L_x_1625) ;  /* 0x000004f000007945 */ /* 0x000fe20003800000 */
[----:B-1----:R-:W-:Y:S01]  /*7b70*/  IMAD.WIDE.U32 R16, R39, 0x70, RZ ;  /* 0x0000007027107825 */ /* 0x002fe200078e00ff */
[C---:B------:R-:W-:Y:S02]  /*7b80*/  ISETP.GE.AND P2, PT, R3.reuse, 0x21, PT ;  /* 0x000000210300780c */ /* 0x040fe40003f46270 */
[----:B------:R-:W-:Y:S01]  /*7b90*/  ISETP.GE.AND P3, PT, R3, 0x1, PT ;  /* 0x000000010300780c */ /* 0x000fe20003f66270 */
[----:B------:R-:W-:Y:S01]  /*7ba0*/  IMAD.IADD R2, R17, 0x1, R2 ;  /* 0x0000000111027824 */ /* 0x000fe200078e0202 */
[----:B------:R-:W-:Y:S02]  /*7bb0*/  ISETP.GE.AND P1, PT, R3, 0x41, PT ;  /* 0x000000410300780c */ /* 0x000fe40003f26270 */
[----:B-----5:R-:W-:Y:S04]  /*7bc0*/  IADD3 R5, P0, R102, R16, RZ ;  /* 0x0000001066057210 */ /* 0x020fe80007f1e0ff */
[----:B------:R-:W-:Y:S03]  /*7bd0*/  IADD3.X R4, R2, R101, RZ, P0, !PT ;  /* 0x0000006502047210 */ /* 0x000fe600007fe4ff */
[C---:B------:R-:W-:Y:S02]  /*7be0*/  @P2 IADD3 R8, P0, R5.reuse, 0x20, RZ ;  /* 0x0000002005082810 */ /* 0x040fe40007f1e0ff */
[-C--:B------:R-:W-:Y:S01]  /*7bf0*/  @P3 MOV R20, R156.reuse ;  /* 0x0000009c00143202 */ /* 0x080fe20000000f00 */
[----:B------:R-:W-:Y:S02]  /*7c00*/  @P3 IMAD R6, R4, c[0x0][0x258], RZ ;  /* 0x0000960004063a24 */ /* 0x000fe400078e02ff */
[----:B------:R-:W-:Y:S02]  /*7c10*/  @P3 IMAD.MOV.U32 R21, RZ, RZ, R98 ;  /* 0x000000ffff153224 */ /* 0x000fe400078e0062 */
[----:B------:R-:W-:Y:S01]  /*7c20*/  @P2 IMAD.X R7, RZ, RZ, R4, P0 ;  /* 0x000000ffff072224 */ /* 0x000fe200000e0604 */
[C---:B------:R-:W-:Y:S01]  /*7c30*/  @P1 IADD3 R14, P0, R5.reuse, 0x40, RZ ;  /* 0x00000040050e1810 */ /* 0x040fe20007f1e0ff */
[C---:B------:R-:W-:Y:S04]  /*7c40*/  @P3 IMAD.WIDE.U32 R20, R5.reuse, c[0x0][0x258], R20 ;  /* 0x0000960005143a25 */ /* 0x040fe800078e0014 */
[----:B------:R-:W-:Y:S02]  /*7c50*/  @P3 IMAD R6, R5, c[0x0][0x25c], R6 ;  /* 0x0000970005063a24 */ /* 0x000fe400078e0206 */
[----:B------:R-:W-:Y:S01]  /*7c60*/  @P1 IMAD.X R9, RZ, RZ, R4, P0 ;  /* 0x000000ffff091224 */ /* 0x000fe200000e0604 */
[C---:B------:R-:W-:Y:S01]  /*7c70*/  @P3 LEA R18, P0, R20.reuse, c[0x0][0x250], 0x1 ;  /* 0x0000940014123a11 */ /* 0x040fe200078008ff */
[----:B------:R-:W-:Y:S02]  /*7c80*/  @P3 IMAD.IADD R6, R21, 0x1, R6 ;  /* 0x0000000115063824 */ /* 0x000fe400078e0206 */
[----:B------:R-:W-:Y:S02]  /*7c90*/  @P2 IMAD R7, R7, c[0x0][0x258], RZ ;  /* 0x0000960007072a24 */ /* 0x000fe400078e02ff */
[----:B------:R-:W-:Y:S01]  /*7ca0*/  @P2 IMAD.MOV.U32 R21, RZ, RZ, R98 ;  /* 0x000000ffff152224 */ /* 0x000fe200078e0062 */
[----:B------:R-:W-:Y:S01]  /*7cb0*/  @P3 LEA.HI.X R19, R20, c[0x0][0x254], R6, 0x1, P0 ;  /* 0x0000950014133a11 */ /* 0x000fe200000f0c06 */
[C---:B------:R-:W-:Y:S01]  /*7cc0*/  @P2 IMAD R7, R8.reuse, c[0x0][0x25c], R7 ;  /* 0x0000970008072a24 */ /* 0x040fe200078e0207 */
[-C--:B------:R-:W-:Y:S01]  /*7cd0*/  @P2 MOV R20, R156.reuse ;  /* 0x0000009c00142202 */ /* 0x080fe20000000f00 */
[----:B------:R-:W-:Y:S04]  /*7ce0*/  @P1 IMAD R9, R9, c[0x0][0x258], RZ ;  /* 0x0000960009091a24 */ /* 0x000fe800078e02ff */
[----:B------:R-:W-:Y:S04]  /*7cf0*/  @P2 IMAD.WIDE.U32 R20, R8, c[0x0][0x258], R20 ;  /* 0x0000960008142a25 */ /* 0x000fe800078e0014 */
[----:B------:R-:W-:Y:S01]  /*7d00*/  @P1 IMAD R9, R14, c[0x0][0x25c], R9 ;  /* 0x000097000e091a24 */ /* 0x000fe200078e0209 */
[C---:B------:R-:W-:Y:S02]  /*7d10*/  @P2 LEA R6, P0, R20.reuse, c[0x0][0x250], 0x1 ;  /* 0x0000940014062a11 */ /* 0x040fe400078008ff */
[----:B------:R-:W-:Y:S01]  /*7d20*/  @P2 IADD3 R7, R21, R7, RZ ;  /* 0x0000000715072210 */ /* 0x000fe20007ffe0ff */
[----:B------:R-:W-:Y:S03]  /*7d30*/  @P1 IMAD.MOV.U32 R21, RZ, RZ, R98 ;  /* 0x000000ffff151224 */ /* 0x000fe600078e0062 */
[----:B------:R-:W-:Y:S02]  /*7d40*/  @P2 LEA.HI.X R7, R20, c[0x0][0x254], R7, 0x1, P0 ;  /* 0x0000950014072a11 */ /* 0x000fe400000f0c07 */
[----:B------:R-:W-:Y:S02]  /*7d50*/  ISETP.GE.AND P0, PT, R3, 0x61, PT ;  /* 0x000000610300780c */ /* 0x000fe40003f06270 */
[----:B------:R-:W-:Y:S05]  /*7d60*/  @P1 MOV R20, R156 ;  /* 0x0000009c00141202 */ /* 0x000fea0000000f00 */
[----:B------:R-:W-:Y:S05]  /*7d70*/  @P1 IMAD.WIDE.U32 R20, R14, c[0x0][0x258], R20 ;  /* 0x000096000e141a25 */ /* 0x000fea00078e0014 */
[----:B------:R-:W-:Y:S01]  /*7d80*/  @P1 IADD3 R9, R21, R9, RZ ;  /* 0x0000000915091210 */ /* 0x000fe20007ffe0ff */
[----:B------:R-:W-:Y:S01]  /*7d90*/  @P0 IMAD.MOV.U32 R14, RZ, RZ, R156 ;  /* 0x000000ffff0e0224 */ /* 0x000fe200078e009c */
[----:B------:R-:W-:Y:S02]  /*7da0*/  @P0 IADD3 R5, P4, R5, 0x60, RZ ;  /* 0x0000006005050810 */ /* 0x000fe40007f9e0ff */
[----:B------:R-:W-:Y:S03]  /*7db0*/  @P0 MOV R15, R98 ;  /* 0x00000062000f0202 */ /* 0x000fe60000000f00 */
[----:B------:R-:W-:Y:S01]  /*7dc0*/  @P0 IMAD.X R4, RZ, RZ, R4, P4 ;  /* 0x000000ffff040224 */ /* 0x000fe200020e0604 */
[C---:B------:R-:W-:Y:S01]  /*7dd0*/  @P1 LEA R8, P4, R20.reuse, c[0x0][0x250], 0x1 ;  /* 0x0000940014081a11 */ /* 0x040fe200078808ff */
[C---:B------:R-:W-:Y:S03]  /*7de0*/  @P0 IMAD.WIDE.U32 R14, R5.reuse, c[0x0][0x258], R14 ;  /* 0x00009600050e0a25 */ /* 0x040fe600078e000e */
[----:B------:R-:W-:Y:S01]  /*7df0*/  @P1 LEA.HI.X R9, R20, c[0x0][0x254], R9, 0x1, P4 ;  /* 0x0000950014091a11 */ /* 0x000fe200020f0c09 */
[----:B------:R-:W-:Y:S01]  /*7e00*/  @P0 IMAD R4, R4, c[0x0][0x258], RZ ;  /* 0x0000960004040a24 */ /* 0x000fe200078e02ff */
[C---:B------:R-:W-:Y:S03]  /*7e10*/  @P0 LEA R20, P4, R14.reuse, c[0x0][0x250], 0x1 ;  /* 0x000094000e140a11 */ /* 0x040fe600078808ff */
[----:B------:R-:W-:Y:S04]  /*7e20*/  @P0 IMAD R4, R5, c[0x0][0x25c], R4 ;  /* 0x0000970005040a24 */ /* 0x000fe800078e0204 */
[----:B------:R-:W-:Y:S05]  /*7e30*/  @P0 IMAD.IADD R4, R15, 0x1, R4 ;  /* 0x000000010f040824 */ /* 0x000fea00078e0204 */
        /* <DEDUP_REMOVED lines=14> */
[----:B------:R1:W-:Y:S01]  /*7f20*/  @P0 LDGSTS.E.BYPASS.LTC128B.128 [R225+0x6900], [R20.64+0x80], !P5 ;  /* 0x0690008014e10fae */ /* 0x0003e2000e901d4a */
[----:B------:R-:W-:Y:S04]  /*7f30*/  IADD3 R3, P0, R97, R16, RZ ;  /* 0x0000001061037210 */ /* 0x000fe80007f1e0ff */
[----:B------:R-:W0:Y:S01]  /*7f40*/  LDGDEPBAR ;  /* 0x00000000000079af */ /* 0x000e220000000000 */
[----:B------:R-:W-:Y:S01]  /*7f50*/  IADD3.X R2, R2, R96, RZ, P0, !PT ;  /* 0x0000006002027210 */ /* 0x000fe200007fe4ff */
[----:B------:R-:W-:Y:S04]  /*7f60*/  DEPBAR.LE SB0, 0x0 ;  /* 0x000080000000791a */ /* 0x000fe80000000000 */
[----:B------:R-:W-:Y:S06]  /*7f70*/  BAR.SYNC.DEFER_BLOCKING 0x0 ;  /* 0x0000000000007b1d */ /* 0x000fec0000010000 */
[----:B------:R-:W-:-:S05]  /*7f80*/  @!P1 BRA `(.L_x_1626) ;  /* 0x000000c000009947 */ /* 0x000fca0003800000 */
[----:B-1----:R-:W1:Y:S01]  /*7f90*/  @!P6 LDS.128 R16, [R236+0x100] ;  /* 0x00010000ec10e984 */ /* 0x002e620000000c00 */
[----:B------:R-:W-:Y:S01]  /*7fa0*/  ISETP.GE.AND P0, PT, R217, c[0x0][0x1d4], PT ;  /* 0x00007500d9007a0c */ /* 0x000fe20003f06270 */
[----:B------:R-:W-:Y:S01]  /*7fb0*/  IMAD R8, R2, c[0x0][0x208], RZ ;  /* 0x0000820002087a24 */ /* 0x000fe200078e02ff */
[----:B------:R-:W-:Y:S03]  /*7fc0*/  MOV R94, R154 ;  /* 0x0000009a005e7202 */ /* 0x000fe60000000f00 */
[C---:B------:R-:W-:Y:S02]  /*7fd0*/  IMAD R8, R3.reuse, c[0x0][0x20c], R8 ;  /* 0x0000830003087a24 */ /* 0x040fe400078e0208 */
[----:B------:R-:W-:Y:S05]  /*7fe0*/  IMAD.WIDE.U32 R14, R3, c[0x0][0x208], R94 ;  /* 0x00008200030e7a25 */ /* 0x000fea00078e005e */
[C---:B------:R-:W-:Y:S01]  /*7ff0*/  LEA R20, P1, R14.reuse, c[0x0][0x1f8], 0x1 ;  /* 0x00007e000e147a11 */ /* 0x040fe200078208ff */
[----:B------:R-:W2:Y:S01]  /*8000*/  @!P0 LDS.128 R4, [R236+0x3900] ;  /* 0x00390000ec048984 */ /* 0x000ea20000000c00 */
[----:B------:R-:W-:Y:S04]  /*8010*/  IADD3 R8, R15, R8, RZ ;  /* 0x000000080f087210 */ /* 0x000fe80007ffe0ff */
[----:B------:R-:W-:Y:S05]  /*8020*/  LEA.HI.X R21, R14, c[0x0][0x1fc], R8, 0x1, P1 ;  /* 0x00007f000e157a11 */ /* 0x000fea00008f0c08 */
[----:B-1----:R1:W-:Y:S04]  /*8030*/  @!P6 STG.E.128 [R20.64], R16 ;  /* 0x000000101400e986 */ /* 0x0023e8000c101d0a */
[----:B--2---:R1:W-:Y:S02]  /*8040*/  @!P0 STG.E.128 [R20.64+0x80], R4 ;  /* 0x0000800414008986 */ /* 0x0043e4000c101d0a */
.L_x_1626:
[----:B-1----:R-:W-:Y:S05]  /*8050*/  BSYNC B0 ;  /* 0x0000000000007941 */ /* 0x002fea0003800000 */
.L_x_1625:
[----:B------:R-:W-:Y:S01]  /*8060*/  ISETP.GE.AND P0, PT, R220, R152, PT ;  /* 0x00000098dc00720c */ /* 0x000fe20003f06270 */
[----:B------:R-:W-:Y:S01]  /*8070*/  @!UPT UIADD3 URZ, URZ, URZ, URZ ;  /* 0x0000003f3f3ff290 */ /* 0x000fe2000fffe03f */
[----:B------:R-:W-:Y:S11]  /*8080*/  BSSY B0, `(.L_x_1627) ;  /* 0x0000010000007945 */ /* 0x000ff60003800000 */
[----:B------:R-:W-:-:S05]  /*8090*/  @P0 BRA `(.L_x_1628) ;  /* 0x000000e000000947 */ /* 0x000fca0003800000 */
[----:B------:R-:W1:Y:S01]  /*80a0*/  @!P6 LDS.128 R16, [R236+0x1100] ;  /* 0x00110000ec10e984 */ /* 0x000e620000000c00 */
[----:B------:R-:W-:Y:S02]  /*80b0*/  ISETP.GE.AND P1, PT, R217, c[0x0][0x1d4], PT ;  /* 0x00007500d9007a0c */ /* 0x000fe40003f26270 */
[----:B------:R-:W-:Y:S02]  /*80c0*/  IADD3 R9, P0, R3, 0x20, RZ ;  /* 0x0000002003097810 */ /* 0x000fe40007f1e0ff */
[----:B------:R-:W-:Y:S03]  /*80d0*/  MOV R94, R154 ;  /* 0x0000009a005e7202 */ /* 0x000fe60000000f00 */
[----:B------:R-:W-:Y:S02]  /*80e0*/  IMAD.X R8, RZ, RZ, R2, P0 ;  /* 0x000000ffff087224 */ /* 0x000fe400000e0602 */
[C---:B------:R-:W-:Y:S04]  /*80f0*/  IMAD.WIDE.U32 R14, R9.reuse, c[0x0][0x208], R94 ;  /* 0x00008200090e7a25 */ /* 0x040fe800078e005e */
[----:B------:R-:W2:Y:S01]  /*8100*/  @!P1 LDS.128 R4, [R236+0x4900] ;  /* 0x00490000ec049984 */ /* 0x000ea20000000c00 */
[----:B------:R-:W-:Y:S01]  /*8110*/  IMAD R8, R8, c[0x0][0x208], RZ ;  /* 0x0000820008087a24 */ /* 0x000fe200078e02ff */
[C---:B------:R-:W-:Y:S03]  /*8120*/  LEA R20, P0, R14.reuse, c[0x0][0x1f8], 0x1 ;  /* 0x00007e000e147a11 */ /* 0x040fe600078008ff */
[----:B------:R-:W-:Y:S04]  /*8130*/  IMAD R8, R9, c[0x0][0x20c], R8 ;  /* 0x0000830009087a24 */ /* 0x000fe800078e0208 */
[----:B------:R-:W-:Y:S05]  /*8140*/  IMAD.IADD R8, R15, 0x1, R8 ;  /* 0x000000010f087824 */ /* 0x000fea00078e0208 */
[----:B------:R-:W-:Y:S05]  /*8150*/  LEA.HI.X R21, R14, c[0x0][0x1fc], R8, 0x1, P0 ;  /* 0x00007f000e157a11 */ /* 0x000fea00000f0c08 */
[----:B-1----:R1:W-:Y:S04]  /*8160*/  @!P6 STG.E.128 [R20.64], R16 ;  /* 0x000000101400e986 */ /* 0x0023e8000c101d0a */
[----:B--2---:R1:W-:Y:S02]  /*8170*/  @!P1 STG.E.128 [R20.64+0x80], R4 ;  /* 0x0000800414009986 */ /* 0x0043e4000c101d0a */
.L_x_1628:
[----:B------:R-:W-:Y:S05]  /*8180*/  BSYNC B0 ;  /* 0x0000000000007941 */ /* 0x000fea0003800000 */
.L_x_1627:
[----:B------:R-:W-:Y:S01]  /*8190*/  ISETP.GE.AND P0, PT, R219, R152, PT ;  /* 0x00000098db00720c */ /* 0x000fe20003f06270 */
[----:B------:R-:W-:Y:S01]  /*81a0*/  @!UPT UIADD3 URZ, URZ, URZ, URZ ;  /* 0x0000003f3f3ff290 */ /* 0x000fe2000fffe03f */
[----:B------:R-:W-:Y:S11]  /*81b0*/  BSSY B0, `(.L_x_1629) ;  /* 0x0000010000007945 */ /* 0x000ff60003800000 */
[----:B------:R-:W-:-:S05]  /*81c0*/  @P0 BRA `(.L_x_1630) ;  /* 0x000000e000000947 */ /* 0x000fca0003800000 */
[----:B-1----:R-:W1:Y:S01]  /*81d0*/  @!P6 LDS.128 R16, [R236+0x2100] ;  /* 0x00210000ec10e984 */ /* 0x002e620000000c00 */
        /* <DEDUP_REMOVED lines=13> */
.L_x_1630:
[----:B------:R-:W-:Y:S05]  /*82b0*/  BSYNC B0 ;  /* 0x0000000000007941 */ /* 0x000fea0003800000 */
.L_x_1629:
        /* <DEDUP_REMOVED lines=18> */
.L_x_1632:
[----:B------:R-:W-:Y:S05]  /*83e0*/  BSYNC B0 ;  /* 0x0000000000007941 */ /* 0x000fea0003800000 */
.L_x_1631:
[----:B------:R-:W-:Y:S01]  /*83f0*/  ISETP.GT.AND P5, PT, R39, R93, PT ;  /* 0x0000005d2700720c */ /* 0x000fe20003fa4270 */
[----:B------:R-:W-:Y:S01]  /*8400*/  @!UPT UIADD3 URZ, URZ, URZ, URZ ;  /* 0x0000003f3f3ff290 */ /* 0x000fe2000fffe03f */
[----:B------:R-:W-:Y:S11]  /*8410*/  BSSY B0, `(.L_x_1633) ;  /* 0x000002f000007945 */ /* 0x000ff60003800000 */
[----:B------:R-:W-:-:S05]  /*8420*/  @!P5 BRA `(.L_x_1634) ;  /* 0x000002d00000d947 */ /* 0x000fca0003800000 */
[----:B------:R-:W-:Y:S01]  /*8430*/  ISETP.GE.AND P2, PT, R221, 0x21, PT ;  /* 0x00000021dd00780c */ /* 0x000fe20003f46270 */
[----:B------:R-:W-:Y:S01]  /*8440*/  IMAD.MOV.U32 R8, RZ, RZ, R158 ;  /* 0x000000ffff087224 */ /* 0x000fe200078e009e */
[----:B-1----:R-:W-:Y:S01]  /*8450*/  IADD3 R4, R39, -0x1, RZ ;  /* 0xffffffff27047810 */ /* 0x002fe20007ffe0ff */
[----:B------:R-:W-:Y:S01]  /*8460*/  IMAD.MOV.U32 R9, RZ, RZ, R191 ;  /* 0x000000ffff097224 */ /* 0x000fe200078e00bf */
[C---:B------:R-:W-:Y:S02]  /*8470*/  ISETP.GE.AND P1, PT, R221.reuse, 0x41, PT ;  /* 0x00000041dd00780c */ /* 0x040fe40003f26270 */
[----:B------:R-:W-:Y:S01]  /*8480*/  SHF.R.S32.HI R3, RZ, 0x1f, R4 ;  /* 0x0000001fff037819 */ /* 0x000fe20000011404 */
[----:B------:R-:W-:Y:S01]  /*8490*/  IMAD R2, R110, R4, RZ ;  /* 0x000000046e027224 */ /* 0x000fe200078e02ff */
[----:B------:R-:W-:Y:S01]  /*84a0*/  ISETP.GE.AND P3, PT, R221, 0x1, PT ;  /* 0x00000001dd00780c */ /* 0x000fe20003f66270 */
[-C--:B------:R-:W-:Y:S01]  /*84b0*/  IMAD.WIDE.U32 R8, R4, R194.reuse, R8 ;  /* 0x000000c204087225 */ /* 0x080fe200078e0008 */
[----:B------:R-:W-:Y:S02]  /*84c0*/  P2R R7, PR, RZ, 0x20 ;  /* 0x00000020ff077803 */ /* 0x000fe40000000000 */
[----:B------:R-:W-:Y:S01]  /*84d0*/  LOP3.LUT P5, RZ, R234, 0x2, RZ, 0xc0, !PT ;  /* 0x00000002eaff7812 */ /* 0x000fe200078ac0ff */
[----:B------:R-:W-:Y:S01]  /*84e0*/  IMAD R2, R3, R194, R2 ;  /* 0x000000c203027224 */ /* 0x000fe200078e0202 */
[-C--:B------:R-:W-:Y:S03]  /*84f0*/  @P2 IADD3 R4, P0, R116, R8.reuse, RZ ;  /* 0x0000000874042210 */ /* 0x080fe60007f1e0ff */
[----:B------:R-:W-:Y:S04]  /*8500*/  IMAD.IADD R2, R9, 0x1, R2 ;  /* 0x0000000109027824 */ /* 0x000fe800078e0202 */
        /* <DEDUP_REMOVED lines=11> */
[C---:B------:R-:W-:Y:S02]  /*85c0*/  @P1 LEA R4, P0, R6.reuse, c[0x0][0x220], 0x1 ;  /* 0x0000880006041a11 */ /* 0x040fe400078008ff */
        /* <DEDUP_REMOVED lines=19> */
.L_x_1634:
[----:B------:R-:W-:Y:S05]  /*8700*/  BSYNC B0 ;  /* 0x0000000000007941 */ /* 0x000fea0003800000 */
.L_x_1633:
[----:B------:R-:W0:Y:S01]  /*8710*/  LDGDEPBAR ;  /* 0x00000000000079af */ /* 0x000e220000000000 */
[----:B------:R-:W-:Y:S01]  /*8720*/  IADD3 R39, R39, -0x1, RZ ;  /* 0xffffffff27277810 */ /* 0x000fe20007ffe0ff */
[----:B------:R-:W-:-:S05]  /*8730*/  @P5 BRA `(.L_x_1635) ;  /* 0xffffa4a000005947 */ /* 0x000fca000383ffff */
[----:B------:R-:W-:Y:S01]  /*8740*/  WARPSYNC 0xffffffff ;  /* 0xffffffff00007948 */ /* 0x000fe20003800000 */
[----:B------:R-:W-:Y:S06]  /*8750*/  BAR.SYNC.DEFER_BLOCKING 0x0 ;  /* 0x0000000000007b1d */ /* 0x000fec0000010000 */
.L_x_1586:
[----:B------:R-:W-:Y:S01]  /*8760*/  ISETP.GE.AND P0, PT, R77, 0x1, PT ;  /* 0x000000014d00780c */ /* 0x000fe20003f06270 */
[----:B------:R-:W-:Y:S01]  /*8770*/  BSSY B0, `(.L_x_1636) ;  /* 0x000001e000007945 */ /* 0x000fe20003800000 */
[----:B------:R-:W-:Y:S01]  /*8780*/  IMAD.IADD R0, R91, 0x1, R92 ;  /* 0x000000015b007824 */ /* 0x000fe200078e025c */
[----:B-1----:R-:W-:-:S10]  /*8790*/  MOV R8, RZ ;  /* 0x000000ff00087202 */ /* 0x002fd40000000f00 */
[----:B------:R-:W-:Y:S05]  /*87a0*/  @!P0 BRA `(.L_x_1637) ;  /* 0x000001a000008947 */ /* 0x000fea0003800000 */
[-C--:B------:R-:W-:Y:S02]  /*87b0*/  IABS R5, R108.reuse ;  /* 0x0000006c00057213 */ /* 0x080fe40000000000 */
[----:B------:R-:W-:Y:S02]  /*87c0*/  IADD3 R6, R90, -0x1, R108 ;  /* 0xffffffff5a067810 */ /* 0x000fe40007ffe06c */
[----:B------:R-:W1:Y:S01]  /*87d0*/  I2F.RP R8, R5 ;  /* 0x0000000500087306 */ /* 0x000e620000209400 */
[----:B------:R-:W-:Y:S02]  /*87e0*/  IABS R2, R108 ;  /* 0x0000006c00027213 */ /* 0x000fe40000000000 */
        /* <DEDUP_REMOVED lines=20> */
[----:B------:R-:W-:-:S05]  /*8930*/  @!P0 LOP3.LUT R4, RZ, R108, RZ, 0x33, !PT ;  /* 0x0000006cff048212 */ /* 0x000fca00078e33ff */
[----:B------:R-:W-:Y:S02]  /*8940*/  IMAD.MOV.U32 R8, RZ, RZ, R4 ;  /* 0x000000ffff087224 */ /* 0x000fe400078e0004 */
.L_x_1637:
[----:B------:R-:W-:Y:S05]  /*8950*/  BSYNC B0 ;  /* 0x0000000000007941 */ /* 0x000fea0003800000 */
.L_x_1636:
[----:B------:R-:W-:Y:S01]  /*8960*/  IMAD R239, R235, R8, RZ ;  /* 0x00000008ebef7224 */ /* 0x000fe200078e02ff */
[----:B------:R-:W-:Y:S01]  /*8970*/  PRMT R2, RZ, 0x7610, R2 ;  /* 0x00007610ff027816 */ /* 0x000fe20000000002 */
[----:B------:R-:W-:Y:S01]  /*8980*/  IMAD.MOV.U32 R3, RZ, RZ, RZ ;  /* 0x000000ffff037224 */ /* 0x000fe200078e00ff */
[----:B------:R-:W-:Y:S01]  /*8990*/  MOV R9, RZ ;  /* 0x000000ff00097202 */ /* 0x000fe20000000f00 */
        /* <DEDUP_REMOVED lines=38> */
[----:B------:R-:W-:-:S04]  /*8c00*/  @P1 IMAD.MOV.U32 R2, RZ, RZ, 0x4 ;  /* 0x00000004ff021424 */ /* 0x000fc800078e00ff */
[----:B------:R-:W-:-:S06]  /*8c10*/  @P1 IMAD.WIDE R2, R232, R2, c[0x0][0x340] ;  /* 0x0000d000e8021625 */ /* 0x000fcc00078e0202 */
[----:B------:R1:W2:Y:S01]  /*8c20*/  @P1 LDG.E R2, [R2.64] ;  /* 0x0000000a02021981 */ /* 0x0002a2000c1e1900 */
[----:B------:R-:W-:Y:S01]  /*8c30*/  SHF.R.S32.HI R4, RZ, 0x1f, R223 ;  /* 0x0000001fff047819 */ /* 0x000fe200000114df */
[----:B------:R-:W-:Y:S01]  /*8c40*/  IMAD.MOV.U32 R6, RZ, RZ, R10 ;  /* 0x000000ffff067224 */ /* 0x000fe200078e000a */
[----:B------:R-:W-:Y:S01]  /*8c50*/  MOV R7, R11 ;  /* 0x0000000b00077202 */ /* 0x000fe20000000f00 */
[----:B------:R-:W-:Y:S01]  /*8c60*/  WARPSYNC 0xffffffff ;  /* 0xffffffff00007948 */ /* 0x000fe20003800000 */
[----:B------:R-:W-:Y:S02]  /*8c70*/  ISETP.GE.AND P2, PT, R10, c[0x0][0x1d4], PT ;  /* 0x000075000a007a0c */ /* 0x000fe40003f46270 */
[----:B------:R-:W-:Y:S02]  /*8c80*/  IADD3 R9, R8, -0x1, RZ ;  /* 0xffffffff08097810 */ /* 0x000fe40007ffe0ff */
[----:B------:R-:W-:Y:S02]  /*8c90*/  P2R R116, PR, RZ, 0x4 ;  /* 0x00000004ff747803 */ /* 0x000fe40000000000 */
[----:B------:R-:W-:-:S02]  /*8ca0*/  SEL R20, RZ, 0x1, P2 ;  /* 0x00000001ff147807 */ /* 0x000fc40001000000 */
[----:B-1----:R-:W-:-:S04]  /*8cb0*/  IADD3 R3, P0, R223, R0, RZ ;  /* 0x00000000df037210 */ /* 0x002fc80007f1e0ff */
[----:B------:R-:W-:Y:S01]  /*8cc0*/  LEA.HI.X.SX32 R0, R0, R4, 0x1, P0 ;  /* 0x0000000400007211 */ /* 0x000fe200000f0eff */
[----:B------:R-:W-:Y:S01]  /*8cd0*/  IMAD.WIDE.U32 R12, R3, c[0x0][0x1e0], R6 ;  /* 0x00007800030c7a25 */ /* 0x000fe200078e0006 */
[----:B------:R-:W-:-:S03]  /*8ce0*/  ISETP.NE.U32.AND P0, PT, RZ, c[0x0][0x350], PT ;  /* 0x0000d400ff007a0c */ /* 0x000fc60003f05070 */
[C---:B------:R-:W-:Y:S01]  /*8cf0*/  IMAD R4, R0.reuse, c[0x0][0x1e0], RZ ;  /* 0x0000780000047a24 */ /* 0x040fe200078e02ff */
[----:B------:R-:W-:Y:S01]  /*8d00*/  ISETP.NE.AND.EX P0, PT, RZ, c[0x0][0x354], PT, P0 ;  /* 0x0000d500ff007a0c */ /* 0x000fe20003f05300 */
[----:B------:R-:W-:Y:S02]  /*8d10*/  IMAD R0, R0, c[0x0][0x208], RZ ;  /* 0x0000820000007a24 */ /* 0x000fe400078e02ff */
[C---:B------:R-:W-:Y:S02]  /*8d20*/  IMAD R4, R3.reuse, c[0x0][0x1e4], R4 ;  /* 0x0000790003047a24 */ /* 0x040fe400078e0204 */
[----:B------:R-:W-:-:S04]  /*8d30*/  IMAD.WIDE.U32 R6, R3, c[0x0][0x208], R6 ;  /* 0x0000820003067a25 */ /* 0x000fc800078e0006 */
[----:B------:R-:W-:Y:S02]  /*8d40*/  IMAD R0, R3, c[0x0][0x20c], R0 ;  /* 0x0000830003007a24 */ /* 0x000fe400078e0200 */
[----:B------:R-:W-:Y:S02]  /*8d50*/  IMAD.IADD R5, R13, 0x1, R4 ;  /* 0x000000010d057824 */ /* 0x000fe400078e0204 */
[----:B------:R-:W-:Y:S01]  /*8d60*/  IMAD.MOV.U32 R4, RZ, RZ, R12 ;  /* 0x000000ffff047224 */ /* 0x000fe200078e000c */
[----:B------:R-:W-:Y:S02]  /*8d70*/  IADD3 R7, R7, R0, RZ ;  /* 0x0000000007077210 */ /* 0x000fe40007ffe0ff */
[----:B------:R-:W-:Y:S01]  /*8d80*/  SHF.R.S32.HI R0, RZ, 0x1f, R89 ;  /* 0x0000001fff007819 */ /* 0x000fe20000011459 */
[----:B------:R-:W-:-:S04]  /*8d90*/  IMAD.WIDE.U32 R4, R233, c[0x0][0x1e8], R4 ;  /* 0x00007a00e9047a25 */ /* 0x000fc800078e0004 */
[----:B------:R-:W-:Y:S01]  /*8da0*/  IMAD.WIDE.U32 R240, R233, c[0x0][0x210], R6 ;  /* 0x00008400e9f07a25 */ /* 0x000fe200078e0006 */
[----:B------:R-:W-:-:S03]  /*8db0*/  MOV R242, R4 ;  /* 0x0000000400f27202 */ /* 0x000fc60000000f00 */
[C---:B------:R-:W-:Y:S02]  /*8dc0*/  IMAD R243, R233.reuse, c[0x0][0x1ec], R5 ;  /* 0x00007b00e9f37a24 */ /* 0x040fe400078e0205 */
[----:B------:R-:W-:Y:S02]  /*8dd0*/  IMAD R241, R233, c[0x0][0x214], R241 ;  /* 0x00008500e9f17a24 */ /* 0x000fe400078e02f1 */
[----:B------:R-:W-:Y:S02]  /*8de0*/  IMAD R0, R0, c[0x0][0x178], RZ ;  /* 0x00005e0000007a24 */ /* 0x000fe400078e02ff */
[----:B------:R-:W-:-:S04]  /*8df0*/  IMAD.WIDE.U32 R6, R89, c[0x0][0x178], RZ ;  /* 0x00005e0059067a25 */ /* 0x000fc800078e00ff */
[----:B------:R-:W-:-:S04]  /*8e00*/  IMAD R3, R89, c[0x0][0x17c], R0 ;  /* 0x00005f0059037a24 */ /* 0x000fc800078e0200 */
[----:B------:R-:W-:Y:S01]  /*8e10*/  IMAD.IADD R3, R7, 0x1, R3 ;  /* 0x0000000107037824 */ /* 0x000fe200078e0203 */
[----:B--2---:R-:W-:Y:S01]  /*8e20*/  @P1 SHF.R.S32.HI R237, RZ, 0x1f, R2 ;  /* 0x0000001fffed1819 */ /* 0x004fe20000011402 */
[----:B------:R-:W-:Y:S01]  /*8e30*/  @!P1 IMAD.MOV.U32 R2, RZ, RZ, R232 ;  /* 0x000000ffff029224 */ /* 0x000fe200078e00e8 */
[----:B------:R-:W-:Y:S02]  /*8e40*/  @!P1 MOV R237, R88 ;  /* 0x0000005800ed9202 */ /* 0x000fe40000000f00 */
[----:B------:R-:W-:Y:S02]  /*8e50*/  ISETP.GE.AND P1, PT, R217, c[0x0][0x1d4], PT ;  /* 0x00007500d9007a0c */ /* 0x000fe40003f26270 */
        /* <DEDUP_REMOVED lines=11> */
[----:B------:R-:W-:Y:S01]  /*8f10*/  IMAD R237, R2, c[0x0][0x21c], R237 ;  /* 0x0000870002ed7a24 */ /* 0x000fe200078e02ed */
[----:B------:R-:W-:Y:S02]  /*8f20*/  SHF.R.S32.HI R2, RZ, 0x1f, R217 ;  /* 0x0000001fff027819 */ /* 0x000fe400000114d9 */
[----:B------:R-:W-:Y:S02]  /*8f30*/  IADD3 R238, R243, R238, RZ ;  /* 0x000000eef3ee7210 */ /* 0x000fe40007ffe0ff */
[----:B------:R-:W-:Y:S02]  /*8f40*/  IADD3 R237, R241, R237, RZ ;  /* 0x000000edf1ed7210 */ /* 0x000fe40007ffe0ff */
[----:B------:R-:W-:Y:S01]  /*8f50*/  IMAD.MOV.U32 R4, RZ, RZ, c[0x0][0x2c4] ;  /* 0x0000b100ff047624 */ /* 0x000fe200078e00ff */
[----:B------:R-:W-:Y:S01]  /*8f60*/  BAR.SYNC.DEFER_BLOCKING 0x0 ;  /* 0x0000000000007b1d */ /* 0x000fe20000010000 */
[----:B------:R-:W-:Y:S01]  /*8f70*/  IMAD.MOV.U32 R12, RZ, RZ, R6 ;  /* 0x000000ffff0c7224 */ /* 0x000fe200078e0006 */
[----:B------:R-:W-:Y:S01]  /*8f80*/  ISETP.GE.AND P6, PT, R10, c[0x0][0x198], PT ;  /* 0x000066000a007a0c */ /* 0x000fe20003fc6270 */
[----:B------:R-:W-:Y:S01]  /*8f90*/  IMAD.MOV.U32 R13, RZ, RZ, R3 ;  /* 0x000000ffff0d7224 */ /* 0x000fe200078e0003 */
[----:B------:R-:W-:Y:S01]  /*8fa0*/  ISETP.NE.AND P0, PT, R4, 0x1, PT ;  /* 0x000000010400780c */ /* 0x000fe20003f05270 */
[----:B------:R-:W-:Y:S01]  /*8fb0*/  IMAD R4, R222, 0x20, R223 ;  /* 0x00000020de047824 */ /* 0x000fe200078e02df */
[----:B------:R-:W-:Y:S01]  /*8fc0*/  ISETP.GE.AND P4, PT, R217, c[0x0][0x198], PT ;  /* 0x00006600d9007a0c */ /* 0x000fe20003f86270 */
[----:B------:R-:W-:Y:S01]  /*8fd0*/  IMAD.WIDE.U32 R12, R233, c[0x0][0x1b8], R12 ;  /* 0x00006e00e90c7a25 */ /* 0x000fe200078e000c */
[----:B------:R-:W-:-:S03]  /*8fe0*/  SHF.R.S32.HI R21, RZ, 0x1f, R9 ;  /* 0x0000001fff157819 */ /* 0x000fc60000011409 */
[----:B------:R-:W-:Y:S02]  /*8ff0*/  IMAD R4, R209, 0x80, R4 ;  /* 0x00000080d1047824 */ /* 0x000fe400078e0204 */
[----:B------:R-:W-:Y:S02]  /*9000*/  IMAD R3, R88, c[0x0][0x1c0], RZ ;  /* 0x0000700058037a24 */ /* 0x000fe400078e02ff */
[----:B------:R-:W-:Y:S02]  /*9010*/  IMAD.MOV.U32 R5, RZ, RZ, R4 ;  /* 0x000000ffff057224 */ /* 0x000fe400078e0004 */
[----:B------:R-:W-:-:S04]  /*9020*/  @P0 IMAD.HI.U32 R6, R4, c[0x0][0x2c8], RZ ;  /* 0x0000b20004060a27 */ /* 0x000fc800078e00ff */
[----:B------:R-:W-:Y:S01]  /*9030*/  IMAD R13, R233, c[0x0][0x1bc], R13 ;  /* 0x00006f00e90d7a24 */ /* 0x000fe200078e020d */
[----:B------:R-:W-:Y:S01]  /*9040*/  @P0 SHF.R.U32.HI R5, RZ, c[0x0][0x2cc], R6 ;  /* 0x0000b300ff050a19 */ /* 0x000fe20000011606 */
[C---:B------:R-:W-:Y:S02]  /*9050*/  IMAD R3, R0.reuse, c[0x0][0x1c4], R3 ;  /* 0x0000710000037a24 */ /* 0x040fe400078e0203 */
[----:B------:R-:W-:Y:S01]  /*9060*/  IMAD.WIDE.U32 R12, R0, c[0x0][0x1c0], R12 ;  /* 0x00007000000c7a25 */ /* 0x000fe200078e000c */
[----:B------:R-:W-:-:S03]  /*9070*/  SHF.R.S32.HI R6, RZ, 0x1f, R5 ;  /* 0x0000001fff067819 */ /* 0x000fc60000011405 */
[----:B------:R-:W-:Y:S02]  /*9080*/  IMAD.MOV R0, RZ, RZ, -R5 ;  /* 0x000000ffff007224 */ /* 0x000fe400078e0a05 */
[----:B------:R-:W-:Y:S02]  /*9090*/  IMAD.IADD R7, R13, 0x1, R3 ;  /* 0x000000010d077824 */ /* 0x000fe400078e0203 */
[----:B------:R-:W-:Y:S02]  /*90a0*/  IMAD R0, R0, c[0x0][0x2c4], R4 ;  /* 0x0000b10000007a24 */ /* 0x000fe400078e0204 */
[----:B------:R-:W-:Y:S02]  /*90b0*/  IMAD R3, R6, c[0x0][0x1b0], RZ ;  /* 0x00006c0006037a24 */ /* 0x000fe400078e02ff */
[----:B------:R-:W-:Y:S01]  /*90c0*/  IMAD.MOV.U32 R6, RZ, RZ, R12 ;  /* 0x000000ffff067224 */ /* 0x000fe200078e000c */
[----:B------:R-:W-:Y:S01]  /*90d0*/  SHF.R.S32.HI R4, RZ, 0x1f, R0 ;  /* 0x0000001fff047819 */ /* 0x000fe20000011400 */
[----:B------:R-:W-:-:S02]  /*90e0*/  IMAD R3, R5, c[0x0][0x1b4], R3 ;  /* 0x00006d0005037a24 */ /* 0x000fc400078e0203 */
[----:B------:R-:W-:-:S04]  /*90f0*/  IMAD.WIDE.U32 R6, R5, c[0x0][0x1b0], R6 ;  /* 0x00006c0005067a25 */ /* 0x000fc800078e0006 */
[----:B------:R-:W-:Y:S02]  /*9100*/  IMAD R4, R4, c[0x0][0x1a8], RZ ;  /* 0x00006a0004047a24 */ /* 0x000fe400078e02ff */
[----:B------:R-:W-:Y:S02]  /*9110*/  IMAD.IADD R7, R7, 0x1, R3 ;  /* 0x0000000107077824 */ /* 0x000fe400078e0203 */
[C---:B------:R-:W-:Y:S02]  /*9120*/  IMAD R4, R0.reuse, c[0x0][0x1ac], R4 ;  /* 0x00006b0000047a24 */ /* 0x040fe400078e0204 */
[----:B------:R-:W-:-:S04]  /*9130*/  IMAD.WIDE.U32 R6, R0, c[0x0][0x1a8], R6 ;  /* 0x00006a0000067a25 */ /* 0x000fc800078e0006 */
[----:B------:R-:W-:Y:S01]  /*9140*/  IMAD.IADD R4, R7, 0x1, R4 ;  /* 0x0000000107047824 */ /* 0x000fe200078e0204 */
[C---:B------:R-:W-:Y:S01]  /*9150*/  LEA R12, P0, R6.reuse, c[0x0][0x160], 0x1 ;  /* 0x00005800060c7a11 */ /* 0x040fe200078008ff */
[----:B------:R-:W-:Y:S02]  /*9160*/  IMAD R0, R79, c[0x0][0x2c4], RZ ;  /* 0x0000b1004f007a24 */ /* 0x000fe400078e02ff */
[----:B------:R-:W-:Y:S01]  /*9170*/  IMAD R7, R209, 0x80, R223 ;  /* 0x00000080d1077824 */ /* 0x000fe200078e02df */
[----:B------:R-:W-:Y:S01]  /*9180*/  LEA.HI.X R5, R6, c[0x0][0x164], R4, 0x1, P0 ;  /* 0x0000590006057a11 */ /* 0x000fe200000f0c04 */
[----:B------:R-:W1:Y:S01]  /*9190*/  SHFL.IDX PT, R3, R12, RZ, 0x181f ;  /* 0x00181fff0c037589 */ /* 0x000e6200000e0000 */
[----:B------:R-:W-:Y:S02]  /*91a0*/  IMAD.MOV.U32 R24, RZ, RZ, 0x40 ;  /* 0x00000040ff187424 */ /* 0x000fe400078e00ff */
[C---:B------:R-:W-:Y:S01]  /*91b0*/  ISETP.GE.AND P5, PT, R7.reuse, R0, PT ;  /* 0x000000000700720c */ /* 0x040fe20003fa6270 */
[----:B------:R-:W2:Y:S01]  /*91c0*/  SHFL.IDX PT, R6, R5, RZ, 0x181f ;  /* 0x00181fff05067589 */ /* 0x000ea200000e0000 */
[----:B------:R-:W-:-:S03]  /*91d0*/  IADD3 R14, R7, 0x20, RZ ;  /* 0x00000020070e7810 */ /* 0x000fc60007ffe0ff */
[----:B------:R-:W3:Y:S01]  /*91e0*/  SHFL.IDX PT, R4, R12, 0x1, 0x181f ;  /* 0x00381f000c047f89 */ /* 0x000ee200000e0000 */
[----:B------:R-:W-:-:S03]  /*91f0*/  ISETP.GE.AND P1, PT, R14, R0, PT ;  /* 0x000000000e00720c */ /* 0x000fc60003f26270 */
[----:B------:R-:W4:Y:S04]  /*9200*/  SHFL.IDX PT, R13, R5, 0x1, 0x181f ;  /* 0x00381f00050d7f89 */ /* 0x000f2800000e0000 */
[CC--:B-1----:R-:W-:Y:S02]  /*9210*/  @!P5 LEA R14, P0, R10.reuse, R3.reuse, 0x1 ;  /* 0x000000030a0ed211 */ /* 0x0c2fe400078008ff */
[C---:B------:R-:W-:Y:S02]  /*9220*/  @!P5 LEA R18, P2, R217.reuse, R3, 0x1 ;  /* 0x00000003d912d211 */ /* 0x040fe400078408ff */
[----:B------:R-:W1:Y:S01]  /*9230*/  SHFL.IDX PT, R3, R12, 0x2, 0x181f ;  /* 0x00581f000c037f89 */ /* 0x000e6200000e0000 */
[-C--:B--2---:R-:W-:Y:S02]  /*9240*/  @!P5 LEA.HI.X R15, R10, R6.reuse, R11, 0x1, P0 ;  /* 0x000000060a0fd211 */ /* 0x084fe400000f0c0b */
[----:B------:R-:W-:-:S02]  /*9250*/  @!P5 LEA.HI.X R19, R217, R6, R2, 0x1, P2 ;  /* 0x00000006d913d211 */ /* 0x000fc400010f0c02 */
[CC--:B---3--:R-:W-:Y:S01]  /*9260*/  @!P1 LEA R16, P0, R10.reuse, R4.reuse, 0x1 ;  /* 0x000000040a109211 */ /* 0x0c8fe200078008ff */
[----:B------:R-:W2:Y:S03]  /*9270*/  SHFL.IDX PT, R6, R5, 0x2, 0x181f ;  /* 0x00581f0005067f89 */ /* 0x000ea600000e0000 */
[-C--:B----4-:R-:W-:Y:S01]  /*9280*/  @!P1 LEA.HI.X R17, R10, R13.reuse, R11, 0x1, P0 ;  /* 0x0000000d0a119211 */ /* 0x090fe200000f0c0b */
[----:B------:R3:W-:Y:S01]  /*9290*/  @!P5 LDGSTS.E.BYPASS.LTC128B.128 [R236+0x100], [R14.64], !P6 ;  /* 0x001000000eecdfae */ /* 0x0007e2000f101d4a */
[----:B------:R-:W-:Y:S02]  /*92a0*/  @!P1 LEA R22, P0, R217, R4, 0x1 ;  /* 0x00000004d9169211 */ /* 0x000fe400078008ff */
[----:B------:R-:W-:Y:S01]  /*92b0*/  IADD3 R4, R7, 0x40, RZ ;  /* 0x0000004007047810 */ /* 0x000fe20007ffe0ff */
[----:B------:R4:W-:Y:S01]  /*92c0*/  @!P5 LDGSTS.E.BYPASS.LTC128B.128 [R236+0x4100], [R18.64], !P4 ;  /* 0x0410000012ecdfae */ /* 0x0009e2000e101d4a */
[----:B------:R-:W-:-:S02]  /*92d0*/  @!P1 LEA.HI.X R23, R217, R13, R2, 0x1, P0 ;  /* 0x0000000dd9179211 */ /* 0x000fc400000f0c02 */
[----:B------:R-:W-:Y:S01]  /*92e0*/  ISETP.GE.AND P0, PT, R4, R0, PT ;  /* 0x000000000400720c */ /* 0x000fe20003f06270 */
[----:B------:R1:W-:Y:S01]  /*92f0*/  @!P1 LDGSTS.E.BYPASS.LTC128B.128 [R225+0x1100], [R16.64], !P6 ;  /* 0x0110000010e19fae */ /* 0x0003e2000f101d4a */
[----:B------:R-:W-:-:S03]  /*9300*/  IADD3 R7, R7, 0x60, RZ ;  /* 0x0000006007077810 */ /* 0x000fc60007ffe0ff */
[----:B------:R2:W-:Y:S04]  /*9310*/  @!P1 LDGSTS.E.BYPASS.LTC128B.128 [R225+0x5100], [R22.64], !P4 ;  /* 0x0510000016e19fae */ /* 0x0005e8000e101d4a */
[----:B------:R2:W3:Y:S04]  /*9320*/  SHFL.IDX PT, R4, R12, 0x3, 0x181f ;  /* 0x00781f000c047f89 */ /* 0x0004e800000e0000 */
[----:B------:R-:W3:Y:S01]  /*9330*/  SHFL.IDX PT, R5, R5, 0x3, 0x181f ;  /* 0x00781f0005057f89 */ /* 0x000ee200000e0000 */
[----:B-1----:R-:W-:Y:S02]  /*9340*/  IMAD.MOV.U32 R16, RZ, RZ, R242 ;  /* 0x000000ffff107224 */ /* 0x002fe400078e00f2 */
[----:B------:R-:W-:Y:S01]  /*9350*/  IMAD.MOV.U32 R17, RZ, RZ, R238 ;  /* 0x000000ffff117224 */ /* 0x000fe200078e00ee */
[----:B--2---:R-:W-:Y:S01]  /*9360*/  @!P0 LEA R12, P1, R10, R3, 0x1 ;  /* 0x000000030a0c8211 */ /* 0x004fe200078208ff */
[----:B------:R-:W-:-:S03]  /*9370*/  IMAD.MOV.U32 R22, RZ, RZ, 0x70 ;  /* 0x00000070ff167424 */ /* 0x000fc600078e00ff */
[----:B------:R-:W-:Y:S01]  /*9380*/  @!P0 LEA.HI.X R13, R10, R6, R11, 0x1, P1 ;  /* 0x000000060a0d8211 */ /* 0x000fe200008f0c0b */
[----:B------:R-:W-:Y:S01]  /*9390*/  IMAD R22, R8, -0x70, R22 ;  /* 0xffffff9008167824 */ /* 0x000fe200078e0216 */
[----:B---3--:R-:W-:-:S03]  /*93a0*/  @!P0 LEA R14, P1, R217, R3, 0x1 ;  /* 0x00000003d90e8211 */ /* 0x008fc600078208ff */
[----:B------:R-:W-:Y:S01]  /*93b0*/  IMAD.IADD R79, R77, 0x1, R22 ;  /* 0x000000014d4f7824 */ /* 0x000fe200078e0216 */
[----:B------:R-:W-:Y:S01]  /*93c0*/  @!P0 LEA.HI.X R15, R217, R6, R2, 0x1, P1 ;  /* 0x00000006d90f8211 */ /* 0x000fe200008f0c02 */
[----:B------:R1:W-:Y:S01]  /*93d0*/  @!P0 LDGSTS.E.BYPASS.LTC128B.128 [R225+0x2100], [R12.64], !P6 ;  /* 0x021000000ce18fae */ /* 0x0003e2000f101d4a */
[----:B------:R-:W-:Y:S01]  /*93e0*/  ISETP.GE.AND P1, PT, R7, R0, PT ;  /* 0x000000000700720c */ /* 0x000fe20003f26270 */
[----:B------:R-:W-:Y:S01]  /*93f0*/  IMAD.WIDE.U32 R6, R9, c[0x0][0x1e0], RZ ;  /* 0x0000780009067a25 */ /* 0x000fe200078e00ff */
[----:B------:R-:W-:Y:S01]  /*9400*/  IMNMX R3, R79, 0x70, PT ;  /* 0x000000704f037817 */ /* 0x000fe20003800200 */
[----:B------:R2:W-:Y:S04]  /*9410*/  @!P0 LDGSTS.E.BYPASS.LTC128B.128 [R225+0x6100], [R14.64], !P4 ;  /* 0x061000000ee18fae */ /* 0x0005e8000e101d4a */
[----:B------:R-:W-:-:S05]  /*9420*/  IMAD.IADD R3, R3, 0x1, -R223 ;  /* 0x0000000103037824 */ /* 0x000fca00078e0adf */
[C---:B------:R-:W-:Y:S02]  /*9430*/  ISETP.GE.AND P3, PT, R3.reuse, 0x1, PT ;  /* 0x000000010300780c */ /* 0x040fe40003f66270 */
[----:B------:R-:W-:Y:S01]  /*9440*/  ISETP.GE.AND P2, PT, R3, 0x21, PT ;  /* 0x000000210300780c */ /* 0x000fe20003f46270 */
[----:B-1----:R-:W-:Y:S01]  /*9450*/  IMAD R12, R21, c[0x0][0x1e0], RZ ;  /* 0x00007800150c7a24 */ /* 0x002fe200078e02ff */
[----:B--2---:R-:W-:-:S03]  /*9460*/  @!P1 LEA R14, P0, R10, R4, 0x1 ;  /* 0x000000040a0e9211 */ /* 0x004fc600078008ff */
[----:B------:R-:W-:Y:S01]  /*9470*/  IMAD R12, R9, c[0x0][0x1e4], R12 ;  /* 0x00007900090c7a24 */ /* 0x000fe200078e020c */
[----:B------:R-:W-:-:S03]  /*9480*/  @!P1 LEA.HI.X R15, R10, R5, R11, 0x1, P0 ;  /* 0x000000050a0f9211 */ /* 0x000fc600000f0c0b */
[----:B------:R-:W-:Y:S01]  /*9490*/  IMAD.IADD R12, R7, 0x1, R12 ;  /* 0x00000001070c7824 */ /* 0x000fe200078e020c */
[C---:B------:R-:W-:Y:S01]  /*94a0*/  @!P1 LEA R4, P0, R217.reuse, R4, 0x1 ;  /* 0x00000004d9049211 */ /* 0x040fe200078008ff */
[----:B------:R-:W-:Y:S01]  /*94b0*/  IMAD.WIDE.U32 R6, R6, 0x70, R16 ;  /* 0x0000007006067825 */ /* 0x000fe200078e0010 */
[----:B------:R1:W-:Y:S02]  /*94c0*/  @!P1 LDGSTS.E.BYPASS.LTC128B.128 [R225+0x3100], [R14.64], !P6 ;  /* 0x031000000ee19fae */ /* 0x0003e4000f101d4a */
[C---:B------:R-:W-:Y:S01]  /*94d0*/  @!P1 LEA.HI.X R5, R217.reuse, R5, R2, 0x1, P0 ;  /* 0x00000005d9059211 */ /* 0x040fe200000f0c02 */
[----:B------:R-:W-:Y:S01]  /*94e0*/  IMAD R12, R12, 0x70, RZ ;  /* 0x000000700c0c7824 */ /* 0x000fe200078e02ff */
[----:B------:R-:W-:Y:S01]  /*94f0*/  ISETP.NE.AND P6, PT, R116, RZ, PT ;  /* 0x000000ff7400720c */ /* 0x000fe20003fc5270 */
[----:B------:R-:W-:Y:S02]  /*9500*/  IMAD.MOV.U32 R2, RZ, RZ, 0x20 ;  /* 0x00000020ff027424 */ /* 0x000fe400078e00ff */
[----:B------:R2:W-:Y:S01]  /*9510*/  @!P1 LDGSTS.E.BYPASS.LTC128B.128 [R225+0x7100], [R4.64], !P4 ;  /* 0x0710000004e19fae */ /* 0x0005e2000e101d4a */
[----:B------:R-:W-:Y:S01]  /*9520*/  ISETP.GE.AND P4, PT, R217, c[0x0][0x1d4], PT ;  /* 0x00007500d9007a0c */ /* 0x000fe20003f86270 */
[----:B------:R-:W-:Y:S01]  /*9530*/  IMAD.IADD R7, R7, 0x1, R12 ;  /* 0x0000000107077824 */ /* 0x000fe200078e020c */
[----:B------:R-:W-:Y:S01]  /*9540*/  @P3 LEA R12, P0, R6, c[0x0][0x1c8], 0x1 ;  /* 0x00007200060c3a11 */ /* 0x000fe200078008ff */
[----:B------:R-:W0:Y:S01]  /*9550*/  LDGDEPBAR ;  /* 0x00000000000079af */ /* 0x000e220000000000 */
[----:B------:R-:W-:-:S02]  /*9560*/  ISETP.GE.AND P1, PT, R3, 0x41, PT ;  /* 0x000000410300780c */ /* 0x000fc40003f26270 */
[----:B------:R-:W-:Y:S02]  /*9570*/  @P3 LEA.HI.X R13, R6, c[0x0][0x1cc], R7, 0x1, P0 ;  /* 0x00007300060d3a11 */ /* 0x000fe400000f0c07 */
[----:B------:R-:W-:-:S03]  /*9580*/  ISETP.GE.AND P0, PT, R3, 0x61, PT ;  /* 0x000000610300780c */ /* 0x000fc60003f06270 */
[----:B------:R3:W-:Y:S04]  /*9590*/  @P3 LDGSTS.E.BYPASS.LTC128B.128 [R236+0x8100], [R12.64], !P6 ;  /* 0x081000000cec3fae */ /* 0x0007e8000f101d4a */
[----:B------:R3:W-:Y:S01]  /*95a0*/  @P3 LDGSTS.E.BYPASS.LTC128B.128 [R236+0xb900], [R12.64+0x80], !P4 ;  /* 0x0b9000800cec3fae */ /* 0x0007e2000e101d4a */
[----:B--2---:R-:W-:-:S04]  /*95b0*/  IMAD.WIDE.U32 R4, R2, c[0x0][0x1e0], RZ ;  /* 0x0000780002047a25 */ /* 0x004fc800078e00ff */
[----:B------:R-:W-:Y:S01]  /*95c0*/  IMAD R2, R2, c[0x0][0x1e4], RZ ;  /* 0x0000790002027a24 */ /* 0x000fe200078e02ff */
[----:B------:R-:W-:-:S04]  /*95d0*/  @P2 IADD3 R3, P3, R6, R4, RZ ;  /* 0x0000000406032210 */ /* 0x000fc80007f7e0ff */
[----:B------:R-:W-:Y:S01]  /*95e0*/  @P2 IADD3.X R2, R7, R5, R2, P3, !PT ;  /* 0x0000000507022210 */ /* 0x000fe20001ffe402 */
[----:B------:R-:W-:Y:S01]  /*95f0*/  IMAD.WIDE.U32 R4, R24, c[0x0][0x1e0], RZ ;  /* 0x0000780018047a25 */ /* 0x000fe200078e00ff */
[----:B---3--:R-:W-:-:S04]  /*9600*/  @P2 LEA R12, P3, R3, c[0x0][0x1c8], 0x1 ;  /* 0x00007200030c2a11 */ /* 0x008fc800078608ff */
[----:B------:R-:W-:Y:S01]  /*9610*/  @P2 LEA.HI.X R13, R3, c[0x0][0x1cc], R2, 0x1, P3 ;  /* 0x00007300030d2a11 */ /* 0x000fe200018f0c02 */
[----:B------:R-:W-:Y:S01]  /*9620*/  IMAD R3, R24, c[0x0][0x1e4], RZ ;  /* 0x0000790018037a24 */ /* 0x000fe200078e02ff */
[----:B------:R-:W-:Y:S01]  /*9630*/  @P1 IADD3 R4, P3, R6, R4, RZ ;  /* 0x0000000406041210 */ /* 0x000fe20007f7e0ff */
[----:B------:R-:W-:Y:S02]  /*9640*/  @P0 IMAD.MOV.U32 R2, RZ, RZ, 0x60 ;  /* 0x00000060ff020424 */ /* 0x000fe400078e00ff */
[----:B------:R4:W-:Y:S01]  /*9650*/  @P2 LDGSTS.E.BYPASS.LTC128B.128 [R225+0x9100], [R12.64], !P6 ;  /* 0x091000000ce12fae */ /* 0x0009e2000f101d4a */
[----:B------:R-:W-:Y:S01]  /*9660*/  @P1 IADD3.X R3, R7, R5, R3, P3, !PT ;  /* 0x0000000507031210 */ /* 0x000fe20001ffe403 */
[----:B------:R-:W-:Y:S01]  /*9670*/  @P0 IMAD.WIDE.U32 R6, R2, c[0x0][0x1e0], R6 ;  /* 0x0000780002060a25 */ /* 0x000fe200078e0006 */
[----:B-1----:R-:W-:Y:S01]  /*9680*/  @P1 LEA R14, P3, R4, c[0x0][0x1c8], 0x1 ;  /* 0x00007200040e1a11 */ /* 0x002fe200078608ff */
[----:B------:R4:W-:Y:S02]  /*9690*/  @P2 LDGSTS.E.BYPASS.LTC128B.128 [R225+0xc900], [R12.64+0x80], !P4 ;  /* 0x0c9000800ce12fae */ /* 0x0009e4000e101d4a */
[----:B------:R-:W-:Y:S01]  /*96a0*/  @P0 IMAD R2, R2, c[0x0][0x1e4], RZ ;  /* 0x0000790002020a24 */ /* 0x000fe200078e02ff */
[----:B------:R-:W-:-:S02]  /*96b0*/  @P1 LEA.HI.X R15, R4, c[0x0][0x1cc], R3, 0x1, P3 ;  /* 0x00007300040f1a11 */ /* 0x000fc400018f0c03 */
[C---:B------:R-:W-:Y:S01]  /*96c0*/  @P0 LEA R4, P3, R6.reuse, c[0x0][0x1c8], 0x1 ;  /* 0x0000720006040a11 */ /* 0x040fe200078608ff */
[----:B------:R-:W-:Y:S02]  /*96d0*/  @P0 IMAD.IADD R2, R7, 0x1, R2 ;  /* 0x0000000107020824 */ /* 0x000fe400078e0202 */
        /* <DEDUP_REMOVED lines=10> */
.L_x_1639:
[----:B-----5:R-:W-:Y:S01]  /*9780*/  SHF.R.S32.HI R2, RZ, 0x1f, R78 ;  /* 0x0000001fff027819 */ /* 0x020fe2000001144e */
[----:B------:R-:W-:Y:S01]  /*9790*/  ULDC.U8 UR4, c[0x0][0x298] ;  /* 0x0000a60000047ab9 */ /* 0x000fe20000000000 */
[----:B------:R-:W-:Y:S01]  /*97a0*/  IMAD.WIDE.U32 R6, R78, c[0x0][0x280], RZ ;  /* 0x0000a0004e067a25 */ /* 0x000fe200078e00ff */
[----:B------:R-:W-:Y:S01]  /*97b0*/  ISETP.NE.AND P2, PT, RZ, UR4, PT ;  /* 0x00000004ff007c0c */ /* 0x000fe2000bf45270 */
[----:B------:R-:W-:Y:S02]  /*97c0*/  BSSY B2, `(.L_x_1640) ;  /* 0x000034d000027945 */ /* 0x000fe40003800000 */
[----:B------:R-:W-:Y:S01]  /*97d0*/  IMAD R3, R2, c[0x0][0x280], RZ ;  /* 0x0000a00002037a24 */ /* 0x000fe200078e02ff */
[----:B------:R-:W-:Y:S01]  /*97e0*/  LEA R16, P1, R6, c[0x0][0x270], 0x1 ;  /* 0x00009c0006107a11 */ /* 0x000fe200078208ff */
[----:B------:R-:W-:Y:S02]  /*97f0*/  IMAD R2, R2, c[0x0][0x290], RZ ;  /* 0x0000a40002027a24 */ /* 0x000fe400078e02ff */
[----:B----4-:R-:W-:-:S04]  /*9800*/  IMAD.WIDE.U32 R4, R78, c[0x0][0x290], RZ ;  /* 0x0000a4004e047a25 */ /* 0x010fc800078e00ff */
[C---:B------:R-:W-:Y:S02]  /*9810*/  IMAD R3, R78.reuse, c[0x0][0x284], R3 ;  /* 0x0000a1004e037a24 */ /* 0x040fe400078e0203 */
        /* <DEDUP_REMOVED lines=12> */
[----:B------:R-:W-:Y:S01]  /*98e0*/  CS2R R28, SRZ ;  /* 0x00000000001c7805 */ /* 0x000fe2000001ff00 */
[----:B------:R-:W-:-:S02]  /*98f0*/  CS2R R4, SRZ ;  /* 0x0000000000047805 */ /* 0x000fc4000001ff00 */
[----:B------:R-:W3:Y:S04]  /*9900*/  SHFL.IDX PT, R15, R78, RZ, 0x181f ;  /* 0x00181fff4e0f7589 */ /* 0x000ee800000e0000 */
[----:B------:R4:W1:Y:S02]  /*9910*/  SHFL.IDX PT, R14, R2, RZ, 0x181f ;  /* 0x00181fff020e7589 */ /* 0x00086400000e0000 */
[----:B----4-:R-:W-:Y:S01]  /*9920*/  CS2R R2, SRZ ;  /* 0x0000000000027805 */ /* 0x010fe2000001ff00 */
[----:B------:R-:W-:Y:S05]  /*9930*/  @P5 BRA `(.L_x_1643) ;  /* 0x0000011000005947 */ /* 0x000fea0003800000 */
[----:B-123--:R-:W-:Y:S01]  /*9940*/  ISETP.GE.AND P1, PT, R17, c[0x0][0x27c], PT ;  /* 0x00009f0011007a0c */ /* 0x00efe20003f26270 */
[C---:B------:R-:W-:Y:S01]  /*9950*/  IMAD.SHL.U32 R2, R124.reuse, 0x2, RZ ;  /* 0x000000027c027824 */ /* 0x040fe200078e00ff */
[----:B------:R-:W-:Y:S02]  /*9960*/  ISETP.GE.AND P0, PT, R124, c[0x0][0x27c], PT ;  /* 0x00009f007c007a0c */ /* 0x000fe40003f06270 */
[----:B------:R-:W-:Y:S01]  /*9970*/  SHF.R.S32.HI R3, RZ, 0x1f, R124 ;  /* 0x0000001fff037819 */ /* 0x000fe2000001147c */
[----:B------:R-:W-:-:S08]  /*9980*/  CS2R R28, SRZ ;  /* 0x00000000001c7805 */ /* 0x000fd0000001ff00 */
[----:B------:R-:W-:Y:S02]  /*9990*/  @!P1 IMAD.WIDE R26, R17, 0x2, R6 ;  /* 0x00000002111a9825 */ /* 0x000fe400078e0206 */
[-C--:B------:R-:W-:Y:S02]  /*99a0*/  @!P0 IADD3 R18, P3, R6, R2.reuse, RZ ;  /* 0x0000000206128210 */ /* 0x080fe40007f7e0ff */
[----:B------:R-:W-:Y:S01]  /*99b0*/  SHF.L.U64.HI R6, R124, 0x1, R3 ;  /* 0x000000017c067819 */ /* 0x000fe20000010203 */
[----:B------:R1:W5:Y:S01]  /*99c0*/  @!P1 LD.E.64 R12, [R26.64] ;  /* 0x0000000a1a0c9980 */ /* 0x000362000c101b00 */
[----:B------:R-:W-:Y:S02]  /*99d0*/  @!P0 IADD3 R30, P2, R14, R2, RZ ;  /* 0x000000020e1e8210 */ /* 0x000fe40007f5e0ff */
[----:B------:R-:W-:Y:S01]  /*99e0*/  CS2R R2, SRZ ;  /* 0x0000000000027805 */ /* 0x000fe2000001ff00 */
[--C-:B------:R-:W-:Y:S02]  /*99f0*/  @!P0 IMAD.X R19, R7, 0x1, R6.reuse, P3 ;  /* 0x0000000107138824 */ /* 0x100fe400018e0606 */
[----:B------:R-:W-:-:S03]  /*9a00*/  @!P0 IMAD.X R31, R15, 0x1, R6, P2 ;  /* 0x000000010f1f8824 */ /* 0x000fc600010e0606 */
[----:B------:R2:W5:Y:S04]  /*9a10*/  @!P0 LD.E.64 R2, [R18.64] ;  /* 0x0000000a12028980 */ /* 0x000568000c101b00 */
[----:B------:R2:W5:Y:S01]  /*9a20*/  @!P0 LD.E.64 R28, [R30.64] ;  /* 0x0000000a1e1c8980 */ /* 0x000562000c101b00 */
[----:B-1----:R-:W-:-:S05]  /*9a30*/  @!P1 IMAD.WIDE R26, R17, 0x2, R14 ;  /* 0x00000002111a9825 */ /* 0x002fca00078e020e */
[----:B------:R2:W5:Y:S02]  /*9a40*/  @!P1 LD.E.64 R4, [R26.64] ;  /* 0x0000000a1a049980 */ /* 0x000564000c101b00 */
.L_x_1643:
[----:B-123--:R-:W-:Y:S05]  /*9a50*/  BSYNC B0 ;  /* 0x0000000000007941 */ /* 0x00efea0003800000 */
.L_x_1642:
        /* <DEDUP_REMOVED lines=8> */
[--C-:B------:R-:W-:Y:S01]  /*9ae0*/  IMAD.MOV.U32 R6, RZ, RZ, R5.reuse ;  /* 0x000000ffff067224 */ /* 0x100fe200078e0005 */
[----:B------:R-:W-:Y:S01]  /*9af0*/  ISETP.GE.AND P0, PT, R223, R18, PT ;  /* 0x00000012df00720c */ /* 0x000fe20003f06270 */
[----:B------:R-:W-:Y:S01]  /*9b00*/  IMAD.MOV.U32 R23, RZ, RZ, R2 ;  /* 0x000000ffff177224 */ /* 0x000fe200078e0002 */
[----:B------:R-:W-:Y:S01]  /*9b10*/  SHF.R.U32.HI R13, RZ, 0x10, R5 ;  /* 0x00000010ff0d7819 */ /* 0x000fe20000011605 */
[--C-:B------:R-:W-:Y:S01]  /*9b20*/  IMAD.MOV.U32 R19, RZ, RZ, R3.reuse ;  /* 0x000000ffff137224 */ /* 0x100fe200078e0003 */
[--C-:B------:R-:W-:Y:S01]  /*9b30*/  SHF.R.U64 R12, R2, 0x10, R3.reuse ;  /* 0x00000010020c7819 */ /* 0x100fe20000001203 */
[----:B------:R-:W-:Y:S01]  /*9b40*/  IMAD.MOV.U32 R5, RZ, RZ, R28 ;  /* 0x000000ffff057224 */ /* 0x000fe200078e001c */
[----:B------:R-:W-:Y:S01]  /*9b50*/  SHF.R.U32.HI R3, RZ, 0x10, R3 ;  /* 0x00000010ff037819 */ /* 0x000fe20000011603 */
[----:B------:R-:W-:Y:S01]  /*9b60*/  IMAD.MOV.U32 R4, RZ, RZ, R29 ;  /* 0x000000ffff047224 */ /* 0x000fe200078e001d */
[----:B------:R-:W-:-:S04]  /*9b70*/  DEPBAR.LE SB0, 0x1 ;  /* 0x000080400000791a */ /* 0x000fc80000000000 */
[--C-:B------:R-:W-:Y:S01]  /*9b80*/  SHF.R.U64 R2, R28, 0x10, R29.reuse ;  /* 0x000000101c027819 */ /* 0x100fe2000000121d */
[----:B------:R-:W-:Y:S01]  /*9b90*/  BSSY B1, `(.L_x_1644) ;  /* 0x000005e000017945 */ /* 0x000fe20003800000 */
[----:B------:R-:W-:Y:S02]  /*9ba0*/  SHF.R.U32.HI R0, RZ, 0x10, R29 ;  /* 0x00000010ff007819 */ /* 0x000fe4000001161d */
[----:B------:R-:W-:Y:S02]  /*9bb0*/  PRMT R16, R26, 0x5410, R16 ;  /* 0x000054101a107816 */ /* 0x000fe40000000010 */
[----:B------:R-:W-:Y:S02]  /*9bc0*/  PRMT R15, R25, 0x5410, R15 ;  /* 0x00005410190f7816 */ /* 0x000fe4000000000f */
[----:B------:R-:W-:Y:S02]  /*9bd0*/  PRMT R12, R23, 0x5410, R12 ;  /* 0x00005410170c7816 */ /* 0x000fe4000000000c */
[----:B------:R-:W-:-:S02]  /*9be0*/  PRMT R3, R19, 0x5410, R3 ;  /* 0x0000541013037816 */ /* 0x000fc40000000003 */
        /* <DEDUP_REMOVED lines=11> */
[C---:B------:R-:W-:Y:S01]  /*9ca0*/  IMAD.U32 R26, R14.reuse, 0x10000, RZ ;  /* 0x000100000e1a7824 */ /* 0x040fe200078e00ff */
[----:B------:R-:W-:Y:S02]  /*9cb0*/  LOP3.LUT R25, R14, 0xffff0000, RZ, 0xc0, !PT ;  /* 0xffff00000e197812 */ /* 0x000fe400078ec0ff */
[----:B------:R-:W-:Y:S02]  /*9cc0*/  LOP3.LUT R27, R16, 0xffff0000, RZ, 0xc0, !PT ;  /* 0xffff0000101b7812 */ /* 0x000fe400078ec0ff */
[C---:B-1----:R-:W-:Y:S02]  /*9cd0*/  LOP3.LUT R19, R4.reuse, 0xffff0000, RZ, 0xc0, !PT ;  /* 0xffff000004137812 */ /* 0x042fe400078ec0ff */
[----:B------:R-:W-:Y:S02]  /*9ce0*/  LOP3.LUT R31, R5, 0xffff0000, RZ, 0xc0, !PT ;  /* 0xffff0000051f7812 */ /* 0x000fe400078ec0ff */
[----:B------:R-:W-:-:S02]  /*9cf0*/  SHF.L.U32 R23, R4, 0x10, RZ ;  /* 0x0000001004177819 */ /* 0x000fc400000006ff */
[----:B------:R-:W-:Y:S01]  /*9d00*/  SHF.L.U32 R4, R5, 0x10, RZ ;  /* 0x0000001005047819 */ /* 0x000fe200000006ff */
[C---:B------:R-:W-:Y:S01]  /*9d10*/  FMUL.FTZ R5, R19.reuse, R26 ;  /* 0x0000001a13057220 */ /* 0x040fe20000410000 */
[C---:B------:R-:W-:Y:S01]  /*9d20*/  SHF.L.U32 R30, R6.reuse, 0x10, RZ ;  /* 0x00000010061e7819 */ /* 0x040fe200000006ff */
[-C--:B------:R-:W-:Y:S01]  /*9d30*/  FMUL.FTZ R19, R19, R28.reuse ;  /* 0x0000001c13137220 */ /* 0x080fe20000410000 */
[----:B------:R-:W-:Y:S01]  /*9d40*/  LOP3.LUT R29, R6, 0xffff0000, RZ, 0xc0, !PT ;  /* 0xffff0000061d7812 */ /* 0x000fe200078ec0ff */
[C---:B------:R-:W-:Y:S01]  /*9d50*/  IMAD.U32 R6, R7.reuse, 0x10000, RZ ;  /* 0x0001000007067824 */ /* 0x040fe200078e00ff */
[----:B------:R-:W-:Y:S01]  /*9d60*/  LOP3.LUT R32, R7, 0xffff0000, RZ, 0xc0, !PT ;  /* 0xffff000007207812 */ /* 0x000fe200078ec0ff */
[----:B------:R-:W-:Y:S02]  /*9d70*/  FMUL.FTZ R7, R31, R25 ;  /* 0x000000191f077220 */ /* 0x000fe40000410000 */
[----:B------:R-:W-:Y:S01]  /*9d80*/  FFMA.FTZ R5, R23, R28, -R5 ;  /* 0x0000001c17057223 */ /* 0x000fe20000010805 */
[----:B------:R-:W-:Y:S01]  /*9d90*/  SHF.L.U32 R28, R15, 0x10, RZ ;  /* 0x000000100f1c7819 */ /* 0x000fe200000006ff */
[----:B------:R-:W-:Y:S01]  /*9da0*/  FFMA.FTZ R19, R23, R26, R19 ;  /* 0x0000001a17137223 */ /* 0x000fe20000010013 */
[----:B------:R-:W-:Y:S01]  /*9db0*/  SHF.L.U32 R26, R13, 0x10, RZ ;  /* 0x000000100d1a7819 */ /* 0x000fe200000006ff */
[-C--:B------:R-:W-:Y:S01]  /*9dc0*/  FMUL.FTZ R31, R31, R27.reuse ;  /* 0x0000001b1f1f7220 */ /* 0x080fe20000410000 */
[----:B------:R-:W-:Y:S01]  /*9dd0*/  LOP3.LUT R23, R13, 0xffff0000, RZ, 0xc0, !PT ;  /* 0xffff00000d177812 */ /* 0x000fe200078ec0ff */
[C---:B------:R-:W-:Y:S01]  /*9de0*/  FFMA.FTZ R7, R4.reuse, R27, -R7 ;  /* 0x0000001b04077223 */ /* 0x040fe20000010807 */
[----:B------:R-:W-:Y:S01]  /*9df0*/  LOP3.LUT R27, R15, 0xffff0000, RZ, 0xc0, !PT ;  /* 0xffff00000f1b7812 */ /* 0x000fe200078ec0ff */
[----:B------:R-:W-:-:S02]  /*9e00*/  FFMA.FTZ R31, R4, R25, R31 ;  /* 0x00000019041f7223 */ /* 0x000fc4000001001f */
[C---:B------:R-:W-:Y:S02]  /*9e10*/  FMUL.FTZ R4, R29.reuse, R26 ;  /* 0x0000001a1d047220 */ /* 0x040fe40000410000 */
[C---:B------:R-:W-:Y:S02]  /*9e20*/  FMUL.FTZ R25, R32.reuse, R23 ;  /* 0x0000001720197220 */ /* 0x040fe40000410000 */
[-C--:B------:R-:W-:Y:S02]  /*9e30*/  FMUL.FTZ R29, R29, R28.reuse ;  /* 0x0000001c1d1d7220 */ /* 0x080fe40000410000 */
[----:B------:R-:W-:Y:S02]  /*9e40*/  FMUL.FTZ R32, R32, R27 ;  /* 0x0000001b20207220 */ /* 0x000fe40000410000 */
[C---:B------:R-:W-:Y:S01]  /*9e50*/  FFMA.FTZ R28, R30.reuse, R28, -R4 ;  /* 0x0000001c1e1c7223 */ /* 0x040fe20000010804 */
[----:B------:R-:W-:Y:S01]  /*9e60*/  F2FP.BF16.PACK_AB R4, R19, R5 ;  /* 0x000000051304723e */ /* 0x000fe200000010ff */
[----:B------:R-:W-:Y:S01]  /*9e70*/  FFMA.FTZ R29, R30, R26, R29 ;  /* 0x0000001a1e1d7223 */ /* 0x000fe2000001001d */
[----:B------:R-:W-:Y:S01]  /*9e80*/  F2FP.BF16.PACK_AB R5, R31, R7 ;  /* 0x000000071f05723e */ /* 0x000fe200000010ff */
[----:B------:R-:W-:-:S02]  /*9e90*/  FFMA.FTZ R25, R6, R27, -R25 ;  /* 0x0000001b06197223 */ /* 0x000fc40000010819 */
[----:B------:R-:W-:Y:S01]  /*9ea0*/  FFMA.FTZ R32, R6, R23, R32 ;  /* 0x0000001706207223 */ /* 0x000fe20000010020 */
[----:B------:R-:W-:-:S04]  /*9eb0*/  F2FP.BF16.PACK_AB R6, R29, R28 ;  /* 0x0000001c1d06723e */ /* 0x000fc800000010ff */
[----:B------:R-:W-:-:S05]  /*9ec0*/  F2FP.BF16.PACK_AB R7, R32, R25 ;  /* 0x000000192007723e */ /* 0x000fca00000010ff */
[----:B------:R1:W-:Y:S02]  /*9ed0*/  STS.128 [R236+0x100], R4 ;  /* 0x00010004ec007388 */ /* 0x0003e40000000c00 */
.L_x_1647:
[----:B------:R-:W-:Y:S05]  /*9ee0*/  BSYNC B0 ;  /* 0x0000000000007941 */ /* 0x000fea0003800000 */
.L_x_1646:
[----:B------:R-:W-:-:S13]  /*9ef0*/  ISETP.GE.AND P0, PT, R124, c[0x0][0x27c], PT ;  /* 0x00009f007c007a0c */ /* 0x000fda0003f06270 */
[----:B------:R-:W-:Y:S05]  /*9f00*/  @P0 BRA `(.L_x_1645) ;  /* 0x0000026000000947 */ /* 0x000fea0003800000 */
[----:B-1----:R-:W1:Y:S01]  /*9f10*/  LDS.128 R4, [R236+0x4100] ;  /* 0x00410000ec047984 */ /* 0x002e620000000c00 */
        /* <DEDUP_REMOVED lines=18> */
[C---:B------:R-:W-:Y:S01]  /*a040*/  SHF.L.U32 R26, R0.reuse, 0x10, RZ ;  /* 0x00000010001a7819 */ /* 0x040fe200000006ff */
        /* <DEDUP_REMOVED lines=18> */
.L_x_1645:
[----:B------:R-:W-:Y:S05]  /*a170*/  BSYNC B1 ;  /* 0x0000000000017941 */ /* 0x000fea0003800000 */
.L_x_1644:
[----:B------:R-:W-:Y:S01]  /*a180*/  ISETP.GE.AND P0, PT, R220, R18, PT ;  /* 0x00000012dc00720c */ /* 0x000fe20003f06270 */
[----:B------:R-:W-:-:S12]  /*a190*/  BSSY B1, `(.L_x_1648) ;  /* 0x0000054000017945 */ /* 0x000fd80003800000 */
        /* <DEDUP_REMOVED lines=8> */
[C---:B-1----:R-:W-:Y:S01]  /*a220*/  LOP3.LUT R19, R4.reuse, 0xffff0000, RZ, 0xc0, !PT ;  /* 0xffff000004137812 */ /* 0x042fe200078ec0ff */
[----:B------:R-:W-:Y:S01]  /*a230*/  IMAD.U32 R28, R7, 0x10000, RZ ;  /* 0x00010000071c7824 */ /* 0x000fe200078e00ff */
[----:B------:R-:W-:Y:S02]  /*a240*/  SHF.L.U32 R23, R4, 0x10, RZ ;  /* 0x0000001004177819 */ /* 0x000fe400000006ff */
[C---:B------:R-:W-:Y:S02]  /*a250*/  SHF.L.U32 R4, R5.reuse, 0x10, RZ ;  /* 0x0000001005047819 */ /* 0x040fe400000006ff */
[----:B------:R-:W-:-:S02]  /*a260*/  LOP3.LUT R31, R5, 0xffff0000, RZ, 0xc0, !PT ;  /* 0xffff0000051f7812 */ /* 0x000fc400078ec0ff */
[----:B------:R-:W-:Y:S02]  /*a270*/  LOP3.LUT R5, R14, 0xffff0000, RZ, 0xc0, !PT ;  /* 0xffff00000e057812 */ /* 0x000fe400078ec0ff */
[C---:B------:R-:W-:Y:S02]  /*a280*/  SHF.L.U32 R30, R6.reuse, 0x10, RZ ;  /* 0x00000010061e7819 */ /* 0x040fe400000006ff */
[----:B------:R-:W-:Y:S01]  /*a290*/  LOP3.LUT R29, R6, 0xffff0000, RZ, 0xc0, !PT ;  /* 0xffff0000061d7812 */ /* 0x000fe200078ec0ff */
[-C--:B------:R-:W-:Y:S01]  /*a2a0*/  FMUL.FTZ R6, R25, R19.reuse ;  /* 0x0000001319067220 */ /* 0x080fe20000410000 */
[----:B------:R-:W-:Y:S01]  /*a2b0*/  LOP3.LUT R32, R7, 0xffff0000, RZ, 0xc0, !PT ;  /* 0xffff000007207812 */ /* 0x000fe200078ec0ff */
[----:B------:R-:W-:Y:S02]  /*a2c0*/  FMUL.FTZ R19, R27, R19 ;  /* 0x000000131b137220 */ /* 0x000fe40000410000 */
[----:B------:R-:W-:Y:S02]  /*a2d0*/  FMUL.FTZ R7, R5, R31 ;  /* 0x0000001f05077220 */ /* 0x000fe40000410000 */
[-C--:B------:R-:W-:Y:S01]  /*a2e0*/  FFMA.FTZ R6, R27, R23.reuse, -R6 ;  /* 0x000000171b067223 */ /* 0x080fe20000010806 */
[----:B------:R-:W-:Y:S01]  /*a2f0*/  SHF.L.U32 R27, R15, 0x10, RZ ;  /* 0x000000100f1b7819 */ /* 0x000fe200000006ff */
[----:B------:R-:W-:Y:S01]  /*a300*/  FFMA.FTZ R19, R25, R23, R19 ;  /* 0x0000001719137223 */ /* 0x000fe20000010013 */
[C---:B------:R-:W-:Y:S01]  /*a310*/  SHF.L.U32 R25, R13.reuse, 0x10, RZ ;  /* 0x000000100d197819 */ /* 0x040fe200000006ff */
[C---:B------:R-:W-:Y:S01]  /*a320*/  FMUL.FTZ R31, R26.reuse, R31 ;  /* 0x0000001f1a1f7220 */ /* 0x040fe20000410000 */
[----:B------:R-:W-:Y:S01]  /*a330*/  LOP3.LUT R23, R13, 0xffff0000, RZ, 0xc0, !PT ;  /* 0xffff00000d177812 */ /* 0x000fe200078ec0ff */
[-C--:B------:R-:W-:Y:S01]  /*a340*/  FFMA.FTZ R7, R26, R4.reuse, -R7 ;  /* 0x000000041a077223 */ /* 0x080fe20000010807 */
[----:B------:R-:W-:Y:S01]  /*a350*/  LOP3.LUT R26, R15, 0xffff0000, RZ, 0xc0, !PT ;  /* 0xffff00000f1a7812 */ /* 0x000fe200078ec0ff */
[----:B------:R-:W-:-:S02]  /*a360*/  FFMA.FTZ R5, R5, R4, R31 ;  /* 0x0000000405057223 */ /* 0x000fc4000001001f */
[-C--:B------:R-:W-:Y:S02]  /*a370*/  FMUL.FTZ R4, R25, R29.reuse ;  /* 0x0000001d19047220 */ /* 0x080fe40000410000 */
[----:B------:R-:W-:Y:S01]  /*a380*/  FMUL.FTZ R31, R27, R29 ;  /* 0x0000001d1b1f7220 */ /* 0x000fe20000410000 */
[----:B------:R-:W-:Y:S01]  /*a390*/  F2FP.BF16.PACK_AB R5, R5, R7 ;  /* 0x000000070505723e */ /* 0x000fe200000010ff */
[-C--:B------:R-:W-:Y:S02]  /*a3a0*/  FMUL.FTZ R29, R23, R32.reuse ;  /* 0x00000020171d7220 */ /* 0x080fe40000410000 */
[----:B------:R-:W-:Y:S02]  /*a3b0*/  FMUL.FTZ R32, R26, R32 ;  /* 0x000000201a207220 */ /* 0x000fe40000410000 */
[----:B------:R-:W-:Y:S01]  /*a3c0*/  FFMA.FTZ R27, R27, R30, -R4 ;  /* 0x0000001e1b1b7223 */ /* 0x000fe20000010804 */
[----:B------:R-:W-:Y:S01]  /*a3d0*/  F2FP.BF16.PACK_AB R4, R19, R6 ;  /* 0x000000061304723e */ /* 0x000fe200000010ff */
[----:B------:R-:W-:-:S02]  /*a3e0*/  FFMA.FTZ R31, R25, R30, R31 ;  /* 0x0000001e191f7223 */ /* 0x000fc4000001001f */
[-C--:B------:R-:W-:Y:S02]  /*a3f0*/  FFMA.FTZ R29, R26, R28.reuse, -R29 ;  /* 0x0000001c1a1d7223 */ /* 0x080fe4000001081d */
[----:B------:R-:W-:Y:S01]  /*a400*/  FFMA.FTZ R32, R23, R28, R32 ;  /* 0x0000001c17207223 */ /* 0x000fe20000010020 */
[----:B------:R-:W-:-:S04]  /*a410*/  F2FP.BF16.PACK_AB R6, R31, R27 ;  /* 0x0000001b1f06723e */ /* 0x000fc800000010ff */
[----:B------:R-:W-:-:S05]  /*a420*/  F2FP.BF16.PACK_AB R7, R32, R29 ;  /* 0x0000001d2007723e */ /* 0x000fca00000010ff */
[----:B------:R1:W-:Y:S02]  /*a430*/  STS.128 [R236+0x1100], R4 ;  /* 0x00110004ec007388 */ /* 0x0003e40000000c00 */
.L_x_1651:
[----:B------:R-:W-:Y:S05]  /*a440*/  BSYNC B0 ;  /* 0x0000000000007941 */ /* 0x000fea0003800000 */
.L_x_1650:
[----:B------:R-:W-:-:S13]  /*a450*/  ISETP.GE.AND P0, PT, R124, c[0x0][0x27c], PT ;  /* 0x00009f007c007a0c */ /* 0x000fda0003f06270 */
        /* <DEDUP_REMOVED lines=20> */
[----:B------:R-:W-:Y:S01]  /*a5a0*/  SHF.L.U32 R25, R0, 0x10, RZ ;  /* 0x0000001000197819 */ /* 0x000fe200000006ff */
[----:B------:R-:W-:Y:S01]  /*a5b0*/  FMUL.FTZ R31, R26, R31 ;  /* 0x0000001f1a1f7220 */ /* 0x000fe20000410000 */
        /* <DEDUP_REMOVED lines=17> */
.L_x_1649:
[----:B------:R-:W-:Y:S05]  /*a6d0*/  BSYNC B1 ;  /* 0x0000000000017941 */ /* 0x000fea0003800000 */
.L_x_1648:
        /* <DEDUP_REMOVED lines=44> */
.L_x_1655:
[----:B------:R-:W-:Y:S05]  /*a9a0*/  BSYNC B0 ;  /* 0x0000000000007941 */ /* 0x000fea0003800000 */
.L_x_1654:
        /* <DEDUP_REMOVED lines=40> */
.L_x_1653:
[----:B------:R-:W-:Y:S05]  /*ac30*/  BSYNC B1 ;  /* 0x0000000000017941 */ /* 0x000fea0003800000 */
.L_x_1652:
[----:B------:R-:W-:-:S13]  /*ac40*/  ISETP.GE.AND P0, PT, R218, R18, PT ;  /* 0x00000012da00720c */ /* 0x000fda0003f06270 */
[----:B------:R-:W-:Y:S05]  /*ac50*/  @P0 BRA `(.L_x_1656) ;  /* 0x0000203000000947 */ /* 0x000fea0003800000 */
[----:B------:R-:W-:Y:S01]  /*ac60*/  ISETP.GE.AND P0, PT, R17, c[0x0][0x27c], PT ;  /* 0x00009f0011007a0c */ /* 0x000fe20003f06270 */
[----:B------:R-:W-:-:S12]  /*ac70*/  BSSY B0, `(.L_x_1657) ;  /* 0x0000028000007945 */ /* 0x000fd80003800000 */
[----:B------:R-:W-:Y:S05]  /*ac80*/  @P0 BRA `(.L_x_1658) ;  /* 0x0000026000000947 */ /* 0x000fea0003800000 */
[----:B-1----:R-:W1:Y:S01]  /*ac90*/  LDS.128 R4, [R236+0x3100] ;  /* 0x00310000ec047984 */ /* 0x002e620000000c00 */
[----:B------:R-:W-:Y:S02]  /*aca0*/  LOP3.LUT R23, R16, 0xffff0000, RZ, 0xc0, !PT ;  /* 0xffff000010177812 */ /* 0x000fe400078ec0ff */
[C---:B-1----:R-:W-:Y:S01]  /*acb0*/  SHF.L.U32 R18, R4.reuse, 0x10, RZ ;  /* 0x0000001004127819 */ /* 0x042fe200000006ff */
[----:B------:R-:W-:Y:S01]  /*acc0*/  IMAD.U32 R25, R7, 0x10000, RZ ;  /* 0x0001000007197824 */ /* 0x000fe200078e00ff */
[----:B------:R-:W-:Y:S02]  /*acd0*/  LOP3.LUT R17, R4, 0xffff0000, RZ, 0xc0, !PT ;  /* 0xffff000004117812 */ /* 0x000fe400078ec0ff */
[C---:B------:R-:W-:Y:S02]  /*ace0*/  SHF.L.U32 R4, R5.reuse, 0x10, RZ ;  /* 0x0000001005047819 */ /* 0x040fe400000006ff */
[----:B------:R-:W-:Y:S02]  /*acf0*/  LOP3.LUT R19, R5, 0xffff0000, RZ, 0xc0, !PT ;  /* 0xffff000005137812 */ /* 0x000fe400078ec0ff */
[----:B------:R-:W-:Y:S01]  /*ad00*/  SHF.L.U32 R5, R16, 0x10, RZ ;  /* 0x0000001010057819 */ /* 0x000fe200000006ff */
[C---:B------:R-:W-:Y:S01]  /*ad10*/  IMAD.U32 R16, R14.reuse, 0x10000, RZ ;  /* 0x000100000e107824 */ /* 0x040fe200078e00ff */
[----:B------:R-:W-:-:S02]  /*ad20*/  LOP3.LUT R14, R14, 0xffff0000, RZ, 0xc0, !PT ;  /* 0xffff00000e0e7812 */ /* 0x000fc400078ec0ff */
[C---:B------:R-:W-:Y:S02]  /*ad30*/  SHF.L.U32 R27, R6.reuse, 0x10, RZ ;  /* 0x00000010061b7819 */ /* 0x040fe400000006ff */
[----:B------:R-:W-:Y:S01]  /*ad40*/  LOP3.LUT R26, R6, 0xffff0000, RZ, 0xc0, !PT ;  /* 0xffff0000061a7812 */ /* 0x000fe200078ec0ff */
[----:B------:R-:W-:Y:S01]  /*ad50*/  FMUL.FTZ R6, R16, R17 ;  /* 0x0000001110067220 */ /* 0x000fe20000410000 */
[----:B------:R-:W-:Y:S01]  /*ad60*/  LOP3.LUT R28, R7, 0xffff0000, RZ, 0xc0, !PT ;  /* 0xffff0000071c7812 */ /* 0x000fe200078ec0ff */
[----:B------:R-:W-:Y:S02]  /*ad70*/  FMUL.FTZ R7, R14, R19 ;  /* 0x000000130e077220 */ /* 0x000fe40000410000 */
[C---:B------:R-:W-:Y:S02]  /*ad80*/  FMUL.FTZ R17, R5.reuse, R17 ;  /* 0x0000001105117220 */ /* 0x040fe40000410000 */
[----:B------:R-:W-:Y:S02]  /*ad90*/  FFMA.FTZ R6, R5, R18, -R6 ;  /* 0x0000001205067223 */ /* 0x000fe40000010806 */
[----:B------:R-:W-:Y:S01]  /*ada0*/  FFMA.FTZ R5, R23, R4, -R7 ;  /* 0x0000000417057223 */ /* 0x000fe20000010807 */
[----:B------:R-:W-:Y:S01]  /*adb0*/  SHF.L.U32 R7, R13, 0x10, RZ ;  /* 0x000000100d077819 */ /* 0x000fe200000006ff */
[----:B------:R-:W-:Y:S01]  /*adc0*/  FFMA.FTZ R17, R16, R18, R17 ;  /* 0x0000001210117223 */ /* 0x000fe20000010011 */
[----:B------:R-:W-:Y:S01]  /*add0*/  SHF.L.U32 R16, R15, 0x10, RZ ;  /* 0x000000100f107819 */ /* 0x000fe200000006ff */
[----:B------:R-:W-:Y:S01]  /*ade0*/  FMUL.FTZ R19, R23, R19 ;  /* 0x0000001317137220 */ /* 0x000fe20000410000 */
[----:B------:R-:W-:-:S02]  /*adf0*/  LOP3.LUT R13, R13, 0xffff0000, RZ, 0xc0, !PT ;  /* 0xffff00000d0d7812 */ /* 0x000fc400078ec0ff */
[----:B------:R-:W-:Y:S01]  /*ae00*/  LOP3.LUT R15, R15, 0xffff0000, RZ, 0xc0, !PT ;  /* 0xffff00000f0f7812 */ /* 0x000fe200078ec0ff */
[----:B------:R-:W-:Y:S02]  /*ae10*/  FFMA.FTZ R19, R14, R4, R19 ;  /* 0x000000040e137223 */ /* 0x000fe40000010013 */
[-C--:B------:R-:W-:Y:S02]  /*ae20*/  FMUL.FTZ R4, R7, R26.reuse ;  /* 0x0000001a07047220 */ /* 0x080fe40000410000 */
[----:B------:R-:W-:Y:S01]  /*ae30*/  FMUL.FTZ R26, R16, R26 ;  /* 0x0000001a101a7220 */ /* 0x000fe20000410000 */
[----:B------:R-:W-:Y:S01]  /*ae40*/  F2FP.BF16.PACK_AB R5, R19, R5 ;  /* 0x000000051305723e */ /* 0x000fe200000010ff */
[-C--:B------:R-:W-:Y:S02]  /*ae50*/  FMUL.FTZ R14, R13, R28.reuse ;  /* 0x0000001c0d0e7220 */ /* 0x080fe40000410000 */
[----:B------:R-:W-:Y:S02]  /*ae60*/  FMUL.FTZ R28, R15, R28 ;  /* 0x0000001c0f1c7220 */ /* 0x000fe40000410000 */
[----:B------:R-:W-:-:S02]  /*ae70*/  FFMA.FTZ R26, R7, R27, R26 ;  /* 0x0000001b071a7223 */ /* 0x000fc4000001001a */
[----:B------:R-:W-:Y:S01]  /*ae80*/  FFMA.FTZ R16, R16, R27, -R4 ;  /* 0x0000001b10107223 */ /* 0x000fe20000010804 */
[----:B------:R-:W-:Y:S01]  /*ae90*/  F2FP.BF16.PACK_AB R4, R17, R6 ;  /* 0x000000061104723e */ /* 0x000fe200000010ff */
[-C--:B------:R-:W-:Y:S02]  /*aea0*/  FFMA.FTZ R7, R15, R25.reuse, -R14 ;  /* 0x000000190f077223 */ /* 0x080fe4000001080e */
[----:B------:R-:W-:Y:S01]  /*aeb0*/  FFMA.FTZ R28, R13, R25, R28 ;  /* 0x000000190d1c7223 */ /* 0x000fe2000001001c */
[----:B------:R-:W-:-:S04]  /*aec0*/  F2FP.BF16.PACK_AB R6, R26, R16 ;  /* 0x000000101a06723e */ /* 0x000fc800000010ff */
[----:B------:R-:W-:-:S05]  /*aed0*/  F2FP.BF16.PACK_AB R7, R28, R7 ;  /* 0x000000071c07723e */ /* 0x000fca00000010ff */
[----:B------:R1:W-:Y:S02]  /*aee0*/  STS.128 [R236+0x3100], R4 ;  /* 0x00310004ec007388 */ /* 0x0003e40000000c00 */
.L_x_1658:
[----:B------:R-:W-:Y:S05]  /*aef0*/  BSYNC B0 ;  /* 0x0000000000007941 */ /* 0x000fea0003800000 */
.L_x_1657:
[----:B------:R-:W-:-:S13]  /*af00*/  ISETP.GE.AND P0, PT, R124, c[0x0][0x27c], PT ;  /* 0x00009f007c007a0c */ /* 0x000fda0003f06270 */
        /* <DEDUP_REMOVED lines=32> */
[----:B------:R-:W-:Y:S02]  /*b110*/  FFMA.FTZ R2, R12, R19, -R2 ;  /* 0x000000130c027223 */ /* 0x000fe40000010802 */
[-C--:B------:R-:W-:Y:S01]  /*b120*/  FFMA.FTZ R7, R3, R17.reuse, -R4 ;  /* 0x0000001103077223 */ /* 0x080fe20000010804 */
[----:B------:R-:W-:Y:S01]  /*b130*/  F2FP.BF16.PACK_AB R4, R13, R6 ;  /* 0x000000060d04723e */ /* 0x000fe200000010ff */
[----:B------:R-:W-:Y:S01]  /*b140*/  FFMA.FTZ R23, R0, R17, R23 ;  /* 0x0000001100177223 */ /* 0x000fe20000010017 */
[----:B------:R-:W-:-:S04]  /*b150*/  F2FP.BF16.PACK_AB R6, R18, R2 ;  /* 0x000000021206723e */ /* 0x000fc800000010ff */
[----:B------:R-:W-:-:S05]  /*b160*/  F2FP.BF16.PACK_AB R7, R23, R7 ;  /* 0x000000071707723e */ /* 0x000fca00000010ff */
[----:B------:R1:W-:Y:S01]  /*b170*/  STS.128 [R236+0x7100], R4 ;  /* 0x00710004ec007388 */ /* 0x0003e20000000c00 */
[----:B------:R-:W-:Y:S05]  /*b180*/  BRA `(.L_x_1656) ;  /* 0x00001b0000007947 */ /* 0x000fea0003800000 */
.L_x_1641:
[----:B------:R1:W2:Y:S01]  /*b190*/  SHFL.IDX PT, R17, R3, RZ, 0x181f ;  /* 0x00181fff03117589 */ /* 0x0002a200000e0000 */
[----:B------:R-:W-:Y:S01]  /*b1a0*/  BSSY B0, `(.L_x_1659) ;  /* 0x0000014000007945 */ /* 0x000fe20003800000 */
[----:B------:R-:W-:Y:S01]  /*b1b0*/  CS2R R14, SRZ ;  /* 0x00000000000e7805 */ /* 0x000fe2000001ff00 */
[----:B------:R-:W-:Y:S01]  /*b1c0*/  CS2R R12, SRZ ;  /* 0x00000000000c7805 */ /* 0x000fe2000001ff00 */
[----:B------:R-:W3:Y:S01]  /*b1d0*/  SHFL.IDX PT, R16, R16, RZ, 0x181f ;  /* 0x00181fff10107589 */ /* 0x000ee200000e0000 */
[----:B------:R-:W-:Y:S01]  /*b1e0*/  CS2R R6, SRZ ;  /* 0x0000000000067805 */ /* 0x000fe2000001ff00 */
[----:B------:R-:W-:Y:S02]  /*b1f0*/  CS2R R4, SRZ ;  /* 0x0000000000047805 */ /* 0x000fe4000001ff00 */
[----:B------:R1:W4:Y:S04]  /*b200*/  SHFL.IDX PT, R3, R78, RZ, 0x181f ;  /* 0x00181fff4e037589 */ /* 0x00032800000e0000 */
[----:B------:R-:W1:Y:S01]  /*b210*/  SHFL.IDX PT, R2, R2, RZ, 0x181f ;  /* 0x00181fff02027589 */ /* 0x000e6200000e0000 */
[----:B------:R-:W-:Y:S05]  /*b220*/  @P5 BRA `(.L_x_1660) ;  /* 0x000000b000005947 */ /* 0x000fea0003800000 */
[C---:B------:R-:W-:Y:S01]  /*b230*/  ISETP.GE.AND P0, PT, R10.reuse, c[0x0][0x27c], PT ;  /* 0x00009f000a007a0c */ /* 0x040fe20003f06270 */
[C---:B------:R-:W-:Y:S01]  /*b240*/  IMAD.SHL.U32 R15, R10.reuse, 0x2, RZ ;  /* 0x000000020a0f7824 */ /* 0x040fe200078e00ff */
[----:B------:R-:W-:-:S04]  /*b250*/  SHF.L.U64.HI R14, R10, 0x1, R11 ;  /* 0x000000010a0e7819 */ /* 0x000fc8000001020b */
[-C--:B---3--:R-:W-:Y:S02]  /*b260*/  IADD3 R16, P2, R16, R15.reuse, RZ ;  /* 0x0000000f10107210 */ /* 0x088fe40007f5e0ff */
[----:B-1----:R-:W-:-:S03]  /*b270*/  IADD3 R2, P1, R2, R15, RZ ;  /* 0x0000000f02027210 */ /* 0x002fc60007f3e0ff */
[--C-:B--2---:R-:W-:Y:S02]  /*b280*/  IMAD.X R17, R17, 0x1, R14.reuse, P2 ;  /* 0x0000000111117824 */ /* 0x104fe400010e060e */
[----:B----4-:R-:W-:Y:S02]  /*b290*/  IMAD.X R3, R3, 0x1, R14, P1 ;  /* 0x0000000103037824 */ /* 0x010fe400008e060e */
[----:B------:R-:W-:Y:S01]  /*b2a0*/  CS2R R14, SRZ ;  /* 0x00000000000e7805 */ /* 0x000fe2000001ff00 */
[----:B------:R-:W-:Y:S05]  /*b2b0*/  @P0 BRA `(.L_x_1660) ;  /* 0x0000002000000947 */ /* 0x000fea0003800000 */
[----:B------:R1:W5:Y:S04]  /*b2c0*/  LD.E.128 R4, [R16.64] ;  /* 0x0000000a10047980 */ /* 0x000368000c101d00 */
[----:B------:R1:W5:Y:S02]  /*b2d0*/  LD.E.128 R12, [R2.64] ;  /* 0x0000000a020c7980 */ /* 0x000364000c101d00 */
.L_x_1660:
[----:B------:R-:W-:Y:S05]  /*b2e0*/  BSYNC B0 ;  /* 0x0000000000007941 */ /* 0x000fea0003800000 */
.L_x_1659:
[----:B------:R-:W-:Y:S01]  /*b2f0*/  IMAD R25, R209, -0x80, R0 ;  /* 0xffffff80d1197824 */ /* 0x000fe200078e0200 */
[----:B------:R-:W-:Y:S01]  /*b300*/  ISETP.GE.AND P0, PT, R10, c[0x0][0x27c], PT ;  /* 0x00009f000a007a0c */ /* 0x000fe20003f06270 */
[----:B-----5:R-:W-:Y:S01]  /*b310*/  IMAD.MOV.U32 R26, RZ, RZ, R4 ;  /* 0x000000ffff1a7224 */ /* 0x020fe200078e0004 */
[--C-:B------:R-:W-:Y:S01]  /*b320*/  SHF.R.U64 R23, R4, 0x10, R5.reuse ;  /* 0x0000001004177819 */ /* 0x100fe20000001205 */
[--C-:B------:R-:W-:Y:S01]  /*b330*/  IMAD.MOV.U32 R19, RZ, RZ, R5.reuse ;  /* 0x000000ffff137224 */ /* 0x100fe200078e0005 */
[----:B------:R-:W-:Y:S01]  /*b340*/  IMNMX R25, R25, 0x80, PT ;  /* 0x0000008019197817 */ /* 0x000fe20003800200 */
[----:B------:R-:W-:Y:S01]  /*b350*/  IMAD.MOV.U32 R4, RZ, RZ, R6 ;  /* 0x000000ffff047224 */ /* 0x000fe200078e0006 */
[----:B------:R-:W-:Y:S01]  /*b360*/  SHF.R.U32.HI R27, RZ, 0x10, R5 ;  /* 0x00000010ff1b7819 */ /* 0x000fe20000011605 */
[----:B------:R-:W-:Y:S01]  /*b370*/  IMAD.MOV.U32 R5, RZ, RZ, R12 ;  /* 0x000000ffff057224 */ /* 0x000fe200078e000c */
[----:B------:R-:W-:Y:S01]  /*b380*/  ISETP.GE.OR P1, PT, R223, R25, P0 ;  /* 0x00000019df00720c */ /* 0x000fe20000726670 */
[--C-:B-12---:R-:W-:Y:S01]  /*b390*/  IMAD.MOV.U32 R17, RZ, RZ, R7.reuse ;  /* 0x000000ffff117224 */ /* 0x106fe200078e0007 */
[----:B------:R-:W-:Y:S01]  /*b3a0*/  SHF.R.U64 R18, R6, 0x10, R7 ;  /* 0x0000001006127819 */ /* 0x000fe20000001207 */
[--C-:B----4-:R-:W-:Y:S01]  /*b3b0*/  IMAD.MOV.U32 R3, RZ, RZ, R13.reuse ;  /* 0x000000ffff037224 */ /* 0x110fe200078e000d */
[--C-:B---3--:R-:W-:Y:S01]  /*b3c0*/  SHF.R.U64 R16, R12, 0x10, R13.reuse ;  /* 0x000000100c107819 */ /* 0x108fe2000000120d */
[----:B------:R-:W-:Y:S01]  /*b3d0*/  IMAD.MOV.U32 R6, RZ, RZ, R14 ;  /* 0x000000ffff067224 */ /* 0x000fe200078e000e */
[----:B------:R-:W-:Y:S01]  /*b3e0*/  SHF.R.U32.HI R12, RZ, 0x10, R13 ;  /* 0x00000010ff0c7819 */ /* 0x000fe2000001160d */
[----:B------:R-:W-:Y:S01]  /*b3f0*/  IMAD.MOV.U32 R0, RZ, RZ, R15 ;  /* 0x000000ffff007224 */ /* 0x000fe200078e000f */
[----:B------:R-:W-:Y:S01]  /*b400*/  SHF.R.U32.HI R7, RZ, 0x10, R7 ;  /* 0x00000010ff077819 */ /* 0x000fe20000011607 */
        /* <DEDUP_REMOVED lines=14> */
[----:B------:R-:W-:Y:S01]  /*b4f0*/  MOV R6, c[0x0][0x27c] ;  /* 0x00009f0000067a02 */ /* 0x000fe20000000f00 */
[----:B------:R-:W1:Y:S01]  /*b500*/  LDS.128 R12, [R236+0x100] ;  /* 0x00010000ec0c7984 */ /* 0x000e620000000c00 */
[----:B------:R-:W-:Y:S01]  /*b510*/  SHF.L.U32 R35, R16, 0x10, RZ ;  /* 0x0000001010237819 */ /* 0x000fe200000006ff */
[----:B------:R-:W-:Y:S01]  /*b520*/  IMAD.U32 R32, R23, 0x10000, RZ ;  /* 0x0001000017207824 */ /* 0x000fe200078e00ff */
[----:B------:R-:W-:-:S02]  /*b530*/  LEA.HI R6, R6, R222, RZ, 0x1d ;  /* 0x000000de06067211 */ /* 0x000fc400078fe8ff */
[----:B------:R-:W-:Y:S02]  /*b540*/  LOP3.LUT R34, R16, 0xffff0000, RZ, 0xc0, !PT ;  /* 0xffff000010227812 */ /* 0x000fe400078ec0ff */
[----:B------:R-:W-:Y:S01]  /*b550*/  SHF.R.S32.HI R4, RZ, 0x1f, R6 ;  /* 0x0000001fff047819 */ /* 0x000fe20000011406 */
[----:B------:R-:W-:Y:S01]  /*b560*/  IMAD.SHL.U32 R5, R6, 0x8, RZ ;  /* 0x0000000806057824 */ /* 0x000fe200078e00ff */
[----:B------:R-:W-:Y:S02]  /*b570*/  LOP3.LUT R38, R23, 0xffff0000, RZ, 0xc0, !PT ;  /* 0xffff000017267812 */ /* 0x000fe400078ec0ff */
[----:B------:R-:W-:Y:S02]  /*b580*/  LEA.HI R4, R4, R6, RZ, 0x3 ;  /* 0x0000000604047211 */ /* 0x000fe400078f18ff */
[----:B------:R-:W-:Y:S02]  /*b590*/  LOP3.LUT R5, R86, 0x38, R5, 0xf8, !PT ;  /* 0x0000003856057812 */ /* 0x000fe400078ef805 */
[----:B------:R-:W-:-:S02]  /*b5a0*/  SHF.L.U32 R4, R4, 0xa, RZ ;  /* 0x0000000a04047819 */ /* 0x000fc400000006ff */
[----:B------:R-:W-:Y:S02]  /*b5b0*/  LOP3.LUT R5, R5, R85, RZ, 0x3c, !PT ;  /* 0x0000005505057212 */ /* 0x000fe400078e3cff */
[----:B------:R-:W-:Y:S02]  /*b5c0*/  LOP3.LUT R4, R4, 0x7fffe000, RZ, 0xc0, !PT ;  /* 0x7fffe00004047812 */ /* 0x000fe400078ec0ff */
[----:B------:R-:W-:Y:S02]  /*b5d0*/  SHF.L.U32 R41, R2, 0x10, RZ ;  /* 0x0000001002297819 */ /* 0x000fe400000006ff */
[----:B------:R-:W-:-:S05]  /*b5e0*/  IADD3 R26, R5, R4, R81 ;  /* 0x00000004051a7210 */ /* 0x000fca0007ffe051 */
[----:B------:R-:W-:-:S05]  /*b5f0*/  IMAD.SHL.U32 R26, R26, 0x2, RZ ;  /* 0x000000021a1a7824 */ /* 0x000fca00078e00ff */
[----:B------:R-:W2:Y:S01]  /*b600*/  LDS.128 R4, [R26+0x100] ;  /* 0x000100001a047984 */ /* 0x000ea20000000c00 */
[C---:B-1----:R-:W-:Y:S01]  /*b610*/  SHF.L.U32 R30, R12.reuse, 0x10, RZ ;  /* 0x000000100c1e7819 */ /* 0x042fe200000006ff */
[C---:B------:R-:W-:Y:S01]  /*b620*/  IMAD.U32 R28, R13.reuse, 0x10000, RZ ;  /* 0x000100000d1c7824 */ /* 0x040fe200078e00ff */
[----:B------:R-:W-:Y:S02]  /*b630*/  LOP3.LUT R29, R12, 0xffff0000, RZ, 0xc0, !PT ;  /* 0xffff00000c1d7812 */ /* 0x000fe400078ec0ff */
[----:B------:R-:W-:Y:S01]  /*b640*/  LOP3.LUT R12, R13, 0xffff0000, RZ, 0xc0, !PT ;  /* 0xffff00000d0c7812 */ /* 0x000fe200078ec0ff */
[C---:B------:R-:W-:Y:S01]  /*b650*/  IMAD.U32 R13, R15.reuse, 0x10000, RZ ;  /* 0x000100000f0d7824 */ /* 0x040fe200078e00ff */
[C---:B------:R-:W-:Y:S02]  /*b660*/  SHF.L.U32 R31, R14.reuse, 0x10, RZ ;  /* 0x000000100e1f7819 */ /* 0x040fe400000006ff */
[----:B------:R-:W-:Y:S02]  /*b670*/  LOP3.LUT R27, R14, 0xffff0000, RZ, 0xc0, !PT ;  /* 0xffff00000e1b7812 */ /* 0x000fe400078ec0ff */
[----:B------:R-:W-:-:S02]  /*b680*/  LOP3.LUT R14, R15, 0xffff0000, RZ, 0xc0, !PT ;  /* 0xffff00000f0e7812 */ /* 0x000fc400078ec0ff */
[C---:B--2---:R-:W-:Y:S02]  /*b690*/  SHF.L.U32 R40, R4.reuse, 0x10, RZ ;  /* 0x0000001004287819 */ /* 0x044fe400000006ff */
[----:B------:R-:W-:Y:S01]  /*b6a0*/  LOP3.LUT R15, R4, 0xffff0000, RZ, 0xc0, !PT ;  /* 0xffff0000040f7812 */ /* 0x000fe200078ec0ff */
[C---:B------:R-:W-:Y:S01]  /*b6b0*/  IMAD.U32 R4, R5.reuse, 0x10000, RZ ;  /* 0x0001000005047824 */ /* 0x040fe200078e00ff */
[----:B------:R-:W-:Y:S01]  /*b6c0*/  LOP3.LUT R39, R5, 0xffff0000, RZ, 0xc0, !PT ;  /* 0xffff000005277812 */ /* 0x000fe200078ec0ff */
[C---:B------:R-:W-:Y:S01]  /*b6d0*/  FMUL.FTZ R33, R40.reuse, R35 ;  /* 0x0000002328217220 */ /* 0x040fe20000410000 */
[C---:B------:R-:W-:Y:S01]  /*b6e0*/  LOP3.LUT R37, R7.reuse, 0xffff0000, RZ, 0xc0, !PT ;  /* 0xffff000007257812 */ /* 0x040fe200078ec0ff */
[-C--:B------:R-:W-:Y:S01]  /*b6f0*/  FMUL.FTZ R40, R40, R32.reuse ;  /* 0x0000002028287220 */ /* 0x080fe20000410000 */
[----:B------:R-:W-:Y:S01]  /*b700*/  SHF.L.U32 R36, R6, 0x10, RZ ;  /* 0x0000001006247819 */ /* 0x000fe200000006ff */
[----:B------:R-:W-:Y:S01]  /*b710*/  IMAD.U32 R5, R7, 0x10000, RZ ;  /* 0x0001000007057824 */ /* 0x000fe200078e00ff */
[----:B------:R-:W-:Y:S01]  /*b720*/  SHF.L.U32 R7, R3, 0x10, RZ ;  /* 0x0000001003077819 */ /* 0x000fe200000006ff */
[----:B------:R-:W-:Y:S01]  /*b730*/  FFMA.FTZ R33, R30, R32, -R33 ;  /* 0x000000201e217223 */ /* 0x000fe20000010821 */
[----:B------:R-:W-:Y:S01]  /*b740*/  LOP3.LUT R6, R6, 0xffff0000, RZ, 0xc0, !PT ;  /* 0xffff000006067812 */ /* 0x000fe200078ec0ff */
[----:B------:R-:W-:-:S02]  /*b750*/  FMUL.FTZ R32, R15, R34 ;  /* 0x000000220f207220 */ /* 0x000fc40000410000 */
[----:B------:R-:W-:Y:S02]  /*b760*/  FFMA.FTZ R30, R30, R35, R40 ;  /* 0x000000231e1e7223 */ /* 0x000fe40000010028 */
[----:B------:R-:W-:Y:S02]  /*b770*/  IMAD.U32 R35, R19, 0x10000, RZ ;  /* 0x0001000013237824 */ /* 0x000fe400078e00ff */
[-C--:B------:R-:W-:Y:S02]  /*b780*/  FMUL.FTZ R40, R15, R38.reuse ;  /* 0x000000260f287220 */ /* 0x080fe40000410000 */
[----:B------:R-:W-:Y:S02]  /*b790*/  FFMA.FTZ R32, R29, R38, -R32 ;  /* 0x000000261d207223 */ /* 0x000fe40000010820 */
[C---:B------:R-:W-:Y:S02]  /*b7a0*/  FMUL.FTZ R38, R4.reuse, R7 ;  /* 0x0000000704267220 */ /* 0x040fe40000410000 */
[----:B------:R-:W-:-:S02]  /*b7b0*/  FMUL.FTZ R15, R4, R35 ;  /* 0x00000023040f7220 */ /* 0x000fc40000410000 */
[----:B------:R-:W-:Y:S01]  /*b7c0*/  FFMA.FTZ R4, R29, R34, R40 ;  /* 0x000000221d047223 */ /* 0x000fe20000010028 */
[----:B------:R-:W-:Y:S01]  /*b7d0*/  LOP3.LUT R40, R18, 0xffff0000, RZ, 0xc0, !PT ;  /* 0xffff000012287812 */ /* 0x000fe200078ec0ff */
[----:B------:R-:W-:Y:S01]  /*b7e0*/  FFMA.FTZ R29, R28, R35, -R38 ;  /* 0x000000231c1d7223 */ /* 0x000fe20000010826 */
[----:B------:R-:W-:Y:S01]  /*b7f0*/  SHF.L.U32 R38, R0, 0x10, RZ ;  /* 0x0000001000267819 */ /* 0x000fe200000006ff */
[----:B------:R-:W-:Y:S01]  /*b800*/  IMAD.U32 R35, R18, 0x10000, RZ ;  /* 0x0001000012237824 */ /* 0x000fe200078e00ff */
[----:B------:R-:W-:Y:S01]  /*b810*/  F2FP.BF16.PACK_AB R4, R4, R30 ;  /* 0x0000001e0404723e */ /* 0x000fe200000010ff */
[----:B------:R-:W-:Y:S01]  /*b820*/  FFMA.FTZ R28, R28, R7, R15 ;  /* 0x000000071c1c7223 */ /* 0x000fe2000001000f */
[----:B------:R-:W-:Y:S01]  /*b830*/  LOP3.LUT R7, R2, 0xffff0000, RZ, 0xc0, !PT ;  /* 0xffff000002077812 */ /* 0x000fe200078ec0ff */
[C---:B------:R-:W-:Y:S02]  /*b840*/  FMUL.FTZ R15, R36.reuse, R41 ;  /* 0x00000029240f7220 */ /* 0x040fe40000410000 */
[----:B------:R-:W-:-:S02]  /*b850*/  FMUL.FTZ R36, R36, R35 ;  /* 0x0000002324247220 */ /* 0x000fc40000410000 */
[----:B------:R-:W-:Y:S01]  /*b860*/  FFMA.FTZ R35, R31, R35, -R15 ;  /* 0x000000231f237223 */ /* 0x000fe2000001080f */
[----:B------:R-:W-:Y:S01]  /*b870*/  SHF.L.U32 R15, R17, 0x10, RZ ;  /* 0x00000010110f7819 */ /* 0x000fe200000006ff */
[C---:B------:R-:W-:Y:S02]  /*b880*/  FMUL.FTZ R34, R6.reuse, R7 ;  /* 0x0000000706227220 */ /* 0x040fe40000410000 */
[----:B------:R-:W-:Y:S02]  /*b890*/  FMUL.FTZ R6, R6, R40 ;  /* 0x0000002806067220 */ /* 0x000fe40000410000 */
[----:B------:R-:W-:Y:S02]  /*b8a0*/  FFMA.FTZ R31, R31, R41, R36 ;  /* 0x000000291f1f7223 */ /* 0x000fe40000010024 */
[----:B------:R-:W-:Y:S02]  /*b8b0*/  FMUL.FTZ R36, R5, R38 ;  /* 0x0000002605247220 */ /* 0x000fe40000410000 */
[----:B------:R-:W-:Y:S01]  /*b8c0*/  FFMA.FTZ R34, R27, R40, -R34 ;  /* 0x000000281b227223 */ /* 0x000fe20000010822 */
[----:B------:R-:W-:Y:S01]  /*b8d0*/  LOP3.LUT R40, R19, 0xffff0000, RZ, 0xc0, !PT ;  /* 0xffff000013287812 */ /* 0x000fe200078ec0ff */
[----:B------:R-:W-:-:S02]  /*b8e0*/  FFMA.FTZ R6, R27, R7, R6 ;  /* 0x000000071b067223 */ /* 0x000fc40000010006 */
[-C--:B------:R-:W-:Y:S01]  /*b8f0*/  FMUL.FTZ R7, R5, R15.reuse ;  /* 0x0000000f05077220 */ /* 0x080fe20000410000 */
[----:B------:R-:W-:Y:S01]  /*b900*/  LOP3.LUT R5, R3, 0xffff0000, RZ, 0xc0, !PT ;  /* 0xffff000003057812 */ /* 0x000fe200078ec0ff */
[C---:B------:R-:W-:Y:S01]  /*b910*/  FFMA.FTZ R27, R13.reuse, R15, -R36 ;  /* 0x0000000f0d1b7223 */ /* 0x040fe20000010824 */
[----:B------:R-:W-:Y:S01]  /*b920*/  LOP3.LUT R36, R0, 0xffff0000, RZ, 0xc0, !PT ;  /* 0xffff000000247812 */ /* 0x000fe200078ec0ff */
[----:B------:R-:W-:Y:S01]  /*b930*/  FFMA.FTZ R7, R13, R38, R7 ;  /* 0x000000260d077223 */ /* 0x000fe20000010007 */
[----:B------:R-:W-:Y:S01]  /*b940*/  LOP3.LUT R15, R17, 0xffff0000, RZ, 0xc0, !PT ;  /* 0xffff0000110f7812 */ /* 0x000fe200078ec0ff */
[----:B------:R-:W-:Y:S01]  /*b950*/  FMUL.FTZ R13, R39, R5 ;  /* 0x00000005270d7220 */ /* 0x000fe20000410000 */
[----:B------:R-:W-:Y:S01]  /*b960*/  F2FP.BF16.PACK_AB R6, R6, R31 ;  /* 0x0000001f0606723e */ /* 0x000fe200000010ff */
[----:B------:R-:W-:Y:S02]  /*b970*/  FMUL.FTZ R38, R37, R36 ;  /* 0x0000002425267220 */ /* 0x000fe40000410000 */
[----:B------:R-:W-:-:S02]  /*b980*/  FMUL.FTZ R39, R39, R40 ;  /* 0x0000002827277220 */ /* 0x000fc40000410000 */
[-C--:B------:R-:W-:Y:S02]  /*b990*/  FMUL.FTZ R37, R37, R15.reuse ;  /* 0x0000000f25257220 */ /* 0x080fe40000410000 */
[----:B------:R-:W-:Y:S02]  /*b9a0*/  FFMA.FTZ R13, R12, R40, -R13 ;  /* 0x000000280c0d7223 */ /* 0x000fe4000001080d */
[----:B------:R-:W-:Y:S02]  /*b9b0*/  FFMA.FTZ R15, R14, R15, -R38 ;  /* 0x0000000f0e0f7223 */ /* 0x000fe40000010826 */
[----:B------:R-:W-:Y:S01]  /*b9c0*/  FFMA.FTZ R5, R12, R5, R39 ;  /* 0x000000050c057223 */ /* 0x000fe20000010027 */
[----:B------:R-:W-:Y:S01]  /*b9d0*/  F2FP.BF16.PACK_AB R12, R32, R33 ;  /* 0x00000021200c723e */ /* 0x000fe200000010ff */
[----:B------:R-:W-:Y:S01]  /*b9e0*/  FFMA.FTZ R37, R14, R36, R37 ;  /* 0x000000240e257223 */ /* 0x000fe20000010025 */
[----:B------:R-:W-:Y:S02]  /*b9f0*/  F2FP.BF16.PACK_AB R14, R34, R35 ;  /* 0x00000023220e723e */ /* 0x000fe400000010ff */
[----:B------:R-:W-:-:S02]  /*ba00*/  F2FP.BF16.PACK_AB R13, R13, R29 ;  /* 0x0000001d0d0d723e */ /* 0x000fc400000010ff */
[----:B------:R-:W-:Y:S02]  /*ba10*/  F2FP.BF16.PACK_AB R15, R15, R27 ;  /* 0x0000001b0f0f723e */ /* 0x000fe400000010ff */
[----:B------:R-:W-:Y:S02]  /*ba20*/  F2FP.BF16.PACK_AB R5, R5, R28 ;  /* 0x0000001c0505723e */ /* 0x000fe400000010ff */
[----:B------:R-:W-:Y:S01]  /*ba30*/  F2FP.BF16.PACK_AB R7, R37, R7 ;  /* 0x000000072507723e */ /* 0x000fe200000010ff */
[----:B------:R1:W-:Y:S04]  /*ba40*/  STS.128 [R236+0x100], R12 ;  /* 0x0001000cec007388 */ /* 0x0003e80000000c00 */
[----:B------:R1:W-:Y:S02]  /*ba50*/  STS.128 [R26+0x100], R4 ;  /* 0x000100041a007388 */ /* 0x0003e40000000c00 */
.L_x_1662:
[----:B------:R-:W-:Y:S05]  /*ba60*/  BSYNC B0 ;  /* 0x0000000000007941 */ /* 0x000fea0003800000 */
.L_x_1661:
[----:B------:R-:W-:Y:S01]  /*ba70*/  ISETP.GE.OR P1, PT, R220, R25, P0 ;  /* 0x00000019dc00720c */ /* 0x000fe20000726670 */
[----:B------:R-:W-:-:S12]  /*ba80*/  BSSY B0, `(.L_x_1663) ;  /* 0x000005c000007945 */ /* 0x000fd80003800000 */
[----:B------:R-:W-:Y:S05]  /*ba90*/  @P1 BRA `(.L_x_1664) ;  /* 0x000005a000001947 */ /* 0x000fea0003800000 */
[----:B-1----:R-:W-:Y:S01]  /*baa0*/  IMAD.MOV.U32 R7, RZ, RZ, c[0x0][0x27c] ;  /* 0x00009f00ff077624 */ /* 0x002fe200078e00ff */
[----:B------:R-:W-:Y:S02]  /*bab0*/  LOP3.LUT R4, R84, 0x38, R10, 0xf8, !PT ;  /* 0x0000003854047812 */ /* 0x000fe400078ef80a */
[----:B------:R-:W-:Y:S02]  /*bac0*/  SHF.L.U32 R28, R2, 0x10, RZ ;  /* 0x00000010021c7819 */ /* 0x000fe400000006ff */
[----:B------:R-:W-:Y:S02]  /*bad0*/  LEA.HI R7, R7, R222, RZ, 0x1d ;  /* 0x000000de07077211 */ /* 0x000fe400078fe8ff */
[----:B------:R-:W-:Y:S02]  /*bae0*/  LOP3.LUT R4, R80, R4, R83, 0xf6, !PT ;  /* 0x0000000450047212 */ /* 0x000fe400078ef653 */
[----:B------:R-:W-:Y:S01]  /*baf0*/  SHF.R.S32.HI R5, RZ, 0x1f, R7 ;  /* 0x0000001fff057819 */ /* 0x000fe20000011407 */
[----:B------:R-:W-:Y:S01]  /*bb00*/  IMAD.SHL.U32 R6, R7, 0x8, RZ ;  /* 0x0000000807067824 */ /* 0x000fe200078e00ff */
[----:B------:R-:W-:-:S02]  /*bb10*/  LEA R26, R4, 0x100, 0x1 ;  /* 0x00000100041a7811 */ /* 0x000fc400078e08ff */
[----:B------:R-:W-:Y:S02]  /*bb20*/  LEA.HI R5, R5, R7, RZ, 0x3 ;  /* 0x0000000705057211 */ /* 0x000fe400078f18ff */
[----:B------:R-:W-:Y:S02]  /*bb30*/  LOP3.LUT R6, R84, 0x38, R6, 0xf8, !PT ;  /* 0x0000003854067812 */ /* 0x000fe400078ef806 */
[----:B------:R-:W-:Y:S02]  /*bb40*/  SHF.L.U32 R5, R5, 0xa, RZ ;  /* 0x0000000a05057819 */ /* 0x000fe400000006ff */
[----:B------:R-:W-:Y:S02]  /*bb50*/  LOP3.LUT R83, R6, R83, RZ, 0x3c, !PT ;  /* 0x0000005306537212 */ /* 0x000fe400078e3cff */
[----:B------:R-:W-:Y:S02]  /*bb60*/  LOP3.LUT R12, R5, 0x7fffe000, RZ, 0xc0, !PT ;  /* 0x7fffe000050c7812 */ /* 0x000fe400078ec0ff */
[----:B------:R-:W1:Y:S01]  /*bb70*/  LDS.128 R4, [R26] ;  /* 0x000000001a047984 */ /* 0x000e620000000c00 */
[----:B------:R-:W-:-:S02]  /*bb80*/  SHF.L.U32 R37, R18, 0x10, RZ ;  /* 0x0000001012257819 */ /* 0x000fc400000006ff */
[----:B------:R-:W-:Y:S02]  /*bb90*/  IADD3 R12, R83, R12, R80 ;  /* 0x0000000c530c7210 */ /* 0x000fe40007ffe050 */
[----:B------:R-:W-:-:S03]  /*bba0*/  LOP3.LUT R36, R18, 0xffff0000, RZ, 0xc0, !PT ;  /* 0xffff000012247812 */ /* 0x000fc600078ec0ff */
[----:B------:R-:W-:-:S05]  /*bbb0*/  IMAD.SHL.U32 R27, R12, 0x2, RZ ;  /* 0x000000020c1b7824 */ /* 0x000fca00078e00ff */
[----:B------:R-:W2:Y:S01]  /*bbc0*/  LDS.128 R12, [R27+0x100] ;  /* 0x000100001b0c7984 */ /* 0x000ea20000000c00 */
[C---:B-1----:R-:W-:Y:S01]  /*bbd0*/  SHF.L.U32 R33, R6.reuse, 0x10, RZ ;  /* 0x0000001006217819 */ /* 0x042fe200000006ff */
[----:B------:R-:W-:Y:S01]  /*bbe0*/  IMAD.U32 R34, R7, 0x10000, RZ ;  /* 0x0001000007227824 */ /* 0x000fe200078e00ff */
[----:B------:R-:W-:Y:S01]  /*bbf0*/  LOP3.LUT R32, R6, 0xffff0000, RZ, 0xc0, !PT ;  /* 0xffff000006207812 */ /* 0x000fe200078ec0ff */
[----:B------:R-:W-:Y:S01]  /*bc00*/  IMAD.U32 R29, R5, 0x10000, RZ ;  /* 0x00010000051d7824 */ /* 0x000fe200078e00ff */
[----:B------:R-:W-:Y:S02]  /*bc10*/  LOP3.LUT R6, R7, 0xffff0000, RZ, 0xc0, !PT ;  /* 0xffff000007067812 */ /* 0x000fe400078ec0ff */
[C---:B------:R-:W-:Y:S02]  /*bc20*/  SHF.L.U32 R31, R4.reuse, 0x10, RZ ;  /* 0x00000010041f7819 */ /* 0x040fe400000006ff */
[----:B------:R-:W-:Y:S02]  /*bc30*/  LOP3.LUT R4, R4, 0xffff0000, RZ, 0xc0, !PT ;  /* 0xffff000004047812 */ /* 0x000fe400078ec0ff */
[----:B------:R-:W-:Y:S01]  /*bc40*/  LOP3.LUT R5, R5, 0xffff0000, RZ, 0xc0, !PT ;  /* 0xffff000005057812 */ /* 0x000fe200078ec0ff */
[----:B--2---:R-:W-:Y:S01]  /*bc50*/  IMAD.U32 R35, R14, 0x10000, RZ ;  /* 0x000100000e237824 */ /* 0x004fe200078e00ff */
[C---:B------:R-:W-:Y:S01]  /*bc60*/  SHF.L.U32 R7, R12.reuse, 0x10, RZ ;  /* 0x000000100c077819 */ /* 0x040fe200000006ff */
[----:B------:R-:W-:Y:S01]  /*bc70*/  IMAD.U32 R30, R13, 0x10000, RZ ;  /* 0x000100000d1e7824 */ /* 0x000fe200078e00ff */
[----:B------:R-:W-:Y:S01]  /*bc80*/  LOP3.LUT R43, R12, 0xffff0000, RZ, 0xc0, !PT ;  /* 0xffff00000c2b7812 */ /* 0x000fe200078ec0ff */
[----:B------:R-:W-:Y:S01]  /*bc90*/  IMAD.U32 R39, R15, 0x10000, RZ ;  /* 0x000100000f277824 */ /* 0x000fe200078e00ff */
[----:B------:R-:W-:Y:S01]  /*bca0*/  LOP3.LUT R40, R13, 0xffff0000, RZ, 0xc0, !PT ;  /* 0xffff00000d287812 */ /* 0x000fe200078ec0ff */
[-C--:B------:R-:W-:Y:S01]  /*bcb0*/  FMUL.FTZ R13, R28, R35.reuse ;  /* 0x000000231c0d7220 */ /* 0x080fe20000410000 */
[----:B------:R-:W-:Y:S01]  /*bcc0*/  LOP3.LUT R14, R14, 0xffff0000, RZ, 0xc0, !PT ;  /* 0xffff00000e0e7812 */ /* 0x000fe200078ec0ff */
[C---:B------:R-:W-:Y:S01]  /*bcd0*/  FMUL.FTZ R35, R37.reuse, R35 ;  /* 0x0000002325237220 */ /* 0x040fe20000410000 */
[----:B------:R-:W-:Y:S01]  /*bce0*/  LOP3.LUT R12, R2, 0xffff0000, RZ, 0xc0, !PT ;  /* 0xffff0000020c7812 */ /* 0x000fe200078ec0ff */
[-C--:B------:R-:W-:Y:S01]  /*bcf0*/  FFMA.FTZ R37, R37, R33.reuse, -R13 ;  /* 0x0000002125257223 */ /* 0x080fe2000001080d */
[----:B------:R-:W-:Y:S01]  /*bd00*/  LOP3.LUT R42, R15, 0xffff0000, RZ, 0xc0, !PT ;  /* 0xffff00000f2a7812 */ /* 0x000fe200078ec0ff */
[----:B------:R-:W-:Y:S01]  /*bd10*/  FFMA.FTZ R33, R28, R33, R35 ;  /* 0x000000211c217223 */ /* 0x000fe20000010023 */
[----:B------:R-:W-:Y:S01]  /*bd20*/  SHF.L.U32 R13, R16, 0x10, RZ ;  /* 0x00000010100d7819 */ /* 0x000fe200000006ff */
[----:B------:R-:W-:-:S02]  /*bd30*/  FMUL.FTZ R15, R12, R14 ;  /* 0x0000000e0c0f7220 */ /* 0x000fc40000410000 */
[----:B------:R-:W-:Y:S02]  /*bd40*/  IMAD.U32 R35, R23, 0x10000, RZ ;  /* 0x0001000017237824 */ /* 0x000fe400078e00ff */
[----:B------:R-:W-:Y:S01]  /*bd50*/  FMUL.FTZ R28, R36, R14 ;  /* 0x0000000e241c7220 */ /* 0x000fe20000410000 */
[----:B------:R-:W-:Y:S01]  /*bd60*/  LOP3.LUT R14, R16, 0xffff0000, RZ, 0xc0, !PT ;  /* 0xffff0000100e7812 */ /* 0x000fe200078ec0ff */
[-C--:B------:R-:W-:Y:S02]  /*bd70*/  FFMA.FTZ R36, R36, R32.reuse, -R15 ;  /* 0x0000002024247223 */ /* 0x080fe4000001080f */
[-C--:B------:R-:W-:Y:S02]  /*bd80*/  FMUL.FTZ R15, R13, R7.reuse ;  /* 0x000000070d0f7220 */ /* 0x080fe40000410000 */
[----:B------:R-:W-:Y:S02]  /*bd90*/  FMUL.FTZ R7, R35, R7 ;  /* 0x0000000723077220 */ /* 0x000fe40000410000 */
[----:B------:R-:W-:Y:S01]  /*bda0*/  FFMA.FTZ R32, R12, R32, R28 ;  /* 0x000000200c207223 */ /* 0x000fe2000001001c */
[----:B------:R-:W-:Y:S01]  /*bdb0*/  LOP3.LUT R12, R23, 0xffff0000, RZ, 0xc0, !PT ;  /* 0xffff0000170c7812 */ /* 0x000fe200078ec0ff */
[-C--:B------:R-:W-:Y:S01]  /*bdc0*/  FFMA.FTZ R35, R35, R31.reuse, -R15 ;  /* 0x0000001f23237223 */ /* 0x080fe2000001080f */
[----:B------:R-:W-:Y:S01]  /*bdd0*/  SHF.L.U32 R15, R19, 0x10, RZ ;  /* 0x00000010130f7819 */ /* 0x000fe200000006ff */
[----:B------:R-:W-:-:S02]  /*bde0*/  FFMA.FTZ R31, R13, R31, R7 ;  /* 0x0000001f0d1f7223 */ /* 0x000fc40000010007 */
[-C--:B------:R-:W-:Y:S02]  /*bdf0*/  FMUL.FTZ R7, R14, R43.reuse ;  /* 0x0000002b0e077220 */ /* 0x080fe40000410000 */
[C---:B------:R-:W-:Y:S02]  /*be00*/  FMUL.FTZ R43, R12.reuse, R43 ;  /* 0x0000002b0c2b7220 */ /* 0x040fe40000410000 */
[----:B------:R-:W-:Y:S01]  /*be10*/  FFMA.FTZ R12, R12, R4, -R7 ;  /* 0x000000040c0c7223 */ /* 0x000fe20000010807 */
[----:B------:R-:W-:Y:S01]  /*be20*/  SHF.L.U32 R7, R0, 0x10, RZ ;  /* 0x0000001000077819 */ /* 0x000fe200000006ff */
[----:B------:R-:W-:Y:S02]  /*be30*/  IMAD.U32 R13, R3, 0x10000, RZ ;  /* 0x00010000030d7824 */ /* 0x000fe400078e00ff */
[----:B------:R-:W-:Y:S01]  /*be40*/  IMAD.U32 R28, R17, 0x10000, RZ ;  /* 0x00010000111c7824 */ /* 0x000fe200078e00ff */
[----:B------:R-:W-:Y:S01]  /*be50*/  F2FP.BF16.PACK_AB R12, R12, R35 ;  /* 0x000000230c0c723e */ /* 0x000fe200000010ff */
[----:B------:R-:W-:-:S02]  /*be60*/  FMUL.FTZ R41, R13, R30 ;  /* 0x0000001e0d297220 */ /* 0x000fc40000410000 */
[----:B------:R-:W-:Y:S02]  /*be70*/  FFMA.FTZ R4, R14, R4, R43 ;  /* 0x000000040e047223 */ /* 0x000fe4000001002b */
[----:B------:R-:W-:Y:S02]  /*be80*/  FMUL.FTZ R38, R15, R30 ;  /* 0x0000001e0f267220 */ /* 0x000fe40000410000 */
[----:B------:R-:W-:Y:S01]  /*be90*/  FMUL.FTZ R14, R7, R39 ;  /* 0x00000027070e7220 */ /* 0x000fe20000410000 */
[----:B------:R-:W-:Y:S01]  /*bea0*/  F2FP.BF16.PACK_AB R4, R4, R31 ;  /* 0x0000001f0404723e */ /* 0x000fe200000010ff */
[----:B------:R-:W-:Y:S01]  /*beb0*/  FFMA.FTZ R30, R15, R29, -R41 ;  /* 0x0000001d0f1e7223 */ /* 0x000fe20000010829 */
[----:B------:R-:W-:Y:S01]  /*bec0*/  LOP3.LUT R15, R17, 0xffff0000, RZ, 0xc0, !PT ;  /* 0xffff0000110f7812 */ /* 0x000fe200078ec0ff */
[C---:B------:R-:W-:Y:S02]  /*bed0*/  FMUL.FTZ R39, R28.reuse, R39 ;  /* 0x000000271c277220 */ /* 0x040fe40000410000 */
[----:B------:R-:W-:Y:S01]  /*bee0*/  FFMA.FTZ R29, R13, R29, R38 ;  /* 0x0000001d0d1d7223 */ /* 0x000fe20000010026 */
[----:B------:R-:W-:Y:S01]  /*bef0*/  LOP3.LUT R38, R3, 0xffff0000, RZ, 0xc0, !PT ;  /* 0xffff000003267812 */ /* 0x000fe200078ec0ff */
[-C--:B------:R-:W-:Y:S01]  /*bf00*/  FFMA.FTZ R28, R28, R34.reuse, -R14 ;  /* 0x000000221c1c7223 */ /* 0x080fe2000001080e */
[----:B------:R-:W-:Y:S01]  /*bf10*/  LOP3.LUT R14, R0, 0xffff0000, RZ, 0xc0, !PT ;  /* 0xffff0000000e7812 */ /* 0x000fe200078ec0ff */
[----:B------:R-:W-:Y:S01]  /*bf20*/  FFMA.FTZ R7, R7, R34, R39 ;  /* 0x0000002207077223 */ /* 0x000fe20000010027 */
[----:B------:R-:W-:Y:S01]  /*bf30*/  LOP3.LUT R13, R19, 0xffff0000, RZ, 0xc0, !PT ;  /* 0xffff0000130d7812 */ /* 0x000fe200078ec0ff */
[----:B------:R-:W-:-:S02]  /*bf40*/  FMUL.FTZ R41, R38, R40 ;  /* 0x0000002826297220 */ /* 0x000fc40000410000 */
[----:B------:R-:W-:Y:S02]  /*bf50*/  FMUL.FTZ R39, R14, R42 ;  /* 0x0000002a0e277220 */ /* 0x000fe40000410000 */
[----:B------:R-:W-:Y:S02]  /*bf60*/  FMUL.FTZ R40, R13, R40 ;  /* 0x000000280d287220 */ /* 0x000fe40000410000 */
[----:B------:R-:W-:Y:S02]  /*bf70*/  FMUL.FTZ R34, R15, R42 ;  /* 0x0000002a0f227220 */ /* 0x000fe40000410000 */
[-C--:B------:R-:W-:Y:S02]  /*bf80*/  FFMA.FTZ R13, R13, R5.reuse, -R41 ;  /* 0x000000050d0d7223 */ /* 0x080fe40000010829 */
[----:B------:R-:W-:Y:S02]  /*bf90*/  FFMA.FTZ R15, R15, R6, -R39 ;  /* 0x000000060f0f7223 */ /* 0x000fe40000010827 */
[----:B------:R-:W-:Y:S01]  /*bfa0*/  FFMA.FTZ R5, R38, R5, R40 ;  /* 0x0000000526057223 */ /* 0x000fe20000010028 */
[----:B------:R-:W-:Y:S01]  /*bfb0*/  F2FP.BF16.PACK_AB R13, R13, R30 ;  /* 0x0000001e0d0d723e */ /* 0x000fe200000010ff */
[----:B------:R-:W-:Y:S01]  /*bfc0*/  FFMA.FTZ R34, R14, R6, R34 ;  /* 0x000000060e227223 */ /* 0x000fe20000010022 */
[----:B------:R-:W-:-:S02]  /*bfd0*/  F2FP.BF16.PACK_AB R14, R36, R37 ;  /* 0x00000025240e723e */ /* 0x000fc400000010ff */
[----:B------:R-:W-:Y:S02]  /*bfe0*/  F2FP.BF16.PACK_AB R15, R15, R28 ;  /* 0x0000001c0f0f723e */ /* 0x000fe400000010ff */
[----:B------:R-:W-:Y:S02]  /*bff0*/  F2FP.BF16.PACK_AB R6, R32, R33 ;  /* 0x000000212006723e */ /* 0x000fe400000010ff */
[----:B------:R-:W-:Y:S01]  /*c000*/  F2FP.BF16.PACK_AB R5, R5, R29 ;  /* 0x0000001d0505723e */ /* 0x000fe200000010ff */
[----:B------:R1:W-:Y:S01]  /*c010*/  STS.128 [R26], R12 ;  /* 0x0000000c1a007388 */ /* 0x0003e20000000c00 */
[----:B------:R-:W-:-:S05]  /*c020*/  F2FP.BF16.PACK_AB R7, R34, R7 ;  /* 0x000000072207723e */ /* 0x000fca00000010ff */
[----:B------:R1:W-:Y:S02]  /*c030*/  STS.128 [R27+0x100], R4 ;  /* 0x000100041b007388 */ /* 0x0003e40000000c00 */
.L_x_1664:
[----:B------:R-:W-:Y:S05]  /*c040*/  BSYNC B0 ;  /* 0x0000000000007941 */ /* 0x000fea0003800000 */
.L_x_1663:
[----:B------:R-:W-:Y:S01]  /*c050*/  ISETP.GE.OR P1, PT, R219, R25, P0 ;  /* 0x00000019db00720c */ /* 0x000fe20000726670 */
[----:B------:R-:W-:-:S12]  /*c060*/  BSSY B0, `(.L_x_1665) ;  /* 0x0000061000007945 */ /* 0x000fd80003800000 */
[----:B------:R-:W-:Y:S05]  /*c070*/  @P1 BRA `(.L_x_1666) ;  /* 0x000005f000001947 */ /* 0x000fea0003800000 */
[----:B-1----:R-:W-:Y:S01]  /*c080*/  IMAD.MOV.U32 R13, RZ, RZ, c[0x0][0x27c] ;  /* 0x00009f00ff0d7624 */ /* 0x002fe200078e00ff */
[----:B------:R-:W-:Y:S01]  /*c090*/  SHF.R.S32.HI R4, RZ, 0x1f, R219 ;  /* 0x0000001fff047819 */ /* 0x000fe200000114db */
[----:B------:R-:W-:Y:S01]  /*c0a0*/  IMAD.U32 R33, R2, 0x10000, RZ ;  /* 0x0001000002217824 */ /* 0x000fe200078e00ff */
[----:B------:R-:W-:Y:S01]  /*c0b0*/  SHF.R.U32.HI R6, RZ, 0x3, R87 ;  /* 0x00000003ff067819 */ /* 0x000fe20000011657 */
[----:B------:R-:W-:Y:S01]  /*c0c0*/  IMAD.U32 R37, R18, 0x10000, RZ ;  /* 0x0001000012257824 */ /* 0x000fe200078e00ff */
[----:B------:R-:W-:Y:S02]  /*c0d0*/  LEA.HI R13, R13, R222, RZ, 0x1d ;  /* 0x000000de0d0d7211 */ /* 0x000fe400078fe8ff */
[----:B------:R-:W-:Y:S02]  /*c0e0*/  LEA.HI R4, R4, R219, RZ, 0x3 ;  /* 0x000000db04047211 */ /* 0x000fe400078f18ff */
[----:B------:R-:W-:Y:S02]  /*c0f0*/  SHF.R.S32.HI R7, RZ, 0x1f, R13 ;  /* 0x0000001fff077819 */ /* 0x000fe4000001140d */
[----:B------:R-:W-:Y:S01]  /*c100*/  SHF.L.U32 R12, R13, 0x3, RZ ;  /* 0x000000030d0c7819 */ /* 0x000fe200000006ff */
[----:B------:R-:W-:Y:S01]  /*c110*/  IMAD.SHL.U32 R4, R4, 0x40, RZ ;  /* 0x0000004004047824 */ /* 0x000fe200078e00ff */
[----:B------:R-:W-:-:S02]  /*c120*/  LEA.HI R7, R7, R13, RZ, 0x3 ;  /* 0x0000000d07077211 */ /* 0x000fc400078f18ff */
[----:B------:R-:W-:Y:S02]  /*c130*/  LOP3.LUT R12, R87, 0x38, R12, 0xf8, !PT ;  /* 0x00000038570c7812 */ /* 0x000fe400078ef80c */
[----:B------:R-:W-:Y:S01]  /*c140*/  LOP3.LUT R4, R4, 0xfffffe00, RZ, 0xc0, !PT ;  /* 0xfffffe0004047812 */ /* 0x000fe200078ec0ff */
[----:B------:R-:W-:Y:S01]  /*c150*/  IMAD.SHL.U32 R7, R7, 0x400, RZ ;  /* 0x0000040007077824 */ /* 0x000fe200078e00ff */
[----:B------:R-:W-:Y:S02]  /*c160*/  LOP3.LUT R12, R12, R6, RZ, 0x3c, !PT ;  /* 0x000000060c0c7212 */ /* 0x000fe400078e3cff */
[----:B------:R-:W-:Y:S02]  /*c170*/  LOP3.LUT R5, R87, 0x38, R10, 0xf8, !PT ;  /* 0x0000003857057812 */ /* 0x000fe400078ef80a */
[----:B------:R-:W-:Y:S02]  /*c180*/  LOP3.LUT R7, R7, 0x7fffe000, RZ, 0xc0, !PT ;  /* 0x7fffe00007077812 */ /* 0x000fe400078ec0ff */
[----:B------:R-:W-:-:S02]  /*c190*/  LOP3.LUT R5, R4, R5, R6, 0xf6, !PT ;  /* 0x0000000504057212 */ /* 0x000fc400078ef606 */
[----:B------:R-:W-:Y:S02]  /*c1a0*/  IADD3 R27, R12, R7, R4 ;  /* 0x000000070c1b7210 */ /* 0x000fe40007ffe004 */
[----:B------:R-:W-:Y:S02]  /*c1b0*/  LEA R26, R5, 0x100, 0x1 ;  /* 0x00000100051a7811 */ /* 0x000fe400078e08ff */
[----:B------:R-:W-:Y:S01]  /*c1c0*/  LOP3.LUT R36, R18, 0xffff0000, RZ, 0xc0, !PT ;  /* 0xffff000012247812 */ /* 0x000fe200078ec0ff */
[----:B------:R-:W-:Y:S01]  /*c1d0*/  IMAD.SHL.U32 R27, R27, 0x2, RZ ;  /* 0x000000021b1b7824 */ /* 0x000fe200078e00ff */
[----:B------:R-:W-:Y:S01]  /*c1e0*/  LOP3.LUT R42, R16, 0xffff0000, RZ, 0xc0, !PT ;  /* 0xffff0000102a7812 */ /* 0x000fe200078ec0ff */
[----:B------:R-:W1:Y:S04]  /*c1f0*/  LDS.128 R12, [R26] ;  /* 0x000000001a0c7984 */ /* 0x000e680000000c00 */
[----:B------:R-:W2:Y:S01]  /*c200*/  LDS.128 R4, [R27+0x100] ;  /* 0x000100001b047984 */ /* 0x000ea20000000c00 */
[C---:B-1----:R-:W-:Y:S01]  /*c210*/  SHF.L.U32 R31, R12.reuse, 0x10, RZ ;  /* 0x000000100c1f7819 */ /* 0x042fe200000006ff */
[----:B------:R-:W-:Y:S01]  /*c220*/  IMAD.U32 R29, R13, 0x10000, RZ ;  /* 0x000100000d1d7824 */ /* 0x000fe200078e00ff */
[----:B------:R-:W-:Y:S01]  /*c230*/  LOP3.LUT R28, R12, 0xffff0000, RZ, 0xc0, !PT ;  /* 0xffff00000c1c7812 */ /* 0x000fe200078ec0ff */
[----:B------:R-:W-:Y:S01]  /*c240*/  IMAD.U32 R32, R14, 0x10000, RZ ;  /* 0x000100000e207824 */ /* 0x000fe200078e00ff */
[----:B--2---:R-:W-:-:S02]  /*c250*/  SHF.L.U32 R35, R6, 0x10, RZ ;  /* 0x0000001006237819 */ /* 0x004fc400000006ff */
[----:B------:R-:W-:Y:S02]  /*c260*/  LOP3.LUT R12, R13, 0xffff0000, RZ, 0xc0, !PT ;  /* 0xffff00000d0c7812 */ /* 0x000fe400078ec0ff */
[----:B------:R-:W-:Y:S02]  /*c270*/  LOP3.LUT R30, R14, 0xffff0000, RZ, 0xc0, !PT ;  /* 0xffff00000e1e7812 */ /* 0x000fe400078ec0ff */
[C---:B------:R-:W-:Y:S02]  /*c280*/  SHF.L.U32 R13, R15.reuse, 0x10, RZ ;  /* 0x000000100f0d7819 */ /* 0x040fe400000006ff */
[----:B------:R-:W-:Y:S01]  /*c290*/  LOP3.LUT R14, R15, 0xffff0000, RZ, 0xc0, !PT ;  /* 0xffff00000f0e7812 */ /* 0x000fe200078ec0ff */
[C---:B------:R-:W-:Y:S01]  /*c2a0*/  IMAD.U32 R15, R4.reuse, 0x10000, RZ ;  /* 0x00010000040f7824 */ /* 0x040fe200078e00ff */
[----:B------:R-:W-:Y:S02]  /*c2b0*/  LOP3.LUT R43, R4, 0xffff0000, RZ, 0xc0, !PT ;  /* 0xffff0000042b7812 */ /* 0x000fe400078ec0ff */
[----:B------:R-:W-:-:S02]  /*c2c0*/  SHF.L.U32 R4, R5, 0x10, RZ ;  /* 0x0000001005047819 */ /* 0x000fc400000006ff */
[----:B------:R-:W-:Y:S01]  /*c2d0*/  LOP3.LUT R41, R5, 0xffff0000, RZ, 0xc0, !PT ;  /* 0xffff000005297812 */ /* 0x000fe200078ec0ff */
[-C--:B------:R-:W-:Y:S01]  /*c2e0*/  FMUL.FTZ R5, R33, R35.reuse ;  /* 0x0000002321057220 */ /* 0x080fe20000410000 */
[----:B------:R-:W-:Y:S02]  /*c2f0*/  LOP3.LUT R34, R6, 0xffff0000, RZ, 0xc0, !PT ;  /* 0xffff000006227812 */ /* 0x000fe400078ec0ff */
[C---:B------:R-:W-:Y:S02]  /*c300*/  SHF.L.U32 R39, R7.reuse, 0x10, RZ ;  /* 0x0000001007277819 */ /* 0x040fe400000006ff */
[----:B------:R-:W-:Y:S01]  /*c310*/  LOP3.LUT R38, R7, 0xffff0000, RZ, 0xc0, !PT ;  /* 0xffff000007267812 */ /* 0x000fe200078ec0ff */
[C---:B------:R-:W-:Y:S01]  /*c320*/  FMUL.FTZ R7, R37.reuse, R35 ;  /* 0x0000002325077220 */ /* 0x040fe20000410000 */
[----:B------:R-:W-:Y:S01]  /*c330*/  LOP3.LUT R6, R2, 0xffff0000, RZ, 0xc0, !PT ;  /* 0xffff000002067812 */ /* 0x000fe200078ec0ff */
[----:B------:R-:W-:Y:S02]  /*c340*/  FFMA.FTZ R37, R37, R32, -R5 ;  /* 0x0000002025257223 */ /* 0x000fe40000010805 */
[----:B------:R-:W-:-:S02]  /*c350*/  IMAD.U32 R5, R16, 0x10000, RZ ;  /* 0x0001000010057824 */ /* 0x000fc400078e00ff */
[----:B------:R-:W-:Y:S01]  /*c360*/  FFMA.FTZ R32, R33, R32, R7 ;  /* 0x0000002021207223 */ /* 0x000fe20000010007 */
[----:B------:R-:W-:Y:S01]  /*c370*/  SHF.L.U32 R7, R23, 0x10, RZ ;  /* 0x0000001017077819 */ /* 0x000fe200000006ff */
[-C--:B------:R-:W-:Y:S02]  /*c380*/  FMUL.FTZ R35, R6, R34.reuse ;  /* 0x0000002206237220 */ /* 0x080fe40000410000 */
[----:B------:R-:W-:Y:S02]  /*c390*/  FMUL.FTZ R34, R36, R34 ;  /* 0x0000002224227220 */ /* 0x000fe40000410000 */
[-C--:B------:R-:W-:Y:S02]  /*c3a0*/  FMUL.FTZ R33, R5, R15.reuse ;  /* 0x0000000f05217220 */ /* 0x080fe40000410000 */
[----:B------:R-:W-:Y:S02]  /*c3b0*/  FMUL.FTZ R15, R7, R15 ;  /* 0x0000000f070f7220 */ /* 0x000fe40000410000 */
[----:B------:R-:W-:-:S02]  /*c3c0*/  FFMA.FTZ R6, R6, R30, R34 ;  /* 0x0000001e06067223 */ /* 0x000fc40000010022 */
[-C--:B------:R-:W-:Y:S01]  /*c3d0*/  FFMA.FTZ R34, R7, R31.reuse, -R33 ;  /* 0x0000001f07227223 */ /* 0x080fe20000010821 */
[----:B------:R-:W-:Y:S01]  /*c3e0*/  LOP3.LUT R33, R23, 0xffff0000, RZ, 0xc0, !PT ;  /* 0xffff000017217812 */ /* 0x000fe200078ec0ff */
[----:B------:R-:W-:Y:S01]  /*c3f0*/  FFMA.FTZ R31, R5, R31, R15 ;  /* 0x0000001f051f7223 */ /* 0x000fe2000001000f */
[----:B------:R-:W-:Y:S01]  /*c400*/  SHF.L.U32 R15, R3, 0x10, RZ ;  /* 0x00000010030f7819 */ /* 0x000fe200000006ff */
[----:B------:R-:W-:Y:S01]  /*c410*/  FFMA.FTZ R36, R36, R30, -R35 ;  /* 0x0000001e24247223 */ /* 0x000fe20000010823 */
[----:B------:R-:W-:Y:S01]  /*c420*/  F2FP.BF16.PACK_AB R6, R6, R32 ;  /* 0x000000200606723e */ /* 0x000fe200000010ff */
[-C--:B------:R-:W-:Y:S02]  /*c430*/  FMUL.FTZ R5, R42, R43.reuse ;  /* 0x0000002b2a057220 */ /* 0x080fe40000410000 */
[----:B------:R-:W-:Y:S02]  /*c440*/  IMAD.U32 R30, R19, 0x10000, RZ ;  /* 0x00010000131e7824 */ /* 0x000fe400078e00ff */
[----:B------:R-:W-:-:S02]  /*c450*/  FMUL.FTZ R43, R33, R43 ;  /* 0x0000002b212b7220 */ /* 0x000fc40000410000 */
[----:B------:R-:W-:Y:S02]  /*c460*/  IMAD.U32 R7, R0, 0x10000, RZ ;  /* 0x0001000000077824 */ /* 0x000fe400078e00ff */
[----:B------:R-:W-:Y:S01]  /*c470*/  FFMA.FTZ R33, R33, R28, -R5 ;  /* 0x0000001c21217223 */ /* 0x000fe20000010805 */
[----:B------:R-:W-:Y:S01]  /*c480*/  SHF.L.U32 R5, R17, 0x10, RZ ;  /* 0x0000001011057819 */ /* 0x000fe200000006ff */
[-C--:B------:R-:W-:Y:S02]  /*c490*/  FMUL.FTZ R40, R15, R4.reuse ;  /* 0x000000040f287220 */ /* 0x080fe40000410000 */
[----:B------:R-:W-:Y:S02]  /*c4a0*/  FMUL.FTZ R35, R30, R4 ;  /* 0x000000041e237220 */ /* 0x000fe40000410000 */
[----:B------:R-:W-:Y:S02]  /*c4b0*/  FFMA.FTZ R4, R42, R28, R43 ;  /* 0x0000001c2a047223 */ /* 0x000fe4000001002b */
[----:B------:R-:W-:-:S02]  /*c4c0*/  FMUL.FTZ R28, R7, R39 ;  /* 0x00000027071c7220 */ /* 0x000fc40000410000 */
[-C--:B------:R-:W-:Y:S01]  /*c4d0*/  FFMA.FTZ R30, R30, R29.reuse, -R40 ;  /* 0x0000001d1e1e7223 */ /* 0x080fe20000010828 */
[----:B------:R-:W-:Y:S01]  /*c4e0*/  LOP3.LUT R40, R19, 0xffff0000, RZ, 0xc0, !PT ;  /* 0xffff000013287812 */ /* 0x000fe200078ec0ff */
[----:B------:R-:W-:Y:S01]  /*c4f0*/  FFMA.FTZ R29, R15, R29, R35 ;  /* 0x0000001d0f1d7223 */ /* 0x000fe20000010023 */
[----:B------:R-:W-:Y:S01]  /*c500*/  LOP3.LUT R35, R0, 0xffff0000, RZ, 0xc0, !PT ;  /* 0xffff000000237812 */ /* 0x000fe200078ec0ff */
[----:B------:R-:W-:Y:S01]  /*c510*/  FMUL.FTZ R39, R5, R39 ;  /* 0x0000002705277220 */ /* 0x000fe20000410000 */
[----:B------:R-:W-:Y:S01]  /*c520*/  LOP3.LUT R15, R17, 0xffff0000, RZ, 0xc0, !PT ;  /* 0xffff0000110f7812 */ /* 0x000fe200078ec0ff */
[-C--:B------:R-:W-:Y:S01]  /*c530*/  FFMA.FTZ R28, R5, R13.reuse, -R28 ;  /* 0x0000000d051c7223 */ /* 0x080fe2000001081c */
[----:B------:R-:W-:Y:S01]  /*c540*/  LOP3.LUT R5, R3, 0xffff0000, RZ, 0xc0, !PT ;  /* 0xffff000003057812 */ /* 0x000fe200078ec0ff */
[----:B------:R-:W-:Y:S01]  /*c550*/  FFMA.FTZ R7, R7, R13, R39 ;  /* 0x0000000d07077223 */ /* 0x000fe20000010027 */
[----:B------:R-:W-:Y:S01]  /*c560*/  F2FP.BF16.PACK_AB R4, R4, R31 ;  /* 0x0000001f0404723e */ /* 0x000fe200000010ff */
[----:B------:R-:W-:-:S02]  /*c570*/  FMUL.FTZ R39, R35, R38 ;  /* 0x0000002623277220 */ /* 0x000fc40000410000 */
[-C--:B------:R-:W-:Y:S02]  /*c580*/  FMUL.FTZ R13, R5, R41.reuse ;  /* 0x00000029050d7220 */ /* 0x080fe40000410000 */
[C---:B------:R-:W-:Y:S02]  /*c590*/  FMUL.FTZ R41, R40.reuse, R41 ;  /* 0x0000002928297220 */ /* 0x040fe40000410000 */
[C---:B------:R-:W-:Y:S02]  /*c5a0*/  FMUL.FTZ R38, R15.reuse, R38 ;  /* 0x000000260f267220 */ /* 0x040fe40000410000 */
[----:B------:R-:W-:Y:S02]  /*c5b0*/  FFMA.FTZ R13, R40, R12, -R13 ;  /* 0x0000000c280d7223 */ /* 0x000fe4000001080d */
[----:B------:R-:W-:Y:S02]  /*c5c0*/  FFMA.FTZ R15, R15, R14, -R39 ;  /* 0x0000000e0f0f7223 */ /* 0x000fe40000010827 */
[----:B------:R-:W-:Y:S01]  /*c5d0*/  FFMA.FTZ R5, R5, R12, R41 ;  /* 0x0000000c05057223 */ /* 0x000fe20000010029 */
[----:B------:R-:W-:Y:S01]  /*c5e0*/  F2FP.BF16.PACK_AB R12, R33, R34 ;  /* 0x00000022210c723e */ /* 0x000fe200000010ff */
[----:B------:R-:W-:Y:S01]  /*c5f0*/  FFMA.FTZ R38, R35, R14, R38 ;  /* 0x0000000e23267223 */ /* 0x000fe20000010026 */
[----:B------:R-:W-:-:S02]  /*c600*/  F2FP.BF16.PACK_AB R14, R36, R37 ;  /* 0x00000025240e723e */ /* 0x000fc400000010ff */
[----:B------:R-:W-:Y:S02]  /*c610*/  F2FP.BF16.PACK_AB R13, R13, R30 ;  /* 0x0000001e0d0d723e */ /* 0x000fe400000010ff */
[----:B------:R-:W-:Y:S02]  /*c620*/  F2FP.BF16.PACK_AB R15, R15, R28 ;  /* 0x0000001c0f0f723e */ /* 0x000fe400000010ff */
[----:B------:R-:W-:Y:S02]  /*c630*/  F2FP.BF16.PACK_AB R5, R5, R29 ;  /* 0x0000001d0505723e */ /* 0x000fe400000010ff */
[----:B------:R-:W-:Y:S01]  /*c640*/  F2FP.BF16.PACK_AB R7, R38, R7 ;  /* 0x000000072607723e */ /* 0x000fe200000010ff */
[----:B------:R1:W-:Y:S04]  /*c650*/  STS.128 [R26], R12 ;  /* 0x0000000c1a007388 */ /* 0x0003e80000000c00 */
[----:B------:R1:W-:Y:S02]  /*c660*/  STS.128 [R27+0x100], R4 ;  /* 0x000100041b007388 */ /* 0x0003e40000000c00 */
.L_x_1666:
[----:B------:R-:W-:Y:S05]  /*c670*/  BSYNC B0 ;  /* 0x0000000000007941 */ /* 0x000fea0003800000 */
.L_x_1665:
[----:B------:R-:W-:-:S13]  /*c680*/  ISETP.GE.OR P0, PT, R218, R25, P0 ;  /* 0x00000019da00720c */ /* 0x000fda0000706670 */
[----:B------:R-:W-:Y:S05]  /*c690*/  @P0 BRA `(.L_x_1656) ;  /* 0x000005f000000947 */ /* 0x000fea0003800000 */
[----:B-1----:R-:W-:Y:S01]  /*c6a0*/  IMAD.MOV.U32 R13, RZ, RZ, c[0x0][0x27c] ;  /* 0x00009f00ff0d7624 */ /* 0x002fe200078e00ff */
[----:B------:R-:W-:Y:S02]  /*c6b0*/  SHF.R.S32.HI R4, RZ, 0x1f, R218 ;  /* 0x0000001fff047819 */ /* 0x000fe400000114da */
[----:B------:R-:W-:Y:S02]  /*c6c0*/  SHF.R.U32.HI R6, RZ, 0x3, R82 ;  /* 0x00000003ff067819 */ /* 0x000fe40000011652 */
[----:B------:R-:W-:Y:S02]  /*c6d0*/  LEA.HI R13, R13, R222, RZ, 0x1d ;  /* 0x000000de0d0d7211 */ /* 0x000fe400078fe8ff */
[----:B------:R-:W-:Y:S02]  /*c6e0*/  LEA.HI R4, R4, R218, RZ, 0x3 ;  /* 0x000000da04047211 */ /* 0x000fe400078f18ff */
[----:B------:R-:W-:Y:S02]  /*c6f0*/  SHF.R.S32.HI R7, RZ, 0x1f, R13 ;  /* 0x0000001fff077819 */ /* 0x000fe4000001140d */
[----:B------:R-:W-:Y:S01]  /*c700*/  SHF.L.U32 R12, R13, 0x3, RZ ;  /* 0x000000030d0c7819 */ /* 0x000fe200000006ff */
[----:B------:R-:W-:Y:S01]  /*c710*/  IMAD.SHL.U32 R4, R4, 0x40, RZ ;  /* 0x0000004004047824 */ /* 0x000fe200078e00ff */
[----:B------:R-:W-:-:S02]  /*c720*/  LEA.HI R7, R7, R13, RZ, 0x3 ;  /* 0x0000000d07077211 */ /* 0x000fc400078f18ff */
[C---:B------:R-:W-:Y:S02]  /*c730*/  LOP3.LUT R12, R82.reuse, 0x38, R12, 0xf8, !PT ;  /* 0x00000038520c7812 */ /* 0x040fe400078ef80c */
[----:B------:R-:W-:Y:S01]  /*c740*/  LOP3.LUT R5, R82, 0x38, R10, 0xf8, !PT ;  /* 0x0000003852057812 */ /* 0x000fe200078ef80a */
[----:B------:R-:W-:Y:S01]  /*c750*/  IMAD.SHL.U32 R7, R7, 0x400, RZ ;  /* 0x0000040007077824 */ /* 0x000fe200078e00ff */
[----:B------:R-:W-:Y:S02]  /*c760*/  LOP3.LUT R4, R4, 0xfffffe00, RZ, 0xc0, !PT ;  /* 0xfffffe0004047812 */ /* 0x000fe400078ec0ff */
[----:B------:R-:W-:Y:S02]  /*c770*/  LOP3.LUT R12, R12, R6, RZ, 0x3c, !PT ;  /* 0x000000060c0c7212 */ /* 0x000fe400078e3cff */
[----:B------:R-:W-:Y:S02]  /*c780*/  LOP3.LUT R7, R7, 0x7fffe000, RZ, 0xc0, !PT ;  /* 0x7fffe00007077812 */ /* 0x000fe400078ec0ff */
[----:B------:R-:W-:-:S02]  /*c790*/  LOP3.LUT R5, R4, R5, R6, 0xf6, !PT ;  /* 0x0000000504057212 */ /* 0x000fc400078ef606 */
[----:B------:R-:W-:Y:S02]  /*c7a0*/  IADD3 R26, R12, R7, R4 ;  /* 0x000000070c1a7210 */ /* 0x000fe40007ffe004 */
[----:B------:R-:W-:-:S03]  /*c7b0*/  LEA R25, R5, 0x100, 0x1 ;  /* 0x0000010005197811 */ /* 0x000fc600078e08ff */
[----:B------:R-:W-:Y:S02]  /*c7c0*/  IMAD.SHL.U32 R26, R26, 0x2, RZ ;  /* 0x000000021a1a7824 */ /* 0x000fe400078e00ff */
[----:B------:R-:W1:Y:S04]  /*c7d0*/  LDS.128 R12, [R25] ;  /* 0x00000000190c7984 */ /* 0x000e680000000c00 */
[----:B------:R-:W2:Y:S01]  /*c7e0*/  LDS.128 R4, [R26+0x100] ;  /* 0x000100001a047984 */ /* 0x000ea20000000c00 */
[----:B-1----:R-:W-:Y:S01]  /*c7f0*/  SHF.L.U32 R28, R12, 0x10, RZ ;  /* 0x000000100c1c7819 */ /* 0x002fe200000006ff */
[----:B------:R-:W-:Y:S01]  /*c800*/  IMAD.U32 R29, R14, 0x10000, RZ ;  /* 0x000100000e1d7824 */ /* 0x000fe200078e00ff */
[----:B------:R-:W-:Y:S01]  /*c810*/  LOP3.LUT R27, R12, 0xffff0000, RZ, 0xc0, !PT ;  /* 0xffff00000c1b7812 */ /* 0x000fe200078ec0ff */
[C---:B------:R-:W-:Y:S01]  /*c820*/  IMAD.U32 R12, R13.reuse, 0x10000, RZ ;  /* 0x000100000d0c7824 */ /* 0x040fe200078e00ff */
[----:B------:R-:W-:Y:S01]  /*c830*/  LOP3.LUT R30, R13, 0xffff0000, RZ, 0xc0, !PT ;  /* 0xffff00000d1e7812 */ /* 0x000fe200078ec0ff */
[----:B--2---:R-:W-:Y:S01]  /*c840*/  IMAD.U32 R33, R4, 0x10000, RZ ;  /* 0x0001000004217824 */ /* 0x004fe200078e00ff */
[----:B------:R-:W-:-:S02]  /*c850*/  SHF.L.U32 R13, R15, 0x10, RZ ;  /* 0x000000100f0d7819 */ /* 0x000fc400000006ff */
[----:B------:R-:W-:Y:S01]  /*c860*/  LOP3.LUT R34, R15, 0xffff0000, RZ, 0xc0, !PT ;  /* 0xffff00000f227812 */ /* 0x000fe200078ec0ff */
[----:B------:R-:W-:Y:S01]  /*c870*/  IMAD.U32 R15, R2, 0x10000, RZ ;  /* 0x00010000020f7824 */ /* 0x000fe200078e00ff */
[----:B------:R-:W-:Y:S02]  /*c880*/  SHF.L.U32 R31, R6, 0x10, RZ ;  /* 0x00000010061f7819 */ /* 0x000fe400000006ff */
[----:B------:R-:W-:Y:S02]  /*c890*/  LOP3.LUT R32, R4, 0xffff0000, RZ, 0xc0, !PT ;  /* 0xffff000004207812 */ /* 0x000fe400078ec0ff */
[C---:B------:R-:W-:Y:S02]  /*c8a0*/  SHF.L.U32 R4, R5.reuse, 0x10, RZ ;  /* 0x0000001005047819 */ /* 0x040fe400000006ff */
        /* <DEDUP_REMOVED lines=9> */
[C---:B------:R-:W-:Y:S01]  /*c940*/  IMAD.U32 R5, R16.reuse, 0x10000, RZ ;  /* 0x0001000010057824 */ /* 0x040fe200078e00ff */
[----:B------:R-:W-:Y:S01]  /*c950*/  LOP3.LUT R16, R16, 0xffff0000, RZ, 0xc0, !PT ;  /* 0xffff000010107812 */ /* 0x000fe200078ec0ff */
[-C--:B------:R-:W-:Y:S01]  /*c960*/  FMUL.FTZ R38, R2, R36.reuse ;  /* 0x0000002402267220 */ /* 0x080fe20000410000 */
[----:B------:R-:W-:Y:S01]  /*c970*/  SHF.L.U32 R35, R7, 0x10, RZ ;  /* 0x0000001007237819 */ /* 0x000fe200000006ff */
[----:B------:R-:W-:Y:S01]  /*c980*/  FFMA.FTZ R31, R15, R29, R31 ;  /* 0x0000001d0f1f7223 */ /* 0x000fe2000001001f */
[C---:B------:R-:W-:Y:S01]  /*c990*/  SHF.L.U32 R15, R23.reuse, 0x10, RZ ;  /* 0x00000010170f7819 */ /* 0x040fe200000006ff */
[C---:B------:R-:W-:Y:S01]  /*c9a0*/  FMUL.FTZ R36, R18.reuse, R36 ;  /* 0x0000002412247220 */ /* 0x040fe20000410000 */
[----:B------:R-:W-:Y:S01]  /*c9b0*/  LOP3.LUT R23, R23, 0xffff0000, RZ, 0xc0, !PT ;  /* 0xffff000017177812 */ /* 0x000fe200078ec0ff */
[-C--:B------:R-:W-:Y:S01]  /*c9c0*/  FFMA.FTZ R38, R18, R14.reuse, -R38 ;  /* 0x0000000e12267223 */ /* 0x080fe20000010826 */
[----:B------:R-:W-:Y:S01]  /*c9d0*/  LOP3.LUT R7, R7, 0xffff0000, RZ, 0xc0, !PT ;  /* 0xffff000007077812 */ /* 0x000fe200078ec0ff */
[----:B------:R-:W-:Y:S01]  /*c9e0*/  FFMA.FTZ R36, R2, R14, R36 ;  /* 0x0000000e02247223 */ /* 0x000fe20000010024 */
[----:B------:R-:W-:Y:S01]  /*c9f0*/  SHF.L.U32 R2, R3, 0x10, RZ ;  /* 0x0000001003027819 */ /* 0x000fe200000006ff */
[----:B------:R-:W-:Y:S01]  /*ca00*/  FMUL.FTZ R18, R5, R33 ;  /* 0x0000002105127220 */ /* 0x000fe20000410000 */
[----:B------:R-:W-:Y:S01]  /*ca10*/  LOP3.LUT R3, R3, 0xffff0000, RZ, 0xc0, !PT ;  /* 0xffff000003037812 */ /* 0x000fe200078ec0ff */
[----:B------:R-:W-:-:S02]  /*ca20*/  FMUL.FTZ R14, R16, R32 ;  /* 0x00000020100e7220 */ /* 0x000fc40000410000 */
[----:B------:R-:W-:Y:S02]  /*ca30*/  FMUL.FTZ R33, R15, R33 ;  /* 0x000000210f217220 */ /* 0x000fe40000410000 */
[----:B------:R-:W-:Y:S02]  /*ca40*/  FMUL.FTZ R32, R23, R32 ;  /* 0x0000002017207220 */ /* 0x000fe40000410000 */
[-C--:B------:R-:W-:Y:S01]  /*ca50*/  FFMA.FTZ R18, R15, R28.reuse, -R18 ;  /* 0x0000001c0f127223 */ /* 0x080fe20000010812 */
[----:B------:R-:W-:Y:S01]  /*ca60*/  SHF.L.U32 R15, R17, 0x10, RZ ;  /* 0x00000010110f7819 */ /* 0x000fe200000006ff */
[-C--:B------:R-:W-:Y:S01]  /*ca70*/  FFMA.FTZ R23, R23, R27.reuse, -R14 ;  /* 0x0000001b17177223 */ /* 0x080fe2000001080e */
[----:B------:R-:W-:Y:S01]  /*ca80*/  LOP3.LUT R17, R17, 0xffff0000, RZ, 0xc0, !PT ;  /* 0xffff000011117812 */ /* 0x000fe200078ec0ff */
[----:B------:R-:W-:Y:S02]  /*ca90*/  FFMA.FTZ R33, R5, R28, R33 ;  /* 0x0000001c05217223 */ /* 0x000fe40000010021 */
[C---:B------:R-:W-:Y:S01]  /*caa0*/  IMAD.U32 R14, R0.reuse, 0x10000, RZ ;  /* 0x00010000000e7824 */ /* 0x040fe200078e00ff */
[----:B------:R-:W-:Y:S01]  /*cab0*/  LOP3.LUT R0, R0, 0xffff0000, RZ, 0xc0, !PT ;  /* 0xffff000000007812 */ /* 0x000fe200078ec0ff */
[C---:B------:R-:W-:Y:S01]  /*cac0*/  IMAD.U32 R5, R19.reuse, 0x10000, RZ ;  /* 0x0001000013057824 */ /* 0x040fe200078e00ff */
[----:B------:R-:W-:Y:S01]  /*cad0*/  LOP3.LUT R19, R19, 0xffff0000, RZ, 0xc0, !PT ;  /* 0xffff000013137812 */ /* 0x000fe200078ec0ff */
[----:B------:R-:W-:-:S02]  /*cae0*/  FFMA.FTZ R32, R16, R27, R32 ;  /* 0x0000001b10207223 */ /* 0x000fc40000010020 */
[-C--:B------:R-:W-:Y:S02]  /*caf0*/  FMUL.FTZ R28, R2, R4.reuse ;  /* 0x00000004021c7220 */ /* 0x080fe40000410000 */
[-C--:B------:R-:W-:Y:S02]  /*cb00*/  FMUL.FTZ R16, R14, R35.reuse ;  /* 0x000000230e107220 */ /* 0x080fe40000410000 */
[----:B------:R-:W-:Y:S02]  /*cb10*/  FMUL.FTZ R4, R5, R4 ;  /* 0x0000000405047220 */ /* 0x000fe40000410000 */
[----:B------:R-:W-:Y:S02]  /*cb20*/  FMUL.FTZ R35, R15, R35 ;  /* 0x000000230f237220 */ /* 0x000fe40000410000 */
[-C--:B------:R-:W-:Y:S02]  /*cb30*/  FFMA.FTZ R28, R5, R12.reuse, -R28 ;  /* 0x0000000c051c7223 */ /* 0x080fe4000001081c */
[----:B------:R-:W-:Y:S01]  /*cb40*/  FFMA.FTZ R5, R2, R12, R4 ;  /* 0x0000000c02057223 */ /* 0x000fe20000010004 */
[----:B------:R-:W-:Y:S01]  /*cb50*/  F2FP.BF16.PACK_AB R12, R23, R18 ;  /* 0x00000012170c723e */ /* 0x000fe200000010ff */
[----:B------:R-:W-:Y:S01]  /*cb60*/  FFMA.FTZ R15, R15, R13, -R16 ;  /* 0x0000000d0f0f7223 */ /* 0x000fe20000010810 */
[----:B------:R-:W-:Y:S01]  /*cb70*/  F2FP.BF16.PACK_AB R4, R32, R33 ;  /* 0x000000212004723e */ /* 0x000fe200000010ff */
[----:B------:R-:W-:Y:S01]  /*cb80*/  FFMA.FTZ R35, R14, R13, R35 ;  /* 0x0000000d0e237223 */ /* 0x000fe20000010023 */
[----:B------:R-:W-:Y:S01]  /*cb90*/  F2FP.BF16.PACK_AB R14, R38, R6 ;  /* 0x00000006260e723e */ /* 0x000fe200000010ff */
[----:B------:R-:W-:Y:S01]  /*cba0*/  FMUL.FTZ R13, R3, R37 ;  /* 0x00000025030d7220 */ /* 0x000fe20000410000 */
[----:B------:R-:W-:Y:S01]  /*cbb0*/  F2FP.BF16.PACK_AB R6, R36, R31 ;  /* 0x0000001f2406723e */ /* 0x000fe200000010ff */
[----:B------:R-:W-:-:S02]  /*cbc0*/  FMUL.FTZ R2, R0, R7 ;  /* 0x0000000700027220 */ /* 0x000fc40000410000 */
[----:B------:R-:W-:Y:S02]  /*cbd0*/  FMUL.FTZ R37, R19, R37 ;  /* 0x0000002513257220 */ /* 0x000fe40000410000 */
[----:B------:R-:W-:Y:S02]  /*cbe0*/  FMUL.FTZ R7, R17, R7 ;  /* 0x0000000711077220 */ /* 0x000fe40000410000 */
[----:B------:R-:W-:Y:S02]  /*cbf0*/  FFMA.FTZ R13, R19, R30, -R13 ;  /* 0x0000001e130d7223 */ /* 0x000fe4000001080d */
[----:B------:R-:W-:Y:S02]  /*cc00*/  FFMA.FTZ R17, R17, R34, -R2 ;  /* 0x0000002211117223 */ /* 0x000fe40000010802 */
[----:B------:R-:W-:Y:S01]  /*cc10*/  FFMA.FTZ R3, R3, R30, R37 ;  /* 0x0000001e03037223 */ /* 0x000fe20000010025 */
[----:B------:R-:W-:Y:S01]  /*cc20*/  F2FP.BF16.PACK_AB R13, R13, R28 ;  /* 0x0000001c0d0d723e */ /* 0x000fe200000010ff */
[----:B------:R-:W-:Y:S01]  /*cc30*/  FFMA.FTZ R7, R0, R34, R7 ;  /* 0x0000002200077223 */ /* 0x000fe20000010007 */
[----:B------:R-:W-:-:S02]  /*cc40*/  F2FP.BF16.PACK_AB R15, R17, R15 ;  /* 0x0000000f110f723e */ /* 0x000fc400000010ff */
[----:B------:R-:W-:Y:S02]  /*cc50*/  F2FP.BF16.PACK_AB R5, R3, R5 ;  /* 0x000000050305723e */ /* 0x000fe400000010ff */
[----:B------:R-:W-:Y:S01]  /*cc60*/  F2FP.BF16.PACK_AB R7, R7, R35 ;  /* 0x000000230707723e */ /* 0x000fe200000010ff */
[----:B------:R1:W-:Y:S04]  /*cc70*/  STS.128 [R25], R12 ;  /* 0x0000000c19007388 */ /* 0x0003e80000000c00 */
[----:B------:R1:W-:Y:S02]  /*cc80*/  STS.128 [R26+0x100], R4 ;  /* 0x000100041a007388 */ /* 0x0003e40000000c00 */
.L_x_1656:
[----:B------:R-:W-:Y:S05]  /*cc90*/  BSYNC B2 ;  /* 0x0000000000027941 */ /* 0x000fea0003800000 */
.L_x_1640:
[----:B------:R-:W-:Y:S01]  /*cca0*/  LEA.HI R2, R76, R215, RZ, 0x4 ;  /* 0x000000d74c027211 */ /* 0x000fe200078f20ff */
[----:B------:R-:W-:Y:S01]  /*ccb0*/  BAR.SYNC.DEFER_BLOCKING 0x0 ;  /* 0x0000000000007b1d */ /* 0x000fe20000010000 */
[----:B------:R-:W-:Y:S01]  /*ccc0*/  IMAD.MOV.U32 R3, RZ, RZ, 0x20 ;  /* 0x00000020ff037424 */ /* 0x000fe200078e00ff */
[----:B-1----:R-:W-:Y:S01]  /*ccd0*/  SEL R25, RZ, 0x2, P4 ;  /* 0x00000002ff197807 */ /* 0x002fe20002000000 */
[----:B----4-:R-:W-:Y:S01]  /*cce0*/  IMAD.WIDE.U32 R4, R9, c[0x0][0x208], RZ ;  /* 0x0000820009047a25 */ /* 0x010fe200078e00ff */
[----:B------:R-:W-:-:S02]  /*ccf0*/  LOP3.LUT R2, R2, 0xfffffff0, RZ, 0xc0, !PT ;  /* 0xfffffff002027812 */ /* 0x000fc400078ec0ff */
[C---:B------:R-:W-:Y:S01]  /*cd00*/  ISETP.GT.AND P6, PT, R215.reuse, 0x7f, PT ;  /* 0x0000007fd700780c */ /* 0x040fe20003fc4270 */
[----:B------:R-:W-:Y:S01]  /*cd10*/  IMAD.MOV.U32 R6, RZ, RZ, R240 ;  /* 0x000000ffff067224 */ /* 0x000fe200078e00f0 */
[----:B------:R-:W-:Y:S01]  /*cd20*/  LOP3.LUT P5, RZ, R222, 0x2, RZ, 0xc0, !PT ;  /* 0x00000002deff7812 */ /* 0x000fe200078ac0ff */
[----:B------:R-:W-:Y:S01]  /*cd30*/  IMAD.IADD R2, R215, 0x1, -R2 ;  /* 0x00000001d7027824 */ /* 0x000fe200078e0a02 */
[----:B------:R-:W-:Y:S01]  /*cd40*/  IADD3 R77, R22, R77, -R223 ;  /* 0x0000004d164d7210 */ /* 0x000fe20007ffe8df */
[----:B------:R-:W-:Y:S01]  /*cd50*/  IMAD.MOV.U32 R7, RZ, RZ, R237 ;  /* 0x000000ffff077224 */ /* 0x000fe200078e00ed */
[----:B------:R-:W-:Y:S01]  /*cd60*/  IADD3 R206, R203, 0x20, RZ ;  /* 0x00000020cbce7810 */ /* 0x000fe20007ffe0ff */
[----:B------:R-:W-:Y:S01]  /*cd70*/  IMAD.MOV.U32 R29, RZ, RZ, c[0x0][0x208] ;  /* 0x00008200ff1d7624 */ /* 0x000fe200078e00ff */
[----:B------:R-:W-:Y:S01]  /*cd80*/  SHF.R.S32.HI R0, RZ, 0x1f, R2 ;  /* 0x0000001fff007819 */ /* 0x000fe20000011402 */
[----:B------:R-:W-:Y:S01]  /*cd90*/  IMAD.MOV.U32 R28, RZ, RZ, 0x6 ;  /* 0x00000006ff1c7424 */ /* 0x000fe200078e00ff */
[----:B------:R-:W-:Y:S01]  /*cda0*/  BSSY B0, `(.L_x_1667) ;  /* 0x000012d000007945 */ /* 0x000fe20003800000 */
[C---:B------:R-:W-:Y:S01]  /*cdb0*/  IMAD.SHL.U32 R32, R29.reuse, 0x40, RZ ;  /* 0x000000401d207824 */ /* 0x040fe200078e00ff */
[----:B------:R-:W-:Y:S01]  /*cdc0*/  LEA.HI R0, R0, R2, RZ, 0x3 ;  /* 0x0000000200007211 */ /* 0x000fe200078f18ff */
[----:B------:R-:W-:Y:S01]  /*cdd0*/  IMAD.IADD R25, R20, 0x1, R25 ;  /* 0x0000000114197824 */ /* 0x000fe200078e0219 */
[----:B------:R-:W-:Y:S01]  /*cde0*/  SHF.L.U64.HI R28, R29, R28, c[0x0][0x20c] ;  /* 0x000083001d1c7619 */ /* 0x000fe2000001021c */
[----:B------:R-:W-:Y:S01]  /*cdf0*/  @!P6 IMAD.MOV.U32 R27, RZ, RZ, c[0x0][0x20c] ;  /* 0x00008300ff1be624 */ /* 0x000fe200078e00ff */
[----:B------:R-:W-:Y:S01]  /*ce00*/  LOP3.LUT R0, R0, 0xfffffff8, RZ, 0xc0, !PT ;  /* 0xfffffff800007812 */ /* 0x000fe200078ec0ff */
[----:B------:R-:W-:Y:S01]  /*ce10*/  LDSM.16.M88.4 R128, [R204] ;  /* 0x00000000cc80783b */ /* 0x000fe20000000200 */
[----:B------:R-:W-:-:S03]  /*ce20*/  LOP3.LUT P4, RZ, R25, 0x1, RZ, 0xc0, !PT ;  /* 0x0000000119ff7812 */ /* 0x000fc6000788c0ff */
[----:B------:R-:W-:Y:S01]  /*ce30*/  IMAD.IADD R0, R2, 0x1, -R0 ;  /* 0x0000000102007824 */ /* 0x000fe200078e0a00 */
[----:B------:R-:W-:Y:S04]  /*ce40*/  LDSM.16.M88.4 R172, [R204+0x4000] ;  /* 0x00400000ccac783b */ /* 0x000fe80000000200 */
[C---:B------:R-:W-:Y:S02]  /*ce50*/  LOP3.LUT P1, RZ, R0.reuse, 0x2, RZ, 0xc0, !PT ;  /* 0x0000000200ff7812 */ /* 0x040fe4000782c0ff */
[----:B------:R-:W-:Y:S01]  /*ce60*/  LOP3.LUT P0, RZ, R0, 0x4, RZ, 0xc0, !PT ;  /* 0x0000000400ff7812 */ /* 0x000fe2000780c0ff */
[----:B------:R-:W-:Y:S01]  /*ce70*/  IMAD.MOV.U32 R0, RZ, RZ, 0x40 ;  /* 0x00000040ff007424 */ /* 0x000fe200078e00ff */
[----:B------:R-:W-:-:S04]  /*ce80*/  SEL R3, R3, 0xffffffe0, !P1 ;  /* 0xffffffe003037807 */ /* 0x000fc80004800000 */
[----:B------:R-:W-:Y:S01]  /*ce90*/  SEL R0, R0, 0xffffffc0, !P0 ;  /* 0xffffffc000007807 */ /* 0x000fe20004000000 */
[----:B------:R-:W-:-:S04]  /*cea0*/  IMAD.IADD R3, R204, 0x1, R3 ;  /* 0x00000001cc037824 */ /* 0x000fc800078e0203 */
[--C-:B------:R-:W-:Y:S01]  /*ceb0*/  IMAD.IADD R2, R204, 0x1, R0.reuse ;  /* 0x00000001cc027824 */ /* 0x100fe200078e0200 */
[----:B------:R-:W-:Y:S01]  /*cec0*/  LDSM.16.M88.4 R132, [R3] ;  /* 0x000000000384783b */ /* 0x000fe20000000200 */
[----:B------:R-:W-:-:S03]  /*ced0*/  IMAD.IADD R0, R3, 0x1, R0 ;  /* 0x0000000103007824 */ /* 0x000fc600078e0200 */
[----:B------:R-:W-:Y:S04]  /*cee0*/  LDSM.16.M88.4 R180, [R3+0x4000] ;  /* 0x0040000003b4783b */ /* 0x000fe80000000200 */
[----:B------:R-:W-:Y:S04]  /*cef0*/  LDSM.16.M88.4 R160, [R2] ;  /* 0x0000000002a0783b */ /* 0x000fe80000000200 */
[----:B------:R1:W-:Y:S04]  /*cf00*/  LDSM.16.M88.4 R184, [R2+0x4000] ;  /* 0x0040000002b8783b */ /* 0x0003e80000000200 */
[----:B------:R-:W-:Y:S04]  /*cf10*/  LDSM.16.M88.4 R164, [R0] ;  /* 0x0000000000a4783b */ /* 0x000fe80000000200 */
[----:B------:R2:W-:Y:S04]  /*cf20*/  LDSM.16.M88.4 R192, [R0+0x4000] ;  /* 0x0040000000c0783b */ /* 0x0005e80000000200 */
[----:B------:R-:W-:Y:S01]  /*cf30*/  BAR.SYNC.DEFER_BLOCKING 0x0 ;  /* 0x0000000000007b1d */ /* 0x000fe20000010000 */
[----:B-1----:R-:W-:-:S04]  /*cf40*/  IMAD R2, R21, c[0x0][0x208], RZ ;  /* 0x0000820015027a24 */ /* 0x002fc800078e02ff */
[----:B------:R-:W-:-:S04]  /*cf50*/  IMAD R2, R9, c[0x0][0x20c], R2 ;  /* 0x0000830009027a24 */ /* 0x000fc800078e0202 */
[----:B------:R-:W-:Y:S02]  /*cf60*/  IMAD.IADD R2, R5, 0x1, R2 ;  /* 0x0000000105027824 */ /* 0x000fe400078e0202 */
[----:B------:R-:W-:Y:S01]  /*cf70*/  IMAD.WIDE.U32 R4, R4, 0x70, R6 ;  /* 0x0000007004047825 */ /* 0x000fe200078e0006 */
[----:B------:R-:W-:-:S04]  /*cf80*/  DEPBAR.LE SB0, 0x0 ;  /* 0x000080000000791a */ /* 0x000fc80000000000 */
[----:B------:R-:W-:Y:S01]  /*cf90*/  IMAD R2, R2, 0x70, RZ ;  /* 0x0000007002027824 */ /* 0x000fe200078e02ff */
[----:B------:R-:W-:Y:S01]  /*cfa0*/  BAR.SYNC.DEFER_BLOCKING 0x0 ;  /* 0x0000000000007b1d */ /* 0x000fe20000010000 */
[----:B------:R-:W-:Y:S01]  /*cfb0*/  LEA R40, P0, R4, c[0x0][0x1f8], 0x1 ;  /* 0x00007e0004287a11 */ /* 0x000fe200078008ff */
[----:B--2---:R-:W-:Y:S01]  /*cfc0*/  IMAD.MOV.U32 R0, RZ, RZ, R206 ;  /* 0x000000ffff007224 */ /* 0x004fe200078e00ce */
[----:B------:R-:W-:Y:S01]  /*cfd0*/  @P5 IADD3 R0, R203, -0x20, RZ ;  /* 0xffffffe0cb005810 */ /* 0x000fe20007ffe0ff */
[----:B------:R-:W-:Y:S01]  /*cfe0*/  IMAD.IADD R2, R5, 0x1, R2 ;  /* 0x0000000105027824 */ /* 0x000fe200078e0202 */
[----:B------:R-:W-:Y:S02]  /*cff0*/  IADD3 R34, P1, R32, R40, RZ ;  /* 0x0000002820227210 */ /* 0x000fe40007f3e0ff */
[----:B------:R-:W-:Y:S02]  /*d000*/  @P5 IADD3 R206, R203, -0x20, RZ ;  /* 0xffffffe0cbce5810 */ /* 0x000fe40007ffe0ff */
[----:B------:R-:W-:-:S02]  /*d010*/  LEA.HI.X R41, R4, c[0x0][0x1fc], R2, 0x1, P0 ;  /* 0x00007f0004297a11 */ /* 0x000fc400000f0c02 */
[----:B------:R-:W-:-:S03]  /*d020*/  IADD3 R2, P0, R34, R32, RZ ;  /* 0x0000002022027210 */ /* 0x000fc60007f1e0ff */
[----:B------:R-:W-:Y:S01]  /*d030*/  IMAD.X R35, R28, 0x1, R41, P1 ;  /* 0x000000011c237824 */ /* 0x000fe200008e0629 */
[----:B------:R-:W-:-:S03]  /*d040*/  @!P6 LEA R26, P2, R29, R2, 0x6 ;  /* 0x000000021d1ae211 */ /* 0x000fc600078430ff */
[----:B------:R-:W-:Y:S01]  /*d050*/  IMAD.X R3, R35, 0x1, R28, P0 ;  /* 0x0000000123037824 */ /* 0x000fe200000e061c */
[----:B------:R-:W-:-:S04]  /*d060*/  IADD3 R32, P1, P0, R32, 0x80, R40 ;  /* 0x0000008020207810 */ /* 0x000fc8000783e028 */
[----:B------:R-:W-:Y:S01]  /*d070*/  IADD3.X R33, R28, RZ, R41, P1, P0 ;  /* 0x000000ff1c217210 */ /* 0x000fe20000fe0429 */
[----:B------:R-:W1:Y:S01]  /*d080*/  LDSM.16.M88.4 R16, [R203] ;  /* 0x00000000cb10783b */ /* 0x000e620000000200 */
[----:B------:R-:W-:Y:S02]  /*d090*/  ISETP.LT.OR P0, PT, R77, 0x1, !P4 ;  /* 0x000000014d00780c */ /* 0x000fe40006701670 */
[----:B------:R-:W-:Y:S01]  /*d0a0*/  LOP3.LUT P1, RZ, R25, 0x2, RZ, 0xc0, !PT ;  /* 0x0000000219ff7812 */ /* 0x000fe2000782c0ff */
[----:B------:R-:W-:Y:S01]  /*d0b0*/  LDSM.16.M88.4 R12, [R0] ;  /* 0x00000000000c783b */ /* 0x000fe20000000200 */
[----:B------:R-:W-:Y:S02]  /*d0c0*/  @!P6 LEA.HI.X R27, R29, R3, R27, 0x6, P2 ;  /* 0x000000031d1be211 */ /* 0x000fe400010f341b */
[----:B------:R-:W-:Y:S01]  /*d0d0*/  ISETP.NE.AND P2, PT, R116, RZ, PT ;  /* 0x000000ff7400720c */ /* 0x000fe20003f45270 */
[----:B------:R-:W-:Y:S01]  /*d0e0*/  LDSM.16.M88.4 R4, [R203+0x800] ;  /* 0x00080000cb04783b */ /* 0x000fe20000000200 */
[----:B------:R-:W-:-:S02]  /*d0f0*/  ISETP.LT.OR P3, PT, R77, 0x41, !P1 ;  /* 0x000000414d00780c */ /* 0x000fc40004f61670 */
[C---:B------:R-:W-:Y:S01]  /*d100*/  @!P6 ISETP.LT.OR P2, PT, R77.reuse, 0x61, P2 ;  /* 0x000000614d00e80c */ /* 0x040fe20001741670 */
[----:B------:R-:W-:Y:S04]  /*d110*/  LDSM.16.M88.4 R88, [R203+0x1000] ;  /* 0x00100000cb58783b */ /* 0x000fe80000000200 */
[----:B------:R-:W2:Y:S04]  /*d120*/  LDSM.16.M88.4 R80, [R203+0x1800] ;  /* 0x00180000cb50783b */ /* 0x000ea80000000200 */
[----:B------:R-:W-:Y:S04]  /*d130*/  LDSM.16.M88.4 R100, [R0+0x800] ;  /* 0x000800000064783b */ /* 0x000fe80000000200 */
[----:B------:R-:W-:Y:S04]  /*d140*/  LDSM.16.M88.4 R96, [R0+0x1000] ;  /* 0x001000000060783b */ /* 0x000fe80000000200 */
[----:B------:R-:W-:Y:S04]  /*d150*/  LDSM.16.M88.4 R48, [R0+0x1800] ;  /* 0x001800000030783b */ /* 0x000fe80000000200 */
[----:B------:R-:W-:Y:S04]  /*d160*/  LDSM.16.M88.4 R68, [R203+0x2000] ;  /* 0x00200000cb44783b */ /* 0x000fe80000000200 */
[----:B------:R-:W-:Y:S04]  /*d170*/  LDSM.16.M88.4 R44, [R0+0x2000] ;  /* 0x00200000002c783b */ /* 0x000fe80000000200 */
[----:B------:R-:W-:Y:S01]  /*d180*/  LDSM.16.M88.4 R36, [R0+0x2800] ;  /* 0x002800000024783b */ /* 0x000fe20000000200 */
[C---:B-1----:R-:W-:Y:S03]  /*d190*/  HMMA.16816.F32.BF16 R20, R128.reuse, R16, RZ ;  /* 0x000000108014723c */ /* 0x042fe600000418ff */
[----:B------:R-:W-:Y:S04]  /*d1a0*/  LDSM.16.M88.4 R28, [R0+0x3000] ;  /* 0x00300000001c783b */ /* 0x000fe80000000200 */
        /* <DEDUP_REMOVED lines=17> */
[----:B------:R-:W-:-:S03]  /*d2c0*/  ISETP.GE.AND P1, PT, R217, c[0x0][0x1d4], PT ;  /* 0x00007500d9007a0c */ /* 0x000fc60003f26270 */
[----:B------:R-:W-:Y:S01]  /*d2d0*/  HMMA.16816.F32.BF16 R4, R128, R6, RZ ;  /* 0x000000068004723c */ /* 0x000fe200000418ff */
[----:B------:R-:W-:-:S07]  /*d2e0*/  @!P6 ISETP.LT.OR P1, PT, R77, 0x61, P1 ;  /* 0x000000614d00e80c */ /* 0x000fce0000f21670 */
[----:B------:R2:W-:Y:S01]  /*d2f0*/  LDGSTS.E.BYPASS.LTC128B.128 [R236+0x4900], [R32.64], !P0 ;  /* 0x0490000020ec7fae */ /* 0x0005e2000c101d4a */
[----:B------:R-:W-:Y:S01]  /*d300*/  LOP3.LUT P0, RZ, R222, 0x4, RZ, 0xc0, !PT ;  /* 0x00000004deff7812 */ /* 0x000fe2000780c0ff */
[C---:B-1----:R-:W-:Y:S02]  /*d310*/  HMMA.16816.F32.BF16 R56, R128.reuse, R52, RZ ;  /* 0x000000348038723c */ /* 0x042fe400000418ff */
[----:B------:R1:W-:Y:S01]  /*d320*/  LDGSTS.E.BYPASS.LTC128B.128 [R236+0x2100], [R2.64], !P4 ;  /* 0x0210000002ec7fae */ /* 0x0003e2000e101d4a */
[----:B------:R-:W-:Y:S02]  /*d330*/  SEL R0, R24, 0xffffffc0, !P0 ;  /* 0xffffffc018007807 */ /* 0x000fe40004000000 */
[----:B------:R-:W-:Y:S01]  /*d340*/  ISETP.GT.AND P0, PT, R9, R239, PT ;  /* 0x000000ef0900720c */ /* 0x000fe20003f04270 */
[----:B------:R1:W-:Y:S01]  /*d350*/  LDGSTS.E.BYPASS.LTC128B.128 [R236+0x5900], [R2.64+0x80], !P3 ;  /* 0x0590008002ec7fae */ /* 0x0003e2000d901d4a */
[----:B------:R-:W-:Y:S01]  /*d360*/  IADD3 R205, R0, 0x3800, R206 ;  /* 0x0000380000cd7810 */ /* 0x000fe20007ffe0ce */
[C---:B------:R-:W-:Y:S02]  /*d370*/  HMMA.16816.F32.BF16 R52, R128.reuse, R54, RZ ;  /* 0x000000368034723c */ /* 0x040fe400000418ff */
[----:B------:R4:W-:Y:S04]  /*d380*/  @!P6 LDGSTS.E.BYPASS.LTC128B.128 [R225+0x3100], [R26.64], !P2 ;  /* 0x031000001ae1efae */ /* 0x0009e8000d101d4a */
[----:B------:R4:W-:Y:S02]  /*d390*/  @!P6 LDGSTS.E.BYPASS.LTC128B.128 [R225+0x6900], [R26.64+0x80], !P1 ;  /* 0x069000801ae1efae */ /* 0x0009e4000c901d4a */
[C---:B------:R-:W-:Y:S02]  /*d3a0*/  HMMA.16816.F32.BF16 R72, R128.reuse, R68, RZ ;  /* 0x000000448048723c */ /* 0x040fe400000418ff */
[----:B------:R-:W-:Y:S04]  /*d3b0*/  LDSM.16.M88.4 R108, [R203+0x5000] ;  /* 0x00500000cb6c783b */ /* 0x000fe80000000200 */
[----:B------:R-:W-:Y:S02]  /*d3c0*/  LDSM.16.M88.4 R104, [R203+0x5800] ;  /* 0x00580000cb68783b */ /* 0x000fe40000000200 */
[C---:B------:R-:W-:Y:S02]  /*d3d0*/  HMMA.16816.F32.BF16 R80, R128.reuse, R82, RZ ;  /* 0x000000528050723c */ /* 0x040fe400000418ff */
[----:B------:R-:W0:Y:S06]  /*d3e0*/  LDGDEPBAR ;  /* 0x00000000000079af */ /* 0x000e2c0000000000 */
[----:B------:R-:W-:Y:S01]  /*d3f0*/  HMMA.16816.F32.BF16 R68, R128, R70, RZ ;  /* 0x000000468044723c */ /* 0x000fe200000418ff */
[----:B-1----:R-:W-:-:S05]  /*d400*/  IMAD.IADD R2, R203, 0x1, R0 ;  /* 0x00000001cb027824 */ /* 0x002fca00078e0200 */
[----:B--2---:R-:W-:Y:S02]  /*d410*/  LDSM.16.M88.4 R32, [R2+0x800] ;  /* 0x000800000220783b */ /* 0x004fe40000000200 */
[C---:B------:R-:W-:Y:S02]  /*d420*/  HMMA.16816.F32.BF16 R56, R132.reuse, R28, R56 ;  /* 0x0000001c8438723c */ /* 0x040fe40000041838 */
[----:B----4-:R-:W1:Y:S04]  /*d430*/  LDSM.16.M88.4 R24, [R2] ;  /* 0x000000000218783b */ /* 0x010e680000000200 */
[----:B---3--:R-:W-:Y:S02]  /*d440*/  LDSM.16.M88.4 R40, [R2+0x1000] ;  /* 0x001000000228783b */ /* 0x008fe40000000200 */
[----:B------:R-:W-:Y:S02]  /*d450*/  HMMA.16816.F32.BF16 R52, R132, R30, R52 ;  /* 0x0000001e8434723c */ /* 0x000fe40000041834 */
[----:B------:R-:W2:Y:S04]  /*d460*/  LDSM.16.M88.4 R28, [R2+0x1800] ;  /* 0x00180000021c783b */ /* 0x000ea80000000200 */
[----:B------:R-:W-:Y:S02]  /*d470*/  LDSM.16.M88.4 R112, [R2+0x4800] ;  /* 0x004800000270783b */ /* 0x000fe40000000200 */
[C---:B------:R-:W-:Y:S08]  /*d480*/  HMMA.16816.F32.BF16 R92, R128.reuse, R88, RZ ;  /* 0x00000058805c723c */ /* 0x040ff000000418ff */
[C---:B------:R-:W-:Y:S08]  /*d490*/  HMMA.16816.F32.BF16 R64, R128.reuse, R60, RZ ;  /* 0x0000003c8040723c */ /* 0x040ff000000418ff */
[C---:B------:R-:W-:Y:S08]  /*d4a0*/  HMMA.16816.F32.BF16 R88, R128.reuse, R90, RZ ;  /* 0x0000005a8058723c */ /* 0x040ff000000418ff */
[----:B------:R-:W-:Y:S08]  /*d4b0*/  HMMA.16816.F32.BF16 R60, R128, R62, RZ ;  /* 0x0000003e803c723c */ /* 0x000ff000000418ff */
[C---:B-1----:R-:W-:Y:S08]  /*d4c0*/  HMMA.16816.F32.BF16 R20, R160.reuse, R24, R20 ;  /* 0x00000018a014723c */ /* 0x042ff00000041814 */
        /* <DEDUP_REMOVED lines=16> */
[----:B------:R-:W3:Y:S07]  /*d5d0*/  LDSM.16.M88.4 R36, [R2+0x2800] ;  /* 0x002800000224783b */ /* 0x000eee0000000200 */
[C---:B------:R-:W-:Y:S08]  /*d5e0*/  HMMA.16816.F32.BF16 R12, R160.reuse, R32, R12 ;  /* 0x00000020a00c723c */ /* 0x040ff0000004180c */
[C---:B------:R-:W-:Y:S01]  /*d5f0*/  HMMA.16816.F32.BF16 R4, R160.reuse, R34, R4 ;  /* 0x00000022a004723c */ /* 0x040fe20000041804 */
[----:B------:R-:W4:Y:S07]  /*d600*/  LDSM.16.M88.4 R32, [R2+0x3000] ;  /* 0x003000000220783b */ /* 0x000f2e0000000200 */
[C---:B--2---:R-:W-:Y:S08]  /*d610*/  HMMA.16816.F32.BF16 R84, R160.reuse, R28, R84 ;  /* 0x0000001ca054723c */ /* 0x044ff00000041854 */
[C---:B------:R-:W-:Y:S01]  /*d620*/  HMMA.16816.F32.BF16 R80, R160.reuse, R30, R80 ;  /* 0x0000001ea050723c */ /* 0x040fe20000041850 */
[----:B------:R-:W2:Y:S07]  /*d630*/  LDSM.16.M88.4 R28, [R205+-0x3000] ;  /* 0xffd00000cd1c783b */ /* 0x000eae0000000200 */
[C---:B-1----:R-:W-:Y:S08]  /*d640*/  HMMA.16816.F32.BF16 R72, R160.reuse, R24, R72 ;  /* 0x00000018a048723c */ /* 0x042ff00000041848 */
[C---:B------:R-:W-:Y:S01]  /*d650*/  HMMA.16816.F32.BF16 R68, R160.reuse, R26, R68 ;  /* 0x0000001aa044723c */ /* 0x040fe20000041844 */
[----:B------:R-:W1:Y:S07]  /*d660*/  LDSM.16.M88.4 R24, [R205+-0x2800] ;  /* 0xffd80000cd18783b */ /* 0x000e6e0000000200 */
[C---:B------:R-:W-:Y:S08]  /*d670*/  HMMA.16816.F32.BF16 R92, R160.reuse, R40, R92 ;  /* 0x00000028a05c723c */ /* 0x040ff0000004185c */
[C---:B------:R-:W-:Y:S01]  /*d680*/  HMMA.16816.F32.BF16 R88, R160.reuse, R42, R88 ;  /* 0x0000002aa058723c */ /* 0x040fe20000041858 */
[----:B------:R-:W1:Y:S07]  /*d690*/  LDSM.16.M88.4 R40, [R205+-0x3800] ;  /* 0xffc80000cd28783b */ /* 0x000e6e0000000200 */
[C---:B---3--:R-:W-:Y:S08]  /*d6a0*/  HMMA.16816.F32.BF16 R64, R160.reuse, R36, R64 ;  /* 0x00000024a040723c */ /* 0x048ff00000041840 */
[C---:B------:R-:W-:Y:S01]  /*d6b0*/  HMMA.16816.F32.BF16 R60, R160.reuse, R38, R60 ;  /* 0x00000026a03c723c */ /* 0x040fe2000004183c */
[----:B------:R-:W3:Y:S07]  /*d6c0*/  LDSM.16.M88.4 R36, [R205+-0x2000] ;  /* 0xffe00000cd24783b */ /* 0x000eee0000000200 */
[C---:B----4-:R-:W-:Y:S08]  /*d6d0*/  HMMA.16816.F32.BF16 R56, R160.reuse, R32, R56 ;  /* 0x00000020a038723c */ /* 0x050ff00000041838 */
[----:B------:R-:W-:Y:S01]  /*d6e0*/  HMMA.16816.F32.BF16 R52, R160, R34, R52 ;  /* 0x00000022a034723c */ /* 0x000fe20000041834 */
[----:B------:R-:W4:Y:S07]  /*d6f0*/  LDSM.16.M88.4 R32, [R205+-0x1800] ;  /* 0xffe80000cd20783b */ /* 0x000f2e0000000200 */
[C---:B--2---:R-:W-:Y:S08]  /*d700*/  HMMA.16816.F32.BF16 R12, R164.reuse, R28, R12 ;  /* 0x0000001ca40c723c */ /* 0x044ff0000004180c */
[C---:B------:R-:W-:Y:S01]  /*d710*/  HMMA.16816.F32.BF16 R4, R164.reuse, R30, R4 ;  /* 0x0000001ea404723c */ /* 0x040fe20000041804 */
[----:B------:R-:W2:Y:S07]  /*d720*/  LDSM.16.M88.4 R28, [R205+-0x800] ;  /* 0xfff80000cd1c783b */ /* 0x000eae0000000200 */
[C---:B-1----:R-:W-:Y:S08]  /*d730*/  HMMA.16816.F32.BF16 R92, R164.reuse, R24, R92 ;  /* 0x00000018a45c723c */ /* 0x042ff0000004185c */
[C---:B------:R-:W-:Y:S01]  /*d740*/  HMMA.16816.F32.BF16 R88, R164.reuse, R26, R88 ;  /* 0x0000001aa458723c */ /* 0x040fe20000041858 */
[----:B------:R-:W1:Y:S07]  /*d750*/  LDSM.16.M88.4 R24, [R203+0x3800] ;  /* 0x00380000cb18783b */ /* 0x000e6e0000000200 */
[C---:B------:R-:W-:Y:S08]  /*d760*/  HMMA.16816.F32.BF16 R20, R164.reuse, R40, R20 ;  /* 0x00000028a414723c */ /* 0x040ff00000041814 */
[C---:B------:R-:W-:Y:S01]  /*d770*/  HMMA.16816.F32.BF16 R16, R164.reuse, R42, R16 ;  /* 0x0000002aa410723c */ /* 0x040fe20000041810 */
[----:B------:R-:W1:Y:S07]  /*d780*/  LDSM.16.M88.4 R40, [R205+-0x1000] ;  /* 0xfff00000cd28783b */ /* 0x000e6e0000000200 */
[C---:B---3--:R-:W-:Y:S08]  /*d790*/  HMMA.16816.F32.BF16 R84, R164.reuse, R36, R84 ;  /* 0x00000024a454723c */ /* 0x048ff00000041854 */
[C---:B------:R-:W-:Y:S01]  /*d7a0*/  HMMA.16816.F32.BF16 R80, R164.reuse, R38, R80 ;  /* 0x00000026a450723c */ /* 0x040fe20000041850 */
[----:B------:R-:W3:Y:S07]  /*d7b0*/  LDSM.16.M88.4 R36, [R203+0x4000] ;  /* 0x00400000cb24783b */ /* 0x000eee0000000200 */
[C---:B----4-:R-:W-:Y:S08]  /*d7c0*/  HMMA.16816.F32.BF16 R72, R164.reuse, R32, R72 ;  /* 0x00000020a448723c */ /* 0x050ff00000041848 */
[C---:B------:R-:W-:Y:S01]  /*d7d0*/  HMMA.16816.F32.BF16 R68, R164.reuse, R34, R68 ;  /* 0x00000022a444723c */ /* 0x040fe20000041844 */
[----:B------:R-:W4:Y:S07]  /*d7e0*/  LDSM.16.M88.4 R32, [R203+0x4800] ;  /* 0x00480000cb20783b */ /* 0x000f2e0000000200 */
[C---:B--2---:R-:W-:Y:S08]  /*d7f0*/  HMMA.16816.F32.BF16 R56, R164.reuse, R28, R56 ;  /* 0x0000001ca438723c */ /* 0x044ff00000041838 */
[----:B------:R-:W-:Y:S01]  /*d800*/  HMMA.16816.F32.BF16 R52, R164, R30, R52 ;  /* 0x0000001ea434723c */ /* 0x000fe20000041834 */
[----:B------:R-:W2:Y:S07]  /*d810*/  LDSM.16.M88.4 R28, [R203+0x6800] ;  /* 0x00680000cb1c783b */ /* 0x000eae0000000200 */
[C---:B-1----:R-:W-:Y:S08]  /*d820*/  HMMA.16816.F32.BF16 R20, R172.reuse, R24, R20 ;  /* 0x00000018ac14723c */ /* 0x042ff00000041814 */
[----:B------:R-:W-:Y:S01]  /*d830*/  HMMA.16816.F32.BF16 R16, R172, R26, R16 ;  /* 0x0000001aac10723c */ /* 0x000fe20000041810 */
[----:B------:R-:W1:Y:S07]  /*d840*/  LDSM.16.M88.4 R24, [R206+0x3800] ;  /* 0x00380000ce18783b */ /* 0x000e6e0000000200 */
        /* <DEDUP_REMOVED lines=42> */
[C---:B--2---:R-:W-:Y:S08]  /*daf0*/  HMMA.16816.F32.BF16 R20, R184.reuse, R28, R20 ;  /* 0x0000001cb814723c */ /* 0x044ff00000041814 */
[C---:B------:R-:W-:Y:S01]  /*db00*/  HMMA.16816.F32.BF16 R16, R184.reuse, R30, R16 ;  /* 0x0000001eb810723c */ /* 0x040fe20000041810 */
[----:B------:R-:W2:Y:S07]  /*db10*/  LDSM.16.M88.4 R28, [R205+0x2800] ;  /* 0x00280000cd1c783b */ /* 0x000eae0000000200 */
[C---:B-1----:R-:W-:Y:S08]  /*db20*/  HMMA.16816.F32.BF16 R12, R184.reuse, R24, R12 ;  /* 0x00000018b80c723c */ /* 0x042ff0000004180c */
        /* <DEDUP_REMOVED lines=19> */
[C---:B---3--:R-:W-:Y:S08]  /*dc60*/  HMMA.16816.F32.BF16 R84, R192.reuse, R36, R84 ;  /* 0x00000024c054723c */ /* 0x048ff00000041854 */
[C---:B------:R-:W-:Y:S08]  /*dc70*/  HMMA.16816.F32.BF16 R80, R192.reuse, R38, R80 ;  /* 0x00000026c050723c */ /* 0x040ff00000041850 */
[C---:B----4-:R-:W-:Y:S08]  /*dc80*/  HMMA.16816.F32.BF16 R72, R192.reuse, R32, R72 ;  /* 0x00000020c048723c */ /* 0x050ff00000041848 */
[C---:B------:R-:W-:Y:S08]  /*dc90*/  HMMA.16816.F32.BF16 R68, R192.reuse, R34, R68 ;  /* 0x00000022c044723c */ /* 0x040ff00000041844 */
[C---:B--2---:R-:W-:Y:S08]  /*dca0*/  HMMA.16816.F32.BF16 R64, R192.reuse, R28, R64 ;  /* 0x0000001cc040723c */ /* 0x044ff00000041840 */
[C---:B------:R-:W-:Y:S08]  /*dcb0*/  HMMA.16816.F32.BF16 R60, R192.reuse, R30, R60 ;  /* 0x0000001ec03c723c */ /* 0x040ff0000004183c */
[C---:B-1----:R-:W-:Y:S08]  /*dcc0*/  HMMA.16816.F32.BF16 R56, R192.reuse, R24, R56 ;  /* 0x00000018c038723c */ /* 0x042ff00000041838 */
[----:B------:R-:W-:Y:S01]  /*dcd0*/  HMMA.16816.F32.BF16 R52, R192, R26, R52 ;  /* 0x0000001ac034723c */ /* 0x000fe20000041834 */
[----:B------:R-:W-:Y:S06]  /*dce0*/  BAR.SYNC.DEFER_BLOCKING 0x0 ;  /* 0x0000000000007b1d */ /* 0x000fec0000010000 */
[----:B------:R-:W-:Y:S01]  /*dcf0*/  @!UPT UIADD3 URZ, URZ, URZ, URZ ;  /* 0x0000003f3f3ff290 */ /* 0x000fe2000fffe03f */
[----:B------:R-:W-:Y:S11]  /*dd00*/  @!P0 BRA `(.L_x_1668) ;  /* 0x0000036000008947 */ /* 0x000ff60003800000 */
[----:B------:R-:W-:Y:S02]  /*dd10*/  IADD3 R2, R8, -0x2, RZ ;  /* 0xfffffffe08027810 */ /* 0x000fe40007ffe0ff */
[----:B------:R-:W-:-:S02]  /*dd20*/  ISETP.GE.AND P2, PT, R221, 0x21, PT ;  /* 0x00000021dd00780c */ /* 0x000fc40003f46270 */
[----:B------:R-:W-:Y:S01]  /*dd30*/  SHF.R.S32.HI R0, RZ, 0x1f, R2 ;  /* 0x0000001fff007819 */ /* 0x000fe20000011402 */
[----:B------:R-:W-:Y:S01]  /*dd40*/  IMAD.WIDE.U32 R26, R2, c[0x0][0x1e0], RZ ;  /* 0x00007800021a7a25 */ /* 0x000fe200078e00ff */
[C---:B------:R-:W-:Y:S02]  /*dd50*/  ISETP.GE.AND P3, PT, R221.reuse, 0x1, PT ;  /* 0x00000001dd00780c */ /* 0x040fe40003f66270 */
[----:B------:R-:W-:Y:S01]  /*dd60*/  ISETP.GE.AND P1, PT, R221, 0x41, PT ;  /* 0x00000041dd00780c */ /* 0x000fe20003f26270 */
[----:B------:R-:W-:Y:S01]  /*dd70*/  IMAD R0, R0, c[0x0][0x1e0], RZ ;  /* 0x0000780000007a24 */ /* 0x000fe200078e02ff */
[----:B------:R-:W-:Y:S02]  /*dd80*/  ISETP.NE.AND P5, PT, R116, RZ, PT ;  /* 0x000000ff7400720c */ /* 0x000fe40003fa5270 */
[----:B------:R-:W-:Y:S01]  /*dd90*/  ISETP.GE.AND P6, PT, R217, c[0x0][0x1d4], PT ;  /* 0x00007500d9007a0c */ /* 0x000fe20003fc6270 */
[----:B------:R-:W-:Y:S02]  /*dda0*/  IMAD R0, R2, c[0x0][0x1e4], R0 ;  /* 0x0000790002007a24 */ /* 0x000fe400078e0200 */
[----:B------:R-:W-:-:S02]  /*ddb0*/  @P2 IMAD.MOV.U32 R2, RZ, RZ, c[0x0][0x1e0] ;  /* 0x00007800ff022624 */ /* 0x000fc400078e00ff */
[----:B------:R-:W-:Y:S02]  /*ddc0*/  IMAD.IADD R0, R27, 0x1, R0 ;  /* 0x000000011b007824 */ /* 0x000fe400078e0200 */
[----:B------:R-:W-:-:S04]  /*ddd0*/  IMAD.WIDE.U32 R26, R26, 0x70, RZ ;  /* 0x000000701a1a7825 */ /* 0x000fc800078e00ff */
[----:B------:R-:W-:Y:S01]  /*dde0*/  IMAD R0, R0, 0x70, RZ ;  /* 0x0000007000007824 */ /* 0x000fe200078e02ff */
[-C--:B------:R-:W-:Y:S02]  /*ddf0*/  @P3 IADD3 R9, P0, R242, R26.reuse, RZ ;  /* 0x0000001af2093210 */ /* 0x080fe40007f1e0ff */
[C---:B------:R-:W-:Y:S01]  /*de00*/  @P2 LEA R24, P4, R2.reuse, R26, 0x5 ;  /* 0x0000001a02182211 */ /* 0x040fe200078828ff */
[----:B------:R-:W-:Y:S02]  /*de10*/  IMAD.IADD R27, R27, 0x1, R0 ;  /* 0x000000011b1b7824 */ /* 0x000fe400078e0200 */
[----:B------:R-:W-:Y:S02]  /*de20*/  @P2 IMAD.MOV.U32 R0, RZ, RZ, c[0x0][0x1e4] ;  /* 0x00007900ff002624 */ /* 0x000fe400078e00ff */
[----:B------:R-:W-:Y:S01]  /*de30*/  @P3 IMAD.X R3, R27, 0x1, R238, P0 ;  /* 0x000000011b033824 */ /* 0x000fe200000e06ee */
[----:B------:R-:W-:Y:S02]  /*de40*/  @P3 LEA R28, P0, R9, c[0x0][0x1c8], 0x1 ;  /* 0x00007200091c3a11 */ /* 0x000fe400078008ff */
[----:B------:R-:W-:-:S02]  /*de50*/  @P2 LEA.HI.X R0, R2, R27, R0, 0x5, P4 ;  /* 0x0000001b02002211 */ /* 0x000fc400020f2c00 */
[----:B------:R-:W-:Y:S02]  /*de60*/  @P2 IADD3 R24, P4, R24, R242, RZ ;  /* 0x000000f218182210 */ /* 0x000fe40007f9e0ff */
[----:B------:R-:W-:Y:S02]  /*de70*/  @P3 LEA.HI.X R29, R9, c[0x0][0x1cc], R3, 0x1, P0 ;  /* 0x00007300091d3a11 */ /* 0x000fe400000f0c03 */
[----:B------:R-:W-:Y:S01]  /*de80*/  ISETP.GE.AND P0, PT, R221, 0x61, PT ;  /* 0x00000061dd00780c */ /* 0x000fe20003f06270 */
[----:B------:R-:W-:Y:S01]  /*de90*/  @P2 IMAD.X R2, R0, 0x1, R238, P4 ;  /* 0x0000000100022824 */ /* 0x000fe200020e06ee */
[C---:B------:R-:W-:Y:S01]  /*dea0*/  @P2 LEA R30, P4, R24.reuse, c[0x0][0x1c8], 0x1 ;  /* 0x00007200181e2a11 */ /* 0x040fe200078808ff */
[----:B------:R-:W-:Y:S01]  /*deb0*/  @P1 IMAD.MOV.U32 R0, RZ, RZ, c[0x0][0x1e0] ;  /* 0x00007800ff001624 */ /* 0x000fe200078e00ff */
[----:B------:R-:W-:Y:S01]  /*dec0*/  @!PT LDS RZ, [RZ] ;  /* 0x00000000fffff984 */ /* 0x000fe20000000800 */
[----:B------:R-:W-:Y:S01]  /*ded0*/  @!PT LDS RZ, [RZ] ;  /* 0x00000000fffff984 */ /* 0x000fe20000000800 */
[----:B------:R-:W-:Y:S01]  /*dee0*/  @!PT LDS RZ, [RZ] ;  /* 0x00000000fffff984 */ /* 0x000fe20000000800 */
[----:B------:R1:W-:Y:S02]  /*def0*/  @P3 LDGSTS.E.BYPASS.LTC128B.128 [R236+0x8100], [R28.64], !P5 ;  /* 0x081000001cec3fae */ /* 0x0003e4000e901d4a */
[----:B------:R-:W-:Y:S01]  /*df00*/  @P2 LEA.HI.X R31, R24, c[0x0][0x1cc], R2, 0x1, P4 ;  /* 0x00007300181f2a11 */ /* 0x000fe200020f0c02 */
[----:B------:R-:W-:Y:S01]  /*df10*/  @P1 IMAD.MOV.U32 R2, RZ, RZ, c[0x0][0x1e4] ;  /* 0x00007900ff021624 */ /* 0x000fe200078e00ff */
[C---:B------:R-:W-:Y:S01]  /*df20*/  @P1 LEA R3, P4, R0.reuse, R26, 0x6 ;  /* 0x0000001a00031211 */ /* 0x040fe200078830ff */
[----:B------:R1:W-:Y:S03]  /*df30*/  @P3 LDGSTS.E.BYPASS.LTC128B.128 [R236+0xb900], [R28.64+0x80], !P6 ;  /* 0x0b9000801cec3fae */ /* 0x0003e6000f101d4a */
[----:B------:R-:W-:Y:S01]  /*df40*/  @P1 LEA.HI.X R2, R0, R27, R2, 0x6, P4 ;  /* 0x0000001b00021211 */ /* 0x000fe200020f3402 */
[----:B------:R-:W-:Y:S01]  /*df50*/  @P0 IMAD.MOV.U32 R0, RZ, RZ, c[0x0][0x1e0] ;  /* 0x00007800ff000624 */ /* 0x000fe200078e00ff */
[----:B------:R-:W-:Y:S01]  /*df60*/  @P1 IADD3 R3, P4, R3, R242, RZ ;  /* 0x000000f203031210 */ /* 0x000fe20007f9e0ff */
[----:B------:R-:W-:Y:S01]  /*df70*/  @P0 IMAD.MOV.U32 R9, RZ, RZ, c[0x0][0x1e4] ;  /* 0x00007900ff090624 */ /* 0x000fe200078e00ff */
[----:B------:R1:W-:Y:S01]  /*df80*/  @P2 LDGSTS.E.BYPASS.LTC128B.128 [R225+0x9100], [R30.64], !P5 ;  /* 0x091000001ee12fae */ /* 0x0003e2000e901d4a */
[----:B------:R-:W-:-:S03]  /*df90*/  @P0 IMAD.WIDE.U32 R26, R0, 0x60, R26 ;  /* 0x00000060001a0825 */ /* 0x000fc600078e001a */
[----:B------:R1:W-:Y:S01]  /*dfa0*/  @P2 LDGSTS.E.BYPASS.LTC128B.128 [R225+0xc900], [R30.64+0x80], !P6 ;  /* 0x0c9000801ee12fae */ /* 0x0003e2000f101d4a */
[----:B------:R-:W-:Y:S01]  /*dfb0*/  @P1 IMAD.X R2, R2, 0x1, R238, P4 ;  /* 0x0000000102021824 */ /* 0x000fe200020e06ee */
[----:B------:R-:W-:Y:S01]  /*dfc0*/  @P1 LEA R24, P4, R3, c[0x0][0x1c8], 0x1 ;  /* 0x0000720003181a11 */ /* 0x000fe200078808ff */
[----:B------:R-:W-:-:S03]  /*dfd0*/  @P0 IMAD R9, R9, 0x60, RZ ;  /* 0x0000006009090824 */ /* 0x000fc600078e02ff */
        /* <DEDUP_REMOVED lines=9> */
.L_x_1668:
[----:B------:R-:W-:Y:S05]  /*e070*/  BSYNC B0 ;  /* 0x0000000000007941 */ /* 0x000fea0003800000 */
.L_x_1667:
[----:B-1----:R-:W-:Y:S01]  /*e080*/  LEA.HI R2, R76, R215, RZ, 0x5 ;  /* 0x000000d74c027211 */ /* 0x002fe200078f28ff */
[----:B------:R-:W-:Y:S01]  /*e090*/  LDSM.16.MT88.4 R116, [R202] ;  /* 0x00000000ca74783b */ /* 0x000fe20000004200 */
[----:B------:R-:W-:Y:S02]  /*e0a0*/  IADD3 R244, R8, -0x2, RZ ;  /* 0xfffffffe08f47810 */ /* 0x000fe40007ffe0ff */
[----:B------:R-:W-:Y:S01]  /*e0b0*/  LOP3.LUT R2, R2, 0xffffffe0, RZ, 0xc0, !PT ;  /* 0xffffffe002027812 */ /* 0x000fe200078ec0ff */
[----:B------:R-:W-:Y:S04]  /*e0c0*/  LDSM.16.MT88.4 R100, [R200+0x3800] ;  /* 0x00380000c864783b */ /* 0x000fe80000004200 */
[----:B------:R-:W-:Y:S01]  /*e0d0*/  IMAD.IADD R2, R215, 0x1, -R2 ;  /* 0x00000001d7027824 */ /* 0x000fe200078e0a02 */
[----:B------:R-:W-:Y:S04]  /*e0e0*/  LDSM.16.MT88.4 R28, [R202+0x800] ;  /* 0x00080000ca1c783b */ /* 0x000fe80000004200 */
[----:B------:R-:W-:Y:S01]  /*e0f0*/  SHF.R.S32.HI R0, RZ, 0x1f, R2 ;  /* 0x0000001fff007819 */ /* 0x000fe20000011402 */
[----:B------:R-:W-:Y:S03]  /*e100*/  LDSM.16.MT88.4 R36, [R201+0x4000] ;  /* 0x00400000c924783b */ /* 0x000fe60000004200 */
[----:B------:R-:W-:Y:S01]  /*e110*/  LEA.HI R0, R0, R2, RZ, 0x2 ;  /* 0x0000000200007211 */ /* 0x000fe200078f10ff */
[----:B------:R-:W0:Y:S03]  /*e120*/  LDGDEPBAR ;  /* 0x00000000000079af */ /* 0x000e260000000000 */
        /* <DEDUP_REMOVED lines=9> */
[----:B------:R-:W-:-:S02]  /*e1c0*/  FSEL R23, R23, -INF , P0 ;  /* 0xff80000017177808 */ /* 0x000fc40000000000 */
[C---:B------:R-:W-:Y:S02]  /*e1d0*/  ISETP.GT.AND P0, PT, R79.reuse, 0x9, PT ;  /* 0x000000094f00780c */ /* 0x040fe40003f04270 */
[----:B------:R-:W-:Y:S02]  /*e1e0*/  FSEL R24, R16, -INF , P2 ;  /* 0xff80000010187808 */ /* 0x000fe40001000000 */
[----:B------:R-:W-:Y:S02]  /*e1f0*/  FMNMX.FTZ R0, R20, R21, !PT ;  /* 0x0000001514007209 */ /* 0x000fe40007810000 */
[----:B------:R-:W-:Y:S02]  /*e200*/  FSEL R22, R22, -INF , P1 ;  /* 0xff80000016167808 */ /* 0x000fe40000800000 */
[----:B------:R-:W-:Y:S02]  /*e210*/  ISETP.GT.AND P1, PT, R79, 0x10, PT ;  /* 0x000000104f00780c */ /* 0x000fe40003f24270 */
[----:B------:R-:W-:-:S02]  /*e220*/  FSEL R17, R17, -INF , P0 ;  /* 0xff80000011117808 */ /* 0x000fc40000000000 */
[----:B------:R-:W-:Y:S02]  /*e230*/  FMNMX.FTZ R0, R24, R0, !PT ;  /* 0x0000000018007209 */ /* 0x000fe40007810000 */
[----:B------:R-:W-:Y:S02]  /*e240*/  FSEL R18, R18, -INF , P2 ;  /* 0xff80000012127808 */ /* 0x000fe40001000000 */
        /* <DEDUP_REMOVED lines=18> */
[----:B------:R-:W-:Y:S02]  /*e370*/  FMNMX.FTZ R0, R4, R0, !PT ;  /* 0x0000000004007209 */ /* 0x000fe40007810000 */
[----:B------:R-:W-:Y:S02]  /*e380*/  FSEL R12, R6, -INF , P2 ;  /* 0xff800000060c7808 */ /* 0x000fe40001000000 */
[----:B------:R-:W-:Y:S02]  /*e390*/  FMNMX.FTZ R2, R15, R2, !PT ;  /* 0x000000020f027209 */ /* 0x000fe40007810000 */
[----:B------:R-:W-:-:S02]  /*e3a0*/  FSEL R3, R7, -INF , P0 ;  /* 0xff80000007037808 */ /* 0x000fc40000000000 */
[----:B------:R-:W-:Y:S02]  /*e3b0*/  ISETP.GT.AND P0, PT, R79, 0x21, PT ;  /* 0x000000214f00780c */ /* 0x000fe40003f04270 */
[----:B------:R-:W-:Y:S02]  /*e3c0*/  FSEL R34, R92, -INF , P1 ;  /* 0xff8000005c227808 */ /* 0x000fe40000800000 */
[----:B------:R-:W-:Y:S02]  /*e3d0*/  FMNMX.FTZ R0, R9, R0, !PT ;  /* 0x0000000009007209 */ /* 0x000fe40007810000 */
[----:B------:R-:W-:Y:S02]  /*e3e0*/  FMNMX.FTZ R2, R12, R2, !PT ;  /* 0x000000020c027209 */ /* 0x000fe40007810000 */
[----:B------:R-:W-:Y:S02]  /*e3f0*/  FSEL R125, R94, -INF , P1 ;  /* 0xff8000005e7d7808 */ /* 0x000fe40000800000 */
[----:B------:R-:W-:-:S02]  /*e400*/  FSEL R32, R93, -INF , P0 ;  /* 0xff8000005d207808 */ /* 0x000fc40000000000 */
[----:B------:R-:W-:Y:S02]  /*e410*/  ISETP.GT.AND P1, PT, R79, 0x28, PT ;  /* 0x000000284f00780c */ /* 0x000fe40003f24270 */
[----:B------:R-:W-:Y:S02]  /*e420*/  FMNMX.FTZ R0, R34, R0, !PT ;  /* 0x0000000022007209 */ /* 0x000fe40007810000 */
[----:B------:R-:W-:Y:S02]  /*e430*/  FMNMX.FTZ R2, R3, R2, !PT ;  /* 0x0000000203027209 */ /* 0x000fe40007810000 */
[----:B------:R-:W-:Y:S02]  /*e440*/  FSEL R126, R95, -INF , P0 ;  /* 0xff8000005f7e7808 */ /* 0x000fe40000000000 */
[----:B------:R-:W-:Y:S01]  /*e450*/  ISETP.GT.AND P0, PT, R79, 0x29, PT ;  /* 0x000000294f00780c */ /* 0x000fe20003f04270 */
[----:B------:R-:W-:Y:S01]  /*e460*/  LDSM.16.MT88.4 R92, [R201+0x3800] ;  /* 0x00380000c95c783b */ /* 0x000fe20000004200 */
        /* <DEDUP_REMOVED lines=9> */
[----:B------:R-:W-:Y:S01]  /*e500*/  ISETP.GT.AND P0, PT, R79, 0x31, PT ;  /* 0x000000314f00780c */ /* 0x000fe20003f04270 */
[----:B------:R-:W-:Y:S01]  /*e510*/  LDSM.16.MT88.4 R88, [R202+0x3800] ;  /* 0x00380000ca58783b */ /* 0x000fe20000004200 */
[----:B------:R-:W-:Y:S02]  /*e520*/  FSEL R146, R84, -INF , P2 ;  /* 0xff80000054927808 */ /* 0x000fe40001000000 */
[----:B------:R-:W-:Y:S02]  /*e530*/  FMNMX.FTZ R0, R190, R0, !PT ;  /* 0x00000000be007209 */ /* 0x000fe40007810000 */
        /* <DEDUP_REMOVED lines=18> */
[----:B------:R-:W-:Y:S01]  /*e660*/  LDSM.16.MT88.4 R80, [R127] ;  /* 0x000000007f50783b */ /* 0x000fe20000004200 */
        /* <DEDUP_REMOVED lines=9> */
[----:B------:R-:W-:Y:S01]  /*e700*/  ISETP.GT.AND P0, PT, R79, 0x49, PT ;  /* 0x000000494f00780c */ /* 0x000fe20003f04270 */
[----:B------:R-:W-:Y:S01]  /*e710*/  LDSM.16.MT88.4 R72, [R200] ;  /* 0x00000000c848783b */ /* 0x000fe20000004200 */
[----:B------:R-:W-:Y:S02]  /*e720*/  FSEL R178, R68, -INF , P1 ;  /* 0xff80000044b27808 */ /* 0x000fe40000800000 */
[----:B------:R-:W-:Y:S02]  /*e730*/  FMNMX.FTZ R0, R171, R0, !PT ;  /* 0x00000000ab007209 */ /* 0x000fe40007810000 */
[----:B------:R-:W-:-:S02]  /*e740*/  FMNMX.FTZ R2, R189, R2, !PT ;  /* 0x00000002bd027209 */ /* 0x000fc40007810000 */
[----:B------:R-:W-:Y:S02]  /*e750*/  FSEL R170, R71, -INF , P0 ;  /* 0xff80000047aa7808 */ /* 0x000fe40000000000 */
[----:B------:R-:W-:Y:S02]  /*e760*/  FSEL R179, R69, -INF , P0 ;  /* 0xff80000045b37808 */ /* 0x000fe40000000000 */
[----:B------:R-:W-:Y:S02]  /*e770*/  ISETP.GT.AND P0, PT, R79, 0x50, PT ;  /* 0x000000504f00780c */ /* 0x000fe40003f04270 */
[----:B------:R-:W-:Y:S02]  /*e780*/  FMNMX.FTZ R0, R178, R0, !PT ;  /* 0x00000000b2007209 */ /* 0x000fe40007810000 */
[----:B------:R-:W-:Y:S02]  /*e790*/  FSEL R176, R70, -INF , P1 ;  /* 0xff80000046b07808 */ /* 0x000fe40000800000 */
        /* <DEDUP_REMOVED lines=8> */
[----:B------:R-:W-:Y:S02]  /*e820*/  FSEL R157, R66, -INF , P0 ;  /* 0xff800000429d7808 */ /* 0x000fe40000000000 */
[----:B------:R-:W-:Y:S02]  /*e830*/  FMNMX.FTZ R2, R170, R2, !PT ;  /* 0x00000002aa027209 */ /* 0x000fe40007810000 */
[----:B------:R-:W-:Y:S02]  /*e840*/  ISETP.GT.AND P4, PT, R79, 0x59, PT ;  /* 0x000000594f00780c */ /* 0x000fe40003f84270 */
[----:B------:R-:W-:Y:S02]  /*e850*/  FSEL R159, R60, -INF , P5 ;  /* 0xff8000003c9f7808 */ /* 0x000fe40002800000 */
[----:B------:R-:W-:-:S02]  /*e860*/  FMNMX.FTZ R0, R168, R0, !PT ;  /* 0x00000000a8007209 */ /* 0x000fc40007810000 */
[----:B------:R-:W-:Y:S02]  /*e870*/  FSEL R156, R67, -INF , P6 ;  /* 0xff800000439c7808 */ /* 0x000fe40003000000 */
[----:B------:R-:W-:Y:S01]  /*e880*/  FMNMX.FTZ R2, R157, R2, !PT ;  /* 0x000000029d027209 */ /* 0x000fe20007810000 */
[----:B------:R-:W-:Y:S01]  /*e890*/  LDSM.16.MT88.4 R64, [R201] ;  /* 0x00000000c940783b */ /* 0x000fe20000004200 */
        /* <DEDUP_REMOVED lines=24> */
[----:B------:R-:W-:Y:S02]  /*ea20*/  FMNMX.FTZ R0, R142, R0, !PT ;  /* 0x000000008e007209 */ /* 0x000fe40007810000 */
[----:B------:R-:W-:Y:S02]  /*ea30*/  FSEL R59, R55, -INF , P0 ;  /* 0xff800000373b7808 */ /* 0x000fe40000000000 */
[----:B------:R-:W-:Y:S01]  /*ea40*/  FMNMX.FTZ R5, R138, R5, !PT ;  /* 0x000000058a057209 */ /* 0x000fe20007810000 */
[----:B------:R-:W1:Y:S03]  /*ea50*/  SHFL.BFLY PT, R2, R0, 0x2, 0x1f ;  /* 0x0c401f0000027f89 */ /* 0x000e6600000e0000 */
        /* <DEDUP_REMOVED lines=8> */
[----:B------:R-:W-:Y:S01]  /*eae0*/  FMUL.FTZ R141, R0, c[0x0][0x2d0] ;  /* 0x0000b400008d7a20 */ /* 0x000fe20000410000 */
[----:B--2---:R-:W-:-:S04]  /*eaf0*/  FMNMX.FTZ R2, R5, R2, !PT ;  /* 0x0000000205027209 */ /* 0x004fc80007810000 */
[----:B------:R-:W-:Y:S02]  /*eb00*/  FSEL R141, R141, RZ, P0 ;  /* 0x000000ff8d8d7208 */ /* 0x000fe40000000000 */
[C---:B------:R-:W-:Y:S01]  /*eb10*/  FSETP.NEU.FTZ.AND P0, PT, R2.reuse, -INF , PT ;  /* 0xff8000000200780b */ /* 0x040fe20003f1d000 */
[----:B------:R-:W-:Y:S02]  /*eb20*/  FMUL.FTZ R58, R2, c[0x0][0x2d0] ;  /* 0x0000b400023a7a20 */ /* 0x000fe40000410000 */
[--C-:B------:R-:W-:Y:S02]  /*eb30*/  FFMA.FTZ R53, R20, c[0x0][0x2d0], -R141.reuse ;  /* 0x0000b40014357a23 */ /* 0x100fe4000001088d */
[--C-:B------:R-:W-:Y:S01]  /*eb40*/  FFMA.FTZ R52, R21, c[0x0][0x2d0], -R141.reuse ;  /* 0x0000b40015347a23 */ /* 0x100fe2000001088d */
[----:B------:R-:W-:Y:S01]  /*eb50*/  FSEL R58, R58, RZ, P0 ;  /* 0x000000ff3a3a7208 */ /* 0x000fe20000000000 */
[--C-:B------:R-:W-:Y:S01]  /*eb60*/  FFMA.FTZ R51, R24, c[0x0][0x2d0], -R141.reuse ;  /* 0x0000b40018337a23 */ /* 0x100fe2000001088d */
[----:B------:R-:W-:Y:S01]  /*eb70*/  ISETP.GE.AND P0, PT, R244, R239, PT ;  /* 0x000000eff400720c */ /* 0x000fe20003f06270 */
[----:B------:R-:W-:Y:S01]  /*eb80*/  FFMA.FTZ R47, R17, c[0x0][0x2d0], -R141 ;  /* 0x0000b400112f7a23 */ /* 0x000fe2000001088d */
[----:B------:R-:W-:Y:S01]  /*eb90*/  MUFU.EX2 R53, R53 ;  /* 0x0000003500357308 */ /* 0x000fe20000000800 */
[--C-:B------:R-:W-:Y:S01]  /*eba0*/  FFMA.FTZ R50, R22, c[0x0][0x2d0], -R58.reuse ;  /* 0x0000b40016327a23 */ /* 0x100fe2000001083a */
[----:B------:R-:W-:Y:S01]  /*ebb0*/  LDSM.16.MT88.4 R24, [R201+0x800] ;  /* 0x00080000c918783b */ /* 0x000fe20000004200 */
[----:B------:R-:W-:-:S02]  /*ebc0*/  FFMA.FTZ R49, R23, c[0x0][0x2d0], -R58 ;  /* 0x0000b40017317a23 */ /* 0x000fc4000001083a */
[--C-:B------:R-:W-:Y:S01]  /*ebd0*/  FFMA.FTZ R48, R18, c[0x0][0x2d0], -R58.reuse ;  /* 0x0000b40012307a23 */ /* 0x100fe2000001083a */
[----:B------:R-:W-:Y:S01]  /*ebe0*/  LDSM.16.MT88.4 R20, [R200+0x800] ;  /* 0x00080000c814783b */ /* 0x000fe20000004200 */
        /* <DEDUP_REMOVED lines=8> */
[--C-:B------:R-:W-:Y:S02]  /*ec70*/  FFMA.FTZ R40, R12, c[0x0][0x2d0], -R58.reuse ;  /* 0x0000b4000c287a23 */ /* 0x100fe4000001083a */
[----:B------:R-:W3:Y:S01]  /*ec80*/  LDSM.16.MT88.4 R12, [R127+0x800] ;  /* 0x000800007f0c783b */ /* 0x000ee20000004200 */
[--C-:B------:R-:W-:Y:S02]  /*ec90*/  FFMA.FTZ R46, R16, c[0x0][0x2d0], -R141.reuse ;  /* 0x0000b400102e7a23 */ /* 0x100fe4000001088d */
[----:B------:R-:W4:Y:S01]  /*eca0*/  MUFU.EX2 R47, R47 ;  /* 0x0000002f002f7308 */ /* 0x000f220000000800 */
[----:B-1----:R-:W-:Y:S01]  /*ecb0*/  F2FP.BF16.PACK_AB R104, R52, R53 ;  /* 0x000000353468723e */ /* 0x002fe200000010ff */
[--C-:B------:R-:W-:Y:S01]  /*ecc0*/  FFMA.FTZ R9, R9, c[0x0][0x2d0], -R141.reuse ;  /* 0x0000b40009097a23 */ /* 0x100fe2000001088d */
[----:B------:R-:W1:Y:S01]  /*ecd0*/  LDSM.16.MT88.4 R16, [R202+0x4000] ;  /* 0x00400000ca10783b */ /* 0x000e620000004200 */
[----:B------:R-:W-:Y:S02]  /*ece0*/  FFMA.FTZ R3, R3, c[0x0][0x2d0], -R58 ;  /* 0x0000b40003037a23 */ /* 0x000fe4000001083a */
[----:B------:R-:W-:-:S02]  /*ecf0*/  FFMA.FTZ R55, R34, c[0x0][0x2d0], -R141 ;  /* 0x0000b40022377a23 */ /* 0x000fc4000001088d */
[----:B------:R-:W-:Y:S01]  /*ed00*/  MUFU.EX2 R50, R50 ;  /* 0x0000003200327308 */ /* 0x000fe20000000800 */
[--C-:B------:R-:W-:Y:S02]  /*ed10*/  FFMA.FTZ R56, R32, c[0x0][0x2d0], -R141.reuse ;  /* 0x0000b40020387a23 */ /* 0x100fe4000001088d */
[--C-:B------:R-:W-:Y:S02]  /*ed20*/  FFMA.FTZ R57, R33, c[0x0][0x2d0], -R141.reuse ;  /* 0x0000b40021397a23 */ /* 0x100fe4000001088d */
[----:B------:R-:W-:Y:S01]  /*ed30*/  LDSM.16.MT88.4 R32, [R200+0x4000] ;  /* 0x00400000c820783b */ /* 0x000fe20000004200 */
[----:B------:R-:W-:Y:S02]  /*ed40*/  FFMA.FTZ R54, R190, c[0x0][0x2d0], -R141 ;  /* 0x0000b400be367a23 */ /* 0x000fe4000001088d */
[----:B------:R-:W2:Y:S01]  /*ed50*/  MUFU.EX2 R49, R49 ;  /* 0x0000003100317308 */ /* 0x000ea20000000800 */
[----:B----4-:R-:W-:Y:S01]  /*ed60*/  F2FP.BF16.PACK_AB R106, R47, R51 ;  /* 0x000000332f6a723e */ /* 0x010fe200000010ff */
        /* <DEDUP_REMOVED lines=8> */
[----:B------:R-:W4:Y:S01]  /*edf0*/  MUFU.EX2 R45, R45 ;  /* 0x0000002d002d7308 */ /* 0x000f220000000800 */
[----:B--2---:R-:W-:Y:S01]  /*ee00*/  F2FP.BF16.PACK_AB R105, R49, R50 ;  /* 0x000000323169723e */ /* 0x004fe200000010ff */
[----:B------:R-:W-:-:S02]  /*ee10*/  FFMA.FTZ R148, R148, c[0x0][0x2d0], -R141 ;  /* 0x0000b40094947a23 */ /* 0x000fc4000001088d */
[--C-:B------:R-:W-:Y:S02]  /*ee20*/  FFMA.FTZ R152, R152, c[0x0][0x2d0], -R58.reuse ;  /* 0x0000b40098987a23 */ /* 0x100fe4000001083a */
[--C-:B------:R-:W-:Y:S02]  /*ee30*/  FFMA.FTZ R153, R153, c[0x0][0x2d0], -R58.reuse ;  /* 0x0000b40099997a23 */ /* 0x100fe4000001083a */
[----:B------:R-:W-:Y:S01]  /*ee40*/  MUFU.EX2 R46, R46 ;  /* 0x0000002e002e7308 */ /* 0x000fe20000000800 */
[--C-:B------:R-:W-:Y:S02]  /*ee50*/  FFMA.FTZ R154, R154, c[0x0][0x2d0], -R58.reuse ;  /* 0x0000b4009a9a7a23 */ /* 0x100fe4000001083a */
[----:B------:R-:W-:Y:S02]  /*ee60*/  FFMA.FTZ R155, R155, c[0x0][0x2d0], -R58 ;  /* 0x0000b4009b9b7a23 */ /* 0x000fe4000001083a */
[--C-:B------:R-:W-:Y:S02]  /*ee70*/  FFMA.FTZ R177, R177, c[0x0][0x2d0], -R141.reuse ;  /* 0x0000b400b1b17a23 */ /* 0x100fe4000001088d */
[--C-:B------:R-:W-:Y:S01]  /*ee80*/  FFMA.FTZ R171, R171, c[0x0][0x2d0], -R141.reuse ;  /* 0x0000b400abab7a23 */ /* 0x100fe2000001088d */
[----:B----4-:R-:W-:Y:S01]  /*ee90*/  F2FP.BF16.PACK_AB R107, R45, R48 ;  /* 0x000000302d6b723e */ /* 0x010fe200000010ff */
[----:B------:R-:W-:Y:S01]  /*eea0*/  MUFU.EX2 R44, R44 ;  /* 0x0000002c002c7308 */ /* 0x000fe20000000800 */
[----:B------:R-:W-:-:S02]  /*eeb0*/  FFMA.FTZ R178, R178, c[0x0][0x2d0], -R141 ;  /* 0x0000b400b2b27a23 */ /* 0x000fc4000001088d */
[--C-:B------:R-:W-:Y:S02]  /*eec0*/  FFMA.FTZ R179, R179, c[0x0][0x2d0], -R141.reuse ;  /* 0x0000b400b3b37a23 */ /* 0x100fe4000001088d */
[--C-:B------:R-:W-:Y:S01]  /*eed0*/  FFMA.FTZ R189, R189, c[0x0][0x2d0], -R58.reuse ;  /* 0x0000b400bdbd7a23 */ /* 0x100fe2000001083a */
[C---:B-----5:R-:W-:Y:S01]  /*eee0*/  HMMA.16816.F32.BF16 R76, R104.reuse, R80, RZ ;  /* 0x00000050684c723c */ /* 0x060fe200000418ff */
        /* <DEDUP_REMOVED lines=12> */
[--C-:B------:R-:W-:Y:S01]  /*efb0*/  FFMA.FTZ R156, R156, c[0x0][0x2d0], -R58.reuse ;  /* 0x0000b4009c9c7a23 */ /* 0x100fe2000001083a */
[----:B------:R-:W2:Y:S01]  /*efc0*/  MUFU.EX2 R42, R42 ;  /* 0x0000002a002a7308 */ /* 0x000ea20000000800 */
[--C-:B------:R-:W-:Y:S02]  /*efd0*/  FFMA.FTZ R151, R151, c[0x0][0x2d0], -R58.reuse ;  /* 0x0000b40097977a23 */ /* 0x100fe4000001083a */
[--C-:B------:R-:W-:Y:S02]  /*efe0*/  FFMA.FTZ R150, R150, c[0x0][0x2d0], -R58.reuse ;  /* 0x0000b40096967a23 */ /* 0x100fe4000001083a */
[----:B------:R-:W-:Y:S01]  /*eff0*/  FFMA.FTZ R252, R142, c[0x0][0x2d0], -R141 ;  /* 0x0000b4008efc7a23 */ /* 0x000fe2000001088d */
[----:B------:R-:W-:Y:S01]  /*f000*/  HMMA.16816.F32.BF16 R60, R104, R64, RZ ;  /* 0x00000040683c723c */ /* 0x000fe200000418ff */
[----:B------:R-:W-:Y:S01]  /*f010*/  FFMA.FTZ R247, R59, c[0x0][0x2d0], -R58 ;  /* 0x0000b4003bf77a23 */ /* 0x000fe2000001083a */
[----:B------:R-:W4:Y:S01]  /*f020*/  MUFU.EX2 R41, R41 ;  /* 0x0000002900297308 */ /* 0x000f220000000800 */
[----:B------:R-:W-:-:S02]  /*f030*/  FADD.FTZ R52, R53, R52 ;  /* 0x0000003435347221 */ /* 0x000fc40000010000 */
[----:B------:R-:W-:Y:S02]  /*f040*/  FADD.FTZ R49, R50, R49 ;  /* 0x0000003132317221 */ /* 0x000fe40000010000 */
[----:B------:R-:W-:Y:S01]  /*f050*/  FADD.FTZ R51, R51, R52 ;  /* 0x0000003433337221 */ /* 0x000fe20000010000 */
[----:B------:R-:W-:Y:S01]  /*f060*/  HMMA.16816.F32.BF16 R68, R104, R72, RZ ;  /* 0x000000486844723c */ /* 0x000fe200000418ff */
[----:B------:R-:W-:Y:S01]  /*f070*/  FADD.FTZ R49, R48, R49 ;  /* 0x0000003130317221 */ /* 0x000fe20000010000 */
[----:B------:R-:W-:Y:S01]  /*f080*/  MUFU.EX2 R40, R40 ;  /* 0x0000002800287308 */ /* 0x000fe20000000800 */
[----:B------:R-:W-:Y:S02]  /*f090*/  FADD.FTZ R51, R47, R51 ;  /* 0x000000332f337221 */ /* 0x000fe40000010000 */
[----:B------:R-:W-:-:S03]  /*f0a0*/  FADD.FTZ R45, R45, R49 ;  /* 0x000000312d2d7221 */ /* 0x000fc60000010000 */
[C---:B------:R-:W-:Y:S01]  /*f0b0*/  HMMA.16816.F32.BF16 R84, R104.reuse, R88, RZ ;  /* 0x000000586854723c */ /* 0x040fe200000418ff */
[----:B--2---:R-:W-:Y:S01]  /*f0c0*/  FADD.FTZ R45, R42, R45 ;  /* 0x0000002d2a2d7221 */ /* 0x004fe20000010000 */
[----:B------:R-:W2:Y:S06]  /*f0d0*/  MUFU.EX2 R3, R3 ;  /* 0x0000000300037308 */ /* 0x000eac0000000800 */
[C---:B------:R-:W-:Y:S02]  /*f0e0*/  HMMA.16816.F32.BF16 R112, R104.reuse, R92, RZ ;  /* 0x0000005c6870723c */ /* 0x040fe400000418ff */
[----:B------:R-:W-:Y:S06]  /*f0f0*/  MUFU.EX2 R55, R55 ;  /* 0x0000003700377308 */ /* 0x000fec0000000800 */
[C---:B------:R-:W-:Y:S02]  /*f100*/  HMMA.16816.F32.BF16 R96, R104.reuse, R100, RZ ;  /* 0x000000646860723c */ /* 0x040fe400000418ff */
[----:B------:R-:W-:Y:S06]  /*f110*/  MUFU.EX2 R56, R56 ;  /* 0x0000003800387308 */ /* 0x000fec0000000800 */
[C---:B------:R-:W-:Y:S02]  /*f120*/  HMMA.16816.F32.BF16 R116, R104.reuse, R118, RZ ;  /* 0x000000766874723c */ /* 0x040fe400000418ff */
[----:B------:R-:W-:Y:S06]  /*f130*/  MUFU.EX2 R57, R57 ;  /* 0x0000003900397308 */ /* 0x000fec0000000800 */
[C---:B------:R-:W-:Y:S02]  /*f140*/  HMMA.16816.F32.BF16 R64, R104.reuse, R66, RZ ;  /* 0x000000426840723c */ /* 0x040fe400000418ff */
[----:B------:R-:W-:Y:S06]  /*f150*/  MUFU.EX2 R54, R54 ;  /* 0x0000003600367308 */ /* 0x000fec0000000800 */
[C---:B------:R-:W-:Y:S02]  /*f160*/  HMMA.16816.F32.BF16 R72, R104.reuse, R74, RZ ;  /* 0x0000004a6848723c */ /* 0x040fe400000418ff */
[----:B------:R-:W1:Y:S06]  /*f170*/  MUFU.EX2 R125, R125 ;  /* 0x0000007d007d7308 */ /* 0x000e6c0000000800 */
        /* <DEDUP_REMOVED lines=8> */
[----:B------:R-:W-:Y:S01]  /*f200*/  F2FP.BF16.PACK_AB R4, R44, R46 ;  /* 0x0000002e2c04723e */ /* 0x000fe200000010ff */
[----:B------:R-:W-:Y:S01]  /*f210*/  HMMA.16816.F32.BF16 R104, R104, R6, RZ ;  /* 0x000000066868723c */ /* 0x000fe200000418ff */
[----:B----4-:R-:W-:Y:S01]  /*f220*/  F2FP.BF16.PACK_AB R5, R41, R42 ;  /* 0x0000002a2905723e */ /* 0x010fe200000010ff */
[----:B------:R-:W4:Y:S01]  /*f230*/  MUFU.EX2 R147, R147 ;  /* 0x0000009300937308 */ /* 0x000f220000000800 */
[----:B------:R-:W-:-:S02]  /*f240*/  FADD.FTZ R46, R46, R51 ;  /* 0x000000332e2e7221 */ /* 0x000fc40000010000 */
[----:B------:R-:W-:Y:S02]  /*f250*/  FADD.FTZ R41, R41, R45 ;  /* 0x0000002d29297221 */ /* 0x000fe40000010000 */
[----:B------:R-:W-:Y:S01]  /*f260*/  F2FP.BF16.PACK_AB R6, R9, R43 ;  /* 0x0000002b0906723e */ /* 0x000fe200000010ff */
[----:B------:R-:W-:Y:S01]  /*f270*/  FADD.FTZ R46, R44, R46 ;  /* 0x0000002e2c2e7221 */ /* 0x000fe20000010000 */
[----:B--2---:R-:W-:Y:S01]  /*f280*/  F2FP.BF16.PACK_AB R7, R3, R40 ;  /* 0x000000280307723e */ /* 0x004fe200000010ff */
[----:B------:R-:W-:Y:S01]  /*f290*/  MUFU.EX2 R149, R149 ;  /* 0x0000009500957308 */ /* 0x000fe20000000800 */
[----:B------:R-:W-:Y:S02]  /*f2a0*/  FADD.FTZ R41, R40, R41 ;  /* 0x0000002928297221 */ /* 0x000fe40000010000 */
[----:B------:R-:W-:Y:S02]  /*f2b0*/  FADD.FTZ R43, R43, R46 ;  /* 0x0000002e2b2b7221 */ /* 0x000fe40000010000 */
[----:B------:R-:W-:Y:S01]  /*f2c0*/  FADD.FTZ R3, R3, R41 ;  /* 0x0000002903037221 */ /* 0x000fe20000010000 */
[----:B---3--:R-:W-:Y:S01]  /*f2d0*/  HMMA.16816.F32.BF16 R76, R4, R12, R76 ;  /* 0x0000000c044c723c */ /* 0x008fe2000004184c */
[----:B------:R-:W-:Y:S01]  /*f2e0*/  FADD.FTZ R43, R9, R43 ;  /* 0x0000002b092b7221 */ /* 0x000fe20000010000 */
[----:B------:R-:W2:Y:S01]  /*f2f0*/  MUFU.EX2 R148, R148 ;  /* 0x0000009400947308 */ /* 0x000ea20000000800 */
[----:B-1----:R-:W-:-:S05]  /*f300*/  FADD.FTZ R3, R125, R3 ;  /* 0x000000037d037221 */ /* 0x002fca0000010000 */
[C---:B------:R-:W-:Y:S01]  /*f310*/  HMMA.16816.F32.BF16 R80, R4.reuse, R14, R80 ;  /* 0x0000000e0450723c */ /* 0x040fe20000041850 */
[----:B------:R-:W1:Y:S01]  /*f320*/  LDSM.16.MT88.4 R12, [R127+0x4000] ;  /* 0x004000007f0c783b */ /* 0x000e620000004200 */
[----:B------:R-:W-:Y:S06]  /*f330*/  MUFU.EX2 R152, R152 ;  /* 0x0000009800987308 */ /* 0x000fec0000000800 */
[C---:B------:R-:W-:Y:S02]  /*f340*/  HMMA.16816.F32.BF16 R68, R4.reuse, R20, R68 ;  /* 0x000000140444723c */ /* 0x040fe40000041844 */
[----:B------:R-:W3:Y:S06]  /*f350*/  MUFU.EX2 R153, R153 ;  /* 0x0000009900997308 */ /* 0x000eec0000000800 */
        /* <DEDUP_REMOVED lines=9> */
[----:B------:R-:W2:Y:S06]  /*f3f0*/  MUFU.EX2 R171, R171 ;  /* 0x000000ab00ab7308 */ /* 0x000eac0000000800 */
[C---:B-1----:R-:W-:Y:S02]  /*f400*/  HMMA.16816.F32.BF16 R108, R4.reuse, R12, R108 ;  /* 0x0000000c046c723c */ /* 0x042fe4000004186c */
[----:B------:R-:W-:Y:S06]  /*f410*/  MUFU.EX2 R178, R178 ;  /* 0x000000b200b27308 */ /* 0x000fec0000000800 */
[C---:B------:R-:W-:Y:S01]  /*f420*/  HMMA.16816.F32.BF16 R104, R4.reuse, R14, R104 ;  /* 0x0000000e0468723c */ /* 0x040fe20000041868 */
[----:B------:R-:W1:Y:S01]  /*f430*/  LDSM.16.MT88.4 R12, [R202+0x4800] ;  /* 0x00480000ca0c783b */ /* 0x000e620000004200 */
[----:B------:R-:W1:Y:S06]  /*f440*/  MUFU.EX2 R179, R179 ;  /* 0x000000b300b37308 */ /* 0x000e6c0000000800 */
        /* <DEDUP_REMOVED lines=15> */
[----:B------:R-:W-:Y:S01]  /*f540*/  HMMA.16816.F32.BF16 R100, R4, R34, R100 ;  /* 0x000000220464723c */ /* 0x000fe20000041864 */
[----:B------:R-:W-:Y:S01]  /*f550*/  LDSM.16.MT88.4 R32, [R200+0x4800] ;  /* 0x00480000c820783b */ /* 0x000fe20000004200 */
        /* <DEDUP_REMOVED lines=12> */
[----:B--2---:R-:W-:Y:S01]  /*f620*/  HMMA.16816.F32.BF16 R68, R4, R16, R68 ;  /* 0x000000100444723c */ /* 0x004fe20000041844 */
[----:B------:R-:W-:Y:S02]  /*f630*/  FADD.FTZ R57, R54, R57 ;  /* 0x0000003936397221 */ /* 0x000fe40000010000 */
[----:B------:R-:W-:-:S03]  /*f640*/  FADD.FTZ R126, R137, R126 ;  /* 0x0000007e897e7221 */ /* 0x000fc60000010000 */
[----:B------:R-:W2:Y:S02]  /*f650*/  MUFU.EX2 R156, R156 ;  /* 0x0000009c009c7308 */ /* 0x000ea40000000800 */
[C---:B------:R-:W-:Y:S01]  /*f660*/  HMMA.16816.F32.BF16 R72, R4.reuse, R18, R72 ;  /* 0x000000120448723c */ /* 0x040fe20000041848 */
[----:B------:R-:W2:Y:S05]  /*f670*/  LDSM.16.MT88.4 R16, [R201+0x4800] ;  /* 0x00480000c910783b */ /* 0x000eaa0000004200 */
[----:B------:R-:W-:Y:S02]  /*f680*/  MUFU.EX2 R151, R151 ;  /* 0x0000009700977308 */ /* 0x000fe40000000800 */
[C---:B------:R-:W-:Y:S06]  /*f690*/  HMMA.16816.F32.BF16 R76, R4.reuse, R20, R76 ;  /* 0x00000014044c723c */ /* 0x040fec000004184c */
[----:B------:R-:W-:Y:S02]  /*f6a0*/  MUFU.EX2 R252, R252 ;  /* 0x000000fc00fc7308 */ /* 0x000fe40000000800 */
[C---:B------:R-:W-:Y:S01]  /*f6b0*/  HMMA.16816.F32.BF16 R80, R4.reuse, R22, R80 ;  /* 0x000000160450723c */ /* 0x040fe20000041850 */
[----:B------:R-:W2:Y:S05]  /*f6c0*/  LDSM.16.MT88.4 R20, [R127+0x4800] ;  /* 0x004800007f14783b */ /* 0x000eaa0000004200 */
[----:B------:R-:W-:Y:S02]  /*f6d0*/  MUFU.EX2 R247, R247 ;  /* 0x000000f700f77308 */ /* 0x000fe40000000800 */
        /* <DEDUP_REMOVED lines=17> */
[----:B------:R-:W2:Y:S06]  /*f7f0*/  LDSM.16.MT88.4 R20, [R202+0x5000] ;  /* 0x00500000ca14783b */ /* 0x000eac0000004200 */
[----:B----4-:R-:W-:Y:S01]  /*f800*/  F2FP.BF16.PACK_AB R4, R147, R146 ;  /* 0x000000929304723e */ /* 0x010fe200000010ff */
[----:B------:R-:W-:Y:S01]  /*f810*/  FADD.FTZ R146, R146, R57 ;  /* 0x0000003992927221 */ /* 0x000fe20000010000 */
[----:B------:R-:W-:-:S02]  /*f820*/  F2FP.BF16.PACK_AB R6, R148, R149 ;  /* 0x000000959406723e */ /* 0x000fc400000010ff */
[----:B---3--:R-:W-:Y:S01]  /*f830*/  F2FP.BF16.PACK_AB R5, R153, R152 ;  /* 0x000000989905723e */ /* 0x008fe200000010ff */
        /* <DEDUP_REMOVED lines=11> */
[C---:B------:R-:W-:Y:S08]  /*f8f0*/  HMMA.16816.F32.BF16 R60, R4.reuse, R24, R60 ;  /* 0x00000018043c723c */ /* 0x040ff0000004183c */
[C---:B------:R-:W-:Y:S01]  /*f900*/  HMMA.16816.F32.BF16 R64, R4.reuse, R26, R64 ;  /* 0x0000001a0440723c */ /* 0x040fe20000041840 */
[----:B------:R-:W3:Y:S07]  /*f910*/  LDSM.16.MT88.4 R24, [R201+0x5000] ;  /* 0x00500000c918783b */ /* 0x000eee0000004200 */
[C---:B--2---:R-:W-:Y:S08]  /*f920*/  HMMA.16816.F32.BF16 R76, R4.reuse, R16, R76 ;  /* 0x00000010044c723c */ /* 0x044ff0000004184c */
[C---:B------:R-:W-:Y:S01]  /*f930*/  HMMA.16816.F32.BF16 R80, R4.reuse, R18, R80 ;  /* 0x000000120450723c */ /* 0x040fe20000041850 */
[----:B------:R-:W2:Y:S07]  /*f940*/  LDSM.16.MT88.4 R16, [R127+0x5000] ;  /* 0x005000007f10783b */ /* 0x000eae0000004200 */
[C---:B------:R-:W-:Y:S08]  /*f950*/  HMMA.16816.F32.BF16 R84, R4.reuse, R20, R84 ;  /* 0x000000140454723c */ /* 0x040ff00000041854 */
[C---:B-1----:R-:W-:Y:S08]  /*f960*/  HMMA.16816.F32.BF16 R96, R4.reuse, R12, R96 ;  /* 0x0000000c0460723c */ /* 0x042ff00000041860 */
[C---:B------:R-:W-:Y:S01]  /*f970*/  HMMA.16816.F32.BF16 R100, R4.reuse, R14, R100 ;  /* 0x0000000e0464723c */ /* 0x040fe20000041864 */
[----:B------:R-:W1:Y:S07]  /*f980*/  LDSM.16.MT88.4 R12, [R127+0x2000] ;  /* 0x002000007f0c783b */ /* 0x000e6e0000004200 */
[C---:B------:R-:W-:Y:S01]  /*f990*/  HMMA.16816.F32.BF16 R88, R4.reuse, R22, R88 ;  /* 0x000000160458723c */ /* 0x040fe20000041858 */
[----:B------:R-:W4:Y:S07]  /*f9a0*/  LDSM.16.MT88.4 R20, [R201+0x2000] ;  /* 0x00200000c914783b */ /* 0x000f2e0000004200 */
        /* <DEDUP_REMOVED lines=39> */
[C---:B------:R-:W-:Y:S01]  /*fc20*/  HMMA.16816.F32.BF16 R96, R4.reuse, R36, R96 ;  /* 0x000000240460723c */ /* 0x040fe20000041860 */
[----:B------:R-:W1:Y:S06]  /*fc30*/  MUFU.EX2 R36, R150 ;  /* 0x0000009600247308 */ /* 0x000e6c0000000800 */
[--C-:B------:R-:W-:Y:S01]  /*fc40*/  FFMA.FTZ R37, R139, c[0x0][0x2d0], -R58.reuse ;  /* 0x0000b4008b257a23 */ /* 0x100fe2000001083a */
[C---:B---3--:R-:W-:Y:S05]  /*fc50*/  HMMA.16816.F32.BF16 R112, R4.reuse, R20, R112 ;  /* 0x000000140470723c */ /* 0x048fea0000041870 */
[----:B------:R-:W-:Y:S03]  /*fc60*/  MUFU.EX2 R37, R37 ;  /* 0x0000002500257308 */ /* 0x000fe60000000800 */
[C---:B------:R-:W-:Y:S01]  /*fc70*/  HMMA.16816.F32.BF16 R92, R4.reuse, R22, R92 ;  /* 0x00000016045c723c */ /* 0x040fe2000004185c */
[----:B------:R-:W3:Y:S07]  /*fc80*/  LDSM.16.MT88.4 R20, [R202+0x6000] ;  /* 0x00600000ca14783b */ /* 0x000eee0000004200 */
[----:B------:R-:W-:Y:S07]  /*fc90*/  HMMA.16816.F32.BF16 R100, R4, R38, R100 ;  /* 0x000000260464723c */ /* 0x000fee0000041864 */
[----:B------:R-:W-:Y:S01]  /*fca0*/  F2FP.BF16.PACK_AB R4, R168, R169 ;  /* 0x000000a9a804723e */ /* 0x000fe200000010ff */
[----:B------:R-:W-:Y:S01]  /*fcb0*/  FFMA.FTZ R38, R138, c[0x0][0x2d0], -R58 ;  /* 0x0000b4008a267a23 */ /* 0x000fe2000001083a */
[----:B------:R-:W-:Y:S01]  /*fcc0*/  F2FP.BF16.PACK_AB R6, R158, R159 ;  /* 0x0000009f9e06723e */ /* 0x000fe200000010ff */
[----:B------:R-:W-:Y:S01]  /*fcd0*/  FADD.FTZ R169, R169, R178 ;  /* 0x000000b2a9a97221 */ /* 0x000fe20000010000 */
[----:B------:R-:W-:Y:S01]  /*fce0*/  F2FP.BF16.PACK_AB R5, R156, R157 ;  /* 0x0000009d9c05723e */ /* 0x000fe200000010ff */
[----:B------:R-:W-:Y:S01]  /*fcf0*/  FADD.FTZ R157, R157, R176 ;  /* 0x000000b09d9d7221 */ /* 0x000fe20000010000 */
[----:B-1----:R-:W-:Y:S01]  /*fd00*/  F2FP.BF16.PACK_AB R7, R36, R151 ;  /* 0x000000972407723e */ /* 0x002fe200000010ff */
[----:B------:R-:W-:Y:S01]  /*fd10*/  MUFU.EX2 R38, R38 ;  /* 0x0000002600267308 */ /* 0x000fe20000000800 */
[----:B------:R-:W-:-:S02]  /*fd20*/  FADD.FTZ R169, R168, R169 ;  /* 0x000000a9a8a97221 */ /* 0x000fc40000010000 */
[----:B------:R-:W-:Y:S02]  /*fd30*/  FADD.FTZ R157, R156, R157 ;  /* 0x0000009d9c9d7221 */ /* 0x000fe40000010000 */
[----:B------:R-:W-:Y:S01]  /*fd40*/  FADD.FTZ R159, R159, R169 ;  /* 0x000000a99f9f7221 */ /* 0x000fe20000010000 */
[----:B----4-:R-:W-:Y:S01]  /*fd50*/  HMMA.16816.F32.BF16 R60, R4, R28, R60 ;  /* 0x0000001c043c723c */ /* 0x010fe2000004183c */
[----:B------:R-:W-:Y:S02]  /*fd60*/  FADD.FTZ R151, R151, R157 ;  /* 0x0000009d97977221 */ /* 0x000fe40000010000 */
[----:B------:R-:W-:Y:S02]  /*fd70*/  FADD.FTZ R159, R158, R159 ;  /* 0x0000009f9e9f7221 */ /* 0x000fe40000010000 */
[----:B------:R-:W-:-:S03]  /*fd80*/  FADD.FTZ R151, R36, R151 ;  /* 0x0000009724977221 */ /* 0x000fc60000010000 */
[C---:B------:R-:W-:Y:S01]  /*fd90*/  HMMA.16816.F32.BF16 R64, R4.reuse, R30, R64 ;  /* 0x0000001e0440723c */ /* 0x040fe20000041840 */
[----:B------:R-:W-:Y:S07]  /*fda0*/  LDSM.16.MT88.4 R28, [R127+0x6000] ;  /* 0x006000007f1c783b */ /* 0x000fee0000004200 */
[C---:B--2---:R-:W-:Y:S08]  /*fdb0*/  HMMA.16816.F32.BF16 R68, R4.reuse, R16, R68 ;  /* 0x000000100444723c */ /* 0x044ff00000041844 */
[C---:B------:R-:W-:Y:S01]  /*fdc0*/  HMMA.16816.F32.BF16 R72, R4.reuse, R18, R72 ;  /* 0x000000120448723c */ /* 0x040fe20000041848 */
[----:B------:R-:W1:Y:S07]  /*fdd0*/  LDSM.16.MT88.4 R16, [R200+0x6000] ;  /* 0x00600000c810783b */ /* 0x000e6e0000004200 */
[C---:B------:R-:W-:Y:S08]  /*fde0*/  HMMA.16816.F32.BF16 R112, R4.reuse, R12, R112 ;  /* 0x0000000c0470723c */ /* 0x040ff00000041870 */
[C---:B------:R-:W-:Y:S01]  /*fdf0*/  HMMA.16816.F32.BF16 R92, R4.reuse, R14, R92 ;  /* 0x0000000e045c723c */ /* 0x040fe2000004185c */
[----:B------:R-:W2:Y:S07]  /*fe00*/  LDSM.16.MT88.4 R12, [R202+0x3000] ;  /* 0x00300000ca0c783b */ /* 0x000eae0000004200 */
[C---:B------:R-:W-:Y:S07]  /*fe10*/  HMMA.16816.F32.BF16 R120, R4.reuse, R32, R120 ;  /* 0x000000200478723c */ /* 0x040fee0000041878 */
[--C-:B------:R-:W-:Y:S01]  /*fe20*/  FFMA.FTZ R32, R145, c[0x0][0x2d0], -R141.reuse ;  /* 0x0000b40091207a23 */ /* 0x100fe2000001088d */
[----:B------:R-:W-:Y:S01]  /*fe30*/  HMMA.16816.F32.BF16 R116, R4, R34, R116 ;  /* 0x000000220474723c */ /* 0x000fe20000041874 */
[----:B------:R-:W-:-:S04]  /*fe40*/  FFMA.FTZ R33, R144, c[0x0][0x2d0], -R141 ;  /* 0x0000b40090217a23 */ /* 0x000fc8000001088d */
[----:B------:R-:W4:Y:S02]  /*fe50*/  MUFU.EX2 R32, R32 ;  /* 0x0000002000207308 */ /* 0x000f240000000800 */
[----:B------:R-:W-:Y:S01]  /*fe60*/  FFMA.FTZ R34, R143, c[0x0][0x2d0], -R141 ;  /* 0x0000b4008f227a23 */ /* 0x000fe2000001088d */
[----:B------:R-:W-:Y:S01]  /*fe70*/  HMMA.16816.F32.BF16 R76, R4, R24, R76 ;  /* 0x00000018044c723c */ /* 0x000fe2000004184c */
[----:B------:R-:W-:-:S04]  /*fe80*/  FFMA.FTZ R35, R140, c[0x0][0x2d0], -R58 ;  /* 0x0000b4008c237a23 */ /* 0x000fc8000001083a */
[----:B------:R-:W1:Y:S03]  /*fe90*/  MUFU.EX2 R33, R33 ;  /* 0x0000002100217308 */ /* 0x000e660000000800 */
[C---:B------:R-:W-:Y:S01]  /*fea0*/  HMMA.16816.F32.BF16 R80, R4.reuse, R26, R80 ;  /* 0x0000001a0450723c */ /* 0x040fe20000041850 */
[----:B------:R-:W-:Y:S04]  /*feb0*/  LDSM.16.MT88.4 R24, [R201+0x3000] ;  /* 0x00300000c918783b */ /* 0x000fe80000004200 */
[----:B------:R-:W2:Y:S01]  /*fec0*/  MUFU.EX2 R34, R34 ;  /* 0x0000002200227308 */ /* 0x000ea20000000800 */
[----:B----4-:R-:W-:Y:S02]  /*fed0*/  FADD.FTZ R159, R32, R159 ;  /* 0x0000009f209f7221 */ /* 0x010fe40000010000 */
[----:B---3--:R-:W-:Y:S05]  /*fee0*/  HMMA.16816.F32.BF16 R84, R4, R20, R84 ;  /* 0x000000140454723c */ /* 0x008fea0000041854 */
[----:B------:R-:W3:Y:S01]  /*fef0*/  MUFU.EX2 R35, R35 ;  /* 0x0000002300237308 */ /* 0x000ee20000000800 */
[----:B-1----:R-:W-:-:S02]  /*ff00*/  FADD.FTZ R159, R33, R159 ;  /* 0x0000009f219f7221 */ /* 0x002fc40000010000 */
[----:B------:R-:W-:Y:S01]  /*ff10*/  HMMA.16816.F32.BF16 R88, R4, R22, R88 ;  /* 0x000000160458723c */ /* 0x000fe20000041858 */
[----:B------:R-:W1:Y:S01]  /*ff20*/  LDSM.16.MT88.4 R20, [R200+0x3000] ;  /* 0x00300000c814783b */ /* 0x000e620000004200 */
[----:B--2---:R-:W-:-:S06]  /*ff30*/  FADD.FTZ R159, R34, R159 ;  /* 0x0000009f229f7221 */ /* 0x004fcc0000010000 */
[----:B------:R-:W-:Y:S01]  /*ff40*/  HMMA.16816.F32.BF16 R96, R4, R16, R96 ;  /* 0x000000100460723c */ /* 0x000fe20000041860 */
[----:B---3--:R-:W-:-:S07]  /*ff50*/  FADD.FTZ R151, R35, R151 ;  /* 0x0000009723977221 */ /* 0x008fce0000010000 */
[----:B------:R-:W-:Y:S01]  /*ff60*/  HMMA.16816.F32.BF16 R100, R4, R18, R100 ;  /* 0x000000120464723c */ /* 0x000fe20000041864 */
[----:B------:R-:W2:Y:S01]  /*ff70*/  LDSM.16.MT88.4 R16, [R127+0x3000] ;  /* 0x003000007f10783b */ /* 0x000ea20000004200 */
[----:B------:R-:W-:-:S04]  /*ff80*/  FADD.FTZ R151, R37, R151 ;  /* 0x0000009725977221 */ /* 0x000fc80000010000 */
[----:B------:R-:W-:Y:S02]  /*ff90*/  FADD.FTZ R151, R38, R151 ;  /* 0x0000009726977221 */ /* 0x000fe40000010000 */
[C---:B------:R-:W-:Y:S08]  /*ffa0*/  HMMA.16816.F32.BF16 R108, R4.reuse, R28, R108 ;  /* 0x0000001c046c723c */ /* 0x040ff0000004186c */
[----:B------:R-:W-:Y:S07]  /*ffb0*/  HMMA.16816.F32.BF16 R104, R4, R30, R104 ;  /* 0x0000001e0468723c */ /* 0x000fee0000041868 */
[----:B------:R-:W-:-:S02]  /*ffc0*/  F2FP.BF16.PACK_AB R4, R33, R32 ;  /* 0x000000202104723e */ /* 0x000fc400000010ff */
[C---:B------:R-:W-:Y:S01]  /*ffd0*/  F2FP.BF16.PACK_AB R6, R252.reuse, R34 ;  /* 0x00000022fc06723e */ /* 0x040fe200000010ff */
[----:B------:R-:W-:Y:S01]  /*ffe0*/  FADD.FTZ R252, R252, R159 ;  /* 0x0000009ffcfc7221 */ /* 0x000fe20000010000 */
[----:B------:R-:W-:Y:S02]  /*fff0*/  F2FP.BF16.PACK_AB R5, R37, R35 ;  /* 0x000000232505723e */ /* 0x000fe400000010ff */
[C---:B------:R-:W-:Y:S01]  /*10000*/  F2FP.BF16.PACK_AB R7, R247.reuse, R38 ;  /* 0x00000026f707723e */ /* 0x040fe200000010ff */
[----:B------:R-:W-:-:S06]  /*10010*/  FADD.FTZ R247, R247, R151 ;  /* 0x00000097f7f77221 */ /* 0x000fcc0000010000 */
[C---:B------:R-:W-:Y:S08]  /*10020*/  HMMA.16816.F32.BF16 R120, R4.reuse, R12, R120 ;  /* 0x0000000c0478723c */ /* 0x040ff00000041878 */
        /* <DEDUP_REMOVED lines=9> */
[C---:B---3--:R-:W-:Y:S08]  /*100c0*/  HMMA.16816.F32.BF16 R84, R4.reuse, R12, R84 ;  /* 0x0000000c0454723c */ /* 0x048ff00000041854 */
[C---:B------:R-:W-:Y:S01]  /*100d0*/  HMMA.16816.F32.BF16 R88, R4.reuse, R14, R88 ;  /* 0x0000000e0458723c */ /* 0x040fe20000041858 */
[----:B------:R-:W3:Y:S07]  /*100e0*/  LDSM.16.MT88.4 R12, [R127+0x6800] ;  /* 0x006800007f0c783b */ /* 0x000eee0000004200 */
[C---:B------:R-:W-:Y:S08]  /*100f0*/  HMMA.16816.F32.BF16 R64, R4.reuse, R26, R64 ;  /* 0x0000001a0440723c */ /* 0x040ff00000041840 */
[C---:B-1----:R-:W-:Y:S08]  /*10100*/  HMMA.16816.F32.BF16 R112, R4.reuse, R20, R112 ;  /* 0x000000140470723c */ /* 0x042ff00000041870 */
[C---:B------:R-:W-:Y:S08]  /*10110*/  HMMA.16816.F32.BF16 R92, R4.reuse, R22, R92 ;  /* 0x00000016045c723c */ /* 0x040ff0000004185c */
[C---:B--2---:R-:W-:Y:S08]  /*10120*/  HMMA.16816.F32.BF16 R96, R4.reuse, R16, R96 ;  /* 0x000000100460723c */ /* 0x044ff00000041860 */
[C---:B------:R-:W-:Y:S08]  /*10130*/  HMMA.16816.F32.BF16 R100, R4.reuse, R18, R100 ;  /* 0x000000120464723c */ /* 0x040ff00000041864 */
[C---:B---3--:R-:W-:Y:S08]  /*10140*/  HMMA.16816.F32.BF16 R108, R4.reuse, R12, R108 ;  /* 0x0000000c046c723c */ /* 0x048ff0000004186c */
[----:B------:R-:W-:Y:S01]  /*10150*/  HMMA.16816.F32.BF16 R104, R4, R14, R104 ;  /* 0x0000000e0468723c */ /* 0x000fe20000041868 */
[----:B------:R-:W-:Y:S07]  /*10160*/  @!UPT UIADD3 URZ, URZ, URZ, URZ ;  /* 0x0000003f3f3ff290 */ /* 0x000fee000fffe03f */
[----:B------:R-:W-:Y:S11]  /*10170*/  @!P0 BRA `(.L_x_1669) ;  /* 0x0000323000008947 */ /* 0x000ff60003800000 */
[----:B------:R-:W-:Y:S01]  /*10180*/  LOP3.LUT P1, RZ, R222, 0x2, RZ, 0xc0, !PT ;  /* 0x00000002deff7812 */ /* 0x000fe2000782c0ff */
[----:B------:R-:W-:Y:S01]  /*10190*/  IMAD.MOV.U32 R3, RZ, RZ, c[0x0][0x208] ;  /* 0x00008200ff037624 */ /* 0x000fe200078e00ff */
[----:B------:R-:W-:Y:S01]  /*101a0*/  ISETP.GT.AND P0, PT, R215, 0x7f, PT ;  /* 0x0000007fd700780c */ /* 0x000fe20003f04270 */
[----:B------:R-:W-:Y:S01]  /*101b0*/  IMAD.MOV.U32 R250, RZ, RZ, c[0x0][0x20c] ;  /* 0x00008300fffa7624 */ /* 0x000fe200078e00ff */
[----:B------:R-:W-:Y:S01]  /*101c0*/  LOP3.LUT R234, R234, 0xfffffff7, RZ, 0xc0, !PT ;  /* 0xfffffff7eaea7812 */ /* 0x000fe200078ec0ff */
[C---:B------:R-:W-:Y:S01]  /*101d0*/  IMAD.SHL.U32 R245, R3.reuse, 0x40, RZ ;  /* 0x0000004003f57824 */ /* 0x040fe200078e00ff */
[----:B------:R-:W-:Y:S01]  /*101e0*/  ISETP.GE.AND P4, PT, R10, c[0x0][0x1d4], PT ;  /* 0x000075000a007a0c */ /* 0x000fe20003f86270 */
[----:B------:R-:W-:Y:S01]  /*101f0*/  IMAD.MOV.U32 R248, RZ, RZ, R240 ;  /* 0x000000fffff87224 */ /* 0x000fe200078e00f0 */
[C-C-:B------:R-:W-:Y:S01]  /*10200*/  SHF.L.U64.HI R246, R3.reuse, 0x6, R250.reuse ;  /* 0x0000000603f67819 */ /* 0x140fe200000102fa */
[----:B------:R-:W-:Y:S01]  /*10210*/  IMAD.MOV.U32 R249, RZ, RZ, R237 ;  /* 0x000000fffff97224 */ /* 0x000fe200078e00ed */
[C---:B------:R-:W-:Y:S01]  /*10220*/  SHF.L.U64.HI R251, R3.reuse, 0x5, R250 ;  /* 0x0000000503fb7819 */ /* 0x040fe200000102fa */
[----:B------:R-:W-:Y:S01]  /*10230*/  IMAD.SHL.U32 R250, R3, 0x20, RZ ;  /* 0x0000002003fa7824 */ /* 0x000fe200078e00ff */
[----:B------:R-:W-:-:S02]  /*10240*/  ISETP.GE.AND P5, PT, R217, c[0x0][0x1d4], PT ;  /* 0x00007500d9007a0c */ /* 0x000fc40003fa6270 */
[----:B------:R-:W-:-:S04]  /*10250*/  @P1 LOP3.LUT R234, R234, 0x8, RZ, 0xfc, !PT ;  /* 0x00000008eaea1812 */ /* 0x000fc800078efcff */
[----:B------:R-:W-:-:S04]  /*10260*/  LOP3.LUT R234, R234, 0xfffffffd, RZ, 0xc0, !PT ;  /* 0xfffffffdeaea7812 */ /* 0x000fc800078ec0ff */
[----:B------:R-:W-:Y:S02]  /*10270*/  @P0 LOP3.LUT R234, R234, 0x2, RZ, 0xfc, !PT ;  /* 0x00000002eaea0812 */ /* 0x000fe400078efcff */
[----:B------:R-:W-:Y:S02]  /*10280*/  LOP3.LUT P0, RZ, R222, 0x4, RZ, 0xc0, !PT ;  /* 0x00000004deff7812 */ /* 0x000fe4000780c0ff */
[----:B------:R-:W-:-:S11]  /*10290*/  LOP3.LUT R234, R234, 0xfffffffb, RZ, 0xc0, !PT ;  /* 0xfffffffbeaea7812 */ /* 0x000fd600078ec0ff */
[----:B------:R-:W-:Y:S02]  /*102a0*/  @P0 LOP3.LUT R234, R234, 0x4, RZ, 0xfc, !PT ;  /* 0x00000004eaea0812 */ /* 0x000fe400078efcff */
.L_x_1672:
[----:B------:R-:W-:Y:S04]  /*102b0*/  DEPBAR.LE SB0, 0x0 ;  /* 0x000080000000791a */ /* 0x000fe80000000000 */
[----:B------:R-:W-:Y:S01]  /*102c0*/  WARPSYNC 0xffffffff ;  /* 0xffffffff00007948 */ /* 0x000fe20003800000 */
[----:B------:R-:W-:Y:S01]  /*102d0*/  BAR.SYNC.DEFER_BLOCKING 0x0 ;  /* 0x0000000000007b1d */ /* 0x000fe20000010000 */
[----:B------:R-:W-:Y:S01]  /*102e0*/  ISETP.GT.AND P2, PT, R215, 0x7f, PT ;  /* 0x0000007fd700780c */ /* 0x000fe20003f44270 */
[----:B------:R-:W-:Y:S01]  /*102f0*/  IMAD.WIDE.U32 R152, R244, c[0x0][0x208], RZ ;  /* 0x00008200f4987a25 */ /* 0x000fe200078e00ff */
[C---:B------:R-:W-:Y:S02]  /*10300*/  LOP3.LUT P0, RZ, R222.reuse, 0x2, RZ, 0xc0, !PT ;  /* 0x00000002deff7812 */ /* 0x040fe4000780c0ff */
[C---:B------:R-:W-:Y:S02]  /*10310*/  IADD3 R3, R203.reuse, 0x20, RZ ;  /* 0x00000020cb037810 */ /* 0x040fe40007ffe0ff */
[----:B------:R-:W-:Y:S01]  /*10320*/  LOP3.LUT P3, RZ, R222, 0x4, RZ, 0xc0, !PT ;  /* 0x00000004deff7812 */ /* 0x000fe2000786c0ff */
[----:B------:R-:W-:Y:S01]  /*10330*/  IMAD.WIDE.U32 R144, R152, 0x70, R250 ;  /* 0x0000007098907825 */ /* 0x000fe200078e00fa */
[----:B------:R-:W-:Y:S02]  /*10340*/  SHF.R.S32.HI R52, RZ, 0x1f, R244 ;  /* 0x0000001fff347819 */ /* 0x000fe400000114f4 */
[----:B------:R-:W-:Y:S03]  /*10350*/  LOP3.LUT R234, R234, 0xfffffffe, RZ, 0xc0, !PT ;  /* 0xfffffffeeaea7812 */ /* 0x000fe600078ec0ff */
[----:B------:R-:W-:Y:S02]  /*10360*/  IMAD R52, R52, c[0x0][0x208], RZ ;  /* 0x0000820034347a24 */ /* 0x000fe400078e02ff */
[----:B------:R-:W-:Y:S02]  /*10370*/  @P0 IADD3 R3, R203, -0x20, RZ ;  /* 0xffffffe0cb030810 */ /* 0x000fe40007ffe0ff */
[----:B------:R-:W-:Y:S01]  /*10380*/  @!P2 IADD3 R126, P1, P0, R250, R144, R250 ;  /* 0x00000090fa7ea210 */ /* 0x000fe2000783e0fa */
[----:B------:R-:W-:Y:S04]  /*10390*/  IMAD R52, R244, c[0x0][0x20c], R52 ;  /* 0x00008300f4347a24 */ /* 0x000fe800078e0234 */
[----:B------:R-:W-:Y:S01]  /*103a0*/  IMAD.IADD R125, R153, 0x1, R52 ;  /* 0x00000001997d7824 */ /* 0x000fe200078e0234 */
[----:B------:R-:W1:Y:S01]  /*103b0*/  LDSM.16.M88.4 R8, [R203] ;  /* 0x00000000cb08783b */ /* 0x000e620000000200 */
[----:B------:R-:W-:Y:S01]  /*103c0*/  IMAD.WIDE.U32 R152, R152, 0x70, R248 ;  /* 0x0000007098987825 */ /* 0x000fe200078e00f8 */
[----:B------:R-:W-:Y:S03]  /*103d0*/  BSSY B0, `(.L_x_1670) ;  /* 0x00000ff000007945 */ /* 0x000fe60003800000 */
[----:B------:R-:W-:Y:S01]  /*103e0*/  IMAD R125, R125, 0x70, RZ ;  /* 0x000000707d7d7824 */ /* 0x000fe200078e02ff */
[----:B------:R-:W2:Y:S03]  /*103f0*/  LDSM.16.M88.4 R16, [R203+0x800] ;  /* 0x00080000cb10783b */ /* 0x000ea60000000200 */
[----:B------:R-:W-:Y:S02]  /*10400*/  IMAD.IADD R144, R125, 0x1, R145 ;  /* 0x000000017d907824 */ /* 0x000fe400078e0291 */
[----:B------:R-:W-:Y:S01]  /*10410*/  IMAD.IADD R125, R153, 0x1, R125 ;  /* 0x00000001997d7824 */ /* 0x000fe200078e027d */
        /* <DEDUP_REMOVED lines=9> */
[----:B------:R-:W-:Y:S01]  /*104b0*/  LDSM.16.M88.4 R148, [R3+0x1800] ;  /* 0x001800000394783b */ /* 0x000fe20000000200 */
[C---:B--2---:R-:W-:Y:S05]  /*104c0*/  HMMA.16816.F32.BF16 R12, R128.reuse, R16, RZ ;  /* 0x00000010800c723c */ /* 0x044fea00000418ff */
[----:B------:R-:W-:Y:S03]  /*104d0*/  LDSM.16.M88.4 R156, [R3+0x3000] ;  /* 0x00300000039c783b */ /* 0x000fe60000000200 */
[C---:B------:R-:W-:Y:S08]  /*104e0*/  HMMA.16816.F32.BF16 R16, R128.reuse, R18, RZ ;  /* 0x000000128010723c */ /* 0x040ff000000418ff */
[C---:B---3--:R-:W-:Y:S08]  /*104f0*/  HMMA.16816.F32.BF16 R20, R128.reuse, R24, RZ ;  /* 0x000000188014723c */ /* 0x048ff000000418ff */
[C---:B------:R-:W-:Y:S08]  /*10500*/  HMMA.16816.F32.BF16 R24, R128.reuse, R26, RZ ;  /* 0x0000001a8018723c */ /* 0x040ff000000418ff */
[C---:B----4-:R-:W-:Y:S08]  /*10510*/  HMMA.16816.F32.BF16 R28, R128.reuse, R32, RZ ;  /* 0x00000020801c723c */ /* 0x050ff000000418ff */
[C---:B------:R-:W-:Y:S08]  /*10520*/  HMMA.16816.F32.BF16 R32, R128.reuse, R34, RZ ;  /* 0x000000228020723c */ /* 0x040ff000000418ff */
[C---:B-----5:R-:W-:Y:S08]  /*10530*/  HMMA.16816.F32.BF16 R36, R128.reuse, R40, RZ ;  /* 0x000000288024723c */ /* 0x060ff000000418ff */
[C---:B------:R-:W-:Y:S08]  /*10540*/  HMMA.16816.F32.BF16 R40, R128.reuse, R42, RZ ;  /* 0x0000002a8028723c */ /* 0x040ff000000418ff */
[C---:B------:R-:W-:Y:S08]  /*10550*/  HMMA.16816.F32.BF16 R44, R128.reuse, R48, RZ ;  /* 0x00000030802c723c */ /* 0x040ff000000418ff */
[C---:B------:R-:W-:Y:S08]  /*10560*/  HMMA.16816.F32.BF16 R48, R128.reuse, R50, RZ ;  /* 0x000000328030723c */ /* 0x040ff000000418ff */
[C---:B------:R-:W-:Y:S08]  /*10570*/  HMMA.16816.F32.BF16 R52, R128.reuse, R56, RZ ;  /* 0x000000388034723c */ /* 0x040ff000000418ff */
[----:B------:R-:W-:Y:S08]  /*10580*/  HMMA.16816.F32.BF16 R56, R128, R58, RZ ;  /* 0x0000003a8038723c */ /* 0x000ff000000418ff */
[C---:B-1----:R-:W-:Y:S07]  /*10590*/  HMMA.16816.F32.BF16 R4, R132.reuse, R136, R4 ;  /* 0x000000888404723c */ /* 0x042fee0000041804 */
[----:B------:R-:W-:Y:S01]  /*105a0*/  @!P2 IADD3.X R136, R251, R144, R251, P1, P0 ;  /* 0x00000090fb88a210 */ /* 0x000fe20000fe04fb */
[C---:B------:R-:W-:Y:S01]  /*105b0*/  HMMA.16816.F32.BF16 R8, R132.reuse, R138, R8 ;  /* 0x0000008a8408723c */ /* 0x040fe20000041808 */
[----:B------:R-:W1:Y:S03]  /*105c0*/  LDSM.16.M88.4 R144, [R3+0x1000] ;  /* 0x001000000390783b */ /* 0x000e660000000200 */
[----:B------:R-:W-:Y:S02]  /*105d0*/  @!P2 IADD3 R126, P0, R126, R240, RZ ;  /* 0x000000f07e7ea210 */ /* 0x000fe40007f1e0ff */
[----:B------:R-:W-:Y:S02]  /*105e0*/  LEA R170, P1, R152, c[0x0][0x1f8], 0x1 ;  /* 0x00007e0098aa7a11 */ /* 0x000fe400078208ff */
[C---:B------:R-:W-:Y:S04]  /*105f0*/  HMMA.16816.F32.BF16 R12, R132.reuse, R140, R12 ;  /* 0x0000008c840c723c */ /* 0x040fe8000004180c */
[----:B------:R-:W-:Y:S01]  /*10600*/  @!P2 IMAD.X R136, R136, 0x1, R237, P0 ;  /* 0x000000018888a824 */ /* 0x000fe200000e06ed */
[----:B------:R-:W-:Y:S02]  /*10610*/  @!P2 LEA R168, P0, R126, c[0x0][0x1f8], 0x1 ;  /* 0x00007e007ea8aa11 */ /* 0x000fe400078008ff */
[----:B------:R-:W-:Y:S01]  /*10620*/  LEA.HI.X R171, R152, c[0x0][0x1fc], R125, 0x1, P1 ;  /* 0x00007f0098ab7a11 */ /* 0x000fe200008f0c7d */
[C---:B------:R-:W-:Y:S01]  /*10630*/  HMMA.16816.F32.BF16 R16, R132.reuse, R142, R16 ;  /* 0x0000008e8410723c */ /* 0x040fe20000041810 */
[----:B------:R-:W-:Y:S03]  /*10640*/  LDSM.16.M88.4 R152, [R3+0x2800] ;  /* 0x002800000398783b */ /* 0x000fe60000000200 */
[----:B------:R-:W-:Y:S02]  /*10650*/  @!P2 LEA.HI.X R169, R126, c[0x0][0x1fc], R136, 0x1, P0 ;  /* 0x00007f007ea9aa11 */ /* 0x000fe400000f0c88 */
[-C--:B------:R-:W-:Y:S01]  /*10660*/  IADD3 R178, P0, R170, R245.reuse, RZ ;  /* 0x000000f5aab27210 */ /* 0x080fe20007f1e0ff */
[----:B------:R2:W3:Y:S05]  /*10670*/  LDSM.16.M88.4 R136, [R3+0x2000] ;  /* 0x002000000388783b */ /* 0x0004ea0000000200 */
[--C-:B------:R-:W-:Y:S01]  /*10680*/  IMAD.X R179, R171, 0x1, R246.reuse, P0 ;  /* 0x00000001abb37824 */ /* 0x100fe200000e06f6 */
[----:B------:R-:W-:Y:S01]  /*10690*/  @!PT LDS RZ, [RZ] ;  /* 0x00000000fffff984 */ /* 0x000fe20000000800 */
[----:B------:R-:W-:Y:S01]  /*106a0*/  @!PT LDS RZ, [RZ] ;  /* 0x00000000fffff984 */ /* 0x000fe20000000800 */
[----:B------:R-:W-:Y:S01]  /*106b0*/  @!PT LDS RZ, [RZ] ;  /* 0x00000000fffff984 */ /* 0x000fe20000000800 */
[----:B------:R4:W-:Y:S01]  /*106c0*/  LDGSTS.E.BYPASS.LTC128B.128 [R236+0x100], [R170.64], !P4 ;  /* 0x00100000aaec7fae */ /* 0x0009e2000e101d4a */
[----:B------:R-:W-:Y:S05]  /*106d0*/  IADD3 R176, P0, R178, R245, RZ ;  /* 0x000000f5b2b07210 */ /* 0x000fea0007f1e0ff */
[----:B------:R4:W-:Y:S01]  /*106e0*/  LDGSTS.E.BYPASS.LTC128B.128 [R236+0x3900], [R170.64+0x80], !P5 ;  /* 0x03900080aaec7fae */ /* 0x0009e2000e901d4a */
[----:B------:R-:W-:Y:S01]  /*106f0*/  IMAD.X R177, R179, 0x1, R246, P0 ;  /* 0x00000001b3b17824 */ /* 0x000fe200000e06f6 */
[----:B------:R-:W-:Y:S01]  /*10700*/  ISETP.GT.AND P0, PT, R244, R239, PT ;  /* 0x000000eff400720c */ /* 0x000fe20003f04270 */
[C---:B-1----:R-:W-:Y:S03]  /*10710*/  HMMA.16816.F32.BF16 R20, R132.reuse, R144, R20 ;  /* 0x000000908414723c */ /* 0x042fe60000041814 */
[----:B------:R1:W-:Y:S01]  /*10720*/  LDGSTS.E.BYPASS.LTC128B.128 [R236+0x1100], [R178.64], !P4 ;  /* 0x01100000b2ec7fae */ /* 0x0003e2000e101d4a */
[C---:B--2---:R-:W-:Y:S05]  /*10730*/  IADD3 R3, R203.reuse, 0x40, RZ ;  /* 0x00000040cb037810 */ /* 0x044fea0007ffe0ff */
[----:B------:R1:W-:Y:S01]  /*10740*/  LDGSTS.E.BYPASS.LTC128B.128 [R236+0x4900], [R178.64+0x80], !P5 ;  /* 0x04900080b2ec7fae */ /* 0x0003e2000e901d4a */
[C---:B------:R-:W-:Y:S03]  /*10750*/  HMMA.16816.F32.BF16 R24, R132.reuse, R146, R24 ;  /* 0x000000928418723c */ /* 0x040fe60000041818 */
[----:B------:R-:W-:Y:S02]  /*10760*/  @P3 IADD3 R3, R203, -0x40, RZ ;  /* 0xffffffc0cb033810 */ /* 0x000fe40007ffe0ff */
[----:B------:R1:W-:Y:S01]  /*10770*/  LDGSTS.E.BYPASS.LTC128B.128 [R236+0x2100], [R176.64], !P4 ;  /* 0x02100000b0ec7fae */ /* 0x0003e2000e101d4a */
[----:B------:R-:W-:Y:S02]  /*10780*/  @P0 LOP3.LUT R234, R234, 0x1, RZ, 0xfc, !PT ;  /* 0x00000001eaea0812 */ /* 0x000fe400078efcff */
[C---:B------:R-:W-:Y:S03]  /*10790*/  HMMA.16816.F32.BF16 R28, R132.reuse, R148, R28 ;  /* 0x00000094841c723c */ /* 0x040fe6000004181c */
[----:B------:R1:W-:Y:S05]  /*107a0*/  LDGSTS.E.BYPASS.LTC128B.128 [R236+0x5900], [R176.64+0x80], !P5 ;  /* 0x05900080b0ec7fae */ /* 0x0003ea000e901d4a */
[C---:B------:R-:W-:Y:S01]  /*107b0*/  HMMA.16816.F32.BF16 R32, R132.reuse, R150, R32 ;  /* 0x000000968420723c */ /* 0x040fe20000041820 */
[----:B------:R4:W-:Y:S06]  /*107c0*/  @!P2 LDGSTS.E.BYPASS.LTC128B.128 [R225+0x3100], [R168.64], !P4 ;  /* 0x03100000a8e1afae */ /* 0x0009ec000e101d4a */
[----:B------:R4:W-:Y:S01]  /*107d0*/  @!P2 LDGSTS.E.BYPASS.LTC128B.128 [R225+0x6900], [R168.64+0x80], !P5 ;  /* 0x06900080a8e1afae */ /* 0x0009e2000e901d4a */
[C---:B---3--:R-:W-:Y:S05]  /*107e0*/  HMMA.16816.F32.BF16 R36, R132.reuse, R136, R36 ;  /* 0x000000888424723c */ /* 0x048fea0000041824 */
[----:B------:R-:W2:Y:S03]  /*107f0*/  LDSM.16.M88.4 R140, [R3] ;  /* 0x00000000038c783b */ /* 0x000ea60000000200 */
[C---:B------:R-:W-:Y:S03]  /*10800*/  HMMA.16816.F32.BF16 R40, R132.reuse, R138, R40 ;  /* 0x0000008a8428723c */ /* 0x040fe60000041828 */
[----:B------:R-:W0:Y:S05]  /*10810*/  LDGDEPBAR ;  /* 0x00000000000079af */ /* 0x000e2a0000000000 */
[C---:B------:R-:W-:Y:S01]  /*10820*/  HMMA.16816.F32.BF16 R44, R132.reuse, R152, R44 ;  /* 0x00000098842c723c */ /* 0x040fe2000004182c */
[----:B------:R-:W3:Y:S06]  /*10830*/  LDSM.16.M88.4 R144, [R3+0x800] ;  /* 0x000800000390783b */ /* 0x000eec0000000200 */
[----:B------:R-:W5:Y:S01]  /*10840*/  LDSM.16.M88.4 R136, [R3+0x1000] ;  /* 0x001000000388783b */ /* 0x000f620000000200 */
[C---:B------:R-:W-:Y:S05]  /*10850*/  HMMA.16816.F32.BF16 R48, R132.reuse, R154, R48 ;  /* 0x0000009a8430723c */ /* 0x040fea0000041830 */
[----:B------:R-:W5:Y:S03]  /*10860*/  LDSM.16.M88.4 R148, [R3+0x1800] ;  /* 0x001800000394783b */ /* 0x000f660000000200 */
[C---:B------:R-:W-:Y:S03]  /*10870*/  HMMA.16816.F32.BF16 R52, R132.reuse, R156, R52 ;  /* 0x0000009c8434723c */ /* 0x040fe60000041834 */
[----:B------:R-:W5:Y:S05]  /*10880*/  LDSM.16.M88.4 R152, [R3+0x2000] ;  /* 0x002000000398783b */ /* 0x000f6a0000000200 */
[----:B------:R-:W-:Y:S01]  /*10890*/  HMMA.16816.F32.BF16 R56, R132, R158, R56 ;  /* 0x0000009e8438723c */ /* 0x000fe20000041838 */
[----:B------:R-:W-:Y:S06]  /*108a0*/  LDSM.16.M88.4 R156, [R205+-0x3800] ;  /* 0xffc80000cd9c783b */ /* 0x000fec0000000200 */
[----:B----4-:R-:W-:Y:S01]  /*108b0*/  LDSM.16.M88.4 R168, [R205+-0x3000] ;  /* 0xffd00000cda8783b */ /* 0x010fe20000000200 */
[C---:B--2---:R-:W-:Y:S05]  /*108c0*/  HMMA.16816.F32.BF16 R4, R160.reuse, R140, R4 ;  /* 0x0000008ca004723c */ /* 0x044fea0000041804 */
[----:B-1----:R-:W-:Y:S03]  /*108d0*/  LDSM.16.M88.4 R176, [R203+0x5000] ;  /* 0x00500000cbb0783b */ /* 0x002fe60000000200 */
[C---:B------:R-:W-:Y:S03]  /*108e0*/  HMMA.16816.F32.BF16 R8, R160.reuse, R142, R8 ;  /* 0x0000008ea008723c */ /* 0x040fe60000041808 */
[----:B------:R-:W1:Y:S05]  /*108f0*/  LDSM.16.M88.4 R140, [R3+0x2800] ;  /* 0x00280000038c783b */ /* 0x000e6a0000000200 */
[C---:B---3--:R-:W-:Y:S01]  /*10900*/  HMMA.16816.F32.BF16 R12, R160.reuse, R144, R12 ;  /* 0x00000090a00c723c */ /* 0x048fe2000004180c */
[----:B------:R-:W-:Y:S06]  /*10910*/  LDSM.16.M88.4 R188, [R3+0x5000] ;  /* 0x0050000003bc783b */ /* 0x000fec0000000200 */
[----:B------:R-:W-:Y:S01]  /*10920*/  LDSM.16.M88.4 R196, [R205+0x3000] ;  /* 0x00300000cdc4783b */ /* 0x000fe20000000200 */
[C---:B------:R-:W-:Y:S05]  /*10930*/  HMMA.16816.F32.BF16 R16, R160.reuse, R146, R16 ;  /* 0x00000092a010723c */ /* 0x040fea0000041810 */
[----:B------:R-:W2:Y:S03]  /*10940*/  LDSM.16.M88.4 R144, [R3+0x3000] ;  /* 0x003000000390783b */ /* 0x000ea60000000200 */
[C---:B-----5:R-:W-:Y:S08]  /*10950*/  HMMA.16816.F32.BF16 R20, R160.reuse, R136, R20 ;  /* 0x00000088a014723c */ /* 0x060ff00000041814 */
[C---:B------:R-:W-:Y:S01]  /*10960*/  HMMA.16816.F32.BF16 R24, R160.reuse, R138, R24 ;  /* 0x0000008aa018723c */ /* 0x040fe20000041818 */
[----:B------:R-:W3:Y:S07]  /*10970*/  LDSM.16.M88.4 R136, [R205+-0x2800] ;  /* 0xffd80000cd88783b */ /* 0x000eee0000000200 */
[C---:B------:R-:W-:Y:S08]  /*10980*/  HMMA.16816.F32.BF16 R28, R160.reuse, R148, R28 ;  /* 0x00000094a01c723c */ /* 0x040ff0000004181c */
[C---:B------:R-:W-:Y:S01]  /*10990*/  HMMA.16816.F32.BF16 R32, R160.reuse, R150, R32 ;  /* 0x00000096a020723c */ /* 0x040fe20000041820 */
[----:B------:R-:W4:Y:S07]  /*109a0*/  LDSM.16.M88.4 R148, [R205+-0x2000] ;  /* 0xffe00000cd94783b */ /* 0x000f2e0000000200 */
[C---:B------:R-:W-:Y:S08]  /*109b0*/  HMMA.16816.F32.BF16 R36, R160.reuse, R152, R36 ;  /* 0x00000098a024723c */ /* 0x040ff00000041824 */
[C---:B------:R-:W-:Y:S01]  /*109c0*/  HMMA.16816.F32.BF16 R40, R160.reuse, R154, R40 ;  /* 0x0000009aa028723c */ /* 0x040fe20000041828 */
[----:B------:R-:W-:Y:S07]  /*109d0*/  LDSM.16.M88.4 R152, [R205+-0x800] ;  /* 0xfff80000cd98783b */ /* 0x000fee0000000200 */
[C---:B-1----:R-:W-:Y:S08]  /*109e0*/  HMMA.16816.F32.BF16 R44, R160.reuse, R140, R44 ;  /* 0x0000008ca02c723c */ /* 0x042ff0000004182c */
[C---:B------:R-:W-:Y:S01]  /*109f0*/  HMMA.16816.F32.BF16 R48, R160.reuse, R142, R48 ;  /* 0x0000008ea030723c */ /* 0x040fe20000041830 */
[----:B------:R-:W1:Y:S07]  /*10a00*/  LDSM.16.M88.4 R140, [R205+-0x1800] ;  /* 0xffe80000cd8c783b */ /* 0x000e6e0000000200 */
[C---:B--2---:R-:W-:Y:S08]  /*10a10*/  HMMA.16816.F32.BF16 R52, R160.reuse, R144, R52 ;  /* 0x00000090a034723c */ /* 0x044ff00000041834 */
[----:B------:R-:W-:Y:S01]  /*10a20*/  HMMA.16816.F32.BF16 R56, R160, R146, R56 ;  /* 0x00000092a038723c */ /* 0x000fe20000041838 */
[----:B------:R-:W2:Y:S07]  /*10a30*/  LDSM.16.M88.4 R144, [R205+-0x1000] ;  /* 0xfff00000cd90783b */ /* 0x000eae0000000200 */
[C---:B------:R-:W-:Y:S08]  /*10a40*/  HMMA.16816.F32.BF16 R4, R164.reuse, R156, R4 ;  /* 0x0000009ca404723c */ /* 0x040ff00000041804 */
[C---:B------:R-:W-:Y:S01]  /*10a50*/  HMMA.16816.F32.BF16 R8, R164.reuse, R158, R8 ;  /* 0x0000009ea408723c */ /* 0x040fe20000041808 */
[----:B------:R-:W5:Y:S07]  /*10a60*/  LDSM.16.M88.4 R156, [R203+0x3800] ;  /* 0x00380000cb9c783b */ /* 0x000f6e0000000200 */
        /* <DEDUP_REMOVED lines=18> */
[C---:B-----5:R-:W-:Y:S08]  /*10b90*/  HMMA.16816.F32.BF16 R4, R172.reuse, R156, R4 ;  /* 0x0000009cac04723c */ /* 0x060ff00000041804 */
[C---:B------:R-:W-:Y:S01]  /*10ba0*/  HMMA.16816.F32.BF16 R8, R172.reuse, R158, R8 ;  /* 0x0000009eac08723c */ /* 0x040fe20000041808 */
[----:B------:R-:W-:Y:S07]  /*10bb0*/  LDSM.16.M88.4 R156, [R206+0x5800] ;  /* 0x00580000ce9c783b */ /* 0x000fee0000000200 */
[C---:B---3--:R-:W-:Y:S08]  /*10bc0*/  HMMA.16816.F32.BF16 R12, R172.reuse, R136, R12 ;  /* 0x00000088ac0c723c */ /* 0x048ff0000004180c */
[C---:B------:R-:W-:Y:S01]  /*10bd0*/  HMMA.16816.F32.BF16 R16, R172.reuse, R138, R16 ;  /* 0x0000008aac10723c */ /* 0x040fe20000041810 */
[----:B------:R-:W3:Y:S07]  /*10be0*/  LDSM.16.M88.4 R136, [R206+0x4000] ;  /* 0x00400000ce88783b */ /* 0x000eee0000000200 */
        /* <DEDUP_REMOVED lines=30> */
[C---:B--2---:R-:W-:Y:S08]  /*10dd0*/  HMMA.16816.F32.BF16 R44, R180.reuse, R144, R44 ;  /* 0x00000090b42c723c */ /* 0x044ff0000004182c */
[C---:B------:R-:W-:Y:S01]  /*10de0*/  HMMA.16816.F32.BF16 R48, R180.reuse, R146, R48 ;  /* 0x00000092b430723c */ /* 0x040fe20000041830 */
[----:B------:R2:W4:Y:S07]  /*10df0*/  LDSM.16.M88.4 R144, [R3+0x6000] ;  /* 0x006000000390783b */ /* 0x00052e0000000200 */
[C---:B------:R-:W-:Y:S08]  /*10e00*/  HMMA.16816.F32.BF16 R52, R180.reuse, R168, R52 ;  /* 0x000000a8b434723c */ /* 0x040ff00000041834 */
[----:B------:R-:W-:Y:S01]  /*10e10*/  HMMA.16816.F32.BF16 R56, R180, R170, R56 ;  /* 0x000000aab438723c */ /* 0x000fe20000041838 */
[----:B------:R-:W-:Y:S07]  /*10e20*/  LDSM.16.M88.4 R168, [R205+0x1800] ;  /* 0x00180000cda8783b */ /* 0x000fee0000000200 */
[C---:B------:R-:W-:Y:S05]  /*10e30*/  HMMA.16816.F32.BF16 R4, R184.reuse, R176, R4 ;  /* 0x000000b0b804723c */ /* 0x040fea0000041804 */
[----:B--2---:R-:W-:Y:S03]  /*10e40*/  IMAD.MOV.U32 R3, RZ, RZ, R0 ;  /* 0x000000ffff037224 */ /* 0x004fe600078e0000 */
[C---:B------:R-:W-:Y:S01]  /*10e50*/  HMMA.16816.F32.BF16 R8, R184.reuse, R178, R8 ;  /* 0x000000b2b808723c */ /* 0x040fe20000041808 */
[----:B------:R-:W-:Y:S07]  /*10e60*/  LDSM.16.M88.4 R176, [R205+0x2000] ;  /* 0x00200000cdb0783b */ /* 0x000fee0000000200 */
[C---:B-----5:R-:W-:Y:S08]  /*10e70*/  HMMA.16816.F32.BF16 R12, R184.reuse, R152, R12 ;  /* 0x00000098b80c723c */ /* 0x060ff0000004180c */
[C---:B------:R-:W-:Y:S01]  /*10e80*/  HMMA.16816.F32.BF16 R16, R184.reuse, R154, R16 ;  /* 0x0000009ab810723c */ /* 0x040fe20000041810 */
[----:B------:R-:W-:Y:S07]  /*10e90*/  LDSM.16.M88.4 R152, [R205+0x800] ;  /* 0x00080000cd98783b */ /* 0x000fee0000000200 */
[C---:B---3--:R-:W-:Y:S08]  /*10ea0*/  HMMA.16816.F32.BF16 R20, R184.reuse, R136, R20 ;  /* 0x00000088b814723c */ /* 0x048ff00000041814 */
[C---:B------:R-:W-:Y:S01]  /*10eb0*/  HMMA.16816.F32.BF16 R24, R184.reuse, R138, R24 ;  /* 0x0000008ab818723c */ /* 0x040fe20000041818 */
[----:B------:R-:W2:Y:S07]  /*10ec0*/  LDSM.16.M88.4 R136, [R205] ;  /* 0x00000000cd88783b */ /* 0x000eae0000000200 */
[C---:B------:R-:W-:Y:S08]  /*10ed0*/  HMMA.16816.F32.BF16 R28, R184.reuse, R188, R28 ;  /* 0x000000bcb81c723c */ /* 0x040ff0000004181c */
[C---:B------:R-:W-:Y:S01]  /*10ee0*/  HMMA.16816.F32.BF16 R32, R184.reuse, R190, R32 ;  /* 0x000000beb820723c */ /* 0x040fe20000041820 */
[----:B------:R-:W3:Y:S01]  /*10ef0*/  LDSM.16.M88.4 R188, [R205+0x2800] ;  /* 0x00280000cdbc783b */ /* 0x000ee20000000200 */
[----:B------:R-:W-:Y:S05]  /*10f00*/  DEPBAR.LE SB0, 0x0 ;  /* 0x000080000000791a */ /* 0x000fea0000000000 */
[----:B------:R-:W-:Y:S01]  /*10f10*/  BAR.SYNC.DEFER_BLOCKING 0x0 ;  /* 0x0000000000007b1d */ /* 0x000fe20000010000 */
[C---:B-1----:R-:W-:Y:S08]  /*10f20*/  HMMA.16816.F32.BF16 R36, R184.reuse, R140, R36 ;  /* 0x0000008cb824723c */ /* 0x042ff00000041824 */
[C---:B------:R-:W-:Y:S08]  /*10f30*/  HMMA.16816.F32.BF16 R40, R184.reuse, R142, R40 ;  /* 0x0000008eb828723c */ /* 0x040ff00000041828 */
[C---:B----4-:R-:W-:Y:S08]  /*10f40*/  HMMA.16816.F32.BF16 R44, R184.reuse, R144, R44 ;  /* 0x00000090b82c723c */ /* 0x050ff0000004182c */
[C---:B------:R-:W-:Y:S08]  /*10f50*/  HMMA.16816.F32.BF16 R48, R184.reuse, R146, R48 ;  /* 0x00000092b830723c */ /* 0x040ff00000041830 */
[C---:B------:R-:W-:Y:S08]  /*10f60*/  HMMA.16816.F32.BF16 R52, R184.reuse, R148, R52 ;  /* 0x00000094b834723c */ /* 0x040ff00000041834 */
[----:B------:R-:W-:Y:S08]  /*10f70*/  HMMA.16816.F32.BF16 R56, R184, R150, R56 ;  /* 0x00000096b838723c */ /* 0x000ff00000041838 */
        /* <DEDUP_REMOVED lines=12> */
[C---:B------:R-:W-:Y:S08]  /*11040*/  HMMA.16816.F32.BF16 R52, R192.reuse, R196, R52 ;  /* 0x000000c4c034723c */ /* 0x040ff00000041834 */
[----:B------:R-:W-:Y:S01]  /*11050*/  HMMA.16816.F32.BF16 R56, R192, R198, R56 ;  /* 0x000000c6c038723c */ /* 0x000fe20000041838 */
[----:B------:R-:W-:Y:S07]  /*11060*/  @!UPT UIADD3 URZ, URZ, URZ, URZ ;  /* 0x0000003f3f3ff290 */ /* 0x000fee000fffe03f */
[----:B------:R-:W-:-:S11]  /*11070*/  @!P0 BRA `(.L_x_1671) ;  /* 0x0000034000008947 */ /* 0x000fd60003800000 */
[----:B------:R-:W-:Y:S02]  /*11080*/  IADD3 R126, R244, -0x1, RZ ;  /* 0xfffffffff47e7810 */ /* 0x000fe40007ffe0ff */
[C---:B------:R-:W-:Y:S02]  /*11090*/  ISETP.GE.AND P2, PT, R221.reuse, 0x21, PT ;  /* 0x00000021dd00780c */ /* 0x040fe40003f46270 */
[----:B------:R-:W-:Y:S01]  /*110a0*/  SHF.R.S32.HI R125, RZ, 0x1f, R126 ;  /* 0x0000001fff7d7819 */ /* 0x000fe2000001147e */
[C---:B------:R-:W-:Y:S01]  /*110b0*/  IMAD.WIDE.U32 R140, R126.reuse, c[0x0][0x1e0], RZ ;  /* 0x000078007e8c7a25 */ /* 0x040fe200078e00ff */
[C---:B------:R-:W-:Y:S02]  /*110c0*/  ISETP.GE.AND P1, PT, R221.reuse, 0x41, PT ;  /* 0x00000041dd00780c */ /* 0x040fe40003f26270 */
[----:B------:R-:W-:Y:S01]  /*110d0*/  ISETP.GE.AND P3, PT, R221, 0x1, PT ;  /* 0x00000001dd00780c */ /* 0x000fe20003f66270 */
[----:B------:R-:W-:Y:S04]  /*110e0*/  IMAD R125, R125, c[0x0][0x1e0], RZ ;  /* 0x000078007d7d7a24 */ /* 0x000fe800078e02ff */
[----:B------:R-:W-:Y:S02]  /*110f0*/  IMAD R125, R126, c[0x0][0x1e4], R125 ;  /* 0x000079007e7d7a24 */ /* 0x000fe400078e027d */
[----:B------:R-:W-:Y:S02]  /*11100*/  @P2 IMAD.MOV.U32 R136, RZ, RZ, c[0x0][0x1e4] ;  /* 0x00007900ff882624 */ /* 0x000fe400078e00ff */
[----:B------:R-:W-:Y:S02]  /*11110*/  IMAD.IADD R126, R141, 0x1, R125 ;  /* 0x000000018d7e7824 */ /* 0x000fe400078e027d */
[----:B------:R-:W-:Y:S04]  /*11120*/  IMAD.WIDE.U32 R140, R140, 0x70, RZ ;  /* 0x000000708c8c7825 */ /* 0x000fe800078e00ff */
[----:B------:R-:W-:Y:S02]  /*11130*/  IMAD R126, R126, 0x70, RZ ;  /* 0x000000707e7e7824 */ /* 0x000fe400078e02ff */
[----:B------:R-:W-:Y:S02]  /*11140*/  @P2 IMAD.MOV.U32 R125, RZ, RZ, c[0x0][0x1e0] ;  /* 0x00007800ff7d2624 */ /* 0x000fe400078e00ff */
[----:B------:R-:W-:Y:S02]  /*11150*/  IMAD.IADD R141, R141, 0x1, R126 ;  /* 0x000000018d8d7824 */ /* 0x000fe400078e027e */
[----:B------:R-:W-:Y:S01]  /*11160*/  @P1 IMAD.MOV.U32 R138, RZ, RZ, c[0x0][0x1e4] ;  /* 0x00007900ff8a1624 */ /* 0x000fe200078e00ff */
[CC--:B------:R-:W-:Y:S04]  /*11170*/  @P2 LEA R137, P0, R125.reuse, R140.reuse, 0x5 ;  /* 0x0000008c7d892211 */ /* 0x0c0fe800078028ff */
[-C--:B------:R-:W-:Y:S01]  /*11180*/  @P2 LEA.HI.X R136, R125, R141.reuse, R136, 0x5, P0 ;  /* 0x0000008d7d882211 */ /* 0x080fe200000f2c88 */
[----:B------:R-:W-:Y:S05]  /*11190*/  @P1 IMAD.MOV.U32 R125, RZ, RZ, c[0x0][0x1e0] ;  /* 0x00007800ff7d1624 */ /* 0x000fea00078e00ff */
        /* <DEDUP_REMOVED lines=34> */
.L_x_1671:
[----:B------:R-:W-:Y:S05]  /*113c0*/  BSYNC B0 ;  /* 0x0000000000007941 */ /* 0x000fea0003800000 */
.L_x_1670:
[----:B-1----:R-:W-:Y:S01]  /*113d0*/  FMNMX.FTZ R137, R4, R0, !PT ;  /* 0x0000000004897209 */ /* 0x002fe20007810000 */
        /* <DEDUP_REMOVED lines=58> */
[----:B------:R-:W-:Y:S01]  /*11780*/  LOP3.LUT P0, RZ, R234, 0x1, RZ, 0xc0, !PT ;  /* 0x00000001eaff7812 */ /* 0x000fe2000780c0ff */
[----:B------:R-:W-:Y:S01]  /*11790*/  SHFL.BFLY PT, R125, R137, 0x2, 0x1f ;  /* 0x0c401f00897d7f89 */ /* 0x000fe200000e0000 */
[----:B------:R-:W-:Y:S07]  /*117a0*/  IADD3 R244, R244, -0x1, RZ ;  /* 0xfffffffff4f47810 */ /* 0x000fee0007ffe0ff */
[----:B------:R-:W1:Y:S02]  /*117b0*/  SHFL.BFLY PT, R0, R126, 0x2, 0x1f ;  /* 0x0c401f007e007f89 */ /* 0x000e6400000e0000 */
[----:B-1----:R-:W-:Y:S02]  /*117c0*/  FMNMX.FTZ R126, R126, R0, !PT ;  /* 0x000000007e7e7209 */ /* 0x002fe40007810000 */
[----:B------:R-:W-:Y:S04]  /*117d0*/  FMNMX.FTZ R137, R137, R125, !PT ;  /* 0x0000007d89897209 */ /* 0x000fe80007810000 */
[----:B------:R-:W1:Y:S08]  /*117e0*/  SHFL.BFLY PT, R125, R126, 0x1, 0x1f ;  /* 0x0c201f007e7d7f89 */ /* 0x000e7000000e0000 */
[----:B------:R-:W2:Y:S01]  /*117f0*/  SHFL.BFLY PT, R136, R137, 0x1, 0x1f ;  /* 0x0c201f0089887f89 */ /* 0x000ea200000e0000 */
[----:B-1----:R-:W-:Y:S05]  /*11800*/  FMNMX.FTZ R125, R126, R125, !PT ;  /* 0x0000007d7e7d7209 */ /* 0x002fea0007810000 */
[C---:B------:R-:W-:Y:S02]  /*11810*/  FMUL.FTZ R155, R125.reuse, c[0x0][0x2d0] ;  /* 0x0000b4007d9b7a20 */ /* 0x040fe40000410000 */
[----:B------:R-:W-:Y:S01]  /*11820*/  FADD.FTZ R2, -R125, R2 ;  /* 0x000000027d027221 */ /* 0x000fe20000010100 */
[----:B--2---:R-:W-:Y:S01]  /*11830*/  FMNMX.FTZ R0, R137, R136, !PT ;  /* 0x0000008889007209 */ /* 0x004fe20007810000 */
[--C-:B------:R-:W-:Y:S01]  /*11840*/  FFMA.FTZ R153, R10, c[0x0][0x2d0], -R155.reuse ;  /* 0x0000b4000a997a23 */ /* 0x100fe2000001089b */
[----:B------:R-:W1:Y:S01]  /*11850*/  LDSM.16.MT88.4 R136, [R202] ;  /* 0x00000000ca88783b */ /* 0x000e620000004200 */
[----:B------:R-:W-:Y:S02]  /*11860*/  FFMA.FTZ R154, R11, c[0x0][0x2d0], -R155 ;  /* 0x0000b4000b9a7a23 */ /* 0x000fe4000001089b */
[C---:B------:R-:W-:Y:S02]  /*11870*/  FMUL.FTZ R156, R0.reuse, c[0x0][0x2d0] ;  /* 0x0000b400009c7a20 */ /* 0x040fe40000410000 */
[----:B------:R-:W-:Y:S01]  /*11880*/  FADD.FTZ R3, -R0, R3 ;  /* 0x0000000300037221 */ /* 0x000fe20000010100 */
[----:B------:R-:W-:Y:S01]  /*11890*/  MUFU.EX2 R153, R153 ;  /* 0x0000009900997308 */ /* 0x000fe20000000800 */
[--C-:B------:R-:W-:Y:S02]  /*118a0*/  FFMA.FTZ R149, R8, c[0x0][0x2d0], -R156.reuse ;  /* 0x0000b40008957a23 */ /* 0x100fe4000001089c */
[--C-:B------:R-:W-:Y:S02]  /*118b0*/  FFMA.FTZ R150, R9, c[0x0][0x2d0], -R156.reuse ;  /* 0x0000b40009967a23 */ /* 0x100fe4000001089c */
[----:B------:R-:W-:Y:S02]  /*118c0*/  FMUL.FTZ R3, R3, c[0x0][0x2d0] ;  /* 0x0000b40003037a20 */ /* 0x000fe40000410000 */
[----:B------:R-:W-:Y:S02]  /*118d0*/  FMUL.FTZ R2, R2, c[0x0][0x2d0] ;  /* 0x0000b40002027a20 */ /* 0x000fe40000410000 */
        /* <DEDUP_REMOVED lines=10> */
[----:B------:R-:W-:Y:S01]  /*11980*/  LDSM.16.MT88.4 R20, [R201+0x4000] ;  /* 0x00400000c914783b */ /* 0x000fe20000004200 */
[--C-:B------:R-:W-:Y:S02]  /*11990*/  FFMA.FTZ R177, R24, c[0x0][0x2d0], -R156.reuse ;  /* 0x0000b40018b17a23 */ /* 0x100fe4000001089c */
[--C-:B------:R-:W-:Y:S02]  /*119a0*/  FFMA.FTZ R178, R25, c[0x0][0x2d0], -R156.reuse ;  /* 0x0000b40019b27a23 */ /* 0x100fe4000001089c */
[----:B------:R-:W3:Y:S01]  /*119b0*/  MUFU.EX2 R2, R2 ;  /* 0x0000000200027308 */ /* 0x000ee20000000800 */
[--C-:B------:R-:W-:Y:S02]  /*119c0*/  FFMA.FTZ R179, R26, c[0x0][0x2d0], -R155.reuse ;  /* 0x0000b4001ab37a23 */ /* 0x100fe4000001089b */
[--C-:B------:R-:W-:Y:S02]  /*119d0*/  FFMA.FTZ R188, R27, c[0x0][0x2d0], -R155.reuse ;  /* 0x0000b4001bbc7a23 */ /* 0x100fe4000001089b */
[----:B------:R-:W-:Y:S01]  /*119e0*/  LDSM.16.MT88.4 R24, [R201+0x1000] ;  /* 0x00100000c918783b */ /* 0x000fe20000004200 */
[--C-:B------:R-:W-:Y:S02]  /*119f0*/  FFMA.FTZ R189, R36, c[0x0][0x2d0], -R156.reuse ;  /* 0x0000b40024bd7a23 */ /* 0x100fe4000001089c */
[--C-:B------:R-:W-:Y:S02]  /*11a00*/  FFMA.FTZ R190, R37, c[0x0][0x2d0], -R156.reuse ;  /* 0x0000b40025be7a23 */ /* 0x100fe4000001089c */
[----:B------:R-:W-:Y:S01]  /*11a10*/  MUFU.EX2 R126, R126 ;  /* 0x0000007e007e7308 */ /* 0x000fe20000000800 */
[--C-:B------:R-:W-:Y:S02]  /*11a20*/  FFMA.FTZ R191, R38, c[0x0][0x2d0], -R155.reuse ;  /* 0x0000b40026bf7a23 */ /* 0x100fe4000001089b */
[--C-:B------:R-:W-:Y:S02]  /*11a30*/  FFMA.FTZ R196, R39, c[0x0][0x2d0], -R155.reuse ;  /* 0x0000b40027c47a23 */ /* 0x100fe4000001089b */
[C---:B--2---:R-:W-:Y:S01]  /*11a40*/  FMUL.FTZ R4, R3.reuse, R120 ;  /* 0x0000007803047220 */ /* 0x044fe20000410000 */
[----:B------:R-:W-:Y:S01]  /*11a50*/  LDSM.16.MT88.4 R36, [R127+0x5000] ;  /* 0x005000007f24783b */ /* 0x000fe20000004200 */
[C---:B------:R-:W-:Y:S02]  /*11a60*/  FMUL.FTZ R5, R3.reuse, R121 ;  /* 0x0000007903057220 */ /* 0x040fe40000410000 */
[C---:B------:R-:W-:Y:S01]  /*11a70*/  FMUL.FTZ R8, R3.reuse, R116 ;  /* 0x0000007403087220 */ /* 0x040fe20000410000 */
[----:B------:R-:W2:Y:S01]  /*11a80*/  MUFU.EX2 R148, R148 ;  /* 0x0000009400947308 */ /* 0x000ea20000000800 */
[C---:B------:R-:W-:Y:S02]  /*11a90*/  FMUL.FTZ R9, R3.reuse, R117 ;  /* 0x0000007503097220 */ /* 0x040fe40000410000 */
[C---:B------:R-:W-:Y:S02]  /*11aa0*/  FMUL.FTZ R60, R3.reuse, R60 ;  /* 0x0000003c033c7220 */ /* 0x040fe40000410000 */
[C---:B---3--:R-:W-:Y:S02]  /*11ab0*/  FMUL.FTZ R6, R2.reuse, R122 ;  /* 0x0000007a02067220 */ /* 0x048fe40000410000 */
[C---:B------:R-:W-:Y:S02]  /*11ac0*/  FMUL.FTZ R7, R2.reuse, R123 ;  /* 0x0000007b02077220 */ /* 0x040fe40000410000 */
[C---:B------:R-:W-:Y:S01]  /*11ad0*/  FMUL.FTZ R10, R2.reuse, R118 ;  /* 0x00000076020a7220 */ /* 0x040fe20000410000 */
[----:B------:R-:W3:Y:S01]  /*11ae0*/  MUFU.EX2 R150, R150 ;  /* 0x0000009600967308 */ /* 0x000ee20000000800 */
[C---:B------:R-:W-:Y:S02]  /*11af0*/  FMUL.FTZ R11, R2.reuse, R119 ;  /* 0x00000077020b7220 */ /* 0x040fe40000410000 */
[----:B------:R-:W4:Y:S01]  /*11b00*/  LDSM.16.MT88.4 R116, [R127] ;  /* 0x000000007f74783b */ /* 0x000f220000004200 */
[C---:B------:R-:W-:Y:S02]  /*11b10*/  FMUL.FTZ R61, R3.reuse, R61 ;  /* 0x0000003d033d7220 */ /* 0x040fe40000410000 */
[C---:B------:R-:W-:Y:S02]  /*11b20*/  FMUL.FTZ R62, R2.reuse, R62 ;  /* 0x0000003e023e7220 */ /* 0x040fe40000410000 */
[----:B------:R-:W-:Y:S02]  /*11b30*/  FMUL.FTZ R63, R2, R63 ;  /* 0x0000003f023f7220 */ /* 0x000fe40000410000 */
[----:B------:R-:W-:Y:S01]  /*11b40*/  MUFU.EX2 R151, R151 ;  /* 0x0000009700977308 */ /* 0x000fe20000000800 */
[C---:B------:R-:W-:Y:S02]  /*11b50*/  FMUL.FTZ R64, R3.reuse, R64 ;  /* 0x0000004003407220 */ /* 0x040fe40000410000 */
[C---:B------:R-:W-:Y:S01]  /*11b60*/  FMUL.FTZ R65, R3.reuse, R65 ;  /* 0x0000004103417220 */ /* 0x040fe20000410000 */
[----:B--2---:R-:W-:Y:S01]  /*11b70*/  F2FP.BF16.PACK_AB R120, R148, R126 ;  /* 0x0000007e9478723e */ /* 0x004fe200000010ff */
[C---:B------:R-:W-:Y:S02]  /*11b80*/  FMUL.FTZ R66, R2.reuse, R66 ;  /* 0x0000004202427220 */ /* 0x040fe40000410000 */
[C---:B------:R-:W-:Y:S02]  /*11b90*/  FMUL.FTZ R67, R2.reuse, R67 ;  /* 0x0000004302437220 */ /* 0x040fe40000410000 */
[C---:B------:R-:W-:Y:S01]  /*11ba0*/  FMUL.FTZ R68, R3.reuse, R68 ;  /* 0x0000004403447220 */ /* 0x040fe20000410000 */
[----:B------:R-:W2:Y:S01]  /*11bb0*/  MUFU.EX2 R152, R152 ;  /* 0x0000009800987308 */ /* 0x000ea20000000800 */
[C---:B------:R-:W-:Y:S02]  /*11bc0*/  FMUL.FTZ R69, R3.reuse, R69 ;  /* 0x0000004503457220 */ /* 0x040fe40000410000 */
[----:B------:R-:W-:Y:S01]  /*11bd0*/  FMUL.FTZ R70, R2, R70 ;  /* 0x0000004602467220 */ /* 0x000fe20000410000 */
[----:B---3--:R-:W-:Y:S01]  /*11be0*/  F2FP.BF16.PACK_AB R122, R150, R149 ;  /* 0x00000095967a723e */ /* 0x008fe200000010ff */
[C---:B------:R-:W-:Y:S02]  /*11bf0*/  FMUL.FTZ R71, R2.reuse, R71 ;  /* 0x0000004702477220 */ /* 0x040fe40000410000 */
[C---:B------:R-:W-:Y:S02]  /*11c00*/  FMUL.FTZ R72, R3.reuse, R72 ;  /* 0x0000004803487220 */ /* 0x040fe40000410000 */
[----:B------:R-:W-:Y:S01]  /*11c10*/  FMUL.FTZ R73, R3, R73 ;  /* 0x0000004903497220 */ /* 0x000fe20000410000 */
[----:B------:R-:W3:Y:S01]  /*11c20*/  MUFU.EX2 R154, R154 ;  /* 0x0000009a009a7308 */ /* 0x000ee20000000800 */
[C---:B------:R-:W-:Y:S02]  /*11c30*/  FMUL.FTZ R74, R2.reuse, R74 ;  /* 0x0000004a024a7220 */ /* 0x040fe40000410000 */
[----:B------:R-:W-:Y:S02]  /*11c40*/  FMUL.FTZ R75, R2, R75 ;  /* 0x0000004b024b7220 */ /* 0x000fe40000410000 */
[--C-:B------:R-:W-:Y:S02]  /*11c50*/  FFMA.FTZ R197, R40, c[0x0][0x2d0], -R156.reuse ;  /* 0x0000b40028c57a23 */ /* 0x100fe4000001089c */
[--C-:B------:R-:W-:Y:S02]  /*11c60*/  FFMA.FTZ R198, R41, c[0x0][0x2d0], -R156.reuse ;  /* 0x0000b40029c67a23 */ /* 0x100fe4000001089c */
[--C-:B------:R-:W-:Y:S01]  /*11c70*/  FFMA.FTZ R42, R42, c[0x0][0x2d0], -R155.reuse ;  /* 0x0000b4002a2a7a23 */ /* 0x100fe2000001089b */
[----:B------:R-:W-:Y:S01]  /*11c80*/  MUFU.EX2 R169, R169 ;  /* 0x000000a900a97308 */ /* 0x000fe20000000800 */
[--C-:B------:R-:W-:Y:S02]  /*11c90*/  FFMA.FTZ R199, R46, c[0x0][0x2d0], -R155.reuse ;  /* 0x0000b4002ec77a23 */ /* 0x100fe4000001089b */
[--C-:B------:R-:W-:Y:S01]  /*11ca0*/  FFMA.FTZ R47, R47, c[0x0][0x2d0], -R155.reuse ;  /* 0x0000b4002f2f7a23 */ /* 0x100fe2000001089b */
[----:B--2---:R-:W-:Y:S01]  /*11cb0*/  F2FP.BF16.PACK_AB R121, R152, R151 ;  /* 0x000000979879723e */ /* 0x004fe200000010ff */
[--C-:B------:R-:W-:Y:S02]  /*11cc0*/  FFMA.FTZ R48, R48, c[0x0][0x2d0], -R156.reuse ;  /* 0x0000b40030307a23 */ /* 0x100fe4000001089c */
[--C-:B------:R-:W-:Y:S02]  /*11cd0*/  FFMA.FTZ R49, R49, c[0x0][0x2d0], -R156.reuse ;  /* 0x0000b40031317a23 */ /* 0x100fe4000001089c */
[--C-:B------:R-:W-:Y:S01]  /*11ce0*/  FFMA.FTZ R50, R50, c[0x0][0x2d0], -R155.reuse ;  /* 0x0000b40032327a23 */ /* 0x100fe2000001089b */
[----:B------:R-:W-:Y:S01]  /*11cf0*/  MUFU.EX2 R170, R170 ;  /* 0x000000aa00aa7308 */ /* 0x000fe20000000800 */
[--C-:B------:R-:W-:Y:S02]  /*11d00*/  FFMA.FTZ R51, R51, c[0x0][0x2d0], -R155.reuse ;  /* 0x0000b40033337a23 */ /* 0x100fe4000001089b */
[C---:B------:R-:W-:Y:S01]  /*11d10*/  FMUL.FTZ R76, R3.reuse, R76 ;  /* 0x0000004c034c7220 */ /* 0x040fe20000410000 */
[----:B---3--:R-:W-:Y:S01]  /*11d20*/  F2FP.BF16.PACK_AB R123, R154, R153 ;  /* 0x000000999a7b723e */ /* 0x008fe200000010ff */
[C---:B------:R-:W-:Y:S02]  /*11d30*/  FMUL.FTZ R77, R3.reuse, R77 ;  /* 0x0000004d034d7220 */ /* 0x040fe40000410000 */
[C---:B------:R-:W-:Y:S02]  /*11d40*/  FMUL.FTZ R78, R2.reuse, R78 ;  /* 0x0000004e024e7220 */ /* 0x040fe40000410000 */
[C---:B------:R-:W-:Y:S01]  /*11d50*/  FMUL.FTZ R79, R2.reuse, R79 ;  /* 0x0000004f024f7220 */ /* 0x040fe20000410000 */
[----:B------:R-:W-:Y:S01]  /*11d60*/  MUFU.EX2 R171, R171 ;  /* 0x000000ab00ab7308 */ /* 0x000fe20000000800 */
[C---:B-1----:R-:W-:Y:S05]  /*11d70*/  HMMA.16816.F32.BF16 R4, R120.reuse, R136, R4 ;  /* 0x000000887804723c */ /* 0x042fea0000041804 */
[C---:B------:R-:W-:Y:S02]  /*11d80*/  FMUL.FTZ R80, R3.reuse, R80 ;  /* 0x0000005003507220 */ /* 0x040fe40000410000 */
[C---:B------:R-:W-:Y:S01]  /*11d90*/  FMUL.FTZ R81, R3.reuse, R81 ;  /* 0x0000005103517220 */ /* 0x040fe20000410000 */
[C---:B------:R-:W-:Y:S01]  /*11da0*/  HMMA.16816.F32.BF16 R8, R120.reuse, R138, R8 ;  /* 0x0000008a7808723c */ /* 0x040fe20000041808 */
[----:B------:R-:W1:Y:S01]  /*11db0*/  LDSM.16.MT88.4 R136, [R202+0x3800] ;  /* 0x00380000ca88783b */ /* 0x000e620000004200 */
        /* <DEDUP_REMOVED lines=8> */
[----:B------:R-:W2:Y:S03]  /*11e40*/  LDSM.16.MT88.4 R140, [R201+0x3800] ;  /* 0x00380000c98c783b */ /* 0x000ea60000004200 */
[C---:B------:R-:W-:Y:S02]  /*11e50*/  FMUL.FTZ R86, R2.reuse, R86 ;  /* 0x0000005602567220 */ /* 0x040fe40000410000 */
[C---:B------:R-:W-:Y:S01]  /*11e60*/  FMUL.FTZ R87, R2.reuse, R87 ;  /* 0x0000005702577220 */ /* 0x040fe20000410000 */
[----:B------:R-:W-:Y:S01]  /*11e70*/  MUFU.EX2 R178, R178 ;  /* 0x000000b200b27308 */ /* 0x000fe20000000800 */
[C---:B------:R-:W-:Y:S04]  /*11e80*/  HMMA.16816.F32.BF16 R68, R120.reuse, R144, R68 ;  /* 0x000000907844723c */ /* 0x040fe80000041844 */
[C---:B------:R-:W-:Y:S02]  /*11e90*/  FMUL.FTZ R88, R3.reuse, R88 ;  /* 0x0000005803587220 */ /* 0x040fe40000410000 */
[C---:B------:R-:W-:Y:S02]  /*11ea0*/  FMUL.FTZ R89, R3.reuse, R89 ;  /* 0x0000005903597220 */ /* 0x040fe40000410000 */
[C---:B------:R-:W-:Y:S01]  /*11eb0*/  HMMA.16816.F32.BF16 R72, R120.reuse, R146, R72 ;  /* 0x000000927848723c */ /* 0x040fe20000041848 */
[----:B------:R-:W-:Y:S03]  /*11ec0*/  MUFU.EX2 R179, R179 ;  /* 0x000000b300b37308 */ /* 0x000fe60000000800 */
[C---:B------:R-:W-:Y:S02]  /*11ed0*/  FMUL.FTZ R90, R2.reuse, R90 ;  /* 0x0000005a025a7220 */ /* 0x040fe40000410000 */
[----:B------:R-:W-:Y:S02]  /*11ee0*/  FMUL.FTZ R91, R2, R91 ;  /* 0x0000005b025b7220 */ /* 0x000fe40000410000 */
[C---:B----4-:R-:W-:Y:S03]  /*11ef0*/  HMMA.16816.F32.BF16 R76, R120.reuse, R116, R76 ;  /* 0x00000074784c723c */ /* 0x050fe6000004184c */
[----:B------:R-:W-:Y:S01]  /*11f00*/  MUFU.EX2 R188, R188 ;  /* 0x000000bc00bc7308 */ /* 0x000fe20000000800 */
[--C-:B------:R-:W-:Y:S02]  /*11f10*/  FFMA.FTZ R144, R12, c[0x0][0x2d0], -R156.reuse ;  /* 0x0000b4000c907a23 */ /* 0x100fe4000001089c */
[----:B------:R-:W-:Y:S02]  /*11f20*/  FMUL.FTZ R12, R3, R112 ;  /* 0x00000070030c7220 */ /* 0x000fe40000410000 */
[C---:B------:R-:W-:Y:S01]  /*11f30*/  HMMA.16816.F32.BF16 R80, R120.reuse, R118, R80 ;  /* 0x000000767850723c */ /* 0x040fe20000041850 */
[----:B------:R-:W3:Y:S03]  /*11f40*/  LDSM.16.MT88.4 R116, [R200+0x3800] ;  /* 0x00380000c874783b */ /* 0x000ee60000004200 */
[--C-:B------:R-:W-:Y:S01]  /*11f50*/  FFMA.FTZ R145, R13, c[0x0][0x2d0], -R156.reuse ;  /* 0x0000b4000d917a23 */ /* 0x100fe2000001089c */
[----:B------:R-:W-:Y:S01]  /*11f60*/  MUFU.EX2 R144, R144 ;  /* 0x0000009000907308 */ /* 0x000fe20000000800 */
[----:B------:R-:W-:Y:S02]  /*11f70*/  FMUL.FTZ R13, R3, R113 ;  /* 0x00000071030d7220 */ /* 0x000fe40000410000 */
[C---:B-1----:R-:W-:Y:S04]  /*11f80*/  HMMA.16816.F32.BF16 R84, R120.reuse, R136, R84 ;  /* 0x000000887854723c */ /* 0x042fe80000041854 */
[--C-:B------:R-:W-:Y:S02]  /*11f90*/  FFMA.FTZ R146, R14, c[0x0][0x2d0], -R155.reuse ;  /* 0x0000b4000e927a23 */ /* 0x100fe4000001089b */
[C---:B------:R-:W-:Y:S01]  /*11fa0*/  FMUL.FTZ R14, R2.reuse, R114 ;  /* 0x00000072020e7220 */ /* 0x040fe20000410000 */
[----:B------:R-:W1:Y:S01]  /*11fb0*/  MUFU.EX2 R145, R145 ;  /* 0x0000009100917308 */ /* 0x000e620000000800 */
[C---:B------:R-:W-:Y:S01]  /*11fc0*/  HMMA.16816.F32.BF16 R88, R120.reuse, R138, R88 ;  /* 0x0000008a7858723c */ /* 0x040fe20000041858 */
[----:B------:R-:W-:Y:S03]  /*11fd0*/  LDSM.16.MT88.4 R136, [R202+0x800] ;  /* 0x00080000ca88783b */ /* 0x000fe60000004200 */
[--C-:B------:R-:W-:Y:S02]  /*11fe0*/  FFMA.FTZ R147, R15, c[0x0][0x2d0], -R155.reuse ;  /* 0x0000b4000f937a23 */ /* 0x100fe4000001089b */
[C---:B------:R-:W-:Y:S02]  /*11ff0*/  FMUL.FTZ R15, R2.reuse, R115 ;  /* 0x00000073020f7220 */ /* 0x040fe40000410000 */
[C---:B------:R-:W-:Y:S01]  /*12000*/  FMUL.FTZ R92, R3.reuse, R92 ;  /* 0x0000005c035c7220 */ /* 0x040fe20000410000 */
[----:B------:R-:W4:Y:S01]  /*12010*/  LDSM.16.MT88.4 R112, [R127+0x3800] ;  /* 0x003800007f70783b */ /* 0x000f220000004200 */
[----:B------:R-:W-:Y:S02]  /*12020*/  MUFU.EX2 R146, R146 ;  /* 0x0000009200927308 */ /* 0x000fe40000000800 */
[C---:B------:R-:W-:Y:S01]  /*12030*/  FMUL.FTZ R93, R3.reuse, R93 ;  /* 0x0000005d035d7220 */ /* 0x040fe20000410000 */
[C---:B--2---:R-:W-:Y:S03]  /*12040*/  HMMA.16816.F32.BF16 R12, R120.reuse, R140, R12 ;  /* 0x0000008c780c723c */ /* 0x044fe6000004180c */
[C---:B------:R-:W-:Y:S02]  /*12050*/  FMUL.FTZ R94, R2.reuse, R94 ;  /* 0x0000005e025e7220 */ /* 0x040fe40000410000 */
[C---:B------:R-:W-:Y:S02]  /*12060*/  FMUL.FTZ R95, R2.reuse, R95 ;  /* 0x0000005f025f7220 */ /* 0x040fe40000410000 */
[C---:B------:R-:W-:Y:S01]  /*12070*/  FMUL.FTZ R96, R3.reuse, R96 ;  /* 0x0000006003607220 */ /* 0x040fe20000410000 */
[----:B------:R-:W2:Y:S01]  /*12080*/  MUFU.EX2 R147, R147 ;  /* 0x0000009300937308 */ /* 0x000ea20000000800 */
[----:B------:R-:W-:Y:S03]  /*12090*/  FMUL.FTZ R97, R3, R97 ;  /* 0x0000006103617220 */ /* 0x000fe60000410000 */
[C---:B------:R-:W-:Y:S01]  /*120a0*/  HMMA.16816.F32.BF16 R92, R120.reuse, R142, R92 ;  /* 0x0000008e785c723c */ /* 0x040fe2000004185c */
[----:B------:R-:W-:Y:S02]  /*120b0*/  LDSM.16.MT88.4 R140, [R127+0x4000] ;  /* 0x004000007f8c783b */ /* 0x000fe40000004200 */
[C---:B------:R-:W-:Y:S02]  /*120c0*/  FMUL.FTZ R98, R2.reuse, R98 ;  /* 0x0000006202627220 */ /* 0x040fe40000410000 */
[----:B------:R-:W-:Y:S01]  /*120d0*/  FMUL.FTZ R99, R2, R99 ;  /* 0x0000006302637220 */ /* 0x000fe20000410000 */
[----:B------:R-:W-:Y:S01]  /*120e0*/  MUFU.EX2 R189, R189 ;  /* 0x000000bd00bd7308 */ /* 0x000fe20000000800 */
[--C-:B------:R-:W-:Y:S02]  /*120f0*/  FFMA.FTZ R157, R16, c[0x0][0x2d0], -R156.reuse ;  /* 0x0000b400109d7a23 */ /* 0x100fe4000001089c */
[--C-:B------:R-:W-:Y:S03]  /*12100*/  FFMA.FTZ R158, R17, c[0x0][0x2d0], -R156.reuse ;  /* 0x0000b400119e7a23 */ /* 0x100fe6000001089c */
[C---:B---3--:R-:W-:Y:S03]  /*12110*/  HMMA.16816.F32.BF16 R96, R120.reuse, R116, R96 ;  /* 0x000000747860723c */ /* 0x048fe60000041860 */
[--C-:B------:R-:W-:Y:S01]  /*12120*/  FFMA.FTZ R159, R18, c[0x0][0x2d0], -R155.reuse ;  /* 0x0000b400129f7a23 */ /* 0x100fe2000001089b */
[----:B------:R-:W-:Y:S01]  /*12130*/  MUFU.EX2 R157, R157 ;  /* 0x0000009d009d7308 */ /* 0x000fe20000000800 */
[--C-:B------:R-:W-:Y:S02]  /*12140*/  FFMA.FTZ R168, R19, c[0x0][0x2d0], -R155.reuse ;  /* 0x0000b40013a87a23 */ /* 0x100fe4000001089b */
[C---:B------:R-:W-:Y:S02]  /*12150*/  FMUL.FTZ R100, R3.reuse, R100 ;  /* 0x0000006403647220 */ /* 0x040fe40000410000 */
[C---:B------:R-:W-:Y:S03]  /*12160*/  FMUL.FTZ R101, R3.reuse, R101 ;  /* 0x0000006503657220 */ /* 0x040fe60000410000 */
[C---:B------:R-:W-:Y:S02]  /*12170*/  FMUL.FTZ R102, R2.reuse, R102 ;  /* 0x0000006602667220 */ /* 0x040fe40000410000 */
[----:B------:R-:W3:Y:S01]  /*12180*/  MUFU.EX2 R158, R158 ;  /* 0x0000009e009e7308 */ /* 0x000ee20000000800 */
[C---:B------:R-:W-:Y:S02]  /*12190*/  FMUL.FTZ R103, R2.reuse, R103 ;  /* 0x0000006702677220 */ /* 0x040fe40000410000 */
[----:B------:R-:W-:Y:S01]  /*121a0*/  FMUL.FTZ R16, R3, R108 ;  /* 0x0000006c03107220 */ /* 0x000fe20000410000 */
[----:B-1----:R-:W-:Y:S01]  /*121b0*/  F2FP.BF16.PACK_AB R108, R145, R144 ;  /* 0x00000090916c723e */ /* 0x002fe200000010ff */
[----:B------:R-:W-:Y:S01]  /*121c0*/  FMUL.FTZ R17, R3, R109 ;  /* 0x0000006d03117220 */ /* 0x000fe20000410000 */
[----:B--2---:R-:W-:Y:S01]  /*121d0*/  F2FP.BF16.PACK_AB R109, R147, R146 ;  /* 0x00000092936d723e */ /* 0x004fe200000010ff */
[C---:B------:R-:W-:Y:S01]  /*121e0*/  FMUL.FTZ R18, R2.reuse, R110 ;  /* 0x0000006e02127220 */ /* 0x040fe20000410000 */
[C---:B------:R-:W-:Y:S01]  /*121f0*/  HMMA.16816.F32.BF16 R100, R120.reuse, R118, R100 ;  /* 0x000000767864723c */ /* 0x040fe20000041864 */
[----:B------:R-:W1:Y:S01]  /*12200*/  LDSM.16.MT88.4 R116, [R201+0x800] ;  /* 0x00080000c974783b */ /* 0x000e620000004200 */
[----:B------:R-:W-:Y:S01]  /*12210*/  MUFU.EX2 R159, R159 ;  /* 0x0000009f009f7308 */ /* 0x000fe20000000800 */
[C---:B------:R-:W-:Y:S02]  /*12220*/  FMUL.FTZ R19, R2.reuse, R111 ;  /* 0x0000006f02137220 */ /* 0x040fe40000410000 */
[C---:B------:R-:W-:Y:S02]  /*12230*/  FMUL.FTZ R104, R3.reuse, R104 ;  /* 0x0000006803687220 */ /* 0x040fe40000410000 */
[----:B------:R-:W-:Y:S02]  /*12240*/  FMUL.FTZ R105, R3, R105 ;  /* 0x0000006903697220 */ /* 0x000fe40000410000 */
[C---:B------:R-:W-:Y:S01]  /*12250*/  FMUL.FTZ R106, R2.reuse, R106 ;  /* 0x0000006a026a7220 */ /* 0x040fe20000410000 */
[C---:B----4-:R-:W-:Y:S02]  /*12260*/  HMMA.16816.F32.BF16 R16, R120.reuse, R112, R16 ;  /* 0x000000707810723c */ /* 0x050fe40000041810 */
[----:B------:R-:W2:Y:S01]  /*12270*/  MUFU.EX2 R168, R168 ;  /* 0x000000a800a87308 */ /* 0x000ea20000000800 */
[----:B------:R-:W-:Y:S02]  /*12280*/  FMUL.FTZ R107, R2, R107 ;  /* 0x0000006b026b7220 */ /* 0x000fe40000410000 */
[--C-:B------:R-:W-:Y:S01]  /*12290*/  FFMA.FTZ R52, R52, c[0x0][0x2d0], -R156.reuse ;  /* 0x0000b40034347a23 */ /* 0x100fe2000001089c */
[----:B---3--:R-:W-:Y:S01]  /*122a0*/  F2FP.BF16.PACK_AB R110, R158, R157 ;  /* 0x0000009d9e6e723e */ /* 0x008fe200000010ff */
[--C-:B------:R-:W-:Y:S02]  /*122b0*/  FFMA.FTZ R53, R53, c[0x0][0x2d0], -R156.reuse ;  /* 0x0000b40035357a23 */ /* 0x100fe4000001089c */
[----:B------:R-:W-:Y:S01]  /*122c0*/  FFMA.FTZ R56, R56, c[0x0][0x2d0], -R156 ;  /* 0x0000b40038387a23 */ /* 0x000fe2000001089c */
[----:B------:R-:W-:Y:S01]  /*122d0*/  HMMA.16816.F32.BF16 R104, R120, R114, R104 ;  /* 0x000000727868723c */ /* 0x000fe20000041868 */
[----:B------:R-:W3:Y:S01]  /*122e0*/  LDSM.16.MT88.4 R112, [R200+0x800] ;  /* 0x00080000c870783b */ /* 0x000ee20000004200 */
[----:B------:R-:W-:Y:S01]  /*122f0*/  MUFU.EX2 R190, R190 ;  /* 0x000000be00be7308 */ /* 0x000fe20000000800 */
[--C-:B------:R-:W-:Y:S02]  /*12300*/  FFMA.FTZ R54, R54, c[0x0][0x2d0], -R155.reuse ;  /* 0x0000b40036367a23 */ /* 0x100fe4000001089b */
[----:B------:R-:W-:Y:S02]  /*12310*/  FFMA.FTZ R55, R55, c[0x0][0x2d0], -R155 ;  /* 0x0000b40037377a23 */ /* 0x000fe4000001089b */
[----:B------:R-:W-:Y:S02]  /*12320*/  FFMA.FTZ R126, R3, R252, R126 ;  /* 0x000000fc037e7223 */ /* 0x000fe4000001007e */
[----:B------:R-:W4:Y:S03]  /*12330*/  LDSM.16.MT88.4 R120, [R127+0x800] ;  /* 0x000800007f78783b */ /* 0x000f260000004200 */
[----:B------:R-:W-:Y:S01]  /*12340*/  MUFU.EX2 R191, R191 ;  /* 0x000000bf00bf7308 */ /* 0x000fe20000000800 */
[----:B------:R-:W-:Y:S02]  /*12350*/  FFMA.FTZ R151, R2, R247, R151 ;  /* 0x000000f702977223 */ /* 0x000fe40000010097 */
[----:B------:R-:W-:Y:S01]  /*12360*/  FADD.FTZ R126, R148, R126 ;  /* 0x0000007e947e7221 */ /* 0x000fe20000010000 */
[----:B--2---:R-:W-:Y:S01]  /*12370*/  F2FP.BF16.PACK_AB R111, R168, R159 ;  /* 0x0000009fa86f723e */ /* 0x004fe200000010ff */
[----:B------:R-:W-:Y:S02]  /*12380*/  FADD.FTZ R151, R152, R151 ;  /* 0x0000009798977221 */ /* 0x000fe40000010000 */
[----:B------:R-:W-:Y:S02]  /*12390*/  FADD.FTZ R126, R149, R126 ;  /* 0x0000007e957e7221 */ /* 0x000fe40000010000 */
[----:B------:R-:W-:Y:S01]  /*123a0*/  FADD.FTZ R151, R153, R151 ;  /* 0x0000009799977221 */ /* 0x000fe20000010000 */
[----:B------:R-:W-:Y:S01]  /*123b0*/  MUFU.EX2 R196, R196 ;  /* 0x000000c400c47308 */ /* 0x000fe20000000800 */
[C---:B------:R-:W-:Y:S05]  /*123c0*/  HMMA.16816.F32.BF16 R4, R108.reuse, R136, R4 ;  /* 0x000000886c04723c */ /* 0x040fea0000041804 */
[----:B------:R-:W-:Y:S02]  /*123d0*/  FADD.FTZ R150, R150, R126 ;  /* 0x0000007e96967221 */ /* 0x000fe40000010000 */
[----:B------:R-:W-:Y:S01]  /*123e0*/  FADD.FTZ R154, R154, R151 ;  /* 0x000000979a9a7221 */ /* 0x000fe20000010000 */
[C---:B------:R-:W-:Y:S01]  /*123f0*/  HMMA.16816.F32.BF16 R8, R108.reuse, R138, R8 ;  /* 0x0000008a6c08723c */ /* 0x040fe20000041808 */
[----:B------:R-:W2:Y:S01]  /*12400*/  LDSM.16.MT88.4 R136, [R202+0x4000] ;  /* 0x00400000ca88783b */ /* 0x000ea20000004200 */
[----:B------:R-:W-:Y:S02]  /*12410*/  MUFU.EX2 R197, R197 ;  /* 0x000000c500c57308 */ /* 0x000fe40000000800 */
[----:B------:R-:W-:Y:S02]  /*12420*/  FADD.FTZ R150, R144, R150 ;  /* 0x0000009690967221 */ /* 0x000fe40000010000 */
[----:B------:R-:W-:Y:S02]  /*12430*/  FADD.FTZ R154, R146, R154 ;  /* 0x0000009a929a7221 */ /* 0x000fe40000010000 */
[C---:B-1----:R-:W-:Y:S04]  /*12440*/  HMMA.16816.F32.BF16 R60, R108.reuse, R116, R60 ;  /* 0x000000746c3c723c */ /* 0x042fe8000004183c */
[----:B------:R-:W-:Y:S01]  /*12450*/  MUFU.EX2 R198, R198 ;  /* 0x000000c600c67308 */ /* 0x000fe20000000800 */
[----:B------:R-:W-:Y:S02]  /*12460*/  FADD.FTZ R145, R145, R150 ;  /* 0x0000009691917221 */ /* 0x000fe40000010000 */
[----:B------:R-:W-:Y:S01]  /*12470*/  FADD.FTZ R147, R147, R154 ;  /* 0x0000009a93937221 */ /* 0x000fe20000010000 */
[C---:B------:R-:W-:Y:S01]  /*12480*/  HMMA.16816.F32.BF16 R64, R108.reuse, R118, R64 ;  /* 0x000000766c40723c */ /* 0x040fe20000041840 */
[----:B------:R-:W1:Y:S03]  /*12490*/  LDSM.16.MT88.4 R116, [R200+0x4000] ;  /* 0x00400000c874783b */ /* 0x000e660000004200 */
[----:B------:R-:W-:Y:S02]  /*124a0*/  FADD.FTZ R145, R157, R145 ;  /* 0x000000919d917221 */ /* 0x000fe40000010000 */
[----:B------:R-:W-:Y:S01]  /*124b0*/  MUFU.EX2 R199, R199 ;  /* 0x000000c700c77308 */ /* 0x000fe20000000800 */
[----:B------:R-:W-:Y:S01]  /*124c0*/  FADD.FTZ R147, R159, R147 ;  /* 0x000000939f937221 */ /* 0x000fe20000010000 */
[C---:B---3--:R-:W-:Y:S04]  /*124d0*/  HMMA.16816.F32.BF16 R68, R108.reuse, R112, R68 ;  /* 0x000000706c44723c */ /* 0x048fe80000041844 */
[----:B------:R-:W-:Y:S02]  /*124e0*/  FADD.FTZ R158, R158, R145 ;  /* 0x000000919e9e7221 */ /* 0x000fe40000010000 */
[----:B------:R-:W-:Y:S02]  /*124f0*/  FADD.FTZ R168, R168, R147 ;  /* 0x00000093a8a87221 */ /* 0x000fe40000010000 */
[C---:B------:R-:W-:Y:S01]  /*12500*/  HMMA.16816.F32.BF16 R72, R108.reuse, R114, R72 ;  /* 0x000000726c48723c */ /* 0x040fe20000041848 */
[----:B------:R-:W3:Y:S01]  /*12510*/  LDSM.16.MT88.4 R112, [R202+0x1000] ;  /* 0x00100000ca70783b */ /* 0x000ee20000004200 */
[----:B------:R-:W-:Y:S02]  /*12520*/  MUFU.EX2 R52, R52 ;  /* 0x0000003400347308 */ /* 0x000fe40000000800 */
[----:B------:R-:W-:Y:S02]  /*12530*/  FADD.FTZ R158, R169, R158 ;  /* 0x0000009ea99e7221 */ /* 0x000fe40000010000 */
[----:B------:R-:W-:Y:S02]  /*12540*/  FADD.FTZ R168, R171, R168 ;  /* 0x000000a8aba87221 */ /* 0x000fe40000010000 */
[C---:B----4-:R-:W-:Y:S04]  /*12550*/  HMMA.16816.F32.BF16 R76, R108.reuse, R120, R76 ;  /* 0x000000786c4c723c */ /* 0x050fe8000004184c */
[----:B------:R-:W-:Y:S04]  /*12560*/  MUFU.EX2 R53, R53 ;  /* 0x0000003500357308 */ /* 0x000fe80000000800 */
[C---:B------:R-:W-:Y:S01]  /*12570*/  HMMA.16816.F32.BF16 R80, R108.reuse, R122, R80 ;  /* 0x0000007a6c50723c */ /* 0x040fe20000041850 */
[----:B------:R-:W-:Y:S05]  /*12580*/  LDSM.16.MT88.4 R120, [R127+0x4800] ;  /* 0x004800007f78783b */ /* 0x000fea0000004200 */
[----:B------:R-:W-:Y:S02]  /*12590*/  MUFU.EX2 R54, R54 ;  /* 0x0000003600367308 */ /* 0x000fe40000000800 */
[C---:B--2---:R-:W-:Y:S07]  /*125a0*/  HMMA.16816.F32.BF16 R84, R108.reuse, R136, R84 ;  /* 0x000000886c54723c */ /* 0x044fee0000041854 */
[--C-:B------:R-:W-:Y:S01]  /*125b0*/  FFMA.FTZ R136, R28, c[0x0][0x2d0], -R156.reuse ;  /* 0x0000b4001c887a23 */ /* 0x100fe2000001089c */
[C---:B------:R-:W-:Y:S01]  /*125c0*/  HMMA.16816.F32.BF16 R88, R108.reuse, R138, R88 ;  /* 0x0000008a6c58723c */ /* 0x040fe20000041858 */
[----:B------:R-:W-:Y:S03]  /*125d0*/  MUFU.EX2 R55, R55 ;  /* 0x0000003700377308 */ /* 0x000fe60000000800 */
[----:B------:R-:W-:Y:S03]  /*125e0*/  FFMA.FTZ R137, R29, c[0x0][0x2d0], -R156 ;  /* 0x0000b4001d897a23 */ /* 0x000fe6000001089c */
[--C-:B------:R-:W-:Y:S01]  /*125f0*/  FFMA.FTZ R138, R30, c[0x0][0x2d0], -R155.reuse ;  /* 0x0000b4001e8a7a23 */ /* 0x100fe2000001089b */
[C---:B------:R-:W-:Y:S03]  /*12600*/  HMMA.16816.F32.BF16 R12, R108.reuse, R20, R12 ;  /* 0x000000146c0c723c */ /* 0x040fe6000004180c */
[----:B------:R-:W2:Y:S01]  /*12610*/  MUFU.EX2 R136, R136 ;  /* 0x0000008800887308 */ /* 0x000ea20000000800 */
[--C-:B------:R-:W-:Y:S02]  /*12620*/  FFMA.FTZ R139, R31, c[0x0][0x2d0], -R155.reuse ;  /* 0x0000b4001f8b7a23 */ /* 0x100fe4000001089b */
[----:B------:R-:W-:Y:S01]  /*12630*/  LDSM.16.MT88.4 R28, [R201+0x4800] ;  /* 0x00480000c91c783b */ /* 0x000fe20000004200 */
[----:B------:R-:W-:Y:S01]  /*12640*/  F2FP.BF16.PACK_AB R20, R170, R169 ;  /* 0x000000a9aa14723e */ /* 0x000fe200000010ff */
[C---:B------:R-:W-:Y:S04]  /*12650*/  HMMA.16816.F32.BF16 R92, R108.reuse, R22, R92 ;  /* 0x000000166c5c723c */ /* 0x040fe8000004185c */
[----:B------:R-:W-:Y:S01]  /*12660*/  F2FP.BF16.PACK_AB R21, R176, R171 ;  /* 0x000000abb015723e */ /* 0x000fe200000010ff */
[----:B------:R-:W-:Y:S01]  /*12670*/  MUFU.EX2 R137, R137 ;  /* 0x0000008900897308 */ /* 0x000fe20000000800 */
[----:B------:R-:W-:Y:S01]  /*12680*/  FADD.FTZ R170, R170, R158 ;  /* 0x0000009eaaaa7221 */ /* 0x000fe20000010000 */
[----:B------:R-:W-:Y:S01]  /*12690*/  F2FP.BF16.PACK_AB R22, R178, R177 ;  /* 0x000000b1b216723e */ /* 0x000fe200000010ff */
[C---:B-1----:R-:W-:Y:S04]  /*126a0*/  HMMA.16816.F32.BF16 R96, R108.reuse, R116, R96 ;  /* 0x000000746c60723c */ /* 0x042fe80000041860 */
[----:B------:R-:W-:Y:S01]  /*126b0*/  F2FP.BF16.PACK_AB R23, R188, R179 ;  /* 0x000000b3bc17723e */ /* 0x000fe200000010ff */
[----:B------:R-:W-:Y:S02]  /*126c0*/  FADD.FTZ R176, R176, R168 ;  /* 0x000000a8b0b07221 */ /* 0x000fe40000010000 */
[----:B------:R-:W1:Y:S01]  /*126d0*/  MUFU.EX2 R138, R138 ;  /* 0x0000008a008a7308 */ /* 0x000e620000000800 */
[C---:B------:R-:W-:Y:S01]  /*126e0*/  HMMA.16816.F32.BF16 R100, R108.reuse, R118, R100 ;  /* 0x000000766c64723c */ /* 0x040fe20000041864 */
[----:B------:R-:W-:Y:S03]  /*126f0*/  LDSM.16.MT88.4 R116, [R127+0x1000] ;  /* 0x001000007f74783b */ /* 0x000fe60000004200 */
[----:B------:R-:W-:Y:S02]  /*12700*/  FADD.FTZ R170, R177, R170 ;  /* 0x000000aab1aa7221 */ /* 0x000fe40000010000 */
[----:B------:R-:W-:Y:S02]  /*12710*/  FADD.FTZ R176, R179, R176 ;  /* 0x000000b0b3b07221 */ /* 0x000fe40000010000 */
[C---:B------:R-:W-:Y:S01]  /*12720*/  HMMA.16816.F32.BF16 R16, R108.reuse, R140, R16 ;  /* 0x0000008c6c10723c */ /* 0x040fe20000041810 */
[----:B------:R-:W4:Y:S03]  /*12730*/  MUFU.EX2 R139, R139 ;  /* 0x0000008b008b7308 */ /* 0x000f260000000800 */
[----:B------:R-:W-:Y:S02]  /*12740*/  FADD.FTZ R178, R178, R170 ;  /* 0x000000aab2b27221 */ /* 0x000fe40000010000 */
[----:B------:R-:W-:Y:S02]  /*12750*/  FADD.FTZ R188, R188, R176 ;  /* 0x000000b0bcbc7221 */ /* 0x000fe40000010000 */
[----:B------:R-:W-:Y:S01]  /*12760*/  HMMA.16816.F32.BF16 R104, R108, R142, R104 ;  /* 0x0000008e6c68723c */ /* 0x000fe20000041868 */
[----:B------:R-:W5:Y:S02]  /*12770*/  LDSM.16.MT88.4 R108, [R200+0x1000] ;  /* 0x00100000c86c783b */ /* 0x000f640000004200 */
[----:B------:R-:W-:Y:S01]  /*12780*/  MUFU.EX2 R56, R56 ;  /* 0x0000003800387308 */ /* 0x000fe20000000800 */
[--C-:B------:R-:W-:Y:S02]  /*12790*/  FFMA.FTZ R140, R32, c[0x0][0x2d0], -R156.reuse ;  /* 0x0000b400208c7a23 */ /* 0x100fe4000001089c */
[----:B------:R-:W-:Y:S02]  /*127a0*/  FFMA.FTZ R141, R33, c[0x0][0x2d0], -R156 ;  /* 0x0000b400218d7a23 */ /* 0x000fe4000001089c */
[C---:B---3--:R-:W-:Y:S05]  /*127b0*/  HMMA.16816.F32.BF16 R4, R20.reuse, R112, R4 ;  /* 0x000000701404723c */ /* 0x048fea0000041804 */
[--C-:B------:R-:W-:Y:S01]  /*127c0*/  FFMA.FTZ R142, R34, c[0x0][0x2d0], -R155.reuse ;  /* 0x0000b400228e7a23 */ /* 0x100fe2000001089b */
[----:B------:R-:W-:Y:S01]  /*127d0*/  MUFU.EX2 R140, R140 ;  /* 0x0000008c008c7308 */ /* 0x000fe20000000800 */
[----:B------:R-:W-:Y:S01]  /*127e0*/  FFMA.FTZ R143, R35, c[0x0][0x2d0], -R155 ;  /* 0x0000b400238f7a23 */ /* 0x000fe2000001089b */
[C---:B------:R-:W-:Y:S01]  /*127f0*/  HMMA.16816.F32.BF16 R8, R20.reuse, R114, R8 ;  /* 0x000000721408723c */ /* 0x040fe20000041808 */
[----:B------:R-:W-:Y:S03]  /*12800*/  LDSM.16.MT88.4 R112, [R200+0x4800] ;  /* 0x00480000c870783b */ /* 0x000fe60000004200 */
[----:B--2---:R-:W-:Y:S02]  /*12810*/  FADD.FTZ R178, R136, R178 ;  /* 0x000000b288b27221 */ /* 0x004fe40000010000 */
[----:B-1----:R-:W-:Y:S02]  /*12820*/  FADD.FTZ R188, R138, R188 ;  /* 0x000000bc8abc7221 */ /* 0x002fe40000010000 */
[C---:B------:R-:W-:Y:S01]  /*12830*/  HMMA.16816.F32.BF16 R60, R20.reuse, R24, R60 ;  /* 0x00000018143c723c */ /* 0x040fe2000004183c */
[----:B------:R-:W-:Y:S01]  /*12840*/  LDSM.16.MT88.4 R32, [R201+0x1800] ;  /* 0x00180000c920783b */ /* 0x000fe20000004200 */
[----:B------:R-:W1:Y:S06]  /*12850*/  MUFU.EX2 R141, R141 ;  /* 0x0000008d008d7308 */ /* 0x000e6c0000000800 */
[C---:B------:R-:W-:Y:S01]  /*12860*/  HMMA.16816.F32.BF16 R64, R20.reuse, R26, R64 ;  /* 0x0000001a1440723c */ /* 0x040fe20000041840 */
[----:B------:R-:W2:Y:S03]  /*12870*/  LDSM.16.MT88.4 R24, [R202+0x4800] ;  /* 0x00480000ca18783b */ /* 0x000ea60000004200 */
[----:B------:R-:W-:Y:S04]  /*12880*/  MUFU.EX2 R142, R142 ;  /* 0x0000008e008e7308 */ /* 0x000fe80000000800 */
[C---:B-----5:R-:W-:Y:S06]  /*12890*/  HMMA.16816.F32.BF16 R68, R20.reuse, R108, R68 ;  /* 0x0000006c1444723c */ /* 0x060fec0000041844 */
[----:B------:R-:W3:Y:S02]  /*128a0*/  MUFU.EX2 R143, R143 ;  /* 0x0000008f008f7308 */ /* 0x000ee40000000800 */
[C---:B------:R-:W-:Y:S01]  /*128b0*/  HMMA.16816.F32.BF16 R72, R20.reuse, R110, R72 ;  /* 0x0000006e1448723c */ /* 0x040fe20000041848 */
[----:B------:R-:W5:Y:S07]  /*128c0*/  LDSM.16.MT88.4 R108, [R202+0x1800] ;  /* 0x00180000ca6c783b */ /* 0x000f6e0000004200 */
[C---:B------:R-:W-:Y:S01]  /*128d0*/  HMMA.16816.F32.BF16 R76, R20.reuse, R116, R76 ;  /* 0x00000074144c723c */ /* 0x040fe2000004184c */
[----:B------:R-:W1:Y:S07]  /*128e0*/  MUFU.EX2 R117, R51 ;  /* 0x0000003300757308 */ /* 0x000e6e0000000800 */
[C---:B------:R-:W-:Y:S08]  /*128f0*/  HMMA.16816.F32.BF16 R80, R20.reuse, R118, R80 ;  /* 0x000000761450723c */ /* 0x040ff00000041850 */
[C---:B--2---:R-:W-:Y:S08]  /*12900*/  HMMA.16816.F32.BF16 R84, R20.reuse, R24, R84 ;  /* 0x000000181454723c */ /* 0x044ff00000041854 */
[C---:B------:R-:W-:Y:S01]  /*12910*/  HMMA.16816.F32.BF16 R88, R20.reuse, R26, R88 ;  /* 0x0000001a1458723c */ /* 0x040fe20000041858 */
[----:B------:R-:W2:Y:S07]  /*12920*/  LDSM.16.MT88.4 R24, [R200+0x1800] ;  /* 0x00180000c818783b */ /* 0x000eae0000004200 */
[C---:B------:R-:W-:Y:S08]  /*12930*/  HMMA.16816.F32.BF16 R12, R20.reuse, R28, R12 ;  /* 0x0000001c140c723c */ /* 0x040ff0000004180c */
[C---:B------:R-:W-:Y:S01]  /*12940*/  HMMA.16816.F32.BF16 R92, R20.reuse, R30, R92 ;  /* 0x0000001e145c723c */ /* 0x040fe2000004185c */
[----:B------:R-:W1:Y:S07]  /*12950*/  LDSM.16.MT88.4 R28, [R127+0x1800] ;  /* 0x001800007f1c783b */ /* 0x000e6e0000004200 */
[C---:B------:R-:W-:Y:S08]  /*12960*/  HMMA.16816.F32.BF16 R96, R20.reuse, R112, R96 ;  /* 0x000000701460723c */ /* 0x040ff00000041860 */
[C---:B------:R-:W-:Y:S01]  /*12970*/  HMMA.16816.F32.BF16 R100, R20.reuse, R114, R100 ;  /* 0x000000721464723c */ /* 0x040fe20000041864 */
[----:B------:R-:W-:Y:S07]  /*12980*/  LDSM.16.MT88.4 R112, [R201+0x2000] ;  /* 0x00200000c970783b */ /* 0x000fee0000004200 */
[C---:B------:R-:W-:Y:S01]  /*12990*/  HMMA.16816.F32.BF16 R16, R20.reuse, R120, R16 ;  /* 0x000000781410723c */ /* 0x040fe20000041810 */
[----:B------:R-:W-:Y:S07]  /*129a0*/  MUFU.EX2 R121, R47 ;  /* 0x0000002f00797308 */ /* 0x000fee0000000800 */
[----:B------:R-:W-:Y:S03]  /*129b0*/  HMMA.16816.F32.BF16 R104, R20, R122, R104 ;  /* 0x0000007a1468723c */ /* 0x000fe60000041868 */
[----:B------:R-:W-:Y:S04]  /*129c0*/  MUFU.EX2 R120, R48 ;  /* 0x0000003000787308 */ /* 0x000fe80000000800 */
[C---:B------:R-:W-:Y:S01]  /*129d0*/  F2FP.BF16.PACK_AB R20, R137.reuse, R136 ;  /* 0x000000888914723e */ /* 0x040fe200000010ff */
[----:B------:R-:W-:Y:S01]  /*129e0*/  FADD.FTZ R137, R137, R178 ;  /* 0x000000b289897221 */ /* 0x000fe20000010000 */
[----:B----4-:R-:W-:Y:S03]  /*129f0*/  F2FP.BF16.PACK_AB R21, R139, R138 ;  /* 0x0000008a8b15723e */ /* 0x010fe600000010ff */
[----:B-1----:R-:W-:Y:S01]  /*12a00*/  F2FP.BF16.PACK_AB R22, R141, R140 ;  /* 0x0000008c8d16723e */ /* 0x002fe200000010ff */
[----:B------:R-:W1:Y:S01]  /*12a10*/  MUFU.EX2 R122, R49 ;  /* 0x00000031007a7308 */ /* 0x000e620000000800 */
[----:B---3--:R-:W-:Y:S01]  /*12a20*/  F2FP.BF16.PACK_AB R23, R143, R142 ;  /* 0x0000008e8f17723e */ /* 0x008fe200000010ff */
[----:B------:R-:W-:Y:S02]  /*12a30*/  FADD.FTZ R139, R139, R188 ;  /* 0x000000bc8b8b7221 */ /* 0x000fe40000010000 */
[----:B------:R-:W-:Y:S02]  /*12a40*/  FADD.FTZ R137, R140, R137 ;  /* 0x000000898c897221 */ /* 0x000fe40000010000 */
[----:B------:R-:W-:Y:S02]  /*12a50*/  FADD.FTZ R139, R142, R139 ;  /* 0x0000008b8e8b7221 */ /* 0x000fe40000010000 */
[C---:B-----5:R-:W-:Y:S02]  /*12a60*/  HMMA.16816.F32.BF16 R4, R20.reuse, R108, R4 ;  /* 0x0000006c1404723c */ /* 0x060fe40000041804 */
[----:B------:R3:W-:Y:S01]  /*12a70*/  MUFU.EX2 R123, R50 ;  /* 0x00000032007b7308 */ /* 0x0007e20000000800 */
[----:B------:R-:W-:Y:S02]  /*12a80*/  FADD.FTZ R141, R141, R137 ;  /* 0x000000898d8d7221 */ /* 0x000fe40000010000 */
[----:B------:R-:W-:Y:S02]  /*12a90*/  FADD.FTZ R143, R143, R139 ;  /* 0x0000008b8f8f7221 */ /* 0x000fe40000010000 */
[----:B------:R-:W-:Y:S01]  /*12aa0*/  FADD.FTZ R141, R189, R141 ;  /* 0x0000008dbd8d7221 */ /* 0x000fe20000010000 */
[C---:B------:R-:W-:Y:S01]  /*12ab0*/  HMMA.16816.F32.BF16 R8, R20.reuse, R110, R8 ;  /* 0x0000006e1408723c */ /* 0x040fe20000041808 */
[----:B------:R-:W4:Y:S03]  /*12ac0*/  LDSM.16.MT88.4 R108, [R202+0x5000] ;  /* 0x00500000ca6c783b */ /* 0x000f260000004200 */
[----:B------:R-:W-:Y:S04]  /*12ad0*/  FADD.FTZ R143, R191, R143 ;  /* 0x0000008fbf8f7221 */ /* 0x000fe80000010000 */
[C---:B------:R-:W-:Y:S08]  /*12ae0*/  HMMA.16816.F32.BF16 R60, R20.reuse, R32, R60 ;  /* 0x00000020143c723c */ /* 0x040ff0000004183c */
[C---:B------:R-:W-:Y:S01]  /*12af0*/  HMMA.16816.F32.BF16 R64, R20.reuse, R34, R64 ;  /* 0x000000221440723c */ /* 0x040fe20000041840 */
[----:B------:R-:W5:Y:S07]  /*12b00*/  LDSM.16.MT88.4 R32, [R201+0x5000] ;  /* 0x00500000c920783b */ /* 0x000f6e0000004200 */
[C---:B--2---:R-:W-:Y:S01]  /*12b10*/  HMMA.16816.F32.BF16 R68, R20.reuse, R24, R68 ;  /* 0x000000181444723c */ /* 0x044fe20000041844 */
[----:B---3--:R-:W-:Y:S07]  /*12b20*/  LDSM.16.MT88.4 R48, [R127+0x6000] ;  /* 0x006000007f30783b */ /* 0x008fee0000004200 */
[C---:B------:R-:W-:Y:S01]  /*12b30*/  HMMA.16816.F32.BF16 R72, R20.reuse, R26, R72 ;  /* 0x0000001a1448723c */ /* 0x040fe20000041848 */
[----:B------:R-:W2:Y:S07]  /*12b40*/  LDSM.16.MT88.4 R24, [R200+0x5000] ;  /* 0x00500000c818783b */ /* 0x000eae0000004200 */
[C---:B------:R-:W-:Y:S08]  /*12b50*/  HMMA.16816.F32.BF16 R76, R20.reuse, R28, R76 ;  /* 0x0000001c144c723c */ /* 0x040ff0000004184c */
[C---:B------:R-:W-:Y:S01]  /*12b60*/  HMMA.16816.F32.BF16 R80, R20.reuse, R30, R80 ;  /* 0x0000001e1450723c */ /* 0x040fe20000041850 */
[----:B------:R-:W3:Y:S07]  /*12b70*/  LDSM.16.MT88.4 R28, [R202+0x2000] ;  /* 0x00200000ca1c783b */ /* 0x000eee0000004200 */
[C---:B----4-:R-:W-:Y:S01]  /*12b80*/  HMMA.16816.F32.BF16 R84, R20.reuse, R108, R84 ;  /* 0x0000006c1454723c */ /* 0x050fe20000041854 */
[----:B------:R4:W-:Y:S06]  /*12b90*/  MUFU.EX2 R108, R42 ;  /* 0x0000002a006c7308 */ /* 0x0009ec0000000800 */
[--C-:B------:R-:W-:Y:S01]  /*12ba0*/  FFMA.FTZ R109, R43, c[0x0][0x2d0], -R155.reuse ;  /* 0x0000b4002b6d7a23 */ /* 0x100fe2000001089b */
[C---:B------:R-:W-:Y:S05]  /*12bb0*/  HMMA.16816.F32.BF16 R88, R20.reuse, R110, R88 ;  /* 0x0000006e1458723c */ /* 0x040fea0000041858 */
[----:B------:R-:W1:Y:S02]  /*12bc0*/  MUFU.EX2 R109, R109 ;  /* 0x0000006d006d7308 */ /* 0x000e640000000800 */
[--C-:B------:R-:W-:Y:S01]  /*12bd0*/  FFMA.FTZ R110, R44, c[0x0][0x2d0], -R156.reuse ;  /* 0x0000b4002c6e7a23 */ /* 0x100fe2000001089c */
[C---:B-----5:R-:W-:Y:S04]  /*12be0*/  HMMA.16816.F32.BF16 R12, R20.reuse, R32, R12 ;  /* 0x00000020140c723c */ /* 0x060fe8000004180c */
[--C-:B------:R-:W-:Y:S02]  /*12bf0*/  FFMA.FTZ R111, R45, c[0x0][0x2d0], -R156.reuse ;  /* 0x0000b4002d6f7a23 */ /* 0x100fe4000001089c */
[----:B------:R-:W-:Y:S01]  /*12c00*/  LDSM.16.MT88.4 R44, [R200+0x6000] ;  /* 0x00600000c82c783b */ /* 0x000fe20000004200 */
[----:B------:R-:W5:Y:S01]  /*12c10*/  MUFU.EX2 R110, R110 ;  /* 0x0000006e006e7308 */ /* 0x000f620000000800 */
[C---:B------:R-:W-:Y:S04]  /*12c20*/  HMMA.16816.F32.BF16 R92, R20.reuse, R34, R92 ;  /* 0x00000022145c723c */ /* 0x040fe8000004185c */
[----:B------:R-:W-:Y:S02]  /*12c30*/  FFMA.FTZ R156, R57, c[0x0][0x2d0], -R156 ;  /* 0x0000b400399c7a23 */ /* 0x000fe4000001089c */
[----:B----4-:R-:W4:Y:S01]  /*12c40*/  LDSM.16.MT88.4 R40, [R200+0x2000] ;  /* 0x00200000c828783b */ /* 0x010f220000004200 */
[--C-:B------:R-:W-:Y:S01]  /*12c50*/  FFMA.FTZ R57, R58, c[0x0][0x2d0], -R155.reuse ;  /* 0x0000b4003a397a23 */ /* 0x100fe2000001089b */
[C---:B--2---:R-:W-:Y:S01]  /*12c60*/  HMMA.16816.F32.BF16 R96, R20.reuse, R24, R96 ;  /* 0x000000181460723c */ /* 0x044fe20000041860 */
[----:B------:R-:W2:Y:S03]  /*12c70*/  MUFU.EX2 R111, R111 ;  /* 0x0000006f006f7308 */ /* 0x000ea60000000800 */
[----:B------:R-:W-:Y:S01]  /*12c80*/  MOV R58, R117 ;  /* 0x00000075003a7202 */ /* 0x000fe20000000f00 */
[----:B------:R-:W-:Y:S01]  /*12c90*/  FFMA.FTZ R155, R59, c[0x0][0x2d0], -R155 ;  /* 0x0000b4003b9b7a23 */ /* 0x000fe2000001089b */
[----:B------:R-:W-:Y:S01]  /*12ca0*/  LDSM.16.MT88.4 R32, [R202+0x5800] ;  /* 0x00580000ca20783b */ /* 0x000fe20000004200 */
[----:B-1----:R-:W-:Y:S01]  /*12cb0*/  MOV R59, R122 ;  /* 0x0000007a003b7202 */ /* 0x002fe20000000f00 */
[C---:B------:R-:W-:Y:S03]  /*12cc0*/  HMMA.16816.F32.BF16 R100, R20.reuse, R26, R100 ;  /* 0x0000001a1464723c */ /* 0x040fe60000041864 */
[----:B------:R-:W-:Y:S03]  /*12cd0*/  MUFU.EX2 R156, R156 ;  /* 0x0000009c009c7308 */ /* 0x000fe60000000800 */
[----:B------:R-:W1:Y:S02]  /*12ce0*/  LDSM.16.MT88.4 R24, [R127+0x2000] ;  /* 0x002000007f18783b */ /* 0x000e640000004200 */
[C---:B------:R-:W-:Y:S05]  /*12cf0*/  HMMA.16816.F32.BF16 R16, R20.reuse, R36, R16 ;  /* 0x000000241410723c */ /* 0x040fea0000041810 */
[----:B------:R-:W1:Y:S03]  /*12d00*/  MUFU.EX2 R57, R57 ;  /* 0x0000003900397308 */ /* 0x000e660000000800 */
[----:B------:R-:W-:Y:S01]  /*12d10*/  HMMA.16816.F32.BF16 R104, R20, R38, R104 ;  /* 0x000000261468723c */ /* 0x000fe20000041868 */
[----:B------:R-:W-:Y:S06]  /*12d20*/  LDSM.16.MT88.4 R36, [R200+0x5800] ;  /* 0x00580000c824783b */ /* 0x000fec0000004200 */
[----:B------:R-:W-:Y:S01]  /*12d30*/  F2FP.BF16.PACK_AB R20, R190, R189 ;  /* 0x000000bdbe14723e */ /* 0x000fe200000010ff */
[----:B------:R-:W1:Y:S01]  /*12d40*/  MUFU.EX2 R155, R155 ;  /* 0x0000009b009b7308 */ /* 0x000e620000000800 */
        /* <DEDUP_REMOVED lines=10> */
[----:B-----5:R-:W-:Y:S01]  /*12df0*/  FADD.FTZ R2, R110, R198 ;  /* 0x000000c66e027221 */ /* 0x020fe20000010000 */
[C---:B------:R-:W-:Y:S01]  /*12e00*/  HMMA.16816.F32.BF16 R8, R20.reuse, R30, R8 ;  /* 0x0000001e1408723c */ /* 0x040fe20000041808 */
[----:B------:R-:W3:Y:S03]  /*12e10*/  LDSM.16.MT88.4 R28, [R201+0x5800] ;  /* 0x00580000c91c783b */ /* 0x000ee60000004200 */
[----:B------:R-:W-:Y:S02]  /*12e20*/  FADD.FTZ R3, R199, R109 ;  /* 0x0000006dc7037221 */ /* 0x000fe40000010000 */
[----:B--2---:R-:W-:Y:S02]  /*12e30*/  FADD.FTZ R2, R111, R2 ;  /* 0x000000026f027221 */ /* 0x004fe40000010000 */
[C---:B------:R-:W-:Y:S08]  /*12e40*/  HMMA.16816.F32.BF16 R60, R20.reuse, R112, R60 ;  /* 0x00000070143c723c */ /* 0x040ff0000004183c */
[C---:B------:R-:W-:Y:S08]  /*12e50*/  HMMA.16816.F32.BF16 R64, R20.reuse, R114, R64 ;  /* 0x000000721440723c */ /* 0x040ff00000041840 */
[C---:B----4-:R-:W-:Y:S08]  /*12e60*/  HMMA.16816.F32.BF16 R68, R20.reuse, R40, R68 ;  /* 0x000000281444723c */ /* 0x050ff00000041844 */
[C---:B------:R-:W-:Y:S01]  /*12e70*/  HMMA.16816.F32.BF16 R72, R20.reuse, R42, R72 ;  /* 0x0000002a1448723c */ /* 0x040fe20000041848 */
[----:B------:R-:W-:Y:S07]  /*12e80*/  LDSM.16.MT88.4 R40, [R201+0x6000] ;  /* 0x00600000c928783b */ /* 0x000fee0000004200 */
[C---:B-1----:R-:W-:Y:S08]  /*12e90*/  HMMA.16816.F32.BF16 R76, R20.reuse, R24, R76 ;  /* 0x00000018144c723c */ /* 0x042ff0000004184c */
[C---:B------:R-:W-:Y:S01]  /*12ea0*/  HMMA.16816.F32.BF16 R80, R20.reuse, R26, R80 ;  /* 0x0000001a1450723c */ /* 0x040fe20000041850 */
[----:B------:R-:W1:Y:S07]  /*12eb0*/  LDSM.16.MT88.4 R24, [R127+0x5800] ;  /* 0x005800007f18783b */ /* 0x000e6e0000004200 */
[C---:B------:R-:W-:Y:S08]  /*12ec0*/  HMMA.16816.F32.BF16 R84, R20.reuse, R32, R84 ;  /* 0x000000201454723c */ /* 0x040ff00000041854 */
[C---:B------:R-:W-:Y:S01]  /*12ed0*/  HMMA.16816.F32.BF16 R88, R20.reuse, R34, R88 ;  /* 0x000000221458723c */ /* 0x040fe20000041858 */
[----:B------:R-:W-:Y:S07]  /*12ee0*/  LDSM.16.MT88.4 R32, [R201+0x2800] ;  /* 0x00280000c920783b */ /* 0x000fee0000004200 */
[C---:B---3--:R-:W-:Y:S08]  /*12ef0*/  HMMA.16816.F32.BF16 R12, R20.reuse, R28, R12 ;  /* 0x0000001c140c723c */ /* 0x048ff0000004180c */
        /* <DEDUP_REMOVED lines=8> */
[----:B------:R-:W-:Y:S02]  /*12f80*/  F2FP.BF16.PACK_AB R23, R117, R123 ;  /* 0x0000007b7517723e */ /* 0x000fe400000010ff */
[----:B------:R-:W-:Y:S01]  /*12f90*/  F2FP.BF16.PACK_AB R20, R111, R110 ;  /* 0x0000006e6f14723e */ /* 0x000fe200000010ff */
[----:B------:R-:W-:Y:S02]  /*12fa0*/  LDSM.16.MT88.4 R116, [R202+0x3000] ;  /* 0x00300000ca74783b */ /* 0x000fe40000004200 */
[----:B------:R-:W-:Y:S02]  /*12fb0*/  F2FP.BF16.PACK_AB R21, R121, R199 ;  /* 0x000000c77915723e */ /* 0x000fe400000010ff */
[-C--:B------:R-:W-:Y:S07]  /*12fc0*/  F2FP.BF16.PACK_AB R22, R122, R120.reuse ;  /* 0x000000787a16723e */ /* 0x080fee00000010ff */
[C---:B--2---:R-:W-:Y:S08]  /*12fd0*/  HMMA.16816.F32.BF16 R4, R20.reuse, R28, R4 ;  /* 0x0000001c1404723c */ /* 0x044ff00000041804 */
[C---:B------:R-:W-:Y:S01]  /*12fe0*/  HMMA.16816.F32.BF16 R8, R20.reuse, R30, R8 ;  /* 0x0000001e1408723c */ /* 0x040fe20000041808 */
[----:B------:R-:W2:Y:S07]  /*12ff0*/  LDSM.16.MT88.4 R28, [R202+0x6000] ;  /* 0x00600000ca1c783b */ /* 0x000eae0000004200 */
[C---:B------:R-:W-:Y:S08]  /*13000*/  HMMA.16816.F32.BF16 R60, R20.reuse, R32, R60 ;  /* 0x00000020143c723c */ /* 0x040ff0000004183c */
[C---:B------:R-:W-:Y:S01]  /*13010*/  HMMA.16816.F32.BF16 R64, R20.reuse, R34, R64 ;  /* 0x000000221440723c */ /* 0x040fe20000041840 */
[----:B------:R-:W3:Y:S07]  /*13020*/  LDSM.16.MT88.4 R32, [R201+0x3000] ;  /* 0x00300000c920783b */ /* 0x000eee0000004200 */
[C---:B-1----:R-:W-:Y:S08]  /*13030*/  HMMA.16816.F32.BF16 R68, R20.reuse, R24, R68 ;  /* 0x000000181444723c */ /* 0x042ff00000041844 */
[C---:B------:R-:W-:Y:S01]  /*13040*/  HMMA.16816.F32.BF16 R72, R20.reuse, R26, R72 ;  /* 0x0000001a1448723c */ /* 0x040fe20000041848 */
[----:B------:R-:W1:Y:S07]  /*13050*/  LDSM.16.MT88.4 R24, [R200+0x3000] ;  /* 0x00300000c818783b */ /* 0x000e6e0000004200 */
[C---:B------:R-:W-:Y:S07]  /*13060*/  HMMA.16816.F32.BF16 R76, R20.reuse, R36, R76 ;  /* 0x00000024144c723c */ /* 0x040fee000004184c */
[----:B------:R-:W-:Y:S01]  /*13070*/  MOV R37, R123 ;  /* 0x0000007b00257202 */ /* 0x000fe20000000f00 */
[C---:B------:R-:W-:Y:S04]  /*13080*/  HMMA.16816.F32.BF16 R80, R20.reuse, R38, R80 ;  /* 0x000000261450723c */ /* 0x040fe80000041850 */
[----:B------:R-:W-:Y:S03]  /*13090*/  MOV R36, R120 ;  /* 0x0000007800247202 */ /* 0x000fe60000000f00 */
[----:B------:R-:W-:Y:S01]  /*130a0*/  MOV R39, R121 ;  /* 0x0000007900277202 */ /* 0x000fe20000000f00 */
[C---:B--2---:R-:W-:Y:S04]  /*130b0*/  HMMA.16816.F32.BF16 R84, R20.reuse, R28, R84 ;  /* 0x0000001c1454723c */ /* 0x044fe80000041854 */
        /* <DEDUP_REMOVED lines=17> */
[C---:B------:R-:W-:Y:S01]  /*131d0*/  FADD.FTZ R252, R156.reuse, R2 ;  /* 0x000000029cfc7221 */ /* 0x040fe20000010000 */
[----:B------:R-:W-:Y:S01]  /*131e0*/  MOV R2, R125 ;  /* 0x0000007d00027202 */ /* 0x000fe20000000f00 */
[C---:B------:R-:W-:Y:S04]  /*131f0*/  HMMA.16816.F32.BF16 R16, R20.reuse, R48, R16 ;  /* 0x000000301410723c */ /* 0x040fe80000041810 */
[----:B------:R-:W-:Y:S04]  /*13200*/  FADD.FTZ R247, R155, R3 ;  /* 0x000000039bf77221 */ /* 0x000fe80000010000 */
[----:B------:R-:W-:Y:S07]  /*13210*/  HMMA.16816.F32.BF16 R104, R20, R50, R104 ;  /* 0x000000321468723c */ /* 0x000fee0000041868 */
        /* <DEDUP_REMOVED lines=25> */
.L_x_1669:
[----:B------:R-:W-:Y:S11]  /*133b0*/  @!UPT UIADD3 URZ, URZ, URZ, URZ ;  /* 0x0000003f3f3ff290 */ /* 0x000ff6000fffe03f */
        /* <DEDUP_REMOVED lines=8> */
.L_x_1736:
[----:B------:R-:W-:Y:S01]  /*13440*/  FSETP.NE.FTZ.AND P1, PT, R3, RZ, PT ;  /* 0x000000ff0300720b */ /* 0x000fe20003f35000 */
[----:B---3--:R-:W-:Y:S01]  /*13450*/  FADD.FTZ R9, R9, R247 ;  /* 0x000000f709097221 */ /* 0x008fe20000010000 */
[----:B------:R-:W-:Y:S02]  /*13460*/  MOV R10, RZ ;  /* 0x000000ff000a7202 */ /* 0x000fe40000000f00 */
[----:B------:R-:W-:Y:S02]  /*13470*/  MOV R8, RZ ;  /* 0x000000ff00087202 */ /* 0x000fe40000000f00 */
[----:B------:R-:W-:-:S07]  /*13480*/  FSETP.NE.FTZ.AND P0, PT, R9, RZ, PT ;  /* 0x000000ff0900720b */ /* 0x000fce0003f15000 */
[----:B------:R-:W1:Y:S01]  /*13490*/  @P1 MUFU.LG2 R4, R3 ;  /* 0x0000000300041308 */ /* 0x000e620000000c00 */
[----:B------:R-:W-:-:S05]  /*134a0*/  @P1 MOV R5, 0x3f317218 ;  /* 0x3f31721800051802 */ /* 0x000fca0000000f00 */
[----:B------:R-:W-:Y:S02]  /*134b0*/  @P1 FMUL.FTZ R5, R5, c[0x0][0x2d0] ;  /* 0x0000b40005051a20 */ /* 0x000fe40000410000 */
[----:B------:R3:W4:Y:S01]  /*134c0*/  @P1 MUFU.RCP R10, R3 ;  /* 0x00000003000a1308 */ /* 0x0007220000001000 */
[----:B-1----:R-:W-:-:S07]  /*134d0*/  @P1 FMUL.FTZ R4, R4, 0.69314718246459960938 ;  /* 0x3f31721804041820 */ /* 0x002fce0000410000 */
[----:B------:R-:W-:Y:S01]  /*134e0*/  @P0 MUFU.RCP R8, R9 ;  /* 0x0000000900080308 */ /* 0x000fe20000001000 */
[----:B---3--:R-:W-:Y:S01]  /*134f0*/  MOV R3, 0xff800000 ;  /* 0xff80000000037802 */ /* 0x008fe20000000f00 */
[----:B------:R-:W-:-:S06]  /*13500*/  @P1 FFMA.FTZ R3, R5, R0, R4 ;  /* 0x0000000005031223 */ /* 0x000fcc0000010004 */
[----:B------:R1:W3:Y:S01]  /*13510*/  @P0 MUFU.LG2 R0, R9 ;  /* 0x0000000900000308 */ /* 0x0002e20000000c00 */
[C---:B----4-:R-:W-:Y:S02]  /*13520*/  FMUL.FTZ R120, R10.reuse, R120 ;  /* 0x000000780a787220 */ /* 0x050fe40000410000 */
[C---:B------:R-:W-:Y:S02]  /*13530*/  FMUL.FTZ R121, R10.reuse, R121 ;  /* 0x000000790a797220 */ /* 0x040fe40000410000 */
[C---:B------:R-:W-:Y:S02]  /*13540*/  FMUL.FTZ R116, R10.reuse, R116 ;  /* 0x000000740a747220 */ /* 0x040fe40000410000 */
[C---:B------:R-:W-:Y:S02]  /*13550*/  FMUL.FTZ R117, R10.reuse, R117 ;  /* 0x000000750a757220 */ /* 0x040fe40000410000 */
[C---:B------:R-:W-:Y:S02]  /*13560*/  FMUL.FTZ R60, R10.reuse, R60 ;  /* 0x0000003c0a3c7220 */ /* 0x040fe40000410000 */
[----:B------:R-:W-:-:S02]  /*13570*/  FMUL.FTZ R61, R10, R61 ;  /* 0x0000003d0a3d7220 */ /* 0x000fc40000410000 */
[C---:B------:R-:W-:Y:S02]  /*13580*/  FMUL.FTZ R64, R10.reuse, R64 ;  /* 0x000000400a407220 */ /* 0x040fe40000410000 */
[C---:B------:R-:W-:Y:S01]  /*13590*/  FMUL.FTZ R65, R10.reuse, R65 ;  /* 0x000000410a417220 */ /* 0x040fe20000410000 */
[----:B-1----:R-:W-:Y:S01]  /*135a0*/  MOV R9, 0xff800000 ;  /* 0xff80000000097802 */ /* 0x002fe20000000f00 */
        /* <DEDUP_REMOVED lines=24> */
[----:B------:R-:W-:Y:S01]  /*13730*/  @P0 MOV R10, 0x3f317218 ;  /* 0x3f317218000a0802 */ /* 0x000fe20000000f00 */
[----:B---3--:R-:W-:Y:S01]  /*13740*/  @P0 FMUL.FTZ R11, R0, 0.69314718246459960938 ;  /* 0x3f317218000b0820 */ /* 0x008fe20000410000 */
[----:B------:R-:W-:Y:S01]  /*13750*/  MOV R0, 0x1 ;  /* 0x0000000100007802 */ /* 0x000fe20000000f00 */
[----:B------:R-:W-:Y:S02]  /*13760*/  FMUL.FTZ R122, R8, R122 ;  /* 0x0000007a087a7220 */ /* 0x000fe40000410000 */
[----:B------:R-:W-:Y:S02]  /*13770*/  @P0 FMUL.FTZ R10, R10, c[0x0][0x2d0] ;  /* 0x0000b4000a0a0a20 */ /* 0x000fe40000410000 */
[----:B------:R-:W-:-:S02]  /*13780*/  FMUL.FTZ R123, R8, R123 ;  /* 0x0000007b087b7220 */ /* 0x000fc40000410000 */
[----:B------:R-:W-:Y:S01]  /*13790*/  @P0 FFMA.FTZ R9, R10, R2, R11 ;  /* 0x000000020a090223 */ /* 0x000fe2000001000b */
[----:B------:R-:W-:Y:S01]  /*137a0*/  PRMT R2, R0, 0x7610, R2 ;  /* 0x0000761000027816 */ /* 0x000fe20000000002 */
        /* <DEDUP_REMOVED lines=30> */
.L_x_1638:
[----:B------:R-:W-:Y:S01]  /*13990*/  LOP3.LUT P0, RZ, R215, 0xff, RZ, 0xc0, !PT ;  /* 0x000000ffd7ff7812 */ /* 0x000fe2000780c0ff */
[----:B------:R-:W-:-:S12]  /*139a0*/  BSSY B0, `(.L_x_1674) ;  /* 0x000000f000007945 */ /* 0x000fd80003800000 */
[----:B------:R-:W-:Y:S05]  /*139b0*/  @P0 BRA `(.L_x_1675) ;  /* 0x000000d000000947 */ /* 0x000fea0003800000 */
[----:B------:R-:W1:Y:S01]  /*139c0*/  S2R R0, SR_LANEID ;  /* 0x0000000000007919 */ /* 0x000e620000000000 */
[----:B------:R-:W-:Y:S01]  /*139d0*/  VOTEU.ANY UR4, UPT, PT ;  /* 0x0000000000047886 */ /* 0x000fe200038e0100 */
[----:B------:R-:W-:Y:S01]  /*139e0*/  IMAD.MOV.U32 R22, RZ, RZ, c[0x0][0x560] ;  /* 0x00015800ff167624 */ /* 0x000fe200078e00ff */
[----:B------:R-:W1:Y:S01]  /*139f0*/  FLO.U32 R10, UR4 ;  /* 0x00000004000a7d00 */ /* 0x000e6200080e0000 */
[----:B------:R-:W-:-:S07]  /*13a00*/  IMAD.MOV.U32 R23, RZ, RZ, c[0x0][0x564] ;  /* 0x00015900ff177624 */ /* 0x000fce00078e00ff */
[----:B------:R-:W3:Y:S01]  /*13a10*/  POPC R8, UR4 ;  /* 0x0000000400087d09 */ /* 0x000ee20008000000 */
[----:B-1----:R-:W-:-:S13]  /*13a20*/  ISETP.EQ.U32.AND P0, PT, R10, R0, PT ;  /* 0x000000000a00720c */ /* 0x002fda0003f02070 */
[----:B---3--:R-:W3:Y:S04]  /*13a30*/  @P0 ATOMG.E.ADD.STRONG.GPU PT, R8, [R22.64], R8 ;  /* 0x00000008160809a8 */ /* 0x008ee800081ee1ca */
[----:B------:R-:W1:Y:S02]  /*13a40*/  S2R R0, SR_LTMASK ;  /* 0x0000000000007919 */ /* 0x000e640000003900 */
[----:B-1----:R-:W-:-:S04]  /*13a50*/  LOP3.LUT R0, R0, UR4, RZ, 0xc0, !PT ;  /* 0x0000000400007c12 */ /* 0x002fc8000f8ec0ff */
[----:B------:R-:W1:Y:S01]  /*13a60*/  POPC R208, R0 ;  /* 0x0000000000d07309 */ /* 0x000e620000000000 */
[----:B---3--:R-:W1:Y:S02]  /*13a70*/  SHFL.IDX PT, R8, R8, R10, 0x1f ;  /* 0x00001f0a08087589 */ /* 0x008e6400000e0000 */
[----:B-1----:R-:W-:-:S05]  /*13a80*/  IADD3 R208, R8, c[0x0][0xc], R208 ;  /* 0x0000030008d07a10 */ /* 0x002fca0007ffe0d0 */
.L_x_1675:
[----:B------:R-:W-:Y:S05]  /*13a90*/  BSYNC B0 ;  /* 0x0000000000007941 */ /* 0x000fea0003800000 */
.L_x_1674:
[----:B------:R-:W-:Y:S01]  /*13aa0*/  PRMT R2, R2, 0x9910, RZ ;  /* 0x0000991002027816 */ /* 0x000fe200000000ff */
[----:B------:R-:W-:Y:S01]  /*13ab0*/  IMAD.SHL.U32 R11, R222, 0x8, RZ ;  /* 0x00000008de0b7824 */ /* 0x000fe200078e00ff */
[----:B------:R-:W-:Y:S01]  /*13ac0*/  BSSY B1, `(.L_x_1676) ;  /* 0x00002a0000017945 */ /* 0x000fe20003800000 */
[----:B------:R-:W-:Y:S01]  /*13ad0*/  IMAD.MOV.U32 R0, RZ, RZ, R208 ;  /* 0x000000ffff007224 */ /* 0x000fe200078e00d0 */
[----:B------:R-:W-:Y:S02]  /*13ae0*/  ISETP.NE.AND P0, PT, R2, RZ, PT ;  /* 0x000000ff0200720c */ /* 0x000fe40003f05270 */
[----:B------:R-:W-:Y:S02]  /*13af0*/  SHF.R.S32.HI R25, RZ, 0x1f, R232 ;  /* 0x0000001fff197819 */ /* 0x000fe400000114e8 */
[----:B------:R-:W-:-:S02]  /*13b00*/  SHF.R.S32.HI R22, RZ, 0x1f, R217 ;  /* 0x0000001fff167819 */ /* 0x000fc400000114d9 */
[----:B------:R-:W-:-:S07]  /*13b10*/  SHF.R.S32.HI R23, RZ, 0x1f, R11 ;  /* 0x0000001fff177819 */ /* 0x000fce000001140b */
[----:B------:R-:W-:Y:S05]  /*13b20*/  @!P0 BRA `(.L_x_1677) ;  /* 0x00001ed000008947 */ /* 0x000fea0003800000 */
[----:B------:R-:W-:Y:S01]  /*13b30*/  SHF.R.S32.HI R10, RZ, 0x1f, R215 ;  /* 0x0000001fff0a7819 */ /* 0x000fe200000114d7 */
[----:B------:R-:W-:Y:S01]  /*13b40*/  WARPSYNC 0xffffffff ;  /* 0xffffffff00007948 */ /* 0x000fe20003800000 */
[----:B------:R-:W-:Y:S01]  /*13b50*/  BAR.SYNC.DEFER_BLOCKING 0x1, 0x100 ;  /* 0x0044000000007b1d */ /* 0x000fe20000010000 */
[----:B------:R-:W-:Y:S02]  /*13b60*/  F2FP.BF16.PACK_AB R26, R121, R120 ;  /* 0x00000078791a723e */ /* 0x000fe400000010ff */
[CC--:B------:R-:W-:Y:S02]  /*13b70*/  LEA.HI R2, R10.reuse, R215.reuse, RZ, 0x2 ;  /* 0x000000d70a027211 */ /* 0x0c0fe400078f10ff */
[----:B------:R-:W-:Y:S02]  /*13b80*/  LEA.HI R10, R10, R215, RZ, 0x5 ;  /* 0x000000d70a0a7211 */ /* 0x000fe400078f28ff */
[--C-:B------:R-:W-:Y:S02]  /*13b90*/  SHF.R.S32.HI R8, RZ, 0x2, R2.reuse ;  /* 0x00000002ff087819 */ /* 0x100fe40000011402 */
[----:B------:R-:W-:-:S02]  /*13ba0*/  SHF.R.S32.HI R24, RZ, 0x1f, R2 ;  /* 0x0000001fff187819 */ /* 0x000fc40000011402 */
[----:B------:R-:W-:Y:S02]  /*13bb0*/  LOP3.LUT R2, R2, 0xfffffffc, RZ, 0xc0, !PT ;  /* 0xfffffffc02027812 */ /* 0x000fe400078ec0ff */
[----:B------:R-:W-:Y:S02]  /*13bc0*/  LEA.HI R24, R24, R8, RZ, 0x3 ;  /* 0x0000000818187211 */ /* 0x000fe400078f18ff */
[----:B------:R-:W-:Y:S01]  /*13bd0*/  SHF.R.S32.HI R29, RZ, 0x5, R10 ;  /* 0x00000005ff1d7819 */ /* 0x000fe2000001140a */
[----:B------:R-:W-:Y:S01]  /*13be0*/  IMAD.IADD R2, R215, 0x1, -R2 ;  /* 0x00000001d7027824 */ /* 0x000fe200078e0a02 */
[----:B------:R-:W-:Y:S02]  /*13bf0*/  LOP3.LUT R24, R24, 0xfffffff8, RZ, 0xc0, !PT ;  /* 0xfffffff818187812 */ /* 0x000fe400078ec0ff */
[----:B------:R-:W-:Y:S02]  /*13c00*/  F2FP.BF16.PACK_AB R27, R117, R116 ;  /* 0x00000074751b723e */ /* 0x000fe400000010ff */
[----:B------:R-:W-:Y:S01]  /*13c10*/  ISETP.NE.U32.AND P0, PT, RZ, c[0x0][0x508], PT ;  /* 0x00014200ff007a0c */ /* 0x000fe20003f05070 */
[----:B------:R-:W-:Y:S01]  /*13c20*/  IMAD.IADD R24, R8, 0x1, -R24 ;  /* 0x0000000108187824 */ /* 0x000fe200078e0a18 */
[----:B------:R-:W-:Y:S01]  /*13c30*/  ISETP.NE.U32.AND P2, PT, RZ, c[0x0][0x500], PT ;  /* 0x00014000ff007a0c */ /* 0x000fe20003f45070 */
[----:B------:R-:W-:Y:S01]  /*13c40*/  IMAD.SHL.U32 R8, R29, 0x400, RZ ;  /* 0x000004001d087824 */ /* 0x000fe200078e00ff */
[----:B------:R-:W-:Y:S01]  /*13c50*/  ISETP.NE.AND.EX P1, PT, RZ, c[0x0][0x50c], PT, P0 ;  /* 0x00014300ff007a0c */ /* 0x000fe20003f25300 */
[----:B------:R-:W-:Y:S01]  /*13c60*/  IMAD.SHL.U32 R24, R24, 0x40, RZ ;  /* 0x0000004018187824 */ /* 0x000fe200078e00ff */
[----:B------:R-:W-:Y:S01]  /*13c70*/  ISETP.NE.AND.EX P2, PT, RZ, c[0x0][0x504], PT, P2 ;  /* 0x00014100ff007a0c */ /* 0x000fe20003f45320 */
[----:B------:R-:W-:-:S03]  /*13c80*/  IMAD R8, R2, 0x2, R8 ;  /* 0x0000000202087824 */ /* 0x000fc600078e0208 */
[----:B------:R-:W-:-:S04]  /*13c90*/  LOP3.LUT R24, R24, 0x1c0, RZ, 0xc0, !PT ;  /* 0x000001c018187812 */ /* 0x000fc800078ec0ff */
[----:B------:R-:W-:-:S03]  /*13ca0*/  LEA.HI R24, R24, R24, RZ, 0x1d ;  /* 0x0000001818187211 */ /* 0x000fc600078fe8ff */
[----:B------:R-:W-:Y:S02]  /*13cb0*/  @P1 LEA R30, P0, R232, c[0x0][0x508], 0x2 ;  /* 0x00014200e81e1a11 */ /* 0x000fe400078010ff */
[----:B------:R-:W-:Y:S01]  /*13cc0*/  IMAD.IADD R24, R8, 0x1, R24 ;  /* 0x0000000108187824 */ /* 0x000fe200078e0218 */
[----:B------:R-:W-:Y:S02]  /*13cd0*/  F2FP.BF16.PACK_AB R8, R123, R122 ;  /* 0x0000007a7b08723e */ /* 0x000fe400000010ff */
[----:B------:R-:W-:Y:S01]  /*13ce0*/  @P1 LEA.HI.X R31, R232, c[0x0][0x50c], R25, 0x2, P0 ;  /* 0x00014300e81f1a11 */ /* 0x000fe200000f1419 */
[----:B------:R-:W-:-:S05]  /*13cf0*/  IMAD.SHL.U32 R24, R24, 0x2, RZ ;  /* 0x0000000218187824 */ /* 0x000fca00078e00ff */
[----:B------:R1:W-:Y:S04]  /*13d00*/  STS [R24+0x80], R26 ;  /* 0x0000801a18007388 */ /* 0x0003e80000000800 */
[----:B------:R3:W-:Y:S04]  /*13d10*/  STS [R24+0x480], R8 ;  /* 0x0004800818007388 */ /* 0x0007e80000000800 */
[----:B------:R4:W-:Y:S01]  /*13d20*/  STS [R216], R27 ;  /* 0x0000001bd8007388 */ /* 0x0009e20000000800 */
[----:B-1----:R-:W-:Y:S02]  /*13d30*/  F2FP.BF16.PACK_AB R26, R119, R118 ;  /* 0x00000076771a723e */ /* 0x002fe400000010ff */
[----:B---3--:R-:W-:-:S03]  /*13d40*/  F2FP.BF16.PACK_AB R8, R61, R60 ;  /* 0x0000003c3d08723e */ /* 0x008fc600000010ff */
[----:B------:R1:W-:Y:S01]  /*13d50*/  STS [R216+0x400], R26 ;  /* 0x0004001ad8007388 */ /* 0x0003e20000000800 */
[----:B----4-:R-:W-:-:S03]  /*13d60*/  F2FP.BF16.PACK_AB R27, R63, R62 ;  /* 0x0000003e3f1b723e */ /* 0x010fc600000010ff */
[----:B------:R3:W-:Y:S04]  /*13d70*/  STS [R227+0x80], R8 ;  /* 0x00008008e3007388 */ /* 0x0007e80000000800 */
[----:B------:R4:W-:Y:S01]  /*13d80*/  STS [R227+0x480], R27 ;  /* 0x0004801be3007388 */ /* 0x0009e20000000800 */
[----:B-1----:R-:W-:Y:S02]  /*13d90*/  F2FP.BF16.PACK_AB R26, R65, R64 ;  /* 0x00000040411a723e */ /* 0x002fe400000010ff */
[----:B---3--:R-:W-:-:S03]  /*13da0*/  F2FP.BF16.PACK_AB R8, R67, R66 ;  /* 0x000000424308723e */ /* 0x008fc600000010ff */
[----:B------:R1:W-:Y:S01]  /*13db0*/  STS [R229], R26 ;  /* 0x0000001ae5007388 */ /* 0x0003e20000000800 */
[----:B----4-:R-:W-:-:S03]  /*13dc0*/  F2FP.BF16.PACK_AB R27, R69, R68 ;  /* 0x00000044451b723e */ /* 0x010fc600000010ff */
[----:B------:R3:W-:Y:S04]  /*13dd0*/  STS [R229+0x400], R8 ;  /* 0x00040008e5007388 */ /* 0x0007e80000000800 */
[----:B------:R4:W-:Y:S01]  /*13de0*/  STS [R226+0x80], R27 ;  /* 0x0000801be2007388 */ /* 0x0009e20000000800 */
[----:B-1----:R-:W-:Y:S02]  /*13df0*/  F2FP.BF16.PACK_AB R26, R71, R70 ;  /* 0x00000046471a723e */ /* 0x002fe400000010ff */
[----:B---3--:R-:W-:-:S03]  /*13e00*/  F2FP.BF16.PACK_AB R8, R73, R72 ;  /* 0x000000484908723e */ /* 0x008fc600000010ff */
[----:B------:R1:W-:Y:S01]  /*13e10*/  STS [R226+0x480], R26 ;  /* 0x0004801ae2007388 */ /* 0x0003e20000000800 */
[----:B----4-:R-:W-:-:S03]  /*13e20*/  F2FP.BF16.PACK_AB R27, R75, R74 ;  /* 0x0000004a4b1b723e */ /* 0x010fc600000010ff */
[----:B------:R3:W-:Y:S04]  /*13e30*/  STS [R228], R8 ;  /* 0x00000008e4007388 */ /* 0x0007e80000000800 */
[----:B------:R4:W-:Y:S01]  /*13e40*/  STS [R228+0x400], R27 ;  /* 0x0004001be4007388 */ /* 0x0009e20000000800 */
[----:B-1----:R-:W-:Y:S02]  /*13e50*/  F2FP.BF16.PACK_AB R26, R5, R4 ;  /* 0x00000004051a723e */ /* 0x002fe400000010ff */
[----:B---3--:R-:W-:-:S03]  /*13e60*/  F2FP.BF16.PACK_AB R8, R17, R16 ;  /* 0x000000101108723e */ /* 0x008fc600000010ff */
[----:B------:R1:W-:Y:S01]  /*13e70*/  STS [R230+0x80], R26 ;  /* 0x0000801ae6007388 */ /* 0x0003e20000000800 */
[----:B----4-:R-:W-:-:S03]  /*13e80*/  F2FP.BF16.PACK_AB R27, R7, R6 ;  /* 0x00000006071b723e */ /* 0x010fc600000010ff */
        /* <DEDUP_REMOVED lines=10> */
[----:B------:R1:W-:Y:S01]  /*13f30*/  STS [R216+0x4000], R26 ;  /* 0x0040001ad8007388 */ /* 0x0003e20000000800 */
[----:B----4-:R-:W-:-:S03]  /*13f40*/  F2FP.BF16.PACK_AB R24, R113, R112 ;  /* 0x000000707118723e */ /* 0x010fc600000010ff */
[----:B------:R3:W-:Y:S01]  /*13f50*/  STS [R216+0x4400], R8 ;  /* 0x00440008d8007388 */ /* 0x0007e20000000800 */
[----:B------:R-:W-:-:S03]  /*13f60*/  F2FP.BF16.PACK_AB R27, R107, R106 ;  /* 0x0000006a6b1b723e */ /* 0x000fc600000010ff */
[----:B------:R4:W-:Y:S01]  /*13f70*/  STS [R227+0x4080], R24 ;  /* 0x00408018e3007388 */ /* 0x0009e20000000800 */
        /* <DEDUP_REMOVED lines=13> */
[----:B---3--:R-:W-:Y:S02]  /*14050*/  F2FP.BF16.PACK_AB R8, R103, R102 ;  /* 0x000000666708723e */ /* 0x008fe400000010ff */
[----:B----4-:R-:W-:-:S03]  /*14060*/  F2FP.BF16.PACK_AB R24, R111, R110 ;  /* 0x0000006e6f18723e */ /* 0x010fc600000010ff */
[----:B------:R1:W-:Y:S04]  /*14070*/  STS [R228+0x4400], R8 ;  /* 0x00440008e4007388 */ /* 0x0003e80000000800 */
[----:B------:R3:W-:Y:S04]  /*14080*/  STS [R230+0x4080], R26 ;  /* 0x0040801ae6007388 */ /* 0x0007e80000000800 */
[----:B------:R4:W-:Y:S04]  /*14090*/  STS [R230+0x4480], R24 ;  /* 0x00448018e6007388 */ /* 0x0009e80000000800 */
[----:B------:R-:W-:Y:S01]  /*140a0*/  STS [R231+0x4400], R27 ;  /* 0x0044001be7007388 */ /* 0x000fe20000000800 */
[----:B-1----:R-:W-:Y:S01]  /*140b0*/  F2FP.BF16.PACK_AB R8, R105, R104 ;  /* 0x000000686908723e */ /* 0x002fe200000010ff */
[----:B---3--:R-:W-:-:S04]  /*140c0*/  IMAD.MOV.U32 R26, RZ, RZ, c[0x0][0x388] ;  /* 0x0000e200ff1a7624 */ /* 0x008fc800078e00ff */
[----:B------:R1:W-:Y:S01]  /*140d0*/  STS [R231+0x4000], R8 ;  /* 0x00400008e7007388 */ /* 0x0003e20000000800 */
[----:B----4-:R-:W-:-:S03]  /*140e0*/  IMAD.MOV.U32 R24, RZ, RZ, RZ ;  /* 0x000000ffff187224 */ /* 0x010fc600078e00ff */
[----:B------:R-:W-:Y:S01]  /*140f0*/  BAR.SYNC.DEFER_BLOCKING 0x1, 0x100 ;  /* 0x0044000000007b1d */ /* 0x000fe20000010000 */
[----:B-1----:R-:W-:-:S05]  /*14100*/  IMAD.MOV.U32 R8, RZ, RZ, 0x4 ;  /* 0x00000004ff087424 */ /* 0x002fca00078e00ff */
[----:B------:R1:W5:Y:S01]  /*14110*/  @P1 LDG.E R26, [R30.64] ;  /* 0x0000000a1e1a1981 */ /* 0x000362000c1e1900 */
[----:B------:R-:W-:-:S05]  /*14120*/  IMAD.WIDE R32, R232, R8, c[0x0][0x500] ;  /* 0x00014000e8207625 */ /* 0x000fca00078e0208 */
[----:B------:R1:W5:Y:S01]  /*14130*/  @P2 LDG.E R24, [R32.64] ;  /* 0x0000000a20182981 */ /* 0x000362000c1e1900 */
[----:B------:R-:W-:-:S04]  /*14140*/  ISETP.NE.AND P0, PT, R210, RZ, PT ;  /* 0x000000ffd200720c */ /* 0x000fc80003f05270 */
[----:B------:R-:W-:Y:S01]  /*14150*/  SEL R210, R210, c[0x0][0x3d4], P0 ;  /* 0x0000f500d2d27a07 */ /* 0x000fe20000000000 */
[----:B------:R-:W-:Y:S05]  /*14160*/  @P1 BRA `(.L_x_1678) ;  /* 0x0000004000001947 */ /* 0x000fea0003800000 */
[----:B------:R-:W-:Y:S05]  /*14170*/  @!P2 BRA `(.L_x_1678) ;  /* 0x000000300000a947 */ /* 0x000fea0003800000 */
[----:B-----5:R3:W4:Y:S04]  /*14180*/  LDG.E R26, [R32.64] ;  /* 0x0000000a201a7981 */ /* 0x020728000c1e1900 */
[----:B-1-3--:R-:W4:Y:S02]  /*14190*/  LDG.E R32, [R32.64+0x4] ;  /* 0x0000040a20207981 */ /* 0x00af24000c1e1900 */
[----:B----4-:R-:W-:Y:S02]  /*141a0*/  IADD3 R26, -R26, R32, RZ ;  /* 0x000000201a1a7210 */ /* 0x010fe40007ffe1ff */
.L_x_1678:
[----:B-1----:R-:W-:Y:S01]  /*141b0*/  IMAD.MOV.U32 R32, RZ, RZ, 0x368 ;  /* 0x00000368ff207424 */ /* 0x002fe200078e00ff */
[----:B------:R-:W-:Y:S01]  /*141c0*/  ISETP.GT.AND P2, PT, R210, 0x1, PT ;  /* 0x00000001d200780c */ /* 0x000fe20003f44270 */
[----:B------:R-:W-:Y:S01]  /*141d0*/  IMAD.MOV.U32 R30, RZ, RZ, c[0x0][0x4e8] ;  /* 0x00013a00ff1e7624 */ /* 0x000fe200078e00ff */
[----:B------:R-:W-:Y:S01]  /*141e0*/  SHF.R.S32.HI R27, RZ, 0x1f, R10 ;  /* 0x0000001fff1b7819 */ /* 0x000fe2000001140a */
[----:B-----5:R-:W-:Y:S01]  /*141f0*/  IMAD R26, R26, c[0x0][0x4e8], RZ ;  /* 0x00013a001a1a7a24 */ /* 0x020fe200078e02ff */
[----:B------:R-:W-:-:S02]  /*14200*/  SEL R32, R32, 0x328, P2 ;  /* 0x0000032820207807 */ /* 0x000fc40001000000 */
[----:B------:R-:W-:Y:S02]  /*14210*/  LOP3.LUT R10, R10, 0xffffffe0, RZ, 0xc0, !PT ;  /* 0xffffffe00a0a7812 */ /* 0x000fe400078ec0ff */
[----:B------:R1:W3:Y:S01]  /*14220*/  LDC.64 R36, c[0x0][R32+0x170] ;  /* 0x00005c0020247b82 */ /* 0x0002e20000000a00 */
[----:B------:R-:W-:Y:S02]  /*14230*/  LEA.HI R27, R27, R29, RZ, 0x3 ;  /* 0x0000001d1b1b7211 */ /* 0x000fe400078f18ff */
[----:B------:R-:W-:Y:S01]  /*14240*/  IMAD.IADD R10, R215, 0x1, -R10 ;  /* 0x00000001d70a7824 */ /* 0x000fe200078e0a0a */
[----:B------:R-:W-:Y:S02]  /*14250*/  ISETP.NE.U32.AND P0, PT, RZ, c[0x0][0x500], PT ;  /* 0x00014000ff007a0c */ /* 0x000fe40003f05070 */
[----:B------:R-:W-:Y:S02]  /*14260*/  LOP3.LUT R27, R27, 0xffffff8, RZ, 0xc0, !PT ;  /* 0x0ffffff81b1b7812 */ /* 0x000fe400078ec0ff */
[----:B------:R1:W4:Y:S01]  /*14270*/  LDC.64 R38, c[0x0][R32+0x168] ;  /* 0x00005a0020267b82 */ /* 0x0003220000000a00 */
[----:B------:R-:W-:-:S02]  /*14280*/  SHF.R.S32.HI R8, RZ, 0x1f, R10 ;  /* 0x0000001fff087819 */ /* 0x000fc4000001140a */
[----:B------:R-:W-:Y:S01]  /*14290*/  IMAD.IADD R29, R29, 0x1, -R27 ;  /* 0x000000011d1d7824 */ /* 0x000fe200078e0a1b */
[----:B------:R-:W-:Y:S02]  /*142a0*/  LEA.HI R27, R2, R2, RZ, 0x1 ;  /* 0x00000002021b7211 */ /* 0x000fe400078f08ff */
[----:B------:R-:W-:Y:S02]  /*142b0*/  LEA.HI R8, R8, R10, RZ, 0x2 ;  /* 0x0000000a08087211 */ /* 0x000fe400078f10ff */
[----:B------:R1:W2:Y:S01]  /*142c0*/  LDC.64 R34, c[0x0][R32+0x178] ;  /* 0x00005e0020227b82 */ /* 0x0002a20000000a00 */
[----:B------:R-:W-:Y:S02]  /*142d0*/  LOP3.LUT R27, R27, 0x1ffffffe, RZ, 0xc0, !PT ;  /* 0x1ffffffe1b1b7812 */ /* 0x000fe400078ec0ff */
[----:B------:R-:W-:Y:S02]  /*142e0*/  SHF.R.S32.HI R28, RZ, 0x2, R8 ;  /* 0x00000002ff1c7819 */ /* 0x000fe40000011408 */
[----:B------:R-:W-:Y:S01]  /*142f0*/  ISETP.NE.AND P3, PT, R30, 0x1, PT ;  /* 0x000000011e00780c */ /* 0x000fe20003f65270 */
[----:B------:R-:W-:Y:S01]  /*14300*/  IMAD.IADD R27, R2, 0x1, -R27 ;  /* 0x00000001021b7824 */ /* 0x000fe200078e0a1b */
[----:B------:R-:W-:Y:S01]  /*14310*/  ISETP.NE.AND.EX P0, PT, RZ, c[0x0][0x504], PT, P0 ;  /* 0x00014100ff007a0c */ /* 0x000fe20003f05300 */
[----:B------:R-:W-:-:S03]  /*14320*/  IMAD R28, R29, 0x10, R28 ;  /* 0x000000101d1c7824 */ /* 0x000fc600078e021c */
[----:B------:R-:W-:Y:S01]  /*14330*/  SEL R232, R232, RZ, !P0 ;  /* 0x000000ffe8e87207 */ /* 0x000fe20004000000 */
[--C-:B------:R-:W-:Y:S01]  /*14340*/  IMAD R27, R27, 0x8, R28.reuse ;  /* 0x000000081b1b7824 */ /* 0x100fe200078e021c */
[----:B------:R-:W-:Y:S01]  /*14350*/  SEL R29, R25, RZ, !P0 ;  /* 0x000000ff191d7207 */ /* 0x000fe20004000000 */
[C---:B------:R-:W-:Y:S02]  /*14360*/  IMAD R28, R209.reuse, 0x80, R28 ;  /* 0x00000080d11c7824 */ /* 0x040fe400078e021c */
[----:B------:R-:W-:-:S04]  /*14370*/  IMAD R25, R209, 0x80, R27 ;  /* 0x00000080d1197824 */ /* 0x000fc800078e021b */
[----:B------:R-:W-:Y:S01]  /*14380*/  @P3 IMAD.HI.U32 R27, R25, c[0x0][0x4ec], RZ ;  /* 0x00013b00191b3a27 */ /* 0x000fe200078e00ff */
[----:B-1----:R-:W1:Y:S03]  /*14390*/  LDC.64 R32, c[0x0][R32+0x160] ;  /* 0x0000580020207b82 */ /* 0x002e660000000a00 */
[----:B---3--:R-:W-:-:S04]  /*143a0*/  IMAD R2, R37, R232, RZ ;  /* 0x000000e825027224 */ /* 0x008fc800078e02ff */
[C---:B------:R-:W-:Y:S02]  /*143b0*/  IMAD R2, R36.reuse, R29, R2 ;  /* 0x0000001d24027224 */ /* 0x040fe400078e0202 */
[----:B------:R-:W-:Y:S01]  /*143c0*/  IMAD.MOV.U32 R29, RZ, RZ, R25 ;  /* 0x000000ffff1d7224 */ /* 0x000fe200078e0019 */
[----:B------:R-:W-:Y:S01]  /*143d0*/  @P3 SHF.R.U32.HI R29, RZ, c[0x0][0x4f0], R27 ;  /* 0x00013c00ff1d3a19 */ /* 0x000fe2000001161b */
[----:B------:R-:W-:Y:S01]  /*143e0*/  IMAD.WIDE.U32 R36, R36, R232, RZ ;  /* 0x000000e824247225 */ /* 0x000fe200078e00ff */
[----:B------:R-:W-:-:S03]  /*143f0*/  SEL R27, R235, RZ, P2 ;  /* 0x000000ffeb1b7207 */ /* 0x000fc60001000000 */
[----:B----4-:R-:W-:-:S04]  /*14400*/  IMAD.WIDE.U32 R30, R38, R233, RZ ;  /* 0x000000e9261e7225 */ /* 0x010fc800078e00ff */
[----:B------:R-:W-:Y:S01]  /*14410*/  IMAD R38, R39, R233, RZ ;  /* 0x000000e927267224 */ /* 0x000fe200078e02ff */
[----:B------:R-:W-:Y:S01]  /*14420*/  IADD3 R36, P1, P0, R36, R30, R24 ;  /* 0x0000001e24247210 */ /* 0x000fe2000783e018 */
[----:B------:R-:W-:Y:S01]  /*14430*/  IMAD.IADD R2, R37, 0x1, R2 ;  /* 0x0000000125027824 */ /* 0x000fe200078e0202 */
[----:B------:R-:W-:Y:S01]  /*14440*/  SHF.R.S32.HI R30, RZ, 0x1f, R24 ;  /* 0x0000001fff1e7819 */ /* 0x000fe20000011418 */
[----:B------:R-:W-:Y:S02]  /*14450*/  IMAD.IADD R38, R31, 0x1, R38 ;  /* 0x000000011f267824 */ /* 0x000fe400078e0226 */
[-C--:B--2---:R-:W-:Y:S02]  /*14460*/  IMAD R31, R35, R27.reuse, RZ ;  /* 0x0000001b231f7224 */ /* 0x084fe400078e02ff */
[----:B------:R-:W-:Y:S01]  /*14470*/  IMAD.WIDE.U32 R34, R34, R27, RZ ;  /* 0x0000001b22227225 */ /* 0x000fe200078e00ff */
[----:B------:R-:W-:Y:S02]  /*14480*/  IADD3.X R38, R2, R38, R30, P1, P0 ;  /* 0x0000002602267210 */ /* 0x000fe40000fe041e */
[--C-:B------:R-:W-:Y:S01]  /*14490*/  SHF.R.S32.HI R27, RZ, 0x1f, R29.reuse ;  /* 0x0000001fff1b7819 */ /* 0x100fe2000001141d */
[----:B------:R-:W-:Y:S01]  /*144a0*/  IMAD.MOV R2, RZ, RZ, -R29 ;  /* 0x000000ffff027224 */ /* 0x000fe200078e0a1d */
[----:B------:R-:W-:Y:S01]  /*144b0*/  IADD3 R34, P1, P0, R29, R36, R34 ;  /* 0x000000241d227210 */ /* 0x000fe2000783e022 */
[----:B------:R-:W-:-:S02]  /*144c0*/  IMAD.IADD R31, R35, 0x1, R31 ;  /* 0x00000001231f7824 */ /* 0x000fc400078e021f */
[----:B------:R-:W-:-:S03]  /*144d0*/  IMAD R2, R2, c[0x0][0x4e8], R25 ;  /* 0x00013a0002027a24 */ /* 0x000fc600078e0219 */
[----:B------:R-:W-:Y:S02]  /*144e0*/  IADD3.X R35, R27, R38, R31, P1, P0 ;  /* 0x000000261b237210 */ /* 0x000fe40000fe041f */
[----:B------:R-:W-:Y:S01]  /*144f0*/  SHF.R.S32.HI R29, RZ, 0x1f, R2 ;  /* 0x0000001fff1d7819 */ /* 0x000fe20000011402 */
[-C--:B-1----:R-:W-:Y:S02]  /*14500*/  IMAD R27, R33, R2.reuse, RZ ;  /* 0x00000002211b7224 */ /* 0x082fe400078e02ff */
[----:B------:R-:W-:-:S04]  /*14510*/  IMAD.WIDE.U32 R34, R32, R2, R34 ;  /* 0x0000000220227225 */ /* 0x000fc800078e0022 */
[----:B------:R-:W-:Y:S02]  /*14520*/  IMAD.MOV.U32 R2, RZ, RZ, c[0x0][0x4a8] ;  /* 0x00012a00ff027624 */ /* 0x000fe400078e00ff */
[----:B------:R-:W-:Y:S02]  /*14530*/  IMAD R29, R32, R29, R27 ;  /* 0x0000001d201d7224 */ /* 0x000fe400078e021b */
[----:B------:R-:W-:Y:S01]  /*14540*/  IMAD.MOV.U32 R27, RZ, RZ, c[0x0][0x4ac] ;  /* 0x00012b00ff1b7624 */ /* 0x000fe200078e00ff */
[----:B------:R-:W-:Y:S01]  /*14550*/  SEL R2, R2, c[0x0][0x450], P2 ;  /* 0x0001140002027a07 */ /* 0x000fe20001000000 */
[----:B------:R-:W-:-:S03]  /*14560*/  IMAD.IADD R29, R35, 0x1, R29 ;  /* 0x00000001231d7824 */ /* 0x000fc600078e021d */
[----:B------:R-:W-:Y:S02]  /*14570*/  SEL R27, R27, c[0x0][0x454], P2 ;  /* 0x000115001b1b7a07 */ /* 0x000fe40001000000 */
[----:B------:R-:W-:-:S04]  /*14580*/  LEA R2, P0, R34, R2, 0x2 ;  /* 0x0000000222027211 */ /* 0x000fc800078010ff */
[----:B------:R-:W-:Y:S01]  /*14590*/  LEA.HI.X R27, R34, R27, R29, 0x2, P0 ;  /* 0x0000001b221b7211 */ /* 0x000fe200000f141d */
[----:B------:R-:W-:Y:S01]  /*145a0*/  SHFL.IDX PT, R32, R2, RZ, 0x1c1f ;  /* 0x001c1fff02207589 */ /* 0x000fe200000e0000 */
[----:B------:R-:W-:-:S03]  /*145b0*/  LOP3.LUT P0, RZ, R10, 0x3, RZ, 0xc0, !PT ;  /* 0x000000030aff7812 */ /* 0x000fc6000780c0ff */
[----:B------:R-:W1:Y:S01]  /*145c0*/  SHFL.IDX PT, R33, R27, RZ, 0x1c1f ;  /* 0x001c1fff1b217589 */ /* 0x000e6200000e0000 */
[----:B------:R-:W-:-:S03]  /*145d0*/  ISETP.GE.OR P1, PT, R28, R26, P0 ;  /* 0x0000001a1c00720c */ /* 0x000fc60000726670 */
[----:B------:R2:W-:Y:S04]  /*145e0*/  SHFL.IDX PT, R34, R2, 0x1, 0x1c1f ;  /* 0x003c1f0002227f89 */ /* 0x0005e800000e0000 */
[----:B------:R-:W3:Y:S06]  /*145f0*/  SHFL.IDX PT, R35, R27, 0x1, 0x1c1f ;  /* 0x003c1f001b237f89 */ /* 0x000eec00000e0000 */
[----:B-1----:R1:W-:Y:S01]  /*14600*/  @!P1 ST.E [R32.64], R3 ;  /* 0x0000000320009985 */ /* 0x0023e2000c10190a */
[----:B--2---:R-:W-:-:S04]  /*14610*/  IADD3 R2, R28, 0x8, RZ ;  /* 0x000000081c027810 */ /* 0x004fc80007ffe0ff */
[CC--:B------:R-:W-:Y:S02]  /*14620*/  ISETP.GE.OR P0, PT, R2.reuse, R26.reuse, P0 ;  /* 0x0000001a0200720c */ /* 0x0c0fe40000706670 */
[----:B------:R-:W-:-:S04]  /*14630*/  ISETP.GE.AND P1, PT, R2, R26, PT ;  /* 0x0000001a0200720c */ /* 0x000fc80003f26270 */
[----:B------:R-:W-:-:S07]  /*14640*/  P2R R2, PR, RZ, 0x2 ;  /* 0x00000002ff027803 */ /* 0x000fce0000000000 */
[----:B---3--:R1:W-:Y:S01]  /*14650*/  @!P0 ST.E [R34.64], R9 ;  /* 0x0000000922008985 */ /* 0x0083e2000c10190a */
[----:B------:R-:W-:Y:S01]  /*14660*/  ISETP.GE.AND P0, PT, R28, R26, PT ;  /* 0x0000001a1c00720c */ /* 0x000fe20003f06270 */
[----:B------:R-:W-:Y:S05]  /*14670*/  @P2 BRA `(.L_x_1679) ;  /* 0x0000069000002947 */ /* 0x000fea0003800000 */
[----:B------:R-:W-:Y:S01]  /*14680*/  IMAD R30, R30, c[0x0][0x3a0], RZ ;  /* 0x0000e8001e1e7a24 */ /* 0x000fe200078e02ff */
[-C--:B------:R-:W-:Y:S01]  /*14690*/  LEA R2, R222, R223.reuse, 0x5 ;  /* 0x000000dfde027211 */ /* 0x080fe200078e28ff */
[C---:B------:R-:W-:Y:S01]  /*146a0*/  IMAD.WIDE.U32 R4, R24.reuse, c[0x0][0x3a0], RZ ;  /* 0x0000e80018047a25 */ /* 0x040fe200078e00ff */
[----:B------:R-:W-:Y:S01]  /*146b0*/  SHF.R.S32.HI R8, RZ, 0x1f, R232 ;  /* 0x0000001fff087819 */ /* 0x000fe200000114e8 */
[----:B------:R2:W3:Y:S01]  /*146c0*/  LDS.128 R40, [R236+0x80] ;  /* 0x00008000ec287984 */ /* 0x0004e20000000c00 */
[C---:B------:R-:W-:Y:S01]  /*146d0*/  LEA R2, R209.reuse, R2, 0x7 ;  /* 0x00000002d1027211 */ /* 0x040fe200078e38ff */
[----:B------:R-:W-:Y:S01]  /*146e0*/  IMAD R24, R24, c[0x0][0x3a4], R30 ;  /* 0x0000e90018187a24 */ /* 0x000fe200078e021e */
[----:B------:R-:W-:Y:S01]  /*146f0*/  LEA R209, R209, R223, 0x7 ;  /* 0x000000dfd1d17211 */ /* 0x000fe200078e38ff */
[----:B------:R-:W-:Y:S01]  /*14700*/  IMAD R8, R8, c[0x0][0x3f0], RZ ;  /* 0x0000fc0008087a24 */ /* 0x000fe200078e02ff */
[----:B-1----:R-:W-:Y:S01]  /*14710*/  MOV R3, R2 ;  /* 0x0000000200037202 */ /* 0x002fe20000000f00 */
[----:B------:R2:W1:Y:S01]  /*14720*/  LDS.128 R36, [R236+0x1080] ;  /* 0x00108000ec247984 */ /* 0x0004620000000c00 */
[----:B------:R-:W-:Y:S01]  /*14730*/  IADD3 R5, R5, R24, RZ ;  /* 0x0000001805057210 */ /* 0x000fe20007ffe0ff */
[----:B------:R-:W-:-:S02]  /*14740*/  IMAD R8, R232, c[0x0][0x3f4], R8 ;  /* 0x0000fd00e8087a24 */ /* 0x000fc400078e0208 */
[----:B------:R2:W4:Y:S02]  /*14750*/  LDS.128 R32, [R236+0x2080] ;  /* 0x00208000ec207984 */ /* 0x0005240000000c00 */
[C---:B------:R-:W-:Y:S02]  /*14760*/  IMAD.WIDE.U32 R6, R233.reuse, c[0x0][0x3e8], R4 ;  /* 0x0000fa00e9067a25 */ /* 0x040fe400078e0004 */
[----:B------:R2:W1:Y:S02]  /*14770*/  LDS.128 R28, [R236+0x3080] ;  /* 0x00308000ec1c7984 */ /* 0x0004640000000c00 */
[----:B------:R-:W-:Y:S02]  /*14780*/  @P3 IMAD.HI.U32 R4, R2, c[0x0][0x4ec], RZ ;  /* 0x00013b0002043a27 */ /* 0x000fe400078e00ff */
[----:B------:R2:W1:Y:S02]  /*14790*/  LDS.128 R16, [R236+0x4080] ;  /* 0x00408000ec107984 */ /* 0x0004640000000c00 */
[----:B------:R-:W-:Y:S01]  /*147a0*/  IMAD R7, R233, c[0x0][0x3ec], R7 ;  /* 0x0000fb00e9077a24 */ /* 0x000fe200078e0207 */
[----:B------:R-:W-:Y:S01]  /*147b0*/  @P3 SHF.R.U32.HI R3, RZ, c[0x0][0x4f0], R4 ;  /* 0x00013c00ff033a19 */ /* 0x000fe20000011604 */
[----:B------:R2:W1:Y:S02]  /*147c0*/  LDS.128 R12, [R236+0x5080] ;  /* 0x00508000ec0c7984 */ /* 0x0004640000000c00 */
[----:B------:R-:W-:Y:S01]  /*147d0*/  IMAD.WIDE.U32 R232, R232, c[0x0][0x3f0], R6 ;  /* 0x0000fc00e8e87a25 */ /* 0x000fe200078e0006 */
[----:B------:R-:W-:Y:S01]  /*147e0*/  SHF.R.S32.HI R10, RZ, 0x1f, R3 ;  /* 0x0000001fff0a7819 */ /* 0x000fe20000011403 */
[----:B------:R2:W1:Y:S01]  /*147f0*/  LDS.128 R4, [R236+0x6080] ;  /* 0x00608000ec047984 */ /* 0x0004620000000c00 */
[----:B------:R-:W-:-:S02]  /*14800*/  IADD3 R9, -R3, RZ, RZ ;  /* 0x000000ff03097210 */ /* 0x000fc40007ffe1ff */
[----:B------:R-:W-:Y:S01]  /*14810*/  IADD3 R233, R233, R8, RZ ;  /* 0x00000008e9e97210 */ /* 0x000fe20007ffe0ff */
[----:B------:R-:W1:Y:S01]  /*14820*/  LDS.128 R236, [R236+0x7080] ;  /* 0x00708000ecec7984 */ /* 0x000e620000000c00 */
[----:B------:R-:W-:Y:S02]  /*14830*/  IMAD R10, R10, c[0x0][0x3e0], RZ ;  /* 0x0000f8000a0a7a24 */ /* 0x000fe400078e02ff */
[----:B------:R-:W-:Y:S02]  /*14840*/  IMAD R9, R9, c[0x0][0x4e8], R2 ;  /* 0x00013a0009097a24 */ /* 0x000fe400078e0202 */
[C---:B------:R-:W-:Y:S02]  /*14850*/  IMAD R10, R3.reuse, c[0x0][0x3e4], R10 ;  /* 0x0000f900030a7a24 */ /* 0x040fe400078e020a */
[----:B------:R-:W-:Y:S01]  /*14860*/  IMAD.WIDE.U32 R232, R3, c[0x0][0x3e0], R232 ;  /* 0x0000f80003e87a25 */ /* 0x000fe200078e00e8 */
[----:B------:R-:W-:-:S04]  /*14870*/  SHF.R.S32.HI R2, RZ, 0x1f, R9 ;  /* 0x0000001fff027819 */ /* 0x000fc80000011409 */
[----:B------:R-:W-:Y:S01]  /*14880*/  IADD3 R21, R233, R10, RZ ;  /* 0x0000000ae9157210 */ /* 0x000fe20007ffe0ff */
[----:B------:R-:W-:Y:S01]  /*14890*/  IMAD R2, R2, c[0x0][0x3d8], RZ ;  /* 0x0000f60002027a24 */ /* 0x000fe200078e02ff */
[----:B------:R-:W-:-:S05]  /*148a0*/  MOV R20, R232 ;  /* 0x000000e800147202 */ /* 0x000fca0000000f00 */
[----:B------:R-:W-:-:S04]  /*148b0*/  IMAD.WIDE.U32 R20, R9, c[0x0][0x3d8], R20 ;  /* 0x0000f60009147a25 */ /* 0x000fc800078e0014 */
[----:B------:R-:W-:Y:S01]  /*148c0*/  IMAD R9, R9, c[0x0][0x3dc], R2 ;  /* 0x0000f70009097a24 */ /* 0x000fe200078e0202 */
[----:B------:R-:W-:-:S04]  /*148d0*/  LEA R3, P0, R20, c[0x0][0x380], 0x1 ;  /* 0x0000e00014037a11 */ /* 0x000fc800078008ff */
[----:B------:R-:W-:-:S04]  /*148e0*/  IADD3 R2, R21, R9, RZ ;  /* 0x0000000915027210 */ /* 0x000fc80007ffe0ff */
[----:B------:R-:W-:Y:S01]  /*148f0*/  LEA.HI.X R2, R20, c[0x0][0x384], R2, 0x1, P0 ;  /* 0x0000e10014027a11 */ /* 0x000fe200000f0c02 */
[----:B------:R-:W-:Y:S05]  /*14900*/  BRA.DIV ~URZ, `(.L_x_1680) ;  /* 0x00002bf27f007947 */ /* 0x000fea000b800000 */
[----:B--234-:R2:W3:Y:S02]  /*14910*/  SHFL.IDX PT, R8, R2, RZ, 0x181f ;  /* 0x00181fff02087589 */ /* 0x01c4e400000e0000 */
.L_x_1737:
[----:B------:R-:W-:Y:S05]  /*14920*/  BRA.DIV ~URZ, `(.L_x_1681) ;  /* 0x00002c427f007947 */ /* 0x000fea000b800000 */
[----:B------:R4:W2:Y:S02]  /*14930*/  SHFL.IDX PT, R9, R3, RZ, 0x181f ;  /* 0x00181fff03097589 */ /* 0x0008a400000e0000 */
.L_x_1738:
        /* <DEDUP_REMOVED lines=11> */
.L_x_1683:
[----:B------:R-:W-:Y:S05]  /*149f0*/  BSYNC B0 ;  /* 0x0000000000007941 */ /* 0x000fea0003800000 */
.L_x_1682:
[----:B------:R-:W-:Y:S05]  /*14a00*/  BRA.DIV ~URZ, `(.L_x_1684) ;  /* 0x00002bd27f007947 */ /* 0x000fea000b800000 */
[----:B---3--:R3:W4:Y:S04]  /*14a10*/  SHFL.IDX PT, R8, R2, 0x1, 0x181f ;  /* 0x00381f0002087f89 */ /* 0x00872800000e0000 */
[----:B------:R3:W2:Y:S02]  /*14a20*/  SHFL.IDX PT, R10, R3, 0x1, 0x181f ;  /* 0x00381f00030a7f89 */ /* 0x0006a400000e0000 */
.L_x_1739:
[----:B--2---:R-:W-:Y:S01]  /*14a30*/  IADD3 R9, R209, 0x20, RZ ;  /* 0x00000020d1097810 */ /* 0x004fe20007ffe0ff */
[----:B------:R-:W-:Y:S03]  /*14a40*/  BSSY B0, `(.L_x_1685) ;  /* 0x000000b000007945 */ /* 0x000fe60003800000 */
[----:B------:R-:W-:-:S13]  /*14a50*/  ISETP.GE.AND P0, PT, R9, R26, PT ;  /* 0x0000001a0900720c */ /* 0x000fda0003f06270 */
[----:B------:R-:W-:Y:S05]  /*14a60*/  @P0 BRA `(.L_x_1686) ;  /* 0x0000008000000947 */ /* 0x000fea0003800000 */
[----:B------:R-:W-:Y:S02]  /*14a70*/  ISETP.GE.AND P1, PT, R11, c[0x0][0x3c8], PT ;  /* 0x0000f2000b007a0c */ /* 0x000fe40003f26270 */
[----:B------:R-:W-:-:S11]  /*14a80*/  ISETP.GE.AND P0, PT, R217, c[0x0][0x3c8], PT ;  /* 0x0000f200d9007a0c */ /* 0x000fd60003f06270 */
[-C--:B-1----:R-:W-:Y:S02]  /*14a90*/  @!P1 LEA R16, P3, R11, R10.reuse, 0x1 ;  /* 0x0000000a0b109211 */ /* 0x082fe400078608ff */
[----:B------:R-:W-:Y:S02]  /*14aa0*/  @!P0 LEA R18, P2, R217, R10, 0x1 ;  /* 0x0000000ad9128211 */ /* 0x000fe400078408ff */
[-C--:B----4-:R-:W-:Y:S02]  /*14ab0*/  @!P1 LEA.HI.X R17, R11, R8.reuse, R23, 0x1, P3 ;  /* 0x000000080b119211 */ /* 0x090fe400018f0c17 */
[----:B------:R-:W-:-:S03]  /*14ac0*/  @!P0 LEA.HI.X R19, R217, R8, R22, 0x1, P2 ;  /* 0x00000008d9138211 */ /* 0x000fc600010f0c16 */
[----:B------:R1:W-:Y:S04]  /*14ad0*/  @!P1 ST.E.128 [R16.64], R36 ;  /* 0x0000002410009985 */ /* 0x0003e8000c101d0a */
[----:B------:R1:W-:Y:S02]  /*14ae0*/  @!P0 ST.E.128 [R18.64], R12 ;  /* 0x0000000c12008985 */ /* 0x0003e4000c101d0a */
.L_x_1686:
[----:B------:R-:W-:Y:S05]  /*14af0*/  BSYNC B0 ;  /* 0x0000000000007941 */ /* 0x000fea0003800000 */
.L_x_1685:
[----:B------:R-:W-:Y:S05]  /*14b00*/  BRA.DIV ~URZ, `(.L_x_1687) ;  /* 0x00002ba27f007947 */ /* 0x000fea000b800000 */
[----:B----4-:R2:W4:Y:S02]  /*14b10*/  SHFL.IDX PT, R8, R2, 0x2, 0x181f ;  /* 0x00581f0002087f89 */ /* 0x01052400000e0000 */
.L_x_1740:
[----:B------:R-:W-:Y:S05]  /*14b20*/  BRA.DIV ~URZ, `(.L_x_1688) ;  /* 0x00002bf27f007947 */ /* 0x000fea000b800000 */
[----:B------:R2:W3:Y:S02]  /*14b30*/  SHFL.IDX PT, R10, R3, 0x2, 0x181f ;  /* 0x00581f00030a7f89 */ /* 0x0004e400000e0000 */
.L_x_1741:
[----:B------:R-:W-:Y:S01]  /*14b40*/  IADD3 R9, R209, 0x40, RZ ;  /* 0x00000040d1097810 */ /* 0x000fe20007ffe0ff */
[----:B------:R-:W-:Y:S03]  /*14b50*/  BSSY B0, `(.L_x_1689) ;  /* 0x000000b000007945 */ /* 0x000fe60003800000 */
[----:B------:R-:W-:-:S13]  /*14b60*/  ISETP.GE.AND P0, PT, R9, R26, PT ;  /* 0x0000001a0900720c */ /* 0x000fda0003f06270 */
[----:B------:R-:W-:Y:S05]  /*14b70*/  @P0 BRA `(.L_x_1690) ;  /* 0x0000008000000947 */ /* 0x000fea0003800000 */
[----:B------:R-:W-:Y:S02]  /*14b80*/  ISETP.GE.AND P1, PT, R11, c[0x0][0x3c8], PT ;  /* 0x0000f2000b007a0c */ /* 0x000fe40003f26270 */
[----:B------:R-:W-:-:S11]  /*14b90*/  ISETP.GE.AND P0, PT, R217, c[0x0][0x3c8], PT ;  /* 0x0000f200d9007a0c */ /* 0x000fd60003f06270 */
[-C--:B-1-3--:R-:W-:Y:S02]  /*14ba0*/  @!P1 LEA R12, P3, R11, R10.reuse, 0x1 ;  /* 0x0000000a0b0c9211 */ /* 0x08afe400078608ff */
[----:B------:R-:W-:Y:S02]  /*14bb0*/  @!P0 LEA R14, P2, R217, R10, 0x1 ;  /* 0x0000000ad90e8211 */ /* 0x000fe400078408ff */
[-C--:B----4-:R-:W-:Y:S02]  /*14bc0*/  @!P1 LEA.HI.X R13, R11, R8.reuse, R23, 0x1, P3 ;  /* 0x000000080b0d9211 */ /* 0x090fe400018f0c17 */
[----:B------:R-:W-:-:S03]  /*14bd0*/  @!P0 LEA.HI.X R15, R217, R8, R22, 0x1, P2 ;  /* 0x00000008d90f8211 */ /* 0x000fc600010f0c16 */
[----:B------:R1:W-:Y:S04]  /*14be0*/  @!P1 ST.E.128 [R12.64], R32 ;  /* 0x000000200c009985 */ /* 0x0003e8000c101d0a */
[----:B------:R1:W-:Y:S02]  /*14bf0*/  @!P0 ST.E.128 [R14.64], R4 ;  /* 0x000000040e008985 */ /* 0x0003e4000c101d0a */
.L_x_1690:
[----:B------:R-:W-:Y:S05]  /*14c00*/  BSYNC B0 ;  /* 0x0000000000007941 */ /* 0x000fea0003800000 */
.L_x_1689:
[----:B------:R-:W-:Y:S05]  /*14c10*/  BRA.DIV ~URZ, `(.L_x_1691) ;  /* 0x00002b727f007947 */ /* 0x000fea000b800000 */
[----:B--23--:R-:W2:Y:S04]  /*14c20*/  SHFL.IDX PT, R2, R2, 0x3, 0x181f ;  /* 0x00781f0002027f89 */ /* 0x00cea800000e0000 */
[----:B------:R-:W3:Y:S02]  /*14c30*/  SHFL.IDX PT, R3, R3, 0x3, 0x181f ;  /* 0x00781f0003037f89 */ /* 0x000ee400000e0000 */
.L_x_1742:
[----:B------:R-:W-:-:S04]  /*14c40*/  IADD3 R209, R209, 0x60, RZ ;  /* 0x00000060d1d17810 */ /* 0x000fc80007ffe0ff */
[----:B------:R-:W-:-:S13]  /*14c50*/  ISETP.GE.AND P0, PT, R209, R26, PT ;  /* 0x0000001ad100720c */ /* 0x000fda0003f06270 */
[----:B------:R-:W-:Y:S05]  /*14c60*/  @P0 BRA `(.L_x_1692) ;  /* 0x0000185000000947 */ /* 0x000fea0003800000 */
[----:B------:R-:W-:-:S13]  /*14c70*/  ISETP.GE.AND P0, PT, R11, c[0x0][0x3c8], PT ;  /* 0x0000f2000b007a0c */ /* 0x000fda0003f06270 */
[----:B-1-3--:R-:W-:-:S04]  /*14c80*/  @!P0 LEA R4, P1, R11, R3, 0x1 ;  /* 0x000000030b048211 */ /* 0x00afc800078208ff */
[----:B--2---:R-:W-:-:S05]  /*14c90*/  @!P0 LEA.HI.X R5, R11, R2, R23, 0x1, P1 ;  /* 0x000000020b058211 */ /* 0x004fca00008f0c17 */
[----:B------:R1:W-:Y:S01]  /*14ca0*/  @!P0 ST.E.128 [R4.64], R28 ;  /* 0x0000001c04008985 */ /* 0x0003e2000c101d0a */
[----:B------:R-:W-:-:S13]  /*14cb0*/  ISETP.GE.AND P0, PT, R217, c[0x0][0x3c8], PT ;  /* 0x0000f200d9007a0c */ /* 0x000fda0003f06270 */
[----:B------:R-:W-:Y:S05]  /*14cc0*/  @P0 BRA `(.L_x_1692) ;  /* 0x000017f000000947 */ /* 0x000fea0003800000 */
[----:B-1----:R-:W-:-:S04]  /*14cd0*/  LEA R4, P0, R217, R3, 0x1 ;  /* 0x00000003d9047211 */ /* 0x002fc800078008ff */
[----:B------:R-:W-:-:S05]  /*14ce0*/  LEA.HI.X R5, R217, R2, R22, 0x1, P0 ;  /* 0x00000002d9057211 */ /* 0x000fca00000f0c16 */
[----:B------:R1:W-:Y:S01]  /*14cf0*/  ST.E.128 [R4.64], R236 ;  /* 0x000000ec04007985 */ /* 0x0003e2000c101d0a */
[----:B------:R-:W-:Y:S05]  /*14d00*/  BRA `(.L_x_1692) ;  /* 0x000017b000007947 */ /* 0x000fea0003800000 */
.L_x_1679:
[----:B------:R-:W-:Y:S01]  /*14d10*/  IMAD R30, R30, c[0x0][0x408], RZ ;  /* 0x000102001e1e7a24 */ /* 0x000fe200078e02ff */
[----:B-1----:R-:W-:Y:S01]  /*14d20*/  SHF.R.S32.HI R3, RZ, 0x1f, R232 ;  /* 0x0000001fff037819 */ /* 0x002fe200000114e8 */
[----:B------:R-:W-:Y:S01]  /*14d30*/  IMAD.WIDE.U32 R22, R24, c[0x0][0x408], RZ ;  /* 0x0001020018167a25 */ /* 0x000fe200078e00ff */
[----:B------:R-:W-:-:S03]  /*14d40*/  MOV R11, R25 ;  /* 0x00000019000b7202 */ /* 0x000fc60000000f00 */
[----:B------:R-:W-:Y:S02]  /*14d50*/  IMAD R30, R24, c[0x0][0x40c], R30 ;  /* 0x00010300181e7a24 */ /* 0x000fe400078e021e */
[----:B------:R-:W-:Y:S02]  /*14d60*/  IMAD R3, R3, c[0x0][0x440], RZ ;  /* 0x0001100003037a24 */ /* 0x000fe400078e02ff */
[----:B------:R-:W-:Y:S01]  /*14d70*/  @P3 IMAD.HI.U32 R9, R25, c[0x0][0x4ec], RZ ;  /* 0x00013b0019093a27 */ /* 0x000fe200078e00ff */
[----:B------:R-:W-:-:S03]  /*14d80*/  IADD3 R23, R23, R30, RZ ;  /* 0x0000001e17177210 */ /* 0x000fc60007ffe0ff */
[----:B------:R-:W-:Y:S01]  /*14d90*/  IMAD R3, R232, c[0x0][0x444], R3 ;  /* 0x00011100e8037a24 */ /* 0x000fe200078e0203 */
[----:B------:R-:W-:Y:S01]  /*14da0*/  @P3 SHF.R.U32.HI R11, RZ, c[0x0][0x4f0], R9 ;  /* 0x00013c00ff0b3a19 */ /* 0x000fe20000011609 */
[----:B------:R-:W-:-:S03]  /*14db0*/  IMAD.WIDE.U32 R22, R233, c[0x0][0x438], R22 ;  /* 0x00010e00e9167a25 */ /* 0x000fc600078e0016 */
[----:B------:R-:W-:Y:S01]  /*14dc0*/  SHF.R.S32.HI R9, RZ, 0x1f, R11 ;  /* 0x0000001fff097819 */ /* 0x000fe2000001140b */
[----:B------:R-:W-:-:S04]  /*14dd0*/  IMAD R23, R233, c[0x0][0x43c], R23 ;  /* 0x00010f00e9177a24 */ /* 0x000fc800078e0217 */
[----:B------:R-:W-:-:S04]  /*14de0*/  IMAD.WIDE.U32 R22, R232, c[0x0][0x440], R22 ;  /* 0x00011000e8167a25 */ /* 0x000fc800078e0016 */
[----:B------:R-:W-:Y:S01]  /*14df0*/  IMAD R9, R9, c[0x0][0x430], RZ ;  /* 0x00010c0009097a24 */ /* 0x000fe200078e02ff */
[----:B------:R-:W-:Y:S02]  /*14e00*/  IADD3 R23, R23, R3, RZ ;  /* 0x0000000317177210 */ /* 0x000fe40007ffe0ff */
[C---:B------:R-:W-:Y:S01]  /*14e10*/  IADD3 R3, -R11.reuse, RZ, RZ ;  /* 0x000000ff0b037210 */ /* 0x040fe20007ffe1ff */
[----:B------:R-:W-:Y:S02]  /*14e20*/  IMAD R9, R11, c[0x0][0x434], R9 ;  /* 0x00010d000b097a24 */ /* 0x000fe400078e0209 */
[----:B------:R-:W-:-:S04]  /*14e30*/  IMAD.WIDE.U32 R22, R235, c[0x0][0x448], R22 ;  /* 0x00011200eb167a25 */ /* 0x000fc800078e0016 */
[----:B------:R-:W-:Y:S02]  /*14e40*/  IMAD R23, R235, c[0x0][0x44c], R23 ;  /* 0x00011300eb177a24 */ /* 0x000fe400078e0217 */
[----:B------:R-:W-:Y:S02]  /*14e50*/  IMAD R3, R3, c[0x0][0x4e8], R25 ;  /* 0x00013a0003037a24 */ /* 0x000fe400078e0219 */
[----:B------:R-:W-:-:S03]  /*14e60*/  IMAD.WIDE.U32 R22, R11, c[0x0][0x430], R22 ;  /* 0x00010c000b167a25 */ /* 0x000fc600078e0016 */
        /* <DEDUP_REMOVED lines=10> */
.L_x_1743:
[----:B------:R-:W-:Y:S05]  /*14f10*/  BRA.DIV ~URZ, `(.L_x_1694) ;  /* 0x000029b27f007947 */ /* 0x000fea000b800000 */
[----:B------:R3:W4:Y:S02]  /*14f20*/  SHFL.IDX PT, R50, R49, RZ, 0x1c1f ;  /* 0x001c1fff31327589 */ /* 0x00072400000e0000 */
.L_x_1744:
        /* <DEDUP_REMOVED lines=40> */
[----:B--2---:R-:W-:Y:S02]  /*151b0*/  @!P1 IMAD.MOV.U32 R51, RZ, RZ, R54 ;  /* 0x000000ffff339224 */ /* 0x004fe400078e0036 */
[C---:B----4-:R-:W-:Y:S02]  /*151c0*/  @!P0 LEA R52, P2, R34.reuse, R50, 0x2 ;  /* 0x0000003222348211 */ /* 0x050fe400078410ff */
[----:B------:R-:W-:Y:S02]  /*151d0*/  @!P1 IMAD.WIDE R56, R47, 0x4, R50 ;  /* 0x000000042f389825 */ /* 0x000fe400078e0232 */
[----:B------:R-:W-:Y:S02]  /*151e0*/  @!P0 LEA.HI.X R53, R34, R54, R33, 0x2, P2 ;  /* 0x0000003622358211 */ /* 0x000fe400010f1421 */
[----:B------:R-:W-:Y:S01]  /*151f0*/  ISETP.GE.AND P2, PT, R9, c[0x0][0x3c8], PT ;  /* 0x0000f20009007a0c */ /* 0x000fe20003f46270 */
        /* <DEDUP_REMOVED lines=24> */
[----:B------:R2:W-:Y:S04]  /*15380*/  @!P3 ST.E.64 [R56.64], R4 ;  /* 0x000000043800b985 */ /* 0x0005e8000c101b0a */
[----:B------:R4:W-:Y:S01]  /*15390*/  @!P4 ST.E.64 [R52.64], R6 ;  /* 0x000000063400c985 */ /* 0x0009e2000c101b0a */
[----:B------:R-:W-:-:S02]  /*153a0*/  ISETP.GE.AND P4, PT, R45, c[0x0][0x3c8], PT ;  /* 0x0000f2002d007a0c */ /* 0x000fc40003f86270 */
        /* <DEDUP_REMOVED lines=8> */
[----:B------:R-:W-:Y:S01]  /*15430*/  @!P1 ST.E.64 [R52.64], R14 ;  /* 0x0000000e34009985 */ /* 0x000fe2000c101b0a */
[----:B------:R-:W-:Y:S02]  /*15440*/  ISETP.GE.AND P1, PT, R39, c[0x0][0x3c8], PT ;  /* 0x0000f20027007a0c */ /* 0x000fe40003f26270 */
[----:B------:R-:W-:Y:S01]  /*15450*/  ISETP.GE.AND P0, PT, R37, c[0x0][0x3c8], PT ;  /* 0x0000f20025007a0c */ /* 0x000fe20003f06270 */
[----:B------:R4:W-:Y:S01]  /*15460*/  @!P6 ST.E.64 [R6.64], R112 ;  /* 0x000000700600e985 */ /* 0x0009e2000c101b0a */
[----:B--2---:R-:W-:-:S04]  /*15470*/  @!P5 LEA R4, P3, R46, R50, 0x2 ;  /* 0x000000322e04d211 */ /* 0x004fc800078610ff */
[----:B------:R-:W-:Y:S02]  /*15480*/  @!P5 LEA.HI.X R5, R46, R54, R30, 0x2, P3 ;  /* 0x000000362e05d211 */ /* 0x000fe400018f141e */
[-C--:B------:R-:W-:Y:S02]  /*15490*/  @!P2 LEA R12, P3, R43, R50.reuse, 0x2 ;  /* 0x000000322b0ca211 */ /* 0x080fe400078610ff */
[----:B----4-:R-:W-:Y:S01]  /*154a0*/  @!P4 LEA R6, P6, R45, R50, 0x2 ;  /* 0x000000322d06c211 */ /* 0x010fe200078c10ff */
[----:B------:R2:W-:Y:S01]  /*154b0*/  @!P5 ST.E.64 [R4.64], R92 ;  /* 0x0000005c0400d985 */ /* 0x0005e2000c101b0a */
[-C--:B------:R-:W-:Y:S02]  /*154c0*/  @!P2 LEA.HI.X R13, R43, R54.reuse, R42, 0x2, P3 ;  /* 0x000000362b0da211 */ /* 0x080fe400018f142a */
[----:B------:R-:W-:-:S05]  /*154d0*/  @!P4 LEA.HI.X R7, R45, R54, R44, 0x2, P6 ;  /* 0x000000362d07c211 */ /* 0x000fca00030f142c */
[----:B------:R4:W-:Y:S04]  /*154e0*/  @!P4 ST.E.64 [R6.64], R96 ;  /* 0x000000600600c985 */ /* 0x0009e8000c101b0a */
[----:B------:R4:W-:Y:S01]  /*154f0*/  @!P2 ST.E.64 [R12.64], R100 ;  /* 0x000000640c00a985 */ /* 0x0009e2000c101b0a */
[-C--:B--2---:R-:W-:Y:S02]  /*15500*/  @!P1 LEA R4, P5, R39, R50.reuse, 0x2 ;  /* 0x0000003227049211 */ /* 0x084fe400078a10ff */
[----:B------:R-:W-:Y:S02]  /*15510*/  @!P0 LEA R50, P3, R37, R50, 0x2 ;  /* 0x0000003225328211 */ /* 0x000fe400078610ff */
[-C--:B------:R-:W-:Y:S02]  /*15520*/  @!P1 LEA.HI.X R5, R39, R54.reuse, R38, 0x2, P5 ;  /* 0x0000003627059211 */ /* 0x080fe400028f1426 */
[----:B------:R-:W-:-:S03]  /*15530*/  @!P0 LEA.HI.X R51, R37, R54, R36, 0x2, P3 ;  /* 0x0000003625338211 */ /* 0x000fc600018f1424 */
[----:B------:R4:W-:Y:S04]  /*15540*/  @!P1 ST.E.64 [R4.64], R108 ;  /* 0x0000006c04009985 */ /* 0x0009e8000c101b0a */
[----:B------:R4:W-:Y:S02]  /*15550*/  @!P0 ST.E.64 [R50.64], R104 ;  /* 0x0000006832008985 */ /* 0x0009e4000c101b0a */
.L_x_1696:
[----:B------:R-:W-:Y:S05]  /*15560*/  BSYNC B0 ;  /* 0x0000000000007941 */ /* 0x000fea0003800000 */
.L_x_1695:
[----:B------:R-:W-:Y:S05]  /*15570*/  BRA.DIV ~URZ, `(.L_x_1697) ;  /* 0x000023c27f007947 */ /* 0x000fea000b800000 */
[----:B-1----:R-:W1:Y:S04]  /*15580*/  SHFL.IDX PT, R48, R48, 0x1, 0x1c1f ;  /* 0x003c1f0030307f89 */ /* 0x002e6800000e0000 */
[----:B---3--:R-:W3:Y:S02]  /*15590*/  SHFL.IDX PT, R49, R49, 0x1, 0x1c1f ;  /* 0x003c1f0031317f89 */ /* 0x008ee400000e0000 */
.L_x_1745:
[----:B------:R-:W-:-:S13]  /*155a0*/  ISETP.NE.AND P0, PT, R2, RZ, PT ;  /* 0x000000ff0200720c */ /* 0x000fda0003f05270 */
[----:B------:R-:W-:Y:S05]  /*155b0*/  @P0 BRA `(.L_x_1692) ;  /* 0x00000f0000000947 */ /* 0x000fea0003800000 */
[----:B------:R-:W-:Y:S02]  /*155c0*/  ISETP.GE.AND P2, PT, R47, c[0x0][0x3c8], PT ;  /* 0x0000f2002f007a0c */ /* 0x000fe40003f46270 */
[----:B------:R-:W-:Y:S02]  /*155d0*/  ISETP.GE.AND P1, PT, R34, c[0x0][0x3c8], PT ;  /* 0x0000f20022007a0c */ /* 0x000fe40003f26270 */
[----:B------:R-:W-:Y:S02]  /*155e0*/  ISETP.GE.AND P0, PT, R24, c[0x0][0x3c8], PT ;  /* 0x0000f20018007a0c */ /* 0x000fe40003f06270 */
[----:B------:R-:W-:Y:S02]  /*155f0*/  ISETP.GE.AND P5, PT, R22, c[0x0][0x3c8], PT ;  /* 0x0000f20016007a0c */ /* 0x000fe40003fa6270 */
[----:B------:R-:W-:-:S05]  /*15600*/  ISETP.GE.AND P6, PT, R9, c[0x0][0x3c8], PT ;  /* 0x0000f20009007a0c */ /* 0x000fca0003fc6270 */
[----:B---34-:R-:W-:Y:S02]  /*15610*/  @!P2 IMAD.MOV.U32 R6, RZ, RZ, R49 ;  /* 0x000000ffff06a224 */ /* 0x018fe400078e0031 */
[----:B-1----:R-:W-:Y:S01]  /*15620*/  @!P2 IMAD.MOV.U32 R7, RZ, RZ, R48 ;  /* 0x000000ffff07a224 */ /* 0x002fe200078e0030 */
[----:B------:R-:W-:-:S03]  /*15630*/  @!P1 LEA R4, P4, R34, R49, 0x2 ;  /* 0x0000003122049211 */ /* 0x000fc600078810ff */
[----:B------:R-:W-:Y:S01]  /*15640*/  @!P2 IMAD.WIDE R12, R47, 0x4, R6 ;  /* 0x000000042f0ca825 */ /* 0x000fe200078e0206 */
[----:B------:R-:W-:Y:S02]  /*15650*/  @!P0 LEA R6, P3, R24, R49, 0x2 ;  /* 0x0000003118068211 */ /* 0x000fe400078610ff */
[-C--:B------:R-:W-:Y:S02]  /*15660*/  @!P1 LEA.HI.X R5, R34, R48.reuse, R33, 0x2, P4 ;  /* 0x0000003022059211 */ /* 0x080fe400020f1421 */
[----:B------:R-:W-:Y:S01]  /*15670*/  ISETP.GE.AND P4, PT, R29, c[0x0][0x3c8], PT ;  /* 0x0000f2001d007a0c */ /* 0x000fe20003f86270 */
[----:B------:R-:W-:Y:S01]  /*15680*/  @!P2 ST.E.64 [R12.64], R122 ;  /* 0x0000007a0c00a985 */ /* 0x000fe2000c101b0a */
[----:B------:R-:W-:Y:S02]  /*15690*/  @!P0 LEA.HI.X R7, R24, R48, R23, 0x2, P3 ;  /* 0x0000003018078211 */ /* 0x000fe400018f1417 */
[----:B------:R-:W-:Y:S01]  /*156a0*/  ISETP.GE.AND P3, PT, R35, c[0x0][0x3c8], PT ;  /* 0x0000f20023007a0c */ /* 0x000fe20003f66270 */
[----:B------:R1:W-:Y:S01]  /*156b0*/  @!P1 ST.E.64 [R4.64], R118 ;  /* 0x0000007604009985 */ /* 0x0003e2000c101b0a */
[----:B------:R-:W-:-:S03]  /*156c0*/  ISETP.GE.AND P2, PT, R32, c[0x0][0x3c8], PT ;  /* 0x0000f20020007a0c */ /* 0x000fc60003f46270 */
[----:B------:R3:W-:Y:S01]  /*156d0*/  @!P0 ST.E.64 [R6.64], R62 ;  /* 0x0000003e06008985 */ /* 0x0007e2000c101b0a */
[CC--:B-1----:R-:W-:Y:S02]  /*156e0*/  @!P6 LEA R4, P1, R9.reuse, R49.reuse, 0x2 ;  /* 0x000000310904e211 */ /* 0x0c2fe400078210ff */
[CC--:B---3--:R-:W-:Y:S02]  /*156f0*/  @!P5 LEA R6, P0, R22.reuse, R49.reuse, 0x2 ;  /* 0x000000311606d211 */ /* 0x0c8fe400078010ff */
[-C--:B------:R-:W-:Y:S02]  /*15700*/  @!P6 LEA.HI.X R5, R9, R48.reuse, R8, 0x2, P1 ;  /* 0x000000300905e211 */ /* 0x080fe400008f1408 */
[-C--:B------:R-:W-:Y:S02]  /*15710*/  @!P5 LEA.HI.X R7, R22, R48.reuse, R11, 0x2, P0 ;  /* 0x000000301607d211 */ /* 0x080fe400000f140b */
[C---:B------:R-:W-:Y:S02]  /*15720*/  @!P4 LEA R2, P0, R29.reuse, R49, 0x2 ;  /* 0x000000311d02c211 */ /* 0x040fe400078010ff */
[----:B------:R-:W-:Y:S01]  /*15730*/  ISETP.GE.AND P1, PT, R26, c[0x0][0x3c8], PT ;  /* 0x0000f2001a007a0c */ /* 0x000fe20003f26270 */
[----:B------:R-:W-:Y:S01]  /*15740*/  @!P5 ST.E.64 [R6.64], R66 ;  /* 0x000000420600d985 */ /* 0x000fe2000c101b0a */
[----:B------:R-:W-:-:S02]  /*15750*/  @!P4 LEA.HI.X R3, R29, R48, R3, 0x2, P0 ;  /* 0x000000301d03c211 */ /* 0x000fc400000f1403 */
[-C--:B------:R-:W-:Y:S02]  /*15760*/  @!P3 LEA R12, P0, R35, R49.reuse, 0x2 ;  /* 0x00000031230cb211 */ /* 0x080fe400078010ff */
[----:B------:R-:W-:Y:S02]  /*15770*/  ISETP.GE.AND P6, PT, R27, c[0x0][0x3c8], PT ;  /* 0x0000f2001b007a0c */ /* 0x000fe40003fc6270 */
[-C--:B------:R-:W-:Y:S02]  /*15780*/  @!P3 LEA.HI.X R13, R35, R48.reuse, R28, 0x2, P0 ;  /* 0x00000030230db211 */ /* 0x080fe400000f141c */
[C---:B------:R-:W-:Y:S02]  /*15790*/  @!P2 LEA R14, P0, R32.reuse, R49, 0x2 ;  /* 0x00000031200ea211 */ /* 0x040fe400078010ff */
[----:B------:R-:W-:Y:S02]  /*157a0*/  ISETP.GE.AND P5, PT, R41, c[0x0][0x3c8], PT ;  /* 0x0000f20029007a0c */ /* 0x000fe40003fa6270 */
[----:B------:R-:W-:-:S02]  /*157b0*/  @!P2 LEA.HI.X R15, R32, R48, R31, 0x2, P0 ;  /* 0x00000030200fa211 */ /* 0x000fc400000f141f */
[----:B------:R-:W-:-:S04]  /*157c0*/  @!P1 LEA R22, P0, R26, R49, 0x2 ;  /* 0x000000311a169211 */ /* 0x000fc800078010ff */
[----:B------:R-:W-:Y:S02]  /*157d0*/  @!P1 LEA.HI.X R23, R26, R48, R25, 0x2, P0 ;  /* 0x000000301a179211 */ /* 0x000fe400000f1419 */
[----:B------:R-:W-:-:S13]  /*157e0*/  ISETP.GE.AND P0, PT, R9, c[0x0][0x3c8], PT ;  /* 0x0000f20009007a0c */ /* 0x000fda0003f06270 */
[----:B------:R1:W-:Y:S04]  /*157f0*/  @!P0 ST.E.64 [R4.64], R70 ;  /* 0x0000004604008985 */ /* 0x0003e8000c101b0a */
[----:B------:R3:W-:Y:S01]  /*15800*/  @!P4 ST.E.64 [R2.64], R74 ;  /* 0x0000004a0200c985 */ /* 0x0007e2000c101b0a */
[----:B------:R-:W-:-:S03]  /*15810*/  ISETP.GE.AND P4, PT, R46, c[0x0][0x3c8], PT ;  /* 0x0000f2002e007a0c */ /* 0x000fc60003f86270 */
[----:B------:R4:W-:Y:S01]  /*15820*/  @!P3 ST.E.64 [R12.64], R16 ;  /* 0x000000100c00b985 */ /* 0x0009e2000c101b0a */
[----:B------:R-:W-:-:S03]  /*15830*/  ISETP.GE.AND P3, PT, R45, c[0x0][0x3c8], PT ;  /* 0x0000f2002d007a0c */ /* 0x000fc60003f66270 */
[----:B------:R2:W-:Y:S01]  /*15840*/  @!P2 ST.E.64 [R14.64], R18 ;  /* 0x000000120e00a985 */ /* 0x0005e2000c101b0a */
[----:B------:R-:W-:-:S03]  /*15850*/  ISETP.GE.AND P2, PT, R43, c[0x0][0x3c8], PT ;  /* 0x0000f2002b007a0c */ /* 0x000fc60003f46270 */
[----:B------:R2:W-:Y:S01]  /*15860*/  @!P1 ST.E.64 [R22.64], R20 ;  /* 0x0000001416009985 */ /* 0x0005e2000c101b0a */
[-C--:B-1----:R-:W-:Y:S02]  /*15870*/  @!P6 LEA R4, P0, R27, R49.reuse, 0x2 ;  /* 0x000000311b04e211 */ /* 0x082fe400078010ff */
[-C--:B---3--:R-:W-:Y:S02]  /*15880*/  @!P5 LEA R2, P1, R41, R49.reuse, 0x2 ;  /* 0x000000312902d211 */ /* 0x088fe400078210ff */
[-C--:B------:R-:W-:Y:S02]  /*15890*/  @!P6 LEA.HI.X R5, R27, R48.reuse, R10, 0x2, P0 ;  /* 0x000000301b05e211 */ /* 0x080fe400000f140a */
[----:B------:R-:W-:Y:S02]  /*158a0*/  @!P4 LEA R6, P0, R46, R49, 0x2 ;  /* 0x000000312e06c211 */ /* 0x000fe400078010ff */
[----:B------:R-:W-:Y:S01]  /*158b0*/  @!P5 LEA.HI.X R3, R41, R48, R40, 0x2, P1 ;  /* 0x000000302903d211 */ /* 0x000fe200008f1428 */
[----:B------:R2:W-:Y:S01]  /*158c0*/  @!P6 ST.E.64 [R4.64], R90 ;  /* 0x0000005a0400e985 */ /* 0x0005e2000c101b0a */
[----:B------:R-:W-:-:S02]  /*158d0*/  ISETP.GE.AND P1, PT, R39, c[0x0][0x3c8], PT ;  /* 0x0000f20027007a0c */ /* 0x000fc40003f26270 */
[----:B------:R-:W-:Y:S01]  /*158e0*/  @!P4 LEA.HI.X R7, R46, R48, R30, 0x2, P0 ;  /* 0x000000302e07c211 */ /* 0x000fe200000f141e */
[----:B------:R2:W-:Y:S01]  /*158f0*/  @!P5 ST.E.64 [R2.64], R114 ;  /* 0x000000720200d985 */ /* 0x0005e2000c101b0a */
[----:B------:R-:W-:-:S03]  /*15900*/  @!P3 LEA R8, P0, R45, R49, 0x2 ;  /* 0x000000312d08b211 */ /* 0x000fc600078010ff */
[----:B------:R2:W-:Y:S01]  /*15910*/  @!P4 ST.E.64 [R6.64], R94 ;  /* 0x0000005e0600c985 */ /* 0x0005e2000c101b0a */
[----:B------:R-:W-:Y:S02]  /*15920*/  @!P3 LEA.HI.X R9, R45, R48, R44, 0x2, P0 ;  /* 0x000000302d09b211 */ /* 0x000fe400000f142c */
[----:B------:R-:W-:-:S03]  /*15930*/  @!P2 LEA R10, P0, R43, R49, 0x2 ;  /* 0x000000312b0aa211 */ /* 0x000fc600078010ff */
[----:B------:R2:W-:Y:S01]  /*15940*/  @!P3 ST.E.64 [R8.64], R98 ;  /* 0x000000620800b985 */ /* 0x0005e2000c101b0a */
[----:B------:R-:W-:Y:S02]  /*15950*/  @!P2 LEA.HI.X R11, R43, R48, R42, 0x2, P0 ;  /* 0x000000302b0ba211 */ /* 0x000fe400000f142a */
[----:B----4-:R-:W-:-:S03]  /*15960*/  @!P1 LEA R12, P0, R39, R49, 0x2 ;  /* 0x00000031270c9211 */ /* 0x010fc600078010ff */
[----:B------:R2:W-:Y:S01]  /*15970*/  @!P2 ST.E.64 [R10.64], R102 ;  /* 0x000000660a00a985 */ /* 0x0005e2000c101b0a */
[----:B------:R-:W-:Y:S02]  /*15980*/  @!P1 LEA.HI.X R13, R39, R48, R38, 0x2, P0 ;  /* 0x00000030270d9211 */ /* 0x000fe400000f1426 */
[----:B------:R-:W-:-:S03]  /*15990*/  ISETP.GE.AND P0, PT, R37, c[0x0][0x3c8], PT ;  /* 0x0000f20025007a0c */ /* 0x000fc60003f06270 */
[----:B------:R2:W-:Y:S10]  /*159a0*/  @!P1 ST.E.64 [R12.64], R110 ;  /* 0x0000006e0c009985 */ /* 0x0005f4000c101b0a */
[----:B------:R-:W-:Y:S05]  /*159b0*/  @P0 BRA `(.L_x_1692) ;  /* 0x00000b0000000947 */ /* 0x000fea0003800000 */
[----:B--2---:R-:W-:-:S04]  /*159c0*/  LEA R2, P0, R37, R49, 0x2 ;  /* 0x0000003125027211 */ /* 0x004fc800078010ff */
[----:B------:R-:W-:-:S05]  /*159d0*/  LEA.HI.X R3, R37, R48, R36, 0x2, P0 ;  /* 0x0000003025037211 */ /* 0x000fca00000f1424 */
[----:B------:R1:W-:Y:S01]  /*159e0*/  ST.E.64 [R2.64], R106 ;  /* 0x0000006a02007985 */ /* 0x0003e2000c101b0a */
[----:B------:R-:W-:Y:S05]  /*159f0*/  BRA `(.L_x_1692) ;  /* 0x00000ac000007947 */ /* 0x000fea0003800000 */
.L_x_1677:
[----:B------:R-:W-:Y:S01]  /*15a00*/  ISETP.NE.U32.AND P0, PT, RZ, c[0x0][0x508], PT ;  /* 0x00014200ff007a0c */ /* 0x000fe20003f05070 */
[----:B------:R-:W-:Y:S01]  /*15a10*/  IMAD.MOV.U32 R4, RZ, RZ, 0x4 ;  /* 0x00000004ff047424 */ /* 0x000fe200078e00ff */
[----:B------:R-:W-:Y:S01]  /*15a20*/  ISETP.NE.U32.AND P2, PT, RZ, c[0x0][0x500], PT ;  /* 0x00014000ff007a0c */ /* 0x000fe20003f45070 */
[----:B------:R-:W-:Y:S01]  /*15a30*/  IMAD.MOV.U32 R3, RZ, RZ, RZ ;  /* 0x000000ffff037224 */ /* 0x000fe200078e00ff */
[----:B------:R-:W-:Y:S01]  /*15a40*/  ISETP.NE.AND.EX P1, PT, RZ, c[0x0][0x50c], PT, P0 ;  /* 0x00014300ff007a0c */ /* 0x000fe20003f25300 */
[----:B------:R-:W-:Y:S01]  /*15a50*/  IMAD.MOV.U32 R2, RZ, RZ, c[0x0][0x388] ;  /* 0x0000e200ff027624 */ /* 0x000fe200078e00ff */
[----:B------:R-:W-:Y:S01]  /*15a60*/  ISETP.NE.AND.EX P2, PT, RZ, c[0x0][0x504], PT, P2 ;  /* 0x00014100ff007a0c */ /* 0x000fe20003f45320 */
[----:B------:R-:W-:-:S10]  /*15a70*/  IMAD.WIDE R4, R232, R4, c[0x0][0x500] ;  /* 0x00014000e8047625 */ /* 0x000fd400078e0204 */
[C---:B------:R-:W-:Y:S02]  /*15a80*/  @P1 LEA R6, P0, R232.reuse, c[0x0][0x508], 0x2 ;  /* 0x00014200e8061a11 */ /* 0x040fe400078010ff */
[----:B------:R1:W5:Y:S02]  /*15a90*/  @P2 LDG.E R3, [R4.64] ;  /* 0x0000000a04032981 */ /* 0x000364000c1e1900 */
[----:B------:R-:W-:-:S05]  /*15aa0*/  @P1 LEA.HI.X R7, R232, c[0x0][0x50c], R25, 0x2, P0 ;  /* 0x00014300e8071a11 */ /* 0x000fca00000f1419 */
        /* <DEDUP_REMOVED lines=8> */
.L_x_1698:
[----:B------:R-:W-:Y:S01]  /*15b30*/  ISETP.GT.AND P0, PT, R215, 0x7f, PT ;  /* 0x0000007fd700780c */ /* 0x000fe20003f04270 */
[----:B------:R-:W-:Y:S01]  /*15b40*/  BSSY B0, `(.L_x_1699) ;  /* 0x0000034000007945 */ /* 0x000fe20003800000 */
[----:B------:R-:W-:Y:S02]  /*15b50*/  SEL R232, R232, RZ, !P2 ;  /* 0x000000ffe8e87207 */ /* 0x000fe40005000000 */
[----:B------:R-:W-:-:S02]  /*15b60*/  SEL R25, R25, RZ, !P2 ;  /* 0x000000ff19197207 */ /* 0x000fc40005000000 */
[----:B-1---5:R-:W-:-:S07]  /*15b70*/  SHF.R.S32.HI R5, RZ, 0x1f, R3 ;  /* 0x0000001fff057819 */ /* 0x022fce0000011403 */
[----:B------:R-:W-:Y:S05]  /*15b80*/  @P0 BRA `(.L_x_1700) ;  /* 0x000002f000000947 */ /* 0x000fea0003800000 */
[----:B------:R-:W-:Y:S01]  /*15b90*/  IMAD R6, R2, c[0x0][0x4e8], RZ ;  /* 0x00013a0002067a24 */ /* 0x000fe200078e02ff */
[----:B------:R-:W-:-:S04]  /*15ba0*/  LEA R4, R209, R215, 0x7 ;  /* 0x000000d7d1047211 */ /* 0x000fc800078e38ff */
[----:B------:R-:W-:-:S13]  /*15bb0*/  ISETP.GE.AND P0, PT, R4, R6, PT ;  /* 0x000000060400720c */ /* 0x000fda0003f06270 */
[----:B------:R-:W-:Y:S05]  /*15bc0*/  @P0 BRA `(.L_x_1700) ;  /* 0x000002b000000947 */ /* 0x000fea0003800000 */
[----:B------:R-:W-:Y:S01]  /*15bd0*/  IMAD.MOV.U32 R24, RZ, RZ, 0x368 ;  /* 0x00000368ff187424 */ /* 0x000fe200078e00ff */
[----:B------:R-:W-:Y:S01]  /*15be0*/  ISETP.GT.AND P2, PT, R210, 0x1, PT ;  /* 0x00000001d200780c */ /* 0x000fe20003f44270 */
[----:B------:R-:W-:Y:S01]  /*15bf0*/  IMAD.MOV.U32 R6, RZ, RZ, c[0x0][0x4e8] ;  /* 0x00013a00ff067624 */ /* 0x000fe200078e00ff */
[----:B------:R-:W-:Y:S02]  /*15c00*/  MOV R9, R4 ;  /* 0x0000000400097202 */ /* 0x000fe40000000f00 */
[----:B------:R-:W-:Y:S02]  /*15c10*/  SEL R24, R24, 0x328, P2 ;  /* 0x0000032818187807 */ /* 0x000fe40001000000 */
[----:B------:R-:W-:Y:S02]  /*15c20*/  ISETP.NE.AND P0, PT, R6, 0x1, PT ;  /* 0x000000010600780c */ /* 0x000fe40003f05270 */
[----:B------:R-:W1:Y:S01]  /*15c30*/  LDC.64 R20, c[0x0][R24+0x170] ;  /* 0x00005c0018147b82 */ /* 0x000e620000000a00 */
[----:B------:R-:W-:-:S07]  /*15c40*/  SEL R235, R235, RZ, P2 ;  /* 0x000000ffebeb7207 */ /* 0x000fce0001000000 */
[----:B------:R-:W3:Y:S03]  /*15c50*/  LDC.64 R14, c[0x0][R24+0x168] ;  /* 0x00005a00180e7b82 */ /* 0x000ee60000000a00 */
[----:B------:R-:W-:-:S05]  /*15c60*/  @P0 IMAD.HI.U32 R8, R4, c[0x0][0x4ec], RZ ;  /* 0x00013b0004080a27 */ /* 0x000fca00078e00ff */
[----:B------:R-:W4:Y:S01]  /*15c70*/  LDC.64 R18, c[0x0][R24+0x178] ;  /* 0x00005e0018127b82 */ /* 0x000f220000000a00 */
[----:B------:R-:W-:-:S05]  /*15c80*/  @P0 SHF.R.U32.HI R9, RZ, c[0x0][0x4f0], R8 ;  /* 0x00013c00ff090a19 */ /* 0x000fca0000011608 */
[----:B------:R-:W-:Y:S02]  /*15c90*/  IMAD.MOV R8, RZ, RZ, -R9 ;  /* 0x000000ffff087224 */ /* 0x000fe400078e0a09 */
[----:B------:R-:W5:Y:S02]  /*15ca0*/  LDC.64 R16, c[0x0][R24+0x160] ;  /* 0x0000580018107b82 */ /* 0x000f640000000a00 */
[----:B------:R-:W-:Y:S02]  /*15cb0*/  IMAD R8, R8, c[0x0][0x4e8], R4 ;  /* 0x00013a0008087a24 */ /* 0x000fe400078e0204 */
[-C--:B-1----:R-:W-:Y:S02]  /*15cc0*/  IMAD R6, R21, R232.reuse, RZ ;  /* 0x000000e815067224 */ /* 0x082fe400078e02ff */
[----:B------:R-:W-:-:S04]  /*15cd0*/  IMAD.WIDE.U32 R12, R20, R232, RZ ;  /* 0x000000e8140c7225 */ /* 0x000fc800078e00ff */
[----:B------:R-:W-:Y:S02]  /*15ce0*/  IMAD R6, R20, R25, R6 ;  /* 0x0000001914067224 */ /* 0x000fe400078e0206 */
[-C--:B---3--:R-:W-:Y:S02]  /*15cf0*/  IMAD R7, R15, R233.reuse, RZ ;  /* 0x000000e90f077224 */ /* 0x088fe400078e02ff */
[----:B------:R-:W-:Y:S01]  /*15d00*/  IMAD.WIDE.U32 R14, R14, R233, RZ ;  /* 0x000000e90e0e7225 */ /* 0x000fe200078e00ff */
[----:B------:R-:W-:-:S03]  /*15d10*/  IADD3 R6, R13, R6, RZ ;  /* 0x000000060d067210 */ /* 0x000fc60007ffe0ff */
[----:B------:R-:W-:Y:S01]  /*15d20*/  IMAD.IADD R7, R15, 0x1, R7 ;  /* 0x000000010f077824 */ /* 0x000fe200078e0207 */
[----:B------:R-:W-:Y:S01]  /*15d30*/  IADD3 R14, P1, P0, R12, R14, R3 ;  /* 0x0000000e0c0e7210 */ /* 0x000fe2000783e003 */
[-C--:B----4-:R-:W-:Y:S02]  /*15d40*/  IMAD R10, R19, R235.reuse, RZ ;  /* 0x000000eb130a7224 */ /* 0x090fe400078e02ff */
[----:B------:R-:W-:Y:S01]  /*15d50*/  IMAD.WIDE.U32 R18, R18, R235, RZ ;  /* 0x000000eb12127225 */ /* 0x000fe200078e00ff */
[----:B------:R-:W-:Y:S02]  /*15d60*/  IADD3.X R6, R6, R7, R5, P1, P0 ;  /* 0x0000000706067210 */ /* 0x000fe40000fe0405 */
[----:B------:R-:W-:Y:S02]  /*15d70*/  SHF.R.S32.HI R7, RZ, 0x1f, R8 ;  /* 0x0000001fff077819 */ /* 0x000fe40000011408 */
[----:B------:R-:W-:Y:S01]  /*15d80*/  IADD3 R14, P1, P0, R9, R14, R18 ;  /* 0x0000000e090e7210 */ /* 0x000fe2000783e012 */
[----:B-----5:R-:W-:Y:S01]  /*15d90*/  IMAD R4, R17, R8, RZ ;  /* 0x0000000811047224 */ /* 0x020fe200078e02ff */
[----:B------:R-:W-:-:S02]  /*15da0*/  IADD3 R10, R19, R10, RZ ;  /* 0x0000000a130a7210 */ /* 0x000fc40007ffe0ff */
[----:B------:R-:W-:Y:S01]  /*15db0*/  SHF.R.S32.HI R9, RZ, 0x1f, R9 ;  /* 0x0000001fff097819 */ /* 0x000fe20000011409 */
[----:B------:R-:W-:Y:S01]  /*15dc0*/  IMAD R4, R16, R7, R4 ;  /* 0x0000000710047224 */ /* 0x000fe200078e0204 */
[----:B------:R-:W-:Y:S02]  /*15dd0*/  MOV R7, c[0x0][0x4ac] ;  /* 0x00012b0000077a02 */ /* 0x000fe40000000f00 */
[----:B------:R-:W-:Y:S01]  /*15de0*/  IADD3.X R15, R9, R6, R10, P1, P0 ;  /* 0x00000006090f7210 */ /* 0x000fe20000fe040a */
[----:B------:R-:W-:Y:S01]  /*15df0*/  IMAD.MOV.U32 R6, RZ, RZ, c[0x0][0x4a8] ;  /* 0x00012a00ff067624 */ /* 0x000fe200078e00ff */
[----:B------:R-:W-:-:S03]  /*15e00*/  SEL R7, R7, c[0x0][0x454], P2 ;  /* 0x0001150007077a07 */ /* 0x000fc60001000000 */
[----:B------:R-:W-:Y:S01]  /*15e10*/  IMAD.WIDE.U32 R14, R16, R8, R14 ;  /* 0x00000008100e7225 */ /* 0x000fe200078e000e */
[----:B------:R-:W-:-:S03]  /*15e20*/  SEL R6, R6, c[0x0][0x450], P2 ;  /* 0x0001140006067a07 */ /* 0x000fc60001000000 */
[----:B------:R-:W-:Y:S01]  /*15e30*/  IMAD.IADD R4, R15, 0x1, R4 ;  /* 0x000000010f047824 */ /* 0x000fe200078e0204 */
[----:B------:R-:W-:-:S04]  /*15e40*/  LEA R6, P0, R14, R6, 0x2 ;  /* 0x000000060e067211 */ /* 0x000fc800078010ff */
[----:B------:R-:W-:Y:S02]  /*15e50*/  LEA.HI.X R7, R14, R7, R4, 0x2, P0 ;  /* 0x000000070e077211 */ /* 0x000fe400000f1404 */
[----:B------:R-:W-:-:S05]  /*15e60*/  MOV R4, 0xff800000 ;  /* 0xff80000000047802 */ /* 0x000fca0000000f00 */
[----:B------:R1:W-:Y:S02]  /*15e70*/  STG.E [R6.64], R4 ;  /* 0x0000000406007986 */ /* 0x0003e4000c10190a */
.L_x_1700:
[----:B------:R-:W-:Y:S05]  /*15e80*/  BSYNC B0 ;  /* 0x0000000000007941 */ /* 0x000fea0003800000 */
.L_x_1699:
[----:B------:R-:W-:-:S13]  /*15e90*/  ISETP.GT.AND P0, PT, R210, 0x1, PT ;  /* 0x00000001d200780c */ /* 0x000fda0003f04270 */
[----:B------:R-:W-:Y:S05]  /*15ea0*/  @P0 BRA `(.L_x_1692) ;  /* 0x0000061000000947 */ /* 0x000fea0003800000 */
[----:B-1----:R-:W-:Y:S01]  /*15eb0*/  MOV R4, c[0x0][0x4e8] ;  /* 0x00013a0000047a02 */ /* 0x002fe20000000f00 */
[----:B------:R-:W-:Y:S02]  /*15ec0*/  IMAD R6, R5, c[0x0][0x3a0], RZ ;  /* 0x0000e80005067a24 */ /* 0x000fe400078e02ff */
[----:B------:R-:W-:Y:S01]  /*15ed0*/  IMAD R25, R25, c[0x0][0x3f0], RZ ;  /* 0x0000fc0019197a24 */ /* 0x000fe200078e02ff */
[----:B------:R-:W-:Y:S01]  /*15ee0*/  ISETP.NE.AND P0, PT, R4, 0x1, PT ;  /* 0x000000010400780c */ /* 0x000fe20003f05270 */
[----:B------:R-:W-:-:S04]  /*15ef0*/  IMAD.WIDE.U32 R4, R3, c[0x0][0x3a0], RZ ;  /* 0x0000e80003047a25 */ /* 0x000fc800078e00ff */
[----:B------:R-:W-:Y:S01]  /*15f00*/  IMAD R6, R3, c[0x0][0x3a4], R6 ;  /* 0x0000e90003067a24 */ /* 0x000fe200078e0206 */
[----:B------:R-:W-:Y:S01]  /*15f10*/  LEA R3, R222, R223, 0x5 ;  /* 0x000000dfde037211 */ /* 0x000fe200078e28ff */
[----:B------:R-:W-:Y:S01]  /*15f20*/  IMAD R25, R232, c[0x0][0x3f4], R25 ;  /* 0x0000fd00e8197a24 */ /* 0x000fe200078e0219 */
[----:B------:R-:W-:Y:S02]  /*15f30*/  MOV R8, R4 ;  /* 0x0000000400087202 */ /* 0x000fe40000000f00 */
[----:B------:R-:W-:Y:S02]  /*15f40*/  LEA R3, R209, R3, 0x7 ;  /* 0x00000003d1037211 */ /* 0x000fe400078e38ff */
[----:B------:R-:W-:Y:S02]  /*15f50*/  IADD3 R9, R5, R6, RZ ;  /* 0x0000000605097210 */ /* 0x000fe40007ffe0ff */
[----:B------:R-:W-:Y:S01]  /*15f60*/  MOV R6, R3 ;  /* 0x0000000300067202 */ /* 0x000fe20000000f00 */
[----:B------:R-:W-:Y:S01]  /*15f70*/  @P0 IMAD.HI.U32 R5, R3, c[0x0][0x4ec], RZ ;  /* 0x00013b0003050a27 */ /* 0x000fe200078e00ff */
[----:B------:R-:W-:-:S03]  /*15f80*/  LEA R209, R209, R223, 0x7 ;  /* 0x000000dfd1d17211 */ /* 0x000fc600078e38ff */
        /* <DEDUP_REMOVED lines=21> */
.L_x_1746:
[----:B------:R-:W-:Y:S05]  /*160e0*/  BRA.DIV ~URZ, `(.L_x_1702) ;  /* 0x000019927f007947 */ /* 0x000fea000b800000 */
[----:B------:R4:W1:Y:S02]  /*160f0*/  SHFL.IDX PT, R6, R3, RZ, 0x181f ;  /* 0x00181fff03067589 */ /* 0x00086400000e0000 */
.L_x_1747:
        /* <DEDUP_REMOVED lines=12> */
.L_x_1704:
[----:B------:R-:W-:Y:S05]  /*161c0*/  BSYNC B0 ;  /* 0x0000000000007941 */ /* 0x000fea0003800000 */
.L_x_1703:
[----:B------:R-:W-:Y:S05]  /*161d0*/  BRA.DIV ~URZ, `(.L_x_1705) ;  /* 0x000019127f007947 */ /* 0x000fea000b800000 */
[----:B---3--:R3:W2:Y:S04]  /*161e0*/  SHFL.IDX PT, R5, R4, 0x1, 0x181f ;  /* 0x00381f0004057f89 */ /* 0x0086a800000e0000 */
[----:B-1----:R3:W1:Y:S02]  /*161f0*/  SHFL.IDX PT, R6, R3, 0x1, 0x181f ;  /* 0x00381f0003067f89 */ /* 0x00266400000e0000 */
.L_x_1748:
        /* <DEDUP_REMOVED lines=12> */
.L_x_1707:
[----:B------:R-:W-:Y:S05]  /*162c0*/  BSYNC B0 ;  /* 0x0000000000007941 */ /* 0x000fea0003800000 */
.L_x_1706:
[----:B------:R-:W-:Y:S05]  /*162d0*/  BRA.DIV ~URZ, `(.L_x_1708) ;  /* 0x000018e27f007947 */ /* 0x000fea000b800000 */
[----:B--2---:R2:W3:Y:S02]  /*162e0*/  SHFL.IDX PT, R5, R4, 0x2, 0x181f ;  /* 0x00581f0004057f89 */ /* 0x0044e400000e0000 */
.L_x_1749:
[----:B------:R-:W-:Y:S05]  /*162f0*/  BRA.DIV ~URZ, `(.L_x_1709) ;  /* 0x000019327f007947 */ /* 0x000fea000b800000 */
[----:B-1----:R1:W2:Y:S02]  /*16300*/  SHFL.IDX PT, R6, R3, 0x2, 0x181f ;  /* 0x00581f0003067f89 */ /* 0x0022a400000e0000 */
.L_x_1750:
        /* <DEDUP_REMOVED lines=12> */
.L_x_1711:
[----:B------:R-:W-:Y:S05]  /*163d0*/  BSYNC B0 ;  /* 0x0000000000007941 */ /* 0x000fea0003800000 */
.L_x_1710:
[----:B------:R-:W-:Y:S05]  /*163e0*/  BRA.DIV ~URZ, `(.L_x_1712) ;  /* 0x000018b27f007947 */ /* 0x000fea000b800000 */
[----:B--23--:R-:W2:Y:S04]  /*163f0*/  SHFL.IDX PT, R4, R4, 0x3, 0x181f ;  /* 0x00781f0004047f89 */ /* 0x00cea800000e0000 */
[----:B-1--4-:R-:W1:Y:S02]  /*16400*/  SHFL.IDX PT, R3, R3, 0x3, 0x181f ;  /* 0x00781f0003037f89 */ /* 0x012e6400000e0000 */
.L_x_1751:
        /* <DEDUP_REMOVED lines=11> */
.L_x_1692:
[----:B------:R-:W-:Y:S05]  /*164c0*/  BSYNC B1 ;  /* 0x0000000000017941 */ /* 0x000fea0003800000 */
.L_x_1676:
[----:B------:R-:W-:-:S13]  /*164d0*/  ISETP.NE.AND P0, PT, R224, RZ, PT ;  /* 0x000000ffe000720c */ /* 0x000fda0003f05270 */
[----:B------:R-:W-:Y:S01]  /*164e0*/  @P0 WARPSYNC 0xffffffff ;  /* 0xffffffff00000948 */ /* 0x000fe20003800000 */
[----:B------:R-:W-:Y:S06]  /*164f0*/  @P0 BAR.SYNC.DEFER_BLOCKING 0x5, 0x100 ;  /* 0x0144000000000b1d */ /* 0x000fec0000010000 */
[----:B------:R-:W4:Y:S04]  /*16500*/  @P0 LDS.128 R208, [0xf100] ;  /* 0x00f10000ffd00984 */ /* 0x000f280000000c00 */
[----:B------:R-:W-:Y:S06]  /*16510*/  @P0 BAR.ARV 0x4, 0x100 ;  /* 0x0104000000000b1d */ /* 0x000fec0000002000 */
[----:B------:R-:W-:Y:S05]  /*16520*/  @P0 BRA `(.L_x_1713) ;  /* 0x00000a6000000947 */ /* 0x000fea0003800000 */
[----:B-12---:R-:W-:Y:S01]  /*16530*/  LOP3.LUT R2, R215, 0x1f, RZ, 0xc0, !PT ;  /* 0x0000001fd7027812 */ /* 0x006fe200078ec0ff */
[----:B----4-:R-:W-:-:S03]  /*16540*/  IMAD.MOV.U32 R4, RZ, RZ, RZ ;  /* 0x000000ffff047224 */ /* 0x010fc600078e00ff */
[----:B------:R-:W-:Y:S01]  /*16550*/  ISETP.NE.AND P6, PT, R2, 0x1f, PT ;  /* 0x0000001f0200780c */ /* 0x000fe20003fc5270 */
[----:B------:R-:W-:Y:S10]  /*16560*/  BRA.DIV ~URZ, `(.L_x_1714) ;  /* 0x000018027f007947 */ /* 0x000ff4000b800000 */
[----:B---3--:R1:W2:Y:S02]  /*16570*/  SHFL.IDX PT, R3, R0, RZ, 0x1f ;  /* 0x00001fff00037589 */ /* 0x0082a400000e0000 */
.L_x_1752:
[----:B------:R-:W-:Y:S05]  /*16580*/  BRA.DIV ~URZ, `(.L_x_1715) ;  /* 0x000018527f007947 */ /* 0x000fea000b800000 */
[----:B-1----:R-:W1:Y:S02]  /*16590*/  SHFL.IDX PT, R0, R0, 0x1, 0x1f ;  /* 0x00201f0000007f89 */ /* 0x002e6400000e0000 */
.L_x_1753:
[----:B------:R-:W-:Y:S02]  /*165a0*/  IMAD.IADD R8, R211, 0x1, R2 ;  /* 0x00000001d3087824 */ /* 0x000fe400078e0202 */
[----:B------:R-:W-:-:S03]  /*165b0*/  IMAD.MOV.U32 R5, RZ, RZ, RZ ;  /* 0x000000ffff057224 */ /* 0x000fc600078e00ff */
[----:B------:R-:W-:-:S13]  /*165c0*/  ISETP.GE.OR P0, PT, R8, c[0x0][0x53c], !P6 ;  /* 0x00014f0008007a0c */ /* 0x000fda0007706670 */
[----:B------:R-:W-:Y:S01]  /*165d0*/  @!P0 IMAD.MOV.U32 R7, RZ, RZ, 0x4 ;  /* 0x00000004ff078424 */ /* 0x000fe200078e00ff */
[----:B------:R-:W-:-:S03]  /*165e0*/  @!P0 MOV R6, 0x4 ;  /* 0x0000000400068802 */ /* 0x000fc60000000f00 */
[----:B------:R-:W-:-:S04]  /*165f0*/  @!P0 IMAD.WIDE R10, R8, R7, c[0x0][0x580] ;  /* 0x00016000080a8625 */ /* 0x000fc800078e0207 */
[----:B------:R-:W-:Y:S01]  /*16600*/  @!P0 IMAD.WIDE R6, R8, R6, c[0x0][0x578] ;  /* 0x00015e0008068625 */ /* 0x000fe200078e0206 */
[----:B------:R-:W3:Y:S04]  /*16610*/  @!P0 LDG.E R5, [R10.64] ;  /* 0x0000000a0a058981 */ /* 0x000ee8000c1e1900 */
[----:B------:R-:W3:Y:S01]  /*16620*/  @!P0 LDG.E R4, [R6.64] ;  /* 0x0000000a06048981 */ /* 0x000ee2000c1e1900 */
[C---:B------:R-:W-:Y:S02]  /*16630*/  ISETP.GE.U32.AND P4, PT, R2.reuse, 0x10, PT ;  /* 0x000000100200780c */ /* 0x040fe40003f86070 */
[C---:B------:R-:W-:Y:S02]  /*16640*/  ISETP.GE.U32.AND P3, PT, R2.reuse, 0x8, PT ;  /* 0x000000080200780c */ /* 0x040fe40003f66070 */
[----:B------:R-:W-:-:S02]  /*16650*/  ISETP.GE.U32.AND P2, PT, R2, 0x4, PT ;  /* 0x000000040200780c */ /* 0x000fc40003f46070 */
[C---:B------:R-:W-:Y:S02]  /*16660*/  ISETP.GE.U32.AND P1, PT, R2.reuse, 0x2, PT ;  /* 0x000000020200780c */ /* 0x040fe40003f26070 */
[----:B------:R-:W-:Y:S02]  /*16670*/  ISETP.NE.AND P5, PT, R2, RZ, PT ;  /* 0x000000ff0200720c */ /* 0x000fe40003fa5270 */
[----:B------:R-:W-:Y:S01]  /*16680*/  MOV R8, RZ ;  /* 0x000000ff00087202 */ /* 0x000fe20000000f00 */
[----:B---3--:R-:W-:Y:S01]  /*16690*/  IMAD R7, R4, R5, RZ ;  /* 0x0000000504077224 */ /* 0x008fe200078e02ff */
[----:B------:R-:W-:Y:S07]  /*166a0*/  BRA.DIV ~URZ, `(.L_x_1716) ;  /* 0x000017a27f007947 */ /* 0x000fee000b800000 */
[----:B------:R3:W4:Y:S02]  /*166b0*/  SHFL.UP PT, R6, R7, 0x1, RZ ;  /* 0x0420000007067989 */ /* 0x00072400000e00ff */
.L_x_1754:
[----:B----4-:R-:W-:-:S04]  /*166c0*/  SEL R6, R6, RZ, P5 ;  /* 0x000000ff06067207 */ /* 0x010fc80002800000 */
[----:B---3--:R-:W-:Y:S01]  /*166d0*/  IADD3 R7, R7, R6, RZ ;  /* 0x0000000607077210 */ /* 0x008fe20007ffe0ff */
[----:B------:R-:W-:Y:S05]  /*166e0*/  BRA.DIV ~URZ, `(.L_x_1717) ;  /* 0x000017a27f007947 */ /* 0x000fea000b800000 */
        /* <DEDUP_REMOVED lines=12> */
[----:B------:R3:W4:Y:S02]  /*167b0*/  SHFL.IDX PT, R6, R7, 0x1f, 0x1f ;  /* 0x03e01f0007067f89 */ /* 0x00072400000e0000 */
.L_x_1755:
[----:B----4-:R-:W-:Y:S01]  /*167c0*/  IMAD R6, R6, c[0x0][0x538], RZ ;  /* 0x00014e0006067a24 */ /* 0x010fe200078e02ff */
[----:B------:R-:W-:Y:S04]  /*167d0*/  BSSY B1, `(.L_x_1718) ;  /* 0x0000076000017945 */ /* 0x000fe80003800000 */
[----:B-1----:R-:W-:-:S04]  /*167e0*/  IADD3 R208, R6, R0, RZ ;  /* 0x0000000006d07210 */ /* 0x002fc80007ffe0ff */
[----:B--2---:R-:W-:-:S13]  /*167f0*/  ISETP.GT.AND P0, PT, R208, R3, PT ;  /* 0x00000003d000720c */ /* 0x004fda0003f04270 */
[----:B------:R-:W-:Y:S05]  /*16800*/  @P0 BRA `(.L_x_1719) ;  /* 0x0000023000000947 */ /* 0x000fea0003800000 */
.L_x_1723:
[----:B------:R-:W-:-:S04]  /*16810*/  IADD3 R211, R211, 0x1f, RZ ;  /* 0x0000001fd3d37810 */ /* 0x000fc80007ffe0ff */
[----:B------:R-:W-:-:S13]  /*16820*/  ISETP.GE.AND P0, PT, R211, c[0x0][0x53c], PT ;  /* 0x00014f00d3007a0c */ /* 0x000fda0003f06270 */
[----:B------:R-:W-:Y:S05]  /*16830*/  @P0 BRA `(.L_x_1720) ;  /* 0x000006b000000947 */ /* 0x000fea0003800000 */
[----:B---3--:R-:W-:Y:S01]  /*16840*/  IADD3 R7, R211, R2, RZ ;  /* 0x00000002d3077210 */ /* 0x008fe20007ffe0ff */
[----:B------:R-:W-:-:S03]  /*16850*/  CS2R R4, SRZ ;  /* 0x0000000000047805 */ /* 0x000fc6000001ff00 */
        /* <DEDUP_REMOVED lines=10> */
.L_x_1756:
        /* <DEDUP_REMOVED lines=16> */
.L_x_1757:
[----:B--2---:R-:W-:-:S05]  /*16a00*/  IMAD R6, R6, c[0x0][0x538], RZ ;  /* 0x00014e0006067a24 */ /* 0x004fca00078e02ff */
[----:B------:R-:W-:-:S04]  /*16a10*/  IADD3 R208, R6, R208, RZ ;  /* 0x000000d006d07210 */ /* 0x000fc80007ffe0ff */
[----:B------:R-:W-:-:S13]  /*16a20*/  ISETP.GT.AND P0, PT, R208, R3, PT ;  /* 0x00000003d000720c */ /* 0x000fda0003f04270 */
[----:B-1----:R-:W-:Y:S05]  /*16a30*/  @!P0 BRA `(.L_x_1723) ;  /* 0xfffffdd000008947 */ /* 0x002fea000383ffff */
.L_x_1719:
[----:B------:R-:W-:-:S05]  /*16a40*/  IADD3 R208, -R6, R208, RZ ;  /* 0x000000d006d07210 */ /* 0x000fca0007ffe1ff */
[----:B------:R-:W-:-:S05]  /*16a50*/  IMAD R0, R7, c[0x0][0x538], R208 ;  /* 0x00014e0007007a24 */ /* 0x000fca00078e02d0 */
[----:B------:R-:W-:Y:S01]  /*16a60*/  ISETP.GT.AND P0, PT, R0, R3, PT ;  /* 0x000000030000720c */ /* 0x000fe20003f04270 */
[----:B------:R-:W-:-:S12]  /*16a70*/  BRA.DIV ~URZ, `(.L_x_1724) ;  /* 0x000017d27f007947 */ /* 0x000fd8000b800000 */
[----:B------:R-:W-:-:S04]  /*16a80*/  VOTE.ANY R6, PT, !P0 ;  /* 0x0000000000067806 */ /* 0x000fc800040e0100 */
.L_x_1758:
[----:B------:R1:W2:Y:S01]  /*16a90*/  POPC R0, R6 ;  /* 0x0000000600007309 */ /* 0x0002a20000000000 */
[----:B------:R-:W-:Y:S05]  /*16aa0*/  BRA.DIV ~URZ, `(.L_x_1725) ;  /* 0x000017e27f007947 */ /* 0x000fea000b800000 */
[----:B--2---:R2:W4:Y:S04]  /*16ab0*/  SHFL.IDX PT, R5, R5, R0, 0x1f ;  /* 0x00001f0005057589 */ /* 0x00452800000e0000 */
[----:B------:R2:W1:Y:S02]  /*16ac0*/  SHFL.IDX PT, R4, R4, R0, 0x1f ;  /* 0x00001f0004047589 */ /* 0x00046400000e0000 */
.L_x_1759:
[----:B------:R-:W-:Y:S01]  /*16ad0*/  ISETP.NE.AND P0, PT, R6, RZ, PT ;  /* 0x000000ff0600720c */ /* 0x000fe20003f05270 */
[----:B------:R-:W-:-:S12]  /*16ae0*/  BSSY B0, `(.L_x_1726) ;  /* 0x0000005000007945 */ /* 0x000fd80003800000 */
[----:B------:R-:W-:Y:S05]  /*16af0*/  @!P0 BRA `(.L_x_1727) ;  /* 0x0000003000008947 */ /* 0x000fea0003800000 */
[----:B------:R-:W-:Y:S01]  /*16b00*/  IADD3 R8, R0, -0x1, RZ ;  /* 0xffffffff00087810 */ /* 0x000fe20007ffe0ff */
[----:B------:R-:W-:Y:S05]  /*16b10*/  BRA.DIV ~URZ, `(.L_x_1728) ;  /* 0x000018427f007947 */ /* 0x000fea000b800000 */
[----:B------:R2:W3:Y:S02]  /*16b20*/  SHFL.IDX PT, R8, R7, R8, 0x1f ;  /* 0x00001f0807087589 */ /* 0x0004e400000e0000 */
.L_x_1727:
[----:B------:R-:W-:Y:S05]  /*16b30*/  BSYNC B0 ;  /* 0x0000000000007941 */ /* 0x000fea0003800000 */
.L_x_1726:
[-C--:B-1--4-:R-:W-:Y:S01]  /*16b40*/  IABS R6, R5.reuse ;  /* 0x0000000500067213 */ /* 0x092fe20000000000 */
[----:B---3--:R-:W-:Y:S01]  /*16b50*/  IMAD R208, R8, c[0x0][0x538], R208 ;  /* 0x00014e0008d07a24 */ /* 0x008fe200078e02d0 */
[----:B------:R-:W-:Y:S01]  /*16b60*/  IABS R10, R4 ;  /* 0x00000004000a7213 */ /* 0x000fe20000000000 */
[----:B------:R-:W-:Y:S01]  /*16b70*/  IMAD.MOV.U32 R8, RZ, RZ, RZ ;  /* 0x000000ffff087224 */ /* 0x000fe200078e00ff */
[----:B------:R-:W1:Y:S01]  /*16b80*/  I2F.RP R9, R6 ;  /* 0x0000000600097306 */ /* 0x000e620000209400 */
[----:B------:R-:W-:Y:S01]  /*16b90*/  IMAD.IADD R209, R3, 0x1, -R208 ;  /* 0x0000000103d17824 */ /* 0x000fe200078e0ad0 */
[----:B------:R-:W-:Y:S02]  /*16ba0*/  IABS R3, R5 ;  /* 0x0000000500037213 */ /* 0x000fe40000000000 */
[----:B------:R-:W-:Y:S02]  /*16bb0*/  IADD3 R211, R0, R211, RZ ;  /* 0x000000d300d37210 */ /* 0x000fe40007ffe0ff */
[----:B--2---:R-:W-:Y:S01]  /*16bc0*/  IABS R7, R209 ;  /* 0x000000d100077213 */ /* 0x004fe20000000000 */
[----:B------:R-:W-:Y:S01]  /*16bd0*/  IMAD.MOV R3, RZ, RZ, -R3 ;  /* 0x000000ffff037224 */ /* 0x000fe200078e0a03 */
[----:B------:R-:W2:Y:S08]  /*16be0*/  I2F.RP R12, R10 ;  /* 0x0000000a000c7306 */ /* 0x000eb00000209400 */
[----:B-1----:R-:W1:Y:S08]  /*16bf0*/  MUFU.RCP R9, R9 ;  /* 0x0000000900097308 */ /* 0x002e700000001000 */
[----:B--2---:R-:W2:Y:S01]  /*16c00*/  MUFU.RCP R12, R12 ;  /* 0x0000000c000c7308 */ /* 0x004ea20000001000 */
[----:B-1----:R-:W-:-:S07]  /*16c10*/  IADD3 R9, R9, 0xffffffe, RZ ;  /* 0x0ffffffe09097810 */ /* 0x002fce0007ffe0ff */
[----:B------:R-:W1:Y:S01]  /*16c20*/  F2I.FTZ.U32.TRUNC.NTZ R9, R9 ;  /* 0x0000000900097305 */ /* 0x000e62000021f000 */
[----:B--2---:R-:W-:-:S07]  /*16c30*/  IADD3 R12, R12, 0xffffffe, RZ ;  /* 0x0ffffffe0c0c7810 */ /* 0x004fce0007ffe0ff */
[----:B------:R-:W2:Y:S01]  /*16c40*/  F2I.FTZ.U32.TRUNC.NTZ R13, R12 ;  /* 0x0000000c000d7305 */ /* 0x000ea2000021f000 */
[----:B-1----:R-:W-:-:S04]  /*16c50*/  IMAD.MOV R11, RZ, RZ, -R9 ;  /* 0x000000ffff0b7224 */ /* 0x002fc800078e0a09 */
[----:B------:R-:W-:-:S04]  /*16c60*/  IMAD R11, R11, R6, RZ ;  /* 0x000000060b0b7224 */ /* 0x000fc800078e02ff */
[----:B------:R-:W-:-:S04]  /*16c70*/  IMAD.HI.U32 R11, R9, R11, R8 ;  /* 0x0000000b090b7227 */ /* 0x000fc800078e0008 */
[----:B--2---:R-:W-:Y:S02]  /*16c80*/  IMAD.MOV R8, RZ, RZ, -R13 ;  /* 0x000000ffff087224 */ /* 0x004fe400078e0a0d */
[----:B------:R-:W-:-:S04]  /*16c90*/  IMAD.HI.U32 R11, R11, R7, RZ ;  /* 0x000000070b0b7227 */ /* 0x000fc800078e00ff */
[----:B------:R-:W-:Y:S02]  /*16ca0*/  IMAD R3, R11, R3, R7 ;  /* 0x000000030b037224 */ /* 0x000fe400078e0207 */
[----:B------:R-:W-:Y:S02]  /*16cb0*/  IMAD R8, R8, R10, RZ ;  /* 0x0000000a08087224 */ /* 0x000fe400078e02ff */
[----:B------:R-:W-:Y:S01]  /*16cc0*/  IMAD.MOV.U32 R12, RZ, RZ, RZ ;  /* 0x000000ffff0c7224 */ /* 0x000fe200078e00ff */
[----:B------:R-:W-:-:S03]  /*16cd0*/  ISETP.GT.U32.AND P0, PT, R6, R3, PT ;  /* 0x000000030600720c */ /* 0x000fc60003f04070 */
[----:B------:R-:W-:-:S10]  /*16ce0*/  IMAD.HI.U32 R8, R13, R8, R12 ;  /* 0x000000080d087227 */ /* 0x000fd400078e000c */
        /* <DEDUP_REMOVED lines=8> */
[----:B------:R-:W-:-:S03]  /*16d70*/  IMAD.MOV R3, RZ, RZ, -R3 ;  /* 0x000000ffff037224 */ /* 0x000fc600078e0a03 */
[----:B------:R-:W-:-:S05]  /*16d80*/  MOV R7, R11 ;  /* 0x0000000b00077202 */ /* 0x000fca0000000f00 */
        /* <DEDUP_REMOVED lines=22> */
.L_x_1720:
[----:B------:R-:W-:Y:S01]  /*16ef0*/  IMAD.MOV.U32 R208, RZ, RZ, R3 ;  /* 0x000000ffffd07224 */ /* 0x000fe200078e0003 */
[----:B------:R-:W-:Y:S01]  /*16f00*/  MOV R210, RZ ;  /* 0x000000ff00d27202 */ /* 0x000fe20000000f00 */
[----:B------:R-:W-:Y:S01]  /*16f10*/  IMAD.MOV.U32 R209, RZ, RZ, RZ ;  /* 0x000000ffffd17224 */ /* 0x000fe200078e00ff */
[----:B------:R-:W-:Y:S02]  /*16f20*/  MOV R211, c[0x0][0x53c] ;  /* 0x00014f0000d37a02 */ /* 0x000fe40000000f00 */
.L_x_1729:
[----:B------:R-:W-:Y:S05]  /*16f30*/  BSYNC B1 ;  /* 0x0000000000017941 */ /* 0x000fea0003800000 */
.L_x_1718:
[----:B------:R-:W-:Y:S01]  /*16f40*/  WARPSYNC 0xffffffff ;  /* 0xffffffff00007948 */ /* 0x000fe20003800000 */
[----:B------:R-:W-:Y:S01]  /*16f50*/  BAR.SYNC.DEFER_BLOCKING 0x4, 0x100 ;  /* 0x0104000000007b1d */ /* 0x000fe20000010000 */
[----:B------:R-:W-:-:S13]  /*16f60*/  ISETP.NE.AND P0, PT, R2, RZ, PT ;  /* 0x000000ff0200720c */ /* 0x000fda0003f05270 */
[----:B------:R1:W-:Y:S04]  /*16f70*/  @!P0 STS.128 [0xf100], R208 ;  /* 0x00f100d0ff008388 */ /* 0x0003e80000000c00 */
[----:B------:R-:W-:Y:S06]  /*16f80*/  BAR.ARV 0x5, 0x100 ;  /* 0x0144000000007b1d */ /* 0x000fec0000002000 */
.L_x_1713:
[----:B----4-:R-:W-:-:S13]  /*16f90*/  ISETP.GE.AND P0, PT, R211, c[0x0][0x53c], PT ;  /* 0x00014f00d3007a0c */ /* 0x010fda0003f06270 */
[----:B-123--:R-:W-:Y:S01]  /*16fa0*/  @P0 CALL.REL.NOINC `(.L_x_1730) ;  /* 0x0000001000000944 */ /* 0x00efe20003c00000 */
[----:B------:R-:W-:Y:S05]  /*16fb0*/  BRA `(.L_x_1731) ;  /* 0xfffea11000007947 */ /* 0x000fea000383ffff */
.L_x_1730:
[----:B------:R-:W-:Y:S05]  /*16fc0*/  EXIT ;  /* 0x000000000000794d */ /* 0x000fea0003800000 */
.L_x_1572:
[----:B------:R-:W-:Y:S01]  /*16fd0*/  IMAD.MOV.U32 R7, RZ, RZ, R5 ;  /* 0x000000ffff077224 */ /* 0x000fe200078e0005 */
[----:B------:R-:W-:Y:S02]  /*16fe0*/  MOV R6, 0x1 ;  /* 0x0000000100067802 */ /* 0x000fe40000000f00 */
[----:B------:R-:W-:Y:S02]  /*16ff0*/  MOV R10, 0x17010 ;  /* 0x00017010000a7802 */ /* 0x000fe40000000f00 */
[----:B------:R-:W-:Y:S05]  /*17000*/  CALL.REL.NOINC `($__internal_36_$__cuda_sm70_shflsync_up_p) ;  /* 0x0000145000007944 */ /* 0x000fea0003c00000 */
[----:B-12---:R-:W-:Y:S05]  /*17010*/  BRA `(.L_x_1732) ;  /* 0xfffe945000007947 */ /* 0x006fea000383ffff */
.L_x_1573:
[----:B------:R-:W-:Y:S01]  /*17020*/  IMAD.MOV.U32 R7, RZ, RZ, R5 ;  /* 0x000000ffff077224 */ /* 0x000fe200078e0005 */
[----:B------:R-:W-:Y:S02]  /*17030*/  MOV R6, 0x2 ;  /* 0x0000000200067802 */ /* 0x000fe40000000f00 */
[----:B------:R-:W-:Y:S02]  /*17040*/  MOV R10, 0x17060 ;  /* 0x00017060000a7802 */ /* 0x000fe40000000f00 */
[----:B------:R-:W-:Y:S05]  /*17050*/  CALL.REL.NOINC `($__internal_36_$__cuda_sm70_shflsync_up_p) ;  /* 0x0000140000007944 */ /* 0x000fea0003c00000 */
[----:B--2---:R-:W-:Y:S02]  /*17060*/  SEL R6, R6, RZ, P4 ;  /* 0x000000ff06067207 */ /* 0x004fe40002000000 */
[----:B------:R-:W-:-:S03]  /*17070*/  MOV R10, 0x170c0 ;  /* 0x000170c0000a7802 */ /* 0x000fc60000000f00 */
[----:B------:R-:W-:Y:S01]  /*17080*/  IMAD.IADD R5, R5, 0x1, R6 ;  /* 0x0000000105057824 */ /* 0x000fe200078e0206 */
[----:B------:R-:W-:-:S03]  /*17090*/  MOV R6, 0x4 ;  /* 0x0000000400067802 */ /* 0x000fc60000000f00 */
[----:B-1----:R-:W-:Y:S02]  /*170a0*/  IMAD.MOV.U32 R7, RZ, RZ, R5 ;  /* 0x000000ffff077224 */ /* 0x002fe400078e0005 */
        /* <DEDUP_REMOVED lines=13> */
[----:B--2---:R-:W-:Y:S01]  /*17180*/  SEL R6, R6, RZ, P1 ;  /* 0x000000ff06067207 */ /* 0x004fe20000800000 */
[----:B------:R-:W-:Y:S01]  /*17190*/  IMAD.MOV.U32 R52, RZ, RZ, 0x1f ;  /* 0x0000001fff347424 */ /* 0x000fe200078e00ff */
[----:B------:R-:W-:Y:S02]  /*171a0*/  MOV R51, 0x1f ;  /* 0x0000001f00337802 */ /* 0x000fe40000000f00 */
[----:B------:R-:W-:Y:S01]  /*171b0*/  MOV R50, 0x171f0 ;  /* 0x000171f000327802 */ /* 0x000fe20000000f00 */
[----:B------:R-:W-:-:S04]  /*171c0*/  IMAD.IADD R5, R5, 0x1, R6 ;  /* 0x0000000105057824 */ /* 0x000fc800078e0206 */
[----:B------:R-:W-:Y:S02]  /*171d0*/  IMAD.MOV.U32 R53, RZ, RZ, R5 ;  /* 0x000000ffff357224 */ /* 0x000fe400078e0005 */
[----:B-1----:R-:W-:Y:S05]  /*171e0*/  CALL.REL.NOINC `($__internal_35_$__cuda_sm70_shflsync_idx_p) ;  /* 0x0000122000007944 */ /* 0x002fea0003c00000 */
[----:B------:R-:W-:Y:S05]  /*171f0*/  BRA `(.L_x_1733) ;  /* 0xfffe937000007947 */ /* 0x000fea000383ffff */
.L_x_1575:
[----:B------:R-:W-:Y:S02]  /*17200*/  SEL R0, RZ, 0x1, P0 ;  /* 0x00000001ff007807 */ /* 0x000fe40000000000 */
[----:B------:R-:W-:Y:S02]  /*17210*/  MOV R10, 0x17230 ;  /* 0x00017230000a7802 */ /* 0x000fe40000000f00 */
[----:B------:R-:W-:Y:S05]  /*17220*/  CALL.REL.NOINC `($__internal_37_$__cuda_sm70_votesync_ballot) ;  /* 0x0000127000007944 */ /* 0x000fea0003c00000 */
[----:B------:R-:W-:Y:S05]  /*17230*/  BRA `(.L_x_1734) ;  /* 0xfffe93c000007947 */ /* 0x000fea000383ffff */
.L_x_1576:
[----:B------:R-:W-:Y:S01]  /*17240*/  IMAD.MOV.U32 R53, RZ, RZ, R4 ;  /* 0x000000ffff357224 */ /* 0x000fe200078e0004 */
[----:B--2---:R-:W-:Y:S01]  /*17250*/  MOV R52, R0 ;  /* 0x0000000000347202 */ /* 0x004fe20000000f00 */
[----:B------:R-:W-:Y:S01]  /*17260*/  IMAD.MOV.U32 R51, RZ, RZ, 0x1f ;  /* 0x0000001fff337424 */ /* 0x000fe200078e00ff */
[----:B------:R-:W-:Y:S02]  /*17270*/  MOV R50, 0x17290 ;  /* 0x0001729000327802 */ /* 0x000fe40000000f00 */
[----:B-1----:R-:W-:Y:S05]  /*17280*/  CALL.REL.NOINC `($__internal_35_$__cuda_sm70_shflsync_idx_p) ;  /* 0x0000118000007944 */ /* 0x002fea0003c00000 */
[----:B------:R-:W-:Y:S01]  /*17290*/  IMAD.MOV.U32 R4, RZ, RZ, R51 ;  /* 0x000000ffff047224 */ /* 0x000fe200078e0033 */
[----:B------:R-:W-:Y:S01]  /*172a0*/  MOV R53, R3 ;  /* 0x0000000300357202 */ /* 0x000fe20000000f00 */
[----:B------:R-:W-:Y:S01]  /*172b0*/  IMAD.MOV.U32 R7, RZ, RZ, RZ ;  /* 0x000000ffff077224 */ /* 0x000fe200078e00ff */
[----:B------:R-:W-:Y:S01]  /*172c0*/  MOV R52, R0 ;  /* 0x0000000000347202 */ /* 0x000fe20000000f00 */
[----:B------:R-:W-:Y:S01]  /*172d0*/  IMAD.MOV.U32 R51, RZ, RZ, 0x1f ;  /* 0x0000001fff337424 */ /* 0x000fe200078e00ff */
[----:B------:R-:W-:-:S02]  /*172e0*/  MOV R50, 0x17300 ;  /* 0x0001730000327802 */ /* 0x000fc40000000f00 */
[----:B------:R-:W-:Y:S05]  /*172f0*/  CALL.REL.NOINC `($__internal_35_$__cuda_sm70_shflsync_idx_p) ;  /* 0x0000111000007944 */ /* 0x000fea0003c00000 */
[----:B------:R-:W-:Y:S01]  /*17300*/  MOV R3, R51 ;  /* 0x0000003300037202 */ /* 0x000fe20000000f00 */
[----:B------:R-:W-:Y:S05]  /*17310*/  BRA `(.L_x_1735) ;  /* 0xfffe933000007947 */ /* 0x000fea000383ffff */
.L_x_1579:
[----:B------:R-:W-:Y:S01]  /*17320*/  IMAD.MOV.U32 R53, RZ, RZ, R5 ;  /* 0x000000ffff357224 */ /* 0x000fe200078e0005 */
[----:B------:R-:W-:Y:S01]  /*17330*/  MOV R52, R7 ;  /* 0x0000000700347202 */ /* 0x000fe20000000f00 */
[----:B------:R-:W-:Y:S01]  /*17340*/  IMAD.MOV.U32 R51, RZ, RZ, 0x1f ;  /* 0x0000001fff337424 */ /* 0x000fe200078e00ff */
[----:B------:R-:W-:-:S02]  /*17350*/  MOV R50, 0x17370 ;  /* 0x0001737000327802 */ /* 0x000fc40000000f00 */
[----:B-1234-:R-:W-:Y:S05]  /*17360*/  CALL.REL.NOINC `($__internal_35_$__cuda_sm70_shflsync_idx_p) ;  /* 0x000010a000007944 */ /* 0x01efea0003c00000 */
[----:B------:R-:W-:Y:S01]  /*17370*/  MOV R7, R51 ;  /* 0x0000003300077202 */ /* 0x000fe20000000f00 */
[----:B------:R-:W-:Y:S05]  /*17380*/  BRA `(.L_x_1578) ;  /* 0xfffe932000007947 */ /* 0x000fea000383ffff */
.L_x_1673:
[----:B------:R-:W-:Y:S01]  /*17390*/  IMAD.MOV.U32 R7, RZ, RZ, R252 ;  /* 0x000000ffff077224 */ /* 0x000fe200078e00fc */
[----:B------:R-:W-:Y:S01]  /*173a0*/  MOV R5, 0x1f ;  /* 0x0000001f00057802 */ /* 0x000fe20000000f00 */
[----:B------:R-:W-:Y:S01]  /*173b0*/  IMAD.MOV.U32 R6, RZ, RZ, 0x2 ;  /* 0x00000002ff067424 */ /* 0x000fe200078e00ff */
[----:B------:R-:W-:-:S02]  /*173c0*/  MOV R4, 0xffffffff ;  /* 0xffffffff00047802 */ /* 0x000fc40000000f00 */
[----:B------:R-:W-:Y:S02]  /*173d0*/  MOV R8, 0x173f0 ;  /* 0x000173f000087802 */ /* 0x000fe40000000f00 */
[----:B------:R-:W-:Y:S05]  /*173e0*/  CALL.REL.NOINC `($__internal_34_$__cuda_sm70_shflsync_bfly_p) ;  /* 0x00000fe000007944 */ /* 0x000fea0003c00000 */
[----:B--2---:R-:W-:Y:S01]  /*173f0*/  FADD.FTZ R3, R252, R6 ;  /* 0x00000006fc037221 */ /* 0x004fe20000010000 */
[----:B------:R-:W-:Y:S02]  /*17400*/  MOV R6, 0x1 ;  /* 0x0000000100067802 */ /* 0x000fe40000000f00 */
[----:B------:R-:W-:Y:S02]  /*17410*/  MOV R8, 0x17440 ;  /* 0x0001744000087802 */ /* 0x000fe40000000f00 */
[----:B-1----:R-:W-:Y:S02]  /*17420*/  MOV R7, R3 ;  /* 0x0000000300077202 */ /* 0x002fe40000000f00 */
[----:B------:R-:W-:Y:S05]  /*17430*/  CALL.REL.NOINC `($__internal_34_$__cuda_sm70_shflsync_bfly_p) ;  /* 0x00000f9000007944 */ /* 0x000fea0003c00000 */
[----:B--2---:R-:W-:Y:S01]  /*17440*/  FADD.FTZ R3, R3, R6 ;  /* 0x0000000603037221 */ /* 0x004fe20000010000 */
[----:B-1----:R-:W-:Y:S02]  /*17450*/  MOV R7, R247 ;  /* 0x000000f700077202 */ /* 0x002fe40000000f00 */
[----:B------:R-:W-:Y:S02]  /*17460*/  MOV R6, 0x2 ;  /* 0x0000000200067802 */ /* 0x000fe40000000f00 */
[----:B------:R-:W-:-:S02]  /*17470*/  MOV R8, 0x17490 ;  /* 0x0001749000087802 */ /* 0x000fc40000000f00 */
[----:B------:R-:W-:Y:S05]  /*17480*/  CALL.REL.NOINC `($__internal_34_$__cuda_sm70_shflsync_bfly_p) ;  /* 0x00000f4000007944 */ /* 0x000fea0003c00000 */
[----:B--2---:R-:W-:Y:S01]  /*17490*/  FADD.FTZ R247, R247, R6 ;  /* 0x00000006f7f77221 */ /* 0x004fe20000010000 */
[----:B------:R-:W-:-:S02]  /*174a0*/  MOV R6, 0x1 ;  /* 0x0000000100067802 */ /* 0x000fc40000000f00 */
[----:B------:R-:W-:Y:S02]  /*174b0*/  MOV R8, 0x174e0 ;  /* 0x000174e000087802 */ /* 0x000fe40000000f00 */
[----:B-1----:R-:W-:Y:S02]  /*174c0*/  MOV R7, R247 ;  /* 0x000000f700077202 */ /* 0x002fe40000000f00 */
[----:B------:R-:W-:Y:S05]  /*174d0*/  CALL.REL.NOINC `($__internal_34_$__cuda_sm70_shflsync_bfly_p) ;  /* 0x00000ef000007944 */ /* 0x000fea0003c00000 */
[----:B--2---:R-:W-:Y:S01]  /*174e0*/  MOV R9, R6 ;  /* 0x0000000600097202 */ /* 0x004fe20000000f00 */
[----:B-1----:R-:W-:Y:S05]  /*174f0*/  BRA `(.L_x_1736) ;  /* 0xffffbf4000007947 */ /* 0x002fea000383ffff */
.L_x_1680:
[----:B--234-:R-:W-:Y:S01]  /*17500*/  IMAD.MOV.U32 R53, RZ, RZ, R2 ;  /* 0x000000ffff357224 */ /* 0x01cfe200078e0002 */
[----:B------:R-:W-:Y:S01]  /*17510*/  MOV R52, RZ ;  /* 0x000000ff00347202 */ /* 0x000fe20000000f00 */
[----:B------:R-:W-:Y:S01]  /*17520*/  IMAD.MOV.U32 R51, RZ, RZ, 0x181f ;  /* 0x0000181fff337424 */ /* 0x000fe200078e00ff */
[----:B------:R-:W-:Y:S02]  /*17530*/  MOV R50, 0x17550 ;  /* 0x0001755000327802 */ /* 0x000fe40000000f00 */
[----:B-1----:R-:W-:Y:S05]  /*17540*/  CALL.REL.NOINC `($__internal_35_$__cuda_sm70_shflsync_idx_p) ;  /* 0x00000ec000007944 */ /* 0x002fea0003c00000 */
[----:B------:R-:W-:Y:S01]  /*17550*/  MOV R8, R51 ;  /* 0x0000003300087202 */ /* 0x000fe20000000f00 */
[----:B------:R-:W-:Y:S05]  /*17560*/  BRA `(.L_x_1737) ;  /* 0xffffd3b000007947 */ /* 0x000fea000383ffff */
.L_x_1681:
[----:B------:R-:W-:Y:S01]  /*17570*/  IMAD.MOV.U32 R53, RZ, RZ, R3 ;  /* 0x000000ffff357224 */ /* 0x000fe200078e0003 */
[----:B------:R-:W-:Y:S01]  /*17580*/  MOV R52, RZ ;  /* 0x000000ff00347202 */ /* 0x000fe20000000f00 */
[----:B------:R-:W-:Y:S01]  /*17590*/  IMAD.MOV.U32 R51, RZ, RZ, 0x181f ;  /* 0x0000181fff337424 */ /* 0x000fe200078e00ff */
[----:B------:R-:W-:-:S02]  /*175a0*/  MOV R50, 0x175c0 ;  /* 0x000175c000327802 */ /* 0x000fc40000000f00 */
[----:B-123--:R-:W-:Y:S05]  /*175b0*/  CALL.REL.NOINC `($__internal_35_$__cuda_sm70_shflsync_idx_p) ;  /* 0x00000e5000007944 */ /* 0x00efea0003c00000 */
[----:B------:R-:W-:Y:S01]  /*175c0*/  MOV R9, R51 ;  /* 0x0000003300097202 */ /* 0x000fe20000000f00 */
[----:B------:R-:W-:Y:S05]  /*175d0*/  BRA `(.L_x_1738) ;  /* 0xffffd36000007947 */ /* 0x000fea000383ffff */
.L_x_1684:
[----:B------:R-:W-:Y:S01]  /*175e0*/  IMAD.MOV.U32 R53, RZ, RZ, R2 ;  /* 0x000000ffff357224 */ /* 0x000fe200078e0002 */
[----:B------:R-:W-:Y:S01]  /*175f0*/  MOV R52, 0x1 ;  /* 0x0000000100347802 */ /* 0x000fe20000000f00 */
[----:B------:R-:W-:Y:S01]  /*17600*/  IMAD.MOV.U32 R51, RZ, RZ, 0x181f ;  /* 0x0000181fff337424 */ /* 0x000fe200078e00ff */
[----:B------:R-:W-:-:S02]  /*17610*/  MOV R50, 0x17630 ;  /* 0x0001763000327802 */ /* 0x000fc40000000f00 */
[----:B-1234-:R-:W-:Y:S05]  /*17620*/  CALL.REL.NOINC `($__internal_35_$__cuda_sm70_shflsync_idx_p) ;  /* 0x00000de000007944 */ /* 0x01efea0003c00000 */
[----:B------:R-:W-:Y:S01]  /*17630*/  IMAD.MOV.U32 R8, RZ, RZ, R51 ;  /* 0x000000ffff087224 */ /* 0x000fe200078e0033 */
[----:B------:R-:W-:Y:S01]  /*17640*/  MOV R52, 0x1 ;  /* 0x0000000100347802 */ /* 0x000fe20000000f00 */
[----:B------:R-:W-:Y:S01]  /*17650*/  IMAD.MOV.U32 R53, RZ, RZ, R3 ;  /* 0x000000ffff357224 */ /* 0x000fe200078e0003 */
[----:B------:R-:W-:-:S02]  /*17660*/  MOV R51, 0x181f ;  /* 0x0000181f00337802 */ /* 0x000fc40000000f00 */
[----:B------:R-:W-:Y:S02]  /*17670*/  MOV R50, 0x17690 ;  /* 0x0001769000327802 */ /* 0x000fe40000000f00 */
[----:B------:R-:W-:Y:S05]  /*17680*/  CALL.REL.NOINC `($__internal_35_$__cuda_sm70_shflsync_idx_p) ;  /* 0x00000d8000007944 */ /* 0x000fea0003c00000 */
[----:B------:R-:W-:Y:S01]  /*17690*/  MOV R10, R51 ;  /* 0x00000033000a7202 */ /* 0x000fe20000000f00 */
[----:B------:R-:W-:Y:S05]  /*176a0*/  BRA `(.L_x_1739) ;  /* 0xffffd38000007947 */ /* 0x000fea000383ffff */
.L_x_1687:
[----:B------:R-:W-:Y:S01]  /*176b0*/  IMAD.MOV.U32 R53, RZ, RZ, R2 ;  /* 0x000000ffff357224 */ /* 0x000fe200078e0002 */
[----:B------:R-:W-:Y:S01]  /*176c0*/  MOV R52, 0x2 ;  /* 0x0000000200347802 */ /* 0x000fe20000000f00 */
[----:B------:R-:W-:Y:S01]  /*176d0*/  IMAD.MOV.U32 R51, RZ, RZ, 0x181f ;  /* 0x0000181fff337424 */ /* 0x000fe200078e00ff */
[----:B------:R-:W-:Y:S02]  /*176e0*/  MOV R50, 0x17700 ;  /* 0x0001770000327802 */ /* 0x000fe40000000f00 */
[----:B-1-34-:R-:W-:Y:S05]  /*176f0*/  CALL.REL.NOINC `($__internal_35_$__cuda_sm70_shflsync_idx_p) ;  /* 0x00000d1000007944 */ /* 0x01afea0003c00000 */
[----:B------:R-:W-:Y:S01]  /*17700*/  MOV R8, R51 ;  /* 0x0000003300087202 */ /* 0x000fe20000000f00 */
[----:B------:R-:W-:Y:S05]  /*17710*/  BRA `(.L_x_1740) ;  /* 0xffffd40000007947 */ /* 0x000fea000383ffff */
.L_x_1688:
[----:B------:R-:W-:Y:S01]  /*17720*/  IMAD.MOV.U32 R53, RZ, RZ, R3 ;  /* 0x000000ffff357224 */ /* 0x000fe200078e0003 */
[----:B------:R-:W-:Y:S01]  /*17730*/  MOV R52, 0x2 ;  /* 0x0000000200347802 */ /* 0x000fe20000000f00 */
[----:B------:R-:W-:Y:S01]  /*17740*/  IMAD.MOV.U32 R51, RZ, RZ, 0x181f ;  /* 0x0000181fff337424 */ /* 0x000fe200078e00ff */
[----:B------:R-:W-:Y:S02]  /*17750*/  MOV R50, 0x17770 ;  /* 0x0001777000327802 */ /* 0x000fe40000000f00 */
[----:B-1234-:R-:W-:Y:S05]  /*17760*/  CALL.REL.NOINC `($__internal_35_$__cuda_sm70_shflsync_idx_p) ;  /* 0x00000ca000007944 */ /* 0x01efea0003c00000 */
[----:B------:R-:W-:Y:S01]  /*17770*/  MOV R10, R51 ;  /* 0x00000033000a7202 */ /* 0x000fe20000000f00 */
[----:B------:R-:W-:Y:S05]  /*17780*/  BRA `(.L_x_1741) ;  /* 0xffffd3b000007947 */ /* 0x000fea000383ffff */
.L_x_1691:
        /* <DEDUP_REMOVED lines=13> */
.L_x_1693:
[----:B------:R-:W-:Y:S01]  /*17860*/  IMAD.MOV.U32 R53, RZ, RZ, R48 ;  /* 0x000000ffff357224 */ /* 0x000fe200078e0030 */
[----:B------:R-:W-:Y:S01]  /*17870*/  MOV R52, RZ ;  /* 0x000000ff00347202 */ /* 0x000fe20000000f00 */
[----:B------:R-:W-:Y:S01]  /*17880*/  IMAD.MOV.U32 R51, RZ, RZ, 0x1c1f ;  /* 0x00001c1fff337424 */ /* 0x000fe200078e00ff */
[----:B------:R-:W-:Y:S02]  /*17890*/  MOV R50, 0x178b0 ;  /* 0x000178b000327802 */ /* 0x000fe40000000f00 */
[----:B------:R-:W-:Y:S05]  /*178a0*/  CALL.REL.NOINC `($__internal_35_$__cuda_sm70_shflsync_idx_p) ;  /* 0x00000b6000007944 */ /* 0x000fea0003c00000 */
[----:B------:R-:W-:Y:S01]  /*178b0*/  MOV R54, R51 ;  /* 0x0000003300367202 */ /* 0x000fe20000000f00 */
[----:B------:R-:W-:Y:S05]  /*178c0*/  BRA `(.L_x_1743) ;  /* 0xffffd64000007947 */ /* 0x000fea000383ffff */
.L_x_1694:
[----:B------:R-:W-:Y:S01]  /*178d0*/  IMAD.MOV.U32 R53, RZ, RZ, R49 ;  /* 0x000000ffff357224 */ /* 0x000fe200078e0031 */
[----:B------:R-:W-:Y:S01]  /*178e0*/  MOV R52, RZ ;  /* 0x000000ff00347202 */ /* 0x000fe20000000f00 */
[----:B------:R-:W-:Y:S01]  /*178f0*/  IMAD.MOV.U32 R51, RZ, RZ, 0x1c1f ;  /* 0x00001c1fff337424 */ /* 0x000fe200078e00ff */
[----:B------:R-:W-:Y:S02]  /*17900*/  MOV R50, 0x17920 ;  /* 0x0001792000327802 */ /* 0x000fe40000000f00 */
[----:B-12---:R-:W-:Y:S05]  /*17910*/  CALL.REL.NOINC `($__internal_35_$__cuda_sm70_shflsync_idx_p) ;  /* 0x00000af000007944 */ /* 0x006fea0003c00000 */
[----:B------:R-:W-:Y:S01]  /*17920*/  MOV R50, R51 ;  /* 0x0000003300327202 */ /* 0x000fe20000000f00 */
[----:B------:R-:W-:Y:S05]  /*17930*/  BRA `(.L_x_1744) ;  /* 0xffffd5f000007947 */ /* 0x000fea000383ffff */
.L_x_1697:
[----:B------:R-:W-:Y:S01]  /*17940*/  IMAD.MOV.U32 R53, RZ, RZ, R48 ;  /* 0x000000ffff357224 */ /* 0x000fe200078e0030 */
[----:B------:R-:W-:Y:S01]  /*17950*/  MOV R52, 0x1 ;  /* 0x0000000100347802 */ /* 0x000fe20000000f00 */
[----:B----4-:R-:W-:Y:S01]  /*17960*/  IMAD.MOV.U32 R51, RZ, RZ, 0x1c1f ;  /* 0x00001c1fff337424 */ /* 0x010fe200078e00ff */
[----:B------:R-:W-:-:S02]  /*17970*/  MOV R50, 0x17990 ;  /* 0x0001799000327802 */ /* 0x000fc40000000f00 */
[----:B-123--:R-:W-:Y:S05]  /*17980*/  CALL.REL.NOINC `($__internal_35_$__cuda_sm70_shflsync_idx_p) ;  /* 0x00000a8000007944 */ /* 0x00efea0003c00000 */
        /* <DEDUP_REMOVED lines=8> */
.L_x_1701:
[----:B------:R-:W-:Y:S01]  /*17a10*/  IMAD.MOV.U32 R53, RZ, RZ, R4 ;  /* 0x000000ffff357224 */ /* 0x000fe200078e0004 */
[----:B------:R-:W-:Y:S01]  /*17a20*/  MOV R52, RZ ;  /* 0x000000ff00347202 */ /* 0x000fe20000000f00 */
[----:B------:R-:W-:Y:S01]  /*17a30*/  IMAD.MOV.U32 R51, RZ, RZ, 0x181f ;  /* 0x0000181fff337424 */ /* 0x000fe200078e00ff */
[----:B------:R-:W-:Y:S02]  /*17a40*/  MOV R50, 0x17a60 ;  /* 0x00017a6000327802 */ /* 0x000fe40000000f00 */
[----:B--2---:R-:W-:Y:S05]  /*17a50*/  CALL.REL.NOINC `($__internal_35_$__cuda_sm70_shflsync_idx_p) ;  /* 0x000009b000007944 */ /* 0x004fea0003c00000 */
[----:B------:R-:W-:Y:S01]  /*17a60*/  MOV R5, R51 ;  /* 0x0000003300057202 */ /* 0x000fe20000000f00 */
[----:B------:R-:W-:Y:S05]  /*17a70*/  BRA `(.L_x_1746) ;  /* 0xffffe66000007947 */ /* 0x000fea000383ffff */
.L_x_1702:
[----:B------:R-:W-:Y:S01]  /*17a80*/  IMAD.MOV.U32 R53, RZ, RZ, R3 ;  /* 0x000000ffff357224 */ /* 0x000fe200078e0003 */
[----:B------:R-:W-:Y:S01]  /*17a90*/  MOV R52, RZ ;  /* 0x000000ff00347202 */ /* 0x000fe20000000f00 */
[----:B------:R-:W-:Y:S01]  /*17aa0*/  IMAD.MOV.U32 R51, RZ, RZ, 0x181f ;  /* 0x0000181fff337424 */ /* 0x000fe200078e00ff */
[----:B------:R-:W-:Y:S02]  /*17ab0*/  MOV R50, 0x17ad0 ;  /* 0x00017ad000327802 */ /* 0x000fe40000000f00 */
[----:B-123--:R-:W-:Y:S05]  /*17ac0*/  CALL.REL.NOINC `($__internal_35_$__cuda_sm70_shflsync_idx_p) ;  /* 0x0000094000007944 */ /* 0x00efea0003c00000 */
[----:B------:R-:W-:Y:S01]  /*17ad0*/  MOV R6, R51 ;  /* 0x0000003300067202 */ /* 0x000fe20000000f00 */
[----:B------:R-:W-:Y:S05]  /*17ae0*/  BRA `(.L_x_1747) ;  /* 0xffffe61000007947 */ /* 0x000fea000383ffff */
.L_x_1705:
        /* <DEDUP_REMOVED lines=13> */
.L_x_1708:
[----:B------:R-:W-:Y:S01]  /*17bc0*/  IMAD.MOV.U32 R53, RZ, RZ, R4 ;  /* 0x000000ffff357224 */ /* 0x000fe200078e0004 */
[----:B------:R-:W-:Y:S01]  /*17bd0*/  MOV R52, 0x2 ;  /* 0x0000000200347802 */ /* 0x000fe20000000f00 */
[----:B------:R-:W-:Y:S01]  /*17be0*/  IMAD.MOV.U32 R51, RZ, RZ, 0x181f ;  /* 0x0000181fff337424 */ /* 0x000fe200078e00ff */
[----:B------:R-:W-:Y:S02]  /*17bf0*/  MOV R50, 0x17c10 ;  /* 0x00017c1000327802 */ /* 0x000fe40000000f00 */
[----:B-1234-:R-:W-:Y:S05]  /*17c00*/  CALL.REL.NOINC `($__internal_35_$__cuda_sm70_shflsync_idx_p) ;  /* 0x0000080000007944 */ /* 0x01efea0003c00000 */
[----:B------:R-:W-:Y:S01]  /*17c10*/  MOV R5, R51 ;  /* 0x0000003300057202 */ /* 0x000fe20000000f00 */
[----:B------:R-:W-:Y:S05]  /*17c20*/  BRA `(.L_x_1749) ;  /* 0xffffe6c000007947 */ /* 0x000fea000383ffff */
.L_x_1709:
[----:B------:R-:W-:Y:S01]  /*17c30*/  IMAD.MOV.U32 R53, RZ, RZ, R3 ;  /* 0x000000ffff357224 */ /* 0x000fe200078e0003 */
[----:B------:R-:W-:Y:S01]  /*17c40*/  MOV R52, 0x2 ;  /* 0x0000000200347802 */ /* 0x000fe20000000f00 */
[----:B------:R-:W-:Y:S01]  /*17c50*/  IMAD.MOV.U32 R51, RZ, RZ, 0x181f ;  /* 0x0000181fff337424 */ /* 0x000fe200078e00ff */
[----:B------:R-:W-:Y:S02]  /*17c60*/  MOV R50, 0x17c80 ;  /* 0x00017c8000327802 */ /* 0x000fe40000000f00 */
[----:B-1234-:R-:W-:Y:S05]  /*17c70*/  CALL.REL.NOINC `($__internal_35_$__cuda_sm70_shflsync_idx_p) ;  /* 0x0000079000007944 */ /* 0x01efea0003c00000 */
[----:B------:R-:W-:Y:S01]  /*17c80*/  MOV R6, R51 ;  /* 0x0000003300067202 */ /* 0x000fe20000000f00 */
[----:B------:R-:W-:Y:S05]  /*17c90*/  BRA `(.L_x_1750) ;  /* 0xffffe67000007947 */ /* 0x000fea000383ffff */
.L_x_1712:
        /* <DEDUP_REMOVED lines=13> */
.L_x_1714:
[----:B------:R-:W-:Y:S01]  /*17d70*/  IMAD.MOV.U32 R53, RZ, RZ, R0 ;  /* 0x000000ffff357224 */ /* 0x000fe200078e0000 */
[----:B------:R-:W-:Y:S01]  /*17d80*/  MOV R52, RZ ;  /* 0x000000ff00347202 */ /* 0x000fe20000000f00 */
[----:B------:R-:W-:Y:S01]  /*17d90*/  IMAD.MOV.U32 R51, RZ, RZ, 0x1f ;  /* 0x0000001fff337424 */ /* 0x000fe200078e00ff */
[----:B------:R-:W-:Y:S02]  /*17da0*/  MOV R50, 0x17dc0 ;  /* 0x00017dc000327802 */ /* 0x000fe40000000f00 */
[----:B---3--:R-:W-:Y:S05]  /*17db0*/  CALL.REL.NOINC `($__internal_35_$__cuda_sm70_shflsync_idx_p) ;  /* 0x0000065000007944 */ /* 0x008fea0003c00000 */
[----:B------:R-:W-:Y:S01]  /*17dc0*/  MOV R3, R51 ;  /* 0x0000003300037202 */ /* 0x000fe20000000f00 */
[----:B------:R-:W-:Y:S05]  /*17dd0*/  BRA `(.L_x_1752) ;  /* 0xffffe7a000007947 */ /* 0x000fea000383ffff */
.L_x_1715:
[----:B------:R-:W-:Y:S01]  /*17de0*/  IMAD.MOV.U32 R53, RZ, RZ, R0 ;  /* 0x000000ffff357224 */ /* 0x000fe200078e0000 */
[----:B------:R-:W-:Y:S01]  /*17df0*/  MOV R52, 0x1 ;  /* 0x0000000100347802 */ /* 0x000fe20000000f00 */
[----:B------:R-:W-:Y:S01]  /*17e00*/  IMAD.MOV.U32 R51, RZ, RZ, 0x1f ;  /* 0x0000001fff337424 */ /* 0x000fe200078e00ff */
[----:B------:R-:W-:Y:S02]  /*17e10*/  MOV R50, 0x17e30 ;  /* 0x00017e3000327802 */ /* 0x000fe40000000f00 */
[----:B-12---:R-:W-:Y:S05]  /*17e20*/  CALL.REL.NOINC `($__internal_35_$__cuda_sm70_shflsync_idx_p) ;  /* 0x000005e000007944 */ /* 0x006fea0003c00000 */
[----:B------:R-:W-:Y:S01]  /*17e30*/  MOV R0, R51 ;  /* 0x0000003300007202 */ /* 0x000fe20000000f00 */
[----:B------:R-:W-:Y:S05]  /*17e40*/  BRA `(.L_x_1753) ;  /* 0xffffe75000007947 */ /* 0x000fea000383ffff */
.L_x_1716:
[----:B------:R-:W-:Y:S02]  /*17e50*/  MOV R6, 0x1 ;  /* 0x0000000100067802 */ /* 0x000fe40000000f00 */
[----:B------:R-:W-:-:S02]  /*17e60*/  MOV R10, 0x17e80 ;  /* 0x00017e80000a7802 */ /* 0x000fc40000000f00 */
[----:B-12---:R-:W-:Y:S05]  /*17e70*/  CALL.REL.NOINC `($__internal_36_$__cuda_sm70_shflsync_up_p) ;  /* 0x000005e000007944 */ /* 0x006fea0003c00000 */
[----:B-12---:R-:W-:Y:S05]  /*17e80*/  BRA `(.L_x_1754) ;  /* 0xffffe83000007947 */ /* 0x006fea000383ffff */
.L_x_1717:
[----:B------:R-:W-:Y:S02]  /*17e90*/  MOV R6, 0x2 ;  /* 0x0000000200067802 */ /* 0x000fe40000000f00 */
[----:B------:R-:W-:-:S02]  /*17ea0*/  MOV R10, 0x17ec0 ;  /* 0x00017ec0000a7802 */ /* 0x000fc40000000f00 */
[----:B-12---:R-:W-:Y:S05]  /*17eb0*/  CALL.REL.NOINC `($__internal_36_$__cuda_sm70_shflsync_up_p) ;  /* 0x000005a000007944 */ /* 0x006fea0003c00000 */
[----:B--2---:R-:W-:Y:S02]  /*17ec0*/  SEL R6, R6, RZ, P1 ;  /* 0x000000ff06067207 */ /* 0x004fe40000800000 */
[----:B------:R-:W-:-:S03]  /*17ed0*/  MOV R10, 0x17f10 ;  /* 0x00017f10000a7802 */ /* 0x000fc60000000f00 */
[----:B-1----:R-:W-:Y:S02]  /*17ee0*/  IMAD.IADD R7, R7, 0x1, R6 ;  /* 0x0000000107077824 */ /* 0x002fe400078e0206 */
[----:B------:R-:W-:Y:S02]  /*17ef0*/  IMAD.MOV.U32 R6, RZ, RZ, 0x4 ;  /* 0x00000004ff067424 */ /* 0x000fe400078e00ff */
[----:B------:R-:W-:Y:S05]  /*17f00*/  CALL.REL.NOINC `($__internal_36_$__cuda_sm70_shflsync_up_p) ;  /* 0x0000055000007944 */ /* 0x000fea0003c00000 */
        /* <DEDUP_REMOVED lines=10> */
[----:B--2---:R-:W-:Y:S01]  /*17fb0*/  SEL R6, R6, RZ, P4 ;  /* 0x000000ff06067207 */ /* 0x004fe20002000000 */
[----:B------:R-:W-:Y:S01]  /*17fc0*/  IMAD.MOV.U32 R52, RZ, RZ, 0x1f ;  /* 0x0000001fff347424 */ /* 0x000fe200078e00ff */
[----:B------:R-:W-:Y:S02]  /*17fd0*/  MOV R51, 0x1f ;  /* 0x0000001f00337802 */ /* 0x000fe40000000f00 */
[----:B------:R-:W-:Y:S01]  /*17fe0*/  MOV R50, 0x18020 ;  /* 0x0001802000327802 */ /* 0x000fe20000000f00 */
[----:B-1----:R-:W-:-:S04]  /*17ff0*/  IMAD.IADD R7, R6, 0x1, R7 ;  /* 0x0000000106077824 */ /* 0x002fc800078e0207 */
[----:B------:R-:W-:Y:S02]  /*18000*/  IMAD.MOV.U32 R53, RZ, RZ, R7 ;  /* 0x000000ffff357224 */ /* 0x000fe400078e0007 */
[----:B------:R-:W-:Y:S05]  /*18010*/  CALL.REL.NOINC `($__internal_35_$__cuda_sm70_shflsync_idx_p) ;  /* 0x000003f000007944 */ /* 0x000fea0003c00000 */
[----:B------:R-:W-:Y:S01]  /*18020*/  MOV R6, R51 ;  /* 0x0000003300067202 */ /* 0x000fe20000000f00 */
[----:B------:R-:W-:Y:S05]  /*18030*/  BRA `(.L_x_1755) ;  /* 0xffffe78000007947 */ /* 0x000fea000383ffff */
.L_x_1721:
[----:B------:R-:W-:Y:S01]  /*18040*/  IMAD.MOV.U32 R7, RZ, RZ, R0 ;  /* 0x000000ffff077224 */ /* 0x000fe200078e0000 */
[----:B------:R-:W-:Y:S02]  /*18050*/  MOV R6, 0x1 ;  /* 0x0000000100067802 */ /* 0x000fe40000000f00 */
[----:B------:R-:W-:Y:S02]  /*18060*/  MOV R10, 0x18080 ;  /* 0x00018080000a7802 */ /* 0x000fe40000000f00 */
[----:B------:R-:W-:Y:S05]  /*18070*/  CALL.REL.NOINC `($__internal_36_$__cuda_sm70_shflsync_up_p) ;  /* 0x000003e000007944 */ /* 0x000fea0003c00000 */
[----:B-12---:R-:W-:Y:S05]  /*18080*/  BRA `(.L_x_1756) ;  /* 0xffffe87000007947 */ /* 0x006fea000383ffff */
.L_x_1722:
[----:B------:R-:W-:Y:S01]  /*18090*/  IMAD.MOV.U32 R7, RZ, RZ, R0 ;  /* 0x000000ffff077224 */ /* 0x000fe200078e0000 */
[----:B------:R-:W-:Y:S02]  /*180a0*/  MOV R6, 0x2 ;  /* 0x0000000200067802 */ /* 0x000fe40000000f00 */
[----:B------:R-:W-:Y:S02]  /*180b0*/  MOV R10, 0x180d0 ;  /* 0x000180d0000a7802 */ /* 0x000fe40000000f00 */
[----:B------:R-:W-:Y:S05]  /*180c0*/  CALL.REL.NOINC `($__internal_36_$__cuda_sm70_shflsync_up_p) ;  /* 0x0000039000007944 */ /* 0x000fea0003c00000 */
[----:B-12---:R-:W-:Y:S01]  /*180d0*/  SEL R7, R6, RZ, P1 ;  /* 0x000000ff06077207 */ /* 0x006fe20000800000 */
[----:B------:R-:W-:Y:S01]  /*180e0*/  IMAD.MOV.U32 R6, RZ, RZ, 0x4 ;  /* 0x00000004ff067424 */ /* 0x000fe200078e00ff */
[----:B------:R-:W-:-:S03]  /*180f0*/  MOV R10, 0x18120 ;  /* 0x00018120000a7802 */ /* 0x000fc60000000f00 */
[----:B------:R-:W-:Y:S02]  /*18100*/  IMAD.IADD R7, R0, 0x1, R7 ;  /* 0x0000000100077824 */ /* 0x000fe400078e0207 */
        /* <DEDUP_REMOVED lines=20> */
.L_x_1724:
[----:B------:R-:W-:Y:S02]  /*18250*/  SEL R0, RZ, 0x1, P0 ;  /* 0x00000001ff007807 */ /* 0x000fe40000000000 */
[----:B------:R-:W-:Y:S02]  /*18260*/  MOV R10, 0x18280 ;  /* 0x00018280000a7802 */ /* 0x000fe40000000f00 */
[----:B---3--:R-:W-:Y:S05]  /*18270*/  CALL.REL.NOINC `($__internal_37_$__cuda_sm70_votesync_ballot) ;  /* 0x0000022000007944 */ /* 0x008fea0003c00000 */
[----:B------:R-:W-:Y:S05]  /*18280*/  BRA `(.L_x_1758) ;  /* 0xffffe80000007947 */ /* 0x000fea000383ffff */
.L_x_1725:
[----:B------:R-:W-:Y:S01]  /*18290*/  IMAD.MOV.U32 R53, RZ, RZ, R5 ;  /* 0x000000ffff357224 */ /* 0x000fe200078e0005 */
[----:B--2---:R-:W-:Y:S01]  /*182a0*/  MOV R52, R0 ;  /* 0x0000000000347202 */ /* 0x004fe20000000f00 */
[----:B------:R-:W-:Y:S01]  /*182b0*/  IMAD.MOV.U32 R51, RZ, RZ, 0x1f ;  /* 0x0000001fff337424 */ /* 0x000fe200078e00ff */
[----:B------:R-:W-:Y:S02]  /*182c0*/  MOV R50, 0x182e0 ;  /* 0x000182e000327802 */ /* 0x000fe40000000f00 */
[----:B-1-3--:R-:W-:Y:S05]  /*182d0*/  CALL.REL.NOINC `($__internal_35_$__cuda_sm70_shflsync_idx_p) ;  /* 0x0000013000007944 */ /* 0x00afea0003c00000 */
[----:B------:R-:W-:Y:S01]  /*182e0*/  IMAD.MOV.U32 R5, RZ, RZ, R51 ;  /* 0x000000ffff057224 */ /* 0x000fe200078e0033 */
[----:B------:R-:W-:Y:S01]  /*182f0*/  MOV R52, R0 ;  /* 0x0000000000347202 */ /* 0x000fe20000000f00 */
[----:B------:R-:W-:Y:S01]  /*18300*/  IMAD.MOV.U32 R53, RZ, RZ, R4 ;  /* 0x000000ffff357224 */ /* 0x000fe200078e0004 */
[----:B------:R-:W-:Y:S02]  /*18310*/  MOV R51, 0x1f ;  /* 0x0000001f00337802 */ /* 0x000fe40000000f00 */
[----:B------:R-:W-:-:S02]  /*18320*/  MOV R50, 0x18340 ;  /* 0x0001834000327802 */ /* 0x000fc40000000f00 */
[----:B------:R-:W-:Y:S05]  /*18330*/  CALL.REL.NOINC `($__internal_35_$__cuda_sm70_shflsync_idx_p) ;  /* 0x000000d000007944 */ /* 0x000fea0003c00000 */
[----:B------:R-:W-:Y:S01]  /*18340*/  MOV R4, R51 ;  /* 0x0000003300047202 */ /* 0x000fe20000000f00 */
[----:B------:R-:W-:Y:S05]  /*18350*/  BRA `(.L_x_1759) ;  /* 0xffffe77000007947 */ /* 0x000fea000383ffff */
.L_x_1728:
[----:B------:R-:W-:Y:S01]  /*18360*/  IMAD.MOV.U32 R53, RZ, RZ, R7 ;  /* 0x000000ffff357224 */ /* 0x000fe200078e0007 */
[----:B------:R-:W-:Y:S01]  /*18370*/  MOV R52, R8 ;  /* 0x0000000800347202 */ /* 0x000fe20000000f00 */
[----:B------:R-:W-:Y:S01]  /*18380*/  IMAD.MOV.U32 R51, RZ, RZ, 0x1f ;  /* 0x0000001fff337424 */ /* 0x000fe200078e00ff */
[----:B------:R-:W-:-:S02]  /*18390*/  MOV R50, 0x183b0 ;  /* 0x000183b000327802 */ /* 0x000fc40000000f00 */
[----:B-1234-:R-:W-:Y:S05]  /*183a0*/  CALL.REL.NOINC `($__internal_35_$__cuda_sm70_shflsync_idx_p) ;  /* 0x0000006000007944 */ /* 0x01efea0003c00000 */
[----:B------:R-:W-:Y:S01]  /*183b0*/  MOV R8, R51 ;  /* 0x0000003300087202 */ /* 0x000fe20000000f00 */
[----:B------:R-:W-:Y:S05]  /*183c0*/  BRA `(.L_x_1727) ;  /* 0xffffe76000007947 */ /* 0x000fea000383ffff */
        .weak           $__internal_34_$__cuda_sm70_shflsync_bfly_p
        .type           $__internal_34_$__cuda_sm70_shflsync_bfly_p,@function
        .size           $__internal_34_$__cuda_sm70_shflsync_bfly_p,($__internal_35_$__cuda_sm70_shflsync_idx_p - $__internal_34_$__cuda_sm70_shflsync_bfly_p)
$__internal_34_$__cuda_sm70_shflsync_bfly_p:
[----:B------:R-:W-:Y:S01]  /*183d0*/  MOV R9, 0x0 ;  /* 0x0000000000097802 */ /* 0x000fe20000000f00 */
[----:B------:R-:W-:Y:S04]  /*183e0*/  WARPSYNC R4 ;  /* 0x0000000400007348 */ /* 0x000fe80003800000 */
[----:B------:R1:W2:Y:S01]  /*183f0*/  SHFL.BFLY PT, R6, R7, R6, R5 ;  /* 0x0c00000607067389 */ /* 0x0002a200000e0005 */
[----:B------:R-:W-:Y:S05]  /*18400*/  RET.REL.NODEC R8 `(_ZN7cutlass13device_kernelIN5flash19enable_sm80_to_sm89INS1_16FlashAttnFwdSm80INS1_25CollectiveMainloopFwdSm80ILi8ELi1ELb1EN4cute5tupleIJNS5_1CILi128EEENS7_ILi112EEES8_EEELi128ENS_10bfloat16_tEfNS_4arch4Sm80ELb0ELb0ELb0ELb1ELb0ELb1ELb1ELb1EEENS1_21CollectiveEpilogueFwdINS6_IJS8_S8_S9_EEENS6_IJNS7_ILi1EEESH_SH_EEESB_SD_Li256ELb1ELb1ELb1ELb0EEENS1_36VarlenDynamicPersistentTileSchedulerILi128ELi112ELi256ELi256ELb1ELb1ELb0ELb0ELb1ELb1EEEEEEEEEvNT_6ParamsE) ;  /* 0xfffe7bf008007950 */ /* 0x000fea0003c3ffff */
        .weak           $__internal_35_$__cuda_sm70_shflsync_idx_p
        .type           $__internal_35_$__cuda_sm70_shflsync_idx_p,@function
        .size           $__internal_35_$__cuda_sm70_shflsync_idx_p,($__internal_36_$__cuda_sm70_shflsync_up_p - $__internal_35_$__cuda_sm70_shflsync_idx_p)
$__internal_35_$__cuda_sm70_shflsync_idx_p:
[----:B------:R-:W-:Y:S04]  /*18410*/  WARPSYNC R212 ;  /* 0x000000d400007348 */ /* 0x000fe80003800000 */
[----:B------:R1:W2:Y:S02]  /*18420*/  SHFL.IDX PT, R51, R53, R52, R51 ;  /* 0x0000003435337389 */ /* 0x0002a400000e0033 */
[----:B-1----:R-:W-:-:S02]  /*18430*/  MOV R52, R50 ;  /* 0x0000003200347202 */ /* 0x002fc40000000f00 */
[----:B------:R-:W-:-:S04]  /*18440*/  MOV R53, 0x0 ;  /* 0x0000000000357802 */ /* 0x000fc80000000f00 */
[----:B--2---:R-:W-:Y:S05]  /*18450*/  RET.REL.NODEC R52 `(_ZN7cutlass13device_kernelIN5flash19enable_sm80_to_sm89INS1_16FlashAttnFwdSm80INS1_25CollectiveMainloopFwdSm80ILi8ELi1ELb1EN4cute5tupleIJNS5_1CILi128EEENS7_ILi112EEES8_EEELi128ENS_10bfloat16_tEfNS_4arch4Sm80ELb0ELb0ELb0ELb1ELb0ELb1ELb1ELb1EEENS1_21CollectiveEpilogueFwdINS6_IJS8_S8_S9_EEENS6_IJNS7_ILi1EEESH_SH_EEESB_SD_Li256ELb1ELb1ELb1ELb0EEENS1_36VarlenDynamicPersistentTileSchedulerILi128ELi112ELi256ELi256ELb1ELb1ELb0ELb0ELb1ELb1EEEEEEEEEvNT_6ParamsE) ;  /* 0xfffe7ba034007950 */ /* 0x004fea0003c3ffff */
        .weak           $__internal_36_$__cuda_sm70_shflsync_up_p
        .type           $__internal_36_$__cuda_sm70_shflsync_up_p,@function
        .size           $__internal_36_$__cuda_sm70_shflsync_up_p,($__internal_37_$__cuda_sm70_votesync_ballot - $__internal_36_$__cuda_sm70_shflsync_up_p)
$__internal_36_$__cuda_sm70_shflsync_up_p:
[----:B------:R-:W-:Y:S01]  /*18460*/  MOV R11, 0x0 ;  /* 0x00000000000b7802 */ /* 0x000fe20000000f00 */
[----:B------:R-:W-:Y:S04]  /*18470*/  WARPSYNC R213 ;  /* 0x000000d500007348 */ /* 0x000fe80003800000 */
[----:B------:R1:W2:Y:S01]  /*18480*/  SHFL.UP PT, R6, R7, R6, R214 ;  /* 0x0400000607067389 */ /* 0x0002a200000e00d6 */
[----:B------:R-:W-:Y:S05]  /*18490*/  RET.REL.NODEC R10 `(_ZN7cutlass13device_kernelIN5flash19enable_sm80_to_sm89INS1_16FlashAttnFwdSm80INS1_25CollectiveMainloopFwdSm80ILi8ELi1ELb1EN4cute5tupleIJNS5_1CILi128EEENS7_ILi112EEES8_EEELi128ENS_10bfloat16_tEfNS_4arch4Sm80ELb0ELb0ELb0ELb1ELb0ELb1ELb1ELb1EEENS1_21CollectiveEpilogueFwdINS6_IJS8_S8_S9_EEENS6_IJNS7_ILi1EEESH_SH_EEESB_SD_Li256ELb1ELb1ELb1ELb0EEENS1_36VarlenDynamicPersistentTileSchedulerILi128ELi112ELi256ELi256ELb1ELb1ELb0ELb0ELb1ELb1EEEEEEEEEvNT_6ParamsE) ;  /* 0xfffe7b600a007950 */ /* 0x000fea0003c3ffff */
        .weak           $__internal_37_$__cuda_sm70_votesync_ballot
        .type           $__internal_37_$__cuda_sm70_votesync_ballot,@function
        .size           $__internal_37_$__cuda_sm70_votesync_ballot,(.L_x_2723 - $__internal_37_$__cuda_sm70_votesync_ballot)
$__internal_37_$__cuda_sm70_votesync_ballot:
[----:B------:R-:W-:Y:S01]  /*184a0*/  ISETP.NE.U32.AND P0, PT, R0, 0x1, PT ;  /* 0x000000010000780c */ /* 0x000fe20003f05070 */
[----:B------:R-:W-:Y:S01]  /*184b0*/  IMAD.MOV.U32 R11, RZ, RZ, 0x0 ;  /* 0x00000000ff0b7424 */ /* 0x000fe200078e00ff */
[----:B------:R-:W-:Y:S11]  /*184c0*/  WARPSYNC R207 ;  /* 0x000000cf00007348 */ /* 0x000ff60003800000 */
[----:B------:R-:W-:-:S04]  /*184d0*/  VOTE.ANY R6, PT, !P0 ;  /* 0x0000000000067806 */ /* 0x000fc800040e0100 */
[----:B------:R-:W-:Y:S01]  /*184e0*/  LOP3.LUT R6, R6, R207, RZ, 0xc0, !PT ;  /* 0x000000cf06067212 */ /* 0x000fe200078ec0ff */
[----:B------:R-:W-:Y:S06]  /*184f0*/  RET.REL.NODEC R10 `(_ZN7cutlass13device_kernelIN5flash19enable_sm80_to_sm89INS1_16FlashAttnFwdSm80INS1_25CollectiveMainloopFwdSm80ILi8ELi1ELb1EN4cute5tupleIJNS5_1CILi128EEENS7_ILi112EEES8_EEELi128ENS_10bfloat16_tEfNS_4arch4Sm80ELb0ELb0ELb0ELb1ELb0ELb1ELb1ELb1EEENS1_21CollectiveEpilogueFwdINS6_IJS8_S8_S9_EEENS6_IJNS7_ILi1EEESH_SH_EEESB_SD_Li256ELb1ELb1ELb1ELb0EEENS1_36VarlenDynamicPersistentTileSchedulerILi128ELi112ELi256ELi256ELb1ELb1ELb0ELb0ELb1ELb1EEEEEEEEEvNT_6ParamsE) ;  /* 0xfffe7b000a007950 */ /* 0x000fec0003c3ffff */
.L_x_1760:
        /* <DEDUP_REMOVED lines=16> */
.L_x_2723:


//--------------------- .text._ZN7cutlass13device_kernelIN5flash19enable_sm80_to_sm89INS1_16FlashAttnFwdSm80INS1_25CollectiveMainloopFwdSm80ILi4ELi1ELb0EN4cute5tupleIJNS5_1CILi128EEENS7_ILi48EEES8_EEELi128ENS_10bfloat16_tEfNS_4arch4Sm80ELb0ELb1ELb0ELb0ELb0ELb0ELb1ELb1EEENS1_21CollectiveEpilogueFwdINS6_IJS8_S8_S9_EEENS6_IJNS7_ILi1EEESH_SH_EEESB_SD_Li128ELb0ELb1ELb1ELb0EEENS1_19SingleTileSchedulerILb0ELb1ELb1ELi128EEEEEEEEEvNT_6ParamsE --------------------------
	.section	.text._ZN7cutlass13device_kernelIN5flash19enable_sm80_to_sm89INS1_16FlashAttnFwdSm80INS1_25CollectiveMainloopFwdSm80ILi4ELi1ELb0EN4cute5tupleIJNS5_1CILi128EEENS7_ILi48EEES8_EEELi128ENS_10bfloat16_tEfNS_4arch4Sm80ELb0ELb1ELb0ELb0ELb0ELb0ELb1ELb1EEENS1_21CollectiveEpilogueFwdINS6_IJS8_S8_S9_EEENS6_IJNS7_ILi1EEESH_SH_EEESB_SD_Li128ELb0ELb1ELb1ELb0EEENS1_19SingleTileSchedulerILb0ELb1ELb1ELi128EEEEEEEEEvNT_6ParamsE,"ax",@progbits
	.sectioninfo	@"SHI_REGISTERS=255"
	.align	128
.text._ZN7cutlass13device_kernelIN5flash19enable_sm80_to_sm89INS1_16FlashAttnFwdSm80INS1_25CollectiveMainloopFwdSm80ILi4ELi1ELb0EN4cute5tupleIJNS5_1CILi128EEENS7_ILi48EEES8_EEELi128ENS_10bfloat16_tEfNS_4arch4Sm80ELb0ELb1ELb0ELb0ELb0ELb0ELb1ELb1EEENS1_21CollectiveEpilogueFwdINS6_IJS8_S8_S9_EEENS6_IJNS7_ILi1EEESH_SH_EEESB_SD_Li128ELb0ELb1ELb1ELb0EEENS1_19SingleTileSchedulerILb0ELb1ELb1ELi128EEEEEEEEEvNT_6ParamsE:
        .type           _ZN7cutlass13device_kernelIN5flash19enable_sm80_to_sm89INS1_16FlashAttnFwdSm80INS1_25CollectiveMainloopFwdSm80ILi4ELi1ELb0EN4cute5tupleIJNS5_1CILi128EEENS7_ILi48EEES8_EEELi128ENS_10bfloat16_tEfNS_4arch4Sm80ELb0ELb1ELb0ELb0ELb0ELb0ELb1ELb1EEENS1_21CollectiveEpilogueFwdINS6_IJS8_S8_S9_EEENS6_IJNS7_ILi1EEESH_SH_EEESB_SD_Li128ELb0ELb1ELb1ELb0EEENS1_19SingleTileSchedulerILb0ELb1ELb1ELi128EEEEEEEEEvNT_6ParamsE,@function
        .size           _ZN7cutlass13device_kernelIN5flash19enable_sm80_to_sm89INS1_16FlashAttnFwdSm80INS1_25CollectiveMainloopFwdSm80ILi4ELi1ELb0EN4cute5tupleIJNS5_1CILi128EEENS7_ILi48EEES8_EEELi128ENS_10bfloat16_tEfNS_4arch4Sm80ELb0ELb1ELb0ELb0ELb0ELb0ELb1ELb1EEENS1_21CollectiveEpilogueFwdINS6_IJS8_S8_S9_EEENS6_IJNS7_ILi1EEESH_SH_EEESB_SD_Li128ELb0ELb1ELb1ELb0EEENS1_19SingleTileSchedulerILb0ELb1ELb1ELi128EEEEEEEEEvNT_6ParamsE,(.L_x_2728 - _ZN7cutlass13device_kernelIN5flash19enable_sm80_to_sm89INS1_16FlashAttnFwdSm80INS1_25CollectiveMainloopFwdSm80ILi4ELi1ELb0EN4cute5tupleIJNS5_1CILi128EEENS7_ILi48EEES8_EEELi128ENS_10bfloat16_tEfNS_4arch4Sm80ELb0ELb1ELb0ELb0ELb0ELb0ELb1ELb1EEENS1_21CollectiveEpilogueFwdINS6_IJS8_S8_S9_EEENS6_IJNS7_ILi1EEESH_SH_EEESB_SD_Li128ELb0ELb1ELb1ELb0EEENS1_19SingleTileSchedulerILb0ELb1ELb1ELi128EEEEEEEEEvNT_6ParamsE)
        .other          _ZN7cutlass13device_kernelIN5flash19enable_sm80_to_sm89INS1_16FlashAttnFwdSm80INS1_25CollectiveMainloopFwdSm80ILi4ELi1ELb0EN4cute5tupleIJNS5_1CILi128EEENS7_ILi48EEES8_EEELi128ENS_10bfloat16_tEfNS_4arch4Sm80ELb0ELb1ELb0ELb0ELb0ELb0ELb1ELb1EEENS1_21CollectiveEpilogueFwdINS6_IJS8_S8_S9_EEENS6_IJNS7_ILi1EEESH_SH_EEESB_SD_Li128ELb0ELb1ELb1ELb0EEENS1_19SingleTileSchedulerILb0ELb1ELb1ELi128EEEEEEEEEvNT_6ParamsE,@"STO_CUDA_ENTRY STV_DEFAULT"
_ZN7cutlass13device_kernelIN5flash19enable_sm80_to_sm89INS1_16FlashAttnFwdSm80INS1_25CollectiveMainloopFwdSm80ILi4ELi1ELb0EN4cute5tupleIJNS5_1CILi128EEENS7_ILi48EEES8_EEELi128ENS_10bfloat16_tEfNS_4arch4Sm80ELb0ELb1ELb0ELb0ELb0ELb0ELb1ELb1EEENS1_21CollectiveEpilogueFwdINS6_IJS8_S8_S9_EEENS6_IJNS7_ILi1EEESH_SH_EEESB_SD_Li128ELb0ELb1ELb1ELb0EEENS1_19SingleTileSchedulerILb0ELb1ELb1ELi128EEEEEEEEEvNT_6ParamsE:
        /* <DEDUP_REMOVED lines=18> */
.L_x_1761:
[----:B---3--:R-:W-:Y:S02]  /*0120*/  ULDC.64 UR4, c[0x0][0x550] ;  /* 0x0001540000047ab9 */ /* 0x008fe40000000a00 */
[----:B------:R-:W-:Y:S02]  /*0130*/  UISETP.NE.AND UP0, UPT, UR4, 0x1, UPT ;  /* 0x000000010400788c */ /* 0x000fe4000bf05270 */
[----:B------:R-:W-:-:S02]  /*0140*/  UIMAD.WIDE.U32 UR8, UR6, UR5, URZ ;  /* 0x00000005060872a5 */ /* 0x000fc4000f8e003f */
[----:B------:R-:W-:Y:S02]  /*0150*/  ULDC UR4, c[0x0][0x558] ;  /* 0x0001560000047ab9 */ /* 0x000fe40000000800 */
[----:B------:R-:W-:-:S05]  /*0160*/  UMOV UR10, UR6 ;  /* 0x00000006000a7c82 */ /* 0x000fca0008000000 */
[----:B------:R-:W-:-:S03]  /*0170*/  @UP0 USHF.R.U32.HI UR10, URZ, UR4, UR9 ;  /* 0x000000043f0a0299 */ /* 0x000fc60008011609 */
.L_x_1762:
        /* <DEDUP_REMOVED lines=35> */
.L_x_1764:
[----:B------:R-:W-:Y:S02]  /*03b0*/  ULDC UR4, c[0x0][0x32c] ;  /* 0x0000cb0000047ab9 */ /* 0x000fe40000000800 */
[----:B------:R-:W-:-:S03]  /*03c0*/  UISETP.NE.AND UP0, UPT, UR9, UR4, UPT ;  /* 0x000000040900728c */ /* 0x000fc6000bf05270 */
[----:B------:R-:W-:Y:S02]  /*03d0*/  ULDC.64 UR4, c[0x0][0x330] ;  /* 0x0000cc0000047ab9 */ /* 0x000fe40000000a00 */
[----:B------:R-:W-:-:S06]  /*03e0*/  UIMAD.WIDE.U32 UR12, UR7, UR4, URZ ;  /* 0x00000004070c72a5 */ /* 0x000fcc000f8e003f */
[----:B------:R-:W-:Y:S02]  /*03f0*/  @UP0 USHF.R.U32.HI UR7, URZ, UR5, UR13 ;  /* 0x000000053f070299 */ /* 0x000fe4000801160d */
.L_x_1765:
[----:B------:R-:W-:Y:S02]  /*0400*/  ULDC UR4, c[0x0][0x32c] ;  /* 0x0000cb0000047ab9 */ /* 0x000fe40000000800 */
[----:B------:R-:W-:-:S04]  /*0410*/  UIMAD UR4, UR7, UR4, UR4 ;  /* 0x00000004070472a4 */ /* 0x000fc8000f8e0204 */
[----:B------:R-:W-:-:S04]  /*0420*/  UISETP.LT.AND UP0, UPT, UR6, UR4, UPT ;  /* 0x000000040600728c */ /* 0x000fc8000bf01270 */
[----:B------:R-:W-:Y:S02]  /*0430*/  USEL UR6, UR6, UR4, UP0 ;  /* 0x0000000406067287 */ /* 0x000fe40008000000 */
.L_x_1763:
        /* <DEDUP_REMOVED lines=36> */
.L_x_1767:
[----:B------:R-:W-:-:S04]  /*0680*/  MOV R2, c[0x0][0x32c] ;  /* 0x0000cb0000027a02 */ /* 0x000fc80000000f00 */
[----:B------:R-:W-:-:S13]  /*0690*/  ISETP.NE.AND P0, PT, R2, 0x1, PT ;  /* 0x000000010200780c */ /* 0x000fda0003f05270 */
[----:B------:R-:W-:-:S05]  /*06a0*/  @P0 IMAD.HI.U32 R2, R0, c[0x0][0x330], RZ ;  /* 0x0000cc0000020a27 */ /* 0x000fca00078e00ff */
[----:B------:R-:W-:-:S05]  /*06b0*/  @P0 SHF.R.U32.HI R0, RZ, c[0x0][0x334], R2 ;  /* 0x0000cd00ff000a19 */ /* 0x000fca0000011602 */
.L_x_1768:
[----:B------:R-:W-:-:S05]  /*06c0*/  IMAD R0, R0, c[0x0][0x32c], RZ ;  /* 0x0000cb0000007a24 */ /* 0x000fca00078e02ff */
[----:B------:R-:W-:-:S05]  /*06d0*/  IMNMX R3, R3, R0, !PT ;  /* 0x0000000003037217 */ /* 0x000fca0007800200 */
.L_x_1766:
        /* <DEDUP_REMOVED lines=42> */
.L_x_1769:
        /* <DEDUP_REMOVED lines=204> */
.L_x_1772:
[----:B---34-:R-:W-:Y:S05]  /*1640*/  BSYNC B0 ;  /* 0x0000000000007941 */ /* 0x018fea0003800000 */
.L_x_1771:
        /* <DEDUP_REMOVED lines=16> */
.L_x_1774:
[----:B------:R-:W-:Y:S05]  /*1750*/  BSYNC B0 ;  /* 0x0000000000007941 */ /* 0x000fea0003800000 */
.L_x_1773:
        /* <DEDUP_REMOVED lines=16> */
.L_x_1776:
[----:B------:R-:W-:Y:S05]  /*1860*/  BSYNC B0 ;  /* 0x0000000000007941 */ /* 0x000fea0003800000 */
.L_x_1775:
        /* <DEDUP_REMOVED lines=16> */
.L_x_1778:
[----:B------:R-:W-:Y:S05]  /*1970*/  BSYNC B0 ;  /* 0x0000000000007941 */ /* 0x000fea0003800000 */
.L_x_1777:
        /* <DEDUP_REMOVED lines=16> */
.L_x_1780:
[----:B------:R-:W-:Y:S05]  /*1a80*/  BSYNC B0 ;  /* 0x0000000000007941 */ /* 0x000fea0003800000 */
.L_x_1779:
        /* <DEDUP_REMOVED lines=16> */
.L_x_1782:
[----:B------:R-:W-:Y:S05]  /*1b90*/  BSYNC B0 ;  /* 0x0000000000007941 */ /* 0x000fea0003800000 */
.L_x_1781:
        /* <DEDUP_REMOVED lines=16> */
.L_x_1784:
[----:B------:R-:W-:Y:S05]  /*1ca0*/  BSYNC B0 ;  /* 0x0000000000007941 */ /* 0x000fea0003800000 */
.L_x_1783:
        /* <DEDUP_REMOVED lines=165> */
[----:B------:R-:W-:Y:S02]  /*2700*/  IMAD.IADD R229, R0, 0x1, R235 ;  /* 0x0000000100e57824 */ /* 0x000fe400078e02eb */
        /* <DEDUP_REMOVED lines=37> */
[C---:B------:R-:W-:Y:S08]  /*2960*/  HMMA.16816.F32.BF16 R60, R12.reuse, R28, R60 ;  /* 0x0000001c0c3c723c */ /* 0x040ff0000004183c */
[C---:B------:R-:W-:Y:S01]  /*2970*/  HMMA.16816.F32.BF16 R108, R12.reuse, R30, R44 ;  /* 0x0000001e0c6c723c */ /* 0x040fe2000004182c */
[----:B------:R-:W2:Y:S07]  /*2980*/  LDSM.16.M88.4 R28, [R224+0x5100] ;  /* 0x00510000e01c783b */ /* 0x000eae0000000200 */
[----:B------:R-:W-:Y:S01]  /*2990*/  HMMA.16816.F32.BF16 R56, R12, R38, R52 ;  /* 0x000000260c38723c */ /* 0x000fe20000041834 */
[----:B------:R-:W3:Y:S04]  /*29a0*/  LDSM.16.M88.4 R12, [R224+0x5900] ;  /* 0x00590000e00c783b */ /* 0x000ee80000000200 */
[----:B------:R-:W-:Y:S03]  /*29b0*/  LDSM.16.M88.4 R52, [R235+0x1800] ;  /* 0x00180000eb34783b */ /* 0x000fe60000000200 */
[C---:B----4-:R-:W-:Y:S08]  /*29c0*/  HMMA.16816.F32.BF16 R44, R4.reuse, R40, R88 ;  /* 0x00000028042c723c */ /* 0x050ff00000041858 */
[C---:B------:R-:W-:Y:S08]  /*29d0*/  HMMA.16816.F32.BF16 R36, R4.reuse, R42, R84 ;  /* 0x0000002a0424723c */ /* 0x040ff00000041854 */
[C---:B------:R-:W-:Y:S08]  /*29e0*/  HMMA.16816.F32.BF16 R72, R4.reuse, R64, R96 ;  /* 0x000000400448723c */ /* 0x040ff00000041860 */
[----:B------:R-:W-:Y:S08]  /*29f0*/  HMMA.16816.F32.BF16 R104, R4, R68, R104 ;  /* 0x000000440468723c */ /* 0x000ff00000041868 */
[----:B------:R-:W-:Y:S01]  /*2a00*/  HMMA.16816.F32.BF16 R96, R20, R40, R8 ;  /* 0x000000281460723c */ /* 0x000fe20000041808 */
[----:B------:R-:W4:Y:S07]  /*2a10*/  LDSM.16.M88.4 R8, [R231+0xa100] ;  /* 0x00a10000e708783b */ /* 0x000f2e0000000200 */
        /* <DEDUP_REMOVED lines=14> */
[C---:B---3--:R-:W-:Y:S08]  /*2b00*/  HMMA.16816.F32.BF16 R36, R16.reuse, R12, R104 ;  /* 0x0000000c1024723c */ /* 0x048ff00000041868 */
[C---:B------:R-:W-:Y:S08]  /*2b10*/  HMMA.16816.F32.BF16 R40, R16.reuse, R30, R76 ;  /* 0x0000001e1028723c */ /* 0x040ff0000004184c */
[----:B------:R-:W-:Y:S01]  /*2b20*/  HMMA.16816.F32.BF16 R68, R16, R14, R100 ;  /* 0x0000000e1044723c */ /* 0x000fe20000041864 */
[----:B------:R-:W-:Y:S07]  /*2b30*/  LDSM.16.M88.4 R16, [R232+0xc100] ;  /* 0x00c10000e810783b */ /* 0x000fee0000000200 */
[C---:B----4-:R-:W-:Y:S08]  /*2b40*/  HMMA.16816.F32.BF16 R76, R8.reuse, R32, R96 ;  /* 0x00000020084c723c */ /* 0x050ff00000041860 */
[C---:B------:R-:W-:Y:S08]  /*2b50*/  HMMA.16816.F32.BF16 R72, R8.reuse, R34, R88 ;  /* 0x000000220848723c */ /* 0x040ff00000041858 */
        /* <DEDUP_REMOVED lines=13> */
[C---:B------:R-:W-:Y:S08]  /*2c30*/  HMMA.16816.F32.BF16 R80, R4.reuse, R54, R56 ;  /* 0x000000360450723c */ /* 0x040ff00000041838 */
[----:B------:R-:W-:Y:S01]  /*2c40*/  HMMA.16816.F32.BF16 R56, R4, R62, R68 ;  /* 0x0000003e0438723c */ /* 0x000fe20000041844 */
[----:B------:R-:W-:Y:S07]  /*2c50*/  LDSM.16.M88.4 R4, [R236+0xc100] ;  /* 0x00c10000ec04783b */ /* 0x000fee0000000200 */
[C---:B------:R-:W-:Y:S08]  /*2c60*/  HMMA.16816.F32.BF16 R100, R20.reuse, R52, R76 ;  /* 0x000000341464723c */ /* 0x040ff0000004184c */
[C---:B------:R-:W-:Y:S08]  /*2c70*/  HMMA.16816.F32.BF16 R96, R20.reuse, R54, R72 ;  /* 0x000000361460723c */ /* 0x040ff00000041848 */
[C---:B------:R-:W-:Y:S08]  /*2c80*/  HMMA.16816.F32.BF16 R92, R20.reuse, R48, R64 ;  /* 0x00000030145c723c */ /* 0x040ff00000041840 */
[C---:B------:R-:W-:Y:S01]  /*2c90*/  HMMA.16816.F32.BF16 R88, R20.reuse, R50, R32 ;  /* 0x000000321458723c */ /* 0x040fe20000041820 */
[----:B------:R-:W-:Y:S07]  /*2ca0*/  LDSM.16.M88.4 R32, [R229+0x1800] ;  /* 0x00180000e520783b */ /* 0x000fee0000000200 */
[C---:B------:R-:W-:Y:S01]  /*2cb0*/  HMMA.16816.F32.BF16 R64, R20.reuse, R60, R28 ;  /* 0x0000003c1440723c */ /* 0x040fe2000004181c */
[----:B------:R-:W-:Y:S07]  /*2cc0*/  LDSM.16.M88.4 R28, [R229+0x2000] ;  /* 0x00200000e51c783b */ /* 0x000fee0000000200 */
[----:B------:R-:W-:Y:S01]  /*2cd0*/  HMMA.16816.F32.BF16 R60, R20, R62, R84 ;  /* 0x0000003e143c723c */ /* 0x000fe20000041854 */
[----:B------:R-:W4:Y:S01]  /*2ce0*/  LDSM.16.M88.4 R20, [R229+0x2800] ;  /* 0x00280000e514783b */ /* 0x000f220000000200 */
[----:B------:R-:W-:-:S06]  /*2cf0*/  DEPBAR.LE SB0, 0x0 ;  /* 0x000080000000791a */ /* 0x000fcc0000000000 */
[C---:B-1----:R-:W-:Y:S08]  /*2d00*/  HMMA.16816.F32.BF16 R84, R16.reuse, R44, R116 ;  /* 0x0000002c1054723c */ /* 0x042ff00000041874 */
[C---:B------:R-:W-:Y:S08]  /*2d10*/  HMMA.16816.F32.BF16 R80, R16.reuse, R46, R80 ;  /* 0x0000002e1050723c */ /* 0x040ff00000041850 */
[----:B--2---:R-:W-:Y:S08]  /*2d20*/  HMMA.16816.F32.BF16 R56, R16, R38, R56 ;  /* 0x000000261038723c */ /* 0x004ff00000041838 */
[C---:B------:R-:W-:Y:S08]  /*2d30*/  HMMA.16816.F32.BF16 R52, R12.reuse, R44, R100 ;  /* 0x0000002c0c34723c */ /* 0x040ff00000041864 */
[----:B------:R-:W-:Y:S08]  /*2d40*/  HMMA.16816.F32.BF16 R48, R12, R46, R96 ;  /* 0x0000002e0c30723c */ /* 0x000ff00000041860 */
[C---:B---3--:R-:W-:Y:S08]  /*2d50*/  HMMA.16816.F32.BF16 R76, R16.reuse, R40, R112 ;  /* 0x00000028104c723c */ /* 0x048ff00000041870 */
[C---:B------:R-:W-:Y:S08]  /*2d60*/  HMMA.16816.F32.BF16 R72, R16.reuse, R42, R108 ;  /* 0x0000002a1048723c */ /* 0x040ff0000004186c */
[----:B------:R-:W-:Y:S08]  /*2d70*/  HMMA.16816.F32.BF16 R68, R16, R36, R104 ;  /* 0x000000241044723c */ /* 0x000ff00000041868 */
[C---:B------:R-:W-:Y:S08]  /*2d80*/  HMMA.16816.F32.BF16 R44, R12.reuse, R40, R92 ;  /* 0x000000280c2c723c */ /* 0x040ff0000004185c */
[C---:B------:R-:W-:Y:S08]  /*2d90*/  HMMA.16816.F32.BF16 R40, R12.reuse, R42, R88 ;  /* 0x0000002a0c28723c */ /* 0x040ff00000041858 */
[C---:B------:R-:W-:Y:S08]  /*2da0*/  HMMA.16816.F32.BF16 R16, R12.reuse, R36, R64 ;  /* 0x000000240c10723c */ /* 0x040ff00000041840 */
[----:B------:R-:W-:Y:S08]  /*2db0*/  HMMA.16816.F32.BF16 R12, R12, R38, R60 ;  /* 0x000000260c0c723c */ /* 0x000ff0000004183c */
[----:B----4-:R-:W-:Y:S08]  /*2dc0*/  HMMA.16816.F32.BF16 R160, R4, R22, R56 ;  /* 0x0000001604a0723c */ /* 0x010ff00000041838 */
[C---:B------:R-:W-:Y:S08]  /*2dd0*/  HMMA.16816.F32.BF16 R56, R8.reuse, R32, R52 ;  /* 0x000000200838723c */ /* 0x040ff00000041834 */
[----:B------:R-:W-:Y:S08]  /*2de0*/  HMMA.16816.F32.BF16 R36, R8, R28, R44 ;  /* 0x0000001c0824723c */ /* 0x000ff0000004182c */
[C---:B------:R-:W-:Y:S08]  /*2df0*/  HMMA.16816.F32.BF16 R84, R4.reuse, R32, R84 ;  /* 0x000000200454723c */ /* 0x040ff00000041854 */
[-C--:B------:R-:W-:Y:S08]  /*2e00*/  HMMA.16816.F32.BF16 R80, R4, R34.reuse, R80 ;  /* 0x000000220450723c */ /* 0x080ff00000041850 */
[C---:B------:R-:W-:Y:S08]  /*2e10*/  HMMA.16816.F32.BF16 R52, R8.reuse, R34, R48 ;  /* 0x000000220834723c */ /* 0x040ff00000041830 */
[----:B------:R-:W-:Y:S08]  /*2e20*/  HMMA.16816.F32.BF16 R44, R8, R30, R40 ;  /* 0x0000001e082c723c */ /* 0x000ff00000041828 */
[C---:B------:R-:W-:Y:S08]  /*2e30*/  HMMA.16816.F32.BF16 R76, R4.reuse, R28, R76 ;  /* 0x0000001c044c723c */ /* 0x040ff0000004184c */
[C---:B------:R-:W-:Y:S08]  /*2e40*/  HMMA.16816.F32.BF16 R72, R4.reuse, R30, R72 ;  /* 0x0000001e0448723c */ /* 0x040ff00000041848 */
[-C--:B------:R-:W-:Y:S08]  /*2e50*/  HMMA.16816.F32.BF16 R64, R4, R20.reuse, R68 ;  /* 0x000000140440723c */ /* 0x080ff00000041844 */
        /* <DEDUP_REMOVED lines=30> */
.L_x_1785:
[----:B------:R-:W-:Y:S01]  /*3040*/  LOP3.LUT R0, R124, 0xffffffe0, RZ, 0xc0, !PT ;  /* 0xffffffe07c007812 */ /* 0x000fe200078ec0ff */
[----:B------:R-:W-:Y:S01]  /*3050*/  ULDC UR6, c[0x0][0x324] ;  /* 0x0000c90000067ab9 */ /* 0x000fe20000000800 */
[----:B-1----:R-:W-:Y:S01]  /*3060*/  LEA.HI R5, R126, R164, RZ, 0x2 ;  /* 0x000000a47e057211 */ /* 0x002fe200078f10ff */
[----:B------:R-:W-:Y:S01]  /*3070*/  ULOP3.LUT UR6, URZ, UR6, URZ, 0x33, !UPT ;  /* 0x000000063f067292 */ /* 0x000fe2000f8e333f */
[----:B------:R-:W-:Y:S01]  /*3080*/  SHF.R.S32.HI R4, RZ, 0x1f, R123 ;  /* 0x0000001fff047819 */ /* 0x000fe2000001147b */
[----:B------:R-:W-:Y:S01]  /*3090*/  IMAD.IADD R0, R164, 0x1, -R0 ;  /* 0x00000001a4007824 */ /* 0x000fe200078e0a00 */
[----:B------:R-:W-:Y:S01]  /*30a0*/  LOP3.LUT R5, R5, 0xfffffffc, RZ, 0xc0, !PT ;  /* 0xfffffffc05057812 */ /* 0x000fe200078ec0ff */
[----:B------:R-:W0:Y:S01]  /*30b0*/  LDGDEPBAR ;  /* 0x00000000000079af */ /* 0x000e220000000000 */
[----:B------:R-:W-:-:S02]  /*30c0*/  LEA.HI R4, R4, R123, RZ, 0x2 ;  /* 0x0000007b04047211 */ /* 0x000fc400078f10ff */
[----:B------:R-:W-:Y:S01]  /*30d0*/  SHF.R.S32.HI R7, RZ, 0x1f, R0 ;  /* 0x0000001fff077819 */ /* 0x000fe20000011400 */
[----:B------:R-:W-:Y:S01]  /*30e0*/  IMAD.IADD R5, R164, 0x1, -R5 ;  /* 0x00000001a4057824 */ /* 0x000fe200078e0a05 */
[----:B------:R-:W-:Y:S02]  /*30f0*/  LOP3.LUT R6, R4, 0xffffffc, RZ, 0xc0, !PT ;  /* 0x0ffffffc04067812 */ /* 0x000fe400078ec0ff */
[----:B------:R-:W-:Y:S02]  /*3100*/  LEA.HI R7, R7, R0, RZ, 0x2 ;  /* 0x0000000007077211 */ /* 0x000fe400078f10ff */
[----:B------:R-:W-:Y:S01]  /*3110*/  LEA.HI R4, R5, R5, RZ, 0x1 ;  /* 0x0000000505047211 */ /* 0x000fe200078f08ff */
[----:B------:R-:W-:Y:S01]  /*3120*/  IMAD.IADD R8, R123, 0x1, -R6 ;  /* 0x000000017b087824 */ /* 0x000fe200078e0a06 */
[----:B------:R-:W-:Y:S02]  /*3130*/  LEA.HI.SX32 R6, R7, UR17, 0x1e ;  /* 0x0000001107067c11 */ /* 0x000fe4000f8ff2ff */
[----:B------:R-:W-:Y:S01]  /*3140*/  PLOP3.LUT P1, PT, PT, PT, UP3, 0x80, 0x0 ;  /* 0x000000000000781c */ /* 0x000fe20003f2f038 */
[C---:B------:R-:W-:Y:S01]  /*3150*/  IMAD.SHL.U32 R9, R4.reuse, 0x20, RZ ;  /* 0x0000002004097824 */ /* 0x040fe200078e00ff */
[----:B------:R-:W-:Y:S01]  /*3160*/  LOP3.LUT R4, R4, 0x1ffffffe, RZ, 0xc0, !PT ;  /* 0x1ffffffe04047812 */ /* 0x000fe200078ec0ff */
[----:B------:R-:W-:Y:S01]  /*3170*/  IMAD R8, R8, 0x10, R6 ;  /* 0x0000001008087824 */ /* 0x000fe200078e0206 */
[----:B------:R-:W-:-:S02]  /*3180*/  PLOP3.LUT P0, PT, PT, PT, UP3, 0x80, 0x0 ;  /* 0x000000000000781c */ /* 0x000fc40003f0f038 */
[----:B------:R-:W-:Y:S01]  /*3190*/  LOP3.LUT R6, R9, 0xffffffc0, RZ, 0xc0, !PT ;  /* 0xffffffc009067812 */ /* 0x000fe200078ec0ff */
[----:B------:R-:W-:-:S04]  /*31a0*/  IMAD.IADD R5, R5, 0x1, -R4 ;  /* 0x0000000105057824 */ /* 0x000fc800078e0a04 */
[----:B------:R-:W-:-:S04]  /*31b0*/  IMAD.IADD R4, R6, 0x1, R8 ;  /* 0x0000000106047824 */ /* 0x000fc800078e0208 */
[----:B------:R-:W-:-:S04]  /*31c0*/  IMAD R10, R5, 0x8, R4 ;  /* 0x00000008050a7824 */ /* 0x000fc800078e0204 */
[----:B------:R-:W-:Y:S01]  /*31d0*/  @P1 IMAD.HI.U32 R4, R10, c[0x0][0x2c8], RZ ;  /* 0x0000b2000a041a27 */ /* 0x000fe200078e00ff */
[----:B------:R1:W-:Y:S03]  /*31e0*/  STL [R1+0x28], R10 ;  /* 0x0000280a01007387 */ /* 0x0003e60000100800 */
[----:B------:R-:W-:Y:S01]  /*31f0*/  IMAD.MOV.U32 R9, RZ, RZ, R10 ;  /* 0x000000ffff097224 */ /* 0x000fe200078e000a */
[----:B------:R-:W-:Y:S02]  /*3200*/  @P0 SHF.R.U32.HI R9, RZ, c[0x0][0x2cc], R4 ;  /* 0x0000b300ff090a19 */ /* 0x000fe40000011604 */
[----:B------:R-:W-:Y:S02]  /*3210*/  LOP3.LUT R4, R7, 0x7ffffffc, RZ, 0xc0, !PT ;  /* 0x7ffffffc07047812 */ /* 0x000fe400078ec0ff */
[----:B------:R-:W-:Y:S01]  /*3220*/  PLOP3.LUT P0, PT, PT, PT, UP2, 0x40, 0x0 ;  /* 0x000000000000781c */ /* 0x000fe20003f0e828 */
[----:B------:R-:W2:Y:S02]  /*3230*/  SHFL.IDX PT, R6, R9, RZ, 0x1c1f ;  /* 0x001c1fff09067589 */ /* 0x000ea400000e0000 */
[----:B------:R-:W-:Y:S01]  /*3240*/  IMAD.IADD R4, R0, 0x1, -R4 ;  /* 0x0000000100047824 */ /* 0x000fe200078e0a04 */
[----:B------:R-:W-:-:S03]  /*3250*/  IADD3.X R0, R24, c[0x0][0x1d0], RZ, PT, !PT ;  /* 0x0000740018007a10 */ /* 0x000fc60003ffe4ff */
[----:B------:R-:W-:-:S04]  /*3260*/  IMAD.SHL.U32 R8, R4, 0x2, RZ ;  /* 0x0000000204087824 */ /* 0x000fc800078e00ff */
[--C-:B------:R-:W-:Y:S01]  /*3270*/  IMAD.IADD R13, R24, 0x1, -R8.reuse ;  /* 0x00000001180d7824 */ /* 0x100fe200078e0a08 */
[----:B------:R3:W-:Y:S01]  /*3280*/  STL [R1+0x8], R8 ;  /* 0x0000080801007387 */ /* 0x0007e20000100800 */
[----:B------:R-:W-:Y:S02]  /*3290*/  IADD3 R0, R0, -c[0x0][0x168], -R8 ;  /* 0x80005a0000007a10 */ /* 0x000fe40007ffe808 */
[----:B------:R-:W-:Y:S02]  /*32a0*/  IADD3 R11, -R8, c[0x0][0x1d0], R24 ;  /* 0x00007400080b7a10 */ /* 0x000fe40007ffe118 */
[C---:B-1----:R-:W-:Y:S02]  /*32b0*/  IADD3 R10, R0.reuse, c[0x0][0x328], RZ ;  /* 0x0000ca00000a7a10 */ /* 0x042fe40007ffe0ff */
[----:B------:R-:W-:Y:S01]  /*32c0*/  IADD3 R12, R0, UR6, RZ ;  /* 0x00000006000c7c10 */ /* 0x000fe2000fffe0ff */
[----:B------:R-:W-:Y:S02]  /*32d0*/  IMAD.IADD R0, R121, 0x1, R120 ;  /* 0x0000000179007824 */ /* 0x000fe400078e0278 */
[----:B--2---:R-:W-:-:S02]  /*32e0*/  IMAD.IADD R5, R10, 0x1, R6 ;  /* 0x000000010a057824 */ /* 0x004fc400078e0206 */
        /* <DEDUP_REMOVED lines=15> */
.L_x_1788:
[----:B------:R-:W-:-:S04]  /*33e0*/  MOV R7, c[0x0][0x32c] ;  /* 0x0000cb0000077a02 */ /* 0x000fc80000000f00 */
[----:B------:R-:W-:-:S13]  /*33f0*/  ISETP.NE.AND P0, PT, R7, 0x1, PT ;  /* 0x000000010700780c */ /* 0x000fda0003f05270 */
[----:B------:R-:W-:-:S05]  /*3400*/  @P0 IMAD.HI.U32 R7, R6, c[0x0][0x330], RZ ;  /* 0x0000cc0006070a27 */ /* 0x000fca00078e00ff */
[----:B------:R-:W-:Y:S02]  /*3410*/  @P0 SHF.R.U32.HI R6, RZ, c[0x0][0x334], R7 ;  /* 0x0000cd00ff060a19 */ /* 0x000fe40000011607 */
.L_x_1789:
[----:B------:R-:W-:Y:S05]  /*3420*/  BSYNC B0 ;  /* 0x0000000000007941 */ /* 0x000fea0003800000 */
.L_x_1787:
[----:B------:R-:W-:-:S05]  /*3430*/  IMAD R6, R6, c[0x0][0x32c], R13 ;  /* 0x0000cb0006067a24 */ /* 0x000fca00078e020d */
[----:B------:R-:W-:Y:S02]  /*3440*/  IADD3 R7, R6, c[0x0][0x32c], RZ ;  /* 0x0000cb0006077a10 */ /* 0x000fe40007ffe0ff */
[----:B------:R-:W-:Y:S02]  /*3450*/  IMNMX R4, R4, R6, !PT ;  /* 0x0000000604047217 */ /* 0x000fe40007800200 */
[----:B------:R-:W-:Y:S02]  /*3460*/  IMNMX R5, R5, R7, PT ;  /* 0x0000000705057217 */ /* 0x000fe40003800200 */
.L_x_1786:
[----:B---3--:R-:W1:Y:S01]  /*3470*/  SHFL.IDX PT, R8, R9, 0x1, 0x1c1f ;  /* 0x003c1f0009087f89 */ /* 0x008e6200000e0000 */
        /* <DEDUP_REMOVED lines=17> */
.L_x_1792:
[----:B------:R-:W-:-:S04]  /*3590*/  MOV R14, c[0x0][0x32c] ;  /* 0x0000cb00000e7a02 */ /* 0x000fc80000000f00 */
[----:B------:R-:W-:-:S13]  /*35a0*/  ISETP.NE.AND P0, PT, R14, 0x1, PT ;  /* 0x000000010e00780c */ /* 0x000fda0003f05270 */
[----:B------:R-:W-:-:S05]  /*35b0*/  @P0 IMAD.HI.U32 R14, R8, c[0x0][0x330], RZ ;  /* 0x0000cc00080e0a27 */ /* 0x000fca00078e00ff */
[----:B------:R-:W-:Y:S02]  /*35c0*/  @P0 SHF.R.U32.HI R8, RZ, c[0x0][0x334], R14 ;  /* 0x0000cd00ff080a19 */ /* 0x000fe4000001160e */
.L_x_1793:
[----:B------:R-:W-:Y:S05]  /*35d0*/  BSYNC B0 ;  /* 0x0000000000007941 */ /* 0x000fea0003800000 */
.L_x_1791:
[----:B------:R-:W-:-:S05]  /*35e0*/  IMAD R8, R8, c[0x0][0x32c], R13 ;  /* 0x0000cb0008087a24 */ /* 0x000fca00078e020d */
[----:B------:R-:W-:Y:S02]  /*35f0*/  IADD3 R14, R8, c[0x0][0x32c], RZ ;  /* 0x0000cb00080e7a10 */ /* 0x000fe40007ffe0ff */
[----:B------:R-:W-:Y:S02]  /*3600*/  IMNMX R6, R6, R8, !PT ;  /* 0x0000000806067217 */ /* 0x000fe40007800200 */
[----:B------:R-:W-:Y:S02]  /*3610*/  IMNMX R7, R7, R14, PT ;  /* 0x0000000e07077217 */ /* 0x000fe40003800200 */
.L_x_1790:
[C---:B------:R-:W-:Y:S01]  /*3620*/  ISETP.GE.AND P0, PT, R24.reuse, 0x2, PT ;  /* 0x000000021800780c */ /* 0x040fe20003f06270 */
        /* <DEDUP_REMOVED lines=54> */
[----:B-1----:R-:W-:-:S03]  /*3990*/  IMAD.IADD R4, R12, 0x1, R8 ;  /* 0x000000010c047824 */ /* 0x002fc600078e0208 */
[----:B------:R-:W-:Y:S01]  /*39a0*/  ISETP.LT.OR P0, PT, R5, 0x2a, P0 ;  /* 0x0000002a0500780c */ /* 0x000fe20000701670 */
[----:B------:R-:W-:-:S03]  /*39b0*/  IMAD.IADD R5, R10, 0x1, R8 ;  /* 0x000000010a057824 */ /* 0x000fc600078e0208 */
[----:B------:R-:W-:Y:S02]  /*39c0*/  FSEL R158, R33, -INF , !P0 ;  /* 0xff800000219e7808 */ /* 0x000fe40004000000 */
[----:B------:R-:W-:Y:S02]  /*39d0*/  PLOP3.LUT P0, PT, PT, PT, UP2, 0x40, 0x0 ;  /* 0x000000000000781c */ /* 0x000fe40003f0e828 */
[----:B------:R-:W-:-:S11]  /*39e0*/  IMNMX R5, R5, R11, PT ;  /* 0x0000000b05057217 */ /* 0x000fd60003800200 */
        /* <DEDUP_REMOVED lines=13> */
.L_x_1796:
[----:B------:R-:W-:-:S04]  /*3ac0*/  MOV R19, c[0x0][0x32c] ;  /* 0x0000cb0000137a02 */ /* 0x000fc80000000f00 */
[----:B------:R-:W-:-:S13]  /*3ad0*/  ISETP.NE.AND P0, PT, R19, 0x1, PT ;  /* 0x000000011300780c */ /* 0x000fda0003f05270 */
[----:B------:R-:W-:-:S05]  /*3ae0*/  @P0 IMAD.HI.U32 R19, R8, c[0x0][0x330], RZ ;  /* 0x0000cc0008130a27 */ /* 0x000fca00078e00ff */
[----:B------:R-:W-:Y:S02]  /*3af0*/  @P0 SHF.R.U32.HI R8, RZ, c[0x0][0x334], R19 ;  /* 0x0000cd00ff080a19 */ /* 0x000fe40000011613 */
.L_x_1797:
[----:B------:R-:W-:Y:S05]  /*3b00*/  BSYNC B0 ;  /* 0x0000000000007941 */ /* 0x000fea0003800000 */
.L_x_1795:
[----:B------:R-:W-:-:S05]  /*3b10*/  IMAD R8, R8, c[0x0][0x32c], R13 ;  /* 0x0000cb0008087a24 */ /* 0x000fca00078e020d */
[----:B------:R-:W-:Y:S02]  /*3b20*/  IADD3 R19, R8, c[0x0][0x32c], RZ ;  /* 0x0000cb0008137a10 */ /* 0x000fe40007ffe0ff */
[----:B------:R-:W-:Y:S02]  /*3b30*/  IMNMX R4, R4, R8, !PT ;  /* 0x0000000804047217 */ /* 0x000fe40007800200 */
[----:B------:R-:W-:Y:S02]  /*3b40*/  IMNMX R5, R5, R19, PT ;  /* 0x0000001305057217 */ /* 0x000fe40003800200 */
.L_x_1794:
[----:B------:R-:W-:Y:S02]  /*3b50*/  ISETP.NE.AND P0, PT, R17, RZ, PT ;  /* 0x000000ff1100720c */ /* 0x000fe40003f05270 */
[----:B------:R-:W-:Y:S02]  /*3b60*/  P2R R19, PR, RZ, 0x10 ;  /* 0x00000010ff137803 */ /* 0x000fe40000000000 */
[----:B------:R-:W-:Y:S02]  /*3b70*/  ISETP.GT.AND P0, PT, R6, 0x8, !P0 ;  /* 0x000000080600780c */ /* 0x000fe40004704270 */
[----:B------:R-:W-:-:S02]  /*3b80*/  ISETP.NE.AND P4, PT, R21, RZ, PT ;  /* 0x000000ff1500720c */ /* 0x000fc40003f85270 */
[----:B------:R-:W-:Y:S02]  /*3b90*/  ISETP.LT.OR P0, PT, R7, 0x9, P0 ;  /* 0x000000090700780c */ /* 0x000fe40000701670 */
[----:B------:R-:W-:Y:S02]  /*3ba0*/  P2R R8, PR, RZ, 0x8 ;  /* 0x00000008ff087803 */ /* 0x000fe40000000000 */
[----:B------:R-:W-:Y:S02]  /*3bb0*/  FSEL R27, R54, -INF , !P0 ;  /* 0xff800000361b7808 */ /* 0x000fe40004000000 */
[----:B------:R-:W-:Y:S02]  /*3bc0*/  ISETP.NE.AND P0, PT, R16, RZ, PT ;  /* 0x000000ff1000720c */ /* 0x000fe40003f05270 */
[----:B------:R-:W-:Y:S02]  /*3bd0*/  ISETP.NE.AND P3, PT, R29, RZ, PT ;  /* 0x000000ff1d00720c */ /* 0x000fe40003f65270 */
[----:B------:R-:W-:-:S02]  /*3be0*/  ISETP.GT.AND P0, PT, R6, 0x9, !P0 ;  /* 0x000000090600780c */ /* 0x000fc40004704270 */
[----:B------:R-:W-:Y:S02]  /*3bf0*/  P2R R20, PR, RZ, 0x10 ;  /* 0x00000010ff147803 */ /* 0x000fe40000000000 */
        /* <DEDUP_REMOVED lines=24> */
[----:B------:R-:W-:-:S04]  /*3d80*/  ISETP.GT.AND P0, PT, R6, 0x1, !P0 ;  /* 0x000000010600780c */ /* 0x000fc80004704270 */
[----:B------:R-:W-:-:S04]  /*3d90*/  ISETP.LT.OR P0, PT, R7, 0x2, P0 ;  /* 0x000000020700780c */ /* 0x000fc80000701670 */
[----:B------:R-:W-:Y:S02]  /*3da0*/  FSEL R24, R59, -INF , !P0 ;  /* 0xff8000003b187808 */ /* 0x000fe40004000000 */
[----:B------:R-:W-:-:S04]  /*3db0*/  ISETP.GT.AND P0, PT, R6, RZ, !P4 ;  /* 0x000000ff0600720c */ /* 0x000fc80006704270 */
        /* <DEDUP_REMOVED lines=8> */
[----:B------:R-:W-:Y:S02]  /*3e40*/  ISETP.GT.AND P0, PT, R4, RZ, !P4 ;  /* 0x000000ff0400720c */ /* 0x000fe40006704270 */
[----:B------:R-:W-:Y:S02]  /*3e50*/  ISETP.NE.AND P4, PT, R20, RZ, PT ;  /* 0x000000ff1400720c */ /* 0x000fe40003f85270 */
        /* <DEDUP_REMOVED lines=40> */
[----:B------:R-:W1:Y:S02]  /*40e0*/  SHFL.IDX PT, R4, R9, 0x3, 0x1c1f ;  /* 0x007c1f0009047f89 */ /* 0x000e6400000e0000 */
[----:B------:R-:W-:-:S04]  /*40f0*/  ISETP.LT.OR P0, PT, R5, 0x2a, P0 ;  /* 0x0000002a0500780c */ /* 0x000fc80000701670 */
        /* <DEDUP_REMOVED lines=18> */
.L_x_1800:
[----:B------:R-:W-:-:S04]  /*4220*/  MOV R5, c[0x0][0x32c] ;  /* 0x0000cb0000057a02 */ /* 0x000fc80000000f00 */
[----:B------:R-:W-:-:S13]  /*4230*/  ISETP.NE.AND P0, PT, R5, 0x1, PT ;  /* 0x000000010500780c */ /* 0x000fda0003f05270 */
[----:B------:R-:W-:-:S05]  /*4240*/  @P0 IMAD.HI.U32 R5, R4, c[0x0][0x330], RZ ;  /* 0x0000cc0004050a27 */ /* 0x000fca00078e00ff */
[----:B------:R-:W-:Y:S02]  /*4250*/  @P0 SHF.R.U32.HI R4, RZ, c[0x0][0x334], R5 ;  /* 0x0000cd00ff040a19 */ /* 0x000fe40000011605 */
.L_x_1801:
[----:B------:R-:W-:Y:S05]  /*4260*/  BSYNC B0 ;  /* 0x0000000000007941 */ /* 0x000fea0003800000 */
.L_x_1799:
[----:B------:R-:W-:-:S05]  /*4270*/  IMAD R4, R4, c[0x0][0x32c], R13 ;  /* 0x0000cb0004047a24 */ /* 0x000fca00078e020d */
[----:B------:R-:W-:Y:S02]  /*4280*/  IADD3 R5, R4, c[0x0][0x32c], RZ ;  /* 0x0000cb0004057a10 */ /* 0x000fe40007ffe0ff */
[----:B------:R-:W-:Y:S02]  /*4290*/  IMNMX R8, R8, R4, !PT ;  /* 0x0000000408087217 */ /* 0x000fe40007800200 */
[----:B------:R-:W-:Y:S02]  /*42a0*/  IMNMX R9, R9, R5, PT ;  /* 0x0000000509097217 */ /* 0x000fe40003800200 */
.L_x_1798:
        /* <DEDUP_REMOVED lines=8> */
[----:B------:R-:W-:Y:S01]  /*4330*/  FMNMX.FTZ R169, R31, R169, !PT ;  /* 0x000000a91fa97209 */ /* 0x000fe20007810000 */
[----:B------:R-:W-:Y:S01]  /*4340*/  IMAD R227, R2, 0x2, R226 ;  /* 0x0000000202e37824 */ /* 0x000fe200078e02e2 */
[----:B------:R-:W-:Y:S01]  /*4350*/  ISETP.NE.AND P0, PT, R17, RZ, PT ;  /* 0x000000ff1100720c */ /* 0x000fe20003f05270 */
[----:B------:R-:W-:Y:S01]  /*4360*/  LDSM.16.MT88.4 R44, [R225+0x100] ;  /* 0x00010000e12c783b */ /* 0x000fe20000004200 */
[----:B------:R-:W-:Y:S01]  /*4370*/  FMNMX.FTZ R169, R36, R169, !PT ;  /* 0x000000a924a97209 */ /* 0x000fe20007810000 */
[----:B------:R-:W-:Y:S01]  /*4380*/  ULDC.64 UR4, c[0x0][0x2c8] ;  /* 0x0000b20000047ab9 */ /* 0x000fe20000000a00 */
[----:B------:R-:W-:Y:S01]  /*4390*/  FMNMX.FTZ R168, R28, R168, !PT ;  /* 0x000000a81ca87209 */ /* 0x000fe20007810000 */
[----:B------:R-:W-:Y:S01]  /*43a0*/  LDSM.16.MT88.4 R60, [R227+0x100] ;  /* 0x00010000e33c783b */ /* 0x000fe20000004200 */
[----:B------:R-:W-:-:S02]  /*43b0*/  FMNMX.FTZ R169, R37, R169, !PT ;  /* 0x000000a925a97209 */ /* 0x000fc40007810000 */
[----:B------:R-:W-:Y:S01]  /*43c0*/  ISETP.GT.AND P0, PT, R8, 0x8, !P0 ;  /* 0x000000080800780c */ /* 0x000fe20004704270 */
[----:B------:R-:W-:Y:S01]  /*43d0*/  STL [R1+0x60], R232 ;  /* 0x000060e801007387 */ /* 0x000fe20000100800 */
[----:B------:R-:W-:Y:S02]  /*43e0*/  FMNMX.FTZ R169, R48, R169, !PT ;  /* 0x000000a930a97209 */ /* 0x000fe40007810000 */
[----:B------:R-:W-:Y:S01]  /*43f0*/  FMNMX.FTZ R168, R38, R168, !PT ;  /* 0x000000a826a87209 */ /* 0x000fe20007810000 */
[----:B------:R-:W-:Y:S01]  /*4400*/  STL [R1+0x5c], R231 ;  /* 0x00005ce701007387 */ /* 0x000fe20000100800 */
[----:B------:R-:W-:Y:S02]  /*4410*/  FMNMX.FTZ R169, R50, R169, !PT ;  /* 0x000000a932a97209 */ /* 0x000fe40007810000 */
[----:B------:R-:W-:Y:S01]  /*4420*/  ISETP.LT.OR P0, PT, R9, 0x9, P0 ;  /* 0x000000090900780c */ /* 0x000fe20000701670 */
[----:B------:R-:W-:Y:S01]  /*4430*/  STL [R1+0x58], R230 ;  /* 0x000058e601007387 */ /* 0x000fe20000100800 */
[----:B------:R-:W-:-:S02]  /*4440*/  FMNMX.FTZ R169, R171, R169, !PT ;  /* 0x000000a9aba97209 */ /* 0x000fc40007810000 */
[----:B------:R-:W-:Y:S01]  /*4450*/  FMNMX.FTZ R168, R39, R168, !PT ;  /* 0x000000a827a87209 */ /* 0x000fe20007810000 */
[----:B------:R-:W-:Y:S01]  /*4460*/  STL [R1+0x54], R229 ;  /* 0x000054e501007387 */ /* 0x000fe20000100800 */
[----:B------:R-:W-:Y:S02]  /*4470*/  FMNMX.FTZ R169, R170, R169, !PT ;  /* 0x000000a9aaa97209 */ /* 0x000fe40007810000 */
[----:B------:R-:W-:Y:S01]  /*4480*/  FSEL R104, R82, -INF , !P0 ;  /* 0xff80000052687808 */ /* 0x000fe20004000000 */
[----:B------:R-:W-:Y:S01]  /*4490*/  STL [R1+0x50], R224 ;  /* 0x000050e001007387 */ /* 0x000fe20000100800 */
[----:B------:R-:W-:Y:S02]  /*44a0*/  FMNMX.FTZ R169, R166, R169, !PT ;  /* 0x000000a9a6a97209 */ /* 0x000fe40007810000 */
[----:B------:R-:W-:Y:S01]  /*44b0*/  FMNMX.FTZ R168, R49, R168, !PT ;  /* 0x000000a831a87209 */ /* 0x000fe20007810000 */
[----:B------:R-:W-:Y:S01]  /*44c0*/  LDSM.16.MT88.4 R32, [R226+0x100] ;  /* 0x00010000e220783b */ /* 0x000fe20000004200 */
[----:B------:R-:W-:-:S02]  /*44d0*/  FMNMX.FTZ R169, R158, R169, !PT ;  /* 0x000000a99ea97209 */ /* 0x000fc40007810000 */
[----:B------:R-:W-:Y:S01]  /*44e0*/  ISETP.NE.AND P0, PT, R16, RZ, PT ;  /* 0x000000ff1000720c */ /* 0x000fe20003f05270 */
[----:B------:R-:W-:Y:S01]  /*44f0*/  LDSM.16.MT88.4 R120, [R227+0x1900] ;  /* 0x00190000e378783b */ /* 0x000fe20000004200 */
[----:B------:R-:W-:Y:S02]  /*4500*/  FMNMX.FTZ R168, R51, R168, !PT ;  /* 0x000000a833a87209 */ /* 0x000fe40007810000 */
[----:B------:R-:W-:Y:S01]  /*4510*/  ISETP.GT.AND P0, PT, R8, 0x9, !P0 ;  /* 0x000000090800780c */ /* 0x000fe20004704270 */
[----:B------:R-:W1:Y:S01]  /*4520*/  SHFL.BFLY PT, R4, R169, 0x2, 0x1f ;  /* 0x0c401f00a9047f89 */ /* 0x000e6200000e0000 */
[----:B------:R-:W-:Y:S02]  /*4530*/  FMNMX.FTZ R168, R156, R168, !PT ;  /* 0x000000a89ca87209 */ /* 0x000fe40007810000 */
[----:B------:R-:W-:Y:S01]  /*4540*/  ISETP.LT.OR P0, PT, R9, 0xa, P0 ;  /* 0x0000000a0900780c */ /* 0x000fe20000701670 */
[----:B------:R-:W-:Y:S01]  /*4550*/  LDSM.16.MT88.4 R52, [R227+0x900] ;  /* 0x00090000e334783b */ /* 0x000fe20000004200 */
[----:B------:R-:W-:-:S02]  /*4560*/  FMNMX.FTZ R168, R157, R168, !PT ;  /* 0x000000a89da87209 */ /* 0x000fc40007810000 */
[----:B------:R-:W-:Y:S02]  /*4570*/  FSEL R71, R83, -INF , !P0 ;  /* 0xff80000053477808 */ /* 0x000fe40004000000 */
[----:B------:R-:W-:Y:S01]  /*4580*/  ISETP.NE.AND P0, PT, R15, RZ, PT ;  /* 0x000000ff0f00720c */ /* 0x000fe20003f05270 */
[----:B------:R-:W-:Y:S01]  /*4590*/  LDSM.16.MT88.4 R80, [R225+0x900] ;  /* 0x00090000e150783b */ /* 0x000fe20000004200 */
[----:B------:R-:W-:Y:S02]  /*45a0*/  FMNMX.FTZ R168, R165, R168, !PT ;  /* 0x000000a8a5a87209 */ /* 0x000fe40007810000 */
[----:B------:R-:W-:Y:S02]  /*45b0*/  ISETP.GT.AND P0, PT, R8, 0x10, !P0 ;  /* 0x000000100800780c */ /* 0x000fe40004704270 */
[----:B------:R-:W-:Y:S02]  /*45c0*/  FMNMX.FTZ R168, R159, R168, !PT ;  /* 0x000000a89fa87209 */ /* 0x000fe40007810000 */
[----:B------:R-:W-:-:S02]  /*45d0*/  ISETP.LT.OR P0, PT, R9, 0x11, P0 ;  /* 0x000000110900780c */ /* 0x000fc40000701670 */
[----:B------:R-:W-:Y:S02]  /*45e0*/  LEA R228, R2, R225, 0x1 ;  /* 0x000000e102e47211 */ /* 0x000fe400078e08ff */
[----:B------:R-:W-:Y:S02]  /*45f0*/  FSEL R117, R78, -INF , !P0 ;  /* 0xff8000004e757808 */ /* 0x000fe40004000000 */
[----:B------:R-:W-:Y:S01]  /*4600*/  ISETP.NE.AND P0, PT, R14, RZ, PT ;  /* 0x000000ff0e00720c */ /* 0x000fe20003f05270 */
[----:B------:R-:W-:Y:S01]  /*4610*/  LDSM.16.MT88.4 R40, [R228+0x100] ;  /* 0x00010000e428783b */ /* 0x000fe20000004200 */
[----:B-1----:R-:W-:Y:S02]  /*4620*/  FMNMX.FTZ R169, R169, R4, !PT ;  /* 0x00000004a9a97209 */ /* 0x002fe40007810000 */
[C---:B------:R-:W-:Y:S01]  /*4630*/  ISETP.GT.AND P0, PT, R8.reuse, 0x11, !P0 ;  /* 0x000000110800780c */ /* 0x040fe20004704270 */
[----:B------:R-:W-:Y:S01]  /*4640*/  LDSM.16.MT88.4 R100, [R228+0x1900] ;  /* 0x00190000e464783b */ /* 0x000fe20000004200 */
[----:B------:R-:W-:-:S02]  /*4650*/  ISETP.GT.AND P6, PT, R8, 0x20, !P6 ;  /* 0x000000200800780c */ /* 0x000fc400077c4270 */
[----:B------:R-:W-:Y:S01]  /*4660*/  ISETP.LT.OR P0, PT, R9, 0x12, P0 ;  /* 0x000000120900780c */ /* 0x000fe20000701670 */
[----:B------:R-:W1:Y:S01]  /*4670*/  SHFL.BFLY PT, R4, R169, 0x1, 0x1f ;  /* 0x0c201f00a9047f89 */ /* 0x000e6200000e0000 */
[----:B------:R-:W-:Y:S02]  /*4680*/  ISETP.GT.AND P5, PT, R8, 0x21, !P5 ;  /* 0x000000210800780c */ /* 0x000fe40006fa4270 */
[----:B------:R-:W-:Y:S01]  /*4690*/  FSEL R119, R79, -INF , !P0 ;  /* 0xff8000004f777808 */ /* 0x000fe20004000000 */
[----:B------:R-:W-:Y:S01]  /*46a0*/  LDSM.16.MT88.4 R56, [R228+0x900] ;  /* 0x00090000e438783b */ /* 0x000fe20000004200 */
[----:B------:R-:W-:Y:S02]  /*46b0*/  ISETP.NE.AND P0, PT, R18, RZ, PT ;  /* 0x000000ff1200720c */ /* 0x000fe40003f05270 */
[C---:B------:R-:W-:Y:S02]  /*46c0*/  ISETP.GT.AND P2, PT, R8.reuse, 0x28, !P2 ;  /* 0x000000280800780c */ /* 0x040fe40005744270 */
[----:B------:R-:W-:-:S02]  /*46d0*/  ISETP.GT.AND P0, PT, R8, 0x1, !P0 ;  /* 0x000000010800780c */ /* 0x000fc40004704270 */
[----:B------:R-:W-:Y:S02]  /*46e0*/  ISETP.GT.AND P1, PT, R8, 0x29, !P1 ;  /* 0x000000290800780c */ /* 0x000fe40004f24270 */
[C---:B------:R-:W-:Y:S02]  /*46f0*/  ISETP.LT.OR P0, PT, R9.reuse, 0x2, P0 ;  /* 0x000000020900780c */ /* 0x040fe40000701670 */
[----:B------:R-:W-:Y:S02]  /*4700*/  ISETP.LT.OR P6, PT, R9, 0x21, P6 ;  /* 0x000000210900780c */ /* 0x000fe400037c1670 */
[----:B------:R-:W-:Y:S02]  /*4710*/  FSEL R70, R87, -INF , !P0 ;  /* 0xff80000057467808 */ /* 0x000fe40004000000 */
[----:B------:R-:W-:Y:S02]  /*4720*/  ISETP.NE.AND P0, PT, R22, RZ, PT ;  /* 0x000000ff1600720c */ /* 0x000fe40003f05270 */
[----:B------:R-:W-:-:S02]  /*4730*/  ISETP.LT.OR P5, PT, R9, 0x22, P5 ;  /* 0x000000220900780c */ /* 0x000fc40002fa1670 */
[----:B------:R-:W-:Y:S02]  /*4740*/  ISETP.GT.AND P0, PT, R8, RZ, !P0 ;  /* 0x000000ff0800720c */ /* 0x000fe40004704270 */
[----:B-1----:R-:W-:Y:S02]  /*4750*/  FMNMX.FTZ R169, R169, R4, !PT ;  /* 0x00000004a9a97209 */ /* 0x002fe40007810000 */
[----:B------:R-:W1:Y:S01]  /*4760*/  SHFL.BFLY PT, R4, R168, 0x2, 0x1f ;  /* 0x0c401f00a8047f89 */ /* 0x000e6200000e0000 */
[----:B------:R-:W-:Y:S02]  /*4770*/  ISETP.LT.OR P0, PT, R9, 0x1, P0 ;  /* 0x000000010900780c */ /* 0x000fe40000701670 */
[----:B------:R-:W-:Y:S01]  /*4780*/  FMUL.FTZ R13, R169, c[0x0][0x2d0] ;  /* 0x0000b400a90d7a20 */ /* 0x000fe20000410000 */
[----:B------:R-:W-:Y:S02]  /*4790*/  FSEL R160, R66, -INF , !P6 ;  /* 0xff80000042a07808 */ /* 0x000fe40007000000 */
[----:B------:R-:W-:-:S02]  /*47a0*/  FSEL R69, R86, -INF , !P0 ;  /* 0xff80000056457808 */ /* 0x000fc40004000000 */
[----:B------:R-:W-:Y:S01]  /*47b0*/  ISETP.NE.AND P0, PT, R21, RZ, PT ;  /* 0x000000ff1500720c */ /* 0x000fe20003f05270 */
[----:B------:R-:W-:Y:S01]  /*47c0*/  LDSM.16.MT88.4 R84, [R226+0x1900] ;  /* 0x00190000e254783b */ /* 0x000fe20000004200 */
[----:B------:R-:W-:Y:S02]  /*47d0*/  FMNMX.FTZ R3, R69, R70, !PT ;  /* 0x0000004645037209 */ /* 0x000fe40007810000 */
[----:B------:R-:W-:Y:S02]  /*47e0*/  ISETP.GT.AND P0, PT, R8, 0x18, !P0 ;  /* 0x000000180800780c */ /* 0x000fe40004704270 */
[C---:B------:R-:W-:Y:S02]  /*47f0*/  ISETP.LT.OR P2, PT, R9.reuse, 0x29, P2 ;  /* 0x000000290900780c */ /* 0x040fe40001741670 */
[----:B------:R-:W-:Y:S02]  /*4800*/  ISETP.LT.OR P0, PT, R9, 0x19, P0 ;  /* 0x000000190900780c */ /* 0x000fe40000701670 */
[----:B------:R-:W-:-:S02]  /*4810*/  FSEL R161, R67, -INF , !P5 ;  /* 0xff80000043a17808 */ /* 0x000fc40006800000 */
[----:B------:R-:W-:Y:S01]  /*4820*/  FSEL R137, R74, -INF , !P0 ;  /* 0xff8000004a897808 */ /* 0x000fe20004000000 */
[----:B------:R-:W-:Y:S01]  /*4830*/  LDSM.16.MT88.4 R64, [R226+0x900] ;  /* 0x00090000e240783b */ /* 0x000fe20000004200 */
[----:B------:R-:W-:Y:S02]  /*4840*/  FSETP.NEU.FTZ.AND P0, PT, R169, -INF , PT ;  /* 0xff800000a900780b */ /* 0x000fe40003f1d000 */
[----:B-1----:R-:W-:Y:S02]  /*4850*/  FMNMX.FTZ R168, R168, R4, !PT ;  /* 0x00000004a8a87209 */ /* 0x002fe40007810000 */
[----:B------:R-:W-:Y:S02]  /*4860*/  FSEL R13, R13, RZ, P0 ;  /* 0x000000ff0d0d7208 */ /* 0x000fe40000000000 */
[----:B------:R-:W-:Y:S01]  /*4870*/  ISETP.LT.OR P1, PT, R9, 0x2a, P1 ;  /* 0x0000002a0900780c */ /* 0x000fe20000f21670 */
[----:B------:R-:W1:Y:S01]  /*4880*/  SHFL.BFLY PT, R4, R168, 0x1, 0x1f ;  /* 0x0c201f00a8047f89 */ /* 0x000e6200000e0000 */
[----:B------:R-:W-:Y:S01]  /*4890*/  FSEL R162, R162, -INF , !P2 ;  /* 0xff800000a2a27808 */ /* 0x000fe20005000000 */
[----:B------:R-:W-:Y:S01]  /*48a0*/  FFMA.FTZ R2, R36, c[0x0][0x2d0], -R13 ;  /* 0x0000b40024027a23 */ /* 0x000fe2000001080d */
[----:B------:R-:W-:-:S03]  /*48b0*/  FSEL R163, R163, -INF , !P1 ;  /* 0xff800000a3a37808 */ /* 0x000fc60004800000 */
[----:B------:R2:W-:Y:S02]  /*48c0*/  MUFU.EX2 R195, R2 ;  /* 0x0000000200c37308 */ /* 0x0005e40000000800 */
[--C-:B--2---:R-:W-:Y:S01]  /*48d0*/  FFMA.FTZ R2, R37, c[0x0][0x2d0], -R13.reuse ;  /* 0x0000b40025027a23 */ /* 0x104fe2000001080d */
[----:B-1----:R-:W-:Y:S01]  /*48e0*/  FMNMX.FTZ R168, R168, R4, !PT ;  /* 0x00000004a8a87209 */ /* 0x002fe20007810000 */
[----:B------:R-:W-:-:S04]  /*48f0*/  FFMA.FTZ R4, R25, c[0x0][0x2d0], -R13 ;  /* 0x0000b40019047a23 */ /* 0x000fc8000001080d */
[----:B------:R1:W-:Y:S01]  /*4900*/  MUFU.EX2 R186, R2 ;  /* 0x0000000200ba7308 */ /* 0x0003e20000000800 */
[C---:B------:R-:W-:Y:S01]  /*4910*/  FSETP.NEU.FTZ.AND P0, PT, R168.reuse, -INF , PT ;  /* 0xff800000a800780b */ /* 0x040fe20003f1d000 */
[----:B------:R-:W-:-:S05]  /*4920*/  FMUL.FTZ R12, R168, c[0x0][0x2d0] ;  /* 0x0000b400a80c7a20 */ /* 0x000fca0000410000 */
[----:B------:R-:W-:Y:S01]  /*4930*/  FSEL R12, R12, RZ, P0 ;  /* 0x000000ff0c0c7208 */ /* 0x000fe20000000000 */
[----:B------:R2:W-:Y:S01]  /*4940*/  MUFU.EX2 R183, R4 ;  /* 0x0000000400b77308 */ /* 0x0005e20000000800 */
[----:B------:R-:W-:-:S03]  /*4950*/  ISETP.NE.AND P0, PT, R29, RZ, PT ;  /* 0x000000ff1d00720c */ /* 0x000fc60003f05270 */
[--C-:B------:R-:W-:Y:S01]  /*4960*/  FFMA.FTZ R0, R24, c[0x0][0x2d0], -R12.reuse ;  /* 0x0000b40018007a23 */ /* 0x100fe2000001080c */
[----:B------:R-:W-:Y:S02]  /*4970*/  ISETP.GT.AND P0, PT, R8, 0x19, !P0 ;  /* 0x000000190800780c */ /* 0x000fe40004704270 */
[----:B-1----:R-:W-:Y:S01]  /*4980*/  FMNMX.FTZ R2, R104, R3, !PT ;  /* 0x0000000368027209 */ /* 0x002fe20007810000 */
[----:B------:R1:W-:Y:S01]  /*4990*/  MUFU.EX2 R233, R0 ;  /* 0x0000000000e97308 */ /* 0x0003e20000000800 */
[--C-:B------:R-:W-:Y:S01]  /*49a0*/  FFMA.FTZ R3, R48, c[0x0][0x2d0], -R13.reuse ;  /* 0x0000b40030037a23 */ /* 0x100fe2000001080d */
[----:B------:R-:W-:Y:S02]  /*49b0*/  ISETP.LT.OR P0, PT, R9, 0x1a, P0 ;  /* 0x0000001a0900780c */ /* 0x000fe40000701670 */
[----:B------:R-:W-:Y:S02]  /*49c0*/  FMNMX.FTZ R2, R71, R2, !PT ;  /* 0x0000000247027209 */ /* 0x000fe40007810000 */
[----:B------:R-:W-:Y:S01]  /*49d0*/  FSEL R68, R75, -INF , !P0 ;  /* 0xff8000004b447808 */ /* 0x000fe20004000000 */
[----:B--2---:R-:W-:Y:S01]  /*49e0*/  FFMA.FTZ R4, R26, c[0x0][0x2d0], -R13 ;  /* 0x0000b4001a047a23 */ /* 0x004fe2000001080d */
[----:B------:R2:W-:Y:S01]  /*49f0*/  MUFU.EX2 R193, R3 ;  /* 0x0000000300c17308 */ /* 0x0005e20000000800 */
[----:B-1----:R-:W-:-:S07]  /*4a00*/  FFMA.FTZ R0, R27, c[0x0][0x2d0], -R12 ;  /* 0x0000b4001b007a23 */ /* 0x002fce000001080c */
[----:B------:R1:W-:Y:S01]  /*4a10*/  MUFU.EX2 R234, R4 ;  /* 0x0000000400ea7308 */ /* 0x0003e20000000800 */
[----:B------:R-:W-:Y:S07]  /*4a20*/  LDSM.16.MT88.4 R24, [R228+0x2100] ;  /* 0x00210000e418783b */ /* 0x000fee0000004200 */
[----:B------:R3:W-:Y:S01]  /*4a30*/  MUFU.EX2 R252, R0 ;  /* 0x0000000000fc7308 */ /* 0x0007e20000000800 */
[----:B--2---:R-:W-:Y:S01]  /*4a40*/  FMNMX.FTZ R3, R117, R2, !PT ;  /* 0x0000000275037209 */ /* 0x004fe20007810000 */
[----:B------:R-:W-:-:S02]  /*4a50*/  FFMA.FTZ R2, R50, c[0x0][0x2d0], -R13 ;  /* 0x0000b40032027a23 */ /* 0x000fc4000001080d */
[----:B-1----:R-:W-:-:S04]  /*4a60*/  FFMA.FTZ R4, R30, c[0x0][0x2d0], -R13 ;  /* 0x0000b4001e047a23 */ /* 0x002fc8000001080d */
[----:B------:R1:W2:Y:S01]  /*4a70*/  MUFU.EX2 R185, R2 ;  /* 0x0000000200b97308 */ /* 0x0002a20000000800 */
[----:B---3--:R-:W-:-:S07]  /*4a80*/  FFMA.FTZ R0, R28, c[0x0][0x2d0], -R12 ;  /* 0x0000b4001c007a23 */ /* 0x008fce000001080c */
[----:B------:R3:W-:Y:S08]  /*4a90*/  MUFU.EX2 R192, R4 ;  /* 0x0000000400c07308 */ /* 0x0007f00000000800 */
[----:B------:R4:W4:Y:S01]  /*4aa0*/  MUFU.EX2 R164, R0 ;  /* 0x0000000000a47308 */ /* 0x0009220000000800 */
[----:B-1----:R-:W-:Y:S01]  /*4ab0*/  FMNMX.FTZ R2, R119, R3, !PT ;  /* 0x0000000377027209 */ /* 0x002fe20007810000 */
[----:B------:R-:W-:Y:S01]  /*4ac0*/  FFMA.FTZ R3, R38, c[0x0][0x2d0], -R12 ;  /* 0x0000b40026037a23 */ /* 0x000fe2000001080c */
[----:B--2---:R-:W-:-:S02]  /*4ad0*/  F2FP.BF16.PACK_AB R10, R185, R193 ;  /* 0x000000c1b90a723e */ /* 0x004fc400000010ff */
[----:B------:R-:W-:Y:S01]  /*4ae0*/  FMNMX.FTZ R2, R137, R2, !PT ;  /* 0x0000000289027209 */ /* 0x000fe20007810000 */
[----:B---3--:R-:W-:Y:S02]  /*4af0*/  FFMA.FTZ R4, R31, c[0x0][0x2d0], -R13 ;  /* 0x0000b4001f047a23 */ /* 0x008fe4000001080d */
[----:B------:R1:W-:Y:S01]  /*4b00*/  MUFU.EX2 R224, R3 ;  /* 0x0000000300e07308 */ /* 0x0003e20000000800 */
[----:B------:R-:W-:Y:S01]  /*4b10*/  LDSM.16.MT88.4 R28, [R225+0x1900] ;  /* 0x00190000e11c783b */ /* 0x000fe20000004200 */
[----:B----4-:R-:W-:-:S06]  /*4b20*/  FMNMX.FTZ R0, R105, R106, !PT ;  /* 0x0000006a69007209 */ /* 0x010fcc0007810000 */
[----:B------:R2:W3:Y:S01]  /*4b30*/  MUFU.EX2 R180, R4 ;  /* 0x0000000400b47308 */ /* 0x0004e20000000800 */
[----:B------:R-:W-:Y:S02]  /*4b40*/  F2FP.BF16.PACK_AB R7, R164, R252 ;  /* 0x000000fca407723e */ /* 0x000fe400000010ff */
[----:B------:R-:W-:-:S04]  /*4b50*/  FMNMX.FTZ R0, R107, R0, !PT ;  /* 0x000000006b007209 */ /* 0x000fc80007810000 */
[----:B------:R-:W-:Y:S02]  /*4b60*/  FMNMX.FTZ R0, R116, R0, !PT ;  /* 0x0000000074007209 */ /* 0x000fe40007810000 */
[----:B-1----:R-:W-:Y:S01]  /*4b70*/  FMNMX.FTZ R3, R68, R2, !PT ;  /* 0x0000000244037209 */ /* 0x002fe20007810000 */
[--C-:B------:R-:W-:Y:S01]  /*4b80*/  FFMA.FTZ R2, R39, c[0x0][0x2d0], -R12.reuse ;  /* 0x0000b40027027a23 */ /* 0x100fe2000001080c */
[----:B------:R-:W-:Y:S01]  /*4b90*/  FMNMX.FTZ R0, R118, R0, !PT ;  /* 0x0000000076007209 */ /* 0x000fe20007810000 */
[----:B------:R-:W-:Y:S01]  /*4ba0*/  LDSM.16.MT88.4 R36, [R226+0x2100] ;  /* 0x00210000e224783b */ /* 0x000fe20000004200 */
[----:B------:R-:W-:Y:S01]  /*4bb0*/  FMNMX.FTZ R3, R160, R3, !PT ;  /* 0x00000003a0037209 */ /* 0x000fe20007810000 */
[----:B------:R1:W4:Y:S01]  /*4bc0*/  MUFU.EX2 R251, R2 ;  /* 0x0000000200fb7308 */ /* 0x0003220000000800 */
[----:B------:R-:W-:Y:S01]  /*4bd0*/  FMNMX.FTZ R0, R136, R0, !PT ;  /* 0x0000000088007209 */ /* 0x000fe20007810000 */
[----:B--2---:R-:W-:Y:S01]  /*4be0*/  FFMA.FTZ R4, R23, c[0x0][0x2d0], -R12 ;  /* 0x0000b40017047a23 */ /* 0x004fe2000001080c */
[----:B------:R-:W-:-:S02]  /*4bf0*/  FMNMX.FTZ R3, R161, R3, !PT ;  /* 0x00000003a1037209 */ /* 0x000fc40007810000 */
[----:B------:R-:W-:Y:S02]  /*4c00*/  FMNMX.FTZ R0, R138, R0, !PT ;  /* 0x000000008a007209 */ /* 0x000fe40007810000 */
[----:B---3--:R-:W-:Y:S01]  /*4c10*/  F2FP.BF16.PACK_AB R6, R180, R192 ;  /* 0x000000c0b406723e */ /* 0x008fe200000010ff */
[----:B------:R2:W3:Y:S01]  /*4c20*/  MUFU.EX2 R182, R4 ;  /* 0x0000000400b67308 */ /* 0x0004e20000000800 */
[----:B------:R-:W-:Y:S02]  /*4c30*/  FMNMX.FTZ R0, R139, R0, !PT ;  /* 0x000000008b007209 */ /* 0x000fe40007810000 */
[----:B------:R-:W-:Y:S02]  /*4c40*/  FMNMX.FTZ R3, R162, R3, !PT ;  /* 0x00000003a2037209 */ /* 0x000fe40007810000 */
[----:B------:R-:W-:Y:S02]  /*4c50*/  FMNMX.FTZ R0, R172, R0, !PT ;  /* 0x00000000ac007209 */ /* 0x000fe40007810000 */
[----:B------:R-:W-:Y:S01]  /*4c60*/  FMNMX.FTZ R3, R163, R3, !PT ;  /* 0x00000003a3037209 */ /* 0x000fe20007810000 */
[----:B-1----:R-:W-:Y:S01]  /*4c70*/  FFMA.FTZ R2, R49, c[0x0][0x2d0], -R12 ;  /* 0x0000b40031027a23 */ /* 0x002fe2000001080c */
[----:B------:R-:W-:-:S02]  /*4c80*/  FMNMX.FTZ R0, R173, R0, !PT ;  /* 0x00000000ad007209 */ /* 0x000fc40007810000 */
[----:B----4-:R-:W-:Y:S01]  /*4c90*/  F2FP.BF16.PACK_AB R9, R251, R224 ;  /* 0x000000e0fb09723e */ /* 0x010fe200000010ff */
[----:B------:R1:W-:Y:S01]  /*4ca0*/  MUFU.EX2 R229, R2 ;  /* 0x0000000200e57308 */ /* 0x0003e20000000800 */
[----:B------:R-:W-:Y:S01]  /*4cb0*/  FMNMX.FTZ R0, R174, R0, !PT ;  /* 0x00000000ae007209 */ /* 0x000fe20007810000 */
[----:B------:R-:W4:Y:S01]  /*4cc0*/  SHFL.BFLY PT, R14, R3, 0x2, 0x1f ;  /* 0x0c401f00030e7f89 */ /* 0x000f2200000e0000 */
[----:B--2---:R-:W-:Y:S02]  /*4cd0*/  F2FP.BF16.PACK_AB R4, R234, R183 ;  /* 0x000000b7ea04723e */ /* 0x004fe400000010ff */
[----:B------:R-:W-:Y:S02]  /*4ce0*/  FMNMX.FTZ R0, R175, R0, !PT ;  /* 0x00000000af007209 */ /* 0x000fe40007810000 */
[----:B---3--:R-:W-:-:S03]  /*4cf0*/  F2FP.BF16.PACK_AB R5, R233, R182 ;  /* 0x000000b6e905723e */ /* 0x008fc600000010ff */
[----:B------:R-:W2:Y:S04]  /*4d00*/  SHFL.BFLY PT, R8, R0, 0x2, 0x1f ;  /* 0x0c401f0000087f89 */ /* 0x000ea800000e0000 */
[C---:B------:R-:W-:Y:S01]  /*4d10*/  HMMA.16816.F32.BF16 R20, R4.reuse, R44, RZ ;  /* 0x0000002c0414723c */ /* 0x040fe200000418ff */
[----:B-1----:R-:W-:Y:S02]  /*4d20*/  FFMA.FTZ R2, R51, c[0x0][0x2d0], -R12 ;  /* 0x0000b40033027a23 */ /* 0x002fe4000001080c */
[----:B------:R-:W-:Y:S02]  /*4d30*/  LDSM.16.MT88.4 R48, [R225+0x2100] ;  /* 0x00210000e130783b */ /* 0x000fe40000004200 */
[----:B------:R-:W1:Y:S03]  /*4d40*/  MUFU.EX2 R184, R2 ;  /* 0x0000000200b87308 */ /* 0x000e660000000800 */
[----:B------:R-:W-:Y:S01]  /*4d50*/  HMMA.16816.F32.BF16 R148, R4, R60, RZ ;  /* 0x0000003c0494723c */ /* 0x000fe200000418ff */
[----:B----4-:R-:W-:-:S07]  /*4d60*/  FMNMX.FTZ R3, R3, R14, !PT ;  /* 0x0000000e03037209 */ /* 0x010fce0007810000 */
[----:B------:R-:W-:Y:S01]  /*4d70*/  HMMA.16816.F32.BF16 R144, R4, R28, RZ ;  /* 0x0000001c0490723c */ /* 0x000fe200000418ff */
[----:B--2---:R-:W-:Y:S02]  /*4d80*/  FMNMX.FTZ R0, R0, R8, !PT ;  /* 0x0000000800007209 */ /* 0x004fe40007810000 */
[----:B------:R-:W-:-:S05]  /*4d90*/  F2FP.BF16.PACK_AB R8, R186, R195 ;  /* 0x000000c3ba08723e */ /* 0x000fca00000010ff */
[----:B------:R-:W-:Y:S01]  /*4da0*/  HMMA.16816.F32.BF16 R140, R4, R40, RZ ;  /* 0x00000028048c723c */ /* 0x000fe200000418ff */
[----:B------:R-:W2:Y:S01]  /*4db0*/  SHFL.BFLY PT, R15, R0, 0x1, 0x1f ;  /* 0x0c201f00000f7f89 */ /* 0x000ea200000e0000 */
[----:B-1----:R-:W-:-:S06]  /*4dc0*/  F2FP.BF16.PACK_AB R11, R184, R229 ;  /* 0x000000e5b80b723e */ /* 0x002fcc00000010ff */
[----:B------:R-:W-:Y:S08]  /*4dd0*/  HMMA.16816.F32.BF16 R128, R4, R32, RZ ;  /* 0x000000200480723c */ /* 0x000ff000000418ff */
[----:B------:R-:W-:Y:S01]  /*4de0*/  HMMA.16816.F32.BF16 R176, R8, R80, R20 ;  /* 0x0000005008b0723c */ /* 0x000fe20000041814 */
[----:B------:R-:W-:Y:S07]  /*4df0*/  LDSM.16.MT88.4 R20, [R227+0x2100] ;  /* 0x00210000e314783b */ /* 0x000fee0000004200 */
[----:B------:R-:W-:Y:S01]  /*4e00*/  HMMA.16816.F32.BF16 R152, R4, R84, RZ ;  /* 0x000000540498723c */ /* 0x000fe200000418ff */
[----:B--2---:R-:W-:-:S04]  /*4e10*/  FMNMX.FTZ R167, R0, R15, !PT ;  /* 0x0000000f00a77209 */ /* 0x004fc80007810000 */
[C---:B------:R-:W-:Y:S01]  /*4e20*/  FSETP.NEU.FTZ.AND P0, PT, R167.reuse, -INF , PT ;  /* 0xff800000a700780b */ /* 0x040fe20003f1d000 */
[----:B------:R-:W-:Y:S02]  /*4e30*/  FMUL.FTZ R0, R167, c[0x0][0x2d0] ;  /* 0x0000b400a7007a20 */ /* 0x000fe40000410000 */
[----:B------:R-:W-:Y:S03]  /*4e40*/  HMMA.16816.F32.BF16 R132, R4, R100, RZ ;  /* 0x000000640484723c */ /* 0x000fe600000418ff */
[----:B------:R-:W-:-:S05]  /*4e50*/  FSEL R0, R0, RZ, P0 ;  /* 0x000000ff00007208 */ /* 0x000fca0000000000 */
[----:B------:R-:W-:Y:S01]  /*4e60*/  HMMA.16816.F32.BF16 R124, R4, R120, RZ ;  /* 0x00000078047c723c */ /* 0x000fe200000418ff */
[----:B------:R-:W-:-:S04]  /*4e70*/  FFMA.FTZ R2, R105, c[0x0][0x2d0], -R0 ;  /* 0x0000b40069027a23 */ /* 0x000fc80000010800 */
        /* <DEDUP_REMOVED lines=8> */
[----:B-1----:R-:W-:-:S07]  /*4f00*/  FFMA.FTZ R2, R107, c[0x0][0x2d0], -R0 ;  /* 0x0000b4006b027a23 */ /* 0x002fce0000010800 */
[C---:B------:R-:W-:Y:S08]  /*4f10*/  HMMA.16816.F32.BF16 R76, R4.reuse, R86, RZ ;  /* 0x00000056044c723c */ /* 0x040ff000000418ff */
[C---:B------:R-:W-:Y:S08]  /*4f20*/  HMMA.16816.F32.BF16 R72, R4.reuse, R102, RZ ;  /* 0x000000660448723c */ /* 0x040ff000000418ff */
[----:B------:R-:W-:Y:S01]  /*4f30*/  HMMA.16816.F32.BF16 R16, R4, R122, RZ ;  /* 0x0000007a0410723c */ /* 0x000fe200000418ff */
[----:B------:R-:W1:Y:S01]  /*4f40*/  SHFL.BFLY PT, R4, R3, 0x1, 0x1f ;  /* 0x0c201f0003047f89 */ /* 0x000e6200000e0000 */
[----:B------:R-:W2:Y:S06]  /*4f50*/  MUFU.EX2 R5, R2 ;  /* 0x0000000200057308 */ /* 0x000eac0000000800 */
[C---:B------:R-:W-:Y:S08]  /*4f60*/  HMMA.16816.F32.BF16 R148, R8.reuse, R52, R148 ;  /* 0x000000340894723c */ /* 0x040ff00000041894 */
[C---:B------:R-:W-:Y:S08]  /*4f70*/  HMMA.16816.F32.BF16 R144, R8.reuse, R48, R144 ;  /* 0x000000300890723c */ /* 0x040ff00000041890 */
[----:B------:R-:W-:Y:S01]  /*4f80*/  HMMA.16816.F32.BF16 R196, R8, R56, R140 ;  /* 0x0000003808c4723c */ /* 0x000fe2000004188c */
[----:B-1----:R-:W-:Y:S01]  /*4f90*/  FMNMX.FTZ R3, R3, R4, !PT ;  /* 0x0000000403037209 */ /* 0x002fe20007810000 */
[----:B------:R-:W-:-:S02]  /*4fa0*/  FFMA.FTZ R4, R116, c[0x0][0x2d0], -R0 ;  /* 0x0000b40074047a23 */ /* 0x000fc40000010800 */
[----:B--2---:R-:W-:Y:S01]  /*4fb0*/  IMAD.MOV.U32 R116, RZ, RZ, R5 ;  /* 0x000000ffff747224 */ /* 0x004fe200078e0005 */
[C---:B------:R-:W-:Y:S01]  /*4fc0*/  FSETP.NEU.FTZ.AND P0, PT, R3.reuse, -INF , PT ;  /* 0xff8000000300780b */ /* 0x040fe20003f1d000 */
[----:B------:R-:W-:Y:S01]  /*4fd0*/  FMUL.FTZ R2, R3, c[0x0][0x2d0] ;  /* 0x0000b40003027a20 */ /* 0x000fe20000410000 */
[----:B------:R-:W1:Y:S01]  /*4fe0*/  MUFU.EX2 R181, R4 ;  /* 0x0000000400b57308 */ /* 0x000e620000000800 */
[----:B------:R-:W-:Y:S01]  /*4ff0*/  HMMA.16816.F32.BF16 R188, R8, R64, R128 ;  /* 0x0000004008bc723c */ /* 0x000fe20000041880 */
[----:B------:R-:W-:Y:S01]  /*5000*/  MOV R141, R149 ;  /* 0x00000095008d7202 */ /* 0x000fe20000000f00 */
[----:B------:R-:W-:Y:S01]  /*5010*/  IMAD.MOV.U32 R140, RZ, RZ, R150 ;  /* 0x000000ffff8c7224 */ /* 0x000fe200078e0096 */
[----:B------:R-:W-:-:S04]  /*5020*/  FSEL R2, R2, RZ, P0 ;  /* 0x000000ff02027208 */ /* 0x000fc80000000000 */
[----:B------:R-:W-:Y:S01]  /*5030*/  MOV R130, R148 ;  /* 0x0000009400827202 */ /* 0x000fe20000000f00 */
[----:B------:R-:W-:Y:S01]  /*5040*/  IMAD.MOV.U32 R150, RZ, RZ, R145 ;  /* 0x000000ffff967224 */ /* 0x000fe200078e0091 */
[----:B------:R-:W-:Y:S01]  /*5050*/  MOV R148, R147 ;  /* 0x0000009300947202 */ /* 0x000fe20000000f00 */
[----:B------:R-:W-:Y:S01]  /*5060*/  IMAD.MOV.U32 R149, RZ, RZ, R146 ;  /* 0x000000ffff957224 */ /* 0x000fe200078e0092 */
[C---:B------:R-:W-:Y:S01]  /*5070*/  HMMA.16816.F32.BF16 R244, R8.reuse, R36, R152 ;  /* 0x0000002408f4723c */ /* 0x040fe20000041898 */
[----:B------:R-:W-:Y:S02]  /*5080*/  IMAD.MOV.U32 R143, RZ, RZ, R144 ;  /* 0x000000ffff8f7224 */ /* 0x000fe400078e0090 */
[----:B------:R-:W-:Y:S01]  /*5090*/  IMAD.MOV.U32 R131, RZ, RZ, R151 ;  /* 0x000000ffff837224 */ /* 0x000fe200078e0097 */
[----:B-1----:R-:W-:Y:S01]  /*50a0*/  F2FP.BF16.PACK_AB R6, R181, R116 ;  /* 0x00000074b506723e */ /* 0x002fe200000010ff */
[----:B------:R-:W-:Y:S01]  /*50b0*/  IMAD.MOV.U32 R129, RZ, RZ, R196 ;  /* 0x000000ffff817224 */ /* 0x000fe200078e00c4 */
[----:B------:R-:W-:Y:S01]  /*50c0*/  MOV R128, R197 ;  /* 0x000000c500807202 */ /* 0x000fe20000000f00 */
[----:B------:R-:W-:Y:S01]  /*50d0*/  IMAD.MOV.U32 R15, RZ, RZ, R198 ;  /* 0x000000ffff0f7224 */ /* 0x000fe200078e00c6 */
[----:B------:R-:W-:Y:S01]  /*50e0*/  HMMA.16816.F32.BF16 R144, R8, R20, R124 ;  /* 0x000000140890723c */ /* 0x000fe2000004187c */
[----:B------:R-:W-:-:S02]  /*50f0*/  IMAD.MOV.U32 R14, RZ, RZ, R199 ;  /* 0x000000ffff0e7224 */ /* 0x000fc400078e00c7 */
[----:B------:R-:W-:-:S04]  /*5100*/  FFMA.FTZ R4, R69, c[0x0][0x2d0], -R2 ;  /* 0x0000b40045047a23 */ /* 0x000fc80000010802 */
[----:B------:R1:W-:Y:S01]  /*5110*/  MUFU.EX2 R248, R4 ;  /* 0x0000000400f87308 */ /* 0x0003e20000000800 */
[C---:B------:R-:W-:Y:S07]  /*5120*/  HMMA.16816.F32.BF16 R212, R8.reuse, R24, R132 ;  /* 0x0000001808d4723c */ /* 0x040fee0000041884 */
[----:B------:R-:W-:Y:S01]  /*5130*/  MOV R135, R180 ;  /* 0x000000b400877202 */ /* 0x000fe20000000f00 */
[----:B------:R-:W-:Y:S01]  /*5140*/  HMMA.16816.F32.BF16 R220, R8, R82, R112 ;  /* 0x0000005208dc723c */ /* 0x000fe20000041870 */
[----:B------:R-:W-:-:S02]  /*5150*/  IMAD.MOV.U32 R134, RZ, RZ, R164 ;  /* 0x000000ffff867224 */ /* 0x000fc400078e00a4 */
[----:B-1----:R-:W-:-:S05]  /*5160*/  FFMA.FTZ R4, R70, c[0x0][0x2d0], -R2 ;  /* 0x0000b40046047a23 */ /* 0x002fca0000010802 */
[C---:B------:R-:W-:Y:S01]  /*5170*/  HMMA.16816.F32.BF16 R216, R8.reuse, R66, R108 ;  /* 0x0000004208d8723c */ /* 0x040fe2000004186c */
[----:B------:R1:W2:Y:S07]  /*5180*/  MUFU.EX2 R180, R4 ;  /* 0x0000000400b47308 */ /* 0x0002ae0000000800 */
[C---:B------:R-:W-:Y:S08]  /*5190*/  HMMA.16816.F32.BF16 R208, R8.reuse, R58, R96 ;  /* 0x0000003a08d0723c */ /* 0x040ff00000041860 */
[----:B------:R-:W-:Y:S01]  /*51a0*/  HMMA.16816.F32.BF16 R204, R8, R54, R92 ;  /* 0x0000003608cc723c */ /* 0x000fe2000004185c */
[----:B-1----:R-:W-:Y:S01]  /*51b0*/  FFMA.FTZ R4, R104, c[0x0][0x2d0], -R2 ;  /* 0x0000b40068047a23 */ /* 0x002fe20000010802 */
[----:B--2---:R-:W-:-:S03]  /*51c0*/  F2FP.BF16.PACK_AB R5, R180, R248 ;  /* 0x000000f8b405723e */ /* 0x004fc600000010ff */
[----:B------:R1:W-:Y:S03]  /*51d0*/  MUFU.EX2 R142, R4 ;  /* 0x00000004008e7308 */ /* 0x0003e60000000800 */
[C---:B------:R-:W-:Y:S08]  /*51e0*/  HMMA.16816.F32.BF16 R200, R8.reuse, R50, R88 ;  /* 0x0000003208c8723c */ /* 0x040ff00000041858 */
[----:B------:R-:W-:Y:S01]  /*51f0*/  HMMA.16816.F32.BF16 R196, R8, R38, R76 ;  /* 0x0000002608c4723c */ /* 0x000fe2000004184c */
[----:B-1----:R-:W-:-:S07]  /*5200*/  FFMA.FTZ R4, R71, c[0x0][0x2d0], -R2 ;  /* 0x0000b40047047a23 */ /* 0x002fce0000010802 */
[C---:B------:R-:W-:Y:S01]  /*5210*/  HMMA.16816.F32.BF16 R152, R8.reuse, R26, R72 ;  /* 0x0000001a0898723c */ /* 0x040fe20000041848 */
[----:B------:R1:W2:Y:S07]  /*5220*/  MUFU.EX2 R250, R4 ;  /* 0x0000000400fa7308 */ /* 0x0002ae0000000800 */
[----:B------:R-:W-:Y:S07]  /*5230*/  HMMA.16816.F32.BF16 R124, R8, R22, R16 ;  /* 0x00000016087c723c */ /* 0x000fee0000041810 */
[----:B------:R-:W-:-:S02]  /*5240*/  FFMA.FTZ R8, R118, c[0x0][0x2d0], -R0 ;  /* 0x0000b40076087a23 */ /* 0x000fc40000010800 */
[----:B------:R-:W-:Y:S02]  /*5250*/  IMAD.MOV.U32 R118, RZ, RZ, R134 ;  /* 0x000000ffff767224 */ /* 0x000fe400078e0086 */
[----:B------:R3:W4:Y:S01]  /*5260*/  MUFU.EX2 R132, R8 ;  /* 0x0000000800847308 */ /* 0x0007220000000800 */
[----:B-1----:R-:W-:Y:S02]  /*5270*/  F2FP.BF16.PACK_AB R4, R232, R231 ;  /* 0x000000e7e804723e */ /* 0x002fe400000010ff */
[----:B--2---:R-:W-:-:S07]  /*5280*/  F2FP.BF16.PACK_AB R7, R250, R142 ;  /* 0x0000008efa07723e */ /* 0x004fce00000010ff */
[----:B------:R-:W-:Y:S01]  /*5290*/  HMMA.16816.F32.BF16 R88, R4, R32, RZ ;  /* 0x000000200458723c */ /* 0x000fe200000418ff */
[----:B---3--:R-:W-:Y:S01]  /*52a0*/  FFMA.FTZ R8, R136, c[0x0][0x2d0], -R0 ;  /* 0x0000b40088087a23 */ /* 0x008fe20000010800 */
[----:B------:R-:W-:-:S06]  /*52b0*/  MOV R136, R135 ;  /* 0x0000008700887202 */ /* 0x000fcc0000000f00 */
[C---:B------:R-:W-:Y:S01]  /*52c0*/  HMMA.16816.F32.BF16 R104, R4.reuse, R34, RZ ;  /* 0x000000220468723c */ /* 0x040fe200000418ff */
[----:B------:R1:W-:Y:S07]  /*52d0*/  MUFU.EX2 R194, R8 ;  /* 0x0000000800c27308 */ /* 0x0003ee0000000800 */
[C---:B------:R-:W-:Y:S08]  /*52e0*/  HMMA.16816.F32.BF16 R32, R4.reuse, R28, RZ ;  /* 0x0000001c0420723c */ /* 0x040ff000000418ff */
[----:B------:R-:W-:Y:S01]  /*52f0*/  HMMA.16816.F32.BF16 R76, R4, R30, RZ ;  /* 0x0000001e044c723c */ /* 0x000fe200000418ff */
[----:B-1----:R-:W-:-:S02]  /*5300*/  FFMA.FTZ R8, R138, c[0x0][0x2d0], -R0 ;  /* 0x0000b4008a087a23 */ /* 0x002fc40000010800 */
[----:B------:R-:W-:Y:S02]  /*5310*/  IMAD.MOV.U32 R138, RZ, RZ, R116 ;  /* 0x000000ffff8a7224 */ /* 0x000fe400078e0074 */
[----:B------:R1:W-:Y:S01]  /*5320*/  MUFU.EX2 R230, R8 ;  /* 0x0000000800e67308 */ /* 0x0003e20000000800 */
[----:B------:R-:W-:Y:S02]  /*5330*/  IMAD.MOV.U32 R116, RZ, RZ, R192 ;  /* 0x000000ffff747224 */ /* 0x000fe400078e00c0 */
[C---:B------:R-:W-:Y:S07]  /*5340*/  HMMA.16816.F32.BF16 R28, R4.reuse, R84, RZ ;  /* 0x00000054041c723c */ /* 0x040fee00000418ff */
[----:B------:R-:W-:Y:S01]  /*5350*/  MOV R84, R182 ;  /* 0x000000b600547202 */ /* 0x000fe20000000f00 */
[----:B------:R-:W-:Y:S01]  /*5360*/  HMMA.16816.F32.BF16 R108, R4, R44, RZ ;  /* 0x0000002c046c723c */ /* 0x000fe200000418ff */
[----:B-1----:R-:W-:-:S07]  /*5370*/  FFMA.FTZ R8, R139, c[0x0][0x2d0], -R0 ;  /* 0x0000b4008b087a23 */ /* 0x002fce0000010800 */
[C---:B------:R-:W-:Y:S01]  /*5380*/  HMMA.16816.F32.BF16 R112, R4.reuse, R46, RZ ;  /* 0x0000002e0470723c */ /* 0x040fe200000418ff */
[----:B------:R-:W-:Y:S01]  /*5390*/  IMAD.MOV.U32 R139, RZ, RZ, R252 ;  /* 0x000000ffff8b7224 */ /* 0x000fe200078e00fc */
[----:B------:R1:W-:Y:S06]  /*53a0*/  MUFU.EX2 R151, R8 ;  /* 0x0000000800977308 */ /* 0x0003ec0000000800 */
[C---:B------:R-:W-:Y:S08]  /*53b0*/  HMMA.16816.F32.BF16 R44, R4.reuse, R60, RZ ;  /* 0x0000003c042c723c */ /* 0x040ff000000418ff */
[----:B------:R-:W-:Y:S01]  /*53c0*/  HMMA.16816.F32.BF16 R92, R4, R62, RZ ;  /* 0x0000003e045c723c */ /* 0x000fe200000418ff */
[----:B-1----:R-:W-:Y:S01]  /*53d0*/  FFMA.FTZ R8, R117, c[0x0][0x2d0], -R2 ;  /* 0x0000b40075087a23 */ /* 0x002fe20000010802 */
[----:B------:R-:W-:-:S03]  /*53e0*/  MOV R117, R251 ;  /* 0x000000fb00757202 */ /* 0x000fc60000000f00 */
[----:B------:R1:W2:Y:S03]  /*53f0*/  MUFU.EX2 R133, R8 ;  /* 0x0000000800857308 */ /* 0x0002a60000000800 */
[C---:B------:R-:W-:Y:S07]  /*5400*/  HMMA.16816.F32.BF16 R60, R4.reuse, R102, RZ ;  /* 0x00000066043c723c */ /* 0x040fee00000418ff */
[----:B----4-:R-:W-:Y:S01]  /*5410*/  IMAD.MOV.U32 R103, RZ, RZ, R132 ;  /* 0x000000ffff677224 */ /* 0x010fe200078e0084 */
[----:B------:R-:W-:Y:S01]  /*5420*/  HMMA.16816.F32.BF16 R72, R4, R40, RZ ;  /* 0x000000280448723c */ /* 0x000fe200000418ff */
[----:B-1----:R-:W-:Y:S01]  /*5430*/  FFMA.FTZ R8, R119, c[0x0][0x2d0], -R2 ;  /* 0x0000b40077087a23 */ /* 0x002fe20000010802 */
[----:B--2---:R-:W-:-:S06]  /*5440*/  MOV R102, R133 ;  /* 0x0000008500667202 */ /* 0x004fcc0000000f00 */
[C---:B------:R-:W-:Y:S01]  /*5450*/  HMMA.16816.F32.BF16 R96, R4.reuse, R42, RZ ;  /* 0x0000002a0460723c */ /* 0x040fe200000418ff */
[----:B------:R-:W-:Y:S01]  /*5460*/  IMAD.MOV.U32 R119, RZ, RZ, R250 ;  /* 0x000000ffff777224 */ /* 0x000fe200078e00fa */
[----:B------:R1:W-:Y:S06]  /*5470*/  MUFU.EX2 R187, R8 ;  /* 0x0000000800bb7308 */ /* 0x0003ec0000000800 */
[C---:B------:R-:W-:Y:S07]  /*5480*/  HMMA.16816.F32.BF16 R16, R4.reuse, R100, RZ ;  /* 0x000000640410723c */ /* 0x040fee00000418ff */
[----:B------:R-:W-:Y:S01]  /*5490*/  IMAD.MOV.U32 R101, RZ, RZ, R142 ;  /* 0x000000ffff657224 */ /* 0x000fe200078e008e */
[----:B------:R-:W-:Y:S01]  /*54a0*/  HMMA.16816.F32.BF16 R40, R4, R122, RZ ;  /* 0x0000007a0428723c */ /* 0x000fe200000418ff */
[----:B------:R-:W-:Y:S01]  /*54b0*/  MOV R100, R186 ;  /* 0x000000ba00647202 */ /* 0x000fe20000000f00 */
[----:B-1----:R-:W-:-:S02]  /*54c0*/  FFMA.FTZ R8, R137, c[0x0][0x2d0], -R2 ;  /* 0x0000b40089087a23 */ /* 0x002fc40000010802 */
[----:B------:R-:W-:Y:S02]  /*54d0*/  IMAD.MOV.U32 R137, RZ, RZ, R183 ;  /* 0x000000ffff897224 */ /* 0x000fe400078e00b7 */
[----:B------:R1:W2:Y:S02]  /*54e0*/  MUFU.EX2 R164, R8 ;  /* 0x0000000800a47308 */ /* 0x0002a40000000800 */
[----:B-1----:R-:W-:Y:S02]  /*54f0*/  FFMA.FTZ R8, R68, c[0x0][0x2d0], -R2 ;  /* 0x0000b40044087a23 */ /* 0x002fe40000010802 */
[----:B--2---:R-:W-:Y:S01]  /*5500*/  IMAD.MOV.U32 R85, RZ, RZ, R164 ;  /* 0x000000ffff557224 */ /* 0x004fe200078e00a4 */
[----:B------:R-:W-:Y:S03]  /*5510*/  HMMA.16816.F32.BF16 R68, R4, R86, RZ ;  /* 0x000000560444723c */ /* 0x000fe600000418ff */
[----:B------:R1:W2:Y:S04]  /*5520*/  MUFU.EX2 R164, R8 ;  /* 0x0000000800a47308 */ /* 0x0002a80000000800 */
[----:B------:R-:W-:-:S02]  /*5530*/  IMAD.MOV.U32 R87, RZ, RZ, R181 ;  /* 0x000000ffff577224 */ /* 0x000fc400078e00b5 */
[----:B------:R-:W-:Y:S01]  /*5540*/  IMAD.MOV.U32 R86, RZ, RZ, R180 ;  /* 0x000000ffff567224 */ /* 0x000fe200078e00b4 */
[----:B-1----:R-:W-:Y:S07]  /*5550*/  HMMA.16816.F32.BF16 R8, R4, R120, RZ ;  /* 0x000000780408723c */ /* 0x002fee00000418ff */
[----:B------:R-:W-:Y:S02]  /*5560*/  F2FP.BF16.PACK_AB R4, R194, R103 ;  /* 0x00000067c204723e */ /* 0x000fe400000010ff */
[----:B------:R-:W-:-:S02]  /*5570*/  F2FP.BF16.PACK_AB R6, R151, R230 ;  /* 0x000000e69706723e */ /* 0x000fc400000010ff */
[----:B------:R-:W-:Y:S02]  /*5580*/  F2FP.BF16.PACK_AB R5, R187, R102 ;  /* 0x00000066bb05723e */ /* 0x000fe400000010ff */
[----:B--2---:R-:W-:-:S07]  /*5590*/  F2FP.BF16.PACK_AB R7, R164, R85 ;  /* 0x00000055a407723e */ /* 0x004fce00000010ff */
[C---:B------:R-:W-:Y:S01]  /*55a0*/  HMMA.16816.F32.BF16 R180, R4.reuse, R80, R108 ;  /* 0x0000005004b4723c */ /* 0x040fe2000004186c */
[----:B------:R-:W-:Y:S06]  /*55b0*/  LDSM.16.MT88.4 R108, [R228+0x2900] ;  /* 0x00290000e46c783b */ /* 0x000fec0000004200 */
[----:B------:R-:W-:Y:S01]  /*55c0*/  IMAD.MOV.U32 R80, RZ, RZ, R195 ;  /* 0x000000ffff507224 */ /* 0x000fe200078e00c3 */
[----:B------:R-:W-:Y:S01]  /*55d0*/  HMMA.16816.F32.BF16 R88, R4, R64, R88 ;  /* 0x000000400458723c */ /* 0x000fe20000041858 */
[----:B------:R-:W-:-:S06]  /*55e0*/  MOV R81, R248 ;  /* 0x000000f800517202 */ /* 0x000fcc0000000f00 */
[----:B------:R-:W-:Y:S01]  /*55f0*/  IMAD.MOV.U32 R65, RZ, RZ, R194 ;  /* 0x000000ffff417224 */ /* 0x000fe200078e00c2 */
[----:B------:R-:W-:Y:S01]  /*5600*/  MOV R64, R193 ;  /* 0x000000c100407202 */ /* 0x000fe20000000f00 */
[C---:B------:R-:W-:Y:S08]  /*5610*/  HMMA.16816.F32.BF16 R120, R4.reuse, R24, R16 ;  /* 0x000000180478723c */ /* 0x040ff00000041810 */
[C---:B------:R-:W-:Y:S07]  /*5620*/  HMMA.16816.F32.BF16 R192, R4.reuse, R20, R8 ;  /* 0x0000001404c0723c */ /* 0x040fee0000041808 */
[----:B------:R-:W-:Y:S01]  /*5630*/  FFMA.FTZ R8, R171, c[0x0][0x2d0], -R13 ;  /* 0x0000b400ab087a23 */ /* 0x000fe2000001080d */
[C---:B------:R-:W-:Y:S01]  /*5640*/  HMMA.16816.F32.BF16 R16, R4.reuse, R82, R112 ;  /* 0x000000520410723c */ /* 0x040fe20000041870 */
[----:B------:R-:W-:Y:S01]  /*5650*/  MOV R21, R185 ;  /* 0x000000b900157202 */ /* 0x000fe20000000f00 */
[----:B------:R-:W-:Y:S01]  /*5660*/  IMAD.MOV.U32 R20, RZ, RZ, R184 ;  /* 0x000000ffff147224 */ /* 0x000fe200078e00b8 */
[----:B------:R1:W-:Y:S04]  /*5670*/  MUFU.EX2 R248, R8 ;  /* 0x0000000800f87308 */ /* 0x0003e80000000800 */
[----:B------:R-:W-:Y:S01]  /*5680*/  MOV R114, R151 ;  /* 0x0000009700727202 */ /* 0x000fe20000000f00 */
[----:B------:R-:W-:Y:S01]  /*5690*/  IMAD.MOV.U32 R83, RZ, RZ, R150 ;  /* 0x000000ffff537224 */ /* 0x000fe200078e0096 */
[----:B------:R-:W-:Y:S01]  /*56a0*/  HMMA.16816.F32.BF16 R104, R4, R66, R104 ;  /* 0x000000420468723c */ /* 0x000fe20000041868 */
[----:B------:R-:W-:Y:S01]  /*56b0*/  IMAD.MOV.U32 R150, RZ, RZ, R15 ;  /* 0x000000ffff967224 */ /* 0x000fe200078e000f */
[----:B------:R-:W-:Y:S01]  /*56c0*/  MOV R113, R148 ;  /* 0x0000009400717202 */ /* 0x000fe20000000f00 */
[----:B------:R-:W-:-:S02]  /*56d0*/  IMAD.MOV.U32 R151, RZ, RZ, R14 ;  /* 0x000000ffff977224 */ /* 0x000fc400078e000e */
[----:B------:R-:W-:Y:S01]  /*56e0*/  IMAD.MOV.U32 R112, RZ, RZ, R149 ;  /* 0x000000ffff707224 */ /* 0x000fe200078e0095 */
[----:B------:R-:W-:Y:S01]  /*56f0*/  MOV R149, R128 ;  /* 0x0000008000957202 */ /* 0x000fe20000000f00 */
[----:B------:R-:W-:Y:S01]  /*5700*/  IMAD.MOV.U32 R82, RZ, RZ, R143 ;  /* 0x000000ffff527224 */ /* 0x000fe200078e008f */
[----:B------:R-:W-:Y:S01]  /*5710*/  MOV R67, R131 ;  /* 0x0000008300437202 */ /* 0x000fe20000000f00 */
[----:B------:R-:W-:Y:S01]  /*5720*/  IMAD.MOV.U32 R66, RZ, RZ, R140 ;  /* 0x000000ffff427224 */ /* 0x000fe200078e008c */
[C---:B------:R-:W-:Y:S01]  /*5730*/  HMMA.16816.F32.BF16 R72, R4.reuse, R56, R72 ;  /* 0x000000380448723c */ /* 0x040fe20000041848 */
[----:B-1----:R-:W-:Y:S02]  /*5740*/  FFMA.FTZ R8, R170, c[0x0][0x2d0], -R13 ;  /* 0x0000b400aa087a23 */ /* 0x002fe4000001080d */
[----:B------:R-:W-:Y:S02]  /*5750*/  IMAD.MOV.U32 R115, RZ, RZ, R187 ;  /* 0x000000ffff737224 */ /* 0x000fe400078e00bb */
[----:B------:R1:W2:Y:S01]  /*5760*/  MUFU.EX2 R251, R8 ;  /* 0x0000000800fb7308 */ /* 0x0002a20000000800 */
[----:B------:R-:W-:Y:S01]  /*5770*/  IMAD.MOV.U32 R148, RZ, RZ, R129 ;  /* 0x000000ffff947224 */ /* 0x000fe200078e0081 */
[----:B------:R-:W-:Y:S01]  /*5780*/  LDSM.16.MT88.4 R184, [R225+0x1100] ;  /* 0x00110000e1b8783b */ /* 0x000fe20000004200 */
[C---:B------:R-:W-:Y:S08]  /*5790*/  HMMA.16816.F32.BF16 R32, R4.reuse, R48, R32 ;  /* 0x000000300420723c */ /* 0x040ff00000041820 */
[----:B------:R-:W-:Y:S01]  /*57a0*/  HMMA.16816.F32.BF16 R28, R4, R36, R28 ;  /* 0x00000024041c723c */ /* 0x000fe2000004181c */
[----:B-1----:R-:W-:Y:S01]  /*57b0*/  FFMA.FTZ R8, R166, c[0x0][0x2d0], -R13 ;  /* 0x0000b400a6087a23 */ /* 0x002fe2000001080d */
[----:B--2---:R-:W-:-:S06]  /*57c0*/  F2FP.BF16.PACK_AB R128, R251, R248 ;  /* 0x000000f8fb80723e */ /* 0x004fcc00000010ff */
[C---:B------:R-:W-:Y:S01]  /*57d0*/  HMMA.16816.F32.BF16 R56, R4.reuse, R58, R96 ;  /* 0x0000003a0438723c */ /* 0x040fe20000041860 */
[----:B------:R1:W-:Y:S06]  /*57e0*/  MUFU.EX2 R252, R8 ;  /* 0x0000000800fc7308 */ /* 0x0003ec0000000800 */
        /* <DEDUP_REMOVED lines=9> */
[----:B-1----:R-:W-:Y:S01]  /*5880*/  FFMA.FTZ R8, R158, c[0x0][0x2d0], -R13 ;  /* 0x0000b4009e087a23 */ /* 0x002fe2000001080d */
[----:B------:R-:W1:Y:S01]  /*5890*/  LDSM.16.MT88.4 R140, [R226+0x1100] ;  /* 0x00110000e28c783b */ /* 0x000e620000004200 */
[----:B------:R-:W-:Y:S02]  /*58a0*/  IMAD.MOV.U32 R52, RZ, RZ, R130 ;  /* 0x000000ffff347224 */ /* 0x000fe400078e0082 */
[----:B------:R2:W3:Y:S01]  /*58b0*/  MUFU.EX2 R250, R8 ;  /* 0x0000000800fa7308 */ /* 0x0004e20000000800 */
[----:B------:R-:W-:Y:S01]  /*58c0*/  IMAD.MOV.U32 R80, RZ, RZ, R84 ;  /* 0x000000ffff507224 */ /* 0x000fe200078e0054 */
[----:B------:R-:W-:Y:S01]  /*58d0*/  LDSM.16.MT88.4 R76, [R225+0x2900] ;  /* 0x00290000e14c783b */ /* 0x000fe20000004200 */
[----:B------:R-:W-:Y:S01]  /*58e0*/  HMMA.16816.F32.BF16 R36, R4, R38, R68 ;  /* 0x000000260424723c */ /* 0x000fe20000041844 */
[----:B------:R-:W-:Y:S01]  /*58f0*/  IMAD.MOV.U32 R81, RZ, RZ, R85 ;  /* 0x000000ffff517224 */ /* 0x000fe200078e0055 */
[----:B------:R-:W-:Y:S01]  /*5900*/  MOV R85, R139 ;  /* 0x0000008b00557202 */ /* 0x000fe20000000f00 */
[----:B------:R-:W-:-:S05]  /*5910*/  IMAD.MOV.U32 R84, RZ, RZ, R117 ;  /* 0x000000ffff547224 */ /* 0x000fca00078e0075 */
[----:B------:R-:W-:Y:S01]  /*5920*/  HMMA.16816.F32.BF16 R24, R4, R26, R60 ;  /* 0x0000001a0418723c */ /* 0x000fe2000004183c */
[----:B--2---:R-:W-:-:S07]  /*5930*/  FFMA.FTZ R8, R156, c[0x0][0x2d0], -R12 ;  /* 0x0000b4009c087a23 */ /* 0x004fce000001080c */
[----:B------:R-:W-:Y:S01]  /*5940*/  HMMA.16816.F32.BF16 R40, R4, R22, R40 ;  /* 0x000000160428723c */ /* 0x000fe20000041828 */
[----:B------:R2:W-:Y:S01]  /*5950*/  MUFU.EX2 R171, R8 ;  /* 0x0000000800ab7308 */ /* 0x0005e20000000800 */
[----:B------:R-:W-:Y:S01]  /*5960*/  MOV R69, R99 ;  /* 0x0000006300457202 */ /* 0x000fe20000000f00 */
[----:B------:R-:W-:Y:S01]  /*5970*/  LDSM.16.MT88.4 R60, [R227+0x1100] ;  /* 0x00110000e33c783b */ /* 0x000fe20000004200 */
[----:B---3--:R-:W-:Y:S01]  /*5980*/  F2FP.BF16.PACK_AB R130, R250, R252 ;  /* 0x000000fcfa82723e */ /* 0x008fe200000010ff */
[----:B------:R-:W-:Y:S01]  /*5990*/  IMAD.MOV.U32 R68, RZ, RZ, R98 ;  /* 0x000000ffff447224 */ /* 0x000fe200078e0062 */
[----:B------:R-:W-:Y:S01]  /*59a0*/  MOV R96, R100 ;  /* 0x0000006400607202 */ /* 0x000fe20000000f00 */
[----:B------:R-:W-:Y:S01]  /*59b0*/  IMAD.MOV.U32 R139, RZ, RZ, R233 ;  /* 0x000000ffff8b7224 */ /* 0x000fe200078e00e9 */
[----:B------:R-:W-:Y:S01]  /*59c0*/  MOV R117, R118 ;  /* 0x0000007600757202 */ /* 0x000fe20000000f00 */
[----:B--2---:R-:W-:-:S04]  /*59d0*/  FFMA.FTZ R8, R157, c[0x0][0x2d0], -R12 ;  /* 0x0000b4009d087a23 */ /* 0x004fc8000001080c */
[----:B------:R2:W3:Y:S02]  /*59e0*/  MUFU.EX2 R166, R8 ;  /* 0x0000000800a67308 */ /* 0x0004e40000000800 */
[----:B--2---:R-:W-:Y:S01]  /*59f0*/  FFMA.FTZ R8, R165, c[0x0][0x2d0], -R12 ;  /* 0x0000b400a5087a23 */ /* 0x004fe2000001080c */
[----:B------:R-:W-:Y:S02]  /*5a00*/  MOV R99, R82 ;  /* 0x0000005200637202 */ /* 0x000fe40000000f00 */
[----:B---3--:R-:W-:-:S03]  /*5a10*/  F2FP.BF16.PACK_AB R129, R166, R171 ;  /* 0x000000aba681723e */ /* 0x008fc600000010ff */
[----:B------:R2:W-:Y:S02]  /*5a20*/  MUFU.EX2 R170, R8 ;  /* 0x0000000800aa7308 */ /* 0x0005e40000000800 */
[----:B--2---:R-:W-:Y:S02]  /*5a30*/  FFMA.FTZ R8, R159, c[0x0][0x2d0], -R12 ;  /* 0x0000b4009f087a23 */ /* 0x004fe4000001080c */
[----:B------:R-:W-:Y:S01]  /*5a40*/  HMMA.16816.F32.BF16 R12, R4, R54, R92 ;  /* 0x00000036040c723c */ /* 0x000fe2000004185c */
[----:B------:R-:W-:Y:S03]  /*5a50*/  LDSM.16.MT88.4 R92, [R226+0x2900] ;  /* 0x00290000e25c783b */ /* 0x000fe60000004200 */
[----:B------:R2:W3:Y:S01]  /*5a60*/  MUFU.EX2 R165, R8 ;  /* 0x0000000800a57308 */ /* 0x0004e20000000800 */
[----:B------:R-:W-:Y:S01]  /*5a70*/  MOV R82, R230 ;  /* 0x000000e600527202 */ /* 0x000fe20000000f00 */
[----:B------:R-:W4:Y:S01]  /*5a80*/  LDSM.16.MT88.4 R156, [R228+0x1100] ;  /* 0x00110000e49c783b */ /* 0x000f220000004200 */
[----:B------:R-:W-:Y:S01]  /*5a90*/  IMAD.MOV.U32 R54, RZ, RZ, R66 ;  /* 0x000000ffff367224 */ /* 0x000fe200078e0042 */
[----:B------:R-:W-:Y:S01]  /*5aa0*/  MOV R55, R67 ;  /* 0x0000004300377202 */ /* 0x000fe20000000f00 */
[----:B------:R-:W-:Y:S01]  /*5ab0*/  FFMA.FTZ R4, R172, c[0x0][0x2d0], -R0 ;  /* 0x0000b400ac047a23 */ /* 0x000fe20000010800 */
[----:B------:R-:W-:Y:S01]  /*5ac0*/  MOV R66, R112 ;  /* 0x0000007000427202 */ /* 0x000fe20000000f00 */
[----:B------:R-:W-:-:S02]  /*5ad0*/  IMAD.MOV.U32 R67, RZ, RZ, R113 ;  /* 0x000000ffff437224 */ /* 0x000fc400078e0071 */
[----:B------:R1:W-:Y:S01]  /*5ae0*/  MUFU.EX2 R23, R4 ;  /* 0x0000000400177308 */ /* 0x0003e20000000800 */
[----:B------:R-:W-:Y:S02]  /*5af0*/  IMAD.MOV.U32 R112, RZ, RZ, R64 ;  /* 0x000000ffff707224 */ /* 0x000fe400078e0040 */
[----:B------:R-:W-:Y:S01]  /*5b00*/  IMAD.MOV.U32 R70, RZ, RZ, R66 ;  /* 0x000000ffff467224 */ /* 0x000fe200078e0042 */
[----:B--2---:R-:W2:Y:S01]  /*5b10*/  LDSM.16.MT88.4 R8, [R227+0x2900] ;  /* 0x00290000e308783b */ /* 0x004ea20000004200 */
[----:B------:R-:W-:Y:S01]  /*5b20*/  IMAD.MOV.U32 R71, RZ, RZ, R67 ;  /* 0x000000ffff477224 */ /* 0x000fe200078e0043 */
[----:B---3--:R-:W-:Y:S01]  /*5b30*/  F2FP.BF16.PACK_AB R131, R165, R170 ;  /* 0x000000aaa583723e */ /* 0x008fe200000010ff */
[----:B------:R-:W-:Y:S02]  /*5b40*/  IMAD.MOV.U32 R66, RZ, RZ, R20 ;  /* 0x000000ffff427224 */ /* 0x000fe400078e0014 */
[----:B------:R-:W-:Y:S02]  /*5b50*/  IMAD.MOV.U32 R67, RZ, RZ, R21 ;  /* 0x000000ffff437224 */ /* 0x000fe400078e0015 */
[----:B------:R-:W-:-:S02]  /*5b60*/  IMAD.MOV.U32 R20, RZ, RZ, R102 ;  /* 0x000000ffff147224 */ /* 0x000fc400078e0066 */
[----:B------:R-:W-:Y:S01]  /*5b70*/  IMAD.MOV.U32 R21, RZ, RZ, R229 ;  /* 0x000000ffff157224 */ /* 0x000fe200078e00e5 */
[----:B------:R-:W-:Y:S01]  /*5b80*/  MOV R98, R82 ;  /* 0x0000005200627202 */ /* 0x000fe20000000f00 */
[----:B-1----:R-:W-:Y:S01]  /*5b90*/  FFMA.FTZ R4, R173, c[0x0][0x2d0], -R0 ;  /* 0x0000b400ad047a23 */ /* 0x002fe20000010800 */
[C---:B------:R-:W-:Y:S01]  /*5ba0*/  HMMA.16816.F32.BF16 R132, R128.reuse, R140, R188 ;  /* 0x0000008c8084723c */ /* 0x040fe200000418bc */
[----:B------:R-:W-:Y:S01]  /*5bb0*/  IMAD.MOV.U32 R113, RZ, RZ, R65 ;  /* 0x000000ffff717224 */ /* 0x000fe200078e0041 */
[----:B------:R-:W-:Y:S01]  /*5bc0*/  MOV R65, R87 ;  /* 0x0000005700417202 */ /* 0x000fe20000000f00 */
[----:B------:R-:W-:Y:S01]  /*5bd0*/  IMAD.MOV.U32 R64, RZ, RZ, R86 ;  /* 0x000000ffff407224 */ /* 0x000fe200078e0056 */
[----:B------:R1:W3:Y:S01]  /*5be0*/  MUFU.EX2 R22, R4 ;  /* 0x0000000400167308 */ /* 0x0002e20000000800 */
[----:B------:R-:W-:Y:S01]  /*5bf0*/  IMAD.MOV.U32 R173, RZ, RZ, R99 ;  /* 0x000000ffffad7224 */ /* 0x000fe200078e0063 */
[----:B------:R-:W-:Y:S01]  /*5c00*/  MOV R86, R137 ;  /* 0x0000008900567202 */ /* 0x000fe20000000f00 */
[----:B------:R-:W-:Y:S01]  /*5c10*/  IMAD.MOV.U32 R87, RZ, RZ, R119 ;  /* 0x000000ffff577224 */ /* 0x000fe200078e0077 */
[C---:B------:R-:W-:Y:S01]  /*5c20*/  HMMA.16816.F32.BF16 R176, R128.reuse, R184, R176 ;  /* 0x000000b880b0723c */ /* 0x040fe200000418b0 */
[----:B------:R-:W-:Y:S01]  /*5c30*/  IMAD.MOV.U32 R99, RZ, RZ, R20 ;  /* 0x000000ffff637224 */ /* 0x000fe200078e0014 */
[----:B------:R-:W-:Y:S01]  /*5c40*/  MOV R20, R21 ;  /* 0x0000001500147202 */ /* 0x000fe20000000f00 */
[----:B------:R-:W-:Y:S01]  /*5c50*/  IMAD.MOV.U32 R97, RZ, RZ, R67 ;  /* 0x000000ffff617224 */ /* 0x000fe200078e0043 */
[----:B------:R-:W-:Y:S01]  /*5c60*/  MOV R82, R114 ;  /* 0x0000007200527202 */ /* 0x000fe20000000f00 */
[----:B------:R-:W-:Y:S01]  /*5c70*/  IMAD.MOV.U32 R67, RZ, RZ, R113 ;  /* 0x000000ffff437224 */ /* 0x000fe200078e0071 */
[----:B------:R-:W-:Y:S01]  /*5c80*/  MOV R114, R80 ;  /* 0x0000005000727202 */ /* 0x000fe20000000f00 */
[----:B------:R-:W-:Y:S01]  /*5c90*/  IMAD.MOV.U32 R113, RZ, RZ, R65 ;  /* 0x000000ffff717224 */ /* 0x000fe200078e0041 */
[----:B----4-:R-:W-:Y:S01]  /*5ca0*/  HMMA.16816.F32.BF16 R148, R128, R156, R148 ;  /* 0x0000009c8094723c */ /* 0x010fe20000041894 */
[--C-:B-1----:R-:W-:Y:S01]  /*5cb0*/  FFMA.FTZ R4, R174, c[0x0][0x2d0], -R0.reuse ;  /* 0x0000b400ae047a23 */ /* 0x102fe20000010800 */
[----:B------:R-:W-:Y:S01]  /*5cc0*/  MOV R174, R66 ;  /* 0x0000004200ae7202 */ /* 0x000fe20000000f00 */
[----:B------:R-:W-:Y:S01]  /*5cd0*/  FFMA.FTZ R0, R175, c[0x0][0x2d0], -R0 ;  /* 0x0000b400af007a23 */ /* 0x000fe20000010800 */
        /* <DEDUP_REMOVED lines=9> */
[----:B------:R-:W-:Y:S01]  /*5d70*/  HMMA.16816.F32.BF16 R84, R128, R92, R244 ;  /* 0x0000005c8054723c */ /* 0x000fe200000418f4 */
[----:B------:R-:W-:Y:S01]  /*5d80*/  MOV R102, R224 ;  /* 0x000000e000667202 */ /* 0x000fe20000000f00 */
[----:B------:R-:W-:Y:S02]  /*5d90*/  IMAD.MOV.U32 R137, RZ, RZ, R138 ;  /* 0x000000ffff897224 */ /* 0x000fe400078e008a */
[----:B------:R-:W-:-:S03]  /*5da0*/  IMAD.MOV.U32 R119, RZ, RZ, R136 ;  /* 0x000000ffff777224 */ /* 0x000fc600078e0088 */
[----:B------:R-:W-:Y:S02]  /*5db0*/  IMAD.MOV.U32 R244, RZ, RZ, R20 ;  /* 0x000000fffff47224 */ /* 0x000fe400078e0014 */
[----:B------:R1:W-:Y:S01]  /*5dc0*/  MUFU.EX2 R20, R0 ;  /* 0x0000000000147308 */ /* 0x0003e20000000800 */
[----:B------:R-:W-:-:S07]  /*5dd0*/  MOV R247, R97 ;  /* 0x0000006100f77202 */ /* 0x000fce0000000f00 */
[----:B------:R-:W4:Y:S01]  /*5de0*/  MUFU.EX2 R21, R4 ;  /* 0x0000000400157308 */ /* 0x000f220000000800 */
[----:B------:R-:W-:Y:S01]  /*5df0*/  IMAD.MOV.U32 R246, RZ, RZ, R98 ;  /* 0x000000fffff67224 */ /* 0x000fe200078e0062 */
[----:B------:R-:W-:Y:S01]  /*5e00*/  MOV R245, R99 ;  /* 0x0000006300f57202 */ /* 0x000fe20000000f00 */
[----:B------:R-:W-:Y:S01]  /*5e10*/  IMAD.MOV.U32 R118, RZ, RZ, R231 ;  /* 0x000000ffff767224 */ /* 0x000fe200078e00e7 */
[----:B------:R-:W-:Y:S01]  /*5e20*/  MOV R138, R232 ;  /* 0x000000e8008a7202 */ /* 0x000fe20000000f00 */
[----:B------:R-:W-:Y:S01]  /*5e30*/  HMMA.16816.F32.BF16 R188, R128, R186, R220 ;  /* 0x000000ba80bc723c */ /* 0x000fe200000418dc */
[----:B------:R-:W-:Y:S02]  /*5e40*/  IMAD.MOV.U32 R136, RZ, RZ, R234 ;  /* 0x000000ffff887224 */ /* 0x000fe400078e00ea */
[----:B-1----:R-:W-:Y:S01]  /*5e50*/  FFMA.FTZ R0, R160, c[0x0][0x2d0], -R2 ;  /* 0x0000b400a0007a23 */ /* 0x002fe20000010802 */
[----:B------:R-:W-:Y:S01]  /*5e60*/  MOV R99, R102 ;  /* 0x0000006600637202 */ /* 0x000fe20000000f00 */
[----:B------:R-:W-:Y:S01]  /*5e70*/  IMAD.MOV.U32 R98, RZ, RZ, R103 ;  /* 0x000000ffff627224 */ /* 0x000fe200078e0067 */
[----:B------:R1:W5:Y:S01]  /*5e80*/  LDL.LU R234, [R1+0x68] ;  /* 0x0000680001ea7983 */ /* 0x0003620000300800 */
[----:B------:R2:W-:Y:S01]  /*5e90*/  MUFU.EX2 R5, R0 ;  /* 0x0000000000057308 */ /* 0x0005e20000000800 */
[----:B------:R-:W-:-:S02]  /*5ea0*/  IMAD.MOV.U32 R97, RZ, RZ, R101 ;  /* 0x000000ffff617224 */ /* 0x000fc400078e0065 */
[C---:B------:R-:W-:Y:S01]  /*5eb0*/  HMMA.16816.F32.BF16 R100, R128.reuse, R108, R212 ;  /* 0x0000006c8064723c */ /* 0x040fe200000418d4 */
[----:B------:R-:W-:Y:S01]  /*5ec0*/  IMAD.MOV.U32 R223, RZ, RZ, R96 ;  /* 0x000000ffffdf7224 */ /* 0x000fe200078e0060 */
[----:B------:R-:W-:Y:S01]  /*5ed0*/  MOV R220, R99 ;  /* 0x0000006300dc7202 */ /* 0x000fe20000000f00 */
[----:B------:R-:W-:Y:S01]  /*5ee0*/  IMAD.MOV.U32 R221, RZ, RZ, R98 ;  /* 0x000000ffffdd7224 */ /* 0x000fe200078e0062 */
[----:B------:R1:W5:Y:S01]  /*5ef0*/  LDL.LU R233, [R1+0x64] ;  /* 0x0000640001e97983 */ /* 0x0003620000300800 */
[--C-:B--2---:R-:W-:Y:S02]  /*5f00*/  FFMA.FTZ R0, R161, c[0x0][0x2d0], -R2.reuse ;  /* 0x0000b400a1007a23 */ /* 0x104fe40000010802 */
[----:B------:R-:W-:Y:S01]  /*5f10*/  MOV R215, R66 ;  /* 0x0000004200d77202 */ /* 0x000fe20000000f00 */
        /* <DEDUP_REMOVED lines=10> */
[----:B------:R-:W-:Y:S01]  /*5fc0*/  HMMA.16816.F32.BF16 R52, R128, R60, R52 ;  /* 0x0000003c8034723c */ /* 0x000fe20000041834 */
[----:B------:R1:W5:Y:S01]  /*5fd0*/  LDL.LU R232, [R1+0x60] ;  /* 0x0000600001e87983 */ /* 0x0003620000300800 */
[--C-:B--2---:R-:W-:Y:S01]  /*5fe0*/  FFMA.FTZ R0, R162, c[0x0][0x2d0], -R2.reuse ;  /* 0x0000b400a2007a23 */ /* 0x104fe20000010802 */
[----:B------:R-:W-:Y:S01]  /*5ff0*/  MOV R114, R64 ;  /* 0x0000004000727202 */ /* 0x000fe20000000f00 */
[----:B------:R-:W-:-:S02]  /*6000*/  FFMA.FTZ R2, R163, c[0x0][0x2d0], -R2 ;  /* 0x0000b400a3027a23 */ /* 0x000fc40000010802 */
[----:B------:R-:W-:Y:S02]  /*6010*/  IMAD.MOV.U32 R113, RZ, RZ, R115 ;  /* 0x000000ffff717224 */ /* 0x000fe400078e0073 */
[----:B------:R-:W-:Y:S01]  /*6020*/  IMAD.MOV.U32 R65, RZ, RZ, R119 ;  /* 0x000000ffff417224 */ /* 0x000fe200078e0077 */
[----:B------:R-:W-:Y:S01]  /*6030*/  MUFU.EX2 R0, R0 ;  /* 0x0000000000007308 */ /* 0x000fe20000000800 */
[----:B------:R-:W-:Y:S01]  /*6040*/  IMAD.MOV.U32 R115, RZ, RZ, R81 ;  /* 0x000000ffff737224 */ /* 0x000fe200078e0051 */
[----:B------:R-:W-:Y:S02]  /*6050*/  MOV R64, R137 ;  /* 0x0000008900407202 */ /* 0x000fe40000000f00 */
[----:B------:R-:W-:Y:S01]  /*6060*/  MOV R80, R117 ;  /* 0x0000007500507202 */ /* 0x000fe20000000f00 */
[----:B------:R-:W-:Y:S01]  /*6070*/  IMAD.MOV.U32 R7, RZ, RZ, R112 ;  /* 0x000000ffff077224 */ /* 0x000fe200078e0070 */
[C---:B------:R-:W-:Y:S01]  /*6080*/  HMMA.16816.F32.BF16 R68, R128.reuse, R76, R68 ;  /* 0x0000004c8044723c */ /* 0x040fe20000041844 */
[----:B------:R2:W5:Y:S01]  /*6090*/  LDL.LU R231, [R1+0x5c] ;  /* 0x00005c0001e77983 */ /* 0x0005620000300800 */
[----:B------:R-:W1:Y:S01]  /*60a0*/  MUFU.EX2 R2, R2 ;  /* 0x0000000200027308 */ /* 0x000e620000000800 */
[----:B------:R-:W-:Y:S01]  /*60b0*/  IMAD.MOV.U32 R81, RZ, RZ, R139 ;  /* 0x000000ffff517224 */ /* 0x000fe200078e008b */
[----:B------:R-:W-:Y:S01]  /*60c0*/  MOV R137, R138 ;  /* 0x0000008a00897202 */ /* 0x000fe20000000f00 */
[----:B------:R-:W-:Y:S01]  /*60d0*/  IMAD.MOV.U32 R139, RZ, RZ, R118 ;  /* 0x000000ffff8b7224 */ /* 0x000fe200078e0076 */
[----:B------:R-:W-:Y:S01]  /*60e0*/  MOV R138, R116 ;  /* 0x00000074008a7202 */ /* 0x000fe20000000f00 */
[----:B------:R-:W-:Y:S01]  /*60f0*/  IMAD.MOV.U32 R6, RZ, RZ, R114 ;  /* 0x000000ffff067224 */ /* 0x000fe200078e0072 */
[C---:B------:R-:W-:Y:S01]  /*6100*/  HMMA.16816.F32.BF16 R116, R128.reuse, R8, R144 ;  /* 0x000000088074723c */ /* 0x040fe20000041890 */
[----:B------:R-:W-:Y:S01]  /*6110*/  MOV R172, R113 ;  /* 0x0000007100ac7202 */ /* 0x000fe20000000f00 */
[----:B------:R2:W5:Y:S04]  /*6120*/  LDL.LU R230, [R1+0x58] ;  /* 0x0000580001e67983 */ /* 0x0005680000300800 */
[----:B------:R2:W5:Y:S02]  /*6130*/  LDL.LU R229, [R1+0x54] ;  /* 0x0000540001e57983 */ /* 0x0005640000300800 */
[----:B------:R-:W-:Y:S02]  /*6140*/  HMMA.16816.F32.BF16 R144, R128, R142, R216 ;  /* 0x0000008e8090723c */ /* 0x000fe400000418d8 */
[----:B------:R2:W5:Y:S01]  /*6150*/  LDL.LU R224, [R1+0x50] ;  /* 0x0000500001e07983 */ /* 0x0005620000300800 */
[----:B------:R-:W-:Y:S01]  /*6160*/  UIMAD.WIDE.U32 UR18, UR17, UR4, URZ ;  /* 0x00000004111272a5 */ /* 0x000fe2000f8e003f */
[----:B------:R-:W-:-:S02]  /*6170*/  PLOP3.LUT P0, PT, PT, PT, UP2, 0x40, 0x0 ;  /* 0x000000000000781c */ /* 0x000fc40003f0e828 */
[----:B------:R-:W-:Y:S01]  /*6180*/  IADD3 R242, R242, -0x2, RZ ;  /* 0xfffffffef2f27810 */ /* 0x000fe20007ffe0ff */
[----:B------:R-:W-:Y:S01]  /*6190*/  IMAD.MOV.U32 R219, RZ, RZ, R66 ;  /* 0x000000ffffdb7224 */ /* 0x000fe200078e0042 */
[C---:B------:R-:W-:Y:S01]  /*61a0*/  HMMA.16816.F32.BF16 R160, R128.reuse, R158, R208 ;  /* 0x0000009e80a0723c */ /* 0x040fe200000418d0 */
[----:B------:R-:W-:Y:S01]  /*61b0*/  MOV R218, R67 ;  /* 0x0000004300da7202 */ /* 0x000fe20000000f00 */
[----:B------:R-:W-:Y:S01]  /*61c0*/  IMAD.MOV.U32 R217, RZ, RZ, R82 ;  /* 0x000000ffffd97224 */ /* 0x000fe200078e0052 */
[----:B------:R-:W-:Y:S01]  /*61d0*/  MOV R216, R83 ;  /* 0x0000005300d87202 */ /* 0x000fe20000000f00 */
[----:B------:R-:W-:Y:S02]  /*61e0*/  @UP3 UMOV UR7, UR19 ;  /* 0x0000001300073c82 */ /* 0x000fe40008000000 */
[----:B------:R-:W-:Y:S01]  /*61f0*/  @UP3 USHF.R.U32.HI UR17, URZ, UR5, UR7 ;  /* 0x000000053f113299 */ /* 0x000fe20008011607 */
[----:B------:R-:W-:Y:S01]  /*6200*/  IMAD.MOV.U32 R209, RZ, RZ, R64 ;  /* 0x000000ffffd17224 */ /* 0x000fe200078e0040 */
[----:B------:R-:W-:Y:S01]  /*6210*/  MOV R210, R65 ;  /* 0x0000004100d27202 */ /* 0x000fe20000000f00 */
[----:B------:R-:W-:Y:S01]  /*6220*/  IMAD.MOV.U32 R211, RZ, RZ, R80 ;  /* 0x000000ffffd37224 */ /* 0x000fe200078e0050 */
[----:B------:R-:W-:Y:S01]  /*6230*/  HMMA.16816.F32.BF16 R64, R128, R62, R204 ;  /* 0x0000003e8040723c */ /* 0x000fe200000418cc */
[----:B------:R-:W-:Y:S01]  /*6240*/  MOV R208, R115 ;  /* 0x0000007300d07202 */ /* 0x000fe20000000f00 */
[----:B------:R-:W-:-:S03]  /*6250*/  UIADD3 UR4, UR16, UR17, URZ ;  /* 0x0000001110047290 */ /* 0x000fc6000fffe03f */
[----:B------:R-:W-:Y:S02]  /*6260*/  ULDC UR16, c[0x0][0x328] ;  /* 0x0000ca0000107ab9 */ /* 0x000fe40000000800 */
[----:B------:R-:W-:Y:S01]  /*6270*/  MOV R204, R81 ;  /* 0x0000005100cc7202 */ /* 0x000fe20000000f00 */
[C---:B------:R-:W-:Y:S01]  /*6280*/  HMMA.16816.F32.BF16 R96, R128.reuse, R94, R196 ;  /* 0x0000005e8060723c */ /* 0x040fe200000418c4 */
[----:B------:R-:W-:Y:S01]  /*6290*/  MOV R206, R139 ;  /* 0x0000008b00ce7202 */ /* 0x000fe20000000f00 */
[----:B------:R-:W-:Y:S01]  /*62a0*/  IMAD.MOV.U32 R205, RZ, RZ, R137 ;  /* 0x000000ffffcd7224 */ /* 0x000fe200078e0089 */
[----:B------:R-:W-:Y:S01]  /*62b0*/  UIADD3 UR16, UR4, UR16, URZ ;  /* 0x0000001004107290 */ /* 0x000fe2000fffe03f */
[----:B------:R-:W-:Y:S02]  /*62c0*/  IMAD.MOV.U32 R207, RZ, RZ, R138 ;  /* 0x000000ffffcf7224 */ /* 0x000fe400078e008a */
[----:B------:R-:W-:Y:S02]  /*62d0*/  FADD.FTZ R7, R7, R204 ;  /* 0x000000cc07077221 */ /* 0x000fe40000010000 */
[----:B------:R-:W-:Y:S02]  /*62e0*/  HMMA.16816.F32.BF16 R80, R128, R78, R200 ;  /* 0x0000004e8050723c */ /* 0x000fe400000418c8 */
[----:B------:R-:W-:-:S04]  /*62f0*/  FADD.FTZ R7, R208, R7 ;  /* 0x00000007d0077221 */ /* 0x000fc80000010000 */
[----:B------:R-:W-:Y:S01]  /*6300*/  FADD.FTZ R7, R211, R7 ;  /* 0x00000007d3077221 */ /* 0x000fe20000010000 */
[----:B------:R-:W-:Y:S01]  /*6310*/  MOV R203, R136 ;  /* 0x0000008800cb7202 */ /* 0x000fe20000000f00 */
[C---:B------:R-:W-:Y:S02]  /*6320*/  HMMA.16816.F32.BF16 R112, R128.reuse, R110, R152 ;  /* 0x0000006e8070723c */ /* 0x040fe40000041898 */
[----:B------:R-:W-:Y:S02]  /*6330*/  FADD.FTZ R7, R220, R7 ;  /* 0x00000007dc077221 */ /* 0x000fe40000010000 */
[----:B------:R-:W-:Y:S02]  /*6340*/  FADD.FTZ R6, R6, R203 ;  /* 0x000000cb06067221 */ /* 0x000fe40000010000 */
[----:B------:R-:W-:Y:S02]  /*6350*/  FADD.FTZ R7, R212, R7 ;  /* 0x00000007d4077221 */ /* 0x000fe40000010000 */
[----:B------:R-:W-:Y:S01]  /*6360*/  HMMA.16816.F32.BF16 R128, R128, R10, R124 ;  /* 0x0000000a8080723c */ /* 0x000fe2000004187c */
[----:B------:R-:W-:-:S04]  /*6370*/  FADD.FTZ R6, R207, R6 ;  /* 0x00000006cf067221 */ /* 0x000fc80000010000 */
[----:B------:R-:W-:Y:S02]  /*6380*/  FADD.FTZ R6, R210, R6 ;  /* 0x00000006d2067221 */ /* 0x000fe40000010000 */
[----:B---3--:R-:W-:Y:S02]  /*6390*/  F2FP.BF16.PACK_AB R124, R22, R23 ;  /* 0x00000017167c723e */ /* 0x008fe400000010ff */
[----:B----4-:R-:W-:Y:S01]  /*63a0*/  F2FP.BF16.PACK_AB R126, R20, R21 ;  /* 0x00000015147e723e */ /* 0x010fe200000010ff */
[----:B------:R-:W-:Y:S01]  /*63b0*/  FADD.FTZ R6, R219, R6 ;  /* 0x00000006db067221 */ /* 0x000fe20000010000 */
[----:B-1----:R-:W-:Y:S02]  /*63c0*/  F2FP.BF16.PACK_AB R125, R4, R5 ;  /* 0x00000005047d723e */ /* 0x002fe400000010ff */
[----:B------:R-:W-:-:S07]  /*63d0*/  F2FP.BF16.PACK_AB R127, R2, R0 ;  /* 0x00000000027f723e */ /* 0x000fce00000010ff */
[C---:B------:R-:W-:Y:S08]  /*63e0*/  HMMA.16816.F32.BF16 R152, R124.reuse, R156, R72 ;  /* 0x0000009c7c98723c */ /* 0x040ff00000041848 */
[C---:B------:R-:W-:Y:S08]  /*63f0*/  HMMA.16816.F32.BF16 R156, R124.reuse, R158, R56 ;  /* 0x0000009e7c9c723c */ /* 0x040ff00000041838 */
        /* <DEDUP_REMOVED lines=65> */
.L_x_1803:
[----:B------:R-:W-:Y:S02]  /*6810*/  UISETP.NE.AND UP0, UPT, UR7, 0x1, UPT ;  /* 0x000000010700788c */ /* 0x000fe4000bf05270 */
[----:B------:R-:W-:Y:S02]  /*6820*/  ULDC.64 UR4, c[0x0][0x330] ;  /* 0x0000cc0000047ab9 */ /* 0x000fe40000000a00 */
[----:B------:R-:W-:-:S07]  /*6830*/  UIMAD.WIDE.U32 UR18, UR17, UR4, URZ ;  /* 0x00000004111272a5 */ /* 0x000fce000f8e003f */
[----:B------:R-:W-:Y:S02]  /*6840*/  @UP0 USHF.R.U32.HI UR17, URZ, UR5, UR19 ;  /* 0x000000053f110299 */ /* 0x000fe40008011613 */
.L_x_1804:
[----:B------:R-:W-:Y:S02]  /*6850*/  ULDC UR4, c[0x0][0x32c] ;  /* 0x0000cb0000047ab9 */ /* 0x000fe40000000800 */
[----:B------:R-:W-:-:S04]  /*6860*/  UIMAD UR4, UR17, UR7, UR4 ;  /* 0x00000007110472a4 */ /* 0x000fc8000f8e0204 */
[----:B------:R-:W-:-:S04]  /*6870*/  UISETP.LT.AND UP0, UPT, UR16, UR4, UPT ;  /* 0x000000041000728c */ /* 0x000fc8000bf01270 */
[----:B------:R-:W-:-:S03]  /*6880*/  USEL UR16, UR16, UR4, UP0 ;  /* 0x0000000410107287 */ /* 0x000fc60008000000 */
.L_x_1802:
[----:B------:R-:W1:Y:S01]  /*6890*/  R2UR UR4, R249 ;  /* 0x00000000f90473c2 */ /* 0x000e6200000e0000 */
[----:B------:R-:W-:-:S07]  /*68a0*/  UIMAD.WIDE UR16, UR16, 0x2aaaaaab, URZ ;  /* 0x2aaaaaab101078a5 */ /* 0x000fce000f8e023f */
[----:B------:R-:W-:Y:S02]  /*68b0*/  UMOV UR7, UR17 ;  /* 0x0000001100077c82 */ /* 0x000fe40008000000 */
[----:B------:R-:W-:-:S04]  /*68c0*/  USHF.R.U32.HI UR5, URZ, 0x1f, UR7 ;  /* 0x0000001f3f057899 */ /* 0x000fc80008011607 */
[----:B------:R-:W-:-:S04]  /*68d0*/  ULEA.HI.SX32 UR5, UR7, UR5, 0x1d ;  /* 0x0000000507057291 */ /* 0x000fc8000f8fea3f */
[----:B-1----:R-:W-:-:S04]  /*68e0*/  UISETP.LT.AND UP0, UPT, UR4, UR5, UPT ;  /* 0x000000050400728c */ /* 0x002fc8000bf01270 */
[----:B------:R-:W-:-:S06]  /*68f0*/  USEL UR4, UR4, UR5, !UP0 ;  /* 0x0000000504047287 */ /* 0x000fcc000c000000 */
[----:B------:R-:W-:-:S13]  /*6900*/  ISETP.GE.AND P0, PT, R242, UR4, PT ;  /* 0x00000004f2007c0c */ /* 0x000fda000bf06270 */
[----:B------:R-:W-:Y:S05]  /*6910*/  @!P0 BRA `(.L_x_1805) ;  /* 0x000045b000008947 */ /* 0x000fea0003800000 */
[----:B--2---:R-:W2:Y:S01]  /*6920*/  LDL R0, [R1+0x28] ;  /* 0x0000280001007983 */ /* 0x004ea20000100800 */
        /* <DEDUP_REMOVED lines=9> */
.L_x_1822:
[----:B------:R-:W2:Y:S01]  /*69c0*/  LDL.64 R42, [R1+0x38] ;  /* 0x00003800012a7983 */ /* 0x000ea20000100a00 */
[----:B------:R-:W-:Y:S04]  /*69d0*/  DEPBAR.LE SB0, 0x0 ;  /* 0x000080000000791a */ /* 0x000fe80000000000 */
[----:B-1----:R-:W2:Y:S05]  /*69e0*/  LDL.64 R2, [R1+0x48] ;  /* 0x0000480001027983 */ /* 0x002eaa0000100a00 */
[----:B------:R-:W-:Y:S01]  /*69f0*/  BAR.SYNC.DEFER_BLOCKING 0x0 ;  /* 0x0000000000007b1d */ /* 0x000fe20000010000 */
[----:B------:R-:W-:Y:S11]  /*6a00*/  ISETP.GT.AND P6, PT, R249, R242, PT ;  /* 0x000000f2f900720c */ /* 0x000ff60003fc4270 */
[----:B------:R-:W-:Y:S02]  /*6a10*/  @!UPT UIADD3 URZ, URZ, URZ, URZ ;  /* 0x0000003f3f3ff290 */ /* 0x000fe4000fffe03f */
[----:B-1----:R-:W-:Y:S01]  /*6a20*/  @!P6 SHF.R.S32.HI R0, RZ, 0x1f, R242 ;  /* 0x0000001fff00e819 */ /* 0x002fe200000114f2 */
[----:B------:R-:W-:Y:S04]  /*6a30*/  @!P6 IMAD.WIDE.U32 R40, R242, c[0x0][0x208], RZ ;  /* 0x00008200f228ea25 */ /* 0x000fe800078e00ff */
[----:B------:R-:W-:Y:S04]  /*6a40*/  @!P6 IMAD R0, R0, c[0x0][0x208], RZ ;  /* 0x000082000000ea24 */ /* 0x000fe800078e02ff */
[----:B------:R-:W-:Y:S01]  /*6a50*/  @!P6 IMAD R0, R242, c[0x0][0x20c], R0 ;  /* 0x00008300f200ea24 */ /* 0x000fe200078e0200 */
[----:B-----5:R-:W-:Y:S03]  /*6a60*/  LDSM.16.M88.4 R48, [R231+0x6100] ;  /* 0x00610000e730783b */ /* 0x020fe60000000200 */
[----:B------:R-:W-:Y:S02]  /*6a70*/  @!P6 IMAD.IADD R0, R41, 0x1, R0 ;  /* 0x000000012900e824 */ /* 0x000fe400078e0200 */
[----:B------:R-:W1:Y:S02]  /*6a80*/  LDSM.16.M88.4 R16, [R224+0x3100] ;  /* 0x00310000e010783b */ /* 0x000e640000000200 */
[----:B------:R-:W-:Y:S03]  /*6a90*/  @!P6 IMAD R165, R0, 0x30, RZ ;  /* 0x0000003000a5e824 */ /* 0x000fe600078e02ff */
[----:B------:R-:W3:Y:S05]  /*6aa0*/  LDSM.16.M88.4 R44, [R231+0x8100] ;  /* 0x00810000e72c783b */ /* 0x000eea0000000200 */
[----:B------:R-:W4:Y:S05]  /*6ab0*/  LDSM.16.M88.4 R32, [R224+0x3900] ;  /* 0x00390000e020783b */ /* 0x000f2a0000000200 */
[----:B------:R-:W2:Y:S05]  /*6ac0*/  LDL.64 R222, [R1+0x30] ;  /* 0x0000300001de7983 */ /* 0x000eaa0000100a00 */
[----:B------:R-:W4:Y:S05]  /*6ad0*/  LDSM.16.M88.4 R172, [R224+0x4100] ;  /* 0x00410000e0ac783b */ /* 0x000f2a0000000200 */
[----:B------:R-:W2:Y:S05]  /*6ae0*/  LDL.64 R220, [R1+0x40] ;  /* 0x0000400001dc7983 */ /* 0x000eaa0000100a00 */
[----:B------:R-:W-:Y:S05]  /*6af0*/  LDSM.16.M88.4 R192, [R233+0x6100] ;  /* 0x00610000e9c0783b */ /* 0x000fea0000000200 */
[----:B------:R-:W2:Y:S01]  /*6b00*/  LDL R167, [R1+0x2c] ;  /* 0x00002c0001a77983 */ /* 0x000ea20000100800 */
[-C--:B-1----:R-:W-:Y:S04]  /*6b10*/  HMMA.16816.F32.BF16 R4, R48, R16.reuse, RZ ;  /* 0x000000103004723c */ /* 0x082fe800000418ff */
[----:B------:R-:W1:Y:S05]  /*6b20*/  LDSM.16.M88.4 R196, [R235] ;  /* 0x00000000ebc4783b */ /* 0x000e6a0000000200 */
[----:B------:R-:W1:Y:S01]  /*6b30*/  LDSM.16.M88.4 R200, [R233+0x8100] ;  /* 0x00810000e9c8783b */ /* 0x000e620000000200 */
[C---:B---3--:R-:W-:Y:S04]  /*6b40*/  HMMA.16816.F32.BF16 R8, R44.reuse, R16, RZ ;  /* 0x000000102c08723c */ /* 0x048fe800000418ff */
[----:B------:R-:W3:Y:S04]  /*6b50*/  LDSM.16.M88.4 R204, [R241] ;  /* 0x00000000f1cc783b */ /* 0x000ee80000000200 */
[-C--:B------:R-:W-:Y:S08]  /*6b60*/  HMMA.16816.F32.BF16 R12, R44, R18.reuse, RZ ;  /* 0x000000122c0c723c */ /* 0x080ff000000418ff */
[C---:B------:R-:W-:Y:S08]  /*6b70*/  HMMA.16816.F32.BF16 R16, R48.reuse, R18, RZ ;  /* 0x000000123010723c */ /* 0x040ff000000418ff */
[-C--:B----4-:R-:W-:Y:S08]  /*6b80*/  HMMA.16816.F32.BF16 R20, R48, R32.reuse, RZ ;  /* 0x000000203014723c */ /* 0x090ff000000418ff */
[C---:B------:R-:W-:Y:S08]  /*6b90*/  HMMA.16816.F32.BF16 R24, R44.reuse, R32, RZ ;  /* 0x000000202c18723c */ /* 0x040ff000000418ff */
[-C--:B------:R-:W-:Y:S08]  /*6ba0*/  HMMA.16816.F32.BF16 R28, R44, R34.reuse, RZ ;  /* 0x000000222c1c723c */ /* 0x080ff000000418ff */
[C---:B------:R-:W-:Y:S08]  /*6bb0*/  HMMA.16816.F32.BF16 R32, R48.reuse, R34, RZ ;  /* 0x000000223020723c */ /* 0x040ff000000418ff */
[-C--:B------:R-:W-:Y:S01]  /*6bc0*/  HMMA.16816.F32.BF16 R36, R48, R172.reuse, RZ ;  /* 0x000000ac3024723c */ /* 0x080fe200000418ff */
[----:B--2---:R-:W-:Y:S04]  /*6bd0*/  @!P6 IMAD.MOV.U32 R3, RZ, RZ, R43 ;  /* 0x000000ffff03e224 */ /* 0x004fe800078e002b */
[----:B------:R-:W-:Y:S03]  /*6be0*/  @!P6 IMAD.WIDE.U32 R2, R40, 0x30, R2 ;  /* 0x000000302802e825 */ /* 0x000fe600078e0002 */
[C---:B------:R-:W-:Y:S04]  /*6bf0*/  HMMA.16816.F32.BF16 R40, R44.reuse, R172, RZ ;  /* 0x000000ac2c28723c */ /* 0x040fe800000418ff */
[----:B------:R-:W-:Y:S02]  /*6c00*/  @!P6 IMAD.SHL.U32 R0, R2, 0x2, RZ ;  /* 0x000000020200e824 */ /* 0x000fe400078e00ff */
[----:B------:R-:W-:Y:S03]  /*6c10*/  @!P6 IMAD.IADD R3, R3, 0x1, R165 ;  /* 0x000000010303e824 */ /* 0x000fe600078e02a5 */
[----:B------:R-:W-:Y:S01]  /*6c20*/  @!P6 IADD3 R168, P0, R0, c[0x0][0x1f8], RZ ;  /* 0x00007e0000a8ea10 */ /* 0x000fe20007f1e0ff */
[-C--:B------:R-:W-:Y:S02]  /*6c30*/  HMMA.16816.F32.BF16 R44, R44, R174.reuse, RZ ;  /* 0x000000ae2c2c723c */ /* 0x080fe400000418ff */
[----:B------:R-:W-:Y:S02]  /*6c40*/  @!P6 SHF.L.U64.HI R3, R2, 0x1, R3 ;  /* 0x000000010203e819 */ /* 0x000fe40000010203 */
[----:B------:R-:W-:Y:S02]  /*6c50*/  @!P6 IADD3 R2, P1, R168, UR9, RZ ;  /* 0x00000009a802ec10 */ /* 0x000fe4000ff3e0ff */
[----:B------:R-:W-:Y:S02]  /*6c60*/  @!P6 IADD3.X R169, R3, c[0x0][0x1fc], RZ, P0, !PT ;  /* 0x00007f0003a9ea10 */ /* 0x000fe400007fe4ff */
[----:B------:R-:W-:Y:S01]  /*6c70*/  HMMA.16816.F32.BF16 R48, R48, R174, RZ ;  /* 0x000000ae3030723c */ /* 0x000fe200000418ff */
[----:B------:R-:W2:Y:S03]  /*6c80*/  LDSM.16.M88.4 R172, [R240] ;  /* 0x00000000f0ac783b */ /* 0x000ea60000000200 */
[----:B------:R-:W-:Y:S02]  /*6c90*/  @!P6 IADD3 R0, P5, R0, 0x80, RZ ;  /* 0x000000800000e810 */ /* 0x000fe40007fbe0ff */
[----:B------:R-:W-:Y:S01]  /*6ca0*/  @!PT LDS RZ, [RZ] ;  /* 0x00000000fffff984 */ /* 0x000fe20000000800 */
[----:B------:R-:W-:Y:S01]  /*6cb0*/  @!PT LDS RZ, [RZ] ;  /* 0x00000000fffff984 */ /* 0x000fe20000000800 */
[----:B------:R-:W-:Y:S01]  /*6cc0*/  @!PT LDS RZ, [RZ] ;  /* 0x00000000fffff984 */ /* 0x000fe20000000800 */
[----:B------:R4:W-:Y:S01]  /*6cd0*/  @!P6 LDGSTS.E.BYPASS.LTC128B.128 [R243+0x100], [R168.64], !P4 ;  /* 0x00100000a8f3efae */ /* 0x0009e2000e101d4e */
[----:B------:R-:W-:Y:S01]  /*6ce0*/  @!P6 IADD3 R208, P0, R2, UR9, RZ ;  /* 0x0000000902d0ec10 */ /* 0x000fe2000ff1e0ff */
[-C--:B-1----:R-:W-:Y:S05]  /*6cf0*/  HMMA.16816.F32.BF16 R4, R192, R196.reuse, R4 ;  /* 0x000000c4c004723c */ /* 0x082fea0000041804 */
[----:B------:R-:W-:Y:S03]  /*6d00*/  @!P6 IADD3 R210, P2, R0, c[0x0][0x1f8], RZ ;  /* 0x00007e0000d2ea10 */ /* 0x000fe60007f5e0ff */
[C---:B------:R-:W-:Y:S04]  /*6d10*/  HMMA.16816.F32.BF16 R8, R200.reuse, R196, R8 ;  /* 0x000000c4c808723c */ /* 0x040fe80000041808 */
[----:B------:R-:W-:Y:S02]  /*6d20*/  @!P6 IADD3.X R211, RZ, c[0x0][0x1fc], R3, P2, P5 ;  /* 0x00007f00ffd3ea10 */ /* 0x000fe400017ea403 */
[----:B------:R-:W-:Y:S02]  /*6d30*/  @!P6 IADD3.X R3, R169, UR11, RZ, P1, !PT ;  /* 0x0000000ba903ec10 */ /* 0x000fe40008ffe4ff */
[-C--:B------:R-:W-:Y:S01]  /*6d40*/  HMMA.16816.F32.BF16 R12, R200, R198.reuse, R12 ;  /* 0x000000c6c80c723c */ /* 0x080fe2000004180c */
[----:B------:R1:W-:Y:S03]  /*6d50*/  @!P6 LDGSTS.E.BYPASS.LTC128B.128 [R243+0x1900], [R210.64], !P3 ;  /* 0x01900000d2f3efae */ /* 0x0003e6000d901d4e */
[----:B------:R-:W-:Y:S02]  /*6d60*/  @!P6 IADD3.X R209, R3, UR11, RZ, P0, !PT ;  /* 0x0000000b03d1ec10 */ /* 0x000fe400087fe4ff */
[----:B------:R1:W-:Y:S01]  /*6d70*/  @!P6 LDGSTS.E.BYPASS.LTC128B.128 [R243+0x900], [R2.64], !P4 ;  /* 0x0090000002f3efae */ /* 0x0003e2000e101d4e */
[----:B------:R-:W-:Y:S01]  /*6d80*/  PLOP3.LUT P0, PT, PT, PT, UP3, 0x80, 0x0 ;  /* 0x000000000000781c */ /* 0x000fe20003f0f038 */
[C---:B------:R-:W-:Y:S03]  /*6d90*/  HMMA.16816.F32.BF16 R16, R192.reuse, R198, R16 ;  /* 0x000000c6c010723c */ /* 0x040fe60000041810 */
[----:B------:R1:W-:Y:S01]  /*6da0*/  @!P6 LDGSTS.E.BYPASS.LTC128B.128 [R243+0x2100], [R2.64+0x80], !P3 ;  /* 0x0210008002f3efae */ /* 0x0003e2000d901d4e */
[----:B------:R-:W-:Y:S04]  /*6db0*/  IMAD.MOV.U32 R221, RZ, RZ, c[0x0][0x1e4] ;  /* 0x00007900ffdd7624 */ /* 0x000fe800078e00ff */
[-C--:B---3--:R-:W-:Y:S01]  /*6dc0*/  HMMA.16816.F32.BF16 R20, R192, R204.reuse, R20 ;  /* 0x000000ccc014723c */ /* 0x088fe20000041814 */
[----:B------:R3:W-:Y:S05]  /*6dd0*/  @!P6 LDGSTS.E.BYPASS.LTC128B.128 [R243+0x1100], [R208.64], !P4 ;  /* 0x01100000d0f3efae */ /* 0x0007ea000e101d4e */
[----:B------:R3:W-:Y:S01]  /*6de0*/  @!P6 LDGSTS.E.BYPASS.LTC128B.128 [R243+0x2900], [R208.64+0x80], !P3 ;  /* 0x02900080d0f3efae */ /* 0x0007e2000d901d4e */
[C---:B------:R-:W-:Y:S01]  /*6df0*/  ISETP.GT.AND P6, PT, R242.reuse, R249, PT ;  /* 0x000000f9f200720c */ /* 0x040fe20003fc4270 */
[C---:B------:R-:W-:Y:S03]  /*6e00*/  HMMA.16816.F32.BF16 R24, R200.reuse, R204, R24 ;  /* 0x000000ccc818723c */ /* 0x040fe60000041818 */
[----:B------:R-:W-:Y:S05]  /*6e10*/  LDSM.16.M88.4 R212, [R230+0x3100] ;  /* 0x00310000e6d4783b */ /* 0x000fea0000000200 */
[-C--:B------:R-:W-:Y:S01]  /*6e20*/  HMMA.16816.F32.BF16 R28, R200, R206.reuse, R28 ;  /* 0x000000cec81c723c */ /* 0x080fe2000004181c */
[----:B------:R-:W0:Y:S03]  /*6e30*/  LDGDEPBAR ;  /* 0x00000000000079af */ /* 0x000e260000000000 */
[----:B------:R-:W-:Y:S02]  /*6e40*/  @P6 IADD3 R0, R242, -0x1, RZ ;  /* 0xfffffffff2006810 */ /* 0x000fe40007ffe0ff */
[----:B------:R-:W-:Y:S01]  /*6e50*/  LDSM.16.M88.4 R216, [R232+0x8100] ;  /* 0x00810000e8d8783b */ /* 0x000fe20000000200 */
[----:B-1----:R-:W-:Y:S01]  /*6e60*/  @P6 IMAD.MOV.U32 R3, RZ, RZ, R223 ;  /* 0x000000ffff036224 */ /* 0x002fe200078e00df */
[C---:B------:R-:W-:Y:S03]  /*6e70*/  HMMA.16816.F32.BF16 R32, R192.reuse, R206, R32 ;  /* 0x000000cec020723c */ /* 0x040fe60000041820 */
[----:B------:R-:W-:Y:S01]  /*6e80*/  LDSM.16.M88.4 R196, [R230+0x3900] ;  /* 0x00390000e6c4783b */ /* 0x000fe20000000200 */
[----:B----4-:R-:W-:Y:S01]  /*6e90*/  @P6 IMAD.WIDE.U32 R168, R0, c[0x0][0x1e0], RZ ;  /* 0x0000780000a86a25 */ /* 0x010fe200078e00ff */
[----:B------:R-:W-:Y:S03]  /*6ea0*/  @P6 SHF.R.S32.HI R2, RZ, 0x1f, R0 ;  /* 0x0000001fff026819 */ /* 0x000fe60000011400 */
[-C--:B--2---:R-:W-:Y:S01]  /*6eb0*/  HMMA.16816.F32.BF16 R36, R192, R172.reuse, R36 ;  /* 0x000000acc024723c */ /* 0x084fe20000041824 */
[----:B---3--:R-:W1:Y:S03]  /*6ec0*/  LDSM.16.M88.4 R208, [R232+0x6100] ;  /* 0x00610000e8d0783b */ /* 0x008e660000000200 */
[----:B------:R-:W-:Y:S02]  /*6ed0*/  @P6 IMAD R2, R2, c[0x0][0x1e0], RZ ;  /* 0x0000780002026a24 */ /* 0x000fe400078e02ff */
[----:B------:R-:W2:Y:S02]  /*6ee0*/  LDSM.16.M88.4 R204, [R230+0x4100] ;  /* 0x00410000e6cc783b */ /* 0x000ea40000000200 */
[C---:B------:R-:W-:Y:S04]  /*6ef0*/  HMMA.16816.F32.BF16 R40, R200.reuse, R172, R40 ;  /* 0x000000acc828723c */ /* 0x040fe80000041828 */
[----:B------:R-:W-:Y:S04]  /*6f00*/  @P6 IMAD R2, R0, c[0x0][0x1e4], R2 ;  /* 0x0000790000026a24 */ /* 0x000fe800078e0202 */
[-C--:B------:R-:W-:Y:S01]  /*6f10*/  HMMA.16816.F32.BF16 R44, R200, R174.reuse, R44 ;  /* 0x000000aec82c723c */ /* 0x080fe2000004182c */
[----:B------:R-:W-:Y:S03]  /*6f20*/  LDSM.16.M88.4 R200, [R234+0x8100] ;  /* 0x00810000eac8783b */ /* 0x000fe60000000200 */
[----:B------:R-:W-:Y:S02]  /*6f30*/  @P6 IMAD.IADD R0, R169, 0x1, R2 ;  /* 0x00000001a9006824 */ /* 0x000fe400078e0202 */
[----:B------:R-:W-:Y:S02]  /*6f40*/  @P6 IMAD.MOV.U32 R2, RZ, RZ, R220 ;  /* 0x000000ffff026224 */ /* 0x000fe400078e00dc */
[----:B------:R-:W-:Y:S01]  /*6f50*/  HMMA.16816.F32.BF16 R48, R192, R174, R48 ;  /* 0x000000aec030723c */ /* 0x000fe20000041830 */
[----:B------:R-:W-:Y:S03]  /*6f60*/  LDSM.16.M88.4 R172, [R234+0x6100] ;  /* 0x00610000eaac783b */ /* 0x000fe60000000200 */
[----:B------:R-:W-:Y:S02]  /*6f70*/  @P6 IMAD.WIDE.U32 R2, R168, 0x30, R2 ;  /* 0x00000030a8026825 */ /* 0x000fe400078e0002 */
[----:B------:R-:W3:Y:S02]  /*6f80*/  LDSM.16.M88.4 R192, [R229] ;  /* 0x00000000e5c0783b */ /* 0x000ee40000000200 */
[----:B------:R-:W-:Y:S04]  /*6f90*/  @P6 IMAD.SHL.U32 R168, R2, 0x2, RZ ;  /* 0x0000000202a86824 */ /* 0x000fe800078e00ff */
[----:B------:R-:W-:Y:S02]  /*6fa0*/  IMAD.MOV.U32 R220, RZ, RZ, c[0x0][0x1e0] ;  /* 0x00007800ffdc7624 */ /* 0x000fe400078e00ff */
[----:B------:R-:W-:Y:S02]  /*6fb0*/  @P6 IMAD R0, R0, 0x30, RZ ;  /* 0x0000003000006824 */ /* 0x000fe400078e02ff */
[----:B------:R-:W-:Y:S01]  /*6fc0*/  @P6 IMAD.SHL.U32 R165, R220, 0x20, RZ ;  /* 0x00000020dca56824 */ /* 0x000fe200078e00ff */
[-C--:B-1----:R-:W-:Y:S05]  /*6fd0*/  HMMA.16816.F32.BF16 R4, R208, R212.reuse, R4 ;  /* 0x000000d4d004723c */ /* 0x082fea0000041804 */
[----:B------:R-:W-:Y:S03]  /*6fe0*/  @P6 IMAD.IADD R0, R3, 0x1, R0 ;  /* 0x0000000103006824 */ /* 0x000fe600078e0200 */
[C---:B------:R-:W-:Y:S04]  /*6ff0*/  HMMA.16816.F32.BF16 R8, R216.reuse, R212, R8 ;  /* 0x000000d4d808723c */ /* 0x040fe80000041808 */
[----:B------:R-:W-:Y:S02]  /*7000*/  @P6 SHF.L.U64.HI R3, R2, 0x1, R0 ;  /* 0x0000000102036819 */ /* 0x000fe40000010200 */
[----:B------:R-:W-:Y:S02]  /*7010*/  @P6 SHF.L.U64.HI R0, R220, 0x5, R221 ;  /* 0x00000005dc006819 */ /* 0x000fe400000102dd */
[-C--:B------:R-:W-:Y:S08]  /*7020*/  HMMA.16816.F32.BF16 R12, R216, R214.reuse, R12 ;  /* 0x000000d6d80c723c */ /* 0x080ff0000004180c */
[C---:B------:R-:W-:Y:S01]  /*7030*/  HMMA.16816.F32.BF16 R16, R208.reuse, R214, R16 ;  /* 0x000000d6d010723c */ /* 0x040fe20000041810 */
[----:B------:R-:W-:Y:S07]  /*7040*/  LDSM.16.M88.4 R212, [R229+0x1000] ;  /* 0x00100000e5d4783b */ /* 0x000fee0000000200 */
[-C--:B------:R-:W-:Y:S08]  /*7050*/  HMMA.16816.F32.BF16 R20, R208, R196.reuse, R20 ;  /* 0x000000c4d014723c */ /* 0x080ff00000041814 */
[C---:B------:R-:W-:Y:S08]  /*7060*/  HMMA.16816.F32.BF16 R24, R216.reuse, R196, R24 ;  /* 0x000000c4d818723c */ /* 0x040ff00000041818 */
[-C--:B------:R-:W-:Y:S08]  /*7070*/  HMMA.16816.F32.BF16 R28, R216, R198.reuse, R28 ;  /* 0x000000c6d81c723c */ /* 0x080ff0000004181c */
[C---:B------:R-:W-:Y:S01]  /*7080*/  HMMA.16816.F32.BF16 R32, R208.reuse, R198, R32 ;  /* 0x000000c6d020723c */ /* 0x040fe20000041820 */
[----:B------:R-:W1:Y:S07]  /*7090*/  LDSM.16.M88.4 R196, [R229+0x800] ;  /* 0x00080000e5c4783b */ /* 0x000e6e0000000200 */
[-C--:B--2---:R-:W-:Y:S08]  /*70a0*/  HMMA.16816.F32.BF16 R36, R208, R204.reuse, R36 ;  /* 0x000000ccd024723c */ /* 0x084ff00000041824 */
[C---:B------:R-:W-:Y:S08]  /*70b0*/  HMMA.16816.F32.BF16 R40, R216.reuse, R204, R40 ;  /* 0x000000ccd828723c */ /* 0x040ff00000041828 */
[-C--:B------:R-:W-:Y:S01]  /*70c0*/  HMMA.16816.F32.BF16 R44, R216, R206.reuse, R44 ;  /* 0x000000ced82c723c */ /* 0x080fe2000004182c */
[----:B------:R-:W-:Y:S07]  /*70d0*/  LDSM.16.M88.4 R216, [R231+0xc100] ;  /* 0x00c10000e7d8783b */ /* 0x000fee0000000200 */
[----:B------:R-:W-:Y:S01]  /*70e0*/  HMMA.16816.F32.BF16 R48, R208, R206, R48 ;  /* 0x000000ced030723c */ /* 0x000fe20000041830 */
[----:B------:R-:W-:Y:S05]  /*70f0*/  LDSM.16.M88.4 R204, [R231+0xa100] ;  /* 0x00a10000e7cc783b */ /* 0x000fea0000000200 */
[----:B------:R-:W2:Y:S02]  /*7100*/  LDSM.16.M88.4 R208, [R224+0x4900] ;  /* 0x00490000e0d0783b */ /* 0x000ea40000000200 */
[-C--:B---3--:R-:W-:Y:S08]  /*7110*/  HMMA.16816.F32.BF16 R4, R172, R192.reuse, R4 ;  /* 0x000000c0ac04723c */ /* 0x088ff00000041804 */
[C---:B------:R-:W-:Y:S08]  /*7120*/  HMMA.16816.F32.BF16 R8, R200.reuse, R192, R8 ;  /* 0x000000c0c808723c */ /* 0x040ff00000041808 */
        /* <DEDUP_REMOVED lines=13> */
[----:B------:R-:W1:Y:S05]  /*7200*/  LDSM.16.M88.4 R172, [R224+0x5900] ;  /* 0x00590000e0ac783b */ /* 0x000e6a0000000200 */
[----:B------:R-:W4:Y:S02]  /*7210*/  LDSM.16.M88.4 R212, [R233+0xc100] ;  /* 0x00c10000e9d4783b */ /* 0x000f240000000200 */
[-C--:B--2---:R-:W-:Y:S08]  /*7220*/  HMMA.16816.F32.BF16 R4, R204, R208.reuse, R4 ;  /* 0x000000d0cc04723c */ /* 0x084ff00000041804 */
[C---:B------:R-:W-:Y:S08]  /*7230*/  HMMA.16816.F32.BF16 R8, R216.reuse, R208, R8 ;  /* 0x000000d0d808723c */ /* 0x040ff00000041808 */
[-C--:B------:R-:W-:Y:S08]  /*7240*/  HMMA.16816.F32.BF16 R12, R216, R210.reuse, R12 ;  /* 0x000000d2d80c723c */ /* 0x080ff0000004180c */
[C---:B------:R-:W-:Y:S01]  /*7250*/  HMMA.16816.F32.BF16 R16, R204.reuse, R210, R16 ;  /* 0x000000d2cc10723c */ /* 0x040fe20000041810 */
[----:B------:R-:W2:Y:S07]  /*7260*/  LDSM.16.M88.4 R208, [R238] ;  /* 0x00000000eed0783b */ /* 0x000eae0000000200 */
[-C--:B---3--:R-:W-:Y:S08]  /*7270*/  HMMA.16816.F32.BF16 R20, R204, R192.reuse, R20 ;  /* 0x000000c0cc14723c */ /* 0x088ff00000041814 */
[C---:B------:R-:W-:Y:S08]  /*7280*/  HMMA.16816.F32.BF16 R24, R216.reuse, R192, R24 ;  /* 0x000000c0d818723c */ /* 0x040ff00000041818 */
[-C--:B------:R-:W-:Y:S08]  /*7290*/  HMMA.16816.F32.BF16 R28, R216, R194.reuse, R28 ;  /* 0x000000c2d81c723c */ /* 0x080ff0000004181c */
[C---:B------:R-:W-:Y:S01]  /*72a0*/  HMMA.16816.F32.BF16 R32, R204.reuse, R194, R32 ;  /* 0x000000c2cc20723c */ /* 0x040fe20000041820 */
[----:B------:R-:W3:Y:S07]  /*72b0*/  LDSM.16.M88.4 R192, [R237] ;  /* 0x00000000edc0783b */ /* 0x000eee0000000200 */
[-C--:B-1----:R-:W-:Y:S08]  /*72c0*/  HMMA.16816.F32.BF16 R36, R204, R172.reuse, R36 ;  /* 0x000000accc24723c */ /* 0x082ff00000041824 */
[C---:B------:R-:W-:Y:S08]  /*72d0*/  HMMA.16816.F32.BF16 R40, R216.reuse, R172, R40 ;  /* 0x000000acd828723c */ /* 0x040ff00000041828 */
[-C--:B------:R-:W-:Y:S01]  /*72e0*/  HMMA.16816.F32.BF16 R44, R216, R174.reuse, R44 ;  /* 0x000000aed82c723c */ /* 0x080fe2000004182c */
[----:B------:R-:W-:Y:S07]  /*72f0*/  LDSM.16.M88.4 R216, [R236+0xc100] ;  /* 0x00c10000ecd8783b */ /* 0x000fee0000000200 */
[----:B------:R-:W-:Y:S01]  /*7300*/  HMMA.16816.F32.BF16 R48, R204, R174, R48 ;  /* 0x000000aecc30723c */ /* 0x000fe20000041830 */
[----:B------:R-:W-:Y:S05]  /*7310*/  LDSM.16.M88.4 R172, [R232+0xa100] ;  /* 0x00a10000e8ac783b */ /* 0x000fea0000000200 */
[----:B------:R-:W-:Y:S02]  /*7320*/  LDSM.16.M88.4 R204, [R232+0xc100] ;  /* 0x00c10000e8cc783b */ /* 0x000fe40000000200 */
[-C--:B------:R-:W-:Y:S08]  /*7330*/  HMMA.16816.F32.BF16 R4, R196, R200.reuse, R4 ;  /* 0x000000c8c404723c */ /* 0x080ff00000041804 */
[C---:B----4-:R-:W-:Y:S08]  /*7340*/  HMMA.16816.F32.BF16 R8, R212.reuse, R200, R8 ;  /* 0x000000c8d408723c */ /* 0x050ff00000041808 */
[-C--:B------:R-:W-:Y:S08]  /*7350*/  HMMA.16816.F32.BF16 R12, R212, R202.reuse, R12 ;  /* 0x000000cad40c723c */ /* 0x080ff0000004180c */
[C---:B------:R-:W-:Y:S01]  /*7360*/  HMMA.16816.F32.BF16 R16, R196.reuse, R202, R16 ;  /* 0x000000cac410723c */ /* 0x040fe20000041810 */
[----:B------:R-:W1:Y:S07]  /*7370*/  LDSM.16.M88.4 R200, [R230+0x4900] ;  /* 0x00490000e6c8783b */ /* 0x000e6e0000000200 */
[-C--:B--2---:R-:W-:Y:S08]  /*7380*/  HMMA.16816.F32.BF16 R20, R196, R208.reuse, R20 ;  /* 0x000000d0c414723c */ /* 0x084ff00000041814 */
[C---:B------:R-:W-:Y:S08]  /*7390*/  HMMA.16816.F32.BF16 R24, R212.reuse, R208, R24 ;  /* 0x000000d0d418723c */ /* 0x040ff00000041818 */
[-C--:B------:R-:W-:Y:S08]  /*73a0*/  HMMA.16816.F32.BF16 R28, R212, R210.reuse, R28 ;  /* 0x000000d2d41c723c */ /* 0x080ff0000004181c */
[C---:B------:R-:W-:Y:S01]  /*73b0*/  HMMA.16816.F32.BF16 R32, R196.reuse, R210, R32 ;  /* 0x000000d2c420723c */ /* 0x040fe20000041820 */
[----:B------:R-:W2:Y:S07]  /*73c0*/  LDSM.16.M88.4 R208, [R230+0x5100] ;  /* 0x00510000e6d0783b */ /* 0x000eae0000000200 */
[-C--:B---3--:R-:W-:Y:S08]  /*73d0*/  HMMA.16816.F32.BF16 R36, R196, R192.reuse, R36 ;  /* 0x000000c0c424723c */ /* 0x088ff00000041824 */
[C---:B------:R-:W-:Y:S08]  /*73e0*/  HMMA.16816.F32.BF16 R40, R212.reuse, R192, R40 ;  /* 0x000000c0d428723c */ /* 0x040ff00000041828 */
[-C--:B------:R-:W-:Y:S01]  /*73f0*/  HMMA.16816.F32.BF16 R44, R212, R194.reuse, R44 ;  /* 0x000000c2d42c723c */ /* 0x080fe2000004182c */
[----:B------:R-:W3:Y:S07]  /*7400*/  LDSM.16.M88.4 R212, [R230+0x5900] ;  /* 0x00590000e6d4783b */ /* 0x000eee0000000200 */
[----:B------:R-:W-:Y:S01]  /*7410*/  HMMA.16816.F32.BF16 R48, R196, R194, R48 ;  /* 0x000000c2c430723c */ /* 0x000fe20000041830 */
[----:B------:R-:W-:Y:S05]  /*7420*/  LDSM.16.M88.4 R192, [R234+0xa100] ;  /* 0x00a10000eac0783b */ /* 0x000fea0000000200 */
[----:B------:R-:W4:Y:S02]  /*7430*/  LDSM.16.M88.4 R196, [R229+0x1800] ;  /* 0x00180000e5c4783b */ /* 0x000f240000000200 */
[-C--:B-1----:R-:W-:Y:S08]  /*7440*/  HMMA.16816.F32.BF16 R4, R172, R200.reuse, R4 ;  /* 0x000000c8ac04723c */ /* 0x082ff00000041804 */
        /* <DEDUP_REMOVED lines=8> */
[----:B------:R-:W2:Y:S07]  /*74d0*/  LDL R210, [R1+0x8] ;  /* 0x0000080001d27983 */ /* 0x000eae0000100800 */
[-C--:B---3--:R-:W-:Y:S08]  /*74e0*/  HMMA.16816.F32.BF16 R36, R172, R212.reuse, R36 ;  /* 0x000000d4ac24723c */ /* 0x088ff00000041824 */
[C---:B------:R-:W-:Y:S08]  /*74f0*/  HMMA.16816.F32.BF16 R40, R204.reuse, R212, R40 ;  /* 0x000000d4cc28723c */ /* 0x040ff00000041828 */
[-C--:B------:R-:W-:Y:S08]  /*7500*/  HMMA.16816.F32.BF16 R44, R204, R214.reuse, R44 ;  /* 0x000000d6cc2c723c */ /* 0x080ff0000004182c */
[----:B------:R-:W-:Y:S01]  /*7510*/  HMMA.16816.F32.BF16 R48, R172, R214, R48 ;  /* 0x000000d6ac30723c */ /* 0x000fe20000041830 */
[----:B------:R-:W3:Y:S01]  /*7520*/  LDSM.16.M88.4 R172, [R229+0x2800] ;  /* 0x00280000e5ac783b */ /* 0x000ee20000000200 */
[----:B------:R-:W-:Y:S04]  /*7530*/  DEPBAR.LE SB0, 0x0 ;  /* 0x000080000000791a */ /* 0x000fe80000000000 */
[----:B------:R-:W-:Y:S02]  /*7540*/  BAR.SYNC.DEFER_BLOCKING 0x0 ;  /* 0x0000000000007b1d */ /* 0x000fe40000010000 */
[-C--:B----4-:R-:W-:Y:S08]  /*7550*/  HMMA.16816.F32.BF16 R4, R192, R196.reuse, R4 ;  /* 0x000000c4c004723c */ /* 0x090ff00000041804 */
[C---:B------:R-:W-:Y:S07]  /*7560*/  HMMA.16816.F32.BF16 R8, R216.reuse, R196, R8 ;  /* 0x000000c4d808723c */ /* 0x040fee0000041808 */
[C---:B------:R-:W-:Y:S01]  /*7570*/  @P6 IADD3 R196, P5, R168.reuse, 0x80, RZ ;  /* 0x00000080a8c46810 */ /* 0x040fe20007fbe0ff */
[-C--:B------:R-:W-:Y:S04]  /*7580*/  HMMA.16816.F32.BF16 R12, R216, R198.reuse, R12 ;  /* 0x000000c6d80c723c */ /* 0x080fe8000004180c */
[----:B------:R-:W-:Y:S02]  /*7590*/  @P6 IADD3 R168, P1, R168, c[0x0][0x1c8], RZ ;  /* 0x00007200a8a86a10 */ /* 0x000fe40007f3e0ff */
[----:B------:R-:W-:Y:S02]  /*75a0*/  @P6 IADD3 R196, P2, R196, c[0x0][0x1c8], RZ ;  /* 0x00007200c4c46a10 */ /* 0x000fe40007f5e0ff */
[C---:B------:R-:W-:Y:S04]  /*75b0*/  HMMA.16816.F32.BF16 R16, R192.reuse, R198, R16 ;  /* 0x000000c6c010723c */ /* 0x040fe80000041810 */
[----:B------:R-:W-:Y:S02]  /*75c0*/  @P6 IADD3.X R169, R3, c[0x0][0x1cc], RZ, P1, !PT ;  /* 0x0000730003a96a10 */ /* 0x000fe40000ffe4ff */
[-C--:B------:R-:W-:Y:S02]  /*75d0*/  @P6 IADD3 R2, P1, R168, R165.reuse, RZ ;  /* 0x000000a5a8026210 */ /* 0x080fe40007f3e0ff */
[-C--:B-1----:R-:W-:Y:S04]  /*75e0*/  HMMA.16816.F32.BF16 R20, R192, R200.reuse, R20 ;  /* 0x000000c8c014723c */ /* 0x082fe80000041814 */
[----:B------:R-:W-:Y:S01]  /*75f0*/  @P6 IADD3.X R197, RZ, c[0x0][0x1cc], R3, P2, P5 ;  /* 0x00007300ffc56a10 */ /* 0x000fe200017ea403 */
[--C-:B------:R-:W-:Y:S03]  /*7600*/  @P6 IMAD.X R3, R169, 0x1, R0.reuse, P1 ;  /* 0x00000001a9036824 */ /* 0x100fe600008e0600 */
[C---:B------:R-:W-:Y:S08]  /*7610*/  HMMA.16816.F32.BF16 R24, R216.reuse, R200, R24 ;  /* 0x000000c8d818723c */ /* 0x040ff00000041818 */
[-C--:B------:R-:W-:Y:S01]  /*7620*/  HMMA.16816.F32.BF16 R28, R216, R202.reuse, R28 ;  /* 0x000000cad81c723c */ /* 0x080fe2000004181c */
[----:B------:R-:W-:Y:S01]  /*7630*/  @!PT LDS RZ, [RZ] ;  /* 0x00000000fffff984 */ /* 0x000fe20000000800 */
[----:B------:R-:W-:Y:S01]  /*7640*/  @!PT LDS RZ, [RZ] ;  /* 0x00000000fffff984 */ /* 0x000fe20000000800 */
[----:B------:R-:W-:Y:S01]  /*7650*/  @!PT LDS RZ, [RZ] ;  /* 0x00000000fffff984 */ /* 0x000fe20000000800 */
[----:B------:R1:W-:Y:S05]  /*7660*/  @P6 LDGSTS.E.BYPASS.LTC128B.128 [R243+0x3100], [R168.64], !P4 ;  /* 0x03100000a8f36fae */ /* 0x0003ea000e101d4e */
[----:B------:R4:W-:Y:S02]  /*7670*/  @P6 LDGSTS.E.BYPASS.LTC128B.128 [R243+0x4900], [R196.64], !P3 ;  /* 0x04900000c4f36fae */ /* 0x0009e4000d901d4e */
[C---:B------:R-:W-:Y:S03]  /*7680*/  HMMA.16816.F32.BF16 R32, R192.reuse, R202, R32 ;  /* 0x000000cac020723c */ /* 0x040fe60000041820 */
[----:B------:R1:W-:Y:S05]  /*7690*/  @P6 LDGSTS.E.BYPASS.LTC128B.128 [R243+0x3900], [R2.64], !P4 ;  /* 0x0390000002f36fae */ /* 0x0003ea000e101d4e */
[-C--:B---3--:R-:W-:Y:S01]  /*76a0*/  HMMA.16816.F32.BF16 R36, R192, R172.reuse, R36 ;  /* 0x000000acc024723c */ /* 0x088fe20000041824 */
[----:B------:R3:W-:Y:S07]  /*76b0*/  @P6 LDGSTS.E.BYPASS.LTC128B.128 [R243+0x5100], [R2.64+0x80], !P3 ;  /* 0x0510008002f36fae */ /* 0x0007ee000d901d4e */
[C---:B------:R-:W-:Y:S01]  /*76c0*/  HMMA.16816.F32.BF16 R40, R216.reuse, R172, R40 ;  /* 0x000000acd828723c */ /* 0x040fe20000041828 */
[----:B------:R4:W2:Y:S07]  /*76d0*/  LDL R173, [R1+0x28] ;  /* 0x0000280001ad7983 */ /* 0x0008ae0000100800 */
[-C--:B------:R-:W-:Y:S08]  /*76e0*/  HMMA.16816.F32.BF16 R44, R216, R174.reuse, R44 ;  /* 0x000000aed82c723c */ /* 0x080ff0000004182c */
[----:B------:R-:W-:Y:S04]  /*76f0*/  HMMA.16816.F32.BF16 R48, R192, R174, R48 ;  /* 0x000000aec030723c */ /* 0x000fe80000041830 */
[----:B--2---:R-:W-:Y:S01]  /*7700*/  @P0 IMAD.MOV.U32 R173, RZ, RZ, R167 ;  /* 0x000000ffffad0224 */ /* 0x004fe200078e00a7 */
[----:B-1----:R-:W-:Y:S04]  /*7710*/  @P6 IADD3 R168, P0, R2, R165, RZ ;  /* 0x000000a502a86210 */ /* 0x002fe80007f1e0ff */
[----:B------:R-:W1:Y:S03]  /*7720*/  SHFL.IDX PT, R165, R173, RZ, 0x1c1f ;  /* 0x001c1fffada57589 */ /* 0x000e6600000e0000 */
[----:B------:R-:W-:Y:S01]  /*7730*/  @P6 IMAD.X R169, R3, 0x1, R0, P0 ;  /* 0x0000000103a96824 */ /* 0x000fe200000e0600 */
[----:B------:R-:W-:Y:S01]  /*7740*/  PLOP3.LUT P0, PT, PT, PT, UP2, 0x40, 0x0 ;  /* 0x000000000000781c */ /* 0x000fe20003f0e828 */
[----:B---3--:R-:W-:Y:S03]  /*7750*/  IMAD R3, R242, -0x30, RZ ;  /* 0xffffffd0f2037824 */ /* 0x008fe600078e02ff */
[----:B------:R2:W-:Y:S02]  /*7760*/  @P6 LDGSTS.E.BYPASS.LTC128B.128 [R243+0x4100], [R168.64], !P4 ;  /* 0x04100000a8f36fae */ /* 0x0005e4000e101d4e */
[----:B------:R-:W-:Y:S03]  /*7770*/  IADD3 R175, -R210, 0x1, R3 ;  /* 0x00000001d2af7810 */ /* 0x000fe60007ffe103 */
[----:B------:R2:W-:Y:S01]  /*7780*/  @P6 LDGSTS.E.BYPASS.LTC128B.128 [R243+0x5900], [R168.64+0x80], !P3 ;  /* 0x05900080a8f36fae */ /* 0x0005e2000d901d4e */
[----:B------:R-:W-:Y:S04]  /*7790*/  IADD3 R175, R175, c[0x0][0x1d0], RZ ;  /* 0x00007400afaf7a10 */ /* 0x000fe80007ffe0ff */
[----:B------:R-:W-:Y:S01]  /*77a0*/  IADD3 R175, R175, -c[0x0][0x168], RZ ;  /* 0x80005a00afaf7a10 */ /* 0x000fe20007ffe0ff */
[----:B------:R-:W0:Y:S03]  /*77b0*/  LDGDEPBAR ;  /* 0x00000000000079af */ /* 0x000e260000000000 */
[C---:B------:R-:W-:Y:S02]  /*77c0*/  IADD3 R174, R175.reuse, c[0x0][0x328], RZ ;  /* 0x0000ca00afae7a10 */ /* 0x040fe40007ffe0ff */
[----:B------:R-:W-:Y:S05]  /*77d0*/  IADD3 R175, R175, UR6, RZ ;  /* 0x00000006afaf7c10 */ /* 0x000fea000fffe0ff */
[----:B-1----:R-:W-:Y:S02]  /*77e0*/  IMAD.IADD R0, R165, 0x1, R175 ;  /* 0x00000001a5007824 */ /* 0x002fe400078e02af */
[----:B--2---:R-:W-:Y:S01]  /*77f0*/  IMAD.IADD R169, R174, 0x1, R165 ;  /* 0x00000001aea97824 */ /* 0x004fe200078e02a5 */
[----:B------:R-:W-:-:S05]  /*7800*/  @P0 BRA `(.L_x_1806) ;  /* 0x0000019000000947 */ /* 0x000fca0003800000 */
[----:B----4-:R-:W-:Y:S01]  /*7810*/  IADD3 R2, R165, c[0x0][0x1d0], RZ ;  /* 0x00007400a5027a10 */ /* 0x010fe20007ffe0ff */
        /* <DEDUP_REMOVED lines=13> */
.L_x_1808:
[----:B------:R-:W-:Y:S04]  /*78f0*/  MOV R165, c[0x0][0x32c] ;  /* 0x0000cb0000a57a02 */ /* 0x000fe80000000f00 */
[----:B------:R-:W-:Y:S11]  /*7900*/  ISETP.NE.AND P0, PT, R165, 0x1, PT ;  /* 0x00000001a500780c */ /* 0x000ff60003f05270 */
[----:B------:R-:W-:Y:S02]  /*7910*/  @!UPT UIADD3 URZ, URZ, URZ, URZ ;  /* 0x0000003f3f3ff290 */ /* 0x000fe4000fffe03f */
[----:B------:R-:W-:Y:S05]  /*7920*/  @P0 IMAD.HI.U32 R165, R2, c[0x0][0x330], RZ ;  /* 0x0000cc0002a50a27 */ /* 0x000fea00078e00ff */
[----:B------:R-:W-:Y:S02]  /*7930*/  @P0 SHF.R.U32.HI R2, RZ, c[0x0][0x334], R165 ;  /* 0x0000cd00ff020a19 */ /* 0x000fe400000116a5 */
.L_x_1809:
[----:B------:R-:W-:Y:S05]  /*7940*/  BSYNC B0 ;  /* 0x0000000000007941 */ /* 0x000fea0003800000 */
.L_x_1807:
[----:B------:R-:W-:Y:S04]  /*7950*/  IMAD.IADD R165, R3, 0x1, -R210 ;  /* 0x0000000103a57824 */ /* 0x000fe800078e0ad2 */
[----:B------:R-:W-:Y:S05]  /*7960*/  IMAD R2, R2, c[0x0][0x32c], R165 ;  /* 0x0000cb0002027a24 */ /* 0x000fea00078e02a5 */
[----:B------:R-:W-:Y:S02]  /*7970*/  IADD3 R165, R2, c[0x0][0x32c], RZ ;  /* 0x0000cb0002a57a10 */ /* 0x000fe40007ffe0ff */
[----:B------:R-:W-:Y:S02]  /*7980*/  IMNMX R0, R0, R2, !PT ;  /* 0x0000000200007217 */ /* 0x000fe40007800200 */
[----:B------:R-:W-:Y:S02]  /*7990*/  IMNMX R169, R169, R165, PT ;  /* 0x000000a5a9a97217 */ /* 0x000fe40003800200 */
.L_x_1806:
[----:B----4-:R-:W-:Y:S01]  /*79a0*/  PLOP3.LUT P0, PT, PT, PT, UP2, 0x40, 0x0 ;  /* 0x000000000000781c */ /* 0x010fe20003f0e828 */
[----:B------:R-:W1:Y:S02]  /*79b0*/  SHFL.IDX PT, R165, R173, 0x1, 0x1c1f ;  /* 0x003c1f00ada57f89 */ /* 0x000e6400000e0000 */
[----:B-1----:R-:W-:Y:S01]  /*79c0*/  IADD3 R2, R175, R165, RZ ;  /* 0x000000a5af027210 */ /* 0x002fe20007ffe0ff */
[----:B------:R-:W-:Y:S09]  /*79d0*/  IMAD.IADD R168, R174, 0x1, R165 ;  /* 0x00000001aea87824 */ /* 0x000ff200078e02a5 */
        /* <DEDUP_REMOVED lines=15> */
.L_x_1812:
[----:B------:R-:W-:Y:S04]  /*7ad0*/  MOV R167, c[0x0][0x32c] ;  /* 0x0000cb0000a77a02 */ /* 0x000fe80000000f00 */
[----:B------:R-:W-:Y:S11]  /*7ae0*/  ISETP.NE.AND P0, PT, R167, 0x1, PT ;  /* 0x00000001a700780c */ /* 0x000ff60003f05270 */
[----:B------:R-:W-:Y:S02]  /*7af0*/  @!UPT UIADD3 URZ, URZ, URZ, URZ ;  /* 0x0000003f3f3ff290 */ /* 0x000fe4000fffe03f */
[----:B------:R-:W-:Y:S05]  /*7b00*/  @P0 IMAD.HI.U32 R167, R165, c[0x0][0x330], RZ ;  /* 0x0000cc00a5a70a27 */ /* 0x000fea00078e00ff */
[----:B------:R-:W-:Y:S02]  /*7b10*/  @P0 SHF.R.U32.HI R165, RZ, c[0x0][0x334], R167 ;  /* 0x0000cd00ffa50a19 */ /* 0x000fe400000116a7 */
.L_x_1813:
[----:B------:R-:W-:Y:S05]  /*7b20*/  BSYNC B0 ;  /* 0x0000000000007941 */ /* 0x000fea0003800000 */
.L_x_1811:
[----:B------:R-:W-:Y:S04]  /*7b30*/  IMAD.IADD R167, R3, 0x1, -R210 ;  /* 0x0000000103a77824 */ /* 0x000fe800078e0ad2 */
[----:B------:R-:W-:Y:S05]  /*7b40*/  IMAD R165, R165, c[0x0][0x32c], R167 ;  /* 0x0000cb00a5a57a24 */ /* 0x000fea00078e02a7 */
[----:B------:R-:W-:Y:S02]  /*7b50*/  IADD3 R167, R165, c[0x0][0x32c], RZ ;  /* 0x0000cb00a5a77a10 */ /* 0x000fe40007ffe0ff */
[----:B------:R-:W-:Y:S02]  /*7b60*/  IMNMX R2, R2, R165, !PT ;  /* 0x000000a502027217 */ /* 0x000fe40007800200 */
[----:B------:R-:W-:Y:S02]  /*7b70*/  IMNMX R168, R168, R167, PT ;  /* 0x000000a7a8a87217 */ /* 0x000fe40003800200 */
.L_x_1810:
[----:B------:R-:W-:Y:S01]  /*7b80*/  PLOP3.LUT P0, PT, PT, PT, UP2, 0x40, 0x0 ;  /* 0x000000000000781c */ /* 0x000fe20003f0e828 */
        /* <DEDUP_REMOVED lines=18> */
.L_x_1816:
[----:B------:R-:W-:Y:S04]  /*7cb0*/  MOV R192, c[0x0][0x32c] ;  /* 0x0000cb0000c07a02 */ /* 0x000fe80000000f00 */
[----:B------:R-:W-:Y:S11]  /*7cc0*/  ISETP.NE.AND P0, PT, R192, 0x1, PT ;  /* 0x00000001c000780c */ /* 0x000ff60003f05270 */
[----:B------:R-:W-:Y:S02]  /*7cd0*/  @!UPT UIADD3 URZ, URZ, URZ, URZ ;  /* 0x0000003f3f3ff290 */ /* 0x000fe4000fffe03f */
[----:B------:R-:W-:Y:S05]  /*7ce0*/  @P0 IMAD.HI.U32 R192, R172, c[0x0][0x330], RZ ;  /* 0x0000cc00acc00a27 */ /* 0x000fea00078e00ff */
[----:B------:R-:W-:Y:S02]  /*7cf0*/  @P0 SHF.R.U32.HI R172, RZ, c[0x0][0x334], R192 ;  /* 0x0000cd00ffac0a19 */ /* 0x000fe400000116c0 */
.L_x_1817:
[----:B------:R-:W-:Y:S05]  /*7d00*/  BSYNC B0 ;  /* 0x0000000000007941 */ /* 0x000fea0003800000 */
.L_x_1815:
[----:B------:R-:W-:Y:S04]  /*7d10*/  IMAD.IADD R192, R3, 0x1, -R210 ;  /* 0x0000000103c07824 */ /* 0x000fe800078e0ad2 */
[----:B------:R-:W-:Y:S05]  /*7d20*/  IMAD R172, R172, c[0x0][0x32c], R192 ;  /* 0x0000cb00acac7a24 */ /* 0x000fea00078e02c0 */
[----:B------:R-:W-:Y:S02]  /*7d30*/  IADD3 R192, R172, c[0x0][0x32c], RZ ;  /* 0x0000cb00acc07a10 */ /* 0x000fe40007ffe0ff */
[----:B------:R-:W-:Y:S02]  /*7d40*/  IMNMX R165, R165, R172, !PT ;  /* 0x000000aca5a57217 */ /* 0x000fe40007800200 */
[----:B------:R-:W-:Y:S02]  /*7d50*/  IMNMX R167, R167, R192, PT ;  /* 0x000000c0a7a77217 */ /* 0x000fe40003800200 */
.L_x_1814:
[C---:B------:R-:W-:Y:S02]  /*7d60*/  ISETP.GE.AND P1, PT, R3.reuse, 0x9, PT ;  /* 0x000000090300780c */ /* 0x040fe40003f26270 */
[----:B------:R-:W-:Y:S02]  /*7d70*/  ISETP.GE.AND P5, PT, R3, 0xa, PT ;  /* 0x0000000a0300780c */ /* 0x000fe40003fa6270 */
[----:B------:R-:W-:Y:S02]  /*7d80*/  ISETP.GT.AND P0, PT, R0, 0x8, !P1 ;  /* 0x000000080000780c */ /* 0x000fe40004f04270 */
[----:B------:R-:W-:Y:S02]  /*7d90*/  P2R R193, PR, RZ, 0x2 ;  /* 0x00000002ffc17803 */ /* 0x000fe40000000000 */
[----:B------:R-:W-:Y:S02]  /*7da0*/  ISETP.LT.OR P0, PT, R169, 0x9, P0 ;  /* 0x00000009a900780c */ /* 0x000fe40000701670 */
[----:B------:R-:W-:Y:S02]  /*7db0*/  ISETP.GT.AND P1, PT, R2, 0x8, !P1 ;  /* 0x000000080200780c */ /* 0x000fe40004f24270 */
[----:B------:R-:W-:Y:S02]  /*7dc0*/  P2R R199, PR, RZ, 0x10 ;  /* 0x00000010ffc77803 */ /* 0x000fe40000000000 */
[----:B------:R-:W-:Y:S02]  /*7dd0*/  FSEL R194, R16, -INF , !P0 ;  /* 0xff80000010c27808 */ /* 0x000fe40004000000 */
[----:B------:R-:W-:Y:S02]  /*7de0*/  ISETP.GT.AND P0, PT, R2, 0x9, !P5 ;  /* 0x000000090200780c */ /* 0x000fe40006f04270 */
[C---:B------:R-:W-:Y:S02]  /*7df0*/  ISETP.LT.OR P1, PT, R168.reuse, 0x9, P1 ;  /* 0x00000009a800780c */ /* 0x040fe40000f21670 */
[----:B------:R-:W-:Y:S02]  /*7e00*/  ISETP.GE.AND P4, PT, R3, 0x11, PT ;  /* 0x000000110300780c */ /* 0x000fe40003f86270 */
[----:B------:R-:W-:Y:S02]  /*7e10*/  ISETP.LT.OR P0, PT, R168, 0xa, P0 ;  /* 0x0000000aa800780c */ /* 0x000fe40000701670 */
[----:B------:R-:W-:Y:S02]  /*7e20*/  FSEL R196, R18, -INF , !P1 ;  /* 0xff80000012c47808 */ /* 0x000fe40004800000 */
[----:B------:R-:W-:Y:S02]  /*7e30*/  ISETP.GT.AND P1, PT, R0, 0x10, !P4 ;  /* 0x000000100000780c */ /* 0x000fe40006724270 */
[----:B------:R-:W-:Y:S02]  /*7e40*/  P2R R198, PR, RZ, 0x8 ;  /* 0x00000008ffc67803 */ /* 0x000fe40000000000 */
[----:B------:R-:W-:Y:S02]  /*7e50*/  FSEL R197, R19, -INF , !P0 ;  /* 0xff80000013c57808 */ /* 0x000fe40004000000 */
[----:B------:R-:W-:Y:S02]  /*7e60*/  ISETP.LT.OR P0, PT, R169, 0x11, P1 ;  /* 0x00000011a900780c */ /* 0x000fe40000f01670 */
[C---:B------:R-:W-:Y:S02]  /*7e70*/  ISETP.GE.AND P3, PT, R3.reuse, 0x12, PT ;  /* 0x000000120300780c */ /* 0x040fe40003f66270 */
        /* <DEDUP_REMOVED lines=8> */
[----:B------:R-:W-:Y:S02]  /*7f00*/  ISETP.LT.OR P0, PT, R168, 0x11, P0 ;  /* 0x00000011a800780c */ /* 0x000fe40000701670 */
[----:B------:R-:W-:Y:S02]  /*7f10*/  ISETP.GT.AND P2, PT, R0, 0x9, !P5 ;  /* 0x000000090000780c */ /* 0x000fe40006f44270 */
[----:B------:R-:W-:Y:S02]  /*7f20*/  FSEL R202, R22, -INF , !P0 ;  /* 0xff80000016ca7808 */ /* 0x000fe40004000000 */
[----:B------:R-:W-:Y:S02]  /*7f30*/  ISETP.GT.AND P0, PT, R2, 0x11, !P3 ;  /* 0x000000110200780c */ /* 0x000fe40005f04270 */
[----:B------:R-:W-:Y:S02]  /*7f40*/  ISETP.LT.OR P2, PT, R169, 0xa, P2 ;  /* 0x0000000aa900780c */ /* 0x000fe40001741670 */
[----:B------:R-:W-:Y:S02]  /*7f50*/  ISETP.LT.OR P0, PT, R168, 0x12, P0 ;  /* 0x00000012a800780c */ /* 0x000fe40000701670 */
[----:B------:R-:W-:Y:S02]  /*7f60*/  FSEL R195, R17, -INF , !P2 ;  /* 0xff80000011c37808 */ /* 0x000fe40005000000 */
        /* <DEDUP_REMOVED lines=14> */
[----:B------:R-:W-:Y:S02]  /*8050*/  P2R R23, PR, RZ, 0x10 ;  /* 0x00000010ff177803 */ /* 0x000fe40000000000 */
        /* <DEDUP_REMOVED lines=14> */
[----:B------:R-:W-:Y:S02]  /*8140*/  P2R R22, PR, RZ, 0x8 ;  /* 0x00000008ff167803 */ /* 0x000fe40000000000 */
[----:B------:R-:W-:Y:S02]  /*8150*/  FSEL R218, R37, -INF , !P0 ;  /* 0xff80000025da7808 */ /* 0x000fe40004000000 */
[----:B------:R-:W-:Y:S04]  /*8160*/  ISETP.GT.AND P0, PT, R2, 0x20, !P1 ;  /* 0x000000200200780c */ /* 0x000fe80004f04270 */
[----:B------:R-:W-:Y:S04]  /*8170*/  ISETP.LT.OR P0, PT, R168, 0x21, P0 ;  /* 0x00000021a800780c */ /* 0x000fe80000701670 */
[----:B------:R-:W-:Y:S02]  /*8180*/  FSEL R219, R38, -INF , !P0 ;  /* 0xff80000026db7808 */ /* 0x000fe40004000000 */
[----:B------:R-:W-:Y:S04]  /*8190*/  ISETP.GT.AND P0, PT, R2, 0x21, !P6 ;  /* 0x000000210200780c */ /* 0x000fe80007704270 */
[----:B------:R-:W-:Y:S04]  /*81a0*/  ISETP.LT.OR P0, PT, R168, 0x22, P0 ;  /* 0x00000022a800780c */ /* 0x000fe80000701670 */
[----:B------:R-:W-:Y:S02]  /*81b0*/  FSEL R220, R39, -INF , !P0 ;  /* 0xff80000027dc7808 */ /* 0x000fe40004000000 */
[----:B------:R-:W-:Y:S04]  /*81c0*/  ISETP.GT.AND P0, PT, R0, RZ, !P3 ;  /* 0x000000ff0000720c */ /* 0x000fe80005f04270 */
[C---:B------:R-:W-:Y:S04]  /*81d0*/  ISETP.LT.OR P0, PT, R169.reuse, 0x1, P0 ;  /* 0x00000001a900780c */ /* 0x040fe80000701670 */
[----:B------:R-:W-:Y:S02]  /*81e0*/  FSEL R16, R4, -INF , !P0 ;  /* 0xff80000004107808 */ /* 0x000fe40004000000 */
[----:B------:R-:W-:Y:S01]  /*81f0*/  ISETP.GT.AND P0, PT, R0, 0x1, !P4 ;  /* 0x000000010000780c */ /* 0x000fe20006704270 */
[----:B------:R-:W1:Y:S03]  /*8200*/  SHFL.IDX PT, R4, R173, 0x3, 0x1c1f ;  /* 0x007c1f00ad047f89 */ /* 0x000e6600000e0000 */
[----:B------:R-:W-:Y:S04]  /*8210*/  ISETP.LT.OR P0, PT, R169, 0x2, P0 ;  /* 0x00000002a900780c */ /* 0x000fe80000701670 */
[----:B------:R-:W-:Y:S02]  /*8220*/  FSEL R5, R5, -INF , !P0 ;  /* 0xff80000005057808 */ /* 0x000fe40004000000 */
[----:B------:R-:W-:Y:S04]  /*8230*/  ISETP.GT.AND P0, PT, R2, 0x1, !P4 ;  /* 0x000000010200780c */ /* 0x000fe80006704270 */
[----:B------:R-:W-:Y:S04]  /*8240*/  ISETP.LT.OR P0, PT, R168, 0x2, P0 ;  /* 0x00000002a800780c */ /* 0x000fe80000701670 */
[----:B------:R-:W-:Y:S02]  /*8250*/  FSEL R19, R7, -INF , !P0 ;  /* 0xff80000007137808 */ /* 0x000fe40004000000 */
[----:B------:R-:W-:Y:S04]  /*8260*/  ISETP.GT.AND P0, PT, R2, RZ, !P3 ;  /* 0x000000ff0200720c */ /* 0x000fe80005f04270 */
        /* <DEDUP_REMOVED lines=8> */
[----:B------:R-:W-:Y:S04]  /*82f0*/  ISETP.LT.OR P2, PT, R169, 0x2a, P2 ;  /* 0x0000002aa900780c */ /* 0x000fe80001741670 */
[----:B------:R-:W-:Y:S02]  /*8300*/  FSEL R222, R49, -INF , !P2 ;  /* 0xff80000031de7808 */ /* 0x000fe40005000000 */
[----:B------:R-:W-:Y:S04]  /*8310*/  ISETP.GT.AND P2, PT, R2, 0x28, !P5 ;  /* 0x000000280200780c */ /* 0x000fe80006f44270 */
[----:B------:R-:W-:Y:S04]  /*8320*/  ISETP.LT.OR P2, PT, R168, 0x29, P2 ;  /* 0x00000029a800780c */ /* 0x000fe80001741670 */
[----:B------:R-:W-:Y:S02]  /*8330*/  FSEL R223, R50, -INF , !P2 ;  /* 0xff80000032df7808 */ /* 0x000fe40005000000 */
[----:B------:R-:W-:Y:S01]  /*8340*/  ISETP.GT.AND P2, PT, R2, 0x29, !P0 ;  /* 0x000000290200780c */ /* 0x000fe20004744270 */
[----:B------:R-:W-:Y:S03]  /*8350*/  IMAD.IADD R2, R174, 0x1, R4 ;  /* 0x00000001ae027824 */ /* 0x000fe600078e0204 */
[----:B------:R-:W-:Y:S04]  /*8360*/  ISETP.LT.OR P2, PT, R168, 0x2a, P2 ;  /* 0x0000002aa800780c */ /* 0x000fe80001741670 */
[----:B------:R-:W-:Y:S02]  /*8370*/  FSEL R246, R51, -INF , !P2 ;  /* 0xff80000033f67808 */ /* 0x000fe40005000000 */
[----:B------:R-:W-:Y:S02]  /*8380*/  ISETP.GT.AND P2, PT, R165, 0x1, !P4 ;  /* 0x00000001a500780c */ /* 0x000fe40006744270 */
[----:B------:R-:W-:Y:S02]  /*8390*/  ISETP.NE.AND P4, PT, R20, RZ, PT ;  /* 0x000000ff1400720c */ /* 0x000fe40003f85270 */
        /* <DEDUP_REMOVED lines=22> */
[----:B------:R-:W-:Y:S02]  /*8500*/  ISETP.GT.AND P2, PT, R165, 0x19, !P4 ;  /* 0x00000019a500780c */ /* 0x000fe40006744270 */
[----:B------:R-:W-:Y:S02]  /*8510*/  ISETP.NE.AND P4, PT, R199, RZ, PT ;  /* 0x000000ffc700720c */ /* 0x000fe40003f85270 */
        /* <DEDUP_REMOVED lines=11> */
[----:B------:R-:W-:Y:S02]  /*85d0*/  ISETP.GT.AND P2, PT, R165, RZ, !P3 ;  /* 0x000000ffa500720c */ /* 0x000fe40005f44270 */
[----:B------:R-:W-:Y:S02]  /*85e0*/  ISETP.NE.AND P3, PT, R198, RZ, PT ;  /* 0x000000ffc600720c */ /* 0x000fe40003f65270 */
        /* <DEDUP_REMOVED lines=22> */
.L_x_1820:
[----:B------:R-:W-:Y:S04]  /*8750*/  MOV R7, c[0x0][0x32c] ;  /* 0x0000cb0000077a02 */ /* 0x000fe80000000f00 */
[----:B------:R-:W-:Y:S11]  /*8760*/  ISETP.NE.AND P2, PT, R7, 0x1, PT ;  /* 0x000000010700780c */ /* 0x000ff60003f45270 */
[----:B------:R-:W-:Y:S02]  /*8770*/  @!UPT UIADD3 URZ, URZ, URZ, URZ ;  /* 0x0000003f3f3ff290 */ /* 0x000fe4000fffe03f */
[----:B------:R-:W-:Y:S05]  /*8780*/  @P2 IMAD.HI.U32 R7, R4, c[0x0][0x330], RZ ;  /* 0x0000cc0004072a27 */ /* 0x000fea00078e00ff */
[----:B------:R-:W-:Y:S02]  /*8790*/  @P2 SHF.R.U32.HI R4, RZ, c[0x0][0x334], R7 ;  /* 0x0000cd00ff042a19 */ /* 0x000fe40000011607 */
.L_x_1821:
[----:B------:R-:W-:Y:S05]  /*87a0*/  BSYNC B0 ;  /* 0x0000000000007941 */ /* 0x000fea0003800000 */
.L_x_1819:
[----:B------:R-:W-:Y:S04]  /*87b0*/  IMAD.IADD R3, R3, 0x1, -R210 ;  /* 0x0000000103037824 */ /* 0x000fe800078e0ad2 */
[----:B------:R-:W-:Y:S05]  /*87c0*/  IMAD R4, R4, c[0x0][0x32c], R3 ;  /* 0x0000cb0004047a24 */ /* 0x000fea00078e0203 */
[----:B------:R-:W-:Y:S02]  /*87d0*/  IADD3 R3, R4, c[0x0][0x32c], RZ ;  /* 0x0000cb0004037a10 */ /* 0x000fe40007ffe0ff */
[----:B------:R-:W-:Y:S02]  /*87e0*/  IMNMX R0, R0, R4, !PT ;  /* 0x0000000400007217 */ /* 0x000fe40007800200 */
[----:B------:R-:W-:Y:S02]  /*87f0*/  IMNMX R2, R2, R3, PT ;  /* 0x0000000302027217 */ /* 0x000fe40003800200 */
.L_x_1818:
[----:B------:R-:W-:Y:S01]  /*8800*/  FMNMX.FTZ R169, R16, R164, !PT ;  /* 0x000000a410a97209 */ /* 0x000fe20007810000 */
[----:B------:R-:W-:Y:S01]  /*8810*/  LDSM.16.MT88.4 R36, [R226+0x100] ;  /* 0x00010000e224783b */ /* 0x000fe20000004200 */
[----:B------:R-:W-:Y:S02]  /*8820*/  ISETP.NE.AND P2, PT, R22, RZ, PT ;  /* 0x000000ff1600720c */ /* 0x000fe40003f45270 */
[----:B------:R-:W-:Y:S02]  /*8830*/  FMNMX.FTZ R169, R5, R169, !PT ;  /* 0x000000a905a97209 */ /* 0x000fe40007810000 */
[----:B------:R-:W-:Y:S02]  /*8840*/  ISETP.GT.AND P2, PT, R0, RZ, !P2 ;  /* 0x000000ff0000720c */ /* 0x000fe40005744270 */
[----:B------:R-:W-:Y:S02]  /*8850*/  FMNMX.FTZ R169, R194, R169, !PT ;  /* 0x000000a9c2a97209 */ /* 0x000fe40007810000 */
[----:B------:R-:W-:Y:S02]  /*8860*/  ISETP.LT.OR P2, PT, R2, 0x1, P2 ;  /* 0x000000010200780c */ /* 0x000fe40001741670 */
[----:B------:R-:W-:Y:S02]  /*8870*/  FMNMX.FTZ R169, R195, R169, !PT ;  /* 0x000000a9c3a97209 */ /* 0x000fe40007810000 */
[----:B------:R-:W-:Y:S02]  /*8880*/  FSEL R10, R10, -INF , !P2 ;  /* 0xff8000000a0a7808 */ /* 0x000fe40005000000 */
[----:B------:R-:W-:Y:S02]  /*8890*/  FMNMX.FTZ R169, R200, R169, !PT ;  /* 0x000000a9c8a97209 */ /* 0x000fe40007810000 */
[----:B------:R-:W-:Y:S02]  /*88a0*/  ISETP.NE.AND P2, PT, R21, RZ, PT ;  /* 0x000000ff1500720c */ /* 0x000fe40003f45270 */
[----:B------:R-:W-:Y:S02]  /*88b0*/  FMNMX.FTZ R169, R201, R169, !PT ;  /* 0x000000a9c9a97209 */ /* 0x000fe40007810000 */
[----:B------:R-:W-:Y:S02]  /*88c0*/  ISETP.GT.AND P2, PT, R0, 0x1, !P2 ;  /* 0x000000010000780c */ /* 0x000fe40005744270 */
        /* <DEDUP_REMOVED lines=12> */
[----:B------:R-:W-:Y:S01]  /*8990*/  ISETP.NE.AND P2, PT, R192, RZ, PT ;  /* 0x000000ffc000720c */ /* 0x000fe20003f45270 */
[----:B------:R-:W1:Y:S01]  /*89a0*/  SHFL.BFLY PT, R7, R169, 0x2, 0x1f ;  /* 0x0c401f00a9077f89 */ /* 0x000e6200000e0000 */
        /* <DEDUP_REMOVED lines=14> */
[----:B-1----:R-:W-:Y:S02]  /*8a90*/  FMNMX.FTZ R169, R169, R7, !PT ;  /* 0x00000007a9a97209 */ /* 0x002fe40007810000 */
[----:B------:R-:W-:Y:S02]  /*8aa0*/  ISETP.GT.AND P2, PT, R0, 0x11, !P2 ;  /* 0x000000110000780c */ /* 0x000fe40005744270 */
[----:B------:R-:W-:Y:S01]  /*8ab0*/  FMNMX.FTZ R3, R208, R3, !PT ;  /* 0x00000003d0037209 */ /* 0x000fe20007810000 */
[----:B------:R-:W1:Y:S01]  /*8ac0*/  SHFL.BFLY PT, R7, R169, 0x1, 0x1f ;  /* 0x0c201f00a9077f89 */ /* 0x000e6200000e0000 */
        /* <DEDUP_REMOVED lines=14> */
[----:B------:R-:W-:Y:S02]  /*8bb0*/  ISETP.LT.OR P2, PT, R2, 0x1a, P2 ;  /* 0x0000001a0200780c */ /* 0x000fe40001741670 */
[----:B------:R-:W-:Y:S01]  /*8bc0*/  FMNMX.FTZ R3, R246, R3, !PT ;  /* 0x00000003f6037209 */ /* 0x000fe20007810000 */
[----:B------:R-:W-:Y:S01]  /*8bd0*/  FMUL.FTZ R173, R169, c[0x0][0x2d0] ;  /* 0x0000b400a9ad7a20 */ /* 0x000fe20000410000 */
[----:B------:R-:W-:Y:S02]  /*8be0*/  FSEL R198, R31, -INF , !P2 ;  /* 0xff8000001fc67808 */ /* 0x000fe40005000000 */
[----:B------:R-:W-:Y:S01]  /*8bf0*/  FSETP.NEU.FTZ.AND P2, PT, R169, -INF , PT ;  /* 0xff800000a900780b */ /* 0x000fe20003f5d000 */
[----:B------:R-:W1:Y:S01]  /*8c00*/  SHFL.BFLY PT, R168, R3, 0x2, 0x1f ;  /* 0x0c401f0003a87f89 */ /* 0x000e6200000e0000 */
[----:B------:R-:W-:Y:S02]  /*8c10*/  FMNMX.FTZ R4, R20, R4, !PT ;  /* 0x0000000414047209 */ /* 0x000fe40007810000 */
[----:B------:R-:W-:Y:S02]  /*8c20*/  FSEL R173, R173, RZ, P2 ;  /* 0x000000ffadad7208 */ /* 0x000fe40001000000 */
[----:B------:R-:W-:Y:S02]  /*8c30*/  FMNMX.FTZ R4, R12, R4, !PT ;  /* 0x000000040c047209 */ /* 0x000fe40007810000 */
[----:B------:R-:W-:Y:S01]  /*8c40*/  ISETP.GT.AND P1, PT, R0, 0x20, !P1 ;  /* 0x000000200000780c */ /* 0x000fe20004f24270 */
[--C-:B------:R-:W-:Y:S01]  /*8c50*/  FFMA.FTZ R5, R5, c[0x0][0x2d0], -R173.reuse ;  /* 0x0000b40005057a23 */ /* 0x100fe200000108ad */
[----:B------:R-:W-:Y:S01]  /*8c60*/  FMNMX.FTZ R4, R13, R4, !PT ;  /* 0x000000040d047209 */ /* 0x000fe20007810000 */
[--C-:B------:R-:W-:Y:S01]  /*8c70*/  FFMA.FTZ R16, R16, c[0x0][0x2d0], -R173.reuse ;  /* 0x0000b40010107a23 */ /* 0x100fe200000108ad */
[----:B------:R-:W-:Y:S01]  /*8c80*/  ISETP.LT.OR P1, PT, R2, 0x21, P1 ;  /* 0x000000210200780c */ /* 0x000fe20000f21670 */
[----:B------:R2:W-:Y:S01]  /*8c90*/  MUFU.EX2 R24, R5 ;  /* 0x0000000500187308 */ /* 0x0005e20000000800 */
[----:B------:R-:W-:Y:S02]  /*8ca0*/  FMNMX.FTZ R4, R206, R4, !PT ;  /* 0x00000004ce047209 */ /* 0x000fe40007810000 */
[----:B------:R-:W-:Y:S02]  /*8cb0*/  FSEL R216, R42, -INF , !P1 ;  /* 0xff8000002ad87808 */ /* 0x000fe40004800000 */
[----:B------:R-:W-:Y:S02]  /*8cc0*/  FMNMX.FTZ R4, R207, R4, !PT ;  /* 0x00000004cf047209 */ /* 0x000fe40007810000 */
[C---:B------:R-:W-:Y:S02]  /*8cd0*/  ISETP.GT.AND P6, PT, R0.reuse, 0x21, !P6 ;  /* 0x000000210000780c */ /* 0x040fe400077c4270 */
[----:B------:R-:W-:Y:S01]  /*8ce0*/  FMNMX.FTZ R4, R211, R4, !PT ;  /* 0x00000004d3047209 */ /* 0x000fe20007810000 */
[----:B------:R-:W3:Y:S01]  /*8cf0*/  MUFU.EX2 R45, R16 ;  /* 0x00000010002d7308 */ /* 0x000ee20000000800 */
[----:B------:R-:W-:Y:S02]  /*8d00*/  ISETP.GT.AND P5, PT, R0, 0x28, !P5 ;  /* 0x000000280000780c */ /* 0x000fe40006fa4270 */
        /* <DEDUP_REMOVED lines=8> */
[----:B--2---:R-:W-:Y:S01]  /*8d90*/  FMNMX.FTZ R5, R14, R4, !PT ;  /* 0x000000040e057209 */ /* 0x004fe20007810000 */
[--C-:B------:R-:W-:Y:S01]  /*8da0*/  FFMA.FTZ R4, R194, c[0x0][0x2d0], -R173.reuse ;  /* 0x0000b400c2047a23 */ /* 0x100fe200000108ad */
[----:B------:R-:W-:Y:S02]  /*8db0*/  FMNMX.FTZ R3, R248, R3, !PT ;  /* 0x00000003f8037209 */ /* 0x000fe40007810000 */
[----:B------:R-:W-:Y:S01]  /*8dc0*/  FMNMX.FTZ R5, R15, R5, !PT ;  /* 0x000000050f057209 */ /* 0x000fe20007810000 */
[----:B------:R2:W-:Y:S01]  /*8dd0*/  MUFU.EX2 R25, R4 ;  /* 0x0000000400197308 */ /* 0x0005e20000000800 */
[----:B------:R-:W-:Y:S01]  /*8de0*/  ISETP.GT.AND P0, PT, R0, 0x29, !P0 ;  /* 0x000000290000780c */ /* 0x000fe20004704270 */
[----:B------:R-:W4:Y:S01]  /*8df0*/  SHFL.BFLY PT, R9, R3, 0x2, 0x1f ;  /* 0x0c401f0003097f89 */ /* 0x000f2200000e0000 */
[C---:B------:R-:W-:Y:S02]  /*8e00*/  ISETP.LT.OR P6, PT, R2.reuse, 0x22, P6 ;  /* 0x000000220200780c */ /* 0x040fe400037c1670 */
[----:B------:R-:W-:Y:S02]  /*8e10*/  ISETP.LT.OR P5, PT, R2, 0x29, P5 ;  /* 0x000000290200780c */ /* 0x000fe40002fa1670 */
[----:B------:R-:W-:Y:S02]  /*8e20*/  FSEL R214, R43, -INF , !P6 ;  /* 0xff8000002bd67808 */ /* 0x000fe40007000000 */
[----:B------:R-:W-:Y:S02]  /*8e30*/  FSEL R215, R46, -INF , !P5 ;  /* 0xff8000002ed77808 */ /* 0x000fe40006800000 */
[----:B------:R-:W-:Y:S02]  /*8e40*/  ISETP.LT.OR P0, PT, R2, 0x2a, P0 ;  /* 0x0000002a0200780c */ /* 0x000fe40000701670 */
[----:B-1----:R-:W-:Y:S02]  /*8e50*/  FMNMX.FTZ R168, R168, R7, !PT ;  /* 0x00000007a8a87209 */ /* 0x002fe40007810000 */
[----:B------:R-:W-:Y:S02]  /*8e60*/  FSEL R172, R47, -INF , !P0 ;  /* 0xff8000002fac7808 */ /* 0x000fe40004000000 */
[C---:B------:R-:W-:Y:S01]  /*8e70*/  FSETP.NEU.FTZ.AND P1, PT, R168.reuse, -INF , PT ;  /* 0xff800000a800780b */ /* 0x040fe20003f3d000 */
[----:B------:R-:W-:Y:S01]  /*8e80*/  FMUL.FTZ R174, R168, c[0x0][0x2d0] ;  /* 0x0000b400a8ae7a20 */ /* 0x000fe20000410000 */
[----:B---3--:R-:W-:Y:S04]  /*8e90*/  F2FP.BF16.PACK_AB R192, R24, R45 ;  /* 0x0000002d18c0723e */ /* 0x008fe800000010ff */
[----:B------:R-:W-:Y:S02]  /*8ea0*/  FSEL R174, R174, RZ, P1 ;  /* 0x000000ffaeae7208 */ /* 0x000fe40000800000 */
[----:B--2---:R-:W-:Y:S01]  /*8eb0*/  FMNMX.FTZ R4, R199, R5, !PT ;  /* 0x00000005c7047209 */ /* 0x004fe20007810000 */
[----:B------:R-:W-:Y:S01]  /*8ec0*/  FFMA.FTZ R5, R195, c[0x0][0x2d0], -R173 ;  /* 0x0000b400c3057a23 */ /* 0x000fe200000108ad */
[----:B----4-:R-:W-:Y:S01]  /*8ed0*/  FMNMX.FTZ R3, R3, R9, !PT ;  /* 0x0000000903037209 */ /* 0x010fe20007810000 */
[--C-:B------:R-:W-:Y:S01]  /*8ee0*/  FFMA.FTZ R0, R19, c[0x0][0x2d0], -R174.reuse ;  /* 0x0000b40013007a23 */ /* 0x100fe200000108ae */
[----:B------:R-:W-:Y:S01]  /*8ef0*/  FMNMX.FTZ R4, R210, R4, !PT ;  /* 0x00000004d2047209 */ /* 0x000fe20007810000 */
[----:B------:R1:W2:Y:S02]  /*8f00*/  MUFU.EX2 R33, R5 ;  /* 0x0000000500217308 */ /* 0x0002a40000000800 */
[----:B------:R-:W3:Y:S08]  /*8f10*/  SHFL.BFLY PT, R167, R3, 0x1, 0x1f ;  /* 0x0c201f0003a77f89 */ /* 0x000ef000000e0000 */
[----:B------:R-:W4:Y:S01]  /*8f20*/  MUFU.EX2 R28, R0 ;  /* 0x00000000001c7308 */ /* 0x000f220000000800 */
[----:B-1----:R-:W-:Y:S01]  /*8f30*/  FMNMX.FTZ R5, R213, R4, !PT ;  /* 0x00000004d5057209 */ /* 0x002fe20007810000 */
[--C-:B------:R-:W-:Y:S01]  /*8f40*/  FFMA.FTZ R4, R6, c[0x0][0x2d0], -R174.reuse ;  /* 0x0000b40006047a23 */ /* 0x100fe200000108ae */
[----:B---3--:R-:W-:Y:S01]  /*8f50*/  FMNMX.FTZ R167, R3, R167, !PT ;  /* 0x000000a703a77209 */ /* 0x008fe20007810000 */
[--C-:B------:R-:W-:Y:S01]  /*8f60*/  FFMA.FTZ R3, R197, c[0x0][0x2d0], -R174.reuse ;  /* 0x0000b400c5037a23 */ /* 0x100fe200000108ae */
[----:B------:R-:W-:Y:S05]  /*8f70*/  FMNMX.FTZ R5, R198, R5, !PT ;  /* 0x00000005c6057209 */ /* 0x000fea0007810000 */
[----:B------:R1:W3:Y:S01]  /*8f80*/  MUFU.EX2 R44, R4 ;  /* 0x00000004002c7308 */ /* 0x0002e20000000800 */
[C---:B------:R-:W-:Y:S01]  /*8f90*/  FSETP.NEU.FTZ.AND P0, PT, R167.reuse, -INF , PT ;  /* 0xff800000a700780b */ /* 0x040fe20003f1d000 */
[----:B------:R-:W-:Y:S01]  /*8fa0*/  FMUL.FTZ R175, R167, c[0x0][0x2d0] ;  /* 0x0000b400a7af7a20 */ /* 0x000fe20000410000 */
[----:B--2---:R-:W-:Y:S02]  /*8fb0*/  F2FP.BF16.PACK_AB R194, R33, R25 ;  /* 0x0000001921c2723e */ /* 0x004fe400000010ff */
[----:B----4-:R-:W-:Y:S02]  /*8fc0*/  MOV R197, R28 ;  /* 0x0000001c00c57202 */ /* 0x010fe40000000f00 */
[----:B------:R-:W-:Y:S05]  /*8fd0*/  FSEL R175, R175, RZ, P0 ;  /* 0x000000ffafaf7208 */ /* 0x000fea0000000000 */
[--C-:B------:R-:W-:Y:S04]  /*8fe0*/  FFMA.FTZ R8, R8, c[0x0][0x2d0], -R175.reuse ;  /* 0x0000b40008087a23 */ /* 0x100fe800000108af */
[----:B------:R-:W-:Y:S01]  /*8ff0*/  MUFU.EX2 R42, R8 ;  /* 0x00000008002a7308 */ /* 0x000fe20000000800 */
[----:B-1----:R-:W-:Y:S09]  /*9000*/  FMNMX.FTZ R4, R216, R5, !PT ;  /* 0x00000005d8047209 */ /* 0x002ff20007810000 */
[----:B------:R1:W-:Y:S01]  /*9010*/  MUFU.EX2 R5, R3 ;  /* 0x0000000300057308 */ /* 0x0003e20000000800 */
[----:B---3--:R-:W-:Y:S02]  /*9020*/  F2FP.BF16.PACK_AB R193, R197, R44 ;  /* 0x0000002cc5c1723e */ /* 0x008fe400000010ff */
[----:B------:R-:W-:Y:S01]  /*9030*/  FMNMX.FTZ R2, R214, R4, !PT ;  /* 0x00000004d6027209 */ /* 0x000fe20007810000 */
[--C-:B------:R-:W-:Y:S03]  /*9040*/  FFMA.FTZ R4, R12, c[0x0][0x2d0], -R175.reuse ;  /* 0x0000b4000c047a23 */ /* 0x100fe600000108af */
[----:B------:R-:W-:Y:S01]  /*9050*/  FMNMX.FTZ R0, R215, R2, !PT ;  /* 0x00000002d7007209 */ /* 0x000fe20007810000 */
[----:B------:R-:W-:Y:S02]  /*9060*/  FFMA.FTZ R2, R196, c[0x0][0x2d0], -R174 ;  /* 0x0000b400c4027a23 */ /* 0x000fe400000108ae */
[----:B------:R-:W-:Y:S01]  /*9070*/  MUFU.EX2 R6, R4 ;  /* 0x0000000400067308 */ /* 0x000fe20000000800 */
[----:B------:R-:W-:Y:S09]  /*9080*/  FMNMX.FTZ R0, R172, R0, !PT ;  /* 0x00000000ac007209 */ /* 0x000ff20007810000 */
[----:B------:R2:W-:Y:S01]  /*9090*/  MUFU.EX2 R196, R2 ;  /* 0x0000000200c47308 */ /* 0x0005e20000000800 */
[--C-:B-1----:R-:W-:Y:S02]  /*90a0*/  FFMA.FTZ R3, R20, c[0x0][0x2d0], -R175.reuse ;  /* 0x0000b40014037a23 */ /* 0x102fe400000108af */
[----:B------:R-:W-:Y:S07]  /*90b0*/  LDSM.16.MT88.4 R20, [R225+0x100] ;  /* 0x00010000e114783b */ /* 0x000fee0000004200 */
[----:B------:R1:W-:Y:S01]  /*90c0*/  MUFU.EX2 R34, R3 ;  /* 0x0000000300227308 */ /* 0x0003e20000000800 */
[----:B--2---:R-:W1:Y:S02]  /*90d0*/  SHFL.BFLY PT, R2, R0, 0x2, 0x1f ;  /* 0x0c401f0000027f89 */ /* 0x004e6400000e0000 */
[----:B-1----:R-:W-:Y:S01]  /*90e0*/  FMNMX.FTZ R3, R0, R2, !PT ;  /* 0x0000000200037209 */ /* 0x002fe20007810000 */
[----:B------:R-:W-:Y:S01]  /*90f0*/  FFMA.FTZ R2, R13, c[0x0][0x2d0], -R175 ;  /* 0x0000b4000d027a23 */ /* 0x000fe200000108af */
[----:B------:R-:W-:Y:S05]  /*9100*/  FSEL R0, R169, RZ, P2 ;  /* 0x000000ffa9007208 */ /* 0x000fea0001000000 */
[----:B------:R1:W-:Y:S01]  /*9110*/  MUFU.EX2 R40, R2 ;  /* 0x0000000200287308 */ /* 0x0003e20000000800 */
[----:B------:R-:W2:Y:S01]  /*9120*/  SHFL.BFLY PT, R4, R3, 0x1, 0x1f ;  /* 0x0c201f0003047f89 */ /* 0x000ea200000e0000 */
[----:B------:R-:W-:Y:S04]  /*9130*/  FADD.FTZ R0, -R0, R164 ;  /* 0x000000a400007221 */ /* 0x000fe80000010100 */
[----:B------:R-:W-:Y:S04]  /*9140*/  FMUL.FTZ R0, R0, c[0x0][0x2d0] ;  /* 0x0000b40000007a20 */ /* 0x000fe80000410000 */
[----:B------:R3:W4:Y:S01]  /*9150*/  MUFU.EX2 R165, R0 ;  /* 0x0000000000a57308 */ /* 0x0007220000000800 */
[----:B-1----:R-:W-:Y:S02]  /*9160*/  FSEL R2, R168, RZ, P1 ;  /* 0x000000ffa8027208 */ /* 0x002fe40000800000 */
[----:B--2---:R-:W-:Y:S03]  /*9170*/  FMNMX.FTZ R3, R3, R4, !PT ;  /* 0x0000000403037209 */ /* 0x004fe60007810000 */
[----:B------:R-:W-:Y:S02]  /*9180*/  FADD.FTZ R2, -R2, R166 ;  /* 0x000000a602027221 */ /* 0x000fe40000010100 */
[----:B------:R-:W-:Y:S02]  /*9190*/  FMUL.FTZ R166, R3, c[0x0][0x2d0] ;  /* 0x0000b40003a67a20 */ /* 0x000fe40000410000 */
[----:B------:R-:W-:Y:S01]  /*91a0*/  FMUL.FTZ R2, R2, c[0x0][0x2d0] ;  /* 0x0000b40002027a20 */ /* 0x000fe20000410000 */
[----:B---3--:R-:W-:Y:S01]  /*91b0*/  FSEL R0, R167, RZ, P0 ;  /* 0x000000ffa7007208 */ /* 0x008fe20000000000 */
[----:B----4-:R-:W-:Y:S01]  /*91c0*/  FMUL.FTZ R16, R165, R188 ;  /* 0x000000bca5107220 */ /* 0x010fe20000410000 */
[----:B------:R-:W-:Y:S01]  /*91d0*/  FSETP.NEU.FTZ.AND P0, PT, R3, -INF , PT ;  /* 0xff8000000300780b */ /* 0x000fe20003f1d000 */
[----:B------:R-:W1:Y:S01]  /*91e0*/  MUFU.EX2 R164, R2 ;  /* 0x0000000200a47308 */ /* 0x000e620000000800 */
[C---:B------:R-:W-:Y:S01]  /*91f0*/  FMUL.FTZ R17, R165.reuse, R189 ;  /* 0x000000bda5117220 */ /* 0x040fe20000410000 */
[----:B------:R-:W-:Y:S01]  /*9200*/  MOV R189, R40 ;  /* 0x0000002800bd7202 */ /* 0x000fe20000000f00 */
[----:B------:R-:W-:Y:S01]  /*9210*/  FADD.FTZ R0, -R0, R170 ;  /* 0x000000aa00007221 */ /* 0x000fe20000010100 */
[----:B------:R-:W-:Y:S01]  /*9220*/  FSEL R166, R166, RZ, P0 ;  /* 0x000000ffa6a67208 */ /* 0x000fe20000000000 */
[C---:B------:R-:W-:Y:S01]  /*9230*/  FMUL.FTZ R32, R165.reuse, R144 ;  /* 0x00000090a5207220 */ /* 0x040fe20000410000 */
[----:B------:R-:W-:Y:S01]  /*9240*/  MOV R170, R6 ;  /* 0x0000000600aa7202 */ /* 0x000fe20000000f00 */
[----:B------:R-:W-:Y:S01]  /*9250*/  FMUL.FTZ R0, R0, c[0x0][0x2d0] ;  /* 0x0000b40000007a20 */ /* 0x000fe20000410000 */
[----:B------:R-:W-:Y:S01]  /*9260*/  MOV R144, R33 ;  /* 0x0000002100907202 */ /* 0x000fe20000000f00 */
[--C-:B------:R-:W-:Y:S02]  /*9270*/  FFMA.FTZ R4, R14, c[0x0][0x2d0], -R166.reuse ;  /* 0x0000b4000e047a23 */ /* 0x100fe400000108a6 */
[----:B------:R2:W3:Y:S01]  /*9280*/  MUFU.EX2 R2, R0 ;  /* 0x0000000000027308 */ /* 0x0004e20000000800 */
[C---:B------:R-:W-:Y:S01]  /*9290*/  FMUL.FTZ R33, R165.reuse, R145 ;  /* 0x00000091a5217220 */ /* 0x040fe20000410000 */
[----:B------:R-:W-:Y:S01]  /*92a0*/  MOV R145, R45 ;  /* 0x0000002d00917202 */ /* 0x000fe20000000f00 */
[C---:B------:R-:W-:Y:S02]  /*92b0*/  FMUL.FTZ R48, R165.reuse, R160 ;  /* 0x000000a0a5307220 */ /* 0x040fe40000410000 */
[C---:B------:R-:W-:Y:S02]  /*92c0*/  FMUL.FTZ R49, R165.reuse, R161 ;  /* 0x000000a1a5317220 */ /* 0x040fe40000410000 */
[C---:B------:R-:W-:Y:S02]  /*92d0*/  FMUL.FTZ R52, R165.reuse, R52 ;  /* 0x00000034a5347220 */ /* 0x040fe40000410000 */
[C---:B------:R-:W-:Y:S01]  /*92e0*/  FMUL.FTZ R53, R165.reuse, R53 ;  /* 0x00000035a5357220 */ /* 0x040fe20000410000 */
[----:B------:R4:W-:Y:S01]  /*92f0*/  MUFU.EX2 R12, R4 ;  /* 0x00000004000c7308 */ /* 0x0009e20000000800 */
[----:B------:R-:W-:Y:S02]  /*9300*/  FMUL.FTZ R64, R165, R64 ;  /* 0x00000040a5407220 */ /* 0x000fe40000410000 */
[----:B-1----:R-:W-:Y:S01]  /*9310*/  FMUL.FTZ R6, R164, R178 ;  /* 0x000000b2a4067220 */ /* 0x002fe20000410000 */
[----:B------:R-:W-:Y:S01]  /*9320*/  F2FP.BF16.PACK_AB R178, R40, R170 ;  /* 0x000000aa28b2723e */ /* 0x000fe200000010ff */
[C---:B------:R-:W-:Y:S02]  /*9330*/  FMUL.FTZ R7, R164.reuse, R179 ;  /* 0x000000b3a4077220 */ /* 0x040fe40000410000 */
[C---:B------:R-:W-:Y:S02]  /*9340*/  FMUL.FTZ R18, R164.reuse, R190 ;  /* 0x000000bea4127220 */ /* 0x040fe40000410000 */
[C---:B------:R-:W-:Y:S02]  /*9350*/  FMUL.FTZ R19, R164.reuse, R191 ;  /* 0x000000bfa4137220 */ /* 0x040fe40000410000 */
[C---:B------:R-:W-:Y:S02]  /*9360*/  FMUL.FTZ R50, R164.reuse, R162 ;  /* 0x000000a2a4327220 */ /* 0x040fe40000410000 */
[----:B------:R-:W-:Y:S02]  /*9370*/  FMUL.FTZ R51, R164, R163 ;  /* 0x000000a3a4337220 */ /* 0x000fe40000410000 */
[--C-:B--2---:R-:W-:Y:S02]  /*9380*/  FFMA.FTZ R0, R10, c[0x0][0x2d0], -R166.reuse ;  /* 0x0000b4000a007a23 */ /* 0x104fe400000108a6 */
[C---:B---3--:R-:W-:Y:S02]  /*9390*/  FMUL.FTZ R8, R2.reuse, R180 ;  /* 0x000000b402087220 */ /* 0x048fe40000410000 */
[----:B------:R-:W1:Y:S01]  /*93a0*/  MUFU.EX2 R9, R0 ;  /* 0x0000000000097308 */ /* 0x000e620000000800 */
[C---:B------:R-:W-:Y:S01]  /*93b0*/  FMUL.FTZ R13, R2.reuse, R185 ;  /* 0x000000b9020d7220 */ /* 0x040fe20000410000 */
[----:B------:R-:W-:Y:S01]  /*93c0*/  MOV R185, R34 ;  /* 0x0000002200b97202 */ /* 0x000fe20000000f00 */
[C---:B------:R-:W-:Y:S02]  /*93d0*/  FMUL.FTZ R29, R2.reuse, R141 ;  /* 0x0000008d021d7220 */ /* 0x040fe40000410000 */
[--C-:B----4-:R-:W-:Y:S02]  /*93e0*/  FFMA.FTZ R4, R15, c[0x0][0x2d0], -R166.reuse ;  /* 0x0000b4000f047a23 */ /* 0x110fe400000108a6 */
[C---:B------:R-:W-:Y:S02]  /*93f0*/  FMUL.FTZ R28, R2.reuse, R140 ;  /* 0x0000008c021c7220 */ /* 0x040fe40000410000 */
[C---:B------:R-:W-:Y:S01]  /*9400*/  FMUL.FTZ R40, R2.reuse, R152 ;  /* 0x0000009802287220 */ /* 0x040fe20000410000 */
[----:B------:R2:W3:Y:S01]  /*9410*/  MUFU.EX2 R41, R4 ;  /* 0x0000000400297308 */ /* 0x0004e20000000800 */
[----:B------:R-:W-:Y:S01]  /*9420*/  FMUL.FTZ R45, R2, R157 ;  /* 0x0000009d022d7220 */ /* 0x000fe20000410000 */
[----:B------:R-:W-:Y:S01]  /*9430*/  MOV R157, R144 ;  /* 0x00000090009d7202 */ /* 0x000fe20000000f00 */
[C---:B------:R-:W-:Y:S02]  /*9440*/  FMUL.FTZ R54, R164.reuse, R54 ;  /* 0x00000036a4367220 */ /* 0x040fe40000410000 */
[----:B------:R-:W-:Y:S02]  /*9450*/  FMUL.FTZ R55, R164, R55 ;  /* 0x00000037a4377220 */ /* 0x000fe40000410000 */
[C---:B------:R-:W-:Y:S02]  /*9460*/  FMUL.FTZ R56, R2.reuse, R56 ;  /* 0x0000003802387220 */ /* 0x040fe40000410000 */
[C---:B------:R-:W-:Y:S02]  /*9470*/  FMUL.FTZ R57, R2.reuse, R57 ;  /* 0x0000003902397220 */ /* 0x040fe40000410000 */
[C---:B------:R-:W-:Y:S02]  /*9480*/  FMUL.FTZ R60, R2.reuse, R60 ;  /* 0x0000003c023c7220 */ /* 0x040fe40000410000 */
[C---:B------:R-:W-:Y:S01]  /*9490*/  FMUL.FTZ R61, R2.reuse, R61 ;  /* 0x0000003d023d7220 */ /* 0x040fe20000410000 */
[----:B-1----:R-:W-:Y:S01]  /*94a0*/  MOV R180, R9 ;  /* 0x0000000900b47202 */ /* 0x002fe20000000f00 */
[----:B------:R-:W-:Y:S02]  /*94b0*/  FFMA.FTZ R0, R11, c[0x0][0x2d0], -R166 ;  /* 0x0000b4000b007a23 */ /* 0x000fe400000108a6 */
[C---:B------:R-:W-:Y:S01]  /*94c0*/  FMUL.FTZ R9, R2.reuse, R181 ;  /* 0x000000b502097220 */ /* 0x040fe20000410000 */
[----:B------:R-:W-:Y:S01]  /*94d0*/  MOV R181, R25 ;  /* 0x0000001900b57202 */ /* 0x000fe20000000f00 */
[----:B------:R1:W4:Y:S01]  /*94e0*/  MUFU.EX2 R35, R0 ;  /* 0x0000000000237308 */ /* 0x0003220000000800 */
[----:B------:R-:W-:Y:S02]  /*94f0*/  FMUL.FTZ R25, R2, R137 ;  /* 0x0000008902197220 */ /* 0x000fe40000410000 */
[C---:B------:R-:W-:Y:S02]  /*9500*/  FMUL.FTZ R65, R165.reuse, R65 ;  /* 0x00000041a5417220 */ /* 0x040fe40000410000 */
[----:B--2---:R-:W-:Y:S01]  /*9510*/  FMUL.FTZ R4, R165, R176 ;  /* 0x000000b0a5047220 */ /* 0x004fe20000410000 */
[----:B------:R-:W-:Y:S01]  /*9520*/  F2FP.BF16.PACK_AB R176, R34, R42 ;  /* 0x0000002a22b0723e */ /* 0x000fe200000010ff */
[C---:B------:R-:W-:Y:S01]  /*9530*/  FMUL.FTZ R34, R164.reuse, R146 ;  /* 0x00000092a4227220 */ /* 0x040fe20000410000 */
[----:B---3--:R-:W-:Y:S01]  /*9540*/  F2FP.BF16.PACK_AB R179, R41, R12 ;  /* 0x0000000c29b3723e */ /* 0x008fe200000010ff */
[----:B------:R-:W-:Y:S01]  /*9550*/  FMUL.FTZ R66, R164, R66 ;  /* 0x00000042a4427220 */ /* 0x000fe20000410000 */
[----:B------:R-:W-:Y:S01]  /*9560*/  MOV R146, R41 ;  /* 0x0000002900927202 */ /* 0x000fe20000000f00 */
[----:B------:R-:W-:Y:S02]  /*9570*/  FMUL.FTZ R41, R2, R153 ;  /* 0x0000009902297220 */ /* 0x000fe40000410000 */
[C---:B------:R-:W-:Y:S01]  /*9580*/  FMUL.FTZ R67, R164.reuse, R67 ;  /* 0x00000043a4437220 */ /* 0x040fe20000410000 */
[----:B------:R-:W-:Y:S01]  /*9590*/  MOV R161, R146 ;  /* 0x0000009200a17202 */ /* 0x000fe20000000f00 */
[C---:B------:R-:W-:Y:S02]  /*95a0*/  FMUL.FTZ R68, R165.reuse, R68 ;  /* 0x00000044a5447220 */ /* 0x040fe40000410000 */
[----:B------:R-:W-:Y:S02]  /*95b0*/  FMUL.FTZ R69, R165, R69 ;  /* 0x00000045a5457220 */ /* 0x000fe40000410000 */
[C---:B------:R-:W-:Y:S02]  /*95c0*/  FMUL.FTZ R70, R164.reuse, R70 ;  /* 0x00000046a4467220 */ /* 0x040fe40000410000 */
[----:B------:R-:W-:Y:S02]  /*95d0*/  FMUL.FTZ R71, R164, R71 ;  /* 0x00000047a4477220 */ /* 0x000fe40000410000 */
[C---:B------:R-:W-:Y:S01]  /*95e0*/  FMUL.FTZ R72, R2.reuse, R72 ;  /* 0x0000004802487220 */ /* 0x040fe20000410000 */
[----:B-1----:R-:W-:Y:S01]  /*95f0*/  FSEL R0, R3, RZ, P0 ;  /* 0x000000ff03007208 */ /* 0x002fe20000000000 */
[----:B------:R-:W-:Y:S01]  /*9600*/  FMUL.FTZ R73, R2, R73 ;  /* 0x0000004902497220 */ /* 0x000fe20000410000 */
[----:B----4-:R-:W-:Y:S01]  /*9610*/  MOV R188, R35 ;  /* 0x0000002300bc7202 */ /* 0x010fe20000000f00 */
[----:B------:R-:W-:Y:S01]  /*9620*/  FFMA.FTZ R140, R201, c[0x0][0x2d0], -R173 ;  /* 0x0000b400c98c7a23 */ /* 0x000fe200000108ad */
[----:B------:R-:W-:Y:S01]  /*9630*/  ISETP.GT.AND P0, PT, R242, UR4, PT ;  /* 0x00000004f2007c0c */ /* 0x000fe2000bf04270 */
[----:B------:R-:W-:Y:S01]  /*9640*/  FADD.FTZ R0, -R0, R171 ;  /* 0x000000ab00007221 */ /* 0x000fe20000010100 */
[----:B------:R-:W-:Y:S01]  /*9650*/  MOV R171, R5 ;  /* 0x0000000500ab7202 */ /* 0x000fe20000000f00 */
[----:B------:R-:W-:Y:S01]  /*9660*/  FMUL.FTZ R5, R165, R177 ;  /* 0x000000b1a5057220 */ /* 0x000fe20000410000 */
[----:B------:R-:W-:Y:S01]  /*9670*/  F2FP.BF16.PACK_AB R177, R35, R180 ;  /* 0x000000b423b1723e */ /* 0x000fe200000010ff */
[----:B------:R-:W-:Y:S01]  /*9680*/  FMUL.FTZ R0, R0, c[0x0][0x2d0] ;  /* 0x0000b40000007a20 */ /* 0x000fe20000410000 */
[----:B------:R-:W-:Y:S01]  /*9690*/  F2FP.BF16.PACK_AB R195, R171, R196 ;  /* 0x000000c4abc3723e */ /* 0x000fe200000010ff */
[----:B------:R1:W-:Y:S01]  /*96a0*/  MUFU.EX2 R160, R140 ;  /* 0x0000008c00a07308 */ /* 0x0003e20000000800 */
[----:B------:R-:W-:Y:S01]  /*96b0*/  FMUL.FTZ R35, R164, R147 ;  /* 0x00000093a4237220 */ /* 0x000fe20000410000 */
[----:B------:R-:W-:Y:S01]  /*96c0*/  IADD3 R242, R242, -0x1, RZ ;  /* 0xfffffffff2f27810 */ /* 0x000fe20007ffe0ff */
[C---:B------:R-:W-:Y:S02]  /*96d0*/  FMUL.FTZ R76, R2.reuse, R76 ;  /* 0x0000004c024c7220 */ /* 0x040fe40000410000 */
[----:B------:R-:W-:Y:S01]  /*96e0*/  FMUL.FTZ R77, R2, R77 ;  /* 0x0000004d024d7220 */ /* 0x000fe20000410000 */
[-C--:B------:R-:W-:Y:S04]  /*96f0*/  HMMA.16816.F32.BF16 R4, R192, R20.reuse, R4 ;  /* 0x00000014c004723c */ /* 0x080fe80000041804 */
[----:B------:R-:W2:Y:S01]  /*9700*/  MUFU.EX2 R0, R0 ;  /* 0x0000000000007308 */ /* 0x000ea20000000800 */
[C---:B------:R-:W-:Y:S02]  /*9710*/  FMUL.FTZ R80, R165.reuse, R80 ;  /* 0x00000050a5507220 */ /* 0x040fe40000410000 */
[C---:B------:R-:W-:Y:S02]  /*9720*/  FMUL.FTZ R81, R165.reuse, R81 ;  /* 0x00000051a5517220 */ /* 0x040fe40000410000 */
[C---:B------:R-:W-:Y:S03]  /*9730*/  FMUL.FTZ R82, R164.reuse, R82 ;  /* 0x00000052a4527220 */ /* 0x040fe60000410000 */
[----:B------:R-:W-:Y:S02]  /*9740*/  FMUL.FTZ R83, R164, R83 ;  /* 0x00000053a4537220 */ /* 0x000fe40000410000 */
[C---:B------:R-:W-:Y:S02]  /*9750*/  FMUL.FTZ R84, R165.reuse, R84 ;  /* 0x00000054a5547220 */ /* 0x040fe40000410000 */
[C---:B------:R-:W-:Y:S02]  /*9760*/  FMUL.FTZ R85, R165.reuse, R85 ;  /* 0x00000055a5557220 */ /* 0x040fe40000410000 */
[--C-:B-1----:R-:W-:Y:S02]  /*9770*/  FFMA.FTZ R140, R202, c[0x0][0x2d0], -R174.reuse ;  /* 0x0000b400ca8c7a23 */ /* 0x102fe400000108ae */
[C---:B------:R-:W-:Y:S02]  /*9780*/  FMUL.FTZ R86, R164.reuse, R86 ;  /* 0x00000056a4567220 */ /* 0x040fe40000410000 */
[----:B------:R-:W-:Y:S01]  /*9790*/  FMUL.FTZ R87, R164, R87 ;  /* 0x00000057a4577220 */ /* 0x000fe20000410000 */
[----:B------:R1:W-:Y:S01]  /*97a0*/  MUFU.EX2 R191, R140 ;  /* 0x0000008c00bf7308 */ /* 0x0003e20000000800 */
[C---:B------:R-:W-:Y:S02]  /*97b0*/  FMUL.FTZ R88, R2.reuse, R88 ;  /* 0x0000005802587220 */ /* 0x040fe40000410000 */
[----:B------:R-:W-:Y:S02]  /*97c0*/  FMUL.FTZ R89, R2, R89 ;  /* 0x0000005902597220 */ /* 0x000fe40000410000 */
[C---:B--2---:R-:W-:Y:S01]  /*97d0*/  FMUL.FTZ R10, R0.reuse, R182 ;  /* 0x000000b6000a7220 */ /* 0x044fe20000410000 */
[----:B------:R-:W-:Y:S01]  /*97e0*/  MOV R182, R24 ;  /* 0x0000001800b67202 */ /* 0x000fe20000000f00 */
[----:B------:R-:W-:Y:S01]  /*97f0*/  FMUL.FTZ R11, R0, R183 ;  /* 0x000000b7000b7220 */ /* 0x000fe20000410000 */
[----:B------:R-:W-:Y:S01]  /*9800*/  MOV R183, R12 ;  /* 0x0000000c00b77202 */ /* 0x000fe20000000f00 */
[----:B------:R-:W-:Y:S02]  /*9810*/  FMUL.FTZ R24, R2, R136 ;  /* 0x0000008802187220 */ /* 0x000fe40000410000 */
[C---:B------:R-:W-:Y:S02]  /*9820*/  FMUL.FTZ R26, R0.reuse, R138 ;  /* 0x0000008a001a7220 */ /* 0x040fe40000410000 */
[----:B------:R-:W-:Y:S01]  /*9830*/  FMUL.FTZ R27, R0, R139 ;  /* 0x0000008b001b7220 */ /* 0x000fe20000410000 */
[C---:B------:R-:W-:Y:S01]  /*9840*/  HMMA.16816.F32.BF16 R8, R176.reuse, R20, R8 ;  /* 0x00000014b008723c */ /* 0x040fe20000041808 */
[----:B------:R-:W-:Y:S03]  /*9850*/  LDSM.16.MT88.4 R136, [R227+0x100] ;  /* 0x00010000e388783b */ /* 0x000fe60000004200 */
[----:B------:R-:W-:Y:S02]  /*9860*/  FMUL.FTZ R12, R2, R184 ;  /* 0x000000b8020c7220 */ /* 0x000fe40000410000 */
[C---:B------:R-:W-:Y:S01]  /*9870*/  FMUL.FTZ R14, R0.reuse, R186 ;  /* 0x000000ba000e7220 */ /* 0x040fe20000410000 */
[----:B------:R-:W-:Y:S01]  /*9880*/  MOV R186, R44 ;  /* 0x0000002c00ba7202 */ /* 0x000fe20000000f00 */
[C---:B------:R-:W-:Y:S01]  /*9890*/  FMUL.FTZ R15, R0.reuse, R187 ;  /* 0x000000bb000f7220 */ /* 0x040fe20000410000 */
[----:B------:R-:W-:Y:S03]  /*98a0*/  MOV R187, R42 ;  /* 0x0000002a00bb7202 */ /* 0x000fe60000000f00 */
[C---:B------:R-:W-:Y:S02]  /*98b0*/  FMUL.FTZ R20, R165.reuse, R132 ;  /* 0x00000084a5147220 */ /* 0x040fe40000410000 */
[C---:B------:R-:W-:Y:S01]  /*98c0*/  FMUL.FTZ R21, R165.reuse, R133 ;  /* 0x00000085a5157220 */ /* 0x040fe20000410000 */
[-C--:B------:R-:W-:Y:S03]  /*98d0*/  HMMA.16816.F32.BF16 R12, R176, R22.reuse, R12 ;  /* 0x00000016b00c723c */ /* 0x080fe6000004180c */
[C---:B------:R-:W-:Y:S02]  /*98e0*/  FMUL.FTZ R30, R0.reuse, R142 ;  /* 0x0000008e001e7220 */ /* 0x040fe40000410000 */
[C---:B------:R-:W-:Y:S02]  /*98f0*/  FMUL.FTZ R31, R0.reuse, R143 ;  /* 0x0000008f001f7220 */ /* 0x040fe40000410000 */
[C---:B------:R-:W-:Y:S01]  /*9900*/  FMUL.FTZ R42, R0.reuse, R154 ;  /* 0x0000009a002a7220 */ /* 0x040fe20000410000 */
[C---:B------:R-:W-:Y:S04]  /*9910*/  HMMA.16816.F32.BF16 R16, R192.reuse, R22, R16 ;  /* 0x00000016c010723c */ /* 0x040fe80000041810 */
[----:B------:R-:W-:Y:S02]  /*9920*/  FMUL.FTZ R43, R0, R155 ;  /* 0x0000009b002b7220 */ /* 0x000fe40000410000 */
[----:B------:R-:W-:Y:S01]  /*9930*/  FMUL.FTZ R44, R2, R156 ;  /* 0x0000009c022c7220 */ /* 0x000fe20000410000 */
[----:B------:R-:W-:Y:S01]  /*9940*/  MOV R156, R145 ;  /* 0x00000091009c7202 */ /* 0x000fe20000000f00 */
[C---:B------:R-:W-:Y:S01]  /*9950*/  FMUL.FTZ R22, R164.reuse, R134 ;  /* 0x00000086a4167220 */ /* 0x040fe20000410000 */
[----:B------:R-:W-:Y:S03]  /*9960*/  LDSM.16.MT88.4 R152, [R227+0x900] ;  /* 0x00090000e398783b */ /* 0x000fe60000004200 */
[----:B------:R-:W-:Y:S02]  /*9970*/  FMUL.FTZ R23, R164, R135 ;  /* 0x00000087a4177220 */ /* 0x000fe40000410000 */
[C---:B------:R-:W-:Y:S01]  /*9980*/  FMUL.FTZ R46, R0.reuse, R158 ;  /* 0x0000009e002e7220 */ /* 0x040fe20000410000 */
[----:B------:R-:W-:Y:S01]  /*9990*/  MOV R158, R183 ;  /* 0x000000b7009e7202 */ /* 0x000fe20000000f00 */
[C---:B------:R-:W-:Y:S01]  /*99a0*/  FMUL.FTZ R47, R0.reuse, R159 ;  /* 0x0000009f002f7220 */ /* 0x040fe20000410000 */
[----:B------:R-:W2:Y:S01]  /*99b0*/  LDSM.16.MT88.4 R132, [R228+0x100] ;  /* 0x00010000e484783b */ /* 0x000ea20000004200 */
[C---:B------:R-:W-:Y:S01]  /*99c0*/  FMUL.FTZ R58, R0.reuse, R58 ;  /* 0x0000003a003a7220 */ /* 0x040fe20000410000 */
[-C--:B------:R-:W-:Y:S03]  /*99d0*/  HMMA.16816.F32.BF16 R20, R192, R36.reuse, R20 ;  /* 0x00000024c014723c */ /* 0x080fe60000041814 */
[C---:B------:R-:W-:Y:S01]  /*99e0*/  FMUL.FTZ R59, R0.reuse, R59 ;  /* 0x0000003b003b7220 */ /* 0x040fe20000410000 */
[----:B------:R-:W-:Y:S01]  /*99f0*/  MOV R183, R197 ;  /* 0x000000c500b77202 */ /* 0x000fe20000000f00 */
[C---:B------:R-:W-:Y:S02]  /*9a00*/  FMUL.FTZ R62, R0.reuse, R62 ;  /* 0x0000003e003e7220 */ /* 0x040fe40000410000 */
[C---:B------:R-:W-:Y:S01]  /*9a10*/  FMUL.FTZ R63, R0.reuse, R63 ;  /* 0x0000003f003f7220 */ /* 0x040fe20000410000 */
[C---:B------:R-:W-:Y:S04]  /*9a20*/  HMMA.16816.F32.BF16 R24, R176.reuse, R36, R24 ;  /* 0x00000024b018723c */ /* 0x040fe80000041818 */
[C---:B------:R-:W-:Y:S02]  /*9a30*/  FMUL.FTZ R74, R0.reuse, R74 ;  /* 0x0000004a004a7220 */ /* 0x040fe40000410000 */
[C---:B------:R-:W-:Y:S02]  /*9a40*/  FMUL.FTZ R75, R0.reuse, R75 ;  /* 0x0000004b004b7220 */ /* 0x040fe40000410000 */
[-C--:B------:R-:W-:Y:S04]  /*9a50*/  HMMA.16816.F32.BF16 R28, R176, R38.reuse, R28 ;  /* 0x00000026b01c723c */ /* 0x080fe8000004181c */
[C---:B------:R-:W-:Y:S02]  /*9a60*/  FMUL.FTZ R36, R165.reuse, R148 ;  /* 0x00000094a5247220 */ /* 0x040fe40000410000 */
[C---:B------:R-:W-:Y:S02]  /*9a70*/  FMUL.FTZ R37, R165.reuse, R149 ;  /* 0x00000095a5257220 */ /* 0x040fe40000410000 */
[C---:B------:R-:W-:Y:S04]  /*9a80*/  HMMA.16816.F32.BF16 R32, R192.reuse, R38, R32 ;  /* 0x00000026c020723c */ /* 0x040fe80000041820 */
[C---:B------:R-:W-:Y:S02]  /*9a90*/  FMUL.FTZ R78, R0.reuse, R78 ;  /* 0x0000004e004e7220 */ /* 0x040fe40000410000 */
[----:B------:R-:W-:Y:S02]  /*9aa0*/  FMUL.FTZ R79, R0, R79 ;  /* 0x0000004f004f7220 */ /* 0x000fe40000410000 */
[C---:B------:R-:W-:Y:S04]  /*9ab0*/  FMUL.FTZ R38, R164.reuse, R150 ;  /* 0x00000096a4267220 */ /* 0x040fe80000410000 */
[----:B------:R-:W-:Y:S02]  /*9ac0*/  FMUL.FTZ R39, R164, R151 ;  /* 0x00000097a4277220 */ /* 0x000fe40000410000 */
[----:B------:R-:W-:Y:S01]  /*9ad0*/  LDSM.16.MT88.4 R148, [R228+0x900] ;  /* 0x00090000e494783b */ /* 0x000fe20000004200 */
[C---:B------:R-:W-:Y:S02]  /*9ae0*/  FMUL.FTZ R90, R0.reuse, R90 ;  /* 0x0000005a005a7220 */ /* 0x040fe40000410000 */
[----:B------:R-:W-:Y:S02]  /*9af0*/  FMUL.FTZ R91, R0, R91 ;  /* 0x0000005b005b7220 */ /* 0x000fe40000410000 */
[-C--:B--2---:R-:W-:Y:S03]  /*9b00*/  HMMA.16816.F32.BF16 R36, R192, R132.reuse, R36 ;  /* 0x00000084c024723c */ /* 0x084fe60000041824 */
[C---:B------:R-:W-:Y:S02]  /*9b10*/  FMUL.FTZ R92, R2.reuse, R92 ;  /* 0x0000005c025c7220 */ /* 0x040fe40000410000 */
[----:B------:R-:W-:Y:S02]  /*9b20*/  FMUL.FTZ R93, R2, R93 ;  /* 0x0000005d025d7220 */ /* 0x000fe40000410000 */
[C---:B------:R-:W-:Y:S01]  /*9b30*/  FMUL.FTZ R94, R0.reuse, R94 ;  /* 0x0000005e005e7220 */ /* 0x040fe20000410000 */
[C---:B------:R-:W-:Y:S04]  /*9b40*/  HMMA.16816.F32.BF16 R40, R176.reuse, R132, R40 ;  /* 0x00000084b028723c */ /* 0x040fe80000041828 */
[----:B------:R-:W-:Y:S02]  /*9b50*/  FMUL.FTZ R95, R0, R95 ;  /* 0x0000005f005f7220 */ /* 0x000fe40000410000 */
[C---:B------:R-:W-:Y:S02]  /*9b60*/  FMUL.FTZ R96, R165.reuse, R96 ;  /* 0x00000060a5607220 */ /* 0x040fe40000410000 */
[-C--:B------:R-:W-:Y:S04]  /*9b70*/  HMMA.16816.F32.BF16 R44, R176, R134.reuse, R44 ;  /* 0x00000086b02c723c */ /* 0x080fe8000004182c */
[----:B------:R-:W-:Y:S02]  /*9b80*/  FMUL.FTZ R97, R165, R97 ;  /* 0x00000061a5617220 */ /* 0x000fe40000410000 */
[C---:B------:R-:W-:Y:S02]  /*9b90*/  FMUL.FTZ R98, R164.reuse, R98 ;  /* 0x00000062a4627220 */ /* 0x040fe40000410000 */
[C---:B------:R-:W-:Y:S01]  /*9ba0*/  HMMA.16816.F32.BF16 R48, R192.reuse, R134, R48 ;  /* 0x00000086c030723c */ /* 0x040fe20000041830 */
[----:B------:R-:W2:Y:S03]  /*9bb0*/  LDSM.16.MT88.4 R132, [R225+0x1900] ;  /* 0x00190000e184783b */ /* 0x000ea60000004200 */
[C---:B------:R-:W-:Y:S02]  /*9bc0*/  FMUL.FTZ R99, R164.reuse, R99 ;  /* 0x00000063a4637220 */ /* 0x040fe40000410000 */
[--C-:B-1----:R-:W-:Y:S02]  /*9bd0*/  FFMA.FTZ R140, R205, c[0x0][0x2d0], -R173.reuse ;  /* 0x0000b400cd8c7a23 */ /* 0x102fe400000108ad */
[-C--:B------:R-:W-:Y:S02]  /*9be0*/  HMMA.16816.F32.BF16 R52, R192, R136.reuse, R52 ;  /* 0x00000088c034723c */ /* 0x080fe40000041834 */
[----:B------:R1:W-:Y:S02]  /*9bf0*/  MUFU.EX2 R184, R140 ;  /* 0x0000008c00b87308 */ /* 0x0003e40000000800 */
[C---:B------:R-:W-:Y:S02]  /*9c00*/  FMUL.FTZ R100, R165.reuse, R100 ;  /* 0x00000064a5647220 */ /* 0x040fe40000410000 */
[----:B------:R-:W-:Y:S02]  /*9c10*/  FMUL.FTZ R101, R165, R101 ;  /* 0x00000065a5657220 */ /* 0x000fe40000410000 */
[C---:B------:R-:W-:Y:S04]  /*9c20*/  HMMA.16816.F32.BF16 R56, R176.reuse, R136, R56 ;  /* 0x00000088b038723c */ /* 0x040fe80000041838 */
[C---:B------:R-:W-:Y:S02]  /*9c30*/  FMUL.FTZ R102, R164.reuse, R102 ;  /* 0x00000066a4667220 */ /* 0x040fe40000410000 */
[----:B------:R-:W-:Y:S02]  /*9c40*/  FMUL.FTZ R103, R164, R103 ;  /* 0x00000067a4677220 */ /* 0x000fe40000410000 */
[-C--:B------:R-:W-:Y:S04]  /*9c50*/  HMMA.16816.F32.BF16 R60, R176, R138.reuse, R60 ;  /* 0x0000008ab03c723c */ /* 0x080fe8000004183c */
[----:B------:R-:W-:Y:S02]  /*9c60*/  FFMA.FTZ R136, R200, c[0x0][0x2d0], -R173 ;  /* 0x0000b400c8887a23 */ /* 0x000fe400000108ad */
[C---:B------:R-:W-:Y:S02]  /*9c70*/  FMUL.FTZ R104, R2.reuse, R104 ;  /* 0x0000006802687220 */ /* 0x040fe40000410000 */
[C---:B------:R-:W-:Y:S01]  /*9c80*/  HMMA.16816.F32.BF16 R64, R192.reuse, R138, R64 ;  /* 0x0000008ac040723c */ /* 0x040fe20000041840 */
[----:B------:R3:W-:Y:S03]  /*9c90*/  MUFU.EX2 R190, R136 ;  /* 0x0000008800be7308 */ /* 0x0007e60000000800 */
[----:B------:R-:W-:Y:S02]  /*9ca0*/  FMUL.FTZ R105, R2, R105 ;  /* 0x0000006902697220 */ /* 0x000fe40000410000 */
[C---:B------:R-:W-:Y:S02]  /*9cb0*/  FMUL.FTZ R106, R0.reuse, R106 ;  /* 0x0000006a006a7220 */ /* 0x040fe40000410000 */
[----:B------:R-:W-:Y:S01]  /*9cc0*/  FMUL.FTZ R107, R0, R107 ;  /* 0x0000006b006b7220 */ /* 0x000fe20000410000 */
[-C--:B--2---:R-:W-:Y:S03]  /*9cd0*/  HMMA.16816.F32.BF16 R68, R192, R132.reuse, R68 ;  /* 0x00000084c044723c */ /* 0x084fe60000041844 */
[--C-:B-1----:R-:W-:Y:S02]  /*9ce0*/  FFMA.FTZ R140, R208, c[0x0][0x2d0], -R174.reuse ;  /* 0x0000b400d08c7a23 */ /* 0x102fe400000108ae */
[C---:B------:R-:W-:Y:S02]  /*9cf0*/  FMUL.FTZ R108, R2.reuse, R108 ;  /* 0x0000006c026c7220 */ /* 0x040fe40000410000 */
[----:B------:R1:W-:Y:S01]  /*9d00*/  MUFU.EX2 R200, R140 ;  /* 0x0000008c00c87308 */ /* 0x0003e20000000800 */
[C---:B------:R-:W-:Y:S04]  /*9d10*/  HMMA.16816.F32.BF16 R72, R176.reuse, R132, R72 ;  /* 0x00000084b048723c */ /* 0x040fe80000041848 */
[----:B------:R-:W-:Y:S02]  /*9d20*/  FMUL.FTZ R109, R2, R109 ;  /* 0x0000006d026d7220 */ /* 0x000fe40000410000 */
[C---:B------:R-:W-:Y:S02]  /*9d30*/  FMUL.FTZ R110, R0.reuse, R110 ;  /* 0x0000006e006e7220 */ /* 0x040fe40000410000 */
[-C--:B------:R-:W-:Y:S01]  /*9d40*/  HMMA.16816.F32.BF16 R76, R176, R134.reuse, R76 ;  /* 0x00000086b04c723c */ /* 0x080fe2000004184c */
[----:B---3--:R-:W2:Y:S03]  /*9d50*/  LDSM.16.MT88.4 R136, [R226+0x1900] ;  /* 0x00190000e288783b */ /* 0x008ea60000004200 */
[--C-:B------:R-:W-:Y:S02]  /*9d60*/  FFMA.FTZ R132, R203, c[0x0][0x2d0], -R174.reuse ;  /* 0x0000b400cb847a23 */ /* 0x100fe400000108ae */
[----:B------:R-:W-:Y:S02]  /*9d70*/  FMUL.FTZ R111, R0, R111 ;  /* 0x0000006f006f7220 */ /* 0x000fe40000410000 */
[C---:B------:R-:W-:Y:S01]  /*9d80*/  HMMA.16816.F32.BF16 R80, R192.reuse, R134, R80 ;  /* 0x00000086c050723c */ /* 0x040fe20000041850 */
[----:B------:R3:W4:Y:S03]  /*9d90*/  MUFU.EX2 R162, R132 ;  /* 0x0000008400a27308 */ /* 0x0007260000000800 */
[C---:B------:R-:W-:Y:S02]  /*9da0*/  FMUL.FTZ R112, R165.reuse, R112 ;  /* 0x00000070a5707220 */ /* 0x040fe40000410000 */
[----:B------:R-:W-:Y:S02]  /*9db0*/  FMUL.FTZ R113, R165, R113 ;  /* 0x00000071a5717220 */ /* 0x000fe40000410000 */
[----:B-1----:R-:W-:Y:S04]  /*9dc0*/  FFMA.FTZ R140, R207, c[0x0][0x2d0], -R175 ;  /* 0x0000b400cf8c7a23 */ /* 0x002fe800000108af */
[----:B------:R1:W-:Y:S01]  /*9dd0*/  MUFU.EX2 R252, R140 ;  /* 0x0000008c00fc7308 */ /* 0x0003e20000000800 */
[C---:B------:R-:W-:Y:S02]  /*9de0*/  FMUL.FTZ R114, R164.reuse, R114 ;  /* 0x00000072a4727220 */ /* 0x040fe40000410000 */
[----:B------:R-:W-:Y:S02]  /*9df0*/  FMUL.FTZ R115, R164, R115 ;  /* 0x00000073a4737220 */ /* 0x000fe40000410000 */
[C---:B------:R-:W-:Y:S02]  /*9e00*/  FMUL.FTZ R120, R2.reuse, R120 ;  /* 0x0000007802787220 */ /* 0x040fe40000410000 */
[----:B------:R-:W-:Y:S02]  /*9e10*/  FMUL.FTZ R121, R2, R121 ;  /* 0x0000007902797220 */ /* 0x000fe40000410000 */
[C---:B------:R-:W-:Y:S02]  /*9e20*/  FMUL.FTZ R122, R0.reuse, R122 ;  /* 0x0000007a007a7220 */ /* 0x040fe40000410000 */
[----:B------:R-:W-:Y:S02]  /*9e30*/  FMUL.FTZ R123, R0, R123 ;  /* 0x0000007b007b7220 */ /* 0x000fe40000410000 */
[----:B---3--:R-:W-:Y:S02]  /*9e40*/  FFMA.FTZ R132, R204, c[0x0][0x2d0], -R173 ;  /* 0x0000b400cc847a23 */ /* 0x008fe400000108ad */
[C---:B------:R-:W-:Y:S02]  /*9e50*/  FMUL.FTZ R124, R2.reuse, R124 ;  /* 0x0000007c027c7220 */ /* 0x040fe40000410000 */
[----:B------:R3:W5:Y:S01]  /*9e60*/  MUFU.EX2 R163, R132 ;  /* 0x0000008400a37308 */ /* 0x0007620000000800 */
[----:B------:R-:W-:Y:S02]  /*9e70*/  FMUL.FTZ R125, R2, R125 ;  /* 0x0000007d027d7220 */ /* 0x000fe40000410000 */
[C---:B------:R-:W-:Y:S01]  /*9e80*/  FMUL.FTZ R126, R0.reuse, R126 ;  /* 0x0000007e007e7220 */ /* 0x040fe20000410000 */
[-C--:B--2---:R-:W-:Y:S03]  /*9e90*/  HMMA.16816.F32.BF16 R84, R192, R136.reuse, R84 ;  /* 0x00000088c054723c */ /* 0x084fe60000041854 */
[--C-:B-1----:R-:W-:Y:S02]  /*9ea0*/  FFMA.FTZ R140, R211, c[0x0][0x2d0], -R175.reuse ;  /* 0x0000b400d38c7a23 */ /* 0x102fe400000108af */
[----:B------:R-:W-:Y:S02]  /*9eb0*/  FMUL.FTZ R127, R0, R127 ;  /* 0x0000007f007f7220 */ /* 0x000fe40000410000 */
[----:B------:R1:W-:Y:S01]  /*9ec0*/  MUFU.EX2 R251, R140 ;  /* 0x0000008c00fb7308 */ /* 0x0003e20000000800 */
[C---:B------:R-:W-:Y:S04]  /*9ed0*/  HMMA.16816.F32.BF16 R88, R176.reuse, R136, R88 ;  /* 0x00000088b058723c */ /* 0x040fe80000041858 */
[C---:B------:R-:W-:Y:S02]  /*9ee0*/  FMUL.FTZ R128, R165.reuse, R128 ;  /* 0x00000080a5807220 */ /* 0x040fe40000410000 */
[----:B------:R-:W-:Y:S02]  /*9ef0*/  FMUL.FTZ R129, R165, R129 ;  /* 0x00000081a5817220 */ /* 0x000fe40000410000 */
[-C--:B------:R-:W-:Y:S01]  /*9f00*/  HMMA.16816.F32.BF16 R92, R176, R138.reuse, R92 ;  /* 0x0000008ab05c723c */ /* 0x080fe2000004185c */
[----:B---3--:R-:W2:Y:S03]  /*9f10*/  LDSM.16.MT88.4 R132, [R228+0x1900] ;  /* 0x00190000e484783b */ /* 0x008ea60000004200 */
[----:B------:R-:W-:Y:S02]  /*9f20*/  FFMA.FTZ R136, R209, c[0x0][0x2d0], -R174 ;  /* 0x0000b400d1887a23 */ /* 0x000fe400000108ae */
[C---:B------:R-:W-:Y:S02]  /*9f30*/  FMUL.FTZ R130, R164.reuse, R130 ;  /* 0x00000082a4827220 */ /* 0x040fe40000410000 */
[C---:B------:R-:W-:Y:S01]  /*9f40*/  HMMA.16816.F32.BF16 R96, R192.reuse, R138, R96 ;  /* 0x0000008ac060723c */ /* 0x040fe20000041860 */
[----:B------:R3:W-:Y:S03]  /*9f50*/  MUFU.EX2 R147, R136 ;  /* 0x0000008800937308 */ /* 0x0007e60000000800 */
[C---:B------:R-:W-:Y:S02]  /*9f60*/  FMUL.FTZ R131, R164.reuse, R131 ;  /* 0x00000083a4837220 */ /* 0x040fe40000410000 */
[C---:B------:R-:W-:Y:S01]  /*9f70*/  FMUL.FTZ R116, R165.reuse, R116 ;  /* 0x00000074a5747220 */ /* 0x040fe20000410000 */
[----:B-1----:R-:W-:Y:S01]  /*9f80*/  LDSM.16.MT88.4 R140, [R225+0x900] ;  /* 0x00090000e18c783b */ /* 0x002fe20000004200 */
[----:B------:R-:W-:Y:S04]  /*9f90*/  FMUL.FTZ R117, R165, R117 ;  /* 0x00000075a5757220 */ /* 0x000fe80000410000 */
[C---:B------:R-:W-:Y:S02]  /*9fa0*/  FMUL.FTZ R118, R164.reuse, R118 ;  /* 0x00000076a4767220 */ /* 0x040fe40000410000 */
[----:B------:R-:W-:Y:S02]  /*9fb0*/  FMUL.FTZ R119, R164, R119 ;  /* 0x00000077a4777220 */ /* 0x000fe40000410000 */
[--C-:B---3--:R-:W-:Y:S04]  /*9fc0*/  FFMA.FTZ R136, R206, c[0x0][0x2d0], -R175.reuse ;  /* 0x0000b400ce887a23 */ /* 0x108fe800000108af */
[----:B------:R1:W3:Y:S01]  /*9fd0*/  MUFU.EX2 R159, R136 ;  /* 0x00000088009f7308 */ /* 0x0002e20000000800 */
[-C--:B--2---:R-:W-:Y:S08]  /*9fe0*/  HMMA.16816.F32.BF16 R100, R192, R132.reuse, R100 ;  /* 0x00000084c064723c */ /* 0x084ff00000041864 */
[C---:B------:R-:W-:Y:S07]  /*9ff0*/  HMMA.16816.F32.BF16 R104, R176.reuse, R132, R104 ;  /* 0x00000084b068723c */ /* 0x040fee0000041868 */
[----:B------:R-:W-:Y:S01]  /*a000*/  FFMA.FTZ R132, R212, c[0x0][0x2d0], -R175 ;  /* 0x0000b400d4847a23 */ /* 0x000fe200000108af */
[-C--:B------:R-:W-:Y:S01]  /*a010*/  HMMA.16816.F32.BF16 R108, R176, R134.reuse, R108 ;  /* 0x00000086b06c723c */ /* 0x080fe2000004186c */
[----:B-1----:R-:W1:Y:S02]  /*a020*/  LDSM.16.MT88.4 R136, [R227+0x1900] ;  /* 0x00190000e388783b */ /* 0x002e640000004200 */
[----:B------:R2:W1:Y:S01]  /*a030*/  MUFU.EX2 R250, R132 ;  /* 0x0000008400fa7308 */ /* 0x0004620000000800 */
[----:B----4-:R-:W-:Y:S04]  /*a040*/  F2FP.BF16.PACK_AB R133, R162, R191 ;  /* 0x000000bfa285723e */ /* 0x010fe800000010ff */
[C---:B------:R-:W-:Y:S07]  /*a050*/  HMMA.16816.F32.BF16 R112, R192.reuse, R134, R112 ;  /* 0x00000086c070723c */ /* 0x040fee0000041870 */
[----:B-----5:R-:W-:Y:S01]  /*a060*/  F2FP.BF16.PACK_AB R134, R184, R163 ;  /* 0x000000a3b886723e */ /* 0x020fe200000010ff */
[--C-:B--2---:R-:W-:Y:S04]  /*a070*/  FFMA.FTZ R132, R199, c[0x0][0x2d0], -R166.reuse ;  /* 0x0000b400c7847a23 */ /* 0x104fe800000108a6 */
[----:B------:R2:W-:Y:S01]  /*a080*/  MUFU.EX2 R212, R132 ;  /* 0x0000008400d47308 */ /* 0x0005e20000000800 */
[-C--:B-1----:R-:W-:Y:S08]  /*a090*/  HMMA.16816.F32.BF16 R116, R192, R136.reuse, R116 ;  /* 0x00000088c074723c */ /* 0x082ff00000041874 */
[C---:B------:R-:W-:Y:S04]  /*a0a0*/  HMMA.16816.F32.BF16 R120, R176.reuse, R136, R120 ;  /* 0x00000088b078723c */ /* 0x040fe80000041878 */
[--C-:B--2---:R-:W-:Y:S03]  /*a0b0*/  FFMA.FTZ R132, R210, c[0x0][0x2d0], -R166.reuse ;  /* 0x0000b400d2847a23 */ /* 0x104fe600000108a6 */
[----:B---3--:R-:W-:Y:S01]  /*a0c0*/  F2FP.BF16.PACK_AB R136, R252, R159 ;  /* 0x0000009ffc88723e */ /* 0x008fe200000010ff */
[-C--:B------:R-:W-:Y:S01]  /*a0d0*/  HMMA.16816.F32.BF16 R124, R176, R138.reuse, R124 ;  /* 0x0000008ab07c723c */ /* 0x080fe2000004187c */
[----:B------:R1:W2:Y:S07]  /*a0e0*/  MUFU.EX2 R211, R132 ;  /* 0x0000008400d37308 */ /* 0x0002ae0000000800 */
[----:B------:R-:W-:Y:S07]  /*a0f0*/  HMMA.16816.F32.BF16 R128, R192, R138, R128 ;  /* 0x0000008ac080723c */ /* 0x000fee0000041880 */
[----:B------:R-:W-:Y:S01]  /*a100*/  F2FP.BF16.PACK_AB R138, R250, R251 ;  /* 0x000000fbfa8a723e */ /* 0x000fe200000010ff */
[--C-:B-1----:R-:W-:Y:S01]  /*a110*/  FFMA.FTZ R132, R213, c[0x0][0x2d0], -R166.reuse ;  /* 0x0000b400d5847a23 */ /* 0x102fe200000108a6 */
[----:B------:R-:W-:Y:S02]  /*a120*/  MOV R213, R147 ;  /* 0x0000009300d57202 */ /* 0x000fe40000000f00 */
[----:B------:R-:W1:Y:S01]  /*a130*/  LDSM.16.MT88.4 R144, [R226+0x900] ;  /* 0x00090000e290783b */ /* 0x000e620000004200 */
[----:B------:R3:W-:Y:S01]  /*a140*/  MUFU.EX2 R210, R132 ;  /* 0x0000008400d27308 */ /* 0x0007e20000000800 */
[----:B------:R-:W-:Y:S02]  /*a150*/  F2FP.BF16.PACK_AB R135, R213, R200 ;  /* 0x000000c8d587723e */ /* 0x000fe400000010ff */
[----:B--2---:R-:W-:Y:S01]  /*a160*/  F2FP.BF16.PACK_AB R137, R211, R212 ;  /* 0x000000d4d389723e */ /* 0x004fe200000010ff */
[----:B---3--:R-:W-:Y:S06]  /*a170*/  FFMA.FTZ R132, R198, c[0x0][0x2d0], -R166 ;  /* 0x0000b400c6847a23 */ /* 0x008fec00000108a6 */
[----:B------:R2:W3:Y:S02]  /*a180*/  MUFU.EX2 R197, R132 ;  /* 0x0000008400c57308 */ /* 0x0004e40000000800 */
[----:B--2---:R-:W-:Y:S02]  /*a190*/  F2FP.BF16.PACK_AB R132, R160, R190 ;  /* 0x000000bea084723e */ /* 0x004fe400000010ff */
[----:B---3--:R-:W-:Y:S05]  /*a1a0*/  F2FP.BF16.PACK_AB R139, R197, R210 ;  /* 0x000000d2c58b723e */ /* 0x008fea00000010ff */
[-C--:B------:R-:W-:Y:S08]  /*a1b0*/  HMMA.16816.F32.BF16 R4, R132, R140.reuse, R4 ;  /* 0x0000008c8404723c */ /* 0x080ff00000041804 */
[C---:B------:R-:W-:Y:S08]  /*a1c0*/  HMMA.16816.F32.BF16 R8, R136.reuse, R140, R8 ;  /* 0x0000008c8808723c */ /* 0x040ff00000041808 */
[-C--:B------:R-:W-:Y:S08]  /*a1d0*/  HMMA.16816.F32.BF16 R12, R136, R142.reuse, R12 ;  /* 0x0000008e880c723c */ /* 0x080ff0000004180c */
[C---:B------:R-:W-:Y:S01]  /*a1e0*/  HMMA.16816.F32.BF16 R16, R132.reuse, R142, R16 ;  /* 0x0000008e8410723c */ /* 0x040fe20000041810 */
[----:B------:R-:W2:Y:S07]  /*a1f0*/  LDSM.16.MT88.4 R140, [R225+0x2100] ;  /* 0x00210000e18c783b */ /* 0x000eae0000004200 */
[-C--:B-1----:R-:W-:Y:S08]  /*a200*/  HMMA.16816.F32.BF16 R20, R132, R144.reuse, R20 ;  /* 0x000000908414723c */ /* 0x082ff00000041814 */
[C---:B------:R-:W-:Y:S07]  /*a210*/  HMMA.16816.F32.BF16 R24, R136.reuse, R144, R24 ;  /* 0x000000908818723c */ /* 0x040fee0000041818 */
[--C-:B------:R-:W-:Y:S01]  /*a220*/  FFMA.FTZ R144, R217, c[0x0][0x2d0], -R173.reuse ;  /* 0x0000b400d9907a23 */ /* 0x100fe200000108ad */
[-C--:B------:R-:W-:Y:S03]  /*a230*/  HMMA.16816.F32.BF16 R28, R136, R146.reuse, R28 ;  /* 0x00000092881c723c */ /* 0x080fe6000004181c */
[----:B------:R1:W-:Y:S01]  /*a240*/  MUFU.EX2 R208, R144 ;  /* 0x0000009000d07308 */ /* 0x0003e20000000800 */
[----:B------:R-:W-:Y:S04]  /*a250*/  MOV R217, R184 ;  /* 0x000000b800d97202 */ /* 0x000fe80000000f00 */
[C---:B------:R-:W-:Y:S08]  /*a260*/  HMMA.16816.F32.BF16 R32, R132.reuse, R146, R32 ;  /* 0x000000928420723c */ /* 0x040ff00000041820 */
[-C--:B------:R-:W-:Y:S08]  /*a270*/  HMMA.16816.F32.BF16 R36, R132, R148.reuse, R36 ;  /* 0x000000948424723c */ /* 0x080ff00000041824 */
[C---:B------:R-:W-:Y:S04]  /*a280*/  HMMA.16816.F32.BF16 R40, R136.reuse, R148, R40 ;  /* 0x000000948828723c */ /* 0x040fe80000041828 */
[--C-:B-1----:R-:W-:Y:S01]  /*a290*/  FFMA.FTZ R144, R218, c[0x0][0x2d0], -R173.reuse ;  /* 0x0000b400da907a23 */ /* 0x102fe200000108ad */
[----:B------:R-:W-:Y:S02]  /*a2a0*/  MOV R218, R200 ;  /* 0x000000c800da7202 */ /* 0x000fe40000000f00 */
[--C-:B------:R-:W-:Y:S01]  /*a2b0*/  FFMA.FTZ R148, R220, c[0x0][0x2d0], -R174.reuse ;  /* 0x0000b400dc947a23 */ /* 0x100fe200000108ae */
[-C--:B------:R-:W-:Y:S01]  /*a2c0*/  HMMA.16816.F32.BF16 R44, R136, R150.reuse, R44 ;  /* 0x00000096882c723c */ /* 0x080fe2000004182c */
[----:B------:R1:W-:Y:S03]  /*a2d0*/  MUFU.EX2 R209, R144 ;  /* 0x0000009000d17308 */ /* 0x0003e60000000800 */
[----:B------:R-:W-:Y:S04]  /*a2e0*/  MOV R220, R162 ;  /* 0x000000a200dc7202 */ /* 0x000fe80000000f00 */
[C---:B------:R-:W-:Y:S03]  /*a2f0*/  HMMA.16816.F32.BF16 R48, R132.reuse, R150, R48 ;  /* 0x000000968430723c */ /* 0x040fe60000041830 */
[----:B------:R3:W-:Y:S05]  /*a300*/  MUFU.EX2 R206, R148 ;  /* 0x0000009400ce7308 */ /* 0x0007ea0000000800 */
[-C--:B------:R-:W-:Y:S08]  /*a310*/  HMMA.16816.F32.BF16 R52, R132, R152.reuse, R52 ;  /* 0x000000988434723c */ /* 0x080ff00000041834 */
[C---:B------:R-:W-:Y:S04]  /*a320*/  HMMA.16816.F32.BF16 R56, R136.reuse, R152, R56 ;  /* 0x000000988838723c */ /* 0x040fe80000041838 */
[--C-:B-1----:R-:W-:Y:S01]  /*a330*/  FFMA.FTZ R144, R219, c[0x0][0x2d0], -R174.reuse ;  /* 0x0000b400db907a23 */ /* 0x102fe200000108ae */
[----:B------:R-:W-:Y:S02]  /*a340*/  MOV R219, R163 ;  /* 0x000000a300db7202 */ /* 0x000fe40000000f00 */
[----:B------:R-:W-:Y:S01]  /*a350*/  MOV R153, R183 ;  /* 0x000000b700997202 */ /* 0x000fe20000000f00 */
[-C--:B------:R-:W-:Y:S01]  /*a360*/  HMMA.16816.F32.BF16 R60, R136, R154.reuse, R60 ;  /* 0x0000009a883c723c */ /* 0x080fe2000004183c */
[----:B------:R1:W4:Y:S03]  /*a370*/  MUFU.EX2 R207, R144 ;  /* 0x0000009000cf7308 */ /* 0x0003260000000800 */
[--C-:B---3--:R-:W-:Y:S01]  /*a380*/  FFMA.FTZ R148, R221, c[0x0][0x2d0], -R173.reuse ;  /* 0x0000b400dd947a23 */ /* 0x108fe200000108ad */
[----:B------:R-:W-:Y:S01]  /*a390*/  MOV R221, R161 ;  /* 0x000000a100dd7202 */ /* 0x000fe20000000f00 */
[----:B------:R-:W-:Y:S01]  /*a3a0*/  FFMA.FTZ R173, R222, c[0x0][0x2d0], -R173 ;  /* 0x0000b400dead7a23 */ /* 0x000fe200000108ad */
[----:B------:R-:W-:Y:S01]  /*a3b0*/  MOV R222, R160 ;  /* 0x000000a000de7202 */ /* 0x000fe20000000f00 */
[C---:B------:R-:W-:Y:S01]  /*a3c0*/  HMMA.16816.F32.BF16 R64, R132.reuse, R154, R64 ;  /* 0x0000009a8440723c */ /* 0x040fe20000041840 */
[----:B------:R-:W-:Y:S02]  /*a3d0*/  LDSM.16.MT88.4 R160, [R228+0x1100] ;  /* 0x00110000e4a0783b */ /* 0x000fe40000004200 */
[----:B------:R3:W-:Y:S01]  /*a3e0*/  MUFU.EX2 R205, R148 ;  /* 0x0000009400cd7308 */ /* 0x0007e20000000800 */
[----:B------:R-:W-:Y:S03]  /*a3f0*/  MOV R152, R182 ;  /* 0x000000b600987202 */ /* 0x000fe60000000f00 */
[----:B------:R-:W-:Y:S01]  /*a400*/  MOV R155, R181 ;  /* 0x000000b5009b7202 */ /* 0x000fe20000000f00 */
[-C--:B--2---:R-:W-:Y:S04]  /*a410*/  HMMA.16816.F32.BF16 R68, R132, R140.reuse, R68 ;  /* 0x0000008c8444723c */ /* 0x084fe80000041844 */
[----:B------:R-:W-:Y:S01]  /*a420*/  MOV R154, R196 ;  /* 0x000000c4009a7202 */ /* 0x000fe20000000f00 */
[----:B------:R4:W2:Y:S03]  /*a430*/  MUFU.EX2 R204, R173 ;  /* 0x000000ad00cc7308 */ /* 0x0008a60000000800 */
[C---:B------:R-:W-:Y:S01]  /*a440*/  HMMA.16816.F32.BF16 R72, R136.reuse, R140, R72 ;  /* 0x0000008c8848723c */ /* 0x040fe20000041848 */
[----:B-1----:R-:W1:Y:S06]  /*a450*/  LDSM.16.MT88.4 R144, [R226+0x2100] ;  /* 0x00210000e290783b */ /* 0x002e6c0000004200 */
[--C-:B------:R-:W-:Y:S01]  /*a460*/  FFMA.FTZ R140, R223, c[0x0][0x2d0], -R174.reuse ;  /* 0x0000b400df8c7a23 */ /* 0x100fe200000108ae */
[-C--:B------:R-:W-:Y:S03]  /*a470*/  HMMA.16816.F32.BF16 R76, R136, R142.reuse, R76 ;  /* 0x0000008e884c723c */ /* 0x080fe6000004184c */
[----:B------:R5:W-:Y:S01]  /*a480*/  MUFU.EX2 R203, R140 ;  /* 0x0000008c00cb7308 */ /* 0x000be20000000800 */
[----:B---3--:R-:W3:Y:S01]  /*a490*/  LDSM.16.MT88.4 R148, [R228+0x2100] ;  /* 0x00210000e494783b */ /* 0x008ee20000004200 */
[----:B------:R-:W-:Y:S01]  /*a4a0*/  FFMA.FTZ R174, R246, c[0x0][0x2d0], -R174 ;  /* 0x0000b400f6ae7a23 */ /* 0x000fe200000108ae */
[----:B------:R-:W-:Y:S02]  /*a4b0*/  MOV R223, R159 ;  /* 0x0000009f00df7202 */ /* 0x000fe40000000f00 */
[C---:B------:R-:W-:Y:S04]  /*a4c0*/  HMMA.16816.F32.BF16 R80, R132.reuse, R142, R80 ;  /* 0x0000008e8450723c */ /* 0x040fe80000041850 */
[----:B------:R-:W-:Y:S01]  /*a4d0*/  MOV R159, R185 ;  /* 0x000000b9009f7202 */ /* 0x000fe20000000f00 */
[----:B------:R2:W-:Y:S01]  /*a4e0*/  MUFU.EX2 R202, R174 ;  /* 0x000000ae00ca7308 */ /* 0x0005e20000000800 */
[----:B----4-:R-:W-:Y:S02]  /*a4f0*/  F2FP.BF16.PACK_AB R173, R206, R207 ;  /* 0x000000cfcead723e */ /* 0x010fe400000010ff */
[----:B------:R-:W-:Y:S04]  /*a500*/  MOV R246, R158 ;  /* 0x0000009e00f67202 */ /* 0x000fe80000000f00 */
[----:B------:R-:W-:Y:S01]  /*a510*/  MOV R158, R186 ;  /* 0x000000ba009e7202 */ /* 0x000fe20000000f00 */
[--C-:B-----5:R-:W-:Y:S01]  /*a520*/  FFMA.FTZ R140, R244, c[0x0][0x2d0], -R175.reuse ;  /* 0x0000b400f48c7a23 */ /* 0x120fe200000108af */
[----:B------:R-:W-:Y:S03]  /*a530*/  MOV R244, R191 ;  /* 0x000000bf00f47202 */ /* 0x000fe60000000f00 */
[----:B------:R4:W-:Y:S01]  /*a540*/  MUFU.EX2 R201, R140 ;  /* 0x0000008c00c97308 */ /* 0x0009e20000000800 */
[-C--:B-1----:R-:W-:Y:S03]  /*a550*/  HMMA.16816.F32.BF16 R84, R132, R144.reuse, R84 ;  /* 0x000000908454723c */ /* 0x082fe60000041854 */
[----:B--2---:R-:W-:Y:S05]  /*a560*/  F2FP.BF16.PACK_AB R174, R204, R205 ;  /* 0x000000cdccae723e */ /* 0x004fea00000010ff */
[C---:B------:R-:W-:Y:S07]  /*a570*/  HMMA.16816.F32.BF16 R88, R136.reuse, R144, R88 ;  /* 0x000000908858723c */ /* 0x040fee0000041858 */
[--C-:B------:R-:W-:Y:S01]  /*a580*/  FFMA.FTZ R144, R216, c[0x0][0x2d0], -R166.reuse ;  /* 0x0000b400d8907a23 */ /* 0x100fe200000108a6 */
[-C--:B------:R-:W-:Y:S04]  /*a590*/  HMMA.16816.F32.BF16 R92, R136, R146.reuse, R92 ;  /* 0x00000092885c723c */ /* 0x080fe8000004185c */
[----:B------:R-:W-:Y:S01]  /*a5a0*/  MOV R216, R171 ;  /* 0x000000ab00d87202 */ /* 0x000fe20000000f00 */
[--C-:B----4-:R-:W-:Y:S01]  /*a5b0*/  FFMA.FTZ R140, R245, c[0x0][0x2d0], -R175.reuse ;  /* 0x0000b400f58c7a23 */ /* 0x110fe200000108af */
[----:B------:R1:W-:Y:S02]  /*a5c0*/  MUFU.EX2 R171, R144 ;  /* 0x0000009000ab7308 */ /* 0x0003e40000000800 */
[C---:B------:R-:W-:Y:S04]  /*a5d0*/  HMMA.16816.F32.BF16 R96, R132.reuse, R146, R96 ;  /* 0x000000928460723c */ /* 0x040fe80000041860 */
[----:B------:R-:W-:Y:S04]  /*a5e0*/  MOV R245, R190 ;  /* 0x000000be00f57202 */ /* 0x000fe80000000f00 */
[-C--:B---3--:R-:W-:Y:S01]  /*a5f0*/  HMMA.16816.F32.BF16 R100, R132, R148.reuse, R100 ;  /* 0x000000948464723c */ /* 0x088fe20000041864 */
[----:B------:R2:W3:Y:S07]  /*a600*/  MUFU.EX2 R200, R140 ;  /* 0x0000008c00c87308 */ /* 0x0004ee0000000800 */
[C---:B------:R-:W-:Y:S04]  /*a610*/  HMMA.16816.F32.BF16 R104, R136.reuse, R148, R104 ;  /* 0x000000948868723c */ /* 0x040fe80000041868 */
[--C-:B-1----:R-:W-:Y:S04]  /*a620*/  FFMA.FTZ R144, R214, c[0x0][0x2d0], -R166.reuse ;  /* 0x0000b400d6907a23 */ /* 0x102fe800000108a6 */
[-C--:B------:R-:W-:Y:S01]  /*a630*/  HMMA.16816.F32.BF16 R108, R136, R150.reuse, R108 ;  /* 0x00000096886c723c */ /* 0x080fe2000004186c */
[----:B------:R1:W4:Y:S03]  /*a640*/  MUFU.EX2 R196, R144 ;  /* 0x0000009000c47308 */ /* 0x0003260000000800 */
[----:B------:R-:W-:Y:S02]  /*a650*/  MOV R149, R170 ;  /* 0x000000aa00957202 */ /* 0x000fe40000000f00 */
[----:B------:R-:W-:Y:S02]  /*a660*/  MOV R148, R180 ;  /* 0x000000b400947202 */ /* 0x000fe40000000f00 */
[C---:B------:R-:W-:Y:S04]  /*a670*/  HMMA.16816.F32.BF16 R112, R132.reuse, R150, R112 ;  /* 0x000000968470723c */ /* 0x040fe80000041870 */
[--C-:B--2---:R-:W-:Y:S01]  /*a680*/  FFMA.FTZ R140, R247, c[0x0][0x2d0], -R175.reuse ;  /* 0x0000b400f78c7a23 */ /* 0x104fe200000108af */
[----:B------:R-:W-:Y:S01]  /*a690*/  MOV R247, R189 ;  /* 0x000000bd00f77202 */ /* 0x000fe20000000f00 */
[----:B------:R-:W-:Y:S01]  /*a6a0*/  FFMA.FTZ R175, R248, c[0x0][0x2d0], -R175 ;  /* 0x0000b400f8af7a23 */ /* 0x000fe200000108af */
[----:B------:R-:W-:Y:S01]  /*a6b0*/  MOV R248, R188 ;  /* 0x000000bc00f87202 */ /* 0x000fe20000000f00 */
[----:B------:R2:W-:Y:S01]  /*a6c0*/  MUFU.EX2 R199, R140 ;  /* 0x0000008c00c77308 */ /* 0x0005e20000000800 */
[----:B------:R-:W-:Y:S03]  /*a6d0*/  LDSM.16.MT88.4 R188, [R225+0x1100] ;  /* 0x00110000e1bc783b */ /* 0x000fe60000004200 */
[----:B---3--:R-:W-:Y:S02]  /*a6e0*/  F2FP.BF16.PACK_AB R192, R200, R201 ;  /* 0x000000c9c8c0723e */ /* 0x008fe400000010ff */
[----:B------:R-:W-:Y:S02]  /*a6f0*/  MOV R214, R157 ;  /* 0x0000009d00d67202 */ /* 0x000fe40000000f00 */
[----:B------:R-:W-:Y:S02]  /*a700*/  MOV R157, R187 ;  /* 0x000000bb009d7202 */ /* 0x000fe40000000f00 */
[----:B------:R3:W5:Y:S01]  /*a710*/  MUFU.EX2 R198, R175 ;  /* 0x000000af00c67308 */ /* 0x0007620000000800 */
[--C-:B-1----:R-:W-:Y:S01]  /*a720*/  FFMA.FTZ R144, R215, c[0x0][0x2d0], -R166.reuse ;  /* 0x0000b400d7907a23 */ /* 0x102fe200000108a6 */
[----:B----4-:R-:W-:Y:S01]  /*a730*/  F2FP.BF16.PACK_AB R193, R196, R171 ;  /* 0x000000abc4c1723e */ /* 0x010fe200000010ff */
[----:B------:R-:W-:Y:S01]  /*a740*/  FFMA.FTZ R166, R172, c[0x0][0x2d0], -R166 ;  /* 0x0000b400aca67a23 */ /* 0x000fe200000108a6 */
[----:B------:R-:W-:Y:S01]  /*a750*/  F2FP.BF16.PACK_AB R172, R209, R208 ;  /* 0x000000d0d1ac723e */ /* 0x000fe200000010ff */
[----:B------:R-:W4:Y:S05]  /*a760*/  LDL.LU R215, [R1+0x24] ;  /* 0x0000240001d77983 */ /* 0x000f2a0000300800 */
[----:B------:R1:W-:Y:S01]  /*a770*/  MUFU.EX2 R170, R144 ;  /* 0x0000009000aa7308 */ /* 0x0003e20000000800 */
[----:B--2---:R-:W2:Y:S09]  /*a780*/  LDSM.16.MT88.4 R140, [R227+0x2100] ;  /* 0x00210000e38c783b */ /* 0x004eb20000004200 */
[----:B------:R-:W1:Y:S01]  /*a790*/  MUFU.EX2 R166, R166 ;  /* 0x000000a600a67308 */ /* 0x000e620000000800 */
[----:B---3--:R-:W-:Y:S02]  /*a7a0*/  F2FP.BF16.PACK_AB R175, R202, R203 ;  /* 0x000000cbcaaf723e */ /* 0x008fe400000010ff */
[----:B-----5:R-:W-:Y:S01]  /*a7b0*/  F2FP.BF16.PACK_AB R194, R198, R199 ;  /* 0x000000c7c6c2723e */ /* 0x020fe200000010ff */
[----:B-1----:R-:W1:Y:S01]  /*a7c0*/  LDSM.16.MT88.4 R144, [R226+0x1100] ;  /* 0x00110000e290783b */ /* 0x002e620000004200 */
[----:B------:R-:W-:Y:S01]  /*a7d0*/  F2FP.BF16.PACK_AB R195, R166, R170 ;  /* 0x000000aaa6c3723e */ /* 0x000fe200000010ff */
[-C--:B--2---:R-:W-:Y:S08]  /*a7e0*/  HMMA.16816.F32.BF16 R116, R132, R140.reuse, R116 ;  /* 0x0000008c8474723c */ /* 0x084ff00000041874 */
[C---:B------:R-:W-:Y:S08]  /*a7f0*/  HMMA.16816.F32.BF16 R120, R136.reuse, R140, R120 ;  /* 0x0000008c8878723c */ /* 0x040ff00000041878 */
[-C--:B------:R-:W-:Y:S08]  /*a800*/  HMMA.16816.F32.BF16 R124, R136, R142.reuse, R124 ;  /* 0x0000008e887c723c */ /* 0x080ff0000004187c */
[----:B------:R-:W-:Y:S08]  /*a810*/  HMMA.16816.F32.BF16 R128, R132, R142, R128 ;  /* 0x0000008e8480723c */ /* 0x000ff00000041880 */
[-C--:B------:R-:W-:Y:S01]  /*a820*/  HMMA.16816.F32.BF16 R176, R172, R188.reuse, R4 ;  /* 0x000000bcacb0723c */ /* 0x080fe20000041804 */
[----:B------:R-:W2:Y:S07]  /*a830*/  LDSM.16.MT88.4 R4, [R227+0x1100] ;  /* 0x00110000e304783b */ /* 0x000eae0000004200 */
[C---:B------:R-:W-:Y:S01]  /*a840*/  HMMA.16816.F32.BF16 R180, R192.reuse, R188, R8 ;  /* 0x000000bcc0b4723c */ /* 0x040fe20000041808 */
[----:B------:R-:W3:Y:S07]  /*a850*/  LDSM.16.MT88.4 R8, [R225+0x2900] ;  /* 0x00290000e108783b */ /* 0x000eee0000004200 */
[-C--:B------:R-:W-:Y:S01]  /*a860*/  HMMA.16816.F32.BF16 R184, R192, R190.reuse, R12 ;  /* 0x000000bec0b8723c */ /* 0x080fe2000004180c */
[----:B------:R-:W5:Y:S07]  /*a870*/  LDSM.16.MT88.4 R12, [R226+0x2900] ;  /* 0x00290000e20c783b */ /* 0x000f6e0000004200 */
[C---:B------:R-:W-:Y:S01]  /*a880*/  HMMA.16816.F32.BF16 R188, R172.reuse, R190, R16 ;  /* 0x000000beacbc723c */ /* 0x040fe20000041810 */
[----:B------:R-:W2:Y:S07]  /*a890*/  LDSM.16.MT88.4 R16, [R228+0x2900] ;  /* 0x00290000e410783b */ /* 0x000eae0000004200 */
[-C--:B-1----:R-:W-:Y:S07]  /*a8a0*/  HMMA.16816.F32.BF16 R132, R172, R144.reuse, R20 ;  /* 0x00000090ac84723c */ /* 0x082fee0000041814 */
[----:B------:R-:W-:Y:S01]  /*a8b0*/  MOV R23, R148 ;  /* 0x0000009400177202 */ /* 0x000fe20000000f00 */
[C---:B------:R-:W-:Y:S01]  /*a8c0*/  HMMA.16816.F32.BF16 R136, R192.reuse, R144, R24 ;  /* 0x00000090c088723c */ /* 0x040fe20000041818 */
[----:B------:R-:W4:Y:S03]  /*a8d0*/  LDL.LU R24, [R1+0x20] ;  /* 0x0000200001187983 */ /* 0x000f260000300800 */
[----:B------:R-:W-:Y:S02]  /*a8e0*/  MOV R22, R149 ;  /* 0x0000009500167202 */ /* 0x000fe40000000f00 */
[----:B------:R-:W-:Y:S02]  /*a8f0*/  MOV R21, R154 ;  /* 0x0000009a00157202 */ /* 0x000fe40000000f00 */
[-C--:B------:R-:W-:Y:S01]  /*a900*/  HMMA.16816.F32.BF16 R140, R192, R146.reuse, R28 ;  /* 0x00000092c08c723c */ /* 0x080fe2000004181c */
[----:B------:R-:W4:Y:S03]  /*a910*/  LDL.LU R29, [R1+0x18] ;  /* 0x00001800011d7983 */ /* 0x000f260000300800 */
[----:B------:R-:W-:Y:S01]  /*a920*/  MOV R20, R155 ;  /* 0x0000009b00147202 */ /* 0x000fe20000000f00 */
[----:B------:R-:W4:Y:S01]  /*a930*/  LDL.LU R28, [R1+0x1c] ;  /* 0x00001c00011c7983 */ /* 0x000f220000300800 */
        /* <DEDUP_REMOVED lines=8> */
[----:B------:R-:W-:Y:S04]  /*a9c0*/  MOV R35, R156 ;  /* 0x0000009c00237202 */ /* 0x000fe80000000f00 */
[-C--:B------:R-:W-:Y:S08]  /*a9d0*/  HMMA.16816.F32.BF16 R156, R192, R162.reuse, R44 ;  /* 0x000000a2c09c723c */ /* 0x080ff0000004182c */
[C---:B------:R-:W-:Y:S08]  /*a9e0*/  HMMA.16816.F32.BF16 R160, R172.reuse, R162, R48 ;  /* 0x000000a2aca0723c */ /* 0x040ff00000041830 */
[-C--:B--2---:R-:W-:Y:S08]  /*a9f0*/  HMMA.16816.F32.BF16 R52, R172, R4.reuse, R52 ;  /* 0x00000004ac34723c */ /* 0x084ff00000041834 */
[C---:B------:R-:W-:Y:S08]  /*aa00*/  HMMA.16816.F32.BF16 R56, R192.reuse, R4, R56 ;  /* 0x00000004c038723c */ /* 0x040ff00000041838 */
[-C--:B------:R-:W-:Y:S08]  /*aa10*/  HMMA.16816.F32.BF16 R60, R192, R6.reuse, R60 ;  /* 0x00000006c03c723c */ /* 0x080ff0000004183c */
[C---:B------:R-:W-:Y:S01]  /*aa20*/  HMMA.16816.F32.BF16 R64, R172.reuse, R6, R64 ;  /* 0x00000006ac40723c */ /* 0x040fe20000041840 */
[----:B------:R-:W1:Y:S07]  /*aa30*/  LDSM.16.MT88.4 R4, [R227+0x2900] ;  /* 0x00290000e304783b */ /* 0x000e6e0000004200 */
[-C--:B---3--:R-:W-:Y:S08]  /*aa40*/  HMMA.16816.F32.BF16 R68, R172, R8.reuse, R68 ;  /* 0x00000008ac44723c */ /* 0x088ff00000041844 */
        /* <DEDUP_REMOVED lines=15> */
[----:B----4-:R-:W-:Y:S04]  /*ab40*/  FFMA.FTZ R8, R2, R24, R31 ;  /* 0x0000001802087223 */ /* 0x010fe8000001001f */
        /* <DEDUP_REMOVED lines=56> */
.L_x_1805:
[----:B------:R-:W3:Y:S01]  /*aed0*/  S2UR UR7, SR_CTAID.X ;  /* 0x00000000000779c3 */ /* 0x000ee20000002500 */
[----:B------:R-:W-:Y:S01]  /*aee0*/  ULDC.64 UR4, c[0x0][0x2c8] ;  /* 0x0000b20000047ab9 */ /* 0x000fe20000000a00 */
[----:B------:R-:W-:Y:S01]  /*aef0*/  PLOP3.LUT P0, PT, PT, PT, UP2, 0x40, 0x0 ;  /* 0x000000000000781c */ /* 0x000fe20003f0e828 */
[----:B---3--:R-:W-:-:S04]  /*af00*/  ULEA UR7, UR7, 0x7f, 0x7 ;  /* 0x0000007f07077891 */ /* 0x008fc8000f8e383f */
        /* <DEDUP_REMOVED lines=10> */
[----:B--2---:R-:W-:-:S04]  /*afb0*/  MOV R0, UR5 ;  /* 0x0000000500007c02 */ /* 0x004fc80008000f00 */
        /* <DEDUP_REMOVED lines=9> */
.L_x_1824:
[----:B------:R-:W-:-:S04]  /*b050*/  MOV R4, c[0x0][0x32c] ;  /* 0x0000cb0000047a02 */ /* 0x000fc80000000f00 */
[----:B------:R-:W-:-:S13]  /*b060*/  ISETP.NE.AND P0, PT, R4, 0x1, PT ;  /* 0x000000010400780c */ /* 0x000fda0003f05270 */
[----:B------:R-:W-:-:S05]  /*b070*/  @P0 IMAD.HI.U32 R4, R0, c[0x0][0x330], RZ ;  /* 0x0000cc0000040a27 */ /* 0x000fca00078e00ff */
[----:B------:R-:W-:-:S05]  /*b080*/  @P0 SHF.R.U32.HI R0, RZ, c[0x0][0x334], R4 ;  /* 0x0000cd00ff000a19 */ /* 0x000fca0000011604 */
.L_x_1825:
[----:B------:R-:W-:-:S05]  /*b090*/  IMAD R0, R0, c[0x0][0x32c], RZ ;  /* 0x0000cb0000007a24 */ /* 0x000fca00078e02ff */
[----:B------:R-:W-:-:S04]  /*b0a0*/  IMNMX R2, R2, R0, !PT ;  /* 0x0000000002027217 */ /* 0x000fc80007800200 */
.L_x_1823:
[----:B------:R-:W-:-:S05]  /*b0b0*/  IADD3 R2, R2, 0x2f, RZ ;  /* 0x0000002f02027810 */ /* 0x000fca0007ffe0ff */
[----:B------:R-:W-:-:S05]  /*b0c0*/  IMAD.HI R2, R2, 0x2aaaaaab, RZ ;  /* 0x2aaaaaab02027827 */ /* 0x000fca00078e02ff */
[----:B------:R-:W-:-:S04]  /*b0d0*/  SHF.R.U32.HI R251, RZ, 0x1f, R2 ;  /* 0x0000001ffffb7819 */ /* 0x000fc80000011602 */
[----:B------:R-:W-:-:S04]  /*b0e0*/  LEA.HI.SX32 R251, R2, R251, 0x1d ;  /* 0x000000fb02fb7211 */ /* 0x000fc800078feaff */
[----:B------:R-:W-:-:S04]  /*b0f0*/  IMNMX R251, R249, R251, !PT ;  /* 0x000000fbf9fb7217 */ /* 0x000fc80007800200 */
[----:B------:R-:W-:-:S13]  /*b100*/  ISETP.GE.AND P0, PT, R242, R251, PT ;  /* 0x000000fbf200720c */ /* 0x000fda0003f06270 */
[----:B------:R-:W-:Y:S05]  /*b110*/  @!P0 BRA `(.L_x_1826) ;  /* 0x00002d5000008947 */ /* 0x000fea0003800000 */
[----:B------:R-:W-:Y:S01]  /*b120*/  IMAD.MOV.U32 R2, RZ, RZ, R168 ;  /* 0x000000ffff027224 */ /* 0x000fe200078e00a8 */
[----:B------:R-:W-:Y:S01]  /*b130*/  MOV R170, R3 ;  /* 0x0000000300aa7202 */ /* 0x000fe20000000f00 */
[----:B--2---:R-:W-:Y:S01]  /*b140*/  IMAD.MOV.U32 R0, RZ, RZ, R169 ;  /* 0x000000ffff007224 */ /* 0x004fe200078e00a9 */
[----:B------:R-:W-:Y:S01]  /*b150*/  MOV R220, R242 ;  /* 0x000000f200dc7202 */ /* 0x000fe20000000f00 */
[----:B------:R-:W-:Y:S01]  /*b160*/  IMAD.MOV.U32 R164, RZ, RZ, R167 ;  /* 0x000000ffffa47224 */ /* 0x000fe200078e00a7 */
[----:B------:R-:W-:Y:S02]  /*b170*/  MOV R252, c[0x0][0x1e0] ;  /* 0x0000780000fc7a02 */ /* 0x000fe40000000f00 */
.L_x_1827:
[----:B------:R-:W2:Y:S01]  /*b180*/  LDL.64 R166, [R1+0x38] ;  /* 0x0000380001a67983 */ /* 0x000ea20000100a00 */
[----:B------:R-:W-:Y:S05]  /*b190*/  DEPBAR.LE SB0, 0x0 ;  /* 0x000080000000791a */ /* 0x000fea0000000000 */
[----:B------:R-:W-:Y:S01]  /*b1a0*/  BAR.SYNC.DEFER_BLOCKING 0x0 ;  /* 0x0000000000007b1d */ /* 0x000fe20000010000 */
[----:B------:R-:W-:Y:S02]  /*b1b0*/  ISETP.GT.AND P6, PT, R249, R220, PT ;  /* 0x000000dcf900720c */ /* 0x000fe40003fc4270 */
[C---:B------:R-:W-:Y:S11]  /*b1c0*/  IADD3 R242, R220.reuse, -0x1, RZ ;  /* 0xffffffffdcf27810 */ /* 0x040ff60007ffe0ff */
[----:B------:R-:W-:Y:S01]  /*b1d0*/  @!P6 SHF.R.S32.HI R3, RZ, 0x1f, R220 ;  /* 0x0000001fff03e819 */ /* 0x000fe200000114dc */
[C---:B------:R-:W-:Y:S04]  /*b1e0*/  @!P6 IMAD.WIDE.U32 R40, R220.reuse, c[0x0][0x208], RZ ;  /* 0x00008200dc28ea25 */ /* 0x040fe800078e00ff */
[----:B------:R-:W-:Y:S04]  /*b1f0*/  @!P6 IMAD R3, R3, c[0x0][0x208], RZ ;  /* 0x000082000303ea24 */ /* 0x000fe800078e02ff */
[----:B------:R-:W-:Y:S01]  /*b200*/  @!P6 IMAD R3, R220, c[0x0][0x20c], R3 ;  /* 0x00008300dc03ea24 */ /* 0x000fe200078e0203 */
[----:B------:R-:W2:Y:S04]  /*b210*/  LDL.64 R42, [R1+0x48] ;  /* 0x00004800012a7983 */ /* 0x000ea80000100a00 */
[----:B------:R-:W-:Y:S02]  /*b220*/  @!P6 IADD3 R3, R41, R3, RZ ;  /* 0x000000032903e210 */ /* 0x000fe40007ffe0ff */
[----:B-----5:R-:W-:Y:S03]  /*b230*/  LDSM.16.M88.4 R48, [R231+0x6100] ;  /* 0x00610000e730783b */ /* 0x020fe60000000200 */
[----:B------:R-:W-:Y:S05]  /*b240*/  @!P6 IMAD R165, R3, 0x30, RZ ;  /* 0x0000003003a5e824 */ /* 0x000fea00078e02ff */
[----:B------:R-:W1:Y:S08]  /*b250*/  LDSM.16.M88.4 R16, [R224+0x3100] ;  /* 0x00310000e010783b */ /* 0x000e700000000200 */
[----:B------:R-:W3:Y:S08]  /*b260*/  LDSM.16.M88.4 R44, [R231+0x8100] ;  /* 0x00810000e72c783b */ /* 0x000ef00000000200 */
[----:B------:R-:W4:Y:S08]  /*b270*/  LDSM.16.M88.4 R32, [R224+0x3900] ;  /* 0x00390000e020783b */ /* 0x000f300000000200 */
[----:B------:R-:W4:Y:S08]  /*b280*/  LDSM.16.M88.4 R172, [R224+0x4100] ;  /* 0x00410000e0ac783b */ /* 0x000f300000000200 */
[----:B------:R-:W-:Y:S01]  /*b290*/  LDSM.16.M88.4 R192, [R233+0x6100] ;  /* 0x00610000e9c0783b */ /* 0x000fe20000000200 */
[-C--:B-1----:R-:W-:Y:S07]  /*b2a0*/  HMMA.16816.F32.BF16 R4, R48, R16.reuse, RZ ;  /* 0x000000103004723c */ /* 0x082fee00000418ff */
[----:B------:R-:W1:Y:S01]  /*b2b0*/  LDSM.16.M88.4 R196, [R235] ;  /* 0x00000000ebc4783b */ /* 0x000e620000000200 */
[C---:B---3--:R-:W-:Y:S07]  /*b2c0*/  HMMA.16816.F32.BF16 R8, R44.reuse, R16, RZ ;  /* 0x000000102c08723c */ /* 0x048fee00000418ff */
[----:B------:R-:W3:Y:S01]  /*b2d0*/  LDSM.16.M88.4 R200, [R233+0x8100] ;  /* 0x00810000e9c8783b */ /* 0x000ee20000000200 */
[-C--:B------:R-:W-:Y:S07]  /*b2e0*/  HMMA.16816.F32.BF16 R12, R44, R18.reuse, RZ ;  /* 0x000000122c0c723c */ /* 0x080fee00000418ff */
[----:B------:R-:W1:Y:S01]  /*b2f0*/  LDSM.16.M88.4 R204, [R241] ;  /* 0x00000000f1cc783b */ /* 0x000e620000000200 */
[C---:B------:R-:W-:Y:S07]  /*b300*/  HMMA.16816.F32.BF16 R16, R48.reuse, R18, RZ ;  /* 0x000000123010723c */ /* 0x040fee00000418ff */
[----:B------:R-:W1:Y:S01]  /*b310*/  LDSM.16.M88.4 R208, [R240] ;  /* 0x00000000f0d0783b */ /* 0x000e620000000200 */
[-C--:B----4-:R-:W-:Y:S08]  /*b320*/  HMMA.16816.F32.BF16 R20, R48, R32.reuse, RZ ;  /* 0x000000203014723c */ /* 0x090ff000000418ff */
[C---:B------:R-:W-:Y:S08]  /*b330*/  HMMA.16816.F32.BF16 R24, R44.reuse, R32, RZ ;  /* 0x000000202c18723c */ /* 0x040ff000000418ff */
[-C--:B------:R-:W-:Y:S08]  /*b340*/  HMMA.16816.F32.BF16 R28, R44, R34.reuse, RZ ;  /* 0x000000222c1c723c */ /* 0x080ff000000418ff */
[C---:B------:R-:W-:Y:S08]  /*b350*/  HMMA.16816.F32.BF16 R32, R48.reuse, R34, RZ ;  /* 0x000000223020723c */ /* 0x040ff000000418ff */
[-C--:B------:R-:W-:Y:S01]  /*b360*/  HMMA.16816.F32.BF16 R36, R48, R172.reuse, RZ ;  /* 0x000000ac3024723c */ /* 0x080fe200000418ff */
[----:B--2---:R-:W-:Y:S05]  /*b370*/  @!P6 MOV R166, R42 ;  /* 0x0000002a00a6e202 */ /* 0x004fea0000000f00 */
[----:B------:R-:W-:Y:S02]  /*b380*/  @!P6 IMAD.WIDE.U32 R166, R40, 0x30, R166 ;  /* 0x0000003028a6e825 */ /* 0x000fe400078e00a6 */
[C---:B------:R-:W-:Y:S04]  /*b390*/  HMMA.16816.F32.BF16 R40, R44.reuse, R172, RZ ;  /* 0x000000ac2c28723c */ /* 0x040fe800000418ff */
[C---:B------:R-:W-:Y:S02]  /*b3a0*/  @!P6 SHF.L.U32 R3, R166.reuse, 0x1, RZ ;  /* 0x00000001a603e819 */ /* 0x040fe400000006ff */
[----:B------:R-:W-:Y:S02]  /*b3b0*/  @!P6 IADD3 R165, R167, R165, RZ ;  /* 0x000000a5a7a5e210 */ /* 0x000fe40007ffe0ff */
[C---:B------:R-:W-:Y:S01]  /*b3c0*/  @!P6 IADD3 R168, P0, R3.reuse, c[0x0][0x1f8], RZ ;  /* 0x00007e0003a8ea10 */ /* 0x040fe20007f1e0ff */
[-C--:B------:R-:W-:Y:S03]  /*b3d0*/  HMMA.16816.F32.BF16 R44, R44, R174.reuse, RZ ;  /* 0x000000ae2c2c723c */ /* 0x080fe600000418ff */
[----:B------:R-:W-:Y:S02]  /*b3e0*/  @!P6 SHF.L.U64.HI R167, R166, 0x1, R165 ;  /* 0x00000001a6a7e819 */ /* 0x000fe400000102a5 */
[----:B------:R-:W-:Y:S02]  /*b3f0*/  @!P6 IADD3 R3, P5, R3, 0x80, RZ ;  /* 0x000000800303e810 */ /* 0x000fe40007fbe0ff */
[----:B------:R-:W-:Y:S01]  /*b400*/  @!P6 IADD3.X R169, R167, c[0x0][0x1fc], RZ, P0, !PT ;  /* 0x00007f00a7a9ea10 */ /* 0x000fe200007fe4ff */
[----:B------:R-:W-:Y:S04]  /*b410*/  HMMA.16816.F32.BF16 R48, R48, R174, RZ ;  /* 0x000000ae3030723c */ /* 0x000fe800000418ff */
[----:B------:R-:W-:Y:S01]  /*b420*/  @!PT LDS RZ, [RZ] ;  /* 0x00000000fffff984 */ /* 0x000fe20000000800 */
[----:B------:R-:W-:Y:S01]  /*b430*/  @!PT LDS RZ, [RZ] ;  /* 0x00000000fffff984 */ /* 0x000fe20000000800 */
[----:B------:R-:W-:Y:S01]  /*b440*/  @!PT LDS RZ, [RZ] ;  /* 0x00000000fffff984 */ /* 0x000fe20000000800 */
[----:B------:R2:W-:Y:S01]  /*b450*/  @!P6 LDGSTS.E.BYPASS.LTC128B.128 [R243+0x100], [R168.64], !P4 ;  /* 0x00100000a8f3efae */ /* 0x0005e2000e101d4e */
[----:B------:R-:W-:Y:S02]  /*b460*/  @!P6 IADD3 R212, P2, R3, c[0x0][0x1f8], RZ ;  /* 0x00007e0003d4ea10 */ /* 0x000fe40007f5e0ff */
[----:B------:R-:W-:Y:S01]  /*b470*/  @!P6 IADD3 R166, P1, R168, UR9, RZ ;  /* 0x00000009a8a6ec10 */ /* 0x000fe2000ff3e0ff */
[-C--:B-1----:R-:W-:Y:S05]  /*b480*/  HMMA.16816.F32.BF16 R4, R192, R196.reuse, R4 ;  /* 0x000000c4c004723c */ /* 0x082fea0000041804 */
[----:B------:R-:W-:Y:S02]  /*b490*/  @!P6 IADD3.X R213, RZ, c[0x0][0x1fc], R167, P2, P5 ;  /* 0x00007f00ffd5ea10 */ /* 0x000fe400017ea4a7 */
[----:B------:R-:W-:Y:S01]  /*b4a0*/  @!P6 IADD3.X R167, R169, UR11, RZ, P1, !PT ;  /* 0x0000000ba9a7ec10 */ /* 0x000fe20008ffe4ff */
[C---:B---3--:R-:W-:Y:S02]  /*b4b0*/  HMMA.16816.F32.BF16 R8, R200.reuse, R196, R8 ;  /* 0x000000c4c808723c */ /* 0x048fe40000041808 */
[----:B------:R1:W-:Y:S02]  /*b4c0*/  @!P6 LDGSTS.E.BYPASS.LTC128B.128 [R243+0x1900], [R212.64], !P3 ;  /* 0x01900000d4f3efae */ /* 0x0003e4000d901d4e */
[----:B------:R-:W-:Y:S02]  /*b4d0*/  @!P6 IADD3 R172, P0, R166, UR9, RZ ;  /* 0x00000009a6acec10 */ /* 0x000fe4000ff1e0ff */
[----:B------:R-:W-:Y:S02]  /*b4e0*/  ISETP.GT.AND P5, PT, R220, R249, PT ;  /* 0x000000f9dc00720c */ /* 0x000fe40003fa4270 */
[-C--:B------:R-:W-:Y:S02]  /*b4f0*/  HMMA.16816.F32.BF16 R12, R200, R198.reuse, R12 ;  /* 0x000000c6c80c723c */ /* 0x080fe4000004180c */
[----:B------:R4:W-:Y:S02]  /*b500*/  @!P6 LDGSTS.E.BYPASS.LTC128B.128 [R243+0x900], [R166.64], !P4 ;  /* 0x00900000a6f3efae */ /* 0x0009e4000e101d4e */
[----:B------:R-:W-:Y:S04]  /*b510*/  @!P6 IADD3.X R173, R167, UR11, RZ, P0, !PT ;  /* 0x0000000ba7adec10 */ /* 0x000fe800087fe4ff */
[C---:B------:R-:W-:Y:S02]  /*b520*/  HMMA.16816.F32.BF16 R16, R192.reuse, R198, R16 ;  /* 0x000000c6c010723c */ /* 0x040fe40000041810 */
[----:B------:R4:W-:Y:S06]  /*b530*/  @!P6 LDGSTS.E.BYPASS.LTC128B.128 [R243+0x2100], [R166.64+0x80], !P3 ;  /* 0x02100080a6f3efae */ /* 0x0009ec000d901d4e */
[-C--:B------:R-:W-:Y:S02]  /*b540*/  HMMA.16816.F32.BF16 R20, R192, R204.reuse, R20 ;  /* 0x000000ccc014723c */ /* 0x080fe40000041814 */
[----:B------:R4:W-:Y:S06]  /*b550*/  @!P6 LDGSTS.E.BYPASS.LTC128B.128 [R243+0x1100], [R172.64], !P4 ;  /* 0x01100000acf3efae */ /* 0x0009ec000e101d4e */
[C---:B------:R-:W-:Y:S02]  /*b560*/  HMMA.16816.F32.BF16 R24, R200.reuse, R204, R24 ;  /* 0x000000ccc818723c */ /* 0x040fe40000041818 */
[----:B------:R4:W-:Y:S06]  /*b570*/  @!P6 LDGSTS.E.BYPASS.LTC128B.128 [R243+0x2900], [R172.64+0x80], !P3 ;  /* 0x02900080acf3efae */ /* 0x0009ec000d901d4e */
[-C--:B------:R-:W-:Y:S02]  /*b580*/  HMMA.16816.F32.BF16 R28, R200, R206.reuse, R28 ;  /* 0x000000cec81c723c */ /* 0x080fe4000004181c */
[----:B-1----:R-:W-:Y:S06]  /*b590*/  LDSM.16.M88.4 R212, [R230+0x3100] ;  /* 0x00310000e6d4783b */ /* 0x002fec0000000200 */
[C---:B------:R-:W-:Y:S02]  /*b5a0*/  HMMA.16816.F32.BF16 R32, R192.reuse, R206, R32 ;  /* 0x000000cec020723c */ /* 0x040fe40000041820 */
[----:B------:R-:W0:Y:S06]  /*b5b0*/  LDGDEPBAR ;  /* 0x00000000000079af */ /* 0x000e2c0000000000 */
[-C--:B------:R-:W-:Y:S02]  /*b5c0*/  HMMA.16816.F32.BF16 R36, R192, R208.reuse, R36 ;  /* 0x000000d0c024723c */ /* 0x080fe40000041824 */
[----:B------:R-:W-:Y:S06]  /*b5d0*/  LDSM.16.M88.4 R216, [R232+0x8100] ;  /* 0x00810000e8d8783b */ /* 0x000fec0000000200 */
[C---:B------:R-:W-:Y:S02]  /*b5e0*/  HMMA.16816.F32.BF16 R40, R200.reuse, R208, R40 ;  /* 0x000000d0c828723c */ /* 0x040fe40000041828 */
[----:B----4-:R-:W1:Y:S06]  /*b5f0*/  LDSM.16.M88.4 R172, [R232+0x6100] ;  /* 0x00610000e8ac783b */ /* 0x010e6c0000000200 */
[-C--:B------:R-:W-:Y:S02]  /*b600*/  HMMA.16816.F32.BF16 R44, R200, R210.reuse, R44 ;  /* 0x000000d2c82c723c */ /* 0x080fe4000004182c */
[----:B------:R-:W4:Y:S06]  /*b610*/  LDSM.16.M88.4 R196, [R230+0x3900] ;  /* 0x00390000e6c4783b */ /* 0x000f2c0000000200 */
[----:B------:R-:W-:Y:S02]  /*b620*/  HMMA.16816.F32.BF16 R48, R192, R210, R48 ;  /* 0x000000d2c030723c */ /* 0x000fe40000041830 */
[----:B------:R-:W2:Y:S08]  /*b630*/  LDSM.16.M88.4 R200, [R230+0x4100] ;  /* 0x00410000e6c8783b */ /* 0x000eb00000000200 */
[----:B------:R-:W-:Y:S08]  /*b640*/  LDSM.16.M88.4 R192, [R234+0x6100] ;  /* 0x00610000eac0783b */ /* 0x000ff00000000200 */
[----:B------:R-:W2:Y:S01]  /*b650*/  LDSM.16.M88.4 R204, [R229] ;  /* 0x00000000e5cc783b */ /* 0x000ea20000000200 */
[-C--:B-1----:R-:W-:Y:S07]  /*b660*/  HMMA.16816.F32.BF16 R4, R172, R212.reuse, R4 ;  /* 0x000000d4ac04723c */ /* 0x082fee0000041804 */
[----:B------:R-:W1:Y:S01]  /*b670*/  LDSM.16.M88.4 R208, [R234+0x8100] ;  /* 0x00810000ead0783b */ /* 0x000e620000000200 */
[C---:B------:R-:W-:Y:S08]  /*b680*/  HMMA.16816.F32.BF16 R8, R216.reuse, R212, R8 ;  /* 0x000000d4d808723c */ /* 0x040ff00000041808 */
        /* <DEDUP_REMOVED lines=13> */
[----:B------:R-:W2:Y:S07]  /*b760*/  LDSM.16.M88.4 R172, [R229+0x1000] ;  /* 0x00100000e5ac783b */ /* 0x000eae0000000200 */
[-C--:B------:R-:W-:Y:S01]  /*b770*/  HMMA.16816.F32.BF16 R4, R192, R204.reuse, R4 ;  /* 0x000000ccc004723c */ /* 0x080fe20000041804 */
[----:B------:R-:W4:Y:S07]  /*b780*/  LDSM.16.M88.4 R200, [R224+0x4900] ;  /* 0x00490000e0c8783b */ /* 0x000f2e0000000200 */
        /* <DEDUP_REMOVED lines=14> */
[----:B------:R-:W-:Y:S07]  /*b870*/  LDSM.16.M88.4 R172, [R233+0xa100] ;  /* 0x00a10000e9ac783b */ /* 0x000fee0000000200 */
[-C--:B----4-:R-:W-:Y:S01]  /*b880*/  HMMA.16816.F32.BF16 R4, R196, R200.reuse, R4 ;  /* 0x000000c8c404723c */ /* 0x090fe20000041804 */
[----:B------:R-:W2:Y:S07]  /*b890*/  LDSM.16.M88.4 R192, [R239] ;  /* 0x00000000efc0783b */ /* 0x000eae0000000200 */
[C---:B------:R-:W-:Y:S08]  /*b8a0*/  HMMA.16816.F32.BF16 R8, R216.reuse, R200, R8 ;  /* 0x000000c8d808723c */ /* 0x040ff00000041808 */
[-C--:B------:R-:W-:Y:S08]  /*b8b0*/  HMMA.16816.F32.BF16 R12, R216, R202.reuse, R12 ;  /* 0x000000cad80c723c */ /* 0x080ff0000004180c */
[C---:B------:R-:W-:Y:S01]  /*b8c0*/  HMMA.16816.F32.BF16 R16, R196.reuse, R202, R16 ;  /* 0x000000cac410723c */ /* 0x040fe20000041810 */
[----:B------:R-:W4:Y:S07]  /*b8d0*/  LDSM.16.M88.4 R200, [R238] ;  /* 0x00000000eec8783b */ /* 0x000f2e0000000200 */
        /* <DEDUP_REMOVED lines=8> */
[----:B------:R-:W-:Y:S07]  /*b960*/  LDSM.16.M88.4 R216, [R232+0xc100] ;  /* 0x00c10000e8d8783b */ /* 0x000fee0000000200 */
[----:B------:R-:W-:Y:S01]  /*b970*/  HMMA.16816.F32.BF16 R48, R196, R214, R48 ;  /* 0x000000d6c430723c */ /* 0x000fe20000041830 */
[----:B------:R-:W-:Y:S07]  /*b980*/  LDSM.16.M88.4 R196, [R232+0xa100] ;  /* 0x00a10000e8c4783b */ /* 0x000fee0000000200 */
[-C--:B--2---:R-:W-:Y:S01]  /*b990*/  HMMA.16816.F32.BF16 R4, R172, R192.reuse, R4 ;  /* 0x000000c0ac04723c */ /* 0x084fe20000041804 */
[----:B------:R-:W2:Y:S07]  /*b9a0*/  LDSM.16.M88.4 R212, [R230+0x4900] ;  /* 0x00490000e6d4783b */ /* 0x000eae0000000200 */
[C---:B------:R-:W-:Y:S08]  /*b9b0*/  HMMA.16816.F32.BF16 R8, R208.reuse, R192, R8 ;  /* 0x000000c0d008723c */ /* 0x040ff00000041808 */
[-C--:B------:R-:W-:Y:S08]  /*b9c0*/  HMMA.16816.F32.BF16 R12, R208, R194.reuse, R12 ;  /* 0x000000c2d00c723c */ /* 0x080ff0000004180c */
[C---:B------:R-:W-:Y:S01]  /*b9d0*/  HMMA.16816.F32.BF16 R16, R172.reuse, R194, R16 ;  /* 0x000000c2ac10723c */ /* 0x040fe20000041810 */
[----:B------:R-:W2:Y:S07]  /*b9e0*/  LDSM.16.M88.4 R192, [R230+0x5100] ;  /* 0x00510000e6c0783b */ /* 0x000eae0000000200 */
[-C--:B----4-:R-:W-:Y:S08]  /*b9f0*/  HMMA.16816.F32.BF16 R20, R172, R200.reuse, R20 ;  /* 0x000000c8ac14723c */ /* 0x090ff00000041814 */
[C---:B------:R-:W-:Y:S08]  /*ba00*/  HMMA.16816.F32.BF16 R24, R208.reuse, R200, R24 ;  /* 0x000000c8d018723c */ /* 0x040ff00000041818 */
[-C--:B------:R-:W-:Y:S08]  /*ba10*/  HMMA.16816.F32.BF16 R28, R208, R202.reuse, R28 ;  /* 0x000000cad01c723c */ /* 0x080ff0000004181c */
[C---:B------:R-:W-:Y:S01]  /*ba20*/  HMMA.16816.F32.BF16 R32, R172.reuse, R202, R32 ;  /* 0x000000caac20723c */ /* 0x040fe20000041820 */
[----:B------:R-:W-:Y:S07]  /*ba30*/  LDSM.16.M88.4 R200, [R234+0xa100] ;  /* 0x00a10000eac8783b */ /* 0x000fee0000000200 */
[-C--:B-1----:R-:W-:Y:S08]  /*ba40*/  HMMA.16816.F32.BF16 R36, R172, R204.reuse, R36 ;  /* 0x000000ccac24723c */ /* 0x082ff00000041824 */
[C---:B------:R-:W-:Y:S08]  /*ba50*/  HMMA.16816.F32.BF16 R40, R208.reuse, R204, R40 ;  /* 0x000000ccd028723c */ /* 0x040ff00000041828 */
[-C--:B------:R-:W-:Y:S01]  /*ba60*/  HMMA.16816.F32.BF16 R44, R208, R206.reuse, R44 ;  /* 0x000000ced02c723c */ /* 0x080fe2000004182c */
[----:B------:R-:W-:Y:S07]  /*ba70*/  LDSM.16.M88.4 R208, [R236+0xc100] ;  /* 0x00c10000ecd0783b */ /* 0x000fee0000000200 */
[----:B------:R-:W-:Y:S01]  /*ba80*/  HMMA.16816.F32.BF16 R48, R172, R206, R48 ;  /* 0x000000ceac30723c */ /* 0x000fe20000041830 */
[----:B------:R-:W1:Y:S07]  /*ba90*/  LDSM.16.M88.4 R172, [R230+0x5900] ;  /* 0x00590000e6ac783b */ /* 0x000e6e0000000200 */
[-C--:B--2---:R-:W-:Y:S01]  /*baa0*/  HMMA.16816.F32.BF16 R4, R196, R212.reuse, R4 ;  /* 0x000000d4c404723c */ /* 0x084fe20000041804 */
[----:B------:R-:W2:Y:S07]  /*bab0*/  LDSM.16.M88.4 R204, [R229+0x1800] ;  /* 0x00180000e5cc783b */ /* 0x000eae0000000200 */
[C---:B------:R-:W-:Y:S08]  /*bac0*/  HMMA.16816.F32.BF16 R8, R216.reuse, R212, R8 ;  /* 0x000000d4d808723c */ /* 0x040ff00000041808 */
[-C--:B------:R-:W-:Y:S08]  /*bad0*/  HMMA.16816.F32.BF16 R12, R216, R214.reuse, R12 ;  /* 0x000000d6d80c723c */ /* 0x080ff0000004180c */
[C---:B------:R-:W-:Y:S01]  /*bae0*/  HMMA.16816.F32.BF16 R16, R196.reuse, R214, R16 ;  /* 0x000000d6c410723c */ /* 0x040fe20000041810 */
[----:B------:R-:W4:Y:S07]  /*baf0*/  LDSM.16.M88.4 R212, [R229+0x2000] ;  /* 0x00200000e5d4783b */ /* 0x000f2e0000000200 */
[-C--:B------:R-:W-:Y:S08]  /*bb00*/  HMMA.16816.F32.BF16 R20, R196, R192.reuse, R20 ;  /* 0x000000c0c414723c */ /* 0x080ff00000041814 */
[C---:B------:R-:W-:Y:S08]  /*bb10*/  HMMA.16816.F32.BF16 R24, R216.reuse, R192, R24 ;  /* 0x000000c0d818723c */ /* 0x040ff00000041818 */
[-C--:B------:R-:W-:Y:S08]  /*bb20*/  HMMA.16816.F32.BF16 R28, R216, R194.reuse, R28 ;  /* 0x000000c2d81c723c */ /* 0x080ff0000004181c */
[C---:B------:R-:W-:Y:S01]  /*bb30*/  HMMA.16816.F32.BF16 R32, R196.reuse, R194, R32 ;  /* 0x000000c2c420723c */ /* 0x040fe20000041820 */
[----:B------:R-:W4:Y:S01]  /*bb40*/  LDSM.16.M88.4 R192, [R229+0x2800] ;  /* 0x00280000e5c0783b */ /* 0x000f220000000200 */
[----:B------:R-:W-:Y:S06]  /*bb50*/  DEPBAR.LE SB0, 0x0 ;  /* 0x000080000000791a */ /* 0x000fec0000000000 */
[-C--:B-1----:R-:W-:Y:S01]  /*bb60*/  HMMA.16816.F32.BF16 R36, R196, R172.reuse, R36 ;  /* 0x000000acc424723c */ /* 0x082fe20000041824 */
[----:B------:R-:W-:Y:S07]  /*bb70*/  BAR.SYNC.DEFER_BLOCKING 0x0 ;  /* 0x0000000000007b1d */ /* 0x000fee0000010000 */
[C---:B------:R-:W-:Y:S07]  /*bb80*/  HMMA.16816.F32.BF16 R40, R216.reuse, R172, R40 ;  /* 0x000000acd828723c */ /* 0x040fee0000041828 */
[----:B------:R-:W-:Y:S01]  /*bb90*/  MOV R173, c[0x0][0x1e4] ;  /* 0x0000790000ad7a02 */ /* 0x000fe20000000f00 */
[-C--:B------:R-:W-:Y:S08]  /*bba0*/  HMMA.16816.F32.BF16 R44, R216, R174.reuse, R44 ;  /* 0x000000aed82c723c */ /* 0x080ff0000004182c */
[----:B------:R-:W-:Y:S01]  /*bbb0*/  HMMA.16816.F32.BF16 R48, R196, R174, R48 ;  /* 0x000000aec430723c */ /* 0x000fe20000041830 */
[----:B------:R-:W3:Y:S06]  /*bbc0*/  LDL.64 R216, [R1+0x30] ;  /* 0x0000300001d87983 */ /* 0x000eec0000100a00 */
[----:B------:R-:W3:Y:S01]  /*bbd0*/  LDL.64 R218, [R1+0x40] ;  /* 0x0000400001da7983 */ /* 0x000ee20000100a00 */
[-C--:B--2---:R-:W-:Y:S08]  /*bbe0*/  HMMA.16816.F32.BF16 R4, R200, R204.reuse, R4 ;  /* 0x000000ccc804723c */ /* 0x084ff00000041804 */
[C---:B------:R-:W-:Y:S08]  /*bbf0*/  HMMA.16816.F32.BF16 R8, R208.reuse, R204, R8 ;  /* 0x000000ccd008723c */ /* 0x040ff00000041808 */
[-C--:B------:R-:W-:Y:S08]  /*bc00*/  HMMA.16816.F32.BF16 R12, R208, R206.reuse, R12 ;  /* 0x000000ced00c723c */ /* 0x080ff0000004180c */
[C---:B------:R-:W-:Y:S04]  /*bc10*/  HMMA.16816.F32.BF16 R16, R200.reuse, R206, R16 ;  /* 0x000000cec810723c */ /* 0x040fe80000041810 */
[----:B------:R-:W-:Y:S02]  /*bc20*/  FMNMX.FTZ R165, R6, R2, !PT ;  /* 0x0000000206a57209 */ /* 0x000fe40007810000 */
[----:B------:R-:W-:Y:S02]  /*bc30*/  FMNMX.FTZ R3, R4, R0, !PT ;  /* 0x0000000004037209 */ /* 0x000fe40007810000 */
[-C--:B----4-:R-:W-:Y:S04]  /*bc40*/  HMMA.16816.F32.BF16 R20, R200, R212.reuse, R20 ;  /* 0x000000d4c814723c */ /* 0x090fe80000041814 */
        /* <DEDUP_REMOVED lines=39> */
[----:B------:R-:W-:Y:S03]  /*bec0*/  FMNMX.FTZ R165, R41, R165, !PT ;  /* 0x000000a529a57209 */ /* 0x000fe60007810000 */
[----:B------:R-:W2:Y:S01]  /*bed0*/  SHFL.BFLY PT, R167, R3, 0x2, 0x1f ;  /* 0x0c401f0003a77f89 */ /* 0x000ea200000e0000 */
[----:B------:R-:W-:Y:S04]  /*bee0*/  FMNMX.FTZ R165, R44, R165, !PT ;  /* 0x000000a52ca57209 */ /* 0x000fe80007810000 */
[----:B------:R-:W-:Y:S05]  /*bef0*/  FMNMX.FTZ R165, R45, R165, !PT ;  /* 0x000000a52da57209 */ /* 0x000fea0007810000 */
[----:B------:R-:W4:Y:S01]  /*bf00*/  SHFL.BFLY PT, R168, R165, 0x2, 0x1f ;  /* 0x0c401f00a5a87f89 */ /* 0x000f2200000e0000 */
[----:B-1----:R-:W-:Y:S02]  /*bf10*/  FMNMX.FTZ R169, R169, R166, !PT ;  /* 0x000000a6a9a97209 */ /* 0x002fe40007810000 */
[----:B------:R-:W-:Y:S05]  /*bf20*/  FMNMX.FTZ R166, R10, R170, !PT ;  /* 0x000000aa0aa67209 */ /* 0x000fea0007810000 */
[----:B------:R-:W1:Y:S01]  /*bf30*/  SHFL.BFLY PT, R171, R169, 0x1, 0x1f ;  /* 0x0c201f00a9ab7f89 */ /* 0x000e6200000e0000 */
[----:B------:R-:W-:Y:S02]  /*bf40*/  FMNMX.FTZ R166, R11, R166, !PT ;  /* 0x000000a60ba67209 */ /* 0x000fe40007810000 */
[----:B--2---:R-:W-:Y:S02]  /*bf50*/  FMNMX.FTZ R3, R3, R167, !PT ;  /* 0x000000a703037209 */ /* 0x004fe40007810000 */
[----:B------:R-:W-:Y:S03]  /*bf60*/  FMNMX.FTZ R166, R14, R166, !PT ;  /* 0x000000a60ea67209 */ /* 0x000fe60007810000 */
[----:B------:R-:W2:Y:S01]  /*bf70*/  SHFL.BFLY PT, R167, R3, 0x1, 0x1f ;  /* 0x0c201f0003a77f89 */ /* 0x000ea200000e0000 */
[----:B------:R-:W-:Y:S02]  /*bf80*/  FMNMX.FTZ R166, R15, R166, !PT ;  /* 0x000000a60fa67209 */ /* 0x000fe40007810000 */
[----:B----4-:R-:W-:Y:S02]  /*bf90*/  FMNMX.FTZ R165, R165, R168, !PT ;  /* 0x000000a8a5a57209 */ /* 0x010fe40007810000 */
[----:B------:R-:W-:Y:S03]  /*bfa0*/  FMNMX.FTZ R166, R26, R166, !PT ;  /* 0x000000a61aa67209 */ /* 0x000fe60007810000 */
[----:B------:R-:W4:Y:S01]  /*bfb0*/  SHFL.BFLY PT, R172, R165, 0x1, 0x1f ;  /* 0x0c201f00a5ac7f89 */ /* 0x000f2200000e0000 */
[----:B------:R-:W-:Y:S02]  /*bfc0*/  FMNMX.FTZ R166, R27, R166, !PT ;  /* 0x000000a61ba67209 */ /* 0x000fe40007810000 */
[----:B-1----:R-:W-:Y:S02]  /*bfd0*/  FMNMX.FTZ R169, R169, R171, !PT ;  /* 0x000000aba9a97209 */ /* 0x002fe40007810000 */
[----:B------:R-:W-:Y:S03]  /*bfe0*/  FMNMX.FTZ R166, R30, R166, !PT ;  /* 0x000000a61ea67209 */ /* 0x000fe60007810000 */
[----:B------:R-:W-:Y:S01]  /*bff0*/  FADD.FTZ R0, -R169, R0 ;  /* 0x00000000a9007221 */ /* 0x000fe20000010100 */
[----:B------:R-:W-:Y:S01]  /*c000*/  FMNMX.FTZ R166, R31, R166, !PT ;  /* 0x000000a61fa67209 */ /* 0x000fe20007810000 */
[----:B------:R-:W-:Y:S02]  /*c010*/  FMUL.FTZ R204, R169, c[0x0][0x2d0] ;  /* 0x0000b400a9cc7a20 */ /* 0x000fe40000410000 */
[----:B------:R-:W-:Y:S01]  /*c020*/  FMUL.FTZ R0, R0, c[0x0][0x2d0] ;  /* 0x0000b40000007a20 */ /* 0x000fe20000410000 */
[----:B--2---:R-:W-:Y:S01]  /*c030*/  FMNMX.FTZ R168, R3, R167, !PT ;  /* 0x000000a703a87209 */ /* 0x004fe20007810000 */
[--C-:B------:R-:W-:Y:S01]  /*c040*/  FFMA.FTZ R4, R4, c[0x0][0x2d0], -R204.reuse ;  /* 0x0000b40004047a23 */ /* 0x100fe200000108cc */
[----:B------:R-:W-:Y:S01]  /*c050*/  FMNMX.FTZ R3, R42, R166, !PT ;  /* 0x000000a62a037209 */ /* 0x000fe20007810000 */
[----:B------:R-:W-:Y:S01]  /*c060*/  FFMA.FTZ R5, R5, c[0x0][0x2d0], -R204 ;  /* 0x0000b40005057a23 */ /* 0x000fe200000108cc */
[----:B------:R1:W2:Y:S01]  /*c070*/  MUFU.EX2 R166, R0 ;  /* 0x0000000000a67308 */ /* 0x0002a20000000800 */
[C---:B------:R-:W-:Y:S02]  /*c080*/  FADD.FTZ R2, -R168.reuse, R2 ;  /* 0x00000002a8027221 */ /* 0x040fe40000010100 */
[----:B------:R-:W-:Y:S02]  /*c090*/  FMUL.FTZ R205, R168, c[0x0][0x2d0] ;  /* 0x0000b400a8cd7a20 */ /* 0x000fe40000410000 */
[----:B------:R-:W-:Y:S01]  /*c0a0*/  FMUL.FTZ R2, R2, c[0x0][0x2d0] ;  /* 0x0000b40002027a20 */ /* 0x000fe20000410000 */
[----:B----4-:R-:W-:Y:S01]  /*c0b0*/  FMNMX.FTZ R167, R165, R172, !PT ;  /* 0x000000aca5a77209 */ /* 0x010fe20007810000 */
[--C-:B------:R-:W-:Y:S02]  /*c0c0*/  FFMA.FTZ R6, R6, c[0x0][0x2d0], -R205.reuse ;  /* 0x0000b40006067a23 */ /* 0x100fe400000108cd */
[--C-:B------:R-:W-:Y:S01]  /*c0d0*/  FFMA.FTZ R7, R7, c[0x0][0x2d0], -R205.reuse ;  /* 0x0000b40007077a23 */ /* 0x100fe200000108cd */
[----:B------:R4:W4:Y:S01]  /*c0e0*/  MUFU.EX2 R165, R2 ;  /* 0x0000000200a57308 */ /* 0x0009220000000800 */
[----:B------:R-:W-:Y:S02]  /*c0f0*/  FMUL.FTZ R206, R167, c[0x0][0x2d0] ;  /* 0x0000b400a7ce7a20 */ /* 0x000fe40000410000 */
[----:B------:R-:W-:Y:S02]  /*c100*/  FFMA.FTZ R16, R16, c[0x0][0x2d0], -R204 ;  /* 0x0000b40010107a23 */ /* 0x000fe400000108cc */
[--C-:B------:R-:W-:Y:S02]  /*c110*/  FFMA.FTZ R8, R8, c[0x0][0x2d0], -R206.reuse ;  /* 0x0000b40008087a23 */ /* 0x100fe400000108ce */
[----:B------:R-:W-:Y:S02]  /*c120*/  FFMA.FTZ R9, R9, c[0x0][0x2d0], -R206 ;  /* 0x0000b40009097a23 */ /* 0x000fe400000108ce */
[----:B------:R-:W-:Y:S01]  /*c130*/  FFMA.FTZ R17, R17, c[0x0][0x2d0], -R204 ;  /* 0x0000b40011117a23 */ /* 0x000fe200000108cc */
[----:B------:R4:W-:Y:S01]  /*c140*/  MUFU.EX2 R222, R4 ;  /* 0x0000000400de7308 */ /* 0x0009e20000000800 */
[--C-:B------:R-:W-:Y:S02]  /*c150*/  FFMA.FTZ R18, R18, c[0x0][0x2d0], -R205.reuse ;  /* 0x0000b40012127a23 */ /* 0x100fe400000108cd */
[----:B------:R-:W-:Y:S01]  /*c160*/  FFMA.FTZ R19, R19, c[0x0][0x2d0], -R205 ;  /* 0x0000b40013137a23 */ /* 0x000fe200000108cd */
[----:B-1----:R-:W-:Y:S01]  /*c170*/  FMNMX.FTZ R0, R43, R3, !PT ;  /* 0x000000032b007209 */ /* 0x002fe20007810000 */
[--C-:B------:R-:W-:Y:S02]  /*c180*/  FFMA.FTZ R12, R12, c[0x0][0x2d0], -R206.reuse ;  /* 0x0000b4000c0c7a23 */ /* 0x100fe400000108ce */
[----:B------:R-:W-:Y:S01]  /*c190*/  FFMA.FTZ R13, R13, c[0x0][0x2d0], -R206 ;  /* 0x0000b4000d0d7a23 */ /* 0x000fe200000108ce */
[----:B------:R-:W-:Y:S01]  /*c1a0*/  FMNMX.FTZ R0, R46, R0, !PT ;  /* 0x000000002e007209 */ /* 0x000fe20007810000 */
[C---:B--2---:R-:W-:Y:S01]  /*c1b0*/  FMUL.FTZ R132, R166.reuse, R132 ;  /* 0x00000084a6847220 */ /* 0x044fe20000410000 */
[----:B------:R-:W-:Y:S01]  /*c1c0*/  MUFU.EX2 R223, R6 ;  /* 0x0000000600df7308 */ /* 0x000fe20000000800 */
[C---:B------:R-:W-:Y:S01]  /*c1d0*/  FMUL.FTZ R133, R166.reuse, R133 ;  /* 0x00000085a6857220 */ /* 0x040fe20000410000 */
[----:B------:R-:W-:Y:S01]  /*c1e0*/  FMNMX.FTZ R0, R47, R0, !PT ;  /* 0x000000002f007209 */ /* 0x000fe20007810000 */
[----:B------:R-:W-:Y:S02]  /*c1f0*/  FMUL.FTZ R144, R166, R144 ;  /* 0x00000090a6907220 */ /* 0x000fe40000410000 */
[----:B----4-:R-:W-:Y:S02]  /*c200*/  FADD.FTZ R2, -R167, R164 ;  /* 0x000000a4a7027221 */ /* 0x010fe40000010100 */
[----:B------:R-:W1:Y:S01]  /*c210*/  SHFL.BFLY PT, R3, R0, 0x2, 0x1f ;  /* 0x0c401f0000037f89 */ /* 0x000e6200000e0000 */
[C---:B------:R-:W-:Y:S02]  /*c220*/  FMUL.FTZ R134, R165.reuse, R134 ;  /* 0x00000086a5867220 */ /* 0x040fe40000410000 */
[----:B------:R-:W-:Y:S01]  /*c230*/  FMUL.FTZ R2, R2, c[0x0][0x2d0] ;  /* 0x0000b40002027a20 */ /* 0x000fe20000410000 */
[----:B------:R2:W-:Y:S01]  /*c240*/  MUFU.EX2 R244, R7 ;  /* 0x0000000700f47308 */ /* 0x0005e20000000800 */
[C---:B------:R-:W-:Y:S01]  /*c250*/  FMUL.FTZ R135, R165.reuse, R135 ;  /* 0x00000087a5877220 */ /* 0x040fe20000410000 */
[----:B------:R-:W-:Y:S01]  /*c260*/  @P5 SHF.R.S32.HI R4, RZ, 0x1f, R242 ;  /* 0x0000001fff045819 */ /* 0x000fe200000114f2 */
[C---:B------:R-:W-:Y:S02]  /*c270*/  FMUL.FTZ R145, R166.reuse, R145 ;  /* 0x00000091a6917220 */ /* 0x040fe40000410000 */
[C---:B------:R-:W-:Y:S02]  /*c280*/  FMUL.FTZ R146, R165.reuse, R146 ;  /* 0x00000092a5927220 */ /* 0x040fe40000410000 */
[C---:B------:R-:W-:Y:S03]  /*c290*/  FMUL.FTZ R147, R165.reuse, R147 ;  /* 0x00000093a5937220 */ /* 0x040fe60000410000 */
[----:B------:R4:W4:Y:S01]  /*c2a0*/  MUFU.EX2 R164, R2 ;  /* 0x0000000200a47308 */ /* 0x0009220000000800 */
[C---:B------:R-:W-:Y:S02]  /*c2b0*/  FMUL.FTZ R148, R166.reuse, R148 ;  /* 0x00000094a6947220 */ /* 0x040fe40000410000 */
[C---:B------:R-:W-:Y:S02]  /*c2c0*/  FMUL.FTZ R149, R166.reuse, R149 ;  /* 0x00000095a6957220 */ /* 0x040fe40000410000 */
[C---:B------:R-:W-:Y:S02]  /*c2d0*/  FMUL.FTZ R150, R165.reuse, R150 ;  /* 0x00000096a5967220 */ /* 0x040fe40000410000 */
[C---:B------:R-:W-:Y:S02]  /*c2e0*/  FMUL.FTZ R151, R165.reuse, R151 ;  /* 0x00000097a5977220 */ /* 0x040fe40000410000 */
[----:B------:R-:W-:Y:S01]  /*c2f0*/  FMUL.FTZ R160, R166, R160 ;  /* 0x000000a0a6a07220 */ /* 0x000fe20000410000 */
[----:B-1----:R-:W-:Y:S01]  /*c300*/  FMNMX.FTZ R0, R0, R3, !PT ;  /* 0x0000000300007209 */ /* 0x002fe20007810000 */
[----:B------:R-:W1:Y:S01]  /*c310*/  MUFU.EX2 R247, R5 ;  /* 0x0000000500f77308 */ /* 0x000e620000000800 */
[----:B------:R-:W-:Y:S02]  /*c320*/  FMUL.FTZ R161, R166, R161 ;  /* 0x000000a1a6a17220 */ /* 0x000fe40000410000 */
[----:B--2---:R-:W-:Y:S04]  /*c330*/  @P5 IMAD.WIDE.U32 R6, R242, c[0x0][0x1e0], RZ ;  /* 0x00007800f2065a25 */ /* 0x004fe800078e00ff */
[C---:B------:R-:W-:Y:S02]  /*c340*/  FMUL.FTZ R162, R165.reuse, R162 ;  /* 0x000000a2a5a27220 */ /* 0x040fe40000410000 */
[----:B------:R-:W-:Y:S01]  /*c350*/  FMUL.FTZ R163, R165, R163 ;  /* 0x000000a3a5a37220 */ /* 0x000fe20000410000 */
[----:B------:R-:W-:Y:S01]  /*c360*/  MUFU.EX2 R221, R8 ;  /* 0x0000000800dd7308 */ /* 0x000fe20000000800 */
[----:B------:R-:W-:Y:S01]  /*c370*/  FMUL.FTZ R52, R166, R52 ;  /* 0x00000034a6347220 */ /* 0x000fe20000410000 */
[----:B----4-:R-:W2:Y:S01]  /*c380*/  SHFL.BFLY PT, R2, R0, 0x1, 0x1f ;  /* 0x0c201f0000027f89 */ /* 0x010ea200000e0000 */
[C---:B------:R-:W-:Y:S02]  /*c390*/  FMUL.FTZ R136, R164.reuse, R136 ;  /* 0x00000088a4887220 */ /* 0x040fe40000410000 */
[C---:B------:R-:W-:Y:S02]  /*c3a0*/  FMUL.FTZ R137, R164.reuse, R137 ;  /* 0x00000089a4897220 */ /* 0x040fe40000410000 */
[C---:B------:R-:W-:Y:S03]  /*c3b0*/  FMUL.FTZ R140, R164.reuse, R140 ;  /* 0x0000008ca48c7220 */ /* 0x040fe60000410000 */
[----:B------:R4:W-:Y:S01]  /*c3c0*/  MUFU.EX2 R250, R16 ;  /* 0x0000001000fa7308 */ /* 0x0009e20000000800 */
[C---:B------:R-:W-:Y:S02]  /*c3d0*/  FMUL.FTZ R141, R164.reuse, R141 ;  /* 0x0000008da48d7220 */ /* 0x040fe40000410000 */
[C---:B------:R-:W-:Y:S01]  /*c3e0*/  FMUL.FTZ R152, R164.reuse, R152 ;  /* 0x00000098a4987220 */ /* 0x040fe20000410000 */
[----:B-1----:R-:W-:Y:S01]  /*c3f0*/  F2FP.BF16.PACK_AB R172, R247, R222 ;  /* 0x000000def7ac723e */ /* 0x002fe200000010ff */
[C---:B------:R-:W-:Y:S02]  /*c400*/  FMUL.FTZ R153, R164.reuse, R153 ;  /* 0x00000099a4997220 */ /* 0x040fe40000410000 */
[C---:B------:R-:W-:Y:S02]  /*c410*/  FMUL.FTZ R156, R164.reuse, R156 ;  /* 0x0000009ca49c7220 */ /* 0x040fe40000410000 */
[----:B------:R-:W-:Y:S01]  /*c420*/  FMUL.FTZ R157, R164, R157 ;  /* 0x0000009da49d7220 */ /* 0x000fe20000410000 */
[----:B------:R-:W1:Y:S01]  /*c430*/  MUFU.EX2 R248, R17 ;  /* 0x0000001100f87308 */ /* 0x000e620000000800 */
[----:B------:R-:W-:Y:S02]  /*c440*/  FMUL.FTZ R53, R166, R53 ;  /* 0x00000035a6357220 */ /* 0x000fe40000410000 */
[C---:B------:R-:W-:Y:S02]  /*c450*/  FMUL.FTZ R54, R165.reuse, R54 ;  /* 0x00000036a5367220 */ /* 0x040fe40000410000 */
[----:B------:R-:W-:Y:S01]  /*c460*/  FMUL.FTZ R55, R165, R55 ;  /* 0x00000037a5377220 */ /* 0x000fe20000410000 */
[----:B--2---:R-:W-:Y:S01]  /*c470*/  FMNMX.FTZ R3, R0, R2, !PT ;  /* 0x0000000200037209 */ /* 0x004fe20007810000 */
[----:B------:R-:W-:Y:S03]  /*c480*/  @P5 IMAD R2, R4, c[0x0][0x1e0], RZ ;  /* 0x0000780004025a24 */ /* 0x000fe600078e02ff */
[----:B------:R2:W-:Y:S01]  /*c490*/  MUFU.EX2 R246, R18 ;  /* 0x0000001200f67308 */ /* 0x0005e20000000800 */
[----:B------:R-:W-:Y:S02]  /*c4a0*/  FMUL.FTZ R56, R164, R56 ;  /* 0x00000038a4387220 */ /* 0x000fe40000410000 */
[----:B------:R-:W-:Y:S01]  /*c4b0*/  @P5 IMAD R2, R242, c[0x0][0x1e4], R2 ;  /* 0x00007900f2025a24 */ /* 0x000fe200078e0202 */
[----:B---3--:R-:W-:Y:S01]  /*c4c0*/  @P5 MOV R5, R217 ;  /* 0x000000d900055202 */ /* 0x008fe20000000f00 */
[----:B------:R-:W-:Y:S01]  /*c4d0*/  FADD.FTZ R0, -R3, R170 ;  /* 0x000000aa03007221 */ /* 0x000fe20000010100 */
[----:B----4-:R-:W-:Y:S01]  /*c4e0*/  @P5 SHF.L.U64.HI R16, R252, 0x5, R173 ;  /* 0x00000005fc105819 */ /* 0x010fe200000102ad */
[----:B------:R-:W-:Y:S01]  /*c4f0*/  FMUL.FTZ R57, R164, R57 ;  /* 0x00000039a4397220 */ /* 0x000fe20000410000 */
[----:B------:R-:W-:Y:S01]  /*c500*/  @P5 IADD3 R2, R7, R2, RZ ;  /* 0x0000000207025210 */ /* 0x000fe20007ffe0ff */
[----:B------:R-:W-:Y:S01]  /*c510*/  FMUL.FTZ R0, R0, c[0x0][0x2d0] ;  /* 0x0000b40000007a20 */ /* 0x000fe20000410000 */
[----:B------:R-:W-:Y:S01]  /*c520*/  @P5 MOV R4, R218 ;  /* 0x000000da00045202 */ /* 0x000fe20000000f00 */
[----:B------:R3:W-:Y:S01]  /*c530*/  MUFU.EX2 R219, R9 ;  /* 0x0000000900db7308 */ /* 0x0007e20000000800 */
[----:B------:R-:W-:Y:S01]  /*c540*/  F2FP.BF16.PACK_AB R173, R244, R223 ;  /* 0x000000dff4ad723e */ /* 0x000fe200000010ff */
[----:B------:R-:W-:Y:S01]  /*c550*/  @P5 IMAD R2, R2, 0x30, RZ ;  /* 0x0000003002025824 */ /* 0x000fe200078e02ff */
[----:B-1----:R-:W-:Y:S01]  /*c560*/  F2FP.BF16.PACK_AB R174, R248, R250 ;  /* 0x000000faf8ae723e */ /* 0x002fe200000010ff */
[----:B------:R-:W-:Y:S04]  /*c570*/  @P5 IMAD.WIDE.U32 R4, R6, 0x30, R4 ;  /* 0x0000003006045825 */ /* 0x000fe800078e0004 */
[----:B------:R-:W-:Y:S01]  /*c580*/  FMUL.FTZ R17, R166, R189 ;  /* 0x000000bda6117220 */ /* 0x000fe20000410000 */
[----:B------:R-:W-:Y:S01]  /*c590*/  @P5 SHF.L.U32 R6, R4, 0x1, RZ ;  /* 0x0000000104065819 */ /* 0x000fe200000006ff */
[----:B------:R-:W1:Y:S01]  /*c5a0*/  MUFU.EX2 R245, R19 ;  /* 0x0000001300f57308 */ /* 0x000e620000000800 */
[----:B------:R-:W-:Y:S01]  /*c5b0*/  @P5 IADD3 R2, R5, R2, RZ ;  /* 0x0000000205025210 */ /* 0x000fe20007ffe0ff */
[--C-:B------:R-:W-:Y:S01]  /*c5c0*/  FFMA.FTZ R20, R20, c[0x0][0x2d0], -R204.reuse ;  /* 0x0000b40014147a23 */ /* 0x100fe200000108cc */
[C---:B------:R-:W-:Y:S01]  /*c5d0*/  @P5 IADD3 R8, P2, R6.reuse, 0x80, RZ ;  /* 0x0000008006085810 */ /* 0x040fe20007f5e0ff */
[----:B--2---:R-:W-:Y:S01]  /*c5e0*/  FMUL.FTZ R18, R165, R190 ;  /* 0x000000bea5127220 */ /* 0x004fe20000410000 */
[----:B------:R-:W-:Y:S01]  /*c5f0*/  @P5 IADD3 R6, P0, R6, c[0x0][0x1c8], RZ ;  /* 0x0000720006065a10 */ /* 0x000fe20007f1e0ff */
[----:B------:R-:W-:Y:S01]  /*c600*/  FFMA.FTZ R21, R21, c[0x0][0x2d0], -R204 ;  /* 0x0000b40015157a23 */ /* 0x000fe200000108cc */
[----:B------:R-:W-:Y:S01]  /*c610*/  @P5 SHF.L.U64.HI R5, R4, 0x1, R2 ;  /* 0x0000000104055819 */ /* 0x000fe20000010202 */
[--C-:B------:R-:W-:Y:S01]  /*c620*/  FFMA.FTZ R22, R22, c[0x0][0x2d0], -R205.reuse ;  /* 0x0000b40016167a23 */ /* 0x100fe200000108cd */
[----:B------:R-:W-:Y:S01]  /*c630*/  @P5 IADD3 R8, P1, R8, c[0x0][0x1c8], RZ ;  /* 0x0000720008085a10 */ /* 0x000fe20007f3e0ff */
[----:B------:R-:W2:Y:S01]  /*c640*/  MUFU.EX2 R0, R0 ;  /* 0x0000000000007308 */ /* 0x000ea20000000800 */
[----:B------:R-:W-:Y:S01]  /*c650*/  @P5 IADD3.X R7, R5, c[0x0][0x1cc], RZ, P0, !PT ;  /* 0x0000730005075a10 */ /* 0x000fe200007fe4ff */
[----:B------:R-:W-:Y:S01]  /*c660*/  FFMA.FTZ R33, R33, c[0x0][0x2d0], -R204 ;  /* 0x0000b40021217a23 */ /* 0x000fe200000108cc */
[----:B------:R-:W-:Y:S01]  /*c670*/  @P5 SHF.L.U32 R2, R252, 0x5, RZ ;  /* 0x00000005fc025819 */ /* 0x000fe200000006ff */
[----:B------:R-:W-:Y:S01]  /*c680*/  FFMA.FTZ R34, R34, c[0x0][0x2d0], -R205 ;  /* 0x0000b40022227a23 */ /* 0x000fe200000108cd */
[----:B---3--:R-:W-:Y:S01]  /*c690*/  @P5 IADD3.X R9, RZ, c[0x0][0x1cc], R5, P1, P2 ;  /* 0x00007300ff095a10 */ /* 0x008fe20000fe4405 */
[----:B------:R3:W-:Y:S01]  /*c6a0*/  @P5 LDGSTS.E.BYPASS.LTC128B.128 [R243+0x3100], [R6.64], !P4 ;  /* 0x0310000006f35fae */ /* 0x0007e2000e101d4e */
[----:B------:R-:W-:Y:S01]  /*c6b0*/  @P5 IADD3 R4, P0, R6, R2, RZ ;  /* 0x0000000206045210 */ /* 0x000fe20007f1e0ff */
[--C-:B------:R-:W-:Y:S02]  /*c6c0*/  FFMA.FTZ R35, R35, c[0x0][0x2d0], -R205.reuse ;  /* 0x0000b40023237a23 */ /* 0x100fe400000108cd */
[----:B------:R4:W-:Y:S01]  /*c6d0*/  MUFU.EX2 R218, R12 ;  /* 0x0000000c00da7308 */ /* 0x0009e20000000800 */
[----:B------:R-:W-:Y:S01]  /*c6e0*/  @P5 IADD3.X R5, R7, R16, RZ, P0, !PT ;  /* 0x0000001007055210 */ /* 0x000fe200007fe4ff */
[--C-:B------:R-:W-:Y:S01]  /*c6f0*/  FFMA.FTZ R24, R24, c[0x0][0x2d0], -R206.reuse ;  /* 0x0000b40018187a23 */ /* 0x100fe200000108ce */
[----:B------:R-:W-:Y:S01]  /*c700*/  ISETP.GT.AND P0, PT, R220, R251, PT ;  /* 0x000000fbdc00720c */ /* 0x000fe20003f04270 */
[----:B------:R4:W-:Y:S01]  /*c710*/  @P5 LDGSTS.E.BYPASS.LTC128B.128 [R243+0x4900], [R8.64], !P3 ;  /* 0x0490000008f35fae */ /* 0x0009e2000d901d4e */
[----:B-1----:R-:W-:Y:S01]  /*c720*/  F2FP.BF16.PACK_AB R175, R245, R246 ;  /* 0x000000f6f5af723e */ /* 0x002fe200000010ff */
[----:B------:R-:W-:Y:S01]  /*c730*/  FMUL.FTZ R19, R165, R191 ;  /* 0x000000bfa5137220 */ /* 0x000fe20000410000 */
[----:B------:R-:W-:Y:S01]  /*c740*/  MOV R220, R242 ;  /* 0x000000f200dc7202 */ /* 0x000fe20000000f00 */
[----:B------:R-:W-:Y:S02]  /*c750*/  FFMA.FTZ R25, R25, c[0x0][0x2d0], -R206 ;  /* 0x0000b40019197a23 */ /* 0x000fe400000108ce */
[----:B------:R1:W1:Y:S01]  /*c760*/  MUFU.EX2 R217, R13 ;  /* 0x0000000d00d97308 */ /* 0x0002620000000800 */
[--C-:B------:R-:W-:Y:S01]  /*c770*/  FFMA.FTZ R36, R36, c[0x0][0x2d0], -R204.reuse ;  /* 0x0000b40024247a23 */ /* 0x100fe200000108cc */
[----:B------:R1:W-:Y:S01]  /*c780*/  @P5 LDGSTS.E.BYPASS.LTC128B.128 [R243+0x3900], [R4.64], !P4 ;  /* 0x0390000004f35fae */ /* 0x0003e2000e101d4e */
[----:B------:R-:W-:Y:S02]  /*c790*/  FFMA.FTZ R37, R37, c[0x0][0x2d0], -R204 ;  /* 0x0000b40025257a23 */ /* 0x000fe400000108cc */
[C---:B--2---:R-:W-:Y:S02]  /*c7a0*/  FMUL.FTZ R138, R0.reuse, R138 ;  /* 0x0000008a008a7220 */ /* 0x044fe40000410000 */
[C---:B------:R-:W-:Y:S02]  /*c7b0*/  FMUL.FTZ R139, R0.reuse, R139 ;  /* 0x0000008b008b7220 */ /* 0x040fe40000410000 */
[C---:B------:R-:W-:Y:S01]  /*c7c0*/  FMUL.FTZ R142, R0.reuse, R142 ;  /* 0x0000008e008e7220 */ /* 0x040fe20000410000 */
[----:B------:R2:W-:Y:S01]  /*c7d0*/  @P5 LDGSTS.E.BYPASS.LTC128B.128 [R243+0x5100], [R4.64+0x80], !P3 ;  /* 0x0510008004f35fae */ /* 0x0005e2000d901d4e */
[----:B------:R-:W-:Y:S01]  /*c7e0*/  FMUL.FTZ R143, R0, R143 ;  /* 0x0000008f008f7220 */ /* 0x000fe20000410000 */
[----:B------:R-:W-:Y:S01]  /*c7f0*/  MUFU.EX2 R216, R20 ;  /* 0x0000001400d87308 */ /* 0x000fe20000000800 */
[----:B---3--:R-:W-:Y:S01]  /*c800*/  @P5 IADD3 R6, P1, R4, R2, RZ ;  /* 0x0000000204065210 */ /* 0x008fe20007f3e0ff */
[----:B------:R-:W-:Y:S02]  /*c810*/  FMUL.FTZ R2, R3, c[0x0][0x2d0] ;  /* 0x0000b40003027a20 */ /* 0x000fe40000410000 */
[----:B----4-:R-:W-:Y:S01]  /*c820*/  FMUL.FTZ R12, R164, R184 ;  /* 0x000000b8a40c7220 */ /* 0x010fe20000410000 */
[----:B------:R-:W-:Y:S01]  /*c830*/  @P5 IADD3.X R7, R5, R16, RZ, P1, !PT ;  /* 0x0000001005075210 */ /* 0x000fe20000ffe4ff */
[--C-:B------:R-:W-:Y:S02]  /*c840*/  FFMA.FTZ R10, R10, c[0x0][0x2d0], -R2.reuse ;  /* 0x0000b4000a0a7a23 */ /* 0x100fe40000010802 */
[--C-:B------:R-:W-:Y:S02]  /*c850*/  FFMA.FTZ R11, R11, c[0x0][0x2d0], -R2.reuse ;  /* 0x0000b4000b0b7a23 */ /* 0x100fe40000010802 */
[----:B------:R3:W-:Y:S01]  /*c860*/  @P5 LDGSTS.E.BYPASS.LTC128B.128 [R243+0x4100], [R6.64], !P4 ;  /* 0x0410000006f35fae */ /* 0x0007e2000e101d4e */
[--C-:B------:R-:W-:Y:S01]  /*c870*/  FFMA.FTZ R14, R14, c[0x0][0x2d0], -R2.reuse ;  /* 0x0000b4000e0e7a23 */ /* 0x100fe20000010802 */
[----:B------:R4:W-:Y:S01]  /*c880*/  MUFU.EX2 R201, R10 ;  /* 0x0000000a00c97308 */ /* 0x0009e20000000800 */
[--C-:B------:R-:W-:Y:S02]  /*c890*/  FFMA.FTZ R15, R15, c[0x0][0x2d0], -R2.reuse ;  /* 0x0000b4000f0f7a23 */ /* 0x100fe40000010802 */
[C---:B------:R-:W-:Y:S02]  /*c8a0*/  FMUL.FTZ R8, R164.reuse, R180 ;  /* 0x000000b4a4087220 */ /* 0x040fe40000410000 */
[C---:B------:R-:W-:Y:S01]  /*c8b0*/  FMUL.FTZ R9, R164.reuse, R181 ;  /* 0x000000b5a4097220 */ /* 0x040fe20000410000 */
[----:B------:R3:W-:Y:S01]  /*c8c0*/  @P5 LDGSTS.E.BYPASS.LTC128B.128 [R243+0x5900], [R6.64+0x80], !P3 ;  /* 0x0590008006f35fae */ /* 0x0007e2000d901d4e */
[----:B-1----:R-:W-:Y:S02]  /*c8d0*/  FMUL.FTZ R13, R164, R185 ;  /* 0x000000b9a40d7220 */ /* 0x002fe40000410000 */
[----:B------:R-:W-:Y:S01]  /*c8e0*/  FMUL.FTZ R16, R166, R188 ;  /* 0x000000bca6107220 */ /* 0x000fe20000410000 */
[----:B------:R-:W1:Y:S01]  /*c8f0*/  MUFU.EX2 R200, R11 ;  /* 0x0000000b00c87308 */ /* 0x000e620000000800 */
[----:B------:R-:W-:Y:S02]  /*c900*/  FMUL.FTZ R154, R0, R154 ;  /* 0x0000009a009a7220 */ /* 0x000fe40000410000 */
[C---:B--2---:R-:W-:Y:S01]  /*c910*/  FMUL.FTZ R4, R166.reuse, R176 ;  /* 0x000000b0a6047220 */ /* 0x044fe20000410000 */
[----:B------:R-:W2:Y:S01]  /*c920*/  LDSM.16.MT88.4 R192, [R225+0x100] ;  /* 0x00010000e1c0783b */ /* 0x000ea20000004200 */
[----:B------:R-:W-:Y:S01]  /*c930*/  FMUL.FTZ R5, R166, R177 ;  /* 0x000000b1a6057220 */ /* 0x000fe20000410000 */
[----:B------:R-:W-:Y:S01]  /*c940*/  F2FP.BF16.PACK_AB R176, R219, R221 ;  /* 0x000000dddbb0723e */ /* 0x000fe200000010ff */
[C---:B------:R-:W-:Y:S02]  /*c950*/  FMUL.FTZ R155, R0.reuse, R155 ;  /* 0x0000009b009b7220 */ /* 0x040fe40000410000 */
[C---:B------:R-:W-:Y:S01]  /*c960*/  FMUL.FTZ R158, R0.reuse, R158 ;  /* 0x0000009e009e7220 */ /* 0x040fe20000410000 */
[----:B------:R1:W-:Y:S01]  /*c970*/  MUFU.EX2 R202, R14 ;  /* 0x0000000e00ca7308 */ /* 0x0003e20000000800 */
[C---:B------:R-:W-:Y:S01]  /*c980*/  FMUL.FTZ R159, R0.reuse, R159 ;  /* 0x0000009f009f7220 */ /* 0x040fe20000410000 */
[----:B------:R-:W2:Y:S01]  /*c990*/  LDSM.16.MT88.4 R196, [R226+0x100] ;  /* 0x00010000e2c4783b */ /* 0x000ea20000004200 */
[C---:B------:R-:W-:Y:S02]  /*c9a0*/  FMUL.FTZ R58, R0.reuse, R58 ;  /* 0x0000003a003a7220 */ /* 0x040fe40000410000 */
[C---:B----4-:R-:W-:Y:S02]  /*c9b0*/  FMUL.FTZ R10, R0.reuse, R182 ;  /* 0x000000b6000a7220 */ /* 0x050fe40000410000 */
[----:B------:R-:W-:Y:S02]  /*c9c0*/  FMUL.FTZ R59, R0, R59 ;  /* 0x0000003b003b7220 */ /* 0x000fe40000410000 */
[--C-:B------:R-:W-:Y:S01]  /*c9d0*/  FFMA.FTZ R26, R26, c[0x0][0x2d0], -R2.reuse ;  /* 0x0000b4001a1a7a23 */ /* 0x100fe20000010802 */
[----:B------:R-:W4:Y:S01]  /*c9e0*/  MUFU.EX2 R203, R15 ;  /* 0x0000000f00cb7308 */ /* 0x000f220000000800 */
[----:B------:R-:W-:Y:S01]  /*c9f0*/  LDSM.16.MT88.4 R188, [R225+0x1100] ;  /* 0x00110000e1bc783b */ /* 0x000fe20000004200 */
[----:B------:R-:W-:Y:S02]  /*ca00*/  FFMA.FTZ R27, R27, c[0x0][0x2d0], -R2 ;  /* 0x0000b4001b1b7a23 */ /* 0x000fe40000010802 */
[----:B---3--:R-:W-:Y:S01]  /*ca10*/  FMUL.FTZ R6, R165, R178 ;  /* 0x000000b2a5067220 */ /* 0x008fe20000410000 */
[----:B------:R-:W-:Y:S01]  /*ca20*/  F2FP.BF16.PACK_AB R178, R217, R218 ;  /* 0x000000dad9b2723e */ /* 0x000fe200000010ff */
[----:B------:R-:W-:Y:S01]  /*ca30*/  FMUL.FTZ R7, R165, R179 ;  /* 0x000000b3a5077220 */ /* 0x000fe20000410000 */
[----:B-1----:R-:W-:Y:S01]  /*ca40*/  F2FP.BF16.PACK_AB R177, R200, R201 ;  /* 0x000000c9c8b1723e */ /* 0x002fe200000010ff */
[----:B------:R-:W-:Y:S01]  /*ca50*/  FMUL.FTZ R11, R0, R183 ;  /* 0x000000b7000b7220 */ /* 0x000fe20000410000 */
[----:B------:R-:W0:Y:S01]  /*ca60*/  LDGDEPBAR ;  /* 0x00000000000079af */ /* 0x000e220000000000 */
[----:B------:R-:W1:Y:S01]  /*ca70*/  MUFU.EX2 R215, R21 ;  /* 0x0000001500d77308 */ /* 0x000e620000000800 */
[--C-:B------:R-:W-:Y:S02]  /*ca80*/  FFMA.FTZ R38, R38, c[0x0][0x2d0], -R205.reuse ;  /* 0x0000b40026267a23 */ /* 0x100fe400000108cd */
[--C-:B------:R-:W-:Y:S02]  /*ca90*/  FFMA.FTZ R39, R39, c[0x0][0x2d0], -R205.reuse ;  /* 0x0000b40027277a23 */ /* 0x100fe400000108cd */
[----:B------:R-:W-:Y:S02]  /*caa0*/  FMUL.FTZ R14, R0, R186 ;  /* 0x000000ba000e7220 */ /* 0x000fe40000410000 */
[----:B------:R-:W3:Y:S01]  /*cab0*/  LDSM.16.MT88.4 R180, [R228+0x100] ;  /* 0x00010000e4b4783b */ /* 0x000ee20000004200 */
[C---:B------:R-:W-:Y:S02]  /*cac0*/  FMUL.FTZ R60, R164.reuse, R60 ;  /* 0x0000003ca43c7220 */ /* 0x040fe40000410000 */
[----:B------:R-:W-:Y:S01]  /*cad0*/  MUFU.EX2 R212, R22 ;  /* 0x0000001600d47308 */ /* 0x000fe20000000800 */
[----:B------:R-:W-:Y:S02]  /*cae0*/  FMUL.FTZ R61, R164, R61 ;  /* 0x0000003da43d7220 */ /* 0x000fe40000410000 */
[C---:B------:R-:W-:Y:S01]  /*caf0*/  FMUL.FTZ R62, R0.reuse, R62 ;  /* 0x0000003e003e7220 */ /* 0x040fe20000410000 */
[-C--:B--2---:R-:W-:Y:S05]  /*cb00*/  HMMA.16816.F32.BF16 R4, R172, R192.reuse, R4 ;  /* 0x000000c0ac04723c */ /* 0x084fea0000041804 */
[----:B----4-:R-:W-:Y:S01]  /*cb10*/  F2FP.BF16.PACK_AB R179, R203, R202 ;  /* 0x000000cacbb3723e */ /* 0x010fe200000010ff */
[C---:B------:R-:W-:Y:S01]  /*cb20*/  FMUL.FTZ R15, R0.reuse, R187 ;  /* 0x000000bb000f7220 */ /* 0x040fe20000410000 */
[----:B------:R-:W-:Y:S01]  /*cb30*/  MUFU.EX2 R213, R33 ;  /* 0x0000002100d57308 */ /* 0x000fe20000000800 */
[----:B------:R-:W2:Y:S01]  /*cb40*/  LDSM.16.MT88.4 R184, [R227+0x100] ;  /* 0x00010000e3b8783b */ /* 0x000ea20000004200 */
[----:B------:R-:W-:Y:S03]  /*cb50*/  FMUL.FTZ R63, R0, R63 ;  /* 0x0000003f003f7220 */ /* 0x000fe60000410000 */
[C---:B------:R-:W-:Y:S04]  /*cb60*/  HMMA.16816.F32.BF16 R8, R176.reuse, R192, R8 ;  /* 0x000000c0b008723c */ /* 0x040fe80000041808 */
[C---:B------:R-:W-:Y:S01]  /*cb70*/  FMUL.FTZ R64, R166.reuse, R64 ;  /* 0x00000040a6407220 */ /* 0x040fe20000410000 */
[----:B------:R-:W-:Y:S01]  /*cb80*/  MUFU.EX2 R210, R34 ;  /* 0x0000002200d27308 */ /* 0x000fe20000000800 */
[C---:B------:R-:W-:Y:S02]  /*cb90*/  FMUL.FTZ R65, R166.reuse, R65 ;  /* 0x00000041a6417220 */ /* 0x040fe40000410000 */
[-C--:B------:R-:W-:Y:S04]  /*cba0*/  HMMA.16816.F32.BF16 R12, R176, R194.reuse, R12 ;  /* 0x000000c2b00c723c */ /* 0x080fe8000004180c */
[C---:B------:R-:W-:Y:S02]  /*cbb0*/  FMUL.FTZ R66, R165.reuse, R66 ;  /* 0x00000042a5427220 */ /* 0x040fe40000410000 */
[C---:B------:R-:W-:Y:S01]  /*cbc0*/  FMUL.FTZ R67, R165.reuse, R67 ;  /* 0x00000043a5437220 */ /* 0x040fe20000410000 */
[----:B------:R-:W-:Y:S01]  /*cbd0*/  MUFU.EX2 R209, R35 ;  /* 0x0000002300d17308 */ /* 0x000fe20000000800 */
[C---:B------:R-:W-:Y:S04]  /*cbe0*/  HMMA.16816.F32.BF16 R16, R172.reuse, R194, R16 ;  /* 0x000000c2ac10723c */ /* 0x040fe80000041810 */
[C---:B------:R-:W-:Y:S02]  /*cbf0*/  FMUL.FTZ R68, R166.reuse, R68 ;  /* 0x00000044a6447220 */ /* 0x040fe40000410000 */
[----:B------:R-:W-:Y:S02]  /*cc00*/  FMUL.FTZ R69, R166, R69 ;  /* 0x00000045a6457220 */ /* 0x000fe40000410000 */
[-C--:B------:R-:W-:Y:S01]  /*cc10*/  HMMA.16816.F32.BF16 R132, R172, R196.reuse, R132 ;  /* 0x000000c4ac84723c */ /* 0x080fe20000041884 */
[----:B------:R-:W-:Y:S03]  /*cc20*/  MUFU.EX2 R208, R24 ;  /* 0x0000001800d07308 */ /* 0x000fe60000000800 */
[C---:B------:R-:W-:Y:S02]  /*cc30*/  FMUL.FTZ R70, R165.reuse, R70 ;  /* 0x00000046a5467220 */ /* 0x040fe40000410000 */
[C---:B------:R-:W-:Y:S02]  /*cc40*/  FMUL.FTZ R71, R165.reuse, R71 ;  /* 0x00000047a5477220 */ /* 0x040fe40000410000 */
[C---:B------:R-:W-:Y:S03]  /*cc50*/  HMMA.16816.F32.BF16 R136, R176.reuse, R196, R136 ;  /* 0x000000c4b088723c */ /* 0x040fe60000041888 */
[----:B------:R-:W-:Y:S01]  /*cc60*/  MUFU.EX2 R207, R25 ;  /* 0x0000001900cf7308 */ /* 0x000fe20000000800 */
[----:B------:R-:W-:Y:S02]  /*cc70*/  FFMA.FTZ R32, R32, c[0x0][0x2d0], -R204 ;  /* 0x0000b40020207a23 */ /* 0x000fe400000108cc */
[C---:B------:R-:W-:Y:S02]  /*cc80*/  FMUL.FTZ R72, R164.reuse, R72 ;  /* 0x00000048a4487220 */ /* 0x040fe40000410000 */
[-C--:B------:R-:W-:Y:S04]  /*cc90*/  HMMA.16816.F32.BF16 R140, R176, R198.reuse, R140 ;  /* 0x000000c6b08c723c */ /* 0x080fe8000004188c */
[----:B------:R-:W-:Y:S01]  /*cca0*/  FMUL.FTZ R73, R164, R73 ;  /* 0x00000049a4497220 */ /* 0x000fe20000410000 */
[----:B------:R-:W-:Y:S01]  /*ccb0*/  MUFU.EX2 R193, R26 ;  /* 0x0000001a00c17308 */ /* 0x000fe20000000800 */
[C---:B------:R-:W-:Y:S02]  /*ccc0*/  FMUL.FTZ R74, R0.reuse, R74 ;  /* 0x0000004a004a7220 */ /* 0x040fe40000410000 */
[C---:B------:R-:W-:Y:S04]  /*ccd0*/  HMMA.16816.F32.BF16 R144, R172.reuse, R198, R144 ;  /* 0x000000c6ac90723c */ /* 0x040fe80000041890 */
[----:B------:R-:W-:Y:S02]  /*cce0*/  FMUL.FTZ R75, R0, R75 ;  /* 0x0000004b004b7220 */ /* 0x000fe40000410000 */
[C---:B------:R-:W-:Y:S01]  /*ccf0*/  FMUL.FTZ R76, R164.reuse, R76 ;  /* 0x0000004ca44c7220 */ /* 0x040fe20000410000 */
[----:B------:R4:W-:Y:S01]  /*cd00*/  MUFU.EX2 R192, R27 ;  /* 0x0000001b00c07308 */ /* 0x0009e20000000800 */
[-C--:B---3--:R-:W-:Y:S04]  /*cd10*/  HMMA.16816.F32.BF16 R148, R172, R180.reuse, R148 ;  /* 0x000000b4ac94723c */ /* 0x088fe80000041894 */
[----:B------:R-:W-:Y:S02]  /*cd20*/  FMUL.FTZ R77, R164, R77 ;  /* 0x0000004da44d7220 */ /* 0x000fe40000410000 */
[C---:B------:R-:W-:Y:S02]  /*cd30*/  FMUL.FTZ R78, R0.reuse, R78 ;  /* 0x0000004e004e7220 */ /* 0x040fe40000410000 */
[C---:B------:R-:W-:Y:S01]  /*cd40*/  HMMA.16816.F32.BF16 R152, R176.reuse, R180, R152 ;  /* 0x000000b4b098723c */ /* 0x040fe20000041898 */
[----:B------:R-:W-:Y:S03]  /*cd50*/  MUFU.EX2 R197, R36 ;  /* 0x0000002400c57308 */ /* 0x000fe60000000800 */
[----:B------:R-:W-:Y:S02]  /*cd60*/  FMUL.FTZ R79, R0, R79 ;  /* 0x0000004f004f7220 */ /* 0x000fe40000410000 */
[C---:B------:R-:W-:Y:S02]  /*cd70*/  FMUL.FTZ R80, R166.reuse, R80 ;  /* 0x00000050a6507220 */ /* 0x040fe40000410000 */
[-C--:B------:R-:W-:Y:S03]  /*cd80*/  HMMA.16816.F32.BF16 R156, R176, R182.reuse, R156 ;  /* 0x000000b6b09c723c */ /* 0x080fe6000004189c */
[----:B------:R-:W-:Y:S01]  /*cd90*/  MUFU.EX2 R196, R37 ;  /* 0x0000002500c47308 */ /* 0x000fe20000000800 */
[C---:B------:R-:W-:Y:S02]  /*cda0*/  FMUL.FTZ R81, R166.reuse, R81 ;  /* 0x00000051a6517220 */ /* 0x040fe40000410000 */
[C---:B------:R-:W-:Y:S01]  /*cdb0*/  FMUL.FTZ R82, R165.reuse, R82 ;  /* 0x00000052a5527220 */ /* 0x040fe20000410000 */
[----:B----4-:R-:W-:Y:S01]  /*cdc0*/  LDSM.16.MT88.4 R24, [R225+0x900] ;  /* 0x00090000e118783b */ /* 0x010fe20000004200 */
[C---:B------:R-:W-:Y:S04]  /*cdd0*/  HMMA.16816.F32.BF16 R160, R172.reuse, R182, R160 ;  /* 0x000000b6aca0723c */ /* 0x040fe800000418a0 */
[C---:B------:R-:W-:Y:S01]  /*cde0*/  FMUL.FTZ R83, R165.reuse, R83 ;  /* 0x00000053a5537220 */ /* 0x040fe20000410000 */
[----:B------:R3:W-:Y:S01]  /*cdf0*/  MUFU.EX2 R214, R32 ;  /* 0x0000002000d67308 */ /* 0x0007e20000000800 */
[C---:B------:R-:W-:Y:S01]  /*ce00*/  FMUL.FTZ R84, R166.reuse, R84 ;  /* 0x00000054a6547220 */ /* 0x040fe20000410000 */
[----:B------:R-:W4:Y:S01]  /*ce10*/  LDSM.16.MT88.4 R180, [R225+0x1900] ;  /* 0x00190000e1b4783b */ /* 0x000f220000004200 */
[-C--:B--2---:R-:W-:Y:S04]  /*ce20*/  HMMA.16816.F32.BF16 R52, R172, R184.reuse, R52 ;  /* 0x000000b8ac34723c */ /* 0x084fe80000041834 */
[----:B------:R-:W-:Y:S02]  /*ce30*/  FMUL.FTZ R85, R166, R85 ;  /* 0x00000055a6557220 */ /* 0x000fe40000410000 */
[C---:B------:R-:W-:Y:S02]  /*ce40*/  FMUL.FTZ R86, R165.reuse, R86 ;  /* 0x00000056a5567220 */ /* 0x040fe40000410000 */
[C---:B------:R-:W-:Y:S04]  /*ce50*/  HMMA.16816.F32.BF16 R56, R176.reuse, R184, R56 ;  /* 0x000000b8b038723c */ /* 0x040fe80000041838 */
[----:B------:R-:W-:Y:S02]  /*ce60*/  FMUL.FTZ R87, R165, R87 ;  /* 0x00000057a5577220 */ /* 0x000fe40000410000 */
[C---:B------:R-:W-:Y:S02]  /*ce70*/  FMUL.FTZ R88, R164.reuse, R88 ;  /* 0x00000058a4587220 */ /* 0x040fe40000410000 */
[-C--:B------:R-:W-:Y:S04]  /*ce80*/  HMMA.16816.F32.BF16 R60, R176, R186.reuse, R60 ;  /* 0x000000bab03c723c */ /* 0x080fe8000004183c */
[----:B------:R-:W-:Y:S02]  /*ce90*/  FMUL.FTZ R89, R164, R89 ;  /* 0x00000059a4597220 */ /* 0x000fe40000410000 */
[--C-:B---3--:R-:W-:Y:S02]  /*cea0*/  FFMA.FTZ R32, R23, c[0x0][0x2d0], -R205.reuse ;  /* 0x0000b40017207a23 */ /* 0x108fe400000108cd */
[C---:B------:R-:W-:Y:S01]  /*ceb0*/  HMMA.16816.F32.BF16 R64, R172.reuse, R186, R64 ;  /* 0x000000baac40723c */ /* 0x040fe20000041840 */
[----:B------:R-:W2:Y:S01]  /*cec0*/  LDSM.16.MT88.4 R184, [R226+0x1900] ;  /* 0x00190000e2b8783b */ /* 0x000ea20000004200 */
[----:B------:R3:W1:Y:S02]  /*ced0*/  MUFU.EX2 R211, R32 ;  /* 0x0000002000d37308 */ /* 0x0006640000000800 */
[C---:B------:R-:W-:Y:S02]  /*cee0*/  FMUL.FTZ R90, R0.reuse, R90 ;  /* 0x0000005a005a7220 */ /* 0x040fe40000410000 */
[----:B------:R-:W-:Y:S02]  /*cef0*/  FMUL.FTZ R91, R0, R91 ;  /* 0x0000005b005b7220 */ /* 0x000fe40000410000 */
[C---:B------:R-:W-:Y:S01]  /*cf00*/  FMUL.FTZ R92, R164.reuse, R92 ;  /* 0x0000005ca45c7220 */ /* 0x040fe20000410000 */
[----:B------:R-:W1:Y:S03]  /*cf10*/  LDSM.16.MT88.4 R20, [R228+0x1900] ;  /* 0x00190000e414783b */ /* 0x000e660000004200 */
[----:B------:R-:W-:Y:S02]  /*cf20*/  FMUL.FTZ R93, R164, R93 ;  /* 0x0000005da45d7220 */ /* 0x000fe40000410000 */
[C---:B------:R-:W-:Y:S01]  /*cf30*/  FMUL.FTZ R94, R0.reuse, R94 ;  /* 0x0000005e005e7220 */ /* 0x040fe20000410000 */
[-C--:B----4-:R-:W-:Y:S03]  /*cf40*/  HMMA.16816.F32.BF16 R68, R172, R180.reuse, R68 ;  /* 0x000000b4ac44723c */ /* 0x090fe60000041844 */
[----:B------:R-:W-:Y:S02]  /*cf50*/  FMUL.FTZ R95, R0, R95 ;  /* 0x0000005f005f7220 */ /* 0x000fe40000410000 */
[C---:B------:R-:W-:Y:S02]  /*cf60*/  FMUL.FTZ R96, R166.reuse, R96 ;  /* 0x00000060a6607220 */ /* 0x040fe40000410000 */
[C---:B------:R-:W-:Y:S01]  /*cf70*/  FMUL.FTZ R97, R166.reuse, R97 ;  /* 0x00000061a6617220 */ /* 0x040fe20000410000 */
[C---:B------:R-:W-:Y:S01]  /*cf80*/  HMMA.16816.F32.BF16 R72, R176.reuse, R180, R72 ;  /* 0x000000b4b048723c */ /* 0x040fe20000041848 */
[----:B---3--:R-:W3:Y:S03]  /*cf90*/  LDSM.16.MT88.4 R32, [R227+0x1900] ;  /* 0x00190000e320783b */ /* 0x008ee60000004200 */
[C---:B------:R-:W-:Y:S02]  /*cfa0*/  FMUL.FTZ R98, R165.reuse, R98 ;  /* 0x00000062a5627220 */ /* 0x040fe40000410000 */
[C---:B------:R-:W-:Y:S02]  /*cfb0*/  FMUL.FTZ R99, R165.reuse, R99 ;  /* 0x00000063a5637220 */ /* 0x040fe40000410000 */
[-C--:B------:R-:W-:Y:S04]  /*cfc0*/  HMMA.16816.F32.BF16 R76, R176, R182.reuse, R76 ;  /* 0x000000b6b04c723c */ /* 0x080fe8000004184c */
[C---:B------:R-:W-:Y:S02]  /*cfd0*/  FMUL.FTZ R100, R166.reuse, R100 ;  /* 0x00000064a6647220 */ /* 0x040fe40000410000 */
[----:B------:R-:W-:Y:S02]  /*cfe0*/  FMUL.FTZ R101, R166, R101 ;  /* 0x00000065a6657220 */ /* 0x000fe40000410000 */
[C---:B------:R-:W-:Y:S01]  /*cff0*/  HMMA.16816.F32.BF16 R80, R172.reuse, R182, R80 ;  /* 0x000000b6ac50723c */ /* 0x040fe20000041850 */
[----:B------:R-:W2:Y:S03]  /*d000*/  LDSM.16.MT88.4 R180, [R226+0x900] ;  /* 0x00090000e2b4783b */ /* 0x000ea60000004200 */
[C---:B------:R-:W-:Y:S02]  /*d010*/  FMUL.FTZ R102, R165.reuse, R102 ;  /* 0x00000066a5667220 */ /* 0x040fe40000410000 */
[C---:B------:R-:W-:Y:S02]  /*d020*/  FMUL.FTZ R103, R165.reuse, R103 ;  /* 0x00000067a5677220 */ /* 0x040fe40000410000 */
[-C--:B--2---:R-:W-:Y:S04]  /*d030*/  HMMA.16816.F32.BF16 R84, R172, R184.reuse, R84 ;  /* 0x000000b8ac54723c */ /* 0x084fe80000041854 */
        /* <DEDUP_REMOVED lines=10> */
[C---:B------:R-:W-:Y:S02]  /*d0e0*/  FMUL.FTZ R110, R0.reuse, R110 ;  /* 0x0000006e006e7220 */ /* 0x040fe40000410000 */
[----:B------:R-:W-:Y:S02]  /*d0f0*/  FMUL.FTZ R111, R0, R111 ;  /* 0x0000006f006f7220 */ /* 0x000fe40000410000 */
[-C--:B-1----:R-:W-:Y:S04]  /*d100*/  HMMA.16816.F32.BF16 R100, R172, R20.reuse, R100 ;  /* 0x00000014ac64723c */ /* 0x082fe80000041864 */
[C---:B------:R-:W-:Y:S02]  /*d110*/  FMUL.FTZ R112, R166.reuse, R112 ;  /* 0x00000070a6707220 */ /* 0x040fe40000410000 */
[C---:B------:R-:W-:Y:S02]  /*d120*/  FMUL.FTZ R113, R166.reuse, R113 ;  /* 0x00000071a6717220 */ /* 0x040fe40000410000 */
[C---:B------:R-:W-:Y:S04]  /*d130*/  HMMA.16816.F32.BF16 R104, R176.reuse, R20, R104 ;  /* 0x00000014b068723c */ /* 0x040fe80000041868 */
[C---:B------:R-:W-:Y:S02]  /*d140*/  FMUL.FTZ R114, R165.reuse, R114 ;  /* 0x00000072a5727220 */ /* 0x040fe40000410000 */
[----:B------:R-:W-:Y:S01]  /*d150*/  FMUL.FTZ R115, R165, R115 ;  /* 0x00000073a5737220 */ /* 0x000fe20000410000 */
[----:B------:R-:W-:Y:S01]  /*d160*/  F2FP.BF16.PACK_AB R20, R215, R216 ;  /* 0x000000d8d714723e */ /* 0x000fe200000010ff */
[-C--:B------:R-:W-:Y:S04]  /*d170*/  HMMA.16816.F32.BF16 R108, R176, R22.reuse, R108 ;  /* 0x00000016b06c723c */ /* 0x080fe8000004186c */
[C---:B------:R-:W-:Y:S01]  /*d180*/  FMUL.FTZ R116, R166.reuse, R116 ;  /* 0x00000074a6747220 */ /* 0x040fe20000410000 */
[----:B------:R-:W-:Y:S01]  /*d190*/  F2FP.BF16.PACK_AB R21, R211, R212 ;  /* 0x000000d4d315723e */ /* 0x000fe200000010ff */
[----:B------:R-:W-:Y:S02]  /*d1a0*/  FMUL.FTZ R117, R166, R117 ;  /* 0x00000075a6757220 */ /* 0x000fe40000410000 */
[C---:B------:R-:W-:Y:S04]  /*d1b0*/  HMMA.16816.F32.BF16 R112, R172.reuse, R22, R112 ;  /* 0x00000016ac70723c */ /* 0x040fe80000041870 */
[C---:B------:R-:W-:Y:S02]  /*d1c0*/  FMUL.FTZ R118, R165.reuse, R118 ;  /* 0x00000076a5767220 */ /* 0x040fe40000410000 */
[----:B------:R-:W-:Y:S01]  /*d1d0*/  FMUL.FTZ R119, R165, R119 ;  /* 0x00000077a5777220 */ /* 0x000fe20000410000 */
[----:B------:R-:W-:Y:S01]  /*d1e0*/  F2FP.BF16.PACK_AB R22, R213, R214 ;  /* 0x000000d6d516723e */ /* 0x000fe200000010ff */
[C---:B------:R-:W-:Y:S01]  /*d1f0*/  FMUL.FTZ R120, R164.reuse, R120 ;  /* 0x00000078a4787220 */ /* 0x040fe20000410000 */
[----:B------:R-:W-:Y:S03]  /*d200*/  F2FP.BF16.PACK_AB R23, R209, R210 ;  /* 0x000000d2d117723e */ /* 0x000fe600000010ff */
[----:B------:R-:W-:Y:S01]  /*d210*/  FMUL.FTZ R121, R164, R121 ;  /* 0x00000079a4797220 */ /* 0x000fe20000410000 */
[-C--:B---3--:R-:W-:Y:S03]  /*d220*/  HMMA.16816.F32.BF16 R116, R172, R32.reuse, R116 ;  /* 0x00000020ac74723c */ /* 0x088fe60000041874 */
[C---:B------:R-:W-:Y:S02]  /*d230*/  FMUL.FTZ R122, R0.reuse, R122 ;  /* 0x0000007a007a7220 */ /* 0x040fe40000410000 */
[----:B------:R-:W-:Y:S02]  /*d240*/  FMUL.FTZ R123, R0, R123 ;  /* 0x0000007b007b7220 */ /* 0x000fe40000410000 */
[--C-:B------:R-:W-:Y:S02]  /*d250*/  FFMA.FTZ R28, R28, c[0x0][0x2d0], -R206.reuse ;  /* 0x0000b4001c1c7a23 */ /* 0x100fe400000108ce */
[----:B------:R-:W-:Y:S02]  /*d260*/  FFMA.FTZ R29, R29, c[0x0][0x2d0], -R206 ;  /* 0x0000b4001d1d7a23 */ /* 0x000fe400000108ce */
[----:B------:R1:W-:Y:S01]  /*d270*/  MUFU.EX2 R199, R28 ;  /* 0x0000001c00c77308 */ /* 0x0003e20000000800 */
[C---:B------:R-:W-:Y:S04]  /*d280*/  HMMA.16816.F32.BF16 R120, R176.reuse, R32, R120 ;  /* 0x00000020b078723c */ /* 0x040fe80000041878 */
[--C-:B------:R-:W-:Y:S02]  /*d290*/  FFMA.FTZ R30, R30, c[0x0][0x2d0], -R2.reuse ;  /* 0x0000b4001e1e7a23 */ /* 0x100fe40000010802 */
[--C-:B------:R-:W-:Y:S02]  /*d2a0*/  FFMA.FTZ R31, R31, c[0x0][0x2d0], -R2.reuse ;  /* 0x0000b4001f1f7a23 */ /* 0x100fe40000010802 */
[C---:B------:R-:W-:Y:S01]  /*d2b0*/  FMUL.FTZ R124, R164.reuse, R124 ;  /* 0x0000007ca47c7220 */ /* 0x040fe20000410000 */
[----:B------:R3:W2:Y:S03]  /*d2c0*/  MUFU.EX2 R198, R29 ;  /* 0x0000001d00c67308 */ /* 0x0006a60000000800 */
[----:B------:R-:W-:Y:S02]  /*d2d0*/  FMUL.FTZ R125, R164, R125 ;  /* 0x0000007da47d7220 */ /* 0x000fe40000410000 */
[C---:B------:R-:W-:Y:S02]  /*d2e0*/  FMUL.FTZ R126, R0.reuse, R126 ;  /* 0x0000007e007e7220 */ /* 0x040fe40000410000 */
[----:B------:R-:W-:Y:S02]  /*d2f0*/  FMUL.FTZ R127, R0, R127 ;  /* 0x0000007f007f7220 */ /* 0x000fe40000410000 */
[C---:B------:R-:W-:Y:S01]  /*d300*/  FMUL.FTZ R128, R166.reuse, R128 ;  /* 0x00000080a6807220 */ /* 0x040fe20000410000 */
[----:B------:R2:W-:Y:S01]  /*d310*/  MUFU.EX2 R170, R30 ;  /* 0x0000001e00aa7308 */ /* 0x0005e20000000800 */
[----:B------:R-:W-:Y:S02]  /*d320*/  FMUL.FTZ R129, R166, R129 ;  /* 0x00000081a6817220 */ /* 0x000fe40000410000 */
[C---:B------:R-:W-:Y:S01]  /*d330*/  FMUL.FTZ R130, R165.reuse, R130 ;  /* 0x00000082a5827220 */ /* 0x040fe20000410000 */
[-C--:B------:R-:W-:Y:S01]  /*d340*/  HMMA.16816.F32.BF16 R124, R176, R34.reuse, R124 ;  /* 0x00000022b07c723c */ /* 0x080fe2000004187c */
[----:B------:R-:W3:Y:S02]  /*d350*/  LDL.LU R179, [R1+0x18] ;  /* 0x0000180001b37983 */ /* 0x000ee40000300800 */
[----:B------:R-:W-:Y:S01]  /*d360*/  FMUL.FTZ R131, R165, R131 ;  /* 0x00000083a5837220 */ /* 0x000fe20000410000 */
[----:B-1----:R-:W-:Y:S01]  /*d370*/  F2FP.BF16.PACK_AB R28, R207, R208 ;  /* 0x000000d0cf1c723e */ /* 0x002fe200000010ff */
[--C-:B------:R-:W-:Y:S01]  /*d380*/  FFMA.FTZ R42, R42, c[0x0][0x2d0], -R2.reuse ;  /* 0x0000b4002a2a7a23 */ /* 0x100fe20000010802 */
[----:B------:R-:W1:Y:S01]  /*d390*/  MUFU.EX2 R171, R31 ;  /* 0x0000001f00ab7308 */ /* 0x000e620000000800 */
[--C-:B------:R-:W-:Y:S02]  /*d3a0*/  FFMA.FTZ R43, R43, c[0x0][0x2d0], -R2.reuse ;  /* 0x0000b4002b2b7a23 */ /* 0x100fe40000010802 */
[--C-:B------:R-:W-:Y:S01]  /*d3b0*/  FFMA.FTZ R46, R46, c[0x0][0x2d0], -R2.reuse ;  /* 0x0000b4002e2e7a23 */ /* 0x100fe20000010802 */
[----:B------:R-:W-:Y:S01]  /*d3c0*/  HMMA.16816.F32.BF16 R128, R172, R34, R128 ;  /* 0x00000022ac80723c */ /* 0x000fe20000041880 */
[----:B------:R-:W1:Y:S03]  /*d3d0*/  LDSM.16.MT88.4 R32, [R227+0x900] ;  /* 0x00090000e320783b */ /* 0x000e660000004200 */
[----:B---3--:R-:W-:Y:S01]  /*d3e0*/  F2FP.BF16.PACK_AB R29, R192, R193 ;  /* 0x000000c1c01d723e */ /* 0x008fe200000010ff */
[----:B------:R-:W-:Y:S01]  /*d3f0*/  FFMA.FTZ R2, R47, c[0x0][0x2d0], -R2 ;  /* 0x0000b4002f027a23 */ /* 0x000fe20000010802 */
[----:B------:R-:W-:Y:S01]  /*d400*/  MUFU.EX2 R42, R42 ;  /* 0x0000002a002a7308 */ /* 0x000fe20000000800 */
[--C-:B------:R-:W-:Y:S01]  /*d410*/  FFMA.FTZ R48, R48, c[0x0][0x2d0], -R204.reuse ;  /* 0x0000b40030307a23 */ /* 0x100fe200000108cc */
[-C--:B------:R-:W-:Y:S01]  /*d420*/  HMMA.16816.F32.BF16 R4, R20, R24.reuse, R4 ;  /* 0x000000181404723c */ /* 0x080fe20000041804 */
[----:B------:R-:W-:Y:S04]  /*d430*/  LDSM.16.MT88.4 R172, [R226+0x2100] ;  /* 0x00210000e2ac783b */ /* 0x000fe80000004200 */
[----:B--2---:R-:W-:Y:S01]  /*d440*/  F2FP.BF16.PACK_AB R30, R198, R199 ;  /* 0x000000c7c61e723e */ /* 0x004fe200000010ff */
[----:B------:R-:W-:Y:S02]  /*d450*/  FFMA.FTZ R49, R49, c[0x0][0x2d0], -R204 ;  /* 0x0000b40031317a23 */ /* 0x000fe400000108cc */
[----:B------:R-:W-:Y:S01]  /*d460*/  MUFU.EX2 R195, R48 ;  /* 0x0000003000c37308 */ /* 0x000fe20000000800 */
[--C-:B------:R-:W-:Y:S03]  /*d470*/  FFMA.FTZ R51, R51, c[0x0][0x2d0], -R205.reuse ;  /* 0x0000b40033337a23 */ /* 0x100fe600000108cd */
[----:B-1----:R-:W-:Y:S01]  /*d480*/  F2FP.BF16.PACK_AB R31, R171, R170 ;  /* 0x000000aaab1f723e */ /* 0x002fe200000010ff */
[--C-:B------:R-:W-:Y:S02]  /*d490*/  FFMA.FTZ R45, R45, c[0x0][0x2d0], -R206.reuse ;  /* 0x0000b4002d2d7a23 */ /* 0x100fe400000108ce */
[----:B------:R-:W-:Y:S02]  /*d4a0*/  FFMA.FTZ R50, R50, c[0x0][0x2d0], -R205 ;  /* 0x0000b40032327a23 */ /* 0x000fe400000108cd */
[--C-:B------:R-:W-:Y:S01]  /*d4b0*/  FFMA.FTZ R40, R40, c[0x0][0x2d0], -R206.reuse ;  /* 0x0000b40028287a23 */ /* 0x100fe200000108ce */
[----:B------:R-:W-:Y:S01]  /*d4c0*/  MUFU.EX2 R48, R39 ;  /* 0x0000002700307308 */ /* 0x000fe20000000800 */
[C---:B------:R-:W-:Y:S04]  /*d4d0*/  HMMA.16816.F32.BF16 R8, R28.reuse, R24, R8 ;  /* 0x000000181c08723c */ /* 0x040fe80000041808 */
[--C-:B------:R-:W-:Y:S02]  /*d4e0*/  FFMA.FTZ R41, R41, c[0x0][0x2d0], -R206.reuse ;  /* 0x0000b40029297a23 */ /* 0x100fe400000108ce */
[----:B------:R-:W-:Y:S02]  /*d4f0*/  FFMA.FTZ R44, R44, c[0x0][0x2d0], -R206 ;  /* 0x0000b4002c2c7a23 */ /* 0x000fe400000108ce */
[-C--:B------:R-:W-:Y:S01]  /*d500*/  HMMA.16816.F32.BF16 R12, R28, R26.reuse, R12 ;  /* 0x0000001a1c0c723c */ /* 0x080fe2000004180c */
[----:B------:R-:W-:Y:S07]  /*d510*/  MUFU.EX2 R194, R49 ;  /* 0x0000003100c27308 */ /* 0x000fee0000000800 */
[C---:B------:R-:W-:Y:S01]  /*d520*/  HMMA.16816.F32.BF16 R16, R20.reuse, R26, R16 ;  /* 0x0000001a1410723c */ /* 0x040fe20000041810 */
[----:B------:R-:W1:Y:S02]  /*d530*/  LDSM.16.MT88.4 R24, [R225+0x2100] ;  /* 0x00210000e118783b */ /* 0x000e640000004200 */
[----:B------:R2:W-:Y:S05]  /*d540*/  MUFU.EX2 R49, R38 ;  /* 0x0000002600317308 */ /* 0x0005ea0000000800 */
[-C--:B------:R-:W-:Y:S05]  /*d550*/  HMMA.16816.F32.BF16 R132, R20, R180.reuse, R132 ;  /* 0x000000b41484723c */ /* 0x080fea0000041884 */
[----:B------:R-:W-:Y:S03]  /*d560*/  MUFU.EX2 R51, R51 ;  /* 0x0000003300337308 */ /* 0x000fe60000000800 */
[C---:B------:R-:W-:Y:S07]  /*d570*/  HMMA.16816.F32.BF16 R136, R28.reuse, R180, R136 ;  /* 0x000000b41c88723c */ /* 0x040fee0000041888 */
[----:B------:R-:W-:Y:S01]  /*d580*/  MUFU.EX2 R45, R45 ;  /* 0x0000002d002d7308 */ /* 0x000fe20000000800 */
[-C--:B------:R-:W-:Y:S01]  /*d590*/  HMMA.16816.F32.BF16 R140, R28, R182.reuse, R140 ;  /* 0x000000b61c8c723c */ /* 0x080fe2000004188c */
[----:B--2---:R-:W-:Y:S07]  /*d5a0*/  LDSM.16.MT88.4 R36, [R226+0x1100] ;  /* 0x00110000e224783b */ /* 0x004fee0000004200 */
[C---:B------:R-:W-:Y:S01]  /*d5b0*/  HMMA.16816.F32.BF16 R144, R20.reuse, R182, R144 ;  /* 0x000000b61490723c */ /* 0x040fe20000041890 */
[----:B------:R-:W-:Y:S07]  /*d5c0*/  MUFU.EX2 R50, R50 ;  /* 0x0000003200327308 */ /* 0x000fee0000000800 */
[-C--:B------:R-:W-:Y:S03]  /*d5d0*/  HMMA.16816.F32.BF16 R148, R20, R184.reuse, R148 ;  /* 0x000000b81494723c */ /* 0x080fe60000041894 */
[----:B------:R-:W-:Y:S05]  /*d5e0*/  MUFU.EX2 R40, R40 ;  /* 0x0000002800287308 */ /* 0x000fea0000000800 */
[C---:B------:R-:W-:Y:S05]  /*d5f0*/  HMMA.16816.F32.BF16 R152, R28.reuse, R184, R152 ;  /* 0x000000b81c98723c */ /* 0x040fea0000041898 */
[----:B------:R-:W2:Y:S03]  /*d600*/  MUFU.EX2 R41, R41 ;  /* 0x0000002900297308 */ /* 0x000ea60000000800 */
[-C--:B------:R-:W-:Y:S07]  /*d610*/  HMMA.16816.F32.BF16 R156, R28, R186.reuse, R156 ;  /* 0x000000ba1c9c723c */ /* 0x080fee000004189c */
[----:B------:R-:W-:Y:S01]  /*d620*/  MUFU.EX2 R44, R44 ;  /* 0x0000002c002c7308 */ /* 0x000fe20000000800 */
[C---:B------:R-:W-:Y:S08]  /*d630*/  HMMA.16816.F32.BF16 R160, R20.reuse, R186, R160 ;  /* 0x000000ba14a0723c */ /* 0x040ff000000418a0 */
[-C--:B------:R-:W-:Y:S01]  /*d640*/  HMMA.16816.F32.BF16 R52, R20, R32.reuse, R52 ;  /* 0x000000201434723c */ /* 0x080fe20000041834 */
[----:B------:R-:W3:Y:S07]  /*d650*/  MUFU.EX2 R43, R43 ;  /* 0x0000002b002b7308 */ /* 0x000eee0000000800 */
[C---:B------:R-:W-:Y:S03]  /*d660*/  HMMA.16816.F32.BF16 R56, R28.reuse, R32, R56 ;  /* 0x000000201c38723c */ /* 0x040fe60000041838 */
[----:B------:R-:W-:Y:S05]  /*d670*/  MUFU.EX2 R46, R46 ;  /* 0x0000002e002e7308 */ /* 0x000fea0000000800 */
[-C--:B------:R-:W-:Y:S08]  /*d680*/  HMMA.16816.F32.BF16 R60, R28, R34.reuse, R60 ;  /* 0x000000221c3c723c */ /* 0x080ff0000004183c */
[C---:B------:R-:W-:Y:S01]  /*d690*/  HMMA.16816.F32.BF16 R64, R20.reuse, R34, R64 ;  /* 0x000000221440723c */ /* 0x040fe20000041840 */
[----:B------:R-:W2:Y:S07]  /*d6a0*/  LDSM.16.MT88.4 R32, [R228+0x2100] ;  /* 0x00210000e420783b */ /* 0x000eae0000004200 */
        /* <DEDUP_REMOVED lines=8> */
[C---:B------:R-:W-:Y:S08]  /*d730*/  HMMA.16816.F32.BF16 R96, R20.reuse, R174, R96 ;  /* 0x000000ae1460723c */ /* 0x040ff00000041860 */
[-C--:B--2---:R-:W-:Y:S08]  /*d740*/  HMMA.16816.F32.BF16 R100, R20, R32.reuse, R100 ;  /* 0x000000201464723c */ /* 0x084ff00000041864 */
[C---:B------:R-:W-:Y:S01]  /*d750*/  HMMA.16816.F32.BF16 R104, R28.reuse, R32, R104 ;  /* 0x000000201c68723c */ /* 0x040fe20000041868 */
[----:B------:R2:W2:Y:S07]  /*d760*/  MUFU.EX2 R32, R2 ;  /* 0x0000000200207308 */ /* 0x0004ae0000000800 */
[-C--:B------:R-:W-:Y:S08]  /*d770*/  HMMA.16816.F32.BF16 R108, R28, R34.reuse, R108 ;  /* 0x000000221c6c723c */ /* 0x080ff0000004186c */
[C---:B------:R-:W-:Y:S01]  /*d780*/  HMMA.16816.F32.BF16 R112, R20.reuse, R34, R112 ;  /* 0x000000221470723c */ /* 0x040fe20000041870 */
[----:B------:R-:W4:Y:S04]  /*d790*/  LDL.LU R34, [R1+0x1c] ;  /* 0x00001c0001227983 */ /* 0x000f280000300800 */
[----:B------:R-:W4:Y:S03]  /*d7a0*/  LDL.LU R33, [R1+0x20] ;  /* 0x0000200001217983 */ /* 0x000f260000300800 */
[-C--:B-1----:R-:W-:Y:S01]  /*d7b0*/  HMMA.16816.F32.BF16 R116, R20, R24.reuse, R116 ;  /* 0x000000181474723c */ /* 0x082fe20000041874 */
[----:B--2---:R-:W2:Y:S07]  /*d7c0*/  LDL.LU R2, [R1+0x24] ;  /* 0x0000240001027983 */ /* 0x004eae0000300800 */
[C---:B------:R-:W-:Y:S07]  /*d7d0*/  HMMA.16816.F32.BF16 R120, R28.reuse, R24, R120 ;  /* 0x000000181c78723c */ /* 0x040fee0000041878 */
[----:B------:R-:W-:Y:S01]  /*d7e0*/  F2FP.BF16.PACK_AB R24, R41, R40 ;  /* 0x000000282918723e */ /* 0x000fe200000010ff */
[-C--:B------:R-:W-:Y:S01]  /*d7f0*/  HMMA.16816.F32.BF16 R124, R28, R26.reuse, R124 ;  /* 0x0000001a1c7c723c */ /* 0x080fe2000004187c */
[----:B------:R-:W1:Y:S03]  /*d800*/  LDSM.16.MT88.4 R28, [R228+0x1100] ;  /* 0x00110000e41c783b */ /* 0x000e660000004200 */
[----:B---3--:R-:W-:Y:S04]  /*d810*/  F2FP.BF16.PACK_AB R25, R43, R42 ;  /* 0x0000002a2b19723e */ /* 0x008fe800000010ff */
[----:B------:R-:W-:Y:S07]  /*d820*/  HMMA.16816.F32.BF16 R128, R20, R26, R128 ;  /* 0x0000001a1480723c */ /* 0x000fee0000041880 */
[----:B------:R-:W-:Y:S02]  /*d830*/  F2FP.BF16.PACK_AB R20, R196, R197 ;  /* 0x000000c5c414723e */ /* 0x000fe400000010ff */
[----:B------:R-:W-:Y:S03]  /*d840*/  F2FP.BF16.PACK_AB R22, R194, R195 ;  /* 0x000000c3c216723e */ /* 0x000fe600000010ff */
[----:B------:R-:W-:Y:S02]  /*d850*/  F2FP.BF16.PACK_AB R21, R48, R49 ;  /* 0x000000313015723e */ /* 0x000fe400000010ff */
[----:B------:R-:W-:Y:S02]  /*d860*/  F2FP.BF16.PACK_AB R23, R51, R50 ;  /* 0x000000323317723e */ /* 0x000fe400000010ff */
[----:B------:R-:W-:Y:S02]  /*d870*/  F2FP.BF16.PACK_AB R26, R45, R44 ;  /* 0x0000002c2d1a723e */ /* 0x000fe400000010ff */
[----:B------:R-:W-:Y:S01]  /*d880*/  F2FP.BF16.PACK_AB R27, R32, R46 ;  /* 0x0000002e201b723e */ /* 0x000fe200000010ff */
[----:B------:R-:W-:Y:S02]  /*d890*/  FFMA.FTZ R166, R166, R179, R222 ;  /* 0x000000b3a6a67223 */ /* 0x000fe400000100de */
[-C--:B------:R-:W-:Y:S01]  /*d8a0*/  HMMA.16816.F32.BF16 R176, R20, R188.reuse, R4 ;  /* 0x000000bc14b0723c */ /* 0x080fe20000041804 */
[----:B------:R-:W3:Y:S07]  /*d8b0*/  LDSM.16.MT88.4 R4, [R227+0x1100] ;  /* 0x00110000e304783b */ /* 0x000eee0000004200 */
[C---:B------:R-:W-:Y:S01]  /*d8c0*/  HMMA.16816.F32.BF16 R180, R24.reuse, R188, R8 ;  /* 0x000000bc18b4723c */ /* 0x040fe20000041808 */
[----:B------:R-:W1:Y:S07]  /*d8d0*/  LDSM.16.MT88.4 R8, [R225+0x2900] ;  /* 0x00290000e108783b */ /* 0x000e6e0000004200 */
[-C--:B------:R-:W-:Y:S01]  /*d8e0*/  HMMA.16816.F32.BF16 R184, R24, R190.reuse, R12 ;  /* 0x000000be18b8723c */ /* 0x080fe2000004180c */
[----:B------:R-:W1:Y:S07]  /*d8f0*/  LDSM.16.MT88.4 R12, [R226+0x2900] ;  /* 0x00290000e20c783b */ /* 0x000e6e0000004200 */
[C---:B------:R-:W-:Y:S01]  /*d900*/  HMMA.16816.F32.BF16 R188, R20.reuse, R190, R16 ;  /* 0x000000be14bc723c */ /* 0x040fe20000041810 */
[----:B------:R-:W3:Y:S07]  /*d910*/  LDSM.16.MT88.4 R16, [R228+0x2900] ;  /* 0x00290000e410783b */ /* 0x000eee0000004200 */
[-C--:B------:R-:W-:Y:S08]  /*d920*/  HMMA.16816.F32.BF16 R132, R20, R36.reuse, R132 ;  /* 0x000000241484723c */ /* 0x080ff00000041884 */
[C---:B------:R-:W-:Y:S08]  /*d930*/  HMMA.16816.F32.BF16 R136, R24.reuse, R36, R136 ;  /* 0x000000241888723c */ /* 0x040ff00000041888 */
[-C--:B------:R-:W-:Y:S08]  /*d940*/  HMMA.16816.F32.BF16 R140, R24, R38.reuse, R140 ;  /* 0x00000026188c723c */ /* 0x080ff0000004188c */
[C---:B------:R-:W-:Y:S08]  /*d950*/  HMMA.16816.F32.BF16 R144, R20.reuse, R38, R144 ;  /* 0x000000261490723c */ /* 0x040ff00000041890 */
[-C--:B-1----:R-:W-:Y:S08]  /*d960*/  HMMA.16816.F32.BF16 R148, R20, R28.reuse, R148 ;  /* 0x0000001c1494723c */ /* 0x082ff00000041894 */
[C---:B------:R-:W-:Y:S08]  /*d970*/  HMMA.16816.F32.BF16 R152, R24.reuse, R28, R152 ;  /* 0x0000001c1898723c */ /* 0x040ff00000041898 */
[-C--:B------:R-:W-:Y:S08]  /*d980*/  HMMA.16816.F32.BF16 R156, R24, R30.reuse, R156 ;  /* 0x0000001e189c723c */ /* 0x080ff0000004189c */
[C---:B------:R-:W-:Y:S01]  /*d990*/  HMMA.16816.F32.BF16 R160, R20.reuse, R30, R160 ;  /* 0x0000001e14a0723c */ /* 0x040fe200000418a0 */
[----:B------:R-:W1:Y:S07]  /*d9a0*/  LDSM.16.MT88.4 R28, [R227+0x2900] ;  /* 0x00290000e31c783b */ /* 0x000e6e0000004200 */
[-C--:B---3--:R-:W-:Y:S08]  /*d9b0*/  HMMA.16816.F32.BF16 R52, R20, R4.reuse, R52 ;  /* 0x000000041434723c */ /* 0x088ff00000041834 */
[C---:B------:R-:W-:Y:S07]  /*d9c0*/  HMMA.16816.F32.BF16 R56, R24.reuse, R4, R56 ;  /* 0x000000041838723c */ /* 0x040fee0000041838 */
[----:B------:R-:W-:Y:S01]  /*d9d0*/  FADD.FTZ R5, R247, R166 ;  /* 0x000000a6f7057221 */ /* 0x000fe20000010000 */
        /* <DEDUP_REMOVED lines=17> */
[-C--:B------:R-:W-:Y:S04]  /*daf0*/  HMMA.16816.F32.BF16 R124, R24, R30.reuse, R124 ;  /* 0x0000001e187c723c */ /* 0x080fe8000004187c */
[----:B----4-:R-:W-:Y:S02]  /*db00*/  FFMA.FTZ R165, R165, R34, R223 ;  /* 0x00000022a5a57223 */ /* 0x010fe400000100df */
[----:B------:R-:W-:Y:S02]  /*db10*/  FFMA.FTZ R164, R164, R33, R221 ;  /* 0x00000021a4a47223 */ /* 0x000fe400000100dd */
[----:B------:R-:W-:Y:S04]  /*db20*/  HMMA.16816.F32.BF16 R128, R20, R30, R128 ;  /* 0x0000001e1480723c */ /* 0x000fe80000041880 */
[----:B--2---:R-:W-:Y:S02]  /*db30*/  FFMA.FTZ R0, R0, R2, R201 ;  /* 0x0000000200007223 */ /* 0x004fe400000100c9 */
[----:B------:R-:W-:Y:S02]  /*db40*/  FADD.FTZ R8, R244, R165 ;  /* 0x000000a5f4087221 */ /* 0x000fe40000010000 */
[----:B------:R-:W-:Y:S01]  /*db50*/  FADD.FTZ R4, R219, R164 ;  /* 0x000000a4db047221 */ /* 0x000fe20000010000 */
[----:B------:R-:W-:Y:S03]  /*db60*/  MOV R164, R167 ;  /* 0x000000a700a47202 */ /* 0x000fe60000000f00 */
        /* <DEDUP_REMOVED lines=38> */
[----:B------:R-:W-:Y:S02]  /*ddd0*/  FADD.FTZ R0, R46, R4 ;  /* 0x000000042e007221 */ /* 0x000fe40000010000 */
[----:B------:R-:W-:Y:S02]  /*dde0*/  FADD.FTZ R4, R51, R5 ;  /* 0x0000000533047221 */ /* 0x000fe40000010000 */
[----:B------:R-:W-:Y:S02]  /*ddf0*/  FADD.FTZ R2, R45, R2 ;  /* 0x000000022d027221 */ /* 0x000fe40000010000 */
[----:B------:R-:W-:Y:S01]  /*de00*/  FADD.FTZ R0, R32, R0 ;  /* 0x0000000020007221 */ /* 0x000fe20000010000 */
[----:B------:R-:W-:Y:S04]  /*de10*/  STL [R1+0x1c], R4 ;  /* 0x00001c0401007387 */ /* 0x000fe80000100800 */
[----:B------:R1:W-:Y:S04]  /*de20*/  STL [R1+0x20], R2 ;  /* 0x0000200201007387 */ /* 0x0003e80000100800 */
[----:B------:R2:W-:Y:S01]  /*de30*/  STL [R1+0x24], R0 ;  /* 0x0000240001007387 */ /* 0x0005e20000100800 */
[----:B-1----:R-:W-:Y:S02]  /*de40*/  MOV R2, R168 ;  /* 0x000000a800027202 */ /* 0x002fe40000000f00 */
[----:B--2---:R-:W-:Y:S01]  /*de50*/  MOV R0, R169 ;  /* 0x000000a900007202 */ /* 0x004fe20000000f00 */
[----:B------:R-:W-:-:S05]  /*de60*/  @P0 BRA `(.L_x_1827) ;  /* 0xffffd31000000947 */ /* 0x000fca000383ffff */
.L_x_1826:
[----:B------:R-:W-:-:S13]  /*de70*/  ISETP.GE.AND P0, PT, R242, R249, PT ;  /* 0x000000f9f200720c */ /* 0x000fda0003f06270 */
[----:B------:R-:W-:Y:S05]  /*de80*/  @!P0 BRA `(.L_x_1828) ;  /* 0x0000440000008947 */ /* 0x000fea0003800000 */
[----:B--2---:R-:W2:Y:S04]  /*de90*/  LDL.64 R4, [R1+0x48] ;  /* 0x0000480001047983 */ /* 0x004ea80000100a00 */
        /* <DEDUP_REMOVED lines=21> */
[----:B------:R1:W-:Y:S04]  /*dff0*/  STL.64 [R1], R8 ;  /* 0x0000000801007387 */ /* 0x0003e80000100a00 */
[----:B------:R1:W-:Y:S02]  /*e000*/  STL.64 [R1+0x10], R2 ;  /* 0x0000100201007387 */ /* 0x0003e40000100a00 */
.L_x_1845:
[----:B--2---:R-:W2:Y:S01]  /*e010*/  LDL.64 R204, [R1+0x10] ;  /* 0x0000100001cc7983 */ /* 0x004ea20000100a00 */
[----:B------:R-:W-:Y:S04]  /*e020*/  DEPBAR.LE SB0, 0x0 ;  /* 0x000080000000791a */ /* 0x000fe80000000000 */
[----:B------:R-:W3:Y:S05]  /*e030*/  LDL.64 R168, [R1] ;  /* 0x0000000001a87983 */ /* 0x000eea0000100a00 */
[----:B------:R-:W-:Y:S01]  /*e040*/  BAR.SYNC.DEFER_BLOCKING 0x0 ;  /* 0x0000000000007b1d */ /* 0x000fe20000010000 */
[C---:B------:R-:W-:Y:S01]  /*e050*/  ISETP.GT.AND P6, PT, R242.reuse, R249, PT ;  /* 0x000000f9f200720c */ /* 0x040fe20003fc4270 */
[----:B------:R-:W-:Y:S01]  /*e060*/  IMAD R0, R242, UR5, RZ ;  /* 0x00000005f2007c24 */ /* 0x000fe2000f8e02ff */
[----:B-1----:R-:W-:Y:S05]  /*e070*/  SHF.R.S32.HI R2, RZ, 0x1f, R242 ;  /* 0x0000001fff027819 */ /* 0x002fea00000114f2 */
[----:B------:R-:W-:Y:S01]  /*e080*/  IMAD R0, R2, UR18, R0 ;  /* 0x0000001202007c24 */ /* 0x000fe2000f8e0200 */
[----:B-----5:R-:W-:Y:S05]  /*e090*/  LDSM.16.M88.4 R48, [R231+0x6100] ;  /* 0x00610000e730783b */ /* 0x020fea0000000200 */
[----:B------:R-:W1:Y:S05]  /*e0a0*/  LDSM.16.M88.4 R16, [R224+0x3100] ;  /* 0x00310000e010783b */ /* 0x000e6a0000000200 */
[----:B------:R-:W4:Y:S05]  /*e0b0*/  LDSM.16.M88.4 R44, [R231+0x8100] ;  /* 0x00810000e72c783b */ /* 0x000f2a0000000200 */
[----:B------:R-:W4:Y:S05]  /*e0c0*/  LDSM.16.M88.4 R32, [R224+0x3900] ;  /* 0x00390000e020783b */ /* 0x000f2a0000000200 */
[----:B------:R-:W3:Y:S05]  /*e0d0*/  LDL.64 R246, [R1+0x30] ;  /* 0x0000300001f67983 */ /* 0x000eea0000100a00 */
[----:B------:R-:W4:Y:S05]  /*e0e0*/  LDSM.16.M88.4 R172, [R224+0x4100] ;  /* 0x00410000e0ac783b */ /* 0x000f2a0000000200 */
[----:B------:R-:W3:Y:S05]  /*e0f0*/  LDL.64 R244, [R1+0x40] ;  /* 0x0000400001f47983 */ /* 0x000eea0000100a00 */
[----:B------:R-:W-:Y:S05]  /*e100*/  LDSM.16.M88.4 R192, [R233+0x6100] ;  /* 0x00610000e9c0783b */ /* 0x000fea0000000200 */
[----:B------:R-:W3:Y:S01]  /*e110*/  LDL R171, [R1+0x28] ;  /* 0x0000280001ab7983 */ /* 0x000ee20000100800 */
[-C--:B-1----:R-:W-:Y:S04]  /*e120*/  HMMA.16816.F32.BF16 R4, R48, R16.reuse, RZ ;  /* 0x000000103004723c */ /* 0x082fe800000418ff */
[----:B------:R-:W1:Y:S05]  /*e130*/  LDSM.16.M88.4 R196, [R235] ;  /* 0x00000000ebc4783b */ /* 0x000e6a0000000200 */
[----:B------:R-:W1:Y:S01]  /*e140*/  LDSM.16.M88.4 R200, [R233+0x8100] ;  /* 0x00810000e9c8783b */ /* 0x000e620000000200 */
[C---:B----4-:R-:W-:Y:S08]  /*e150*/  HMMA.16816.F32.BF16 R8, R44.reuse, R16, RZ ;  /* 0x000000102c08723c */ /* 0x050ff000000418ff */
        /* <DEDUP_REMOVED lines=10> */
[----:B------:R-:W4:Y:S07]  /*e200*/  LDSM.16.M88.4 R172, [R241] ;  /* 0x00000000f1ac783b */ /* 0x000f2e0000000200 */
[-C--:B-1----:R-:W-:Y:S08]  /*e210*/  HMMA.16816.F32.BF16 R4, R192, R196.reuse, R4 ;  /* 0x000000c4c004723c */ /* 0x082ff00000041804 */
[C---:B------:R-:W-:Y:S08]  /*e220*/  HMMA.16816.F32.BF16 R8, R200.reuse, R196, R8 ;  /* 0x000000c4c808723c */ /* 0x040ff00000041808 */
[-C--:B------:R-:W-:Y:S08]  /*e230*/  HMMA.16816.F32.BF16 R12, R200, R198.reuse, R12 ;  /* 0x000000c6c80c723c */ /* 0x080ff0000004180c */
[C---:B------:R-:W-:Y:S08]  /*e240*/  HMMA.16816.F32.BF16 R16, R192.reuse, R198, R16 ;  /* 0x000000c6c010723c */ /* 0x040ff00000041810 */
[-C--:B----4-:R-:W-:Y:S08]  /*e250*/  HMMA.16816.F32.BF16 R20, R192, R172.reuse, R20 ;  /* 0x000000acc014723c */ /* 0x090ff00000041814 */
[C---:B------:R-:W-:Y:S08]  /*e260*/  HMMA.16816.F32.BF16 R24, R200.reuse, R172, R24 ;  /* 0x000000acc818723c */ /* 0x040ff00000041818 */
[-C--:B------:R-:W-:Y:S08]  /*e270*/  HMMA.16816.F32.BF16 R28, R200, R174.reuse, R28 ;  /* 0x000000aec81c723c */ /* 0x080ff0000004181c */
[C---:B------:R-:W-:Y:S04]  /*e280*/  HMMA.16816.F32.BF16 R32, R192.reuse, R174, R32 ;  /* 0x000000aec020723c */ /* 0x040fe80000041820 */
[C---:B--2---:R-:W-:Y:S04]  /*e290*/  IMAD.WIDE.U32 R204, R242.reuse, UR18, R204 ;  /* 0x00000012f2cc7c25 */ /* 0x044fe8000f8e00cc */
[----:B------:R-:W-:Y:S04]  /*e2a0*/  IMAD.IADD R167, R205, 0x1, R0 ;  /* 0x00000001cda77824 */ /* 0x000fe800078e0200 */
[----:B---3--:R-:W-:Y:S01]  /*e2b0*/  IMAD.WIDE.U32 R2, R242, UR18, R168 ;  /* 0x00000012f2027c25 */ /* 0x008fe2000f8e00a8 */
[----:B------:R-:W-:Y:S03]  /*e2c0*/  LEA R168, P1, R204, c[0x0][0x1f8], 0x1 ;  /* 0x00007e00cca87a11 */ /* 0x000fe600078208ff */
[----:B------:R-:W-:Y:S01]  /*e2d0*/  IMAD.IADD R0, R0, 0x1, R3 ;  /* 0x0000000100007824 */ /* 0x000fe200078e0203 */
[----:B------:R-:W-:Y:S02]  /*e2e0*/  LEA.HI.X R169, R204, c[0x0][0x1fc], R167, 0x1, P1 ;  /* 0x00007f00cca97a11 */ /* 0x000fe400008f0ca7 */
[----:B------:R-:W1:Y:S01]  /*e2f0*/  LDSM.16.M88.4 R204, [R240] ;  /* 0x00000000f0cc783b */ /* 0x000e620000000200 */
[C---:B------:R-:W-:Y:S04]  /*e300*/  LEA R208, P0, R2.reuse, c[0x0][0x1f8], 0x1 ;  /* 0x00007e0002d07a11 */ /* 0x040fe800078008ff */
[----:B------:R-:W-:Y:S01]  /*e310*/  @!PT LDS RZ, [RZ] ;  /* 0x00000000fffff984 */ /* 0x000fe20000000800 */
[----:B------:R-:W-:Y:S01]  /*e320*/  @!PT LDS RZ, [RZ] ;  /* 0x00000000fffff984 */ /* 0x000fe20000000800 */
[----:B------:R-:W-:Y:S01]  /*e330*/  @!PT LDS RZ, [RZ] ;  /* 0x00000000fffff984 */ /* 0x000fe20000000800 */
[----:B------:R2:W-:Y:S01]  /*e340*/  LDGSTS.E.BYPASS.LTC128B.128 [R243+0x100], [R168.64], !P4 ;  /* 0x00100000a8f37fae */ /* 0x0005e2000e101d4e */
[----:B------:R-:W-:Y:S02]  /*e350*/  LEA.HI.X R209, R2, c[0x0][0x1fc], R0, 0x1, P0 ;  /* 0x00007f0002d17a11 */ /* 0x000fe400000f0c00 */
[----:B------:R-:W-:Y:S02]  /*e360*/  IADD3 R2, P0, R168, UR9, RZ ;  /* 0x00000009a8027c10 */ /* 0x000fe4000ff1e0ff */
[----:B------:R-:W3:Y:S01]  /*e370*/  LDL R167, [R1+0x8] ;  /* 0x0000080001a77983 */ /* 0x000ee20000100800 */
[----:B------:R-:W-:Y:S02]  /*e380*/  @P6 IADD3 R0, R242, -0x1, RZ ;  /* 0xfffffffff2006810 */ /* 0x000fe40007ffe0ff */
[----:B------:R-:W-:Y:S02]  /*e390*/  IADD3.X R3, R169, UR11, RZ, P0, !PT ;  /* 0x0000000ba9037c10 */ /* 0x000fe400087fe4ff */
[----:B------:R4:W-:Y:S01]  /*e3a0*/  LDGSTS.E.BYPASS.LTC128B.128 [R243+0x1900], [R208.64], !P3 ;  /* 0x01900000d0f37fae */ /* 0x0009e2000d901d4e */
[C---:B------:R-:W-:Y:S04]  /*e3b0*/  IADD3 R196, P1, R2.reuse, UR9, RZ ;  /* 0x0000000902c47c10 */ /* 0x040fe8000ff3e0ff */
[----:B------:R4:W-:Y:S01]  /*e3c0*/  LDGSTS.E.BYPASS.LTC128B.128 [R243+0x900], [R2.64], !P4 ;  /* 0x0090000002f37fae */ /* 0x0009e2000e101d4e */
[C---:B------:R-:W-:Y:S02]  /*e3d0*/  IADD3.X R197, R3.reuse, UR11, RZ, P1, !PT ;  /* 0x0000000b03c57c10 */ /* 0x040fe40008ffe4ff */
[----:B------:R-:W-:Y:S02]  /*e3e0*/  PLOP3.LUT P1, PT, PT, PT, UP3, 0x80, 0x0 ;  /* 0x000000000000781c */ /* 0x000fe40003f2f038 */
[----:B------:R4:W-:Y:S05]  /*e3f0*/  LDGSTS.E.BYPASS.LTC128B.128 [R243+0x2100], [R2.64+0x80], !P3 ;  /* 0x0210008002f37fae */ /* 0x0009ea000d901d4e */
[----:B------:R4:W-:Y:S01]  /*e400*/  LDGSTS.E.BYPASS.LTC128B.128 [R243+0x1100], [R196.64], !P4 ;  /* 0x01100000c4f37fae */ /* 0x0009e2000e101d4e */
[----:B--2---:R-:W-:Y:S04]  /*e410*/  IADD3 R168, P0, R2, UR17, RZ ;  /* 0x0000001102a87c10 */ /* 0x004fe8000ff1e0ff */
[----:B------:R-:W-:Y:S02]  /*e420*/  IADD3.X R169, R3, UR4, RZ, P0, !PT ;  /* 0x0000000403a97c10 */ /* 0x000fe400087fe4ff */
[----:B------:R-:W-:Y:S01]  /*e430*/  PLOP3.LUT P0, PT, PT, PT, UP3, 0x80, 0x0 ;  /* 0x000000000000781c */ /* 0x000fe20003f0f038 */
[-C--:B-1----:R-:W-:Y:S02]  /*e440*/  HMMA.16816.F32.BF16 R36, R192, R204.reuse, R36 ;  /* 0x000000ccc024723c */ /* 0x082fe40000041824 */
[----:B------:R1:W-:Y:S05]  /*e450*/  LDGSTS.E.BYPASS.LTC128B.128 [R243+0x2900], [R168.64], !P3 ;  /* 0x02900000a8f37fae */ /* 0x0003ea000d901d4e */
[----:B----4-:R-:W-:Y:S01]  /*e460*/  LDSM.16.M88.4 R208, [R232+0x6100] ;  /* 0x00610000e8d0783b */ /* 0x010fe20000000200 */
[C---:B------:R-:W-:Y:S04]  /*e470*/  HMMA.16816.F32.BF16 R40, R200.reuse, R204, R40 ;  /* 0x000000ccc828723c */ /* 0x040fe80000041828 */
[----:B------:R-:W2:Y:S01]  /*e480*/  LDSM.16.M88.4 R212, [R230+0x3100] ;  /* 0x00310000e6d4783b */ /* 0x000ea20000000200 */
[----:B------:R-:W-:Y:S01]  /*e490*/  @P6 SHF.R.S32.HI R2, RZ, 0x1f, R0 ;  /* 0x0000001fff026819 */ /* 0x000fe20000011400 */
[----:B------:R-:W-:Y:S02]  /*e4a0*/  @P6 IMAD.MOV.U32 R3, RZ, RZ, R247 ;  /* 0x000000ffff036224 */ /* 0x000fe400078e00f7 */
[-C--:B------:R-:W-:Y:S01]  /*e4b0*/  HMMA.16816.F32.BF16 R44, R200, R206.reuse, R44 ;  /* 0x000000cec82c723c */ /* 0x080fe2000004182c */
[----:B------:R-:W4:Y:S03]  /*e4c0*/  LDSM.16.M88.4 R196, [R232+0x8100] ;  /* 0x00810000e8c4783b */ /* 0x000f260000000200 */
[----:B------:R-:W-:Y:S02]  /*e4d0*/  @P6 IMAD R2, R2, c[0x0][0x1e0], RZ ;  /* 0x0000780002026a24 */ /* 0x000fe400078e02ff */
[----:B------:R-:W0:Y:S02]  /*e4e0*/  LDGDEPBAR ;  /* 0x00000000000079af */ /* 0x000e240000000000 */
[----:B------:R-:W-:Y:S03]  /*e4f0*/  HMMA.16816.F32.BF16 R48, R192, R206, R48 ;  /* 0x000000cec030723c */ /* 0x000fe60000041830 */
[----:B------:R-:W4:Y:S01]  /*e500*/  LDSM.16.M88.4 R216, [R230+0x3900] ;  /* 0x00390000e6d8783b */ /* 0x000f220000000200 */
[C---:B-1----:R-:W-:Y:S04]  /*e510*/  @P6 IMAD.WIDE.U32 R168, R0.reuse, c[0x0][0x1e0], RZ ;  /* 0x0000780000a86a25 */ /* 0x042fe800078e00ff */
[----:B------:R-:W1:Y:S01]  /*e520*/  LDSM.16.M88.4 R172, [R230+0x4100] ;  /* 0x00410000e6ac783b */ /* 0x000e620000000200 */
[----:B------:R-:W-:Y:S04]  /*e530*/  @P6 IMAD R2, R0, c[0x0][0x1e4], R2 ;  /* 0x0000790000026a24 */ /* 0x000fe800078e0202 */
[----:B------:R-:W-:Y:S01]  /*e540*/  LDSM.16.M88.4 R192, [R234+0x6100] ;  /* 0x00610000eac0783b */ /* 0x000fe20000000200 */
[----:B------:R-:W-:Y:S02]  /*e550*/  @P6 IMAD.IADD R0, R169, 0x1, R2 ;  /* 0x00000001a9006824 */ /* 0x000fe400078e0202 */
[----:B------:R-:W-:Y:S02]  /*e560*/  @P6 IMAD.MOV.U32 R2, RZ, RZ, R244 ;  /* 0x000000ffff026224 */ /* 0x000fe400078e00f4 */
[----:B------:R-:W1:Y:S01]  /*e570*/  LDSM.16.M88.4 R200, [R229] ;  /* 0x00000000e5c8783b */ /* 0x000e620000000200 */
[----:B------:R-:W-:Y:S02]  /*e580*/  @P6 IMAD R0, R0, 0x30, RZ ;  /* 0x0000003000006824 */ /* 0x000fe400078e02ff */
[----:B------:R-:W-:Y:S02]  /*e590*/  @P6 IMAD.WIDE.U32 R2, R168, 0x30, R2 ;  /* 0x00000030a8026825 */ /* 0x000fe400078e0002 */
[----:B------:R-:W1:Y:S02]  /*e5a0*/  LDSM.16.M88.4 R204, [R234+0x8100] ;  /* 0x00810000eacc783b */ /* 0x000e640000000200 */
[C---:B------:R-:W-:Y:S01]  /*e5b0*/  @P6 IMAD.SHL.U32 R168, R2.reuse, 0x2, RZ ;  /* 0x0000000202a86824 */ /* 0x040fe200078e00ff */
[-C--:B--2---:R-:W-:Y:S02]  /*e5c0*/  HMMA.16816.F32.BF16 R4, R208, R212.reuse, R4 ;  /* 0x000000d4d004723c */ /* 0x084fe40000041804 */
[----:B------:R-:W2:Y:S03]  /*e5d0*/  LDSM.16.M88.4 R220, [R229+0x800] ;  /* 0x00080000e5dc783b */ /* 0x000ea60000000200 */
[----:B------:R-:W-:Y:S02]  /*e5e0*/  @P6 IMAD.IADD R3, R3, 0x1, R0 ;  /* 0x0000000103036824 */ /* 0x000fe400078e0200 */
[----:B------:R-:W-:Y:S01]  /*e5f0*/  @P1 IMAD.HI.U32 R0, R171, c[0x0][0x2c8], RZ ;  /* 0x0000b200ab001a27 */ /* 0x000fe200078e00ff */
[C---:B----4-:R-:W-:Y:S04]  /*e600*/  HMMA.16816.F32.BF16 R8, R196.reuse, R212, R8 ;  /* 0x000000d4c408723c */ /* 0x050fe80000041808 */
[----:B------:R-:W-:Y:S02]  /*e610*/  @P6 SHF.L.U64.HI R3, R2, 0x1, R3 ;  /* 0x0000000102036819 */ /* 0x000fe40000010203 */
[----:B------:R-:W-:Y:S02]  /*e620*/  @P0 SHF.R.U32.HI R171, RZ, c[0x0][0x2cc], R0 ;  /* 0x0000b300ffab0a19 */ /* 0x000fe40000011600 */
[-C--:B------:R-:W-:Y:S08]  /*e630*/  HMMA.16816.F32.BF16 R12, R196, R214.reuse, R12 ;  /* 0x000000d6c40c723c */ /* 0x080ff0000004180c */
[C---:B------:R-:W-:Y:S01]  /*e640*/  HMMA.16816.F32.BF16 R16, R208.reuse, R214, R16 ;  /* 0x000000d6d010723c */ /* 0x040fe20000041810 */
[----:B------:R-:W4:Y:S07]  /*e650*/  LDSM.16.M88.4 R212, [R229+0x1000] ;  /* 0x00100000e5d4783b */ /* 0x000f2e0000000200 */
[-C--:B------:R-:W-:Y:S08]  /*e660*/  HMMA.16816.F32.BF16 R20, R208, R216.reuse, R20 ;  /* 0x000000d8d014723c */ /* 0x080ff00000041814 */
        /* <DEDUP_REMOVED lines=9> */
[----:B------:R-:W1:Y:S05]  /*e700*/  LDSM.16.M88.4 R172, [R231+0xa100] ;  /* 0x00a10000e7ac783b */ /* 0x000e6a0000000200 */
[----:B------:R-:W1:Y:S02]  /*e710*/  LDSM.16.M88.4 R208, [R231+0xc100] ;  /* 0x00c10000e7d0783b */ /* 0x000e640000000200 */
[-C--:B------:R-:W-:Y:S08]  /*e720*/  HMMA.16816.F32.BF16 R4, R192, R200.reuse, R4 ;  /* 0x000000c8c004723c */ /* 0x080ff00000041804 */
        /* <DEDUP_REMOVED lines=8> */
[----:B------:R-:W-:Y:S07]  /*e7b0*/  LDSM.16.M88.4 R220, [R238] ;  /* 0x00000000eedc783b */ /* 0x000fee0000000200 */
[-C--:B----4-:R-:W-:Y:S08]  /*e7c0*/  HMMA.16816.F32.BF16 R36, R192, R212.reuse, R36 ;  /* 0x000000d4c024723c */ /* 0x090ff00000041824 */
[C---:B------:R-:W-:Y:S08]  /*e7d0*/  HMMA.16816.F32.BF16 R40, R204.reuse, R212, R40 ;  /* 0x000000d4cc28723c */ /* 0x040ff00000041828 */
[-C--:B------:R-:W-:Y:S01]  /*e7e0*/  HMMA.16816.F32.BF16 R44, R204, R214.reuse, R44 ;  /* 0x000000d6cc2c723c */ /* 0x080fe2000004182c */
[----:B------:R-:W2:Y:S07]  /*e7f0*/  LDSM.16.M88.4 R204, [R224+0x5900] ;  /* 0x00590000e0cc783b */ /* 0x000eae0000000200 */
[----:B------:R-:W-:Y:S01]  /*e800*/  HMMA.16816.F32.BF16 R48, R192, R214, R48 ;  /* 0x000000d6c030723c */ /* 0x000fe20000041830 */
[----:B------:R-:W-:Y:S05]  /*e810*/  LDSM.16.M88.4 R192, [R233+0xa100] ;  /* 0x00a10000e9c0783b */ /* 0x000fea0000000200 */
[----:B------:R-:W4:Y:S02]  /*e820*/  LDSM.16.M88.4 R212, [R239] ;  /* 0x00000000efd4783b */ /* 0x000f240000000200 */
        /* <DEDUP_REMOVED lines=15> */
[----:B------:R-:W2:Y:S05]  /*e920*/  LDSM.16.M88.4 R172, [R232+0xa100] ;  /* 0x00a10000e8ac783b */ /* 0x000eaa0000000200 */
[----:B------:R-:W1:Y:S02]  /*e930*/  LDSM.16.M88.4 R204, [R232+0xc100] ;  /* 0x00c10000e8cc783b */ /* 0x000e640000000200 */
[-C--:B----4-:R-:W-:Y:S08]  /*e940*/  HMMA.16816.F32.BF16 R4, R192, R212.reuse, R4 ;  /* 0x000000d4c004723c */ /* 0x090ff00000041804 */
[C---:B------:R-:W-:Y:S08]  /*e950*/  HMMA.16816.F32.BF16 R8, R216.reuse, R212, R8 ;  /* 0x000000d4d808723c */ /* 0x040ff00000041808 */
[-C--:B------:R-:W-:Y:S08]  /*e960*/  HMMA.16816.F32.BF16 R12, R216, R214.reuse, R12 ;  /* 0x000000d6d80c723c */ /* 0x080ff0000004180c */
[C---:B------:R-:W-:Y:S01]  /*e970*/  HMMA.16816.F32.BF16 R16, R192.reuse, R214, R16 ;  /* 0x000000d6c010723c */ /* 0x040fe20000041810 */
[----:B------:R-:W4:Y:S07]  /*e980*/  LDSM.16.M88.4 R212, [R230+0x5900] ;  /* 0x00590000e6d4783b */ /* 0x000f2e0000000200 */
[-C--:B------:R-:W-:Y:S08]  /*e990*/  HMMA.16816.F32.BF16 R20, R192, R220.reuse, R20 ;  /* 0x000000dcc014723c */ /* 0x080ff00000041814 */
[C---:B------:R-:W-:Y:S08]  /*e9a0*/  HMMA.16816.F32.BF16 R24, R216.reuse, R220, R24 ;  /* 0x000000dcd818723c */ /* 0x040ff00000041818 */
[-C--:B------:R-:W-:Y:S08]  /*e9b0*/  HMMA.16816.F32.BF16 R28, R216, R222.reuse, R28 ;  /* 0x000000ded81c723c */ /* 0x080ff0000004181c */
[C---:B------:R-:W-:Y:S08]  /*e9c0*/  HMMA.16816.F32.BF16 R32, R192.reuse, R222, R32 ;  /* 0x000000dec020723c */ /* 0x040ff00000041820 */
[-C--:B-1----:R-:W-:Y:S08]  /*e9d0*/  HMMA.16816.F32.BF16 R36, R192, R196.reuse, R36 ;  /* 0x000000c4c024723c */ /* 0x082ff00000041824 */
[C---:B------:R-:W-:Y:S08]  /*e9e0*/  HMMA.16816.F32.BF16 R40, R216.reuse, R196, R40 ;  /* 0x000000c4d828723c */ /* 0x040ff00000041828 */
[-C--:B------:R-:W-:Y:S01]  /*e9f0*/  HMMA.16816.F32.BF16 R44, R216, R198.reuse, R44 ;  /* 0x000000c6d82c723c */ /* 0x080fe2000004182c */
[----:B------:R-:W-:Y:S07]  /*ea00*/  LDSM.16.M88.4 R216, [R236+0xc100] ;  /* 0x00c10000ecd8783b */ /* 0x000fee0000000200 */
[----:B------:R-:W-:Y:S01]  /*ea10*/  HMMA.16816.F32.BF16 R48, R192, R198, R48 ;  /* 0x000000c6c030723c */ /* 0x000fe20000041830 */
[----:B------:R-:W-:Y:S05]  /*ea20*/  LDSM.16.M88.4 R192, [R234+0xa100] ;  /* 0x00a10000eac0783b */ /* 0x000fea0000000200 */
[----:B------:R-:W1:Y:S02]  /*ea30*/  LDSM.16.M88.4 R196, [R229+0x1800] ;  /* 0x00180000e5c4783b */ /* 0x000e640000000200 */
[-C--:B--2---:R-:W-:Y:S08]  /*ea40*/  HMMA.16816.F32.BF16 R4, R172, R200.reuse, R4 ;  /* 0x000000c8ac04723c */ /* 0x084ff00000041804 */
[C---:B------:R-:W-:Y:S08]  /*ea50*/  HMMA.16816.F32.BF16 R8, R204.reuse, R200, R8 ;  /* 0x000000c8cc08723c */ /* 0x040ff00000041808 */
[-C--:B------:R-:W-:Y:S08]  /*ea60*/  HMMA.16816.F32.BF16 R12, R204, R202.reuse, R12 ;  /* 0x000000cacc0c723c */ /* 0x080ff0000004180c */
[C---:B------:R-:W-:Y:S01]  /*ea70*/  HMMA.16816.F32.BF16 R16, R172.reuse, R202, R16 ;  /* 0x000000caac10723c */ /* 0x040fe20000041810 */
[----:B------:R-:W2:Y:S07]  /*ea80*/  LDSM.16.M88.4 R200, [R229+0x2000] ;  /* 0x00200000e5c8783b */ /* 0x000eae0000000200 */
[-C--:B------:R-:W-:Y:S08]  /*ea90*/  HMMA.16816.F32.BF16 R20, R172, R208.reuse, R20 ;  /* 0x000000d0ac14723c */ /* 0x080ff00000041814 */
[C---:B------:R-:W-:Y:S08]  /*eaa0*/  HMMA.16816.F32.BF16 R24, R204.reuse, R208, R24 ;  /* 0x000000d0cc18723c */ /* 0x040ff00000041818 */
[-C--:B------:R-:W-:Y:S08]  /*eab0*/  HMMA.16816.F32.BF16 R28, R204, R210.reuse, R28 ;  /* 0x000000d2cc1c723c */ /* 0x080ff0000004181c */
[C---:B------:R-:W-:Y:S08]  /*eac0*/  HMMA.16816.F32.BF16 R32, R172.reuse, R210, R32 ;  /* 0x000000d2ac20723c */ /* 0x040ff00000041820 */
[-C--:B----4-:R-:W-:Y:S08]  /*ead0*/  HMMA.16816.F32.BF16 R36, R172, R212.reuse, R36 ;  /* 0x000000d4ac24723c */ /* 0x090ff00000041824 */
[C---:B------:R-:W-:Y:S08]  /*eae0*/  HMMA.16816.F32.BF16 R40, R204.reuse, R212, R40 ;  /* 0x000000d4cc28723c */ /* 0x040ff00000041828 */
[-C--:B------:R-:W-:Y:S08]  /*eaf0*/  HMMA.16816.F32.BF16 R44, R204, R214.reuse, R44 ;  /* 0x000000d6cc2c723c */ /* 0x080ff0000004182c */
[----:B------:R-:W-:Y:S01]  /*eb00*/  HMMA.16816.F32.BF16 R48, R172, R214, R48 ;  /* 0x000000d6ac30723c */ /* 0x000fe20000041830 */
[----:B------:R-:W4:Y:S01]  /*eb10*/  LDSM.16.M88.4 R172, [R229+0x2800] ;  /* 0x00280000e5ac783b */ /* 0x000f220000000200 */
[----:B------:R-:W-:Y:S04]  /*eb20*/  DEPBAR.LE SB0, 0x0 ;  /* 0x000080000000791a */ /* 0x000fe80000000000 */
[----:B------:R-:W-:Y:S02]  /*eb30*/  BAR.SYNC.DEFER_BLOCKING 0x0 ;  /* 0x0000000000007b1d */ /* 0x000fe40000010000 */
[-C--:B-1----:R-:W-:Y:S08]  /*eb40*/  HMMA.16816.F32.BF16 R4, R192, R196.reuse, R4 ;  /* 0x000000c4c004723c */ /* 0x082ff00000041804 */
[C---:B------:R-:W-:Y:S07]  /*eb50*/  HMMA.16816.F32.BF16 R8, R216.reuse, R196, R8 ;  /* 0x000000c4d808723c */ /* 0x040fee0000041808 */
[C---:B------:R-:W-:Y:S01]  /*eb60*/  @P6 IADD3 R196, P2, R168.reuse, 0x80, RZ ;  /* 0x00000080a8c46810 */ /* 0x040fe20007f5e0ff */
[-C--:B------:R-:W-:Y:S04]  /*eb70*/  HMMA.16816.F32.BF16 R12, R216, R198.reuse, R12 ;  /* 0x000000c6d80c723c */ /* 0x080fe8000004180c */
[----:B------:R-:W-:Y:S02]  /*eb80*/  @P6 IADD3 R168, P5, R168, c[0x0][0x1c8], RZ ;  /* 0x00007200a8a86a10 */ /* 0x000fe40007fbe0ff */
[----:B------:R-:W-:Y:S02]  /*eb90*/  @P6 IADD3 R196, P1, R196, c[0x0][0x1c8], RZ ;  /* 0x00007200c4c46a10 */ /* 0x000fe40007f3e0ff */
[C---:B------:R-:W-:Y:S04]  /*eba0*/  HMMA.16816.F32.BF16 R16, R192.reuse, R198, R16 ;  /* 0x000000c6c010723c */ /* 0x040fe80000041810 */
[----:B------:R-:W-:Y:S02]  /*ebb0*/  @P6 IADD3.X R169, R3, c[0x0][0x1cc], RZ, P5, !PT ;  /* 0x0000730003a96a10 */ /* 0x000fe40002ffe4ff */
[----:B------:R-:W-:Y:S02]  /*ebc0*/  @P6 IADD3.X R197, RZ, c[0x0][0x1cc], R3, P1, P2 ;  /* 0x00007300ffc56a10 */ /* 0x000fe40000fe4403 */
[-C--:B--2---:R-:W-:Y:S01]  /*ebd0*/  HMMA.16816.F32.BF16 R20, R192, R200.reuse, R20 ;  /* 0x000000c8c014723c */ /* 0x084fe20000041814 */
[----:B------:R-:W-:Y:S01]  /*ebe0*/  @!PT LDS RZ, [RZ] ;  /* 0x00000000fffff984 */ /* 0x000fe20000000800 */
[----:B------:R-:W-:Y:S01]  /*ebf0*/  @!PT LDS RZ, [RZ] ;  /* 0x00000000fffff984 */ /* 0x000fe20000000800 */
[----:B------:R-:W-:Y:S01]  /*ec00*/  @!PT LDS RZ, [RZ] ;  /* 0x00000000fffff984 */ /* 0x000fe20000000800 */
[----:B------:R1:W-:Y:S03]  /*ec10*/  @P6 LDGSTS.E.BYPASS.LTC128B.128 [R243+0x3100], [R168.64], !P4 ;  /* 0x03100000a8f36fae */ /* 0x0003e6000e101d4e */
[----:B------:R-:W-:Y:S02]  /*ec20*/  @P6 IADD3 R2, P0, R168, UR16, RZ ;  /* 0x00000010a8026c10 */ /* 0x000fe4000ff1e0ff */
[----:B------:R2:W-:Y:S02]  /*ec30*/  @P6 LDGSTS.E.BYPASS.LTC128B.128 [R243+0x4900], [R196.64], !P3 ;  /* 0x04900000c4f36fae */ /* 0x0005e4000d901d4e */
[C---:B------:R-:W-:Y:S04]  /*ec40*/  HMMA.16816.F32.BF16 R24, R216.reuse, R200, R24 ;  /* 0x000000c8d818723c */ /* 0x040fe80000041818 */
[----:B------:R-:W-:Y:S04]  /*ec50*/  @P6 IADD3.X R3, R169, UR7, RZ, P0, !PT ;  /* 0x00000007a9036c10 */ /* 0x000fe800087fe4ff */
[-C--:B------:R-:W-:Y:S01]  /*ec60*/  HMMA.16816.F32.BF16 R28, R216, R202.reuse, R28 ;  /* 0x000000cad81c723c */ /* 0x080fe2000004181c */
[----:B------:R3:W-:Y:S05]  /*ec70*/  @P6 LDGSTS.E.BYPASS.LTC128B.128 [R243+0x3900], [R2.64], !P4 ;  /* 0x0390000002f36fae */ /* 0x0007ea000e101d4e */
[----:B------:R3:W-:Y:S02]  /*ec80*/  @P6 LDGSTS.E.BYPASS.LTC128B.128 [R243+0x5100], [R2.64+0x80], !P3 ;  /* 0x0510008002f36fae */ /* 0x0007e4000d901d4e */
[C---:B------:R-:W-:Y:S04]  /*ec90*/  HMMA.16816.F32.BF16 R32, R192.reuse, R202, R32 ;  /* 0x000000cac020723c */ /* 0x040fe80000041820 */
[----:B-1----:R-:W-:Y:S04]  /*eca0*/  IMAD R168, R242, -0x30, RZ ;  /* 0xffffffd0f2a87824 */ /* 0x002fe800078e02ff */
[-C--:B----4-:R-:W-:Y:S04]  /*ecb0*/  HMMA.16816.F32.BF16 R36, R192, R172.reuse, R36 ;  /* 0x000000acc024723c */ /* 0x090fe80000041824 */
[C---:B--2---:R-:W-:Y:S04]  /*ecc0*/  @P6 IADD3 R196, P1, R2.reuse, UR16, RZ ;  /* 0x0000001002c46c10 */ /* 0x044fe8000ff3e0ff */
[C---:B------:R-:W-:Y:S04]  /*ecd0*/  HMMA.16816.F32.BF16 R40, R216.reuse, R172, R40 ;  /* 0x000000acd828723c */ /* 0x040fe80000041828 */
[C---:B------:R-:W-:Y:S03]  /*ece0*/  @P6 IADD3.X R197, R3.reuse, UR7, RZ, P1, !PT ;  /* 0x0000000703c56c10 */ /* 0x040fe60008ffe4ff */
[----:B------:R-:W-:Y:S01]  /*ecf0*/  @P6 IADD3 R172, P0, R2, UR12, RZ ;  /* 0x0000000c02ac6c10 */ /* 0x000fe2000ff1e0ff */
[-C--:B------:R-:W-:Y:S01]  /*ed00*/  HMMA.16816.F32.BF16 R44, R216, R174.reuse, R44 ;  /* 0x000000aed82c723c */ /* 0x080fe2000004182c */
[----:B------:R1:W-:Y:S03]  /*ed10*/  @P6 LDGSTS.E.BYPASS.LTC128B.128 [R243+0x4100], [R196.64], !P4 ;  /* 0x04100000c4f36fae */ /* 0x0003e6000e101d4e */
[----:B------:R-:W-:Y:S02]  /*ed20*/  @P6 IADD3.X R173, R3, UR8, RZ, P0, !PT ;  /* 0x0000000803ad6c10 */ /* 0x000fe400087fe4ff */
[----:B---3--:R-:W2:Y:S01]  /*ed30*/  SHFL.IDX PT, R3, R171, RZ, 0x1c1f ;  /* 0x001c1fffab037589 */ /* 0x008ea200000e0000 */
[----:B------:R-:W-:Y:S01]  /*ed40*/  PLOP3.LUT P0, PT, PT, PT, UP2, 0x40, 0x0 ;  /* 0x000000000000781c */ /* 0x000fe20003f0e828 */
[----:B------:R-:W-:Y:S03]  /*ed50*/  HMMA.16816.F32.BF16 R48, R192, R174, R48 ;  /* 0x000000aec030723c */ /* 0x000fe60000041830 */
[----:B------:R3:W-:Y:S04]  /*ed60*/  @P6 LDGSTS.E.BYPASS.LTC128B.128 [R243+0x5900], [R172.64], !P3 ;  /* 0x05900000acf36fae */ /* 0x0007e8000d901d4e */
[----:B------:R-:W-:Y:S01]  /*ed70*/  IMAD.IADD R174, R168, 0x1, -R167 ;  /* 0x00000001a8ae7824 */ /* 0x000fe200078e0aa7 */
[----:B------:R-:W0:Y:S01]  /*ed80*/  LDGDEPBAR ;  /* 0x00000000000079af */ /* 0x000e220000000000 */
[----:B---3--:R-:W-:Y:S04]  /*ed90*/  IADD3 R173, -R167, 0x1, R168 ;  /* 0x00000001a7ad7810 */ /* 0x008fe80007ffe1a8 */
[----:B------:R-:W-:Y:S04]  /*eda0*/  IADD3 R173, R173, c[0x0][0x1d0], RZ ;  /* 0x00007400adad7a10 */ /* 0x000fe80007ffe0ff */
[----:B------:R-:W-:Y:S04]  /*edb0*/  IADD3 R173, R173, -c[0x0][0x168], RZ ;  /* 0x80005a00adad7a10 */ /* 0x000fe80007ffe0ff */
[C---:B------:R-:W-:Y:S02]  /*edc0*/  IADD3 R172, R173.reuse, c[0x0][0x328], RZ ;  /* 0x0000ca00adac7a10 */ /* 0x040fe40007ffe0ff */
[----:B------:R-:W-:Y:S03]  /*edd0*/  IADD3 R173, R173, UR6, RZ ;  /* 0x00000006adad7c10 */ /* 0x000fe6000fffe0ff */
[--C-:B--2---:R-:W-:Y:S02]  /*ede0*/  IMAD.IADD R2, R172, 0x1, R3.reuse ;  /* 0x00000001ac027824 */ /* 0x104fe400078e0203 */
        /* <DEDUP_REMOVED lines=16> */
.L_x_1831:
[----:B------:R-:W-:Y:S04]  /*eef0*/  MOV R167, c[0x0][0x32c] ;  /* 0x0000cb0000a77a02 */ /* 0x000fe80000000f00 */
[----:B------:R-:W-:Y:S11]  /*ef00*/  ISETP.NE.AND P0, PT, R167, 0x1, PT ;  /* 0x00000001a700780c */ /* 0x000ff60003f05270 */
[----:B------:R-:W-:Y:S02]  /*ef10*/  @!UPT UIADD3 URZ, URZ, URZ, URZ ;  /* 0x0000003f3f3ff290 */ /* 0x000fe4000fffe03f */
[----:B------:R-:W-:Y:S05]  /*ef20*/  @P0 IMAD.HI.U32 R167, R3, c[0x0][0x330], RZ ;  /* 0x0000cc0003a70a27 */ /* 0x000fea00078e00ff */
[----:B------:R-:W-:Y:S02]  /*ef30*/  @P0 SHF.R.U32.HI R3, RZ, c[0x0][0x334], R167 ;  /* 0x0000cd00ff030a19 */ /* 0x000fe400000116a7 */
.L_x_1832:
[----:B------:R-:W-:Y:S05]  /*ef40*/  BSYNC B0 ;  /* 0x0000000000007941 */ /* 0x000fea0003800000 */
.L_x_1830:
[----:B------:R-:W-:Y:S05]  /*ef50*/  IMAD R3, R3, c[0x0][0x32c], R174 ;  /* 0x0000cb0003037a24 */ /* 0x000fea00078e02ae */
[----:B------:R-:W-:Y:S02]  /*ef60*/  IADD3 R167, R3, c[0x0][0x32c], RZ ;  /* 0x0000cb0003a77a10 */ /* 0x000fe40007ffe0ff */
[----:B------:R-:W-:Y:S02]  /*ef70*/  IMNMX R0, R0, R3, !PT ;  /* 0x0000000300007217 */ /* 0x000fe40007800200 */
[----:B------:R-:W-:Y:S02]  /*ef80*/  IMNMX R2, R2, R167, PT ;  /* 0x000000a702027217 */ /* 0x000fe40003800200 */
.L_x_1829:
[----:B-1----:R-:W-:Y:S01]  /*ef90*/  PLOP3.LUT P0, PT, PT, PT, UP2, 0x40, 0x0 ;  /* 0x000000000000781c */ /* 0x002fe20003f0e828 */
        /* <DEDUP_REMOVED lines=18> */
.L_x_1835:
[----:B------:R-:W-:Y:S04]  /*f0c0*/  MOV R175, c[0x0][0x32c] ;  /* 0x0000cb0000af7a02 */ /* 0x000fe80000000f00 */
[----:B------:R-:W-:Y:S11]  /*f0d0*/  ISETP.NE.AND P0, PT, R175, 0x1, PT ;  /* 0x00000001af00780c */ /* 0x000ff60003f05270 */
[----:B------:R-:W-:Y:S02]  /*f0e0*/  @!UPT UIADD3 URZ, URZ, URZ, URZ ;  /* 0x0000003f3f3ff290 */ /* 0x000fe4000fffe03f */
[----:B------:R-:W-:Y:S05]  /*f0f0*/  @P0 IMAD.HI.U32 R175, R169, c[0x0][0x330], RZ ;  /* 0x0000cc00a9af0a27 */ /* 0x000fea00078e00ff */
[----:B------:R-:W-:Y:S02]  /*f100*/  @P0 SHF.R.U32.HI R169, RZ, c[0x0][0x334], R175 ;  /* 0x0000cd00ffa90a19 */ /* 0x000fe400000116af */
.L_x_1836:
[----:B------:R-:W-:Y:S05]  /*f110*/  BSYNC B0 ;  /* 0x0000000000007941 */ /* 0x000fea0003800000 */
.L_x_1834:
[----:B------:R-:W-:Y:S05]  /*f120*/  IMAD R169, R169, c[0x0][0x32c], R174 ;  /* 0x0000cb00a9a97a24 */ /* 0x000fea00078e02ae */
[----:B------:R-:W-:Y:S02]  /*f130*/  IADD3 R175, R169, c[0x0][0x32c], RZ ;  /* 0x0000cb00a9af7a10 */ /* 0x000fe40007ffe0ff */
[----:B------:R-:W-:Y:S02]  /*f140*/  IMNMX R3, R3, R169, !PT ;  /* 0x000000a903037217 */ /* 0x000fe40007800200 */
[----:B------:R-:W-:Y:S02]  /*f150*/  IMNMX R167, R167, R175, PT ;  /* 0x000000afa7a77217 */ /* 0x000fe40003800200 */
.L_x_1833:
[C---:B------:R-:W-:Y:S02]  /*f160*/  ISETP.GE.AND P0, PT, R168.reuse, 0x2, PT ;  /* 0x00000002a800780c */ /* 0x040fe40003f06270 */
[----:B------:R-:W-:Y:S02]  /*f170*/  ISETP.GE.AND P2, PT, R168, 0xa, PT ;  /* 0x0000000aa800780c */ /* 0x000fe40003f46270 */
[----:B------:R-:W-:Y:S02]  /*f180*/  P2R R192, PR, RZ, 0x1 ;  /* 0x00000001ffc07803 */ /* 0x000fe40000000000 */
[----:B------:R-:W-:Y:S02]  /*f190*/  ISETP.GT.AND P0, PT, R0, 0x1, !P0 ;  /* 0x000000010000780c */ /* 0x000fe40004704270 */
[----:B------:R-:W-:Y:S02]  /*f1a0*/  ISETP.GE.AND P1, PT, R168, 0x9, PT ;  /* 0x00000009a800780c */ /* 0x000fe40003f26270 */
[----:B------:R-:W-:Y:S02]  /*f1b0*/  ISETP.LT.OR P0, PT, R2, 0x2, P0 ;  /* 0x000000020200780c */ /* 0x000fe40000701670 */
[----:B------:R-:W-:Y:S02]  /*f1c0*/  P2R R175, PR, RZ, 0x2 ;  /* 0x00000002ffaf7803 */ /* 0x000fe40000000000 */
[----:B------:R-:W-:Y:S02]  /*f1d0*/  FSEL R193, R5, -INF , !P0 ;  /* 0xff80000005c17808 */ /* 0x000fe40004000000 */
[C---:B------:R-:W-:Y:S02]  /*f1e0*/  ISETP.GT.AND P0, PT, R0.reuse, 0x9, !P2 ;  /* 0x000000090000780c */ /* 0x040fe40005704270 */
[----:B------:R-:W-:Y:S02]  /*f1f0*/  ISETP.GT.AND P1, PT, R0, 0x8, !P1 ;  /* 0x000000080000780c */ /* 0x000fe40004f24270 */
[----:B------:R-:W-:Y:S02]  /*f200*/  P2R R169, PR, RZ, 0x4 ;  /* 0x00000004ffa97803 */ /* 0x000fe40000000000 */
[----:B------:R-:W-:Y:S02]  /*f210*/  ISETP.LT.OR P0, PT, R2, 0xa, P0 ;  /* 0x0000000a0200780c */ /* 0x000fe40000701670 */
        /* <DEDUP_REMOVED lines=35> */
[----:B------:R-:W-:Y:S04]  /*f450*/  ISETP.LT.OR P0, PT, R2, 0x29, P0 ;  /* 0x000000290200780c */ /* 0x000fe80000701670 */
[----:B------:R-:W-:Y:S02]  /*f460*/  FSEL R216, R48, -INF , !P0 ;  /* 0xff80000030d87808 */ /* 0x000fe40004000000 */
[----:B------:R-:W-:Y:S04]  /*f470*/  ISETP.GT.AND P0, PT, R0, RZ, !P2 ;  /* 0x000000ff0000720c */ /* 0x000fe80005704270 */
[----:B------:R-:W-:Y:S04]  /*f480*/  ISETP.LT.OR P0, PT, R2, 0x1, P0 ;  /* 0x000000010200780c */ /* 0x000fe80000701670 */
[----:B------:R-:W-:Y:S02]  /*f490*/  FSEL R32, R4, -INF , !P0 ;  /* 0xff80000004207808 */ /* 0x000fe40004000000 */
[----:B------:R-:W-:Y:S01]  /*f4a0*/  ISETP.GE.AND P0, PT, R168, 0x2a, PT ;  /* 0x0000002aa800780c */ /* 0x000fe20003f06270 */
[----:B------:R-:W1:Y:S03]  /*f4b0*/  SHFL.IDX PT, R4, R171, 0x2, 0x1c1f ;  /* 0x005c1f00ab047f89 */ /* 0x000e6600000e0000 */
        /* <DEDUP_REMOVED lines=21> */
.L_x_1839:
[----:B------:R-:W-:Y:S04]  /*f610*/  MOV R33, c[0x0][0x32c] ;  /* 0x0000cb0000217a02 */ /* 0x000fe80000000f00 */
[----:B------:R-:W-:Y:S11]  /*f620*/  ISETP.NE.AND P2, PT, R33, 0x1, PT ;  /* 0x000000012100780c */ /* 0x000ff60003f45270 */
[----:B------:R-:W-:Y:S02]  /*f630*/  @!UPT UIADD3 URZ, URZ, URZ, URZ ;  /* 0x0000003f3f3ff290 */ /* 0x000fe4000fffe03f */
[----:B------:R-:W-:Y:S05]  /*f640*/  @P2 IMAD.HI.U32 R33, R4, c[0x0][0x330], RZ ;  /* 0x0000cc0004212a27 */ /* 0x000fea00078e00ff */
[----:B------:R-:W-:Y:S02]  /*f650*/  @P2 SHF.R.U32.HI R4, RZ, c[0x0][0x334], R33 ;  /* 0x0000cd00ff042a19 */ /* 0x000fe40000011621 */
.L_x_1840:
[----:B------:R-:W-:Y:S05]  /*f660*/  BSYNC B0 ;  /* 0x0000000000007941 */ /* 0x000fea0003800000 */
.L_x_1838:
[----:B------:R-:W-:Y:S05]  /*f670*/  IMAD R4, R4, c[0x0][0x32c], R174 ;  /* 0x0000cb0004047a24 */ /* 0x000fea00078e02ae */
[----:B------:R-:W-:Y:S02]  /*f680*/  IADD3 R33, R4, c[0x0][0x32c], RZ ;  /* 0x0000cb0004217a10 */ /* 0x000fe40007ffe0ff */
[----:B------:R-:W-:Y:S02]  /*f690*/  IMNMX R0, R0, R4, !PT ;  /* 0x0000000400007217 */ /* 0x000fe40007800200 */
[----:B------:R-:W-:Y:S02]  /*f6a0*/  IMNMX R2, R2, R33, PT ;  /* 0x0000002102027217 */ /* 0x000fe40003800200 */
.L_x_1837:
[----:B------:R-:W-:Y:S02]  /*f6b0*/  ISETP.NE.AND P2, PT, R175, RZ, PT ;  /* 0x000000ffaf00720c */ /* 0x000fe40003f45270 */
[----:B------:R-:W-:Y:S02]  /*f6c0*/  P2R R48, PR, RZ, 0x10 ;  /* 0x00000010ff307803 */ /* 0x000fe40000000000 */
[----:B------:R-:W-:Y:S02]  /*f6d0*/  ISETP.GT.AND P2, PT, R3, 0x8, !P2 ;  /* 0x000000080300780c */ /* 0x000fe40005744270 */
[----:B------:R-:W-:Y:S02]  /*f6e0*/  ISETP.NE.AND P4, PT, R21, RZ, PT ;  /* 0x000000ff1500720c */ /* 0x000fe40003f85270 */
[----:B------:R-:W-:Y:S02]  /*f6f0*/  ISETP.LT.OR P2, PT, R167, 0x9, P2 ;  /* 0x00000009a700780c */ /* 0x000fe40001741670 */
[----:B------:R-:W-:Y:S02]  /*f700*/  P2R R37, PR, RZ, 0x8 ;  /* 0x00000008ff257803 */ /* 0x000fe40000000000 */
[----:B------:R-:W-:Y:S02]  /*f710*/  FSEL R33, R18, -INF , !P2 ;  /* 0xff80000012217808 */ /* 0x000fe40005000000 */
[----:B------:R-:W-:Y:S02]  /*f720*/  ISETP.NE.AND P2, PT, R169, RZ, PT ;  /* 0x000000ffa900720c */ /* 0x000fe40003f45270 */
[----:B------:R-:W-:Y:S02]  /*f730*/  ISETP.NE.AND P3, PT, R20, RZ, PT ;  /* 0x000000ff1400720c */ /* 0x000fe40003f65270 */
[----:B------:R-:W-:Y:S02]  /*f740*/  ISETP.GT.AND P2, PT, R3, 0x9, !P2 ;  /* 0x000000090300780c */ /* 0x000fe40005744270 */
[----:B------:R-:W-:Y:S02]  /*f750*/  P2R R4, PR, RZ, 0x10 ;  /* 0x00000010ff047803 */ /* 0x000fe40000000000 */
        /* <DEDUP_REMOVED lines=33> */
[----:B------:R-:W-:Y:S02]  /*f970*/  ISETP.GT.AND P2, PT, R3, 0x29, !P0 ;  /* 0x000000290300780c */ /* 0x000fe40004744270 */
[----:B------:R-:W1:Y:S02]  /*f980*/  SHFL.IDX PT, R3, R171, 0x3, 0x1c1f ;  /* 0x007c1f00ab037f89 */ /* 0x000e6400000e0000 */
[----:B------:R-:W-:Y:S04]  /*f990*/  ISETP.LT.OR P2, PT, R167, 0x2a, P2 ;  /* 0x0000002aa700780c */ /* 0x000fe80001741670 */
[----:B------:R-:W-:Y:S02]  /*f9a0*/  FSEL R214, R51, -INF , !P2 ;  /* 0xff80000033d67808 */ /* 0x000fe40005000000 */
[----:B------:R-:W-:Y:S02]  /*f9b0*/  ISETP.GT.AND P2, PT, R0, RZ, !P4 ;  /* 0x000000ff0000720c */ /* 0x000fe40006744270 */
        /* <DEDUP_REMOVED lines=62> */
.L_x_1843:
[----:B------:R-:W-:Y:S04]  /*fda0*/  MOV R4, c[0x0][0x32c] ;  /* 0x0000cb0000047a02 */ /* 0x000fe80000000f00 */
[----:B------:R-:W-:Y:S11]  /*fdb0*/  ISETP.NE.AND P2, PT, R4, 0x1, PT ;  /* 0x000000010400780c */ /* 0x000ff60003f45270 */
[----:B------:R-:W-:Y:S02]  /*fdc0*/  @!UPT UIADD3 URZ, URZ, URZ, URZ ;  /* 0x0000003f3f3ff290 */ /* 0x000fe4000fffe03f */
[----:B------:R-:W-:Y:S05]  /*fdd0*/  @P2 IMAD.HI.U32 R4, R3, c[0x0][0x330], RZ ;  /* 0x0000cc0003042a27 */ /* 0x000fea00078e00ff */
[----:B------:R-:W-:Y:S02]  /*fde0*/  @P2 SHF.R.U32.HI R3, RZ, c[0x0][0x334], R4 ;  /* 0x0000cd00ff032a19 */ /* 0x000fe40000011604 */
.L_x_1844:
[----:B------:R-:W-:Y:S05]  /*fdf0*/  BSYNC B0 ;  /* 0x0000000000007941 */ /* 0x000fea0003800000 */
.L_x_1842:
[----:B------:R-:W-:Y:S05]  /*fe00*/  IMAD R174, R3, c[0x0][0x32c], R174 ;  /* 0x0000cb0003ae7a24 */ /* 0x000fea00078e02ae */
[----:B------:R-:W-:Y:S02]  /*fe10*/  IADD3 R3, R174, c[0x0][0x32c], RZ ;  /* 0x0000cb00ae037a10 */ /* 0x000fe40007ffe0ff */
[----:B------:R-:W-:Y:S02]  /*fe20*/  IMNMX R0, R0, R174, !PT ;  /* 0x000000ae00007217 */ /* 0x000fe40007800200 */
[----:B------:R-:W-:Y:S02]  /*fe30*/  IMNMX R2, R2, R3, PT ;  /* 0x0000000302027217 */ /* 0x000fe40003800200 */
.L_x_1841:
[----:B------:R-:W-:Y:S02]  /*fe40*/  ISETP.NE.AND P2, PT, R17, RZ, PT ;  /* 0x000000ff1100720c */ /* 0x000fe40003f45270 */
        /* <DEDUP_REMOVED lines=42> */
[----:B------:R-:W-:Y:S02]  /*100f0*/  FMNMX.FTZ R3, R208, R3, !PT ;  /* 0x00000003d0037209 */ /* 0x000fe40007810000 */
[----:B------:R-:W-:Y:S02]  /*10100*/  FMNMX.FTZ R169, R215, R169, !PT ;  /* 0x000000a9d7a97209 */ /* 0x000fe40007810000 */
[----:B------:R-:W-:Y:S02]  /*10110*/  FSEL R44, R27, -INF , !P2 ;  /* 0xff8000001b2c7808 */ /* 0x000fe40005000000 */
[----:B------:R-:W-:Y:S01]  /*10120*/  FMNMX.FTZ R3, R211, R3, !PT ;  /* 0x00000003d3037209 */ /* 0x000fe20007810000 */
[----:B------:R-:W1:Y:S01]  /*10130*/  SHFL.BFLY PT, R5, R169, 0x2, 0x1f ;  /* 0x0c401f00a9057f89 */ /* 0x000e6200000e0000 */
[----:B------:R-:W-:Y:S02]  /*10140*/  ISETP.NE.AND P2, PT, R21, RZ, PT ;  /* 0x000000ff1500720c */ /* 0x000fe40003f45270 */
[----:B------:R-:W-:Y:S02]  /*10150*/  FMNMX.FTZ R4, R18, R166, !PT ;  /* 0x000000a612047209 */ /* 0x000fe40007810000 */
[----:B------:R-:W-:Y:S02]  /*10160*/  FMNMX.FTZ R3, R214, R3, !PT ;  /* 0x00000003d6037209 */ /* 0x000fe40007810000 */
[----:B------:R-:W-:Y:S02]  /*10170*/  ISETP.GT.AND P2, PT, R0, 0x18, !P2 ;  /* 0x000000180000780c */ /* 0x000fe40005744270 */
[----:B------:R-:W-:Y:S01]  /*10180*/  FMNMX.FTZ R4, R9, R4, !PT ;  /* 0x0000000409047209 */ /* 0x000fe20007810000 */
[----:B------:R-:W2:Y:S01]  /*10190*/  SHFL.BFLY PT, R168, R3, 0x2, 0x1f ;  /* 0x0c401f0003a87f89 */ /* 0x000ea200000e0000 */
        /* <DEDUP_REMOVED lines=11> */
[----:B------:R-:W-:Y:S02]  /*10250*/  ISETP.GT.AND P1, PT, R0, 0x20, !P1 ;  /* 0x000000200000780c */ /* 0x000fe40004f24270 */
[----:B-1----:R-:W-:Y:S02]  /*10260*/  FMNMX.FTZ R169, R169, R5, !PT ;  /* 0x00000005a9a97209 */ /* 0x002fe40007810000 */
[----:B------:R-:W-:Y:S02]  /*10270*/  FMNMX.FTZ R4, R206, R4, !PT ;  /* 0x00000004ce047209 */ /* 0x000fe40007810000 */
[----:B--2---:R-:W-:Y:S01]  /*10280*/  FMNMX.FTZ R168, R3, R168, !PT ;  /* 0x000000a803a87209 */ /* 0x004fe20007810000 */
[----:B------:R-:W1:Y:S01]  /*10290*/  SHFL.BFLY PT, R5, R169, 0x1, 0x1f ;  /* 0x0c201f00a9057f89 */ /* 0x000e6200000e0000 */
[----:B------:R-:W-:Y:S02]  /*102a0*/  FMNMX.FTZ R3, R212, R4, !PT ;  /* 0x00000004d4037209 */ /* 0x000fe40007810000 */
[----:B------:R-:W-:Y:S02]  /*102b0*/  ISETP.LT.OR P1, PT, R2, 0x21, P1 ;  /* 0x000000210200780c */ /* 0x000fe40000f21670 */
[----:B------:R-:W-:Y:S02]  /*102c0*/  FMNMX.FTZ R3, R213, R3, !PT ;  /* 0x00000003d5037209 */ /* 0x000fe40007810000 */
[----:B------:R-:W-:Y:S01]  /*102d0*/  FSEL R173, R42, -INF , !P1 ;  /* 0xff8000002aad7808 */ /* 0x000fe20004800000 */
[----:B------:R-:W2:Y:S01]  /*102e0*/  SHFL.BFLY PT, R7, R168, 0x1, 0x1f ;  /* 0x0c201f00a8077f89 */ /* 0x000ea200000e0000 */
[----:B------:R-:W-:Y:S02]  /*102f0*/  FMNMX.FTZ R3, R217, R3, !PT ;  /* 0x00000003d9037209 */ /* 0x000fe40007810000 */
[----:B------:R-:W-:Y:S02]  /*10300*/  ISETP.GT.AND P6, PT, R0, 0x21, !P6 ;  /* 0x000000210000780c */ /* 0x000fe400077c4270 */
[----:B------:R-:W-:Y:S02]  /*10310*/  FMNMX.FTZ R3, R218, R3, !PT ;  /* 0x00000003da037209 */ /* 0x000fe40007810000 */
[C---:B------:R-:W-:Y:S02]  /*10320*/  ISETP.GT.AND P5, PT, R0.reuse, 0x28, !P5 ;  /* 0x000000280000780c */ /* 0x040fe40006fa4270 */
[----:B------:R-:W-:Y:S01]  /*10330*/  ISETP.GT.AND P0, PT, R0, 0x29, !P0 ;  /* 0x000000290000780c */ /* 0x000fe20004704270 */
[----:B------:R-:W3:Y:S01]  /*10340*/  SHFL.BFLY PT, R8, R3, 0x2, 0x1f ;  /* 0x0c401f0003087f89 */ /* 0x000ee200000e0000 */
[C---:B------:R-:W-:Y:S02]  /*10350*/  ISETP.LT.OR P6, PT, R2.reuse, 0x22, P6 ;  /* 0x000000220200780c */ /* 0x040fe400037c1670 */
[C---:B------:R-:W-:Y:S02]  /*10360*/  ISETP.LT.OR P0, PT, R2.reuse, 0x2a, P0 ;  /* 0x0000002a0200780c */ /* 0x040fe40000701670 */
[----:B------:R-:W-:Y:S02]  /*10370*/  FSEL R172, R43, -INF , !P6 ;  /* 0xff8000002bac7808 */ /* 0x000fe40007000000 */
[----:B-1----:R-:W-:Y:S02]  /*10380*/  FMNMX.FTZ R169, R169, R5, !PT ;  /* 0x00000005a9a97209 */ /* 0x002fe40007810000 */
[----:B------:R-:W-:Y:S02]  /*10390*/  FSEL R22, R47, -INF , !P0 ;  /* 0xff8000002f167808 */ /* 0x000fe40004000000 */
[C---:B------:R-:W-:Y:S01]  /*103a0*/  FSETP.NEU.FTZ.AND P2, PT, R169.reuse, -INF , PT ;  /* 0xff800000a900780b */ /* 0x040fe20003f5d000 */
[----:B------:R-:W-:Y:S01]  /*103b0*/  FMUL.FTZ R23, R169, c[0x0][0x2d0] ;  /* 0x0000b400a9177a20 */ /* 0x000fe20000410000 */
[----:B------:R-:W-:Y:S02]  /*103c0*/  ISETP.LT.OR P5, PT, R2, 0x29, P5 ;  /* 0x000000290200780c */ /* 0x000fe40002fa1670 */
[----:B--2---:R-:W-:Y:S02]  /*103d0*/  FMNMX.FTZ R168, R168, R7, !PT ;  /* 0x00000007a8a87209 */ /* 0x004fe40007810000 */
[----:B------:R-:W-:Y:S02]  /*103e0*/  FSEL R23, R23, RZ, P2 ;  /* 0x000000ff17177208 */ /* 0x000fe40001000000 */
[C---:B------:R-:W-:Y:S01]  /*103f0*/  FSETP.NEU.FTZ.AND P1, PT, R168.reuse, -INF , PT ;  /* 0xff800000a800780b */ /* 0x040fe20003f3d000 */
[----:B------:R-:W-:Y:S01]  /*10400*/  FMUL.FTZ R48, R168, c[0x0][0x2d0] ;  /* 0x0000b400a8307a20 */ /* 0x000fe20000410000 */
[----:B------:R-:W-:Y:S01]  /*10410*/  FSEL R174, R46, -INF , !P5 ;  /* 0xff8000002eae7808 */ /* 0x000fe20006800000 */
[--C-:B------:R-:W-:Y:S02]  /*10420*/  FFMA.FTZ R4, R32, c[0x0][0x2d0], -R23.reuse ;  /* 0x0000b40020047a23 */ /* 0x100fe40000010817 */
[--C-:B------:R-:W-:Y:S01]  /*10430*/  FFMA.FTZ R5, R193, c[0x0][0x2d0], -R23.reuse ;  /* 0x0000b400c1057a23 */ /* 0x100fe20000010817 */
[----:B---3--:R-:W-:Y:S01]  /*10440*/  FMNMX.FTZ R3, R3, R8, !PT ;  /* 0x0000000803037209 */ /* 0x008fe20007810000 */
[----:B------:R1:W-:Y:S01]  /*10450*/  MUFU.EX2 R192, R4 ;  /* 0x0000000400c07308 */ /* 0x0003e20000000800 */
[----:B------:R-:W-:Y:S01]  /*10460*/  FSEL R48, R48, RZ, P1 ;  /* 0x000000ff30307208 */ /* 0x000fe20000800000 */
[--C-:B------:R-:W-:Y:S02]  /*10470*/  FFMA.FTZ R40, R198, c[0x0][0x2d0], -R23.reuse ;  /* 0x0000b400c6287a23 */ /* 0x100fe40000010817 */
[----:B------:R-:W2:Y:S02]  /*10480*/  SHFL.BFLY PT, R167, R3, 0x1, 0x1f ;  /* 0x0c201f0003a77f89 */ /* 0x000ea400000e0000 */
[--C-:B------:R-:W-:Y:S04]  /*10490*/  FFMA.FTZ R0, R19, c[0x0][0x2d0], -R48.reuse ;  /* 0x0000b40013007a23 */ /* 0x100fe80000010830 */
[----:B------:R3:W-:Y:S10]  /*104a0*/  MUFU.EX2 R25, R5 ;  /* 0x0000000500197308 */ /* 0x0007f40000000800 */
[----:B------:R-:W-:Y:S01]  /*104b0*/  MUFU.EX2 R175, R0 ;  /* 0x0000000000af7308 */ /* 0x000fe20000000800 */
[----:B-1----:R-:W-:Y:S04]  /*104c0*/  FMNMX.FTZ R4, R10, R170, !PT ;  /* 0x000000aa0a047209 */ /* 0x002fe80007810000 */
[----:B------:R-:W-:Y:S02]  /*104d0*/  FMNMX.FTZ R4, R11, R4, !PT ;  /* 0x000000040b047209 */ /* 0x000fe40007810000 */
[----:B--2---:R-:W-:Y:S01]  /*104e0*/  FMNMX.FTZ R167, R3, R167, !PT ;  /* 0x000000a703a77209 */ /* 0x004fe20007810000 */
[--C-:B------:R-:W-:Y:S02]  /*104f0*/  FFMA.FTZ R3, R36, c[0x0][0x2d0], -R48.reuse ;  /* 0x0000b40024037a23 */ /* 0x100fe40000010830 */
[----:B------:R1:W-:Y:S01]  /*10500*/  MUFU.EX2 R223, R40 ;  /* 0x0000002800df7308 */ /* 0x0003e20000000800 */
[----:B------:R-:W-:Y:S01]  /*10510*/  LDSM.16.MT88.4 R36, [R226+0x100] ;  /* 0x00010000e224783b */ /* 0x000fe20000004200 */
[----:B---3--:R-:W-:Y:S01]  /*10520*/  FMNMX.FTZ R5, R14, R4, !PT ;  /* 0x000000040e057209 */ /* 0x008fe20007810000 */
[--C-:B------:R-:W-:Y:S01]  /*10530*/  FFMA.FTZ R4, R194, c[0x0][0x2d0], -R23.reuse ;  /* 0x0000b400c2047a23 */ /* 0x100fe20000010817 */
[C---:B------:R-:W-:Y:S01]  /*10540*/  FSETP.NEU.FTZ.AND P0, PT, R167.reuse, -INF , PT ;  /* 0xff800000a700780b */ /* 0x040fe20003f1d000 */
[----:B------:R-:W-:Y:S01]  /*10550*/  FMUL.FTZ R49, R167, c[0x0][0x2d0] ;  /* 0x0000b400a7317a20 */ /* 0x000fe20000410000 */
[----:B------:R-:W-:Y:S04]  /*10560*/  FMNMX.FTZ R5, R15, R5, !PT ;  /* 0x000000050f057209 */ /* 0x000fe80007810000 */
[----:B------:R2:W-:Y:S01]  /*10570*/  MUFU.EX2 R24, R4 ;  /* 0x0000000400187308 */ /* 0x0005e20000000800 */
[----:B------:R-:W-:Y:S09]  /*10580*/  FSEL R49, R49, RZ, P0 ;  /* 0x000000ff31317208 */ /* 0x000ff20000000000 */
[----:B------:R3:W-:Y:S01]  /*10590*/  MUFU.EX2 R42, R3 ;  /* 0x00000003002a7308 */ /* 0x0007e20000000800 */
[--C-:B-1----:R-:W-:Y:S09]  /*105a0*/  FFMA.FTZ R40, R197, c[0x0][0x2d0], -R48.reuse ;  /* 0x0000b400c5287a23 */ /* 0x102ff20000010830 */
[----:B------:R1:W-:Y:S01]  /*105b0*/  MUFU.EX2 R222, R40 ;  /* 0x0000002800de7308 */ /* 0x0003e20000000800 */
[----:B--2---:R-:W-:Y:S01]  /*105c0*/  FMNMX.FTZ R4, R41, R5, !PT ;  /* 0x0000000529047209 */ /* 0x004fe20007810000 */
[----:B------:R-:W-:Y:S03]  /*105d0*/  FFMA.FTZ R5, R195, c[0x0][0x2d0], -R23 ;  /* 0x0000b400c3057a23 */ /* 0x000fe60000010817 */
[----:B------:R-:W-:Y:S05]  /*105e0*/  FMNMX.FTZ R4, R44, R4, !PT ;  /* 0x000000042c047209 */ /* 0x000fea0007810000 */
[----:B------:R2:W-:Y:S01]  /*105f0*/  MUFU.EX2 R194, R5 ;  /* 0x0000000500c27308 */ /* 0x0005e20000000800 */
[----:B---3--:R-:W-:Y:S09]  /*10600*/  FFMA.FTZ R3, R18, c[0x0][0x2d0], -R49 ;  /* 0x0000b40012037a23 */ /* 0x008ff20000010831 */
[----:B------:R3:W-:Y:S01]  /*10610*/  MUFU.EX2 R251, R3 ;  /* 0x0000000300fb7308 */ /* 0x0007e20000000800 */
[----:B-1----:R-:W-:Y:S09]  /*10620*/  FFMA.FTZ R40, R202, c[0x0][0x2d0], -R23 ;  /* 0x0000b400ca287a23 */ /* 0x002ff20000010817 */
[----:B------:R1:W-:Y:S01]  /*10630*/  MUFU.EX2 R219, R40 ;  /* 0x0000002800db7308 */ /* 0x0003e20000000800 */
[----:B--2---:R-:W-:Y:S01]  /*10640*/  FMNMX.FTZ R5, R171, R4, !PT ;  /* 0x00000004ab057209 */ /* 0x004fe20007810000 */
[--C-:B------:R-:W-:Y:S03]  /*10650*/  FFMA.FTZ R4, R6, c[0x0][0x2d0], -R48.reuse ;  /* 0x0000b40006047a23 */ /* 0x100fe60000010830 */
[----:B------:R-:W-:Y:S05]  /*10660*/  FMNMX.FTZ R5, R45, R5, !PT ;  /* 0x000000052d057209 */ /* 0x000fea0007810000 */
[----:B------:R2:W-:Y:S01]  /*10670*/  MUFU.EX2 R28, R4 ;  /* 0x00000004001c7308 */ /* 0x0005e20000000800 */
[--C-:B---3--:R-:W-:Y:S09]  /*10680*/  FFMA.FTZ R3, R9, c[0x0][0x2d0], -R49.reuse ;  /* 0x0000b40009037a23 */ /* 0x108ff20000010831 */
[----:B------:R-:W3:Y:S01]  /*10690*/  MUFU.EX2 R252, R3 ;  /* 0x0000000300fc7308 */ /* 0x000ee20000000800 */
[--C-:B-1----:R-:W-:Y:S09]  /*106a0*/  FFMA.FTZ R40, R201, c[0x0][0x2d0], -R48.reuse ;  /* 0x0000b400c9287a23 */ /* 0x102ff20000010830 */
[----:B------:R1:W-:Y:S01]  /*106b0*/  MUFU.EX2 R202, R40 ;  /* 0x0000002800ca7308 */ /* 0x0003e20000000800 */
[----:B--2---:R-:W-:Y:S04]  /*106c0*/  FMNMX.FTZ R4, R173, R5, !PT ;  /* 0x00000005ad047209 */ /* 0x004fe80007810000 */
[----:B------:R-:W-:Y:S01]  /*106d0*/  FMNMX.FTZ R2, R172, R4, !PT ;  /* 0x00000004ac027209 */ /* 0x000fe20007810000 */
[--C-:B------:R-:W-:Y:S03]  /*106e0*/  FFMA.FTZ R4, R12, c[0x0][0x2d0], -R49.reuse ;  /* 0x0000b4000c047a23 */ /* 0x100fe60000010831 */
[----:B------:R-:W-:Y:S01]  /*106f0*/  FMNMX.FTZ R0, R174, R2, !PT ;  /* 0x00000002ae007209 */ /* 0x000fe20007810000 */
[----:B------:R-:W-:Y:S01]  /*10700*/  FFMA.FTZ R2, R33, c[0x0][0x2d0], -R48 ;  /* 0x0000b40021027a23 */ /* 0x000fe20000010830 */
[----:B------:R-:W-:Y:S01]  /*10710*/  MUFU.EX2 R250, R4 ;  /* 0x0000000400fa7308 */ /* 0x000fe20000000800 */
[----:B---3--:R-:W-:Y:S02]  /*10720*/  F2FP.BF16.PACK_AB R32, R252, R251 ;  /* 0x000000fbfc20723e */ /* 0x008fe400000010ff */
[----:B------:R-:W-:Y:S07]  /*10730*/  FMNMX.FTZ R0, R22, R0, !PT ;  /* 0x0000000016007209 */ /* 0x000fee0007810000 */
[----:B------:R2:W3:Y:S01]  /*10740*/  MUFU.EX2 R193, R2 ;  /* 0x0000000200c17308 */ /* 0x0004e20000000800 */
[--C-:B-1----:R-:W-:Y:S01]  /*10750*/  FFMA.FTZ R40, R204, c[0x0][0x2d0], -R49.reuse ;  /* 0x0000b400cc287a23 */ /* 0x102fe20000010831 */
[----:B------:R-:W-:Y:S01]  /*10760*/  MOV R204, R42 ;  /* 0x0000002a00cc7202 */ /* 0x000fe20000000f00 */
[----:B--2---:R-:W1:Y:S01]  /*10770*/  SHFL.BFLY PT, R2, R0, 0x2, 0x1f ;  /* 0x0c401f0000027f89 */ /* 0x004e6200000e0000 */
[----:B---3--:R-:W-:Y:S02]  /*10780*/  F2FP.BF16.PACK_AB R27, R42, R193 ;  /* 0x000000c12a1b723e */ /* 0x008fe400000010ff */
[----:B-1----:R-:W-:Y:S01]  /*10790*/  FMNMX.FTZ R3, R0, R2, !PT ;  /* 0x0000000200037209 */ /* 0x002fe20007810000 */
[----:B------:R-:W-:Y:S01]  /*107a0*/  FFMA.FTZ R2, R13, c[0x0][0x2d0], -R49 ;  /* 0x0000b4000d027a23 */ /* 0x000fe20000010831 */
[----:B------:R-:W-:Y:S03]  /*107b0*/  FSEL R0, R169, RZ, P2 ;  /* 0x000000ffa9007208 */ /* 0x000fe60001000000 */
[----:B------:R1:W2:Y:S01]  /*107c0*/  MUFU.EX2 R195, R2 ;  /* 0x0000000200c37308 */ /* 0x0002a20000000800 */
[----:B------:R-:W3:Y:S01]  /*107d0*/  SHFL.BFLY PT, R4, R3, 0x1, 0x1f ;  /* 0x0c201f0003047f89 */ /* 0x000ee200000e0000 */
[----:B------:R-:W-:Y:S01]  /*107e0*/  FADD.FTZ R0, -R0, R164 ;  /* 0x000000a400007221 */ /* 0x000fe20000010100 */
[----:B------:R-:W-:Y:S03]  /*107f0*/  MOV R164, R28 ;  /* 0x0000001c00a47202 */ /* 0x000fe60000000f00 */
[----:B------:R-:W-:Y:S03]  /*10800*/  FMUL.FTZ R0, R0, c[0x0][0x2d0] ;  /* 0x0000b40000007a20 */ /* 0x000fe60000410000 */
[----:B------:R-:W4:Y:S01]  /*10810*/  LDSM.16.MT88.4 R28, [R225+0x100] ;  /* 0x00010000e11c783b */ /* 0x000f220000004200 */
[----:B------:R5:W5:Y:S01]  /*10820*/  MUFU.EX2 R21, R0 ;  /* 0x0000000000157308 */ /* 0x000b620000000800 */
[----:B-1----:R-:W-:Y:S02]  /*10830*/  FSEL R2, R168, RZ, P1 ;  /* 0x000000ffa8027208 */ /* 0x002fe40000800000 */
[----:B---3--:R-:W-:Y:S02]  /*10840*/  FMNMX.FTZ R3, R3, R4, !PT ;  /* 0x0000000403037209 */ /* 0x008fe40007810000 */
[----:B--2---:R-:W-:Y:S01]  /*10850*/  F2FP.BF16.PACK_AB R34, R195, R250 ;  /* 0x000000fac322723e */ /* 0x004fe200000010ff */
[----:B------:R-:W-:Y:S01]  /*10860*/  FADD.FTZ R2, -R2, R165 ;  /* 0x000000a502027221 */ /* 0x000fe20000010100 */
[----:B------:R-:W-:Y:S01]  /*10870*/  MOV R165, R25 ;  /* 0x0000001900a57202 */ /* 0x000fe20000000f00 */
[----:B------:R-:W-:Y:S01]  /*10880*/  FMUL.FTZ R50, R3, c[0x0][0x2d0] ;  /* 0x0000b40003327a20 */ /* 0x000fe20000410000 */
[----:B------:R-:W-:Y:S01]  /*10890*/  F2FP.BF16.PACK_AB R25, R175, R164 ;  /* 0x000000a4af19723e */ /* 0x000fe200000010ff */
[----:B------:R-:W-:Y:S01]  /*108a0*/  FMUL.FTZ R2, R2, c[0x0][0x2d0] ;  /* 0x0000b40002027a20 */ /* 0x000fe20000410000 */
[----:B-----5:R-:W-:Y:S01]  /*108b0*/  FSEL R0, R167, RZ, P0 ;  /* 0x000000ffa7007208 */ /* 0x020fe20000000000 */
[----:B------:R-:W-:Y:S01]  /*108c0*/  FMUL.FTZ R5, R21, R177 ;  /* 0x000000b115057220 */ /* 0x000fe20000410000 */
[----:B------:R-:W-:Y:S01]  /*108d0*/  FSETP.NEU.FTZ.AND P0, PT, R3, -INF , PT ;  /* 0xff8000000300780b */ /* 0x000fe20003f1d000 */
[----:B------:R-:W1:Y:S01]  /*108e0*/  MUFU.EX2 R20, R2 ;  /* 0x0000000200147308 */ /* 0x000e620000000800 */
[C---:B------:R-:W-:Y:S02]  /*108f0*/  FMUL.FTZ R16, R21.reuse, R188 ;  /* 0x000000bc15107220 */ /* 0x040fe40000410000 */
[----:B------:R-:W-:Y:S01]  /*10900*/  FADD.FTZ R0, -R0, R166 ;  /* 0x000000a600007221 */ /* 0x000fe20000010100 */
[----:B------:R-:W-:Y:S01]  /*10910*/  FSEL R50, R50, RZ, P0 ;  /* 0x000000ff32327208 */ /* 0x000fe20000000000 */
[----:B------:R-:W-:Y:S01]  /*10920*/  FMUL.FTZ R17, R21, R189 ;  /* 0x000000bd15117220 */ /* 0x000fe20000410000 */
[----:B------:R-:W-:Y:S01]  /*10930*/  MOV R166, R24 ;  /* 0x0000001800a67202 */ /* 0x000fe20000000f00 */
[----:B------:R-:W-:Y:S01]  /*10940*/  FMUL.FTZ R0, R0, c[0x0][0x2d0] ;  /* 0x0000b40000007a20 */ /* 0x000fe20000410000 */
[----:B------:R-:W-:Y:S01]  /*10950*/  F2FP.BF16.PACK_AB R24, R165, R192 ;  /* 0x000000c0a518723e */ /* 0x000fe200000010ff */
[--C-:B------:R-:W-:Y:S01]  /*10960*/  FFMA.FTZ R4, R14, c[0x0][0x2d0], -R50.reuse ;  /* 0x0000b4000e047a23 */ /* 0x100fe20000010832 */
[----:B------:R-:W-:Y:S01]  /*10970*/  F2FP.BF16.PACK_AB R26, R194, R166 ;  /* 0x000000a6c21a723e */ /* 0x000fe200000010ff */
[----:B------:R2:W3:Y:S01]  /*10980*/  MUFU.EX2 R2, R0 ;  /* 0x0000000000027308 */ /* 0x0004e20000000800 */
[C---:B------:R-:W-:Y:S02]  /*10990*/  FMUL.FTZ R132, R21.reuse, R132 ;  /* 0x0000008415847220 */ /* 0x040fe40000410000 */
[C---:B------:R-:W-:Y:S02]  /*109a0*/  FMUL.FTZ R133, R21.reuse, R133 ;  /* 0x0000008515857220 */ /* 0x040fe40000410000 */
[C---:B------:R-:W-:Y:S02]  /*109b0*/  FMUL.FTZ R144, R21.reuse, R144 ;  /* 0x0000009015907220 */ /* 0x040fe40000410000 */
[C---:B------:R-:W-:Y:S02]  /*109c0*/  FMUL.FTZ R145, R21.reuse, R145 ;  /* 0x0000009115917220 */ /* 0x040fe40000410000 */
[C---:B------:R-:W-:Y:S01]  /*109d0*/  FMUL.FTZ R148, R21.reuse, R148 ;  /* 0x0000009415947220 */ /* 0x040fe20000410000 */
[----:B------:R5:W-:Y:S01]  /*109e0*/  MUFU.EX2 R247, R4 ;  /* 0x0000000400f77308 */ /* 0x000be20000000800 */
[----:B------:R-:W-:Y:S02]  /*109f0*/  FMUL.FTZ R149, R21, R149 ;  /* 0x0000009515957220 */ /* 0x000fe40000410000 */
[C---:B-1----:R-:W-:Y:S02]  /*10a00*/  FMUL.FTZ R6, R20.reuse, R178 ;  /* 0x000000b214067220 */ /* 0x042fe40000410000 */
[C---:B------:R-:W-:Y:S02]  /*10a10*/  FMUL.FTZ R7, R20.reuse, R179 ;  /* 0x000000b314077220 */ /* 0x040fe40000410000 */
[C---:B------:R-:W-:Y:S02]  /*10a20*/  FMUL.FTZ R18, R20.reuse, R190 ;  /* 0x000000be14127220 */ /* 0x040fe40000410000 */
[C---:B------:R-:W-:Y:S02]  /*10a30*/  FMUL.FTZ R19, R20.reuse, R191 ;  /* 0x000000bf14137220 */ /* 0x040fe40000410000 */
[C---:B------:R-:W-:Y:S01]  /*10a40*/  FMUL.FTZ R134, R20.reuse, R134 ;  /* 0x0000008614867220 */ /* 0x040fe20000410000 */
[----:B------:R-:W-:Y:S01]  /*10a50*/  LDSM.16.MT88.4 R188, [R225+0x1100] ;  /* 0x00110000e1bc783b */ /* 0x000fe20000004200 */
[----:B------:R-:W-:Y:S02]  /*10a60*/  FMUL.FTZ R135, R20, R135 ;  /* 0x0000008714877220 */ /* 0x000fe40000410000 */
[--C-:B--2---:R-:W-:Y:S02]  /*10a70*/  FFMA.FTZ R0, R10, c[0x0][0x2d0], -R50.reuse ;  /* 0x0000b4000a007a23 */ /* 0x104fe40000010832 */
[C---:B---3--:R-:W-:Y:S02]  /*10a80*/  FMUL.FTZ R8, R2.reuse, R180 ;  /* 0x000000b402087220 */ /* 0x048fe40000410000 */
[----:B------:R1:W-:Y:S01]  /*10a90*/  MUFU.EX2 R245, R0 ;  /* 0x0000000000f57308 */ /* 0x0003e20000000800 */
[C---:B------:R-:W-:Y:S02]  /*10aa0*/  FMUL.FTZ R9, R2.reuse, R181 ;  /* 0x000000b502097220 */ /* 0x040fe40000410000 */
[C---:B------:R-:W-:Y:S02]  /*10ab0*/  FMUL.FTZ R12, R2.reuse, R184 ;  /* 0x000000b8020c7220 */ /* 0x040fe40000410000 */
[--C-:B-----5:R-:W-:Y:S02]  /*10ac0*/  FFMA.FTZ R4, R15, c[0x0][0x2d0], -R50.reuse ;  /* 0x0000b4000f047a23 */ /* 0x120fe40000010832 */
[C---:B------:R-:W-:Y:S02]  /*10ad0*/  FMUL.FTZ R13, R2.reuse, R185 ;  /* 0x000000b9020d7220 */ /* 0x040fe40000410000 */
[C---:B------:R-:W-:Y:S01]  /*10ae0*/  FMUL.FTZ R136, R2.reuse, R136 ;  /* 0x0000008802887220 */ /* 0x040fe20000410000 */
[----:B------:R2:W3:Y:S01]  /*10af0*/  MUFU.EX2 R248, R4 ;  /* 0x0000000400f87308 */ /* 0x0004e20000000800 */
[C---:B------:R-:W-:Y:S02]  /*10b00*/  FMUL.FTZ R137, R2.reuse, R137 ;  /* 0x0000008902897220 */ /* 0x040fe40000410000 */
[C---:B------:R-:W-:Y:S02]  /*10b10*/  FMUL.FTZ R140, R2.reuse, R140 ;  /* 0x0000008c028c7220 */ /* 0x040fe40000410000 */
[----:B------:R-:W-:Y:S02]  /*10b20*/  FMUL.FTZ R141, R2, R141 ;  /* 0x0000008d028d7220 */ /* 0x000fe40000410000 */
[C---:B------:R-:W-:Y:S02]  /*10b30*/  FMUL.FTZ R146, R20.reuse, R146 ;  /* 0x0000009214927220 */ /* 0x040fe40000410000 */
[C---:B------:R-:W-:Y:S02]  /*10b40*/  FMUL.FTZ R147, R20.reuse, R147 ;  /* 0x0000009314937220 */ /* 0x040fe40000410000 */
[C---:B------:R-:W-:Y:S02]  /*10b50*/  FMUL.FTZ R150, R20.reuse, R150 ;  /* 0x0000009614967220 */ /* 0x040fe40000410000 */
[----:B------:R-:W-:Y:S02]  /*10b60*/  FMUL.FTZ R151, R20, R151 ;  /* 0x0000009714977220 */ /* 0x000fe40000410000 */
[----:B-1----:R-:W-:Y:S02]  /*10b70*/  FFMA.FTZ R0, R11, c[0x0][0x2d0], -R50 ;  /* 0x0000b4000b007a23 */ /* 0x002fe40000010832 */
[C---:B------:R-:W-:Y:S02]  /*10b80*/  FMUL.FTZ R152, R2.reuse, R152 ;  /* 0x0000009802987220 */ /* 0x040fe40000410000 */
[----:B------:R1:W5:Y:S01]  /*10b90*/  MUFU.EX2 R246, R0 ;  /* 0x0000000000f67308 */ /* 0x0003620000000800 */
[C---:B------:R-:W-:Y:S02]  /*10ba0*/  FMUL.FTZ R153, R2.reuse, R153 ;  /* 0x0000009902997220 */ /* 0x040fe40000410000 */
[----:B------:R-:W-:Y:S02]  /*10bb0*/  FMUL.FTZ R156, R2, R156 ;  /* 0x0000009c029c7220 */ /* 0x000fe40000410000 */
[C---:B--2---:R-:W-:Y:S01]  /*10bc0*/  FMUL.FTZ R4, R21.reuse, R176 ;  /* 0x000000b015047220 */ /* 0x044fe20000410000 */
[----:B---3--:R-:W-:Y:S01]  /*10bd0*/  F2FP.BF16.PACK_AB R35, R248, R247 ;  /* 0x000000f7f823723e */ /* 0x008fe200000010ff */
[----:B------:R-:W-:Y:S01]  /*10be0*/  FMUL.FTZ R157, R2, R157 ;  /* 0x0000009d029d7220 */ /* 0x000fe20000410000 */
[----:B------:R-:W-:Y:S01]  /*10bf0*/  MOV R176, R192 ;  /* 0x000000c000b07202 */ /* 0x000fe20000000f00 */
[C---:B------:R-:W-:Y:S02]  /*10c00*/  FMUL.FTZ R160, R21.reuse, R160 ;  /* 0x000000a015a07220 */ /* 0x040fe40000410000 */
[C---:B------:R-:W-:Y:S01]  /*10c10*/  FMUL.FTZ R161, R21.reuse, R161 ;  /* 0x000000a115a17220 */ /* 0x040fe20000410000 */
[-C--:B----4-:R-:W-:Y:S05]  /*10c20*/  HMMA.16816.F32.BF16 R4, R24, R28.reuse, R4 ;  /* 0x0000001c1804723c */ /* 0x090fea0000041804 */
[C---:B------:R-:W-:Y:S02]  /*10c30*/  FMUL.FTZ R162, R20.reuse, R162 ;  /* 0x000000a214a27220 */ /* 0x040fe40000410000 */
[----:B------:R-:W-:Y:S02]  /*10c40*/  FMUL.FTZ R163, R20, R163 ;  /* 0x000000a314a37220 */ /* 0x000fe40000410000 */
[----:B------:R-:W-:Y:S03]  /*10c50*/  FMUL.FTZ R52, R21, R52 ;  /* 0x0000003415347220 */ /* 0x000fe60000410000 */
[----:B-1----:R-:W-:Y:S01]  /*10c60*/  FSEL R0, R3, RZ, P0 ;  /* 0x000000ff03007208 */ /* 0x002fe20000000000 */
[C---:B------:R-:W-:Y:S01]  /*10c70*/  FMUL.FTZ R53, R21.reuse, R53 ;  /* 0x0000003515357220 */ /* 0x040fe20000410000 */
[----:B-----5:R-:W-:Y:S01]  /*10c80*/  F2FP.BF16.PACK_AB R33, R246, R245 ;  /* 0x000000f5f621723e */ /* 0x020fe200000010ff */
[----:B------:R-:W-:Y:S01]  /*10c90*/  FMUL.FTZ R54, R20, R54 ;  /* 0x0000003614367220 */ /* 0x000fe20000410000 */
[----:B------:R-:W-:Y:S01]  /*10ca0*/  ISETP.GT.AND P0, PT, R242, R249, PT ;  /* 0x000000f9f200720c */ /* 0x000fe20003f04270 */
[----:B------:R-:W-:Y:S02]  /*10cb0*/  FADD.FTZ R0, -R0, R170 ;  /* 0x000000aa00007221 */ /* 0x000fe40000010100 */
[----:B------:R-:W-:Y:S02]  /*10cc0*/  FMUL.FTZ R55, R20, R55 ;  /* 0x0000003714377220 */ /* 0x000fe40000410000 */
[----:B------:R-:W-:Y:S02]  /*10cd0*/  FMUL.FTZ R0, R0, c[0x0][0x2d0] ;  /* 0x0000b40000007a20 */ /* 0x000fe40000410000 */
[C---:B------:R-:W-:Y:S02]  /*10ce0*/  FMUL.FTZ R56, R2.reuse, R56 ;  /* 0x0000003802387220 */ /* 0x040fe40000410000 */
[C---:B------:R-:W-:Y:S02]  /*10cf0*/  FMUL.FTZ R57, R2.reuse, R57 ;  /* 0x0000003902397220 */ /* 0x040fe40000410000 */
[----:B------:R-:W1:Y:S01]  /*10d00*/  MUFU.EX2 R0, R0 ;  /* 0x0000000000007308 */ /* 0x000e620000000800 */
[C---:B------:R-:W-:Y:S02]  /*10d10*/  FMUL.FTZ R60, R2.reuse, R60 ;  /* 0x0000003c023c7220 */ /* 0x040fe40000410000 */
[----:B------:R-:W-:Y:S02]  /*10d20*/  FMUL.FTZ R61, R2, R61 ;  /* 0x0000003d023d7220 */ /* 0x000fe40000410000 */
        /* <DEDUP_REMOVED lines=10> */
[C---:B-1----:R-:W-:Y:S02]  /*10dd0*/  FMUL.FTZ R10, R0.reuse, R182 ;  /* 0x000000b6000a7220 */ /* 0x042fe40000410000 */
[C---:B------:R-:W-:Y:S02]  /*10de0*/  FMUL.FTZ R11, R0.reuse, R183 ;  /* 0x000000b7000b7220 */ /* 0x040fe40000410000 */
[C---:B------:R-:W-:Y:S02]  /*10df0*/  FMUL.FTZ R14, R0.reuse, R186 ;  /* 0x000000ba000e7220 */ /* 0x040fe40000410000 */
        /* <DEDUP_REMOVED lines=8> */
[C---:B------:R-:W-:Y:S01]  /*10e80*/  HMMA.16816.F32.BF16 R16, R24.reuse, R30, R16 ;  /* 0x0000001e1810723c */ /* 0x040fe20000041810 */
[----:B------:R-:W1:Y:S03]  /*10e90*/  LDSM.16.MT88.4 R28, [R228+0x100] ;  /* 0x00010000e41c783b */ /* 0x000e660000004200 */
[C---:B------:R-:W-:Y:S02]  /*10ea0*/  FMUL.FTZ R155, R0.reuse, R155 ;  /* 0x0000009b009b7220 */ /* 0x040fe40000410000 */
[C---:B------:R-:W-:Y:S02]  /*10eb0*/  FMUL.FTZ R158, R0.reuse, R158 ;  /* 0x0000009e009e7220 */ /* 0x040fe40000410000 */
[-C--:B------:R-:W-:Y:S04]  /*10ec0*/  HMMA.16816.F32.BF16 R132, R24, R36.reuse, R132 ;  /* 0x000000241884723c */ /* 0x080fe80000041884 */
[C---:B------:R-:W-:Y:S02]  /*10ed0*/  FMUL.FTZ R159, R0.reuse, R159 ;  /* 0x0000009f009f7220 */ /* 0x040fe40000410000 */
[C---:B------:R-:W-:Y:S02]  /*10ee0*/  FMUL.FTZ R58, R0.reuse, R58 ;  /* 0x0000003a003a7220 */ /* 0x040fe40000410000 */
[C---:B------:R-:W-:Y:S04]  /*10ef0*/  HMMA.16816.F32.BF16 R136, R32.reuse, R36, R136 ;  /* 0x000000242088723c */ /* 0x040fe80000041888 */
[C---:B------:R-:W-:Y:S02]  /*10f00*/  FMUL.FTZ R59, R0.reuse, R59 ;  /* 0x0000003b003b7220 */ /* 0x040fe40000410000 */
[C---:B------:R-:W-:Y:S02]  /*10f10*/  FMUL.FTZ R62, R0.reuse, R62 ;  /* 0x0000003e003e7220 */ /* 0x040fe40000410000 */
[-C--:B------:R-:W-:Y:S04]  /*10f20*/  HMMA.16816.F32.BF16 R140, R32, R38.reuse, R140 ;  /* 0x00000026208c723c */ /* 0x080fe8000004188c */
[C---:B------:R-:W-:Y:S02]  /*10f30*/  FMUL.FTZ R63, R0.reuse, R63 ;  /* 0x0000003f003f7220 */ /* 0x040fe40000410000 */
[C---:B------:R-:W-:Y:S02]  /*10f40*/  FMUL.FTZ R74, R0.reuse, R74 ;  /* 0x0000004a004a7220 */ /* 0x040fe40000410000 */
[C---:B------:R-:W-:Y:S01]  /*10f50*/  HMMA.16816.F32.BF16 R144, R24.reuse, R38, R144 ;  /* 0x000000261890723c */ /* 0x040fe20000041890 */
[----:B------:R-:W2:Y:S03]  /*10f60*/  LDSM.16.MT88.4 R36, [R227+0x100] ;  /* 0x00010000e324783b */ /* 0x000ea60000004200 */
[----:B------:R-:W-:Y:S02]  /*10f70*/  FMUL.FTZ R75, R0, R75 ;  /* 0x0000004b004b7220 */ /* 0x000fe40000410000 */
[C---:B------:R-:W-:Y:S02]  /*10f80*/  FMUL.FTZ R76, R2.reuse, R76 ;  /* 0x0000004c024c7220 */ /* 0x040fe40000410000 */
[----:B------:R-:W-:Y:S01]  /*10f90*/  FMUL.FTZ R77, R2, R77 ;  /* 0x0000004d024d7220 */ /* 0x000fe20000410000 */
[-C--:B-1----:R-:W-:Y:S03]  /*10fa0*/  HMMA.16816.F32.BF16 R148, R24, R28.reuse, R148 ;  /* 0x0000001c1894723c */ /* 0x082fe60000041894 */
[C---:B------:R-:W-:Y:S02]  /*10fb0*/  FMUL.FTZ R78, R0.reuse, R78 ;  /* 0x0000004e004e7220 */ /* 0x040fe40000410000 */
[----:B------:R-:W-:Y:S02]  /*10fc0*/  FMUL.FTZ R79, R0, R79 ;  /* 0x0000004f004f7220 */ /* 0x000fe40000410000 */
        /* <DEDUP_REMOVED lines=11> */
[-C--:B--2---:R-:W-:Y:S04]  /*11080*/  HMMA.16816.F32.BF16 R52, R24, R36.reuse, R52 ;  /* 0x000000241834723c */ /* 0x084fe80000041834 */
[----:B------:R-:W-:Y:S02]  /*11090*/  FMUL.FTZ R87, R20, R87 ;  /* 0x0000005714577220 */ /* 0x000fe40000410000 */
[C---:B------:R-:W-:Y:S02]  /*110a0*/  FMUL.FTZ R88, R2.reuse, R88 ;  /* 0x0000005802587220 */ /* 0x040fe40000410000 */
[C---:B------:R-:W-:Y:S04]  /*110b0*/  HMMA.16816.F32.BF16 R56, R32.reuse, R36, R56 ;  /* 0x000000242038723c */ /* 0x040fe80000041838 */
[----:B------:R-:W-:Y:S02]  /*110c0*/  FMUL.FTZ R89, R2, R89 ;  /* 0x0000005902597220 */ /* 0x000fe40000410000 */
[----:B------:R-:W-:Y:S02]  /*110d0*/  FMUL.FTZ R90, R0, R90 ;  /* 0x0000005a005a7220 */ /* 0x000fe40000410000 */
[-C--:B------:R-:W-:Y:S04]  /*110e0*/  HMMA.16816.F32.BF16 R60, R32, R38.reuse, R60 ;  /* 0x00000026203c723c */ /* 0x080fe8000004183c */
[----:B------:R-:W-:Y:S02]  /*110f0*/  FFMA.FTZ R36, R196, c[0x0][0x2d0], -R23 ;  /* 0x0000b400c4247a23 */ /* 0x000fe40000010817 */
[----:B------:R-:W-:Y:S02]  /*11100*/  FMUL.FTZ R91, R0, R91 ;  /* 0x0000005b005b7220 */ /* 0x000fe40000410000 */
[C---:B------:R-:W-:Y:S01]  /*11110*/  HMMA.16816.F32.BF16 R64, R24.reuse, R38, R64 ;  /* 0x000000261840723c */ /* 0x040fe20000041840 */
[----:B------:R2:W-:Y:S03]  /*11120*/  MUFU.EX2 R244, R36 ;  /* 0x0000002400f47308 */ /* 0x0005e60000000800 */
[C---:B------:R-:W-:Y:S02]  /*11130*/  FMUL.FTZ R92, R2.reuse, R92 ;  /* 0x0000005c025c7220 */ /* 0x040fe40000410000 */
[----:B------:R-:W-:Y:S02]  /*11140*/  FMUL.FTZ R93, R2, R93 ;  /* 0x0000005d025d7220 */ /* 0x000fe40000410000 */
[C---:B------:R-:W-:Y:S01]  /*11150*/  FMUL.FTZ R94, R0.reuse, R94 ;  /* 0x0000005e005e7220 */ /* 0x040fe20000410000 */
[-C--:B-1----:R-:W-:Y:S03]  /*11160*/  HMMA.16816.F32.BF16 R68, R24, R28.reuse, R68 ;  /* 0x0000001c1844723c */ /* 0x082fe60000041844 */
[----:B------:R-:W-:Y:S02]  /*11170*/  FMUL.FTZ R95, R0, R95 ;  /* 0x0000005f005f7220 */ /* 0x000fe40000410000 */
[C---:B------:R-:W-:Y:S02]  /*11180*/  FMUL.FTZ R96, R21.reuse, R96 ;  /* 0x0000006015607220 */ /* 0x040fe40000410000 */
[----:B------:R-:W-:Y:S01]  /*11190*/  FMUL.FTZ R97, R21, R97 ;  /* 0x0000006115617220 */ /* 0x000fe20000410000 */
[C---:B------:R-:W-:Y:S04]  /*111a0*/  HMMA.16816.F32.BF16 R72, R32.reuse, R28, R72 ;  /* 0x0000001c2048723c */ /* 0x040fe80000041848 */
[C---:B------:R-:W-:Y:S02]  /*111b0*/  FMUL.FTZ R98, R20.reuse, R98 ;  /* 0x0000006214627220 */ /* 0x040fe40000410000 */
[C---:B------:R-:W-:Y:S02]  /*111c0*/  FMUL.FTZ R99, R20.reuse, R99 ;  /* 0x0000006314637220 */ /* 0x040fe40000410000 */
[-C--:B------:R-:W-:Y:S01]  /*111d0*/  HMMA.16816.F32.BF16 R76, R32, R30.reuse, R76 ;  /* 0x0000001e204c723c */ /* 0x080fe2000004184c */
[----:B--2---:R-:W1:Y:S03]  /*111e0*/  LDSM.16.MT88.4 R36, [R226+0x1900] ;  /* 0x00190000e224783b */ /* 0x004e660000004200 */
[--C-:B------:R-:W-:Y:S02]  /*111f0*/  FFMA.FTZ R28, R199, c[0x0][0x2d0], -R48.reuse ;  /* 0x0000b400c71c7a23 */ /* 0x100fe40000010830 */
[C---:B------:R-:W-:Y:S01]  /*11200*/  FMUL.FTZ R100, R21.reuse, R100 ;  /* 0x0000006415647220 */ /* 0x040fe20000410000 */
[----:B------:R2:W-:Y:S01]  /*11210*/  MUFU.EX2 R199, R40 ;  /* 0x0000002800c77308 */ /* 0x0005e20000000800 */
[C---:B------:R-:W-:Y:S04]  /*11220*/  HMMA.16816.F32.BF16 R80, R24.reuse, R30, R80 ;  /* 0x0000001e1850723c */ /* 0x040fe80000041850 */
[----:B------:R-:W-:Y:S02]  /*11230*/  FMUL.FTZ R101, R21, R101 ;  /* 0x0000006515657220 */ /* 0x000fe40000410000 */
[C---:B------:R-:W-:Y:S02]  /*11240*/  FMUL.FTZ R102, R20.reuse, R102 ;  /* 0x0000006614667220 */ /* 0x040fe40000410000 */
[----:B------:R-:W-:Y:S01]  /*11250*/  FMUL.FTZ R103, R20, R103 ;  /* 0x0000006714677220 */ /* 0x000fe20000410000 */
[----:B------:R3:W-:Y:S03]  /*11260*/  MUFU.EX2 R221, R28 ;  /* 0x0000001c00dd7308 */ /* 0x0007e60000000800 */
[C---:B------:R-:W-:Y:S02]  /*11270*/  FMUL.FTZ R104, R2.reuse, R104 ;  /* 0x0000006802687220 */ /* 0x040fe40000410000 */
[----:B------:R-:W-:Y:S02]  /*11280*/  FMUL.FTZ R105, R2, R105 ;  /* 0x0000006902697220 */ /* 0x000fe40000410000 */
[C---:B------:R-:W-:Y:S02]  /*11290*/  FMUL.FTZ R106, R0.reuse, R106 ;  /* 0x0000006a006a7220 */ /* 0x040fe40000410000 */
[----:B------:R-:W-:Y:S02]  /*112a0*/  FMUL.FTZ R107, R0, R107 ;  /* 0x0000006b006b7220 */ /* 0x000fe40000410000 */
[C---:B------:R-:W-:Y:S02]  /*112b0*/  FMUL.FTZ R108, R2.reuse, R108 ;  /* 0x0000006c026c7220 */ /* 0x040fe40000410000 */
[----:B------:R-:W-:Y:S02]  /*112c0*/  FMUL.FTZ R109, R2, R109 ;  /* 0x0000006d026d7220 */ /* 0x000fe40000410000 */
[----:B--2---:R-:W-:Y:S01]  /*112d0*/  FFMA.FTZ R40, R205, c[0x0][0x2d0], -R49 ;  /* 0x0000b400cd287a23 */ /* 0x004fe20000010831 */
[----:B------:R-:W-:Y:S01]  /*112e0*/  MOV R205, R194 ;  /* 0x000000c200cd7202 */ /* 0x000fe20000000f00 */
[C---:B------:R-:W-:Y:S02]  /*112f0*/  FMUL.FTZ R110, R0.reuse, R110 ;  /* 0x0000006e006e7220 */ /* 0x040fe40000410000 */
[----:B------:R-:W-:Y:S01]  /*11300*/  MUFU.EX2 R198, R40 ;  /* 0x0000002800c67308 */ /* 0x000fe20000000800 */
[----:B------:R-:W-:Y:S02]  /*11310*/  FMUL.FTZ R111, R0, R111 ;  /* 0x0000006f006f7220 */ /* 0x000fe40000410000 */
[C---:B------:R-:W-:Y:S01]  /*11320*/  FMUL.FTZ R112, R21.reuse, R112 ;  /* 0x0000007015707220 */ /* 0x040fe20000410000 */
[-C--:B-1----:R-:W-:Y:S03]  /*11330*/  HMMA.16816.F32.BF16 R84, R24, R36.reuse, R84 ;  /* 0x000000241854723c */ /* 0x082fe60000041854 */
[----:B---3--:R-:W-:Y:S02]  /*11340*/  FFMA.FTZ R28, R200, c[0x0][0x2d0], -R23 ;  /* 0x0000b400c81c7a23 */ /* 0x008fe40000010817 */
[----:B------:R-:W-:Y:S02]  /*11350*/  FMUL.FTZ R113, R21, R113 ;  /* 0x0000007115717220 */ /* 0x000fe40000410000 */
[----:B------:R1:W-:Y:S01]  /*11360*/  MUFU.EX2 R220, R28 ;  /* 0x0000001c00dc7308 */ /* 0x0003e20000000800 */
[C---:B------:R-:W-:Y:S04]  /*11370*/  HMMA.16816.F32.BF16 R88, R32.reuse, R36, R88 ;  /* 0x000000242058723c */ /* 0x040fe80000041858 */
[C---:B------:R-:W-:Y:S02]  /*11380*/  FMUL.FTZ R114, R20.reuse, R114 ;  /* 0x0000007214727220 */ /* 0x040fe40000410000 */
[C---:B------:R-:W-:Y:S02]  /*11390*/  FMUL.FTZ R115, R20.reuse, R115 ;  /* 0x0000007314737220 */ /* 0x040fe40000410000 */
[-C--:B------:R-:W-:Y:S04]  /*113a0*/  HMMA.16816.F32.BF16 R92, R32, R38.reuse, R92 ;  /* 0x00000026205c723c */ /* 0x080fe8000004185c */
[----:B------:R-:W-:Y:S01]  /*113b0*/  FFMA.FTZ R36, R203, c[0x0][0x2d0], -R48 ;  /* 0x0000b400cb247a23 */ /* 0x000fe20000010830 */
[----:B------:R-:W-:Y:S01]  /*113c0*/  MOV R203, R195 ;  /* 0x000000c300cb7202 */ /* 0x000fe20000000f00 */
[C---:B------:R-:W-:Y:S02]  /*113d0*/  FMUL.FTZ R116, R21.reuse, R116 ;  /* 0x0000007415747220 */ /* 0x040fe40000410000 */
[C---:B------:R-:W-:Y:S01]  /*113e0*/  HMMA.16816.F32.BF16 R96, R24.reuse, R38, R96 ;  /* 0x000000261860723c */ /* 0x040fe20000041860 */
[----:B------:R2:W-:Y:S03]  /*113f0*/  MUFU.EX2 R201, R36 ;  /* 0x0000002400c97308 */ /* 0x0005e60000000800 */
[----:B------:R-:W-:Y:S02]  /*11400*/  FMUL.FTZ R117, R21, R117 ;  /* 0x0000007515757220 */ /* 0x000fe40000410000 */
[C---:B------:R-:W-:Y:S01]  /*11410*/  FMUL.FTZ R118, R20.reuse, R118 ;  /* 0x0000007614767220 */ /* 0x040fe20000410000 */
[----:B-1----:R-:W1:Y:S01]  /*11420*/  LDSM.16.MT88.4 R28, [R228+0x1900] ;  /* 0x00190000e41c783b */ /* 0x002e620000004200 */
[----:B------:R-:W-:Y:S04]  /*11430*/  FMUL.FTZ R119, R20, R119 ;  /* 0x0000007714777220 */ /* 0x000fe80000410000 */
[C---:B------:R-:W-:Y:S02]  /*11440*/  FMUL.FTZ R120, R2.reuse, R120 ;  /* 0x0000007802787220 */ /* 0x040fe40000410000 */
[----:B------:R-:W-:Y:S02]  /*11450*/  FMUL.FTZ R121, R2, R121 ;  /* 0x0000007902797220 */ /* 0x000fe40000410000 */
[C---:B------:R-:W-:Y:S02]  /*11460*/  FMUL.FTZ R122, R0.reuse, R122 ;  /* 0x0000007a007a7220 */ /* 0x040fe40000410000 */
[----:B------:R-:W-:Y:S02]  /*11470*/  FMUL.FTZ R123, R0, R123 ;  /* 0x0000007b007b7220 */ /* 0x000fe40000410000 */
[C---:B------:R-:W-:Y:S02]  /*11480*/  FMUL.FTZ R124, R2.reuse, R124 ;  /* 0x0000007c027c7220 */ /* 0x040fe40000410000 */
[----:B------:R-:W-:Y:S02]  /*11490*/  FMUL.FTZ R125, R2, R125 ;  /* 0x0000007d027d7220 */ /* 0x000fe40000410000 */
[C---:B------:R-:W-:Y:S02]  /*114a0*/  FMUL.FTZ R126, R0.reuse, R126 ;  /* 0x0000007e007e7220 */ /* 0x040fe40000410000 */
[--C-:B--2---:R-:W-:Y:S02]  /*114b0*/  FFMA.FTZ R36, R51, c[0x0][0x2d0], -R49.reuse ;  /* 0x0000b40033247a23 */ /* 0x104fe40000010831 */
[----:B------:R-:W-:Y:S02]  /*114c0*/  FMUL.FTZ R127, R0, R127 ;  /* 0x0000007f007f7220 */ /* 0x000fe40000410000 */
[----:B------:R2:W3:Y:S01]  /*114d0*/  MUFU.EX2 R200, R36 ;  /* 0x0000002400c87308 */ /* 0x0004e20000000800 */
[C---:B------:R-:W-:Y:S02]  /*114e0*/  FMUL.FTZ R128, R21.reuse, R128 ;  /* 0x0000008015807220 */ /* 0x040fe40000410000 */
[----:B------:R-:W-:Y:S02]  /*114f0*/  FMUL.FTZ R129, R21, R129 ;  /* 0x0000008115817220 */ /* 0x000fe40000410000 */
[C---:B------:R-:W-:Y:S02]  /*11500*/  FMUL.FTZ R130, R20.reuse, R130 ;  /* 0x0000008214827220 */ /* 0x040fe40000410000 */
[----:B------:R-:W-:Y:S01]  /*11510*/  FMUL.FTZ R131, R20, R131 ;  /* 0x0000008314837220 */ /* 0x000fe20000410000 */
[-C--:B-1----:R-:W-:Y:S01]  /*11520*/  HMMA.16816.F32.BF16 R100, R24, R28.reuse, R100 ;  /* 0x0000001c1864723c */ /* 0x082fe20000041864 */
[----:B--2---:R-:W1:Y:S07]  /*11530*/  LDSM.16.MT88.4 R36, [R227+0x1900] ;  /* 0x00190000e324783b */ /* 0x004e6e0000004200 */
[C---:B------:R-:W-:Y:S07]  /*11540*/  HMMA.16816.F32.BF16 R104, R32.reuse, R28, R104 ;  /* 0x0000001c2068723c */ /* 0x040fee0000041868 */
[----:B------:R-:W-:Y:S01]  /*11550*/  FFMA.FTZ R28, R206, c[0x0][0x2d0], -R49 ;  /* 0x0000b400ce1c7a23 */ /* 0x000fe20000010831 */
[-C--:B------:R-:W-:Y:S01]  /*11560*/  HMMA.16816.F32.BF16 R108, R32, R30.reuse, R108 ;  /* 0x0000001e206c723c */ /* 0x080fe2000004186c */
[----:B------:R-:W2:Y:S02]  /*11570*/  LDL.LU R206, [R1+0x24] ;  /* 0x0000240001ce7983 */ /* 0x000ea40000300800 */
[----:B------:R4:W5:Y:S05]  /*11580*/  MUFU.EX2 R197, R28 ;  /* 0x0000001c00c57308 */ /* 0x00096a0000000800 */
[C---:B------:R-:W-:Y:S04]  /*11590*/  HMMA.16816.F32.BF16 R112, R24.reuse, R30, R112 ;  /* 0x0000001e1870723c */ /* 0x040fe80000041870 */
[--C-:B----4-:R-:W-:Y:S02]  /*115a0*/  FFMA.FTZ R28, R41, c[0x0][0x2d0], -R50.reuse ;  /* 0x0000b400291c7a23 */ /* 0x110fe40000010832 */
[----:B------:R-:W-:Y:S02]  /*115b0*/  LDSM.16.MT88.4 R40, [R226+0x900] ;  /* 0x00090000e228783b */ /* 0x000fe40000004200 */
[-C--:B-1----:R-:W-:Y:S01]  /*115c0*/  HMMA.16816.F32.BF16 R116, R24, R36.reuse, R116 ;  /* 0x000000241874723c */ /* 0x082fe20000041874 */
[----:B------:R1:W-:Y:S07]  /*115d0*/  MUFU.EX2 R196, R28 ;  /* 0x0000001c00c47308 */ /* 0x0003ee0000000800 */
[C---:B------:R-:W-:Y:S07]  /*115e0*/  HMMA.16816.F32.BF16 R120, R32.reuse, R36, R120 ;  /* 0x000000242078723c */ /* 0x040fee0000041878 */
[--C-:B------:R-:W-:Y:S01]  /*115f0*/  FFMA.FTZ R36, R45, c[0x0][0x2d0], -R50.reuse ;  /* 0x0000b4002d247a23 */ /* 0x100fe20000010832 */
[-C--:B------:R-:W-:Y:S03]  /*11600*/  HMMA.16816.F32.BF16 R124, R32, R38.reuse, R124 ;  /* 0x00000026207c723c */ /* 0x080fe6000004187c */
[----:B------:R4:W-:Y:S04]  /*11610*/  MUFU.EX2 R51, R36 ;  /* 0x0000002400337308 */ /* 0x0009e80000000800 */
[----:B---3--:R-:W-:Y:S01]  /*11620*/  F2FP.BF16.PACK_AB R32, R199, R200 ;  /* 0x000000c8c720723e */ /* 0x008fe200000010ff */
[----:B------:R-:W-:Y:S04]  /*11630*/  HMMA.16816.F32.BF16 R128, R24, R38, R128 ;  /* 0x000000261880723c */ /* 0x000fe80000041880 */
[--C-:B-1----:R-:W-:Y:S01]  /*11640*/  FFMA.FTZ R28, R44, c[0x0][0x2d0], -R50.reuse ;  /* 0x0000b4002c1c7a23 */ /* 0x102fe20000010832 */
[----:B-----5:R-:W-:Y:S01]  /*11650*/  F2FP.BF16.PACK_AB R34, R197, R198 ;  /* 0x000000c6c522723e */ /* 0x020fe200000010ff */
[----:B------:R-:W-:Y:S01]  /*11660*/  FFMA.FTZ R44, R171, c[0x0][0x2d0], -R50 ;  /* 0x0000b400ab2c7a23 */ /* 0x000fe20000010832 */
[----:B------:R-:W-:Y:S01]  /*11670*/  F2FP.BF16.PACK_AB R24, R223, R244 ;  /* 0x000000f4df18723e */ /* 0x000fe200000010ff */
[----:B------:R1:W3:Y:S01]  /*11680*/  MUFU.EX2 R195, R28 ;  /* 0x0000001c00c37308 */ /* 0x0002e20000000800 */
[----:B------:R-:W-:Y:S03]  /*11690*/  F2FP.BF16.PACK_AB R25, R221, R222 ;  /* 0x000000dedd19723e */ /* 0x000fe600000010ff */
[----:B------:R-:W-:Y:S02]  /*116a0*/  F2FP.BF16.PACK_AB R26, R219, R220 ;  /* 0x000000dcdb1a723e */ /* 0x000fe400000010ff */
[----:B------:R-:W-:Y:S04]  /*116b0*/  F2FP.BF16.PACK_AB R27, R201, R202 ;  /* 0x000000cac91b723e */ /* 0x000fe800000010ff */
[----:B------:R5:W5:Y:S01]  /*116c0*/  MUFU.EX2 R194, R44 ;  /* 0x0000002c00c27308 */ /* 0x000b620000000800 */
[--C-:B----4-:R-:W-:Y:S01]  /*116d0*/  FFMA.FTZ R36, R209, c[0x0][0x2d0], -R23.reuse ;  /* 0x0000b400d1247a23 */ /* 0x110fe20000010817 */
[----:B------:R-:W-:Y:S08]  /*116e0*/  MOV R209, R193 ;  /* 0x000000c100d17202 */ /* 0x000ff00000000f00 */
[----:B------:R4:W-:Y:S01]  /*116f0*/  MUFU.EX2 R193, R36 ;  /* 0x0000002400c17308 */ /* 0x0009e20000000800 */
[----:B-1----:R-:W1:Y:S01]  /*11700*/  LDSM.16.MT88.4 R28, [R225+0x900] ;  /* 0x00090000e11c783b */ /* 0x002e620000004200 */
[----:B---3--:R-:W-:Y:S07]  /*11710*/  F2FP.BF16.PACK_AB R33, R195, R196 ;  /* 0x000000c4c321723e */ /* 0x008fee00000010ff */
[----:B-----5:R-:W3:Y:S01]  /*11720*/  LDSM.16.MT88.4 R44, [R228+0x900] ;  /* 0x00090000e42c783b */ /* 0x020ee20000004200 */
[----:B------:R-:W-:Y:S01]  /*11730*/  F2FP.BF16.PACK_AB R35, R51, R194 ;  /* 0x000000c23323723e */ /* 0x000fe200000010ff */
[--C-:B----4-:R-:W-:Y:S01]  /*11740*/  FFMA.FTZ R36, R210, c[0x0][0x2d0], -R23.reuse ;  /* 0x0000b400d2247a23 */ /* 0x110fe20000010817 */
[----:B------:R-:W-:Y:S03]  /*11750*/  MOV R210, R166 ;  /* 0x000000a600d27202 */ /* 0x000fe60000000f00 */
[----:B------:R4:W-:Y:S01]  /*11760*/  MUFU.EX2 R192, R36 ;  /* 0x0000002400c07308 */ /* 0x0009e20000000800 */
[-C--:B-1----:R-:W-:Y:S08]  /*11770*/  HMMA.16816.F32.BF16 R4, R24, R28.reuse, R4 ;  /* 0x0000001c1804723c */ /* 0x082ff00000041804 */
[C---:B------:R-:W-:Y:S04]  /*11780*/  HMMA.16816.F32.BF16 R8, R32.reuse, R28, R8 ;  /* 0x0000001c2008723c */ /* 0x040fe80000041808 */
[--C-:B----4-:R-:W-:Y:S01]  /*11790*/  FFMA.FTZ R36, R207, c[0x0][0x2d0], -R48.reuse ;  /* 0x0000b400cf247a23 */ /* 0x110fe20000010830 */
[----:B------:R-:W-:Y:S03]  /*117a0*/  MOV R207, R175 ;  /* 0x000000af00cf7202 */ /* 0x000fe60000000f00 */
[-C--:B------:R-:W-:Y:S01]  /*117b0*/  HMMA.16816.F32.BF16 R12, R32, R30.reuse, R12 ;  /* 0x0000001e200c723c */ /* 0x080fe2000004180c */
[----:B------:R1:W-:Y:S07]  /*117c0*/  MUFU.EX2 R175, R36 ;  /* 0x0000002400af7308 */ /* 0x0003ee0000000800 */
[C---:B------:R-:W-:Y:S01]  /*117d0*/  HMMA.16816.F32.BF16 R16, R24.reuse, R30, R16 ;  /* 0x0000001e1810723c */ /* 0x040fe20000041810 */
[----:B------:R-:W4:Y:S07]  /*117e0*/  LDSM.16.MT88.4 R28, [R227+0x900] ;  /* 0x00090000e31c783b */ /* 0x000f2e0000004200 */
[-C--:B------:R-:W-:Y:S08]  /*117f0*/  HMMA.16816.F32.BF16 R132, R24, R40.reuse, R132 ;  /* 0x000000281884723c */ /* 0x080ff00000041884 */
[C---:B------:R-:W-:Y:S01]  /*11800*/  HMMA.16816.F32.BF16 R136, R32.reuse, R40, R136 ;  /* 0x000000282088723c */ /* 0x040fe20000041888 */
[----:B-1----:R-:W1:Y:S06]  /*11810*/  LDSM.16.MT88.4 R36, [R225+0x2100] ;  /* 0x00210000e124783b */ /* 0x002e6c0000004200 */
[--C-:B------:R-:W-:Y:S01]  /*11820*/  FFMA.FTZ R40, R208, c[0x0][0x2d0], -R48.reuse ;  /* 0x0000b400d0287a23 */ /* 0x100fe20000010830 */
[-C--:B------:R-:W-:Y:S03]  /*11830*/  HMMA.16816.F32.BF16 R140, R32, R42.reuse, R140 ;  /* 0x0000002a208c723c */ /* 0x080fe6000004188c */
[----:B------:R5:W-:Y:S01]  /*11840*/  MUFU.EX2 R170, R40 ;  /* 0x0000002800aa7308 */ /* 0x000be20000000800 */
[----:B------:R-:W-:Y:S04]  /*11850*/  MOV R208, R165 ;  /* 0x000000a500d07202 */ /* 0x000fe80000000f00 */
[C---:B------:R-:W-:Y:S08]  /*11860*/  HMMA.16816.F32.BF16 R144, R24.reuse, R42, R144 ;  /* 0x0000002a1890723c */ /* 0x040ff00000041890 */
[-C--:B---3--:R-:W-:Y:S08]  /*11870*/  HMMA.16816.F32.BF16 R148, R24, R44.reuse, R148 ;  /* 0x0000002c1894723c */ /* 0x088ff00000041894 */
[C---:B------:R-:W-:Y:S04]  /*11880*/  HMMA.16816.F32.BF16 R152, R32.reuse, R44, R152 ;  /* 0x0000002c2098723c */ /* 0x040fe80000041898 */
[--C-:B-----5:R-:W-:Y:S02]  /*11890*/  FFMA.FTZ R40, R216, c[0x0][0x2d0], -R23.reuse ;  /* 0x0000b400d8287a23 */ /* 0x120fe40000010817 */
[----:B------:R-:W-:Y:S01]  /*118a0*/  FFMA.FTZ R23, R215, c[0x0][0x2d0], -R23 ;  /* 0x0000b400d7177a23 */ /* 0x000fe20000010817 */
[----:B------:R-:W3:Y:S01]  /*118b0*/  LDL.LU R216, [R1+0x20] ;  /* 0x0000200001d87983 */ /* 0x000ee20000300800 */
[-C--:B------:R-:W-:Y:S01]  /*118c0*/  HMMA.16816.F32.BF16 R156, R32, R46.reuse, R156 ;  /* 0x0000002e209c723c */ /* 0x080fe2000004189c */
[----:B------:R5:W-:Y:S02]  /*118d0*/  MUFU.EX2 R171, R40 ;  /* 0x0000002800ab7308 */ /* 0x000be40000000800 */
[----:B------:R-:W2:Y:S05]  /*118e0*/  LDL.LU R215, [R1+0x1c] ;  /* 0x00001c0001d77983 */ /* 0x000eaa0000300800 */
[C---:B------:R-:W-:Y:S03]  /*118f0*/  HMMA.16816.F32.BF16 R160, R24.reuse, R46, R160 ;  /* 0x0000002e18a0723c */ /* 0x040fe600000418a0 */
[----:B------:R1:W-:Y:S05]  /*11900*/  MUFU.EX2 R166, R23 ;  /* 0x0000001700a67308 */ /* 0x0003ea0000000800 */
[-C--:B----4-:R-:W-:Y:S08]  /*11910*/  HMMA.16816.F32.BF16 R52, R24, R28.reuse, R52 ;  /* 0x0000001c1834723c */ /* 0x090ff00000041834 */
[C---:B------:R-:W-:Y:S01]  /*11920*/  HMMA.16816.F32.BF16 R56, R32.reuse, R28, R56 ;  /* 0x0000001c2038723c */ /* 0x040fe20000041838 */
[----:B-----5:R-:W4:Y:S07]  /*11930*/  LDSM.16.MT88.4 R40, [R226+0x2100] ;  /* 0x00210000e228783b */ /* 0x020f2e0000004200 */
[-C--:B------:R-:W-:Y:S04]  /*11940*/  HMMA.16816.F32.BF16 R60, R32, R30.reuse, R60 ;  /* 0x0000001e203c723c */ /* 0x080fe8000004183c */
[--C-:B-1----:R-:W-:Y:S01]  /*11950*/  FFMA.FTZ R23, R211, c[0x0][0x2d0], -R48.reuse ;  /* 0x0000b400d3177a23 */ /* 0x102fe20000010830 */
[----:B------:R-:W-:Y:S01]  /*11960*/  MOV R211, R164 ;  /* 0x000000a400d37202 */ /* 0x000fe20000000f00 */
[----:B------:R-:W-:Y:S02]  /*11970*/  FFMA.FTZ R48, R214, c[0x0][0x2d0], -R48 ;  /* 0x0000b400d6307a23 */ /* 0x000fe40000010830 */
[C---:B------:R-:W-:Y:S01]  /*11980*/  HMMA.16816.F32.BF16 R64, R24.reuse, R30, R64 ;  /* 0x0000001e1840723c */ /* 0x040fe20000041840 */
[----:B------:R1:W-:Y:S01]  /*11990*/  MUFU.EX2 R165, R23 ;  /* 0x0000001700a57308 */ /* 0x0003e20000000800 */
[----:B------:R-:W5:Y:S04]  /*119a0*/  LDL.LU R214, [R1+0x18] ;  /* 0x0000180001d67983 */ /* 0x000f680000300800 */
[----:B------:R-:W4:Y:S02]  /*119b0*/  LDSM.16.MT88.4 R28, [R228+0x2100] ;  /* 0x00210000e41c783b */ /* 0x000f240000004200 */
[-C--:B------:R-:W-:Y:S03]  /*119c0*/  HMMA.16816.F32.BF16 R68, R24, R36.reuse, R68 ;  /* 0x000000241844723c */ /* 0x080fe60000041844 */
[----:B------:R-:W-:Y:S05]  /*119d0*/  MUFU.EX2 R164, R48 ;  /* 0x0000003000a47308 */ /* 0x000fea0000000800 */
[C---:B------:R-:W-:Y:S08]  /*119e0*/  HMMA.16816.F32.BF16 R72, R32.reuse, R36, R72 ;  /* 0x000000242048723c */ /* 0x040ff00000041848 */
[-C--:B------:R-:W-:Y:S04]  /*119f0*/  HMMA.16816.F32.BF16 R76, R32, R38.reuse, R76 ;  /* 0x00000026204c723c */ /* 0x080fe8000004184c */
[--C-:B-1----:R-:W-:Y:S01]  /*11a00*/  FFMA.FTZ R23, R212, c[0x0][0x2d0], -R49.reuse ;  /* 0x0000b400d4177a23 */ /* 0x102fe20000010831 */
[----:B------:R-:W-:Y:S03]  /*11a10*/  MOV R212, R176 ;  /* 0x000000b000d47202 */ /* 0x000fe60000000f00 */
[C---:B------:R-:W-:Y:S01]  /*11a20*/  HMMA.16816.F32.BF16 R80, R24.reuse, R38, R80 ;  /* 0x000000261850723c */ /* 0x040fe20000041850 */
[----:B------:R1:W-:Y:S01]  /*11a30*/  MUFU.EX2 R48, R23 ;  /* 0x0000001700307308 */ /* 0x0003e20000000800 */
[----:B------:R-:W1:Y:S06]  /*11a40*/  LDSM.16.MT88.4 R36, [R227+0x2100] ;  /* 0x00210000e324783b */ /* 0x000e6c0000004200 */
[-C--:B----4-:R-:W-:Y:S08]  /*11a50*/  HMMA.16816.F32.BF16 R84, R24, R40.reuse, R84 ;  /* 0x000000281854723c */ /* 0x090ff00000041854 */
[C---:B------:R-:W-:Y:S08]  /*11a60*/  HMMA.16816.F32.BF16 R88, R32.reuse, R40, R88 ;  /* 0x000000282058723c */ /* 0x040ff00000041858 */
[-C--:B------:R-:W-:Y:S04]  /*11a70*/  HMMA.16816.F32.BF16 R92, R32, R42.reuse, R92 ;  /* 0x0000002a205c723c */ /* 0x080fe8000004185c */
[--C-:B-1----:R-:W-:Y:S04]  /*11a80*/  FFMA.FTZ R23, R213, c[0x0][0x2d0], -R49.reuse ;  /* 0x0000b400d5177a23 */ /* 0x102fe80000010831 */
[C---:B------:R-:W-:Y:S01]  /*11a90*/  HMMA.16816.F32.BF16 R96, R24.reuse, R42, R96 ;  /* 0x0000002a1860723c */ /* 0x040fe20000041860 */
[----:B------:R1:W4:Y:S01]  /*11aa0*/  MUFU.EX2 R46, R23 ;  /* 0x00000017002e7308 */ /* 0x0003220000000800 */
[----:B------:R-:W3:Y:S06]  /*11ab0*/  LDSM.16.MT88.4 R40, [R226+0x1100] ;  /* 0x00110000e228783b */ /* 0x000eec0000004200 */
[-C--:B------:R-:W-:Y:S08]  /*11ac0*/  HMMA.16816.F32.BF16 R100, R24, R28.reuse, R100 ;  /* 0x0000001c1864723c */ /* 0x080ff00000041864 */
[C---:B------:R-:W-:Y:S08]  /*11ad0*/  HMMA.16816.F32.BF16 R104, R32.reuse, R28, R104 ;  /* 0x0000001c2068723c */ /* 0x040ff00000041868 */
[-C--:B------:R-:W-:Y:S04]  /*11ae0*/  HMMA.16816.F32.BF16 R108, R32, R30.reuse, R108 ;  /* 0x0000001e206c723c */ /* 0x080fe8000004186c */
[--C-:B-1----:R-:W-:Y:S01]  /*11af0*/  FFMA.FTZ R23, R217, c[0x0][0x2d0], -R49.reuse ;  /* 0x0000b400d9177a23 */ /* 0x102fe20000010831 */
[----:B----4-:R-:W-:Y:S01]  /*11b00*/  F2FP.BF16.PACK_AB R28, R46, R48 ;  /* 0x000000302e1c723e */ /* 0x010fe200000010ff */
[----:B------:R-:W-:Y:S02]  /*11b10*/  FFMA.FTZ R49, R218, c[0x0][0x2d0], -R49 ;  /* 0x0000b400da317a23 */ /* 0x000fe40000010831 */
[C---:B------:R-:W-:Y:S01]  /*11b20*/  HMMA.16816.F32.BF16 R112, R24.reuse, R30, R112 ;  /* 0x0000001e1870723c */ /* 0x040fe20000041870 */
[----:B------:R1:W-:Y:S07]  /*11b30*/  MUFU.EX2 R47, R23 ;  /* 0x00000017002f7308 */ /* 0x0003ee0000000800 */
[-C--:B------:R-:W-:Y:S03]  /*11b40*/  HMMA.16816.F32.BF16 R116, R24, R36.reuse, R116 ;  /* 0x000000241874723c */ /* 0x080fe60000041874 */
[----:B------:R-:W4:Y:S05]  /*11b50*/  MUFU.EX2 R49, R49 ;  /* 0x0000003100317308 */ /* 0x000f2a0000000800 */
[C---:B------:R-:W-:Y:S08]  /*11b60*/  HMMA.16816.F32.BF16 R120, R32.reuse, R36, R120 ;  /* 0x000000242078723c */ /* 0x040ff00000041878 */
[-C--:B------:R-:W-:Y:S01]  /*11b70*/  HMMA.16816.F32.BF16 R124, R32, R38.reuse, R124 ;  /* 0x00000026207c723c */ /* 0x080fe2000004187c */
[----:B------:R-:W2:Y:S03]  /*11b80*/  LDSM.16.MT88.4 R32, [R228+0x1100] ;  /* 0x00110000e420783b */ /* 0x000ea60000004200 */
[--C-:B-1----:R-:W-:Y:S04]  /*11b90*/  FFMA.FTZ R23, R173, c[0x0][0x2d0], -R50.reuse ;  /* 0x0000b400ad177a23 */ /* 0x102fe80000010832 */
[----:B------:R-:W-:Y:S01]  /*11ba0*/  HMMA.16816.F32.BF16 R128, R24, R38, R128 ;  /* 0x000000261880723c */ /* 0x000fe20000041880 */
[----:B------:R1:W-:Y:S01]  /*11bb0*/  MUFU.EX2 R45, R23 ;  /* 0x00000017002d7308 */ /* 0x0003e20000000800 */
[----:B------:R-:W2:Y:S02]  /*11bc0*/  LDSM.16.MT88.4 R36, [R227+0x1100] ;  /* 0x00110000e324783b */ /* 0x000ea40000004200 */
[----:B----4-:R-:W-:Y:S03]  /*11bd0*/  F2FP.BF16.PACK_AB R30, R49, R47 ;  /* 0x0000002f311e723e */ /* 0x010fe600000010ff */
[----:B------:R-:W-:Y:S02]  /*11be0*/  F2FP.BF16.PACK_AB R24, R192, R193 ;  /* 0x000000c1c018723e */ /* 0x000fe400000010ff */
[----:B------:R-:W-:Y:S03]  /*11bf0*/  F2FP.BF16.PACK_AB R25, R170, R175 ;  /* 0x000000afaa19723e */ /* 0x000fe600000010ff */
[----:B------:R-:W-:Y:S02]  /*11c00*/  F2FP.BF16.PACK_AB R26, R166, R171 ;  /* 0x000000aba61a723e */ /* 0x000fe400000010ff */
[----:B------:R-:W-:Y:S07]  /*11c10*/  F2FP.BF16.PACK_AB R27, R164, R165 ;  /* 0x000000a5a41b723e */ /* 0x000fee00000010ff */
[-C--:B------:R-:W-:Y:S01]  /*11c20*/  HMMA.16816.F32.BF16 R176, R24, R188.reuse, R4 ;  /* 0x000000bc18b0723c */ /* 0x080fe20000041804 */
[----:B------:R-:W4:Y:S02]  /*11c30*/  LDSM.16.MT88.4 R4, [R225+0x2900] ;  /* 0x00290000e104783b */ /* 0x000f240000004200 */
[--C-:B-1----:R-:W-:Y:S04]  /*11c40*/  FFMA.FTZ R23, R172, c[0x0][0x2d0], -R50.reuse ;  /* 0x0000b400ac177a23 */ /* 0x102fe80000010832 */
[----:B------:R1:W1:Y:S02]  /*11c50*/  MUFU.EX2 R44, R23 ;  /* 0x00000017002c7308 */ /* 0x0002640000000800 */
[--C-:B-1----:R-:W-:Y:S03]  /*11c60*/  FFMA.FTZ R23, R174, c[0x0][0x2d0], -R50.reuse ;  /* 0x0000b400ae177a23 */ /* 0x102fe60000010832 */
[----:B------:R-:W-:Y:S01]  /*11c70*/  F2FP.BF16.PACK_AB R29, R44, R45 ;  /* 0x0000002d2c1d723e */ /* 0x000fe200000010ff */
[----:B------:R-:W-:Y:S04]  /*11c80*/  FFMA.FTZ R50, R22, c[0x0][0x2d0], -R50 ;  /* 0x0000b40016327a23 */ /* 0x000fe80000010832 */
[----:B------:R-:W-:Y:S10]  /*11c90*/  MUFU.EX2 R23, R23 ;  /* 0x0000001700177308 */ /* 0x000ff40000000800 */
[----:B------:R-:W1:Y:S02]  /*11ca0*/  MUFU.EX2 R50, R50 ;  /* 0x0000003200327308 */ /* 0x000e640000000800 */
[----:B-1----:R-:W-:Y:S07]  /*11cb0*/  F2FP.BF16.PACK_AB R31, R50, R23 ;  /* 0x00000017321f723e */ /* 0x002fee00000010ff */
[C---:B------:R-:W-:Y:S01]  /*11cc0*/  HMMA.16816.F32.BF16 R180, R28.reuse, R188, R8 ;  /* 0x000000bc1cb4723c */ /* 0x040fe20000041808 */
[----:B------:R-:W1:Y:S07]  /*11cd0*/  LDSM.16.MT88.4 R8, [R226+0x2900] ;  /* 0x00290000e208783b */ /* 0x000e6e0000004200 */
[-C--:B------:R-:W-:Y:S01]  /*11ce0*/  HMMA.16816.F32.BF16 R184, R28, R190.reuse, R12 ;  /* 0x000000be1cb8723c */ /* 0x080fe2000004180c */
[----:B------:R-:W1:Y:S07]  /*11cf0*/  LDSM.16.MT88.4 R12, [R228+0x2900] ;  /* 0x00290000e40c783b */ /* 0x000e6e0000004200 */
[C---:B------:R-:W-:Y:S01]  /*11d00*/  HMMA.16816.F32.BF16 R188, R24.reuse, R190, R16 ;  /* 0x000000be18bc723c */ /* 0x040fe20000041810 */
[----:B------:R-:W1:Y:S07]  /*11d10*/  LDSM.16.MT88.4 R16, [R227+0x2900] ;  /* 0x00290000e310783b */ /* 0x000e6e0000004200 */
[-C--:B---3--:R-:W-:Y:S08]  /*11d20*/  HMMA.16816.F32.BF16 R132, R24, R40.reuse, R132 ;  /* 0x000000281884723c */ /* 0x088ff00000041884 */
[C---:B------:R-:W-:Y:S04]  /*11d30*/  HMMA.16816.F32.BF16 R136, R28.reuse, R40, R136 ;  /* 0x000000281c88723c */ /* 0x040fe80000041888 */
[----:B--2---:R-:W-:Y:S04]  /*11d40*/  FFMA.FTZ R20, R20, R215, R211 ;  /* 0x000000d714147223 */ /* 0x004fe800000100d3 */
[-C--:B------:R-:W-:Y:S04]  /*11d50*/  HMMA.16816.F32.BF16 R140, R28, R42.reuse, R140 ;  /* 0x0000002a1c8c723c */ /* 0x080fe8000004188c */
[----:B------:R-:W-:Y:S04]  /*11d60*/  FADD.FTZ R20, R207, R20 ;  /* 0x00000014cf147221 */ /* 0x000fe80000010000 */
[C---:B------:R-:W-:Y:S04]  /*11d70*/  HMMA.16816.F32.BF16 R144, R24.reuse, R42, R144 ;  /* 0x0000002a1890723c */ /* 0x040fe80000041890 */
[----:B------:R-:W-:Y:S04]  /*11d80*/  FADD.FTZ R20, R209, R20 ;  /* 0x00000014d1147221 */ /* 0x000fe80000010000 */
[-C--:B------:R-:W-:Y:S08]  /*11d90*/  HMMA.16816.F32.BF16 R148, R24, R32.reuse, R148 ;  /* 0x000000201894723c */ /* 0x080ff00000041894 */
[C---:B------:R-:W-:Y:S08]  /*11da0*/  HMMA.16816.F32.BF16 R152, R28.reuse, R32, R152 ;  /* 0x000000201c98723c */ /* 0x040ff00000041898 */
[-C--:B------:R-:W-:Y:S04]  /*11db0*/  HMMA.16816.F32.BF16 R156, R28, R34.reuse, R156 ;  /* 0x000000221c9c723c */ /* 0x080fe8000004189c */
[----:B-----5:R-:W-:Y:S04]  /*11dc0*/  FFMA.FTZ R21, R21, R214, R212 ;  /* 0x000000d615157223 */ /* 0x020fe800000100d4 */
[C---:B------:R-:W-:Y:S08]  /*11dd0*/  HMMA.16816.F32.BF16 R160, R24.reuse, R34, R160 ;  /* 0x0000002218a0723c */ /* 0x040ff000000418a0 */
[-C--:B------:R-:W-:Y:S08]  /*11de0*/  HMMA.16816.F32.BF16 R52, R24, R36.reuse, R52 ;  /* 0x000000241834723c */ /* 0x080ff00000041834 */
[C---:B------:R-:W-:Y:S08]  /*11df0*/  HMMA.16816.F32.BF16 R56, R28.reuse, R36, R56 ;  /* 0x000000241c38723c */ /* 0x040ff00000041838 */
[-C--:B------:R-:W-:Y:S08]  /*11e00*/  HMMA.16816.F32.BF16 R60, R28, R38.reuse, R60 ;  /* 0x000000261c3c723c */ /* 0x080ff0000004183c */
[C---:B------:R-:W-:Y:S08]  /*11e10*/  HMMA.16816.F32.BF16 R64, R24.reuse, R38, R64 ;  /* 0x000000261840723c */ /* 0x040ff00000041840 */
[-C--:B----4-:R-:W-:Y:S08]  /*11e20*/  HMMA.16816.F32.BF16 R68, R24, R4.reuse, R68 ;  /* 0x000000041844723c */ /* 0x090ff00000041844 */
[C---:B------:R-:W-:Y:S07]  /*11e30*/  HMMA.16816.F32.BF16 R72, R28.reuse, R4, R72 ;  /* 0x000000041c48723c */ /* 0x040fee0000041848 */
[----:B------:R-:W-:Y:S01]  /*11e40*/  FFMA.FTZ R4, R2, R216, R251 ;  /* 0x000000d802047223 */ /* 0x000fe200000100fb */
[-C--:B------:R-:W-:Y:S04]  /*11e50*/  HMMA.16816.F32.BF16 R76, R28, R6.reuse, R76 ;  /* 0x000000061c4c723c */ /* 0x080fe8000004184c */
[----:B------:R-:W-:Y:S02]  /*11e60*/  FADD.FTZ R4, R252, R4 ;  /* 0x00000004fc047221 */ /* 0x000fe40000010000 */
[----:B------:R-:W-:Y:S02]  /*11e70*/  FADD.FTZ R2, R208, R21 ;  /* 0x00000015d0027221 */ /* 0x000fe40000010000 */
[C---:B------:R-:W-:Y:S04]  /*11e80*/  HMMA.16816.F32.BF16 R80, R24.reuse, R6, R80 ;  /* 0x000000061850723c */ /* 0x040fe80000041850 */
[----:B------:R-:W-:Y:S02]  /*11e90*/  FADD.FTZ R5, R250, R4 ;  /* 0x00000004fa057221 */ /* 0x000fe40000010000 */
[----:B------:R-:W-:Y:S02]  /*11ea0*/  FFMA.FTZ R4, R0, R206, R245 ;  /* 0x000000ce00047223 */ /* 0x000fe400000100f5 */
[-C--:B-1----:R-:W-:Y:S04]  /*11eb0*/  HMMA.16816.F32.BF16 R84, R24, R8.reuse, R84 ;  /* 0x000000081854723c */ /* 0x082fe80000041854 */
        /* <DEDUP_REMOVED lines=37> */
[----:B------:R-:W-:Y:S01]  /*12110*/  FADD.FTZ R6, R170, R2 ;  /* 0x00000002aa067221 */ /* 0x000fe20000010000 */
[----:B------:R-:W-:Y:S01]  /*12120*/  MOV R170, R3 ;  /* 0x0000000300aa7202 */ /* 0x000fe20000000f00 */
[----:B------:R-:W-:Y:S01]  /*12130*/  FADD.FTZ R2, R45, R4 ;  /* 0x000000042d027221 */ /* 0x000fe20000010000 */
[----:B------:R-:W-:Y:S04]  /*12140*/  HMMA.16816.F32.BF16 R128, R24, R18, R128 ;  /* 0x000000121880723c */ /* 0x000fe80000041880 */
[----:B------:R-:W-:Y:S02]  /*12150*/  FADD.FTZ R4, R46, R0 ;  /* 0x000000002e047221 */ /* 0x000fe40000010000 */
[----:B------:R-:W-:Y:S02]  /*12160*/  FADD.FTZ R0, R171, R5 ;  /* 0x00000005ab007221 */ /* 0x000fe40000010000 */
[----:B------:R-:W-:Y:S01]  /*12170*/  FADD.FTZ R5, R165, R6 ;  /* 0x00000006a5057221 */ /* 0x000fe20000010000 */
[----:B------:R-:W-:Y:S03]  /*12180*/  MOV R165, R168 ;  /* 0x000000a800a57202 */ /* 0x000fe60000000f00 */
[----:B------:R-:W-:Y:S01]  /*12190*/  FADD.FTZ R0, R166, R0 ;  /* 0x00000000a6007221 */ /* 0x000fe20000010000 */
[----:B------:R-:W-:Y:S01]  /*121a0*/  MOV R166, R167 ;  /* 0x000000a700a67202 */ /* 0x000fe20000000f00 */
[----:B------:R-:W-:Y:S01]  /*121b0*/  FADD.FTZ R5, R164, R5 ;  /* 0x00000005a4057221 */ /* 0x000fe20000010000 */
[----:B------:R-:W-:Y:S01]  /*121c0*/  MOV R164, R169 ;  /* 0x000000a900a47202 */ /* 0x000fe20000000f00 */
[----:B------:R-:W-:Y:S01]  /*121d0*/  FADD.FTZ R4, R47, R4 ;  /* 0x000000042f047221 */ /* 0x000fe20000010000 */
[----:B------:R1:W-:Y:S01]  /*121e0*/  STL [R1+0x18], R0 ;  /* 0x0000180001007387 */ /* 0x0003e20000100800 */
[----:B------:R-:W-:Y:S02]  /*121f0*/  FADD.FTZ R2, R44, R2 ;  /* 0x000000022c027221 */ /* 0x000fe40000010000 */
[----:B------:R-:W-:Y:S01]  /*12200*/  FADD.FTZ R4, R49, R4 ;  /* 0x0000000431047221 */ /* 0x000fe20000010000 */
[----:B------:R2:W-:Y:S01]  /*12210*/  STL [R1+0x1c], R5 ;  /* 0x00001c0501007387 */ /* 0x0005e20000100800 */
[----:B------:R-:W-:Y:S03]  /*12220*/  FADD.FTZ R2, R23, R2 ;  /* 0x0000000217027221 */ /* 0x000fe60000010000 */
[----:B------:R2:W-:Y:S01]  /*12230*/  STL [R1+0x20], R4 ;  /* 0x0000200401007387 */ /* 0x0005e20000100800 */
[----:B------:R-:W-:Y:S05]  /*12240*/  FADD.FTZ R2, R50, R2 ;  /* 0x0000000232027221 */ /* 0x000fea0000010000 */
[----:B------:R2:W-:Y:S01]  /*12250*/  STL [R1+0x24], R2 ;  /* 0x0000240201007387 */ /* 0x0005e20000100800 */
[----:B-1----:R-:W-:Y:S04]  /*12260*/  IADD3 R0, R242, -0x1, RZ ;  /* 0xfffffffff2007810 */ /* 0x002fe80007ffe0ff */
[----:B------:R-:W-:Y:S01]  /*12270*/  MOV R242, R0 ;  /* 0x0000000000f27202 */ /* 0x000fe20000000f00 */
[----:B------:R-:W-:-:S05]  /*12280*/  @P0 BRA `(.L_x_1845) ;  /* 0xffffbd8000000947 */ /* 0x000fca000383ffff */
.L_x_1828:
[----:B--2---:R-:W2:Y:S04]  /*12290*/  LDL.LU R0, [R1+0x18] ;  /* 0x0000180001007983 */ /* 0x004ea80000300800 */
        /* <DEDUP_REMOVED lines=184> */
.L_x_1770:
        /* <DEDUP_REMOVED lines=227> */
.L_x_1848:
[----:B-1----:R-:W-:Y:S05]  /*13c50*/  BSYNC B0 ;  /* 0x0000000000007941 */ /* 0x002fea0003800000 */
.L_x_1847:
        /* <DEDUP_REMOVED lines=97> */
.L_x_1850:
[----:B------:R-:W-:Y:S05]  /*14270*/  BSYNC B0 ;  /* 0x0000000000007941 */ /* 0x000fea0003800000 */
.L_x_1849:
        /* <DEDUP_REMOVED lines=97> */
.L_x_1852:
[----:B------:R-:W-:Y:S05]  /*14890*/  BSYNC B0 ;  /* 0x0000000000007941 */ /* 0x000fea0003800000 */
.L_x_1851:
        /* <DEDUP_REMOVED lines=98> */
.L_x_1846:
        /* <DEDUP_REMOVED lines=50> */
.L_x_1853:
        /* <DEDUP_REMOVED lines=10> */
.L_x_2728:


//--------------------- .text._ZN7cutlass13device_kernelIN5flash19enable_sm80_to_sm89INS1_16FlashAttnFwdSm80INS1_25CollectiveMainloopFwdSm80ILi8ELi1ELb1EN4cute5tupleIJNS5_1CILi128EEENS7_ILi96EEES8_EEELi128ENS_10bfloat16_tEfNS_4arch4Sm80ELb0ELb1ELb0ELb1ELb0ELb0ELb1ELb1EEENS1_21CollectiveEpilogueFwdINS6_IJS8_S8_S9_EEENS6_IJNS7_ILi1EEESH_SH_EEESB_SD_Li256ELb1ELb1ELb1ELb0EEENS1_36VarlenDynamicPersistentTileSchedulerILi128ELi96ELi256ELi256ELb1ELb1ELb0ELb1ELb0ELb1EEEEEEEEEvNT_6ParamsE --------------------------
	.section	.text._ZN7cutlass13device_kernelIN5flash19enable_sm80_to_sm89INS1_16FlashAttnFwdSm80INS1_25CollectiveMainloopFwdSm80ILi8ELi1ELb1EN4cute5tupleIJNS5_1CILi128EEENS7_ILi96EEES8_EEELi128ENS_10bfloat16_tEfNS_4arch4Sm80ELb0ELb1ELb0ELb1ELb0ELb0ELb1ELb1EEENS1_21CollectiveEpilogueFwdINS6_IJS8_S8_S9_EEENS6_IJNS7_ILi1EEESH_SH_EEESB_SD_Li256ELb1ELb1ELb1ELb0EEENS1_36VarlenDynamicPersistentTileSchedulerILi128ELi96ELi256ELi256ELb1ELb1ELb0ELb1ELb0ELb1EEEEEEEEEvNT_6ParamsE,"ax",@progbits
	.sectioninfo	@"SHI_REGISTERS=255"
	.align	128
.text._ZN7cutlass13device_kernelIN5flash19enable_sm80_to_sm89INS1_16FlashAttnFwdSm80INS1_25CollectiveMainloopFwdSm80ILi8ELi1ELb1EN4cute5tupleIJNS5_1CILi128EEENS7_ILi96EEES8_EEELi128ENS_10bfloat16_tEfNS_4arch4Sm80ELb0ELb1ELb0ELb1ELb0ELb0ELb1ELb1EEENS1_21CollectiveEpilogueFwdINS6_IJS8_S8_S9_EEENS6_IJNS7_ILi1EEESH_SH_EEESB_SD_Li256ELb1ELb1ELb1ELb0EEENS1_36VarlenDynamicPersistentTileSchedulerILi128ELi96ELi256ELi256ELb1ELb1ELb0ELb1ELb0ELb1EEEEEEEEEvNT_6ParamsE:
        .type           _ZN7cutlass13device_kernelIN5flash19enable_sm80_to_sm89INS1_16FlashAttnFwdSm80INS1_25CollectiveMainloopFwdSm80ILi8ELi1ELb1EN4cute5tupleIJNS5_1CILi128EEENS7_ILi96EEES8_EEELi128ENS_10bfloat16_tEfNS_4arch4Sm80ELb0ELb1ELb0ELb1ELb0ELb0ELb1ELb1EEENS1_21CollectiveEpilogueFwdINS6_IJS8_S8_S9_EEENS6_IJNS7_ILi1EEESH_SH_EEESB_SD_Li256ELb1ELb1ELb1ELb0EEENS1_36VarlenDynamicPersistentTileSchedulerILi128ELi96ELi256ELi256ELb1ELb1ELb0ELb1ELb0ELb1EEEEEEEEEvNT_6ParamsE,@function
        .size           _ZN7cutlass13device_kernelIN5flash19enable_sm80_to_sm89INS1_16FlashAttnFwdSm80INS1_25CollectiveMainloopFwdSm80ILi8ELi1ELb1EN4cute5tupleIJNS5_1CILi128EEENS7_ILi96EEES8_EEELi128ENS_10bfloat16_tEfNS_4arch4Sm80ELb0ELb1ELb0ELb1ELb0ELb0ELb1ELb1EEENS1_21CollectiveEpilogueFwdINS6_IJS8_S8_S9_EEENS6_IJNS7_ILi1EEESH_SH_EEESB_SD_Li256ELb1ELb1ELb1ELb0EEENS1_36VarlenDynamicPersistentTileSchedulerILi128ELi96ELi256ELi256ELb1ELb1ELb0ELb1ELb0ELb1EEEEEEEEEvNT_6ParamsE,(.L_x_2729 - _ZN7cutlass13device_kernelIN5flash19enable_sm80_to_sm89INS1_16FlashAttnFwdSm80INS1_25CollectiveMainloopFwdSm80ILi8ELi1ELb1EN4cute5tupleIJNS5_1CILi128EEENS7_ILi96EEES8_EEELi128ENS_10bfloat16_tEfNS_4arch4Sm80ELb0ELb1ELb0ELb1ELb0ELb0ELb1ELb1EEENS1_21CollectiveEpilogueFwdINS6_IJS8_S8_S9_EEENS6_IJNS7_ILi1EEESH_SH_EEESB_SD_Li256ELb1ELb1ELb1ELb0EEENS1_36VarlenDynamicPersistentTileSchedulerILi128ELi96ELi256ELi256ELb1ELb1ELb0ELb1ELb0ELb1EEEEEEEEEvNT_6ParamsE)
        .other          _ZN7cutlass13device_kernelIN5flash19enable_sm80_to_sm89INS1_16FlashAttnFwdSm80INS1_25CollectiveMainloopFwdSm80ILi8ELi1ELb1EN4cute5tupleIJNS5_1CILi128EEENS7_ILi96EEES8_EEELi128ENS_10bfloat16_tEfNS_4arch4Sm80ELb0ELb1ELb0ELb1ELb0ELb0ELb1ELb1EEENS1_21CollectiveEpilogueFwdINS6_IJS8_S8_S9_EEENS6_IJNS7_ILi1EEESH_SH_EEESB_SD_Li256ELb1ELb1ELb1ELb0EEENS1_36VarlenDynamicPersistentTileSchedulerILi128ELi96ELi256ELi256ELb1ELb1ELb0ELb1ELb0ELb1EEEEEEEEEvNT_6ParamsE,@"STO_CUDA_ENTRY STV_DEFAULT"
_ZN7cutlass13device_kernelIN5flash19enable_sm80_to_sm89INS1_16FlashAttnFwdSm80INS1_25CollectiveMainloopFwdSm80ILi8ELi1ELb1EN4cute5tupleIJNS5_1CILi128EEENS7_ILi96EEES8_EEELi128ENS_10bfloat16_tEfNS_4arch4Sm80ELb0ELb1ELb0ELb1ELb0ELb0ELb1ELb1EEENS1_21CollectiveEpilogueFwdINS6_IJS8_S8_S9_EEENS6_IJNS7_ILi1EEESH_SH_EEESB_SD_Li256ELb1ELb1ELb1ELb0EEENS1_36VarlenDynamicPersistentTileSchedulerILi128ELi96ELi256ELi256ELb1ELb1ELb0ELb1ELb0ELb1EEEEEEEEEvNT_6ParamsE:
        /* <DEDUP_REMOVED lines=55> */
.L_x_1859:
        /* <DEDUP_REMOVED lines=17> */
.L_x_1986:
        /* <DEDUP_REMOVED lines=16> */
.L_x_1987:
[----:B--2---:R-:W-:-:S05]  /*0580*/  IMAD R0, R0, c[0x0][0x538], RZ ;  /* 0x00014e0000007a24 */ /* 0x004fca00078e02ff */
[----:B------:R-:W-:-:S04]  /*0590*/  IADD3 R7, R0, R7, RZ ;  /* 0x0000000700077210 */ /* 0x000fc80007ffe0ff */
[----:B------:R-:W-:-:S13]  /*05a0*/  ISETP.GT.AND P0, PT, R7, UR4, PT ;  /* 0x0000000407007c0c */ /* 0x000fda000bf04270 */
[----:B-1----:R-:W-:Y:S05]  /*05b0*/  @!P0 BRA `(.L_x_1859) ;  /* 0xfffffdb000008947 */ /* 0x002fea000383ffff */
.L_x_1855:
[----:B------:R-:W-:-:S05]  /*05c0*/  IADD3 R11, -R0, R7, RZ ;  /* 0x00000007000b7210 */ /* 0x000fca0007ffe1ff */
[----:B------:R-:W-:-:S05]  /*05d0*/  IMAD R0, R4, c[0x0][0x538], R11 ;  /* 0x00014e0004007a24 */ /* 0x000fca00078e020b */
[----:B------:R-:W-:Y:S01]  /*05e0*/  ISETP.GT.AND P0, PT, R0, UR4, PT ;  /* 0x0000000400007c0c */ /* 0x000fe2000bf04270 */
[----:B------:R-:W-:-:S12]  /*05f0*/  BRA.DIV ~URZ, `(.L_x_1860) ;  /* 0x000153c27f007947 */ /* 0x000fd8000b800000 */
[----:B------:R-:W-:-:S04]  /*0600*/  VOTE.ANY R7, PT, !P0 ;  /* 0x0000000000077806 */ /* 0x000fc800040e0100 */
.L_x_1988:
[----:B------:R-:W1:Y:S02]  /*0610*/  POPC R0, R7 ;  /* 0x0000000700007309 */ /* 0x000e640000000000 */
[----:B-1----:R-:W-:-:S05]  /*0620*/  IADD3 R2, R0, R6, RZ ;  /* 0x0000000600027210 */ /* 0x002fca0007ffe0ff */
[----:B------:R1:W-:Y:S01]  /*0630*/  STL [R1+0x34], R2 ;  /* 0x0000340201007387 */ /* 0x0003e20000100800 */
[----:B------:R-:W-:Y:S05]  /*0640*/  BRA.DIV ~URZ, `(.L_x_1861) ;  /* 0x000153c27f007947 */ /* 0x000fea000b800000 */
[----:B------:R2:W3:Y:S01]  /*0650*/  SHFL.IDX PT, R12, R10, R0, 0x1f ;  /* 0x00001f000a0c7589 */ /* 0x0004e200000e0000 */
[----:B------:R-:W-:-:S03]  /*0660*/  MOV R6, RZ ;  /* 0x000000ff00067202 */ /* 0x000fc60000000f00 */
[----:B------:R2:W4:Y:S04]  /*0670*/  SHFL.IDX PT, R10, R8, R0, 0x1f ;  /* 0x00001f00080a7589 */ /* 0x00052800000e0000 */
.L_x_1989:
[----:B------:R-:W-:Y:S01]  /*0680*/  ISETP.NE.AND P0, PT, R7, RZ, PT ;  /* 0x000000ff0700720c */ /* 0x000fe20003f05270 */
[----:B------:R-:W-:-:S12]  /*0690*/  BSSY B0, `(.L_x_1862) ;  /* 0x0000005000007945 */ /* 0x000fd80003800000 */
[----:B------:R-:W-:Y:S05]  /*06a0*/  @!P0 BRA `(.L_x_1863) ;  /* 0x0000003000008947 */ /* 0x000fea0003800000 */
[----:B------:R-:W-:Y:S01]  /*06b0*/  IADD3 R5, R0, -0x1, RZ ;  /* 0xffffffff00057810 */ /* 0x000fe20007ffe0ff */
[----:B------:R-:W-:Y:S05]  /*06c0*/  BRA.DIV ~URZ, `(.L_x_1864) ;  /* 0x000154227f007947 */ /* 0x000fea000b800000 */
[----:B------:R1:W2:Y:S02]  /*06d0*/  SHFL.IDX PT, R6, R4, R5, 0x1f ;  /* 0x00001f0504067589 */ /* 0x0002a400000e0000 */
.L_x_1863:
[----:B------:R-:W-:Y:S05]  /*06e0*/  BSYNC B0 ;  /* 0x0000000000007941 */ /* 0x000fea0003800000 */
.L_x_1862:
        /* <DEDUP_REMOVED lines=69> */
.L_x_1866:
        /* <DEDUP_REMOVED lines=70> */
.L_x_1867:
[----:B------:R-:W-:Y:S05]  /*0fa0*/  BSYNC B0 ;  /* 0x0000000000007941 */ /* 0x000fea0003800000 */
.L_x_1865:
[----:B------:R-:W-:-:S04]  /*0fb0*/  LOP3.LUT R0, RZ, R0, RZ, 0x33, !PT ;  /* 0x00000000ff007212 */ /* 0x000fc800078e33ff */
[----:B------:R-:W-:-:S05]  /*0fc0*/  IADD3 R0, R0, R12, RZ ;  /* 0x0000000c00007210 */ /* 0x000fca0007ffe0ff */
[----:B------:R2:W-:Y:S01]  /*0fd0*/  STL [R1+0x2c], R0 ;  /* 0x00002c0001007387 */ /* 0x0005e20000100800 */
[----:B------:R-:W-:Y:S05]  /*0fe0*/  BRA `(.L_x_1868) ;  /* 0x0000006000007947 */ /* 0x000fea0003800000 */
.L_x_1856:
[----:B------:R-:W-:Y:S01]  /*0ff0*/  MOV R0, UR4 ;  /* 0x0000000400007c02 */ /* 0x000fe20008000f00 */
[----:B------:R-:W-:Y:S04]  /*1000*/  STL [R1+0x2c], RZ ;  /* 0x00002cff01007387 */ /* 0x000fe80000100800 */
[----:B------:R-:W-:Y:S04]  /*1010*/  STL [R1+0x30], RZ ;  /* 0x000030ff01007387 */ /* 0x000fe80000100800 */
[----:B------:R1:W-:Y:S02]  /*1020*/  STL [R1+0x28], R0 ;  /* 0x0000280001007387 */ /* 0x0003e40000100800 */
[----:B-1----:R-:W-:-:S05]  /*1030*/  MOV R0, c[0x0][0x53c] ;  /* 0x00014f0000007a02 */ /* 0x002fca0000000f00 */
[----:B------:R1:W-:Y:S02]  /*1040*/  STL [R1+0x34], R0 ;  /* 0x0000340001007387 */ /* 0x0003e40000100800 */
.L_x_1868:
        /* <DEDUP_REMOVED lines=8> */
.L_x_1854:
        /* <DEDUP_REMOVED lines=26> */
[----:B------:R-:W-:Y:S02]  /*1270*/  LOP3.LUT R3, R2, 0xfffffff8, RZ, 0xc0, !PT ;  /* 0xfffffff802037812 */ /* 0x000fe400078ec0ff */
[----:B------:R-:W-:Y:S02]  /*1280*/  LOP3.LUT R2, R4, 0x1c0, RZ, 0xc0, !PT ;  /* 0x000001c004027812 */ /* 0x000fe400078ec0ff */
[----:B------:R-:W-:Y:S01]  /*1290*/  LEA.HI R10, R5, R0, RZ, 0x3 ;  /* 0x00000000050a7211 */ /* 0x000fe200078f18ff */
[----:B------:R-:W-:Y:S01]  /*12a0*/  IMAD.IADD R6, R6, 0x1, -R3 ;  /* 0x0000000106067824 */ /* 0x000fe200078e0a03 */
[----:B------:R-:W-:Y:S02]  /*12b0*/  SHF.R.U32.HI R4, RZ, 0x3, R2 ;  /* 0x00000003ff047819 */ /* 0x000fe40000011602 */
[----:B------:R-:W-:Y:S02]  /*12c0*/  LOP3.LUT R3, R2, 0x38, R246, 0xf8, !PT ;  /* 0x0000003802037812 */ /* 0x000fe400078ef8f6 */
[----:B------:R-:W-:-:S02]  /*12d0*/  LOP3.LUT R2, R10, 0xfffffff8, RZ, 0xc0, !PT ;  /* 0xfffffff80a027812 */ /* 0x000fc400078ec0ff */
[----:B------:R-:W-:Y:S02]  /*12e0*/  LOP3.LUT R8, R3, R4, RZ, 0x3c, !PT ;  /* 0x0000000403087212 */ /* 0x000fe400078e3cff */
[----:B------:R-:W-:Y:S01]  /*12f0*/  SHF.R.S32.HI R3, RZ, 0x1f, R11 ;  /* 0x0000001fff037819 */ /* 0x000fe2000001140b */
[----:B------:R-:W-:Y:S01]  /*1300*/  IMAD.IADD R5, R0, 0x1, -R2 ;  /* 0x0000000100057824 */ /* 0x000fe200078e0a02 */
[----:B------:R-:W-:Y:S02]  /*1310*/  LOP3.LUT R2, R11, 0xffffffe0, RZ, 0xc0, !PT ;  /* 0xffffffe00b027812 */ /* 0x000fe400078ec0ff */
[----:B------:R-:W-:Y:S02]  /*1320*/  LOP3.LUT R0, R9, 0x1c0, RZ, 0xc0, !PT ;  /* 0x000001c009007812 */ /* 0x000fe400078ec0ff */
[----:B------:R-:W-:Y:S01]  /*1330*/  LEA.HI R9, R12, R19, RZ, 0x6 ;  /* 0x000000130c097211 */ /* 0x000fe200078f30ff */
[----:B------:R-:W-:Y:S01]  /*1340*/  IMAD.IADD R17, R19, 0x1, -R2 ;  /* 0x0000000113117824 */ /* 0x000fe200078e0a02 */
[----:B------:R-:W-:Y:S01]  /*1350*/  LOP3.LUT R4, R0, 0x8, R14, 0xf8, !PT ;  /* 0x0000000800047812 */ /* 0x000fe200078ef80e */
[----:B------:R-:W-:Y:S01]  /*1360*/  IMAD.MOV.U32 R14, RZ, RZ, 0x20 ;  /* 0x00000020ff0e7424 */ /* 0x000fe200078e00ff */
[----:B------:R-:W-:-:S02]  /*1370*/  SHF.R.U32.HI R2, RZ, 0x3, R0 ;  /* 0x00000003ff027819 */ /* 0x000fc40000011600 */
[----:B------:R-:W-:Y:S02]  /*1380*/  LEA.HI R0, R3, R208, RZ, 0x3 ;  /* 0x000000d003007211 */ /* 0x000fe400078f18ff */
[----:B------:R-:W-:Y:S02]  /*1390*/  SHF.R.S32.HI R3, RZ, 0x1f, R17 ;  /* 0x0000001fff037819 */ /* 0x000fe40000011411 */
[----:B------:R-:W-:Y:S01]  /*13a0*/  LOP3.LUT R12, R4, R2, RZ, 0x3c, !PT ;  /* 0x00000002040c7212 */ /* 0x000fe200078e3cff */
[----:B------:R-:W-:Y:S01]  /*13b0*/  IMAD.SHL.U32 R2, R9, 0x8, RZ ;  /* 0x0000000809027824 */ /* 0x000fe200078e00ff */
[----:B------:R-:W-:Y:S02]  /*13c0*/  LOP3.LUT R0, R0, 0xffffff8, RZ, 0xc0, !PT ;  /* 0x0ffffff800007812 */ /* 0x000fe400078ec0ff */
[----:B------:R-:W-:Y:S02]  /*13d0*/  LEA.HI R9, R3, R17, RZ, 0x2 ;  /* 0x0000001103097211 */ /* 0x000fe400078f10ff */
[----:B------:R-:W-:-:S02]  /*13e0*/  LOP3.LUT R3, R6, 0x1, RZ, 0xc0, !PT ;  /* 0x0000000106037812 */ /* 0x000fc400078ec0ff */
        /* <DEDUP_REMOVED lines=14> */
[----:B------:R-:W-:Y:S01]  /*14d0*/  STL [R1+0x60], R16 ;  /* 0x0000601001007387 */ /* 0x000fe20000100800 */
[----:B------:R-:W-:Y:S01]  /*14e0*/  SHF.R.U32.HI R2, RZ, 0x3, R0 ;  /* 0x00000003ff027819 */ /* 0x000fe20000011600 */
[----:B------:R-:W-:Y:S01]  /*14f0*/  IMAD.SHL.U32 R213, R213, 0x2, RZ ;  /* 0x00000002d5d57824 */ /* 0x000fe200078e00ff */
[----:B------:R-:W-:-:S02]  /*1500*/  LEA.HI R0, R3, R3, RZ, 0x1 ;  /* 0x0000000303007211 */ /* 0x000fc400078f08ff */
[----:B------:R-:W-:Y:S01]  /*1510*/  LOP3.LUT R8, R5, R2, RZ, 0x3c, !PT ;  /* 0x0000000205087212 */ /* 0x000fe200078e3cff */
[----:B------:R-:W-:Y:S01]  /*1520*/  IMAD.MOV.U32 R5, RZ, RZ, 0x10 ;  /* 0x00000010ff057424 */ /* 0x000fe200078e00ff */
[----:B------:R-:W-:Y:S02]  /*1530*/  LOP3.LUT R0, R0, 0x1ffffffe, RZ, 0xc0, !PT ;  /* 0x1ffffffe00007812 */ /* 0x000fe400078ec0ff */
[----:B------:R-:W-:Y:S01]  /*1540*/  LOP3.LUT R2, R4, 0x1c0, RZ, 0xc0, !PT ;  /* 0x000001c004027812 */ /* 0x000fe200078ec0ff */
[----:B------:R-:W-:Y:S01]  /*1550*/  IMAD R4, R208, 0x200, R3 ;  /* 0x00000200d0047824 */ /* 0x000fe200078e0203 */
[----:B------:R-:W-:Y:S01]  /*1560*/  SEL R5, R5, 0xfffffff0, !P4 ;  /* 0xfffffff005057807 */ /* 0x000fe20006000000 */
[----:B------:R-:W-:Y:S01]  /*1570*/  IMAD.IADD R11, R3, 0x1, -R0 ;  /* 0x00000001030b7824 */ /* 0x000fe200078e0a00 */
[----:B------:R-:W-:Y:S01]  /*1580*/  SEL R3, R14, 0xffffffe0, !P3 ;  /* 0xffffffe00e037807 */ /* 0x000fe20005800000 */
[----:B------:R-:W-:Y:S01]  /*1590*/  IMAD R0, R13, 0x200, R12 ;  /* 0x000002000d007824 */ /* 0x000fe200078e020c */
[----:B------:R-:W-:Y:S01]  /*15a0*/  R2P PR, R6, 0x6 ;  /* 0x0000000606007804 */ /* 0x000fe20000000000 */
[----:B------:R-:W-:Y:S01]  /*15b0*/  IMAD.SHL.U32 R6, R10, 0x40, RZ ;  /* 0x000000400a067824 */ /* 0x000fe200078e00ff */
[----:B------:R-:W-:Y:S01]  /*15c0*/  LEA.HI R2, R2, R2, RZ, 0x1d ;  /* 0x0000000202027211 */ /* 0x000fe200078fe8ff */
[----:B------:R-:W-:Y:S01]  /*15d0*/  IMAD.IADD R5, R5, 0x1, R3 ;  /* 0x0000000105057824 */ /* 0x000fe200078e0203 */
[----:B------:R-:W-:-:S02]  /*15e0*/  LOP3.LUT R3, R9, 0x7ffffffc, RZ, 0xc0, !PT ;  /* 0x7ffffffc09037812 */ /* 0x000fc400078ec0ff */
[----:B------:R-:W-:Y:S01]  /*15f0*/  LOP3.LUT P6, RZ, R7, 0x2, RZ, 0xc0, !PT ;  /* 0x0000000207ff7812 */ /* 0x000fe200078cc0ff */
[----:B------:R-:W-:Y:S01]  /*1600*/  IMAD.U32 R10, R4, 0x2, R2 ;  /* 0x00000002040a7824 */ /* 0x000fe200078e0002 */
[----:B------:R-:W-:Y:S01]  /*1610*/  LOP3.LUT R4, R8, 0x7ffffe00, R6, 0xf8, !PT ;  /* 0x7ffffe0008047812 */ /* 0x000fe200078ef806 */
[----:B------:R-:W-:Y:S01]  /*1620*/  IMAD.IADD R3, R17, 0x1, -R3 ;  /* 0x0000000111037824 */ /* 0x000fe200078e0a03 */
[----:B------:R-:W-:Y:S01]  /*1630*/  LEA R189, R0, 0x8100, 0x1 ;  /* 0x0000810000bd7811 */ /* 0x000fe200078e08ff */
[C---:B------:R-:W-:Y:S01]  /*1640*/  IMAD R6, R7.reuse, 0x20, R18 ;  /* 0x0000002007067824 */ /* 0x040fe200078e0212 */
        /* <DEDUP_REMOVED lines=53> */
.L_x_1985:
        /* <DEDUP_REMOVED lines=33> */
.L_x_1869:
[----:B------:R-:W-:-:S04]  /*1bb0*/  ISETP.NE.U32.AND P0, PT, RZ, c[0x0][0x368], PT ;  /* 0x0000da00ff007a0c */ /* 0x000fc80003f05070 */
[----:B------:R-:W-:-:S13]  /*1bc0*/  ISETP.NE.AND.EX P0, PT, RZ, c[0x0][0x36c], PT, P0 ;  /* 0x0000db00ff007a0c */ /* 0x000fda0003f05300 */
[----:B------:R-:W-:Y:S05]  /*1bd0*/  @!P0 BRA `(.L_x_1870) ;  /* 0x0000003000008947 */ /* 0x000fea0003800000 */
[----:B----4-:R-:W-:-:S05]  /*1be0*/  IMAD.WIDE R2, R15, R14, c[0x0][0x368] ;  /* 0x0000da000f027625 */ /* 0x010fca00078e020e */
[----:B-1----:R1:W5:Y:S01]  /*1bf0*/  LDG.E R0, [R2.64] ;  /* 0x0000000802007981 */ /* 0x002362000c1e1900 */
[----:B------:R-:W-:Y:S05]  /*1c00*/  BRA `(.L_x_1871) ;  /* 0x0000005000007947 */ /* 0x000fea0003800000 */
.L_x_1870:
[----:B-1--4-:R-:W-:Y:S01]  /*1c10*/  MOV R0, c[0x0][0x1d0] ;  /* 0x0000740000007a02 */ /* 0x012fe20000000f00 */
[----:B------:R-:W-:Y:S05]  /*1c20*/  @!P4 BRA `(.L_x_1871) ;  /* 0x000000300000c947 */ /* 0x000fea0003800000 */
[----:B------:R-:W2:Y:S04]  /*1c30*/  LDG.E R6, [R2.64] ;  /* 0x0000000802067981 */ /* 0x000ea8000c1e1900 */
[----:B------:R-:W2:Y:S02]  /*1c40*/  LDG.E R0, [R2.64+0x4] ;  /* 0x0000040802007981 */ /* 0x000ea4000c1e1900 */
[----:B--2---:R-:W-:Y:S02]  /*1c50*/  IADD3 R0, -R6, R0, RZ ;  /* 0x0000000006007210 */ /* 0x004fe40007ffe1ff */
.L_x_1871:
        /* <DEDUP_REMOVED lines=30> */
.L_x_1874:
[----:B------:R-:W-:-:S13]  /*1e40*/  ISETP.NE.AND P0, PT, R243, 0x1, PT ;  /* 0x00000001f300780c */ /* 0x000fda0003f05270 */
[----:B------:R-:W-:-:S05]  /*1e50*/  @P0 IMAD.HI.U32 R0, R2, c[0x0][0x330], RZ ;  /* 0x0000cc0002000a27 */ /* 0x000fca00078e00ff */
[----:B------:R-:W-:Y:S02]  /*1e60*/  @P0 SHF.R.U32.HI R2, RZ, c[0x0][0x334], R0 ;  /* 0x0000cd00ff020a19 */ /* 0x000fe40000011600 */
.L_x_1875:
[----:B------:R-:W-:Y:S05]  /*1e70*/  BSYNC B0 ;  /* 0x0000000000007941 */ /* 0x000fea0003800000 */
.L_x_1873:
[----:B------:R-:W-:-:S05]  /*1e80*/  IMAD R2, R2, R243, c[0x0][0x32c] ;  /* 0x0000cb0002027624 */ /* 0x000fca00078e02f3 */
[----:B------:R-:W-:-:S04]  /*1e90*/  IMNMX R3, R3, R2, PT ;  /* 0x0000000203037217 */ /* 0x000fc80003800200 */
.L_x_1872:
        /* <DEDUP_REMOVED lines=25> */
.L_x_1878:
[----:B------:R-:W-:-:S13]  /*2030*/  ISETP.NE.AND P0, PT, R243, 0x1, PT ;  /* 0x00000001f300780c */ /* 0x000fda0003f05270 */
[----:B------:R-:W-:-:S05]  /*2040*/  @P0 IMAD.HI.U32 R3, R0, c[0x0][0x330], RZ ;  /* 0x0000cc0000030a27 */ /* 0x000fca00078e00ff */
[----:B------:R-:W-:Y:S02]  /*2050*/  @P0 SHF.R.U32.HI R0, RZ, c[0x0][0x334], R3 ;  /* 0x0000cd00ff000a19 */ /* 0x000fe40000011603 */
.L_x_1879:
[----:B------:R-:W-:Y:S05]  /*2060*/  BSYNC B0 ;  /* 0x0000000000007941 */ /* 0x000fea0003800000 */
.L_x_1877:
[----:B------:R-:W-:-:S05]  /*2070*/  IMAD R0, R0, c[0x0][0x32c], RZ ;  /* 0x0000cb0000007a24 */ /* 0x000fca00078e02ff */
[----:B------:R-:W-:-:S05]  /*2080*/  IMNMX R2, R2, R0, !PT ;  /* 0x0000000002027217 */ /* 0x000fca0007800200 */
.L_x_1876:
        /* <DEDUP_REMOVED lines=47> */
.L_x_1881:
[----:B------:R-:W-:Y:S05]  /*2380*/  BSYNC B0 ;  /* 0x0000000000007941 */ /* 0x000fea0003800000 */
.L_x_1880:
        /* <DEDUP_REMOVED lines=40> */
[----:B------:R-:W-:-:S04]  /*2610*/  ISETP.NE.U32.AND P3, PT, RZ, c[0x0][0x340], PT ;  /* 0x0000d000ff007a0c */ /* 0x000fc80003f65070 */
[----:B------:R-:W-:Y:S02]  /*2620*/  ISETP.NE.AND.EX P3, PT, RZ, c[0x0][0x344], PT, P3 ;  /* 0x0000d100ff007a0c */ /* 0x000fe40003f65330 */
[----:B--23--:R-:W-:-:S04]  /*2630*/  SHF.R.S32.HI R16, RZ, 0x1f, R3 ;  /* 0x0000001fff107819 */ /* 0x00cfc80000011403 */
[----:B------:R-:W-:-:S07]  /*2640*/  LEA.HI R16, R16, R3, RZ, 0x3 ;  /* 0x0000000310107211 */ /* 0x000fce00078f18ff */
[----:B------:R-:W-:Y:S01]  /*2650*/  @P3 IMAD.WIDE R2, R15, R14, c[0x0][0x340] ;  /* 0x0000d0000f023625 */ /* 0x000fe200078e020e */
[----:B------:R-:W-:-:S04]  /*2660*/  SHF.R.S32.HI R16, RZ, 0x3, R16 ;  /* 0x00000003ff107819 */ /* 0x000fc80000011410 */
[----:B------:R2:W3:Y:S01]  /*2670*/  @P3 LDG.E R9, [R2.64] ;  /* 0x0000000802093981 */ /* 0x0004e2000c1e1900 */
[----:B------:R-:W-:Y:S01]  /*2680*/  SHF.R.S32.HI R247, RZ, 0x1f, R246 ;  /* 0x0000001ffff77819 */ /* 0x000fe200000114f6 */
[----:B------:R-:W-:Y:S01]  /*2690*/  WARPSYNC 0xffffffff ;  /* 0xffffffff00007948 */ /* 0x000fe20003800000 */
[----:B------:R-:W-:Y:S02]  /*26a0*/  IADD3 R0, P0, R16, R13, RZ ;  /* 0x0000000d10007210 */ /* 0x000fe40007f1e0ff */
[----:B------:R-:W-:Y:S02]  /*26b0*/  SHF.R.S32.HI R8, RZ, 0x1f, R15 ;  /* 0x0000001fff087819 */ /* 0x000fe4000001140f */
[----:B------:R-:W-:Y:S01]  /*26c0*/  SHF.R.S32.HI R10, RZ, 0x1f, R12 ;  /* 0x0000001fff0a7819 */ /* 0x000fe2000001140c */
[----:B------:R-:W-:Y:S01]  /*26d0*/  IMAD.WIDE.U32 R4, R0, c[0x0][0x208], R246 ;  /* 0x0000820000047a25 */ /* 0x000fe200078e00f6 */
[----:B------:R-:W-:Y:S02]  /*26e0*/  IADD3 R14, R246, 0x40, RZ ;  /* 0x00000040f60e7810 */ /* 0x000fe40007ffe0ff */
[----:B------:R-:W-:-:S02]  /*26f0*/  IADD3 R150, R212, -0x1, RZ ;  /* 0xffffffffd4967810 */ /* 0x000fc40007ffe0ff */
[----:B--2---:R-:W-:-:S04]  /*2700*/  SHF.R.S32.HI R2, RZ, 0x1f, R13 ;  /* 0x0000001fff027819 */ /* 0x004fc8000001140d */
[----:B------:R-:W-:-:S05]  /*2710*/  LEA.HI.X.SX32 R2, R16, R2, 0x1, P0 ;  /* 0x0000000210027211 */ /* 0x000fca00000f0eff */
[C---:B------:R-:W-:Y:S02]  /*2720*/  IMAD R6, R2.reuse, c[0x0][0x1e0], RZ ;  /* 0x0000780002067a24 */ /* 0x040fe400078e02ff */
[----:B------:R-:W-:Y:S02]  /*2730*/  IMAD R7, R2, c[0x0][0x208], RZ ;  /* 0x0000820002077a24 */ /* 0x000fe400078e02ff */
[----:B------:R-:W-:-:S04]  /*2740*/  IMAD.WIDE.U32 R2, R0, c[0x0][0x1e0], R246 ;  /* 0x0000780000027a25 */ /* 0x000fc800078e00f6 */
[C---:B------:R-:W-:Y:S02]  /*2750*/  IMAD R6, R0.reuse, c[0x0][0x1e4], R6 ;  /* 0x0000790000067a24 */ /* 0x040fe400078e0206 */
[----:B------:R-:W-:-:S03]  /*2760*/  IMAD R0, R0, c[0x0][0x20c], R7 ;  /* 0x0000830000007a24 */ /* 0x000fc600078e0207 */
[----:B------:R-:W-:Y:S01]  /*2770*/  IADD3 R7, R3, R6, RZ ;  /* 0x0000000603077210 */ /* 0x000fe20007ffe0ff */
[----:B------:R-:W-:Y:S01]  /*2780*/  IMAD.MOV.U32 R6, RZ, RZ, R2 ;  /* 0x000000ffff067224 */ /* 0x000fe200078e0002 */
[----:B------:R-:W-:-:S03]  /*2790*/  IADD3 R5, R5, R0, RZ ;  /* 0x0000000005057210 */ /* 0x000fc60007ffe0ff */
[----:B------:R-:W-:-:S04]  /*27a0*/  IMAD.WIDE.U32 R6, R17, c[0x0][0x1e8], R6 ;  /* 0x00007a0011067a25 */ /* 0x000fc800078e0006 */
[----:B------:R-:W-:-:S04]  /*27b0*/  IMAD.WIDE.U32 R4, R17, c[0x0][0x210], R4 ;  /* 0x0000840011047a25 */ /* 0x000fc800078e0004 */
[C---:B------:R-:W-:Y:S02]  /*27c0*/  IMAD R7, R17.reuse, c[0x0][0x1ec], R7 ;  /* 0x00007b0011077a24 */ /* 0x040fe400078e0207 */
[----:B------:R-:W-:Y:S01]  /*27d0*/  IMAD R5, R17, c[0x0][0x214], R5 ;  /* 0x0000850011057a24 */ /* 0x000fe200078e0205 */
[----:B---3--:R-:W-:Y:S02]  /*27e0*/  @P3 SHF.R.S32.HI R3, RZ, 0x1f, R9 ;  /* 0x0000001fff033819 */ /* 0x008fe40000011409 */
[----:B------:R-:W-:Y:S02]  /*27f0*/  @!P3 MOV R3, R8 ;  /* 0x000000080003b202 */ /* 0x000fe40000000f00 */
[----:B------:R-:W-:Y:S01]  /*2800*/  @P3 MOV R2, R9 ;  /* 0x0000000900023202 */ /* 0x000fe20000000f00 */
[----:B------:R-:W-:Y:S01]  /*2810*/  @!P3 IMAD.MOV.U32 R2, RZ, RZ, R15 ;  /* 0x000000ffff02b224 */ /* 0x000fe200078e000f */
[----:B------:R-:W-:Y:S01]  /*2820*/  SEL R0, R3, RZ, !P4 ;  /* 0x000000ff03007207 */ /* 0x000fe20006000000 */
[----:B------:R-:W-:Y:S01]  /*2830*/  IMAD R9, R10, c[0x0][0x178], RZ ;  /* 0x00005e000a097a24 */ /* 0x000fe200078e02ff */
[----:B------:R-:W-:-:S02]  /*2840*/  SEL R8, R8, RZ, !P5 ;  /* 0x000000ff08087207 */ /* 0x000fc40006800000 */
[----:B------:R-:W-:Y:S01]  /*2850*/  SEL R2, R2, RZ, !P4 ;  /* 0x000000ff02027207 */ /* 0x000fe20006000000 */
[C---:B------:R-:W-:Y:S02]  /*2860*/  IMAD R3, R0.reuse, c[0x0][0x1f0], RZ ;  /* 0x00007c0000037a24 */ /* 0x040fe400078e02ff */
        /* <DEDUP_REMOVED lines=9> */
[----:B------:R-:W-:-:S04]  /*2900*/  IMAD.WIDE.U32 R2, R12, c[0x0][0x178], RZ ;  /* 0x00005e000c027a25 */ /* 0x000fc800078e00ff */
[----:B------:R-:W-:Y:S02]  /*2910*/  IMAD.IADD R0, R3, 0x1, R0 ;  /* 0x0000000103007824 */ /* 0x000fe400078e0200 */
[----:B------:R-:W-:Y:S02]  /*2920*/  IMAD.IADD R228, R225, 0x1, R4 ;  /* 0x00000001e1e47824 */ /* 0x000fe400078e0204 */
[----:B------:R-:W2:Y:S01]  /*2930*/  LDL R11, [R1+0x58] ;  /* 0x00005800010b7983 */ /* 0x000ea20000100800 */
[----:B------:R-:W-:Y:S01]  /*2940*/  IMAD.MOV.U32 R3, RZ, RZ, R0 ;  /* 0x000000ffff037224 */ /* 0x000fe200078e0000 */
[----:B------:R-:W-:Y:S01]  /*2950*/  ISETP.GE.AND P6, PT, R246, c[0x0][0x198], PT ;  /* 0x00006600f6007a0c */ /* 0x000fe20003fc6270 */
[----:B------:R-:W-:Y:S01]  /*2960*/  IMAD R6, R8, c[0x0][0x1c0], RZ ;  /* 0x0000700008067a24 */ /* 0x000fe200078e02ff */
[----:B------:R-:W-:Y:S01]  /*2970*/  ISETP.GE.AND P3, PT, R14, c[0x0][0x198], PT ;  /* 0x000066000e007a0c */ /* 0x000fe20003f66270 */
[C---:B------:R-:W-:Y:S01]  /*2980*/  IMAD.WIDE.U32 R2, R17.reuse, c[0x0][0x1b8], R2 ;  /* 0x00006e0011027a25 */ /* 0x040fe200078e0002 */
[----:B------:R-:W-:Y:S01]  /*2990*/  ULDC.64 UR4, c[0x0][0x208] ;  /* 0x0000820000047ab9 */ /* 0x000fe20000000a00 */
[----:B------:R-:W-:Y:S01]  /*29a0*/  BSSY B0, `(.L_x_1883) ;  /* 0x000014e000007945 */ /* 0x000fe20003800000 */
[----:B------:R-:W-:Y:S01]  /*29b0*/  USHF.L.U32 UR7, UR4, 0x6, URZ ;  /* 0x0000000604077899 */ /* 0x000fe2000800063f */
[----:B------:R-:W-:Y:S01]  /*29c0*/  IMAD R3, R17, c[0x0][0x1bc], R3 ;  /* 0x00006f0011037a24 */ /* 0x000fe200078e0203 */
[----:B------:R-:W-:Y:S01]  /*29d0*/  UMOV UR6, 0x6 ;  /* 0x0000000600067882 */ /* 0x000fe20000000000 */
[C---:B------:R-:W-:Y:S01]  /*29e0*/  IMAD R8, R5.reuse, c[0x0][0x1c4], R6 ;  /* 0x0000710005087a24 */ /* 0x040fe200078e0206 */
[----:B------:R-:W-:Y:S01]  /*29f0*/  USHF.L.U64.HI UR5, UR4, UR6, UR5 ;  /* 0x0000000604057299 */ /* 0x000fe20008010205 */
[----:B------:R-:W-:-:S04]  /*2a00*/  IMAD.WIDE.U32 R2, R5, c[0x0][0x1c0], R2 ;  /* 0x0000700005027a25 */ /* 0x000fc800078e0002 */
[----:B------:R-:W-:Y:S02]  /*2a10*/  IMAD.IADD R3, R3, 0x1, R8 ;  /* 0x0000000103037824 */ /* 0x000fe400078e0208 */
[----:B------:R-:W-:Y:S02]  /*2a20*/  IMAD R13, R157, c[0x0][0x2c4], RZ ;  /* 0x0000b1009d0d7a24 */ /* 0x000fe400078e02ff */
[----:B------:R-:W-:Y:S02]  /*2a30*/  IMAD.MOV.U32 R148, RZ, RZ, R226 ;  /* 0x000000ffff947224 */ /* 0x000fe400078e00e2 */
[----:B------:R-:W-:Y:S01]  /*2a40*/  IMAD.MOV.U32 R149, RZ, RZ, R229 ;  /* 0x000000ffff957224 */ /* 0x000fe200078e00e5 */
[----:B------:R-:W-:Y:S01]  /*2a50*/  BAR.SYNC.DEFER_BLOCKING 0x0 ;  /* 0x0000000000007b1d */ /* 0x000fe20000010000 */
[----:B--2---:R-:W-:-:S04]  /*2a60*/  IMAD.IADD R4, R11, 0x1, R244 ;  /* 0x000000010b047824 */ /* 0x004fc800078e02f4 */
[----:B------:R-:W-:-:S04]  /*2a70*/  @P2 IMAD.HI.U32 R7, R4, c[0x0][0x2c8], RZ ;  /* 0x0000b20004072a27 */ /* 0x000fc800078e00ff */
[----:B------:R-:W-:Y:S01]  /*2a80*/  IMAD.MOV.U32 R0, RZ, RZ, R4 ;  /* 0x000000ffff007224 */ /* 0x000fe200078e0004 */
[----:B------:R-:W-:-:S04]  /*2a90*/  @P2 SHF.R.U32.HI R0, RZ, c[0x0][0x2cc], R7 ;  /* 0x0000b300ff002a19 */ /* 0x000fc80000011607 */
[--C-:B------:R-:W-:Y:S01]  /*2aa0*/  SHF.R.S32.HI R7, RZ, 0x1f, R0.reuse ;  /* 0x0000001fff077819 */ /* 0x100fe20000011400 */
[----:B------:R-:W-:Y:S02]  /*2ab0*/  IMAD.MOV R6, RZ, RZ, -R0 ;  /* 0x000000ffff067224 */ /* 0x000fe400078e0a00 */
[----:B------:R-:W-:-:S04]  /*2ac0*/  IMAD.WIDE.U32 R2, R0, c[0x0][0x1b0], R2 ;  /* 0x00006c0000027a25 */ /* 0x000fc800078e0002 */
[----:B------:R-:W-:Y:S02]  /*2ad0*/  IMAD R4, R6, c[0x0][0x2c4], R4 ;  /* 0x0000b10006047a24 */ /* 0x000fe400078e0204 */
[----:B------:R-:W-:-:S04]  /*2ae0*/  IMAD R5, R7, c[0x0][0x1b0], RZ ;  /* 0x00006c0007057a24 */ /* 0x000fc800078e02ff */
[----:B------:R-:W-:Y:S01]  /*2af0*/  IMAD R6, R0, c[0x0][0x1b4], R5 ;  /* 0x00006d0000067a24 */ /* 0x000fe200078e0205 */
[----:B------:R-:W-:-:S03]  /*2b00*/  SHF.R.S32.HI R5, RZ, 0x1f, R4 ;  /* 0x0000001fff057819 */ /* 0x000fc60000011404 */
[----:B------:R-:W-:Y:S02]  /*2b10*/  IMAD.IADD R3, R3, 0x1, R6 ;  /* 0x0000000103037824 */ /* 0x000fe400078e0206 */
[----:B------:R-:W-:-:S04]  /*2b20*/  IMAD R0, R5, c[0x0][0x1a8], RZ ;  /* 0x00006a0005007a24 */ /* 0x000fc800078e02ff */
[C---:B------:R-:W-:Y:S02]  /*2b30*/  IMAD R0, R4.reuse, c[0x0][0x1ac], R0 ;  /* 0x00006b0004007a24 */ /* 0x040fe400078e0200 */
[----:B------:R-:W-:-:S04]  /*2b40*/  IMAD.WIDE.U32 R4, R4, c[0x0][0x1a8], R2 ;  /* 0x00006a0004047a25 */ /* 0x000fc800078e0002 */
[----:B------:R-:W-:Y:S01]  /*2b50*/  IMAD.IADD R0, R5, 0x1, R0 ;  /* 0x0000000105007824 */ /* 0x000fe200078e0200 */
[----:B------:R-:W-:Y:S01]  /*2b60*/  LEA R2, P0, R4, c[0x0][0x160], 0x1 ;  /* 0x0000580004027a11 */ /* 0x000fe200078008ff */
[----:B------:R-:W-:-:S03]  /*2b70*/  IMAD.IADD R3, R16, 0x1, R244 ;  /* 0x0000000110037824 */ /* 0x000fc600078e02f4 */
[----:B------:R-:W-:Y:S01]  /*2b80*/  LEA.HI.X R0, R4, c[0x0][0x164], R0, 0x1, P0 ;  /* 0x0000590004007a11 */ /* 0x000fe200000f0c00 */
[----:B------:R-:W-:Y:S01]  /*2b90*/  SHFL.IDX PT, R8, R2, 0x1, 0x181f ;  /* 0x00381f0002087f89 */ /* 0x000fe200000e0000 */
[CC--:B------:R-:W-:Y:S02]  /*2ba0*/  ISETP.GE.AND P5, PT, R3.reuse, R13.reuse, PT ;  /* 0x0000000d0300720c */ /* 0x0c0fe40003fa6270 */
[----:B------:R-:W-:Y:S01]  /*2bb0*/  IADD3 R7, R3, 0x20, RZ ;  /* 0x0000002003077810 */ /* 0x000fe20007ffe0ff */
[----:B------:R-:W2:Y:S03]  /*2bc0*/  SHFL.IDX PT, R4, R2, RZ, 0x181f ;  /* 0x00181fff02047589 */ /* 0x000ea600000e0000 */
[----:B------:R-:W-:Y:S01]  /*2bd0*/  ISETP.GE.AND P0, PT, R7, R13, PT ;  /* 0x0000000d0700720c */ /* 0x000fe20003f06270 */
        /* <DEDUP_REMOVED lines=31> */
[----:B------:R-:W-:-:S03]  /*2dd0*/  IADD3 R9, R0, R158, -R16 ;  /* 0x0000009e00097210 */ /* 0x000fc60007ffe810 */
[----:B------:R2:W-:Y:S01]  /*2de0*/  @!P5 LDGSTS.E.BYPASS.LTC128B.128 [R213+0x6100], [R4.64], !P3 ;  /* 0x0610000004d5dfae */ /* 0x0005e2000d901d48 */
[----:B-----5:R-:W-:Y:S02]  /*2df0*/  IMAD.MOV.U32 R7, RZ, RZ, 0x20 ;  /* 0x00000020ff077424 */ /* 0x020fe400078e00ff */
[----:B-1----:R-:W-:Y:S01]  /*2e00*/  IMAD R3, R11, c[0x0][0x1e0], RZ ;  /* 0x000078000b037a24 */ /* 0x002fe200078e02ff */
[----:B------:R-:W-:-:S03]  /*2e10*/  @!P0 LEA R2, P4, R246, R10, 0x1 ;  /* 0x0000000af6028211 */ /* 0x000fc600078808ff */
[----:B------:R-:W-:Y:S01]  /*2e20*/  IMAD R6, R150, c[0x0][0x1e4], R3 ;  /* 0x0000790096067a24 */ /* 0x000fe200078e0203 */
[----:B---3--:R-:W-:Y:S02]  /*2e30*/  @!P0 LEA.HI.X R3, R246, R8, R247, 0x1, P4 ;  /* 0x00000008f6038211 */ /* 0x008fe400020f0cf7 */
[----:B------:R-:W-:Y:S01]  /*2e40*/  ISETP.GE.AND P4, PT, R9, 0x1, PT ;  /* 0x000000010900780c */ /* 0x000fe20003f86270 */
[----:B------:R-:W-:Y:S02]  /*2e50*/  IMAD.IADD R6, R13, 0x1, R6 ;  /* 0x000000010d067824 */ /* 0x000fe400078e0206 */
[----:B------:R1:W-:Y:S01]  /*2e60*/  @!P0 LDGSTS.E.BYPASS.LTC128B.128 [R213+0x3100], [R2.64], !P6 ;  /* 0x0310000002d58fae */ /* 0x0003e2000f101d48 */
[----:B------:R-:W-:Y:S01]  /*2e70*/  ISETP.GE.AND P6, PT, R9, 0x21, PT ;  /* 0x000000210900780c */ /* 0x000fe20003fc6270 */
[----:B------:R-:W-:Y:S01]  /*2e80*/  IMAD R6, R6, 0x60, RZ ;  /* 0x0000006006067824 */ /* 0x000fe200078e02ff */
[----:B--2---:R-:W-:Y:S01]  /*2e90*/  @!P0 LEA R4, P5, R14, R10, 0x1 ;  /* 0x0000000a0e048211 */ /* 0x004fe200078a08ff */
[----:B------:R-:W-:-:S03]  /*2ea0*/  IMAD.MOV.U32 R10, RZ, RZ, 0x40 ;  /* 0x00000040ff0a7424 */ /* 0x000fc600078e00ff */
        /* <DEDUP_REMOVED lines=27> */
[----:B------:R-:W-:-:S03]  /*3060*/  ISETP.LT.OR P4, PT, R9, 0x1, P3 ;  /* 0x000000010900780c */ /* 0x000fc60001f81670 */
[----:B------:R1:W-:Y:S01]  /*3070*/  @P6 LDGSTS.E.BYPASS.LTC128B.128 [R213+0xc100], [R6.64+0x80], !P3 ;  /* 0x0c10008006d56fae */ /* 0x0003e2000d901d48 */
[----:B------:R-:W-:-:S03]  /*3080*/  ISETP.GE.AND P6, PT, R246, c[0x0][0x1d4], PT ;  /* 0x00007500f6007a0c */ /* 0x000fc60003fc6270 */
[----:B------:R2:W-:Y:S04]  /*3090*/  @P5 LDGSTS.E.BYPASS.LTC128B.128 [R213+0xa100], [R2.64], !P0 ;  /* 0x0a10000002d55fae */ /* 0x0005e8000c101d48 */
[----:B------:R2:W-:Y:S01]  /*30a0*/  @P5 LDGSTS.E.BYPASS.LTC128B.128 [R213+0xd100], [R2.64+0x80], !P3 ;  /* 0x0d10008002d55fae */ /* 0x0005e2000d901d48 */
[----:B------:R-:W-:-:S03]  /*30b0*/  ISETP.LT.OR P5, PT, R9, 0x1, P6 ;  /* 0x000000010900780c */ /* 0x000fc600037a1670 */
[----:B------:R-:W0:Y:S01]  /*30c0*/  LDGDEPBAR ;  /* 0x00000000000079af */ /* 0x000e220000000000 */
[----:B--2---:R-:W-:Y:S01]  /*30d0*/  IMAD R2, R11, c[0x0][0x208], RZ ;  /* 0x000082000b027a24 */ /* 0x004fe200078e02ff */
[----:B------:R-:W-:-:S04]  /*30e0*/  DEPBAR.LE SB0, 0x1 ;  /* 0x000080400000791a */ /* 0x000fc80000000000 */
[----:B------:R-:W-:Y:S01]  /*30f0*/  BAR.SYNC.DEFER_BLOCKING 0x0 ;  /* 0x0000000000007b1d */ /* 0x000fe20000010000 */
[----:B------:R-:W-:Y:S02]  /*3100*/  IMAD R2, R150, c[0x0][0x20c], R2 ;  /* 0x0000830096027a24 */ /* 0x000fe400078e0202 */
[----:B------:R-:W-:-:S03]  /*3110*/  IMAD.MOV.U32 R3, RZ, RZ, R228 ;  /* 0x000000ffff037224 */ /* 0x000fc600078e00e4 */
        /* <DEDUP_REMOVED lines=12> */
[----:B-1----:R-:W1:Y:S04]  /*31e0*/  LDSM.16.M88.4 R4, [R189+0x800] ;  /* 0x00080000bd04783b */ /* 0x002e680000000200 */
[----:B------:R-:W3:Y:S04]  /*31f0*/  LDSM.16.M88.4 R28, [R189+0x1000] ;  /* 0x00100000bd1c783b */ /* 0x000ee80000000200 */
[----:B------:R-:W-:Y:S04]  /*3200*/  LDSM.16.M88.4 R44, [R205] ;  /* 0x00000000cd2c783b */ /* 0x000fe80000000200 */
[----:B------:R-:W4:Y:S04]  /*3210*/  LDSM.16.M88.4 R36, [R195] ;  /* 0x00000000c324783b */ /* 0x000f280000000200 */
[----:B------:R-:W5:Y:S04]  /*3220*/  LDSM.16.M88.4 R32, [R206] ;  /* 0x00000000ce20783b */ /* 0x000f680000000200 */
[----:B------:R-:W3:Y:S01]  /*3230*/  LDSM.16.M88.4 R40, [R189+0x1800] ;  /* 0x00180000bd28783b */ /* 0x000ee20000000200 */
[C---:B--2---:R-:W-:Y:S08]  /*3240*/  HMMA.16816.F32.BF16 R24, R120.reuse, R12, RZ ;  /* 0x0000000c7818723c */ /* 0x044ff000000418ff */
[C---:B------:R-:W-:Y:S08]  /*3250*/  HMMA.16816.F32.BF16 R20, R120.reuse, R14, RZ ;  /* 0x0000000e7814723c */ /* 0x040ff000000418ff */
[C---:B-1----:R-:W-:Y:S08]  /*3260*/  HMMA.16816.F32.BF16 R16, R120.reuse, R4, RZ ;  /* 0x000000047810723c */ /* 0x042ff000000418ff */
[C---:B------:R-:W-:Y:S08]  /*3270*/  HMMA.16816.F32.BF16 R12, R120.reuse, R6, RZ ;  /* 0x00000006780c723c */ /* 0x040ff000000418ff */
[----:B---3--:R-:W-:Y:S08]  /*3280*/  HMMA.16816.F32.BF16 R4, R120, R28, RZ ;  /* 0x0000001c7804723c */ /* 0x008ff000000418ff */
[C---:B----4-:R-:W-:Y:S08]  /*3290*/  HMMA.16816.F32.BF16 R56, R124.reuse, R36, R24 ;  /* 0x000000247c38723c */ /* 0x050ff00000041818 */
[C---:B------:R-:W-:Y:S01]  /*32a0*/  HMMA.16816.F32.BF16 R52, R124.reuse, R38, R20 ;  /* 0x000000267c34723c */ /* 0x040fe20000041814 */
[----:B------:R-:W1:Y:S04]  /*32b0*/  LDSM.16.M88.4 R36, [R189+0x2000] ;  /* 0x00200000bd24783b */ /* 0x000e680000000200 */
[----:B------:R-:W-:Y:S03]  /*32c0*/  LDSM.16.M88.4 R20, [R203] ;  /* 0x00000000cb14783b */ /* 0x000fe60000000200 */
[C---:B------:R-:W-:Y:S07]  /*32d0*/  HMMA.16816.F32.BF16 R68, R124.reuse, R44, R4 ;  /* 0x0000002c7c44723c */ /* 0x040fee0000041804 */
[----:B------:R-:W-:Y:S01]  /*32e0*/  IMAD.WIDE.U32 R4, R150, c[0x0][0x208], RZ ;  /* 0x0000820096047a25 */ /* 0x000fe200078e00ff */
[----:B-----5:R-:W-:Y:S03]  /*32f0*/  HMMA.16816.F32.BF16 R60, R124, R32, R16 ;  /* 0x000000207c3c723c */ /* 0x020fe60000041810 */
[----:B------:R-:W-:-:S02]  /*3300*/  IMAD.IADD R5, R5, 0x1, R2 ;  /* 0x0000000105057824 */ /* 0x000fc400078e0202 */
[----:B------:R-:W-:Y:S02]  /*3310*/  IMAD.MOV.U32 R2, RZ, RZ, R224 ;  /* 0x000000ffff027224 */ /* 0x000fe400078e00e0 */
[----:B------:R-:W-:Y:S01]  /*3320*/  IMAD R5, R5, 0x60, RZ ;  /* 0x0000006005057824 */ /* 0x000fe200078e02ff */
[----:B------:R-:W-:Y:S01]  /*3330*/  HMMA.16816.F32.BF16 R64, R124, R34, R12 ;  /* 0x000000227c40723c */ /* 0x000fe2000004180c */
[----:B------:R-:W2:Y:S01]  /*3340*/  LDSM.16.M88.4 R32, [R204] ;  /* 0x00000000cc20783b */ /* 0x000ea20000000200 */
[----:B------:R-:W-:-:S04]  /*3350*/  IMAD.WIDE.U32 R2, R4, 0x60, R2 ;  /* 0x0000006004027825 */ /* 0x000fc800078e0002 */
[----:B------:R-:W-:Y:S01]  /*3360*/  IMAD.IADD R3, R3, 0x1, R5 ;  /* 0x0000000103037824 */ /* 0x000fe200078e0205 */
[C---:B------:R-:W-:Y:S01]  /*3370*/  LEA R4, P0, R2.reuse, c[0x0][0x1f8], 0x1 ;  /* 0x00007e0002047a11 */ /* 0x040fe200078008ff */
[----:B------:R-:W-:Y:S01]  /*3380*/  HMMA.16816.F32.BF16 R16, R120, R30, RZ ;  /* 0x0000001e7810723c */ /* 0x000fe200000418ff */
[----:B------:R-:W3:Y:S02]  /*3390*/  LDSM.16.M88.4 R28, [R189+0x2800] ;  /* 0x00280000bd1c783b */ /* 0x000ee40000000200 */
[----:B------:R-:W-:Y:S02]  /*33a0*/  LEA.HI.X R5, R2, c[0x0][0x1fc], R3, 0x1, P0 ;  /* 0x00007f0002057a11 */ /* 0x000fe400000f0c03 */
[----:B------:R-:W-:-:S03]  /*33b0*/  IADD3 R2, P0, R4, UR7, RZ ;  /* 0x0000000704027c10 */ /* 0x000fc6000ff1e0ff */
[----:B------:R-:W-:Y:S01]  /*33c0*/  HMMA.16816.F32.BF16 R12, R120, R40, RZ ;  /* 0x00000028780c723c */ /* 0x000fe200000418ff */
[----:B------:R-:W-:Y:S02]  /*33d0*/  IADD3.X R3, R5, UR5, RZ, P0, !PT ;  /* 0x0000000505037c10 */ /* 0x000fe400087fe4ff */
[----:B------:R-:W-:-:S04]  /*33e0*/  IADD3 R6, P0, R2, UR7, RZ ;  /* 0x0000000702067c10 */ /* 0x000fc8000ff1e0ff */
[----:B------:R-:W-:Y:S01]  /*33f0*/  IADD3.X R7, R3, UR5, RZ, P0, !PT ;  /* 0x0000000503077c10 */ /* 0x000fe200087fe4ff */
[----:B------:R-:W-:Y:S01]  /*3400*/  HMMA.16816.F32.BF16 R24, R120, R42, RZ ;  /* 0x0000002a7818723c */ /* 0x000fe200000418ff */
[----:B------:R-:W4:Y:S01]  /*3410*/  LDSM.16.M88.4 R40, [R202] ;  /* 0x00000000ca28783b */ /* 0x000f220000000200 */
[C---:B------:R-:W-:Y:S02]  /*3420*/  ISETP.LT.OR P0, PT, R9.reuse, 0x21, P6 ;  /* 0x000000210900780c */ /* 0x040fe40003701670 */
[C---:B------:R-:W-:Y:S01]  /*3430*/  ISETP.LT.OR P6, PT, R9.reuse, 0x41, P6 ;  /* 0x000000410900780c */ /* 0x040fe200037c1670 */
[----:B------:R-:W-:Y:S01]  /*3440*/  @!PT LDS RZ, [RZ] ;  /* 0x00000000fffff984 */ /* 0x000fe20000000800 */
[----:B------:R-:W-:Y:S01]  /*3450*/  @!PT LDS RZ, [RZ] ;  /* 0x00000000fffff984 */ /* 0x000fe20000000800 */
[----:B------:R-:W-:Y:S01]  /*3460*/  @!PT LDS RZ, [RZ] ;  /* 0x00000000fffff984 */ /* 0x000fe20000000800 */
[----:B------:R5:W-:Y:S01]  /*3470*/  LDGSTS.E.BYPASS.LTC128B.128 [R213+0x100], [R4.64], !P5 ;  /* 0x0010000004d57fae */ /* 0x000be2000e901d48 */
[C---:B------:R-:W-:Y:S02]  /*3480*/  ISETP.LT.OR P5, PT, R9.reuse, 0x21, P3 ;  /* 0x000000210900780c */ /* 0x040fe40001fa1670 */
[----:B------:R-:W-:Y:S01]  /*3490*/  HMMA.16816.F32.BF16 R76, R124, R46, R16 ;  /* 0x0000002e7c4c723c */ /* 0x000fe20000041810 */
[----:B------:R5:W-:Y:S01]  /*34a0*/  LDGSTS.E.BYPASS.LTC128B.128 [R213+0x3100], [R4.64+0x80], !P4 ;  /* 0x0310008004d57fae */ /* 0x000be2000e101d48 */
[----:B------:R-:W-:-:S05]  /*34b0*/  ISETP.LT.OR P4, PT, R9, 0x41, P3 ;  /* 0x000000410900780c */ /* 0x000fca0001f81670 */
[----:B------:R4:W-:Y:S01]  /*34c0*/  LDGSTS.E.BYPASS.LTC128B.128 [R213+0x1100], [R2.64], !P0 ;  /* 0x0110000002d57fae */ /* 0x0009e2000c101d48 */
[----:B-1----:R-:W-:Y:S01]  /*34d0*/  HMMA.16816.F32.BF16 R16, R120, R36, RZ ;  /* 0x000000247810723c */ /* 0x002fe200000418ff */
[----:B------:R-:W-:Y:S02]  /*34e0*/  ISETP.GT.AND P0, PT, R150, R223, PT ;  /* 0x000000df9600720c */ /* 0x000fe40003f04270 */
[----:B------:R1:W-:Y:S04]  /*34f0*/  LDGSTS.E.BYPASS.LTC128B.128 [R213+0x4100], [R2.64+0x80], !P5 ;  /* 0x0410008002d57fae */ /* 0x0003e8000e901d48 */
[----:B------:R5:W-:Y:S01]  /*3500*/  LDGSTS.E.BYPASS.LTC128B.128 [R213+0x2100], [R6.64], !P6 ;  /* 0x0210000006d57fae */ /* 0x000be2000f101d48 */
[----:B--2---:R-:W-:Y:S03]  /*3510*/  HMMA.16816.F32.BF16 R80, R124, R32, R12 ;  /* 0x000000207c50723c */ /* 0x004fe6000004180c */
[----:B------:R5:W-:Y:S04]  /*3520*/  LDGSTS.E.BYPASS.LTC128B.128 [R213+0x5100], [R6.64+0x80], !P4 ;  /* 0x0510008006d57fae */ /* 0x000be8000e101d48 */
[----:B------:R-:W2:Y:S01]  /*3530*/  LDSM.16.M88.4 R48, [R193] ;  /* 0x00000000c130783b */ /* 0x000ea20000000200 */
[C---:B------:R-:W-:Y:S03]  /*3540*/  HMMA.16816.F32.BF16 R12, R120.reuse, R38, RZ ;  /* 0x00000026780c723c */ /* 0x040fe600000418ff */
[----:B------:R-:W1:Y:S04]  /*3550*/  LDSM.16.M88.4 R44, [R193+0x800] ;  /* 0x00080000c12c783b */ /* 0x000e680000000200 */
[----:B------:R-:W-:Y:S01]  /*3560*/  LDSM.16.M88.4 R100, [R190+0x1800] ;  /* 0x00180000be64783b */ /* 0x000fe20000000200 */
[----:B---3--:R-:W-:Y:S03]  /*3570*/  HMMA.16816.F32.BF16 R8, R120, R28, RZ ;  /* 0x0000001c7808723c */ /* 0x008fe600000418ff */
[----:B------:R-:W-:Y:S04]  /*3580*/  LDSM.16.M88.4 R92, [R190+0x1000] ;  /* 0x00100000be5c783b */ /* 0x000fe80000000200 */
[----:B------:R-:W-:Y:S01]  /*3590*/  LDSM.16.M88.4 R72, [R190+0x800] ;  /* 0x00080000be48783b */ /* 0x000fe20000000200 */
[----:B------:R-:W-:Y:S03]  /*35a0*/  HMMA.16816.F32.BF16 R84, R124, R34, R24 ;  /* 0x000000227c54723c */ /* 0x000fe60000041818 */
[----:B------:R-:W-:Y:S04]  /*35b0*/  LDSM.16.M88.4 R32, [R193+0x1000] ;  /* 0x00100000c120783b */ /* 0x000fe80000000200 */
[----:B------:R-:W-:Y:S01]  /*35c0*/  LDSM.16.M88.4 R24, [R193+0x2000] ;  /* 0x00200000c118783b */ /* 0x000fe20000000200 */
[----:B-----5:R-:W-:Y:S03]  /*35d0*/  HMMA.16816.F32.BF16 R4, R120, R30, RZ ;  /* 0x0000001e7804723c */ /* 0x020fe600000418ff */
[----:B------:R-:W3:Y:S04]  /*35e0*/  LDSM.16.M88.4 R28, [R193+0x1800] ;  /* 0x00180000c11c783b */ /* 0x000ee80000000200 */
[----:B------:R-:W-:Y:S01]  /*35f0*/  LDSM.16.M88.4 R128, [R190+0x2000] ;  /* 0x00200000be80783b */ /* 0x000fe20000000200 */
[C---:B------:R-:W-:Y:S03]  /*3600*/  HMMA.16816.F32.BF16 R36, R124.reuse, R20, R16 ;  /* 0x000000147c24723c */ /* 0x040fe60000041810 */
[----:B------:R-:W5:Y:S04]  /*3610*/  LDSM.16.M88.4 R16, [R193+0x2800] ;  /* 0x00280000c110783b */ /* 0x000f680000000200 */
[----:B------:R-:W-:Y:S01]  /*3620*/  LDSM.16.M88.4 R88, [R189+0x3000] ;  /* 0x00300000bd58783b */ /* 0x000fe20000000200 */
[C---:B------:R-:W-:Y:S03]  /*3630*/  HMMA.16816.F32.BF16 R20, R124.reuse, R22, R12 ;  /* 0x000000167c14723c */ /* 0x040fe6000004180c */
[----:B------:R-:W-:Y:S04]  /*3640*/  LDSM.16.M88.4 R108, [R189+0x4000] ;  /* 0x00400000bd6c783b */ /* 0x000fe80000000200 */
[----:B------:R-:W-:Y:S01]  /*3650*/  LDSM.16.M88.4 R96, [R189+0x3800] ;  /* 0x00380000bd60783b */ /* 0x000fe20000000200 */
[C---:B----4-:R-:W-:Y:S03]  /*3660*/  HMMA.16816.F32.BF16 R12, R124.reuse, R40, R8 ;  /* 0x000000287c0c723c */ /* 0x050fe60000041808 */
[----:B------:R-:W-:Y:S04]  /*3670*/  LDSM.16.M88.4 R116, [R189+0x4800] ;  /* 0x00480000bd74783b */ /* 0x000fe80000000200 */
[----:B------:R-:W-:Y:S01]  /*3680*/  LDSM.16.M88.4 R112, [R201] ;  /* 0x00000000c970783b */ /* 0x000fe20000000200 */
[----:B------:R-:W-:Y:S03]  /*3690*/  HMMA.16816.F32.BF16 R8, R124, R42, R4 ;  /* 0x0000002a7c08723c */ /* 0x000fe60000041804 */
[----:B------:R-:W4:Y:S04]  /*36a0*/  LDSM.16.M88.4 R40, [R190] ;  /* 0x00000000be28783b */ /* 0x000f280000000200 */
[----:B------:R-:W-:Y:S01]  /*36b0*/  LDSM.16.M88.4 R140, [R199] ;  /* 0x00000000c78c783b */ /* 0x000fe20000000200 */
[C---:B--2---:R-:W-:Y:S03]  /*36c0*/  HMMA.16816.F32.BF16 R4, R152.reuse, R48, R56 ;  /* 0x000000309804723c */ /* 0x044fe60000041838 */
[----:B------:R-:W-:Y:S04]  /*36d0*/  LDSM.16.M88.4 R104, [R200] ;  /* 0x00000000c868783b */ /* 0x000fe80000000200 */
[----:B------:R-:W-:Y:S01]  /*36e0*/  LDSM.16.M88.4 R144, [R193+0x3000] ;  /* 0x00300000c190783b */ /* 0x000fe20000000200 */
[C---:B-1----:R-:W-:Y:S03]  /*36f0*/  HMMA.16816.F32.BF16 R56, R152.reuse, R44, R60 ;  /* 0x0000002c9838723c */ /* 0x042fe6000004183c */
[----:B------:R-:W-:Y:S04]  /*3700*/  LDSM.16.M88.4 R132, [R193+0x4800] ;  /* 0x00480000c184783b */ /* 0x000fe80000000200 */
[----:B------:R-:W-:Y:S01]  /*3710*/  LDSM.16.M88.4 R136, [R193+0x5000] ;  /* 0x00500000c188783b */ /* 0x000fe20000000200 */
[C---:B------:R-:W-:Y:S03]  /*3720*/  HMMA.16816.F32.BF16 R60, R152.reuse, R46, R64 ;  /* 0x0000002e983c723c */ /* 0x040fe60000041840 */
[----:B------:R-:W0:Y:S05]  /*3730*/  LDGDEPBAR ;  /* 0x00000000000079af */ /* 0x000e2a0000000000 */
[C---:B---3--:R-:W-:Y:S08]  /*3740*/  HMMA.16816.F32.BF16 R80, R152.reuse, R28, R80 ;  /* 0x0000001c9850723c */ /* 0x048ff00000041850 */
[C---:B------:R-:W-:Y:S08]  /*3750*/  HMMA.16816.F32.BF16 R48, R152.reuse, R50, R52 ;  /* 0x000000329830723c */ /* 0x040ff00000041834 */
[C---:B------:R-:W-:Y:S08]  /*3760*/  HMMA.16816.F32.BF16 R68, R152.reuse, R32, R68 ;  /* 0x000000209844723c */ /* 0x040ff00000041844 */
[C---:B------:R-:W-:Y:S08]  /*3770*/  HMMA.16816.F32.BF16 R76, R152.reuse, R34, R76 ;  /* 0x00000022984c723c */ /* 0x040ff0000004184c */
[C---:B------:R-:W-:Y:S08]  /*3780*/  HMMA.16816.F32.BF16 R84, R152.reuse, R30, R84 ;  /* 0x0000001e9854723c */ /* 0x040ff00000041854 */
[C---:B------:R-:W-:Y:S01]  /*3790*/  HMMA.16816.F32.BF16 R64, R152.reuse, R24, R36 ;  /* 0x000000189840723c */ /* 0x040fe20000041824 */
[----:B------:R-:W1:Y:S07]  /*37a0*/  LDSM.16.M88.4 R36, [R190+0x2800] ;  /* 0x00280000be24783b */ /* 0x000e6e0000000200 */
[C---:B------:R-:W-:Y:S08]  /*37b0*/  HMMA.16816.F32.BF16 R52, R152.reuse, R26, R20 ;  /* 0x0000001a9834723c */ /* 0x040ff00000041814 */
[C---:B-----5:R-:W-:Y:S08]  /*37c0*/  HMMA.16816.F32.BF16 R44, R152.reuse, R16, R12 ;  /* 0x00000010982c723c */ /* 0x060ff0000004180c */
[----:B------:R-:W-:Y:S08]  /*37d0*/  HMMA.16816.F32.BF16 R32, R152, R18, R8 ;  /* 0x000000129820723c */ /* 0x000ff00000041808 */
[C---:B----4-:R-:W-:Y:S08]  /*37e0*/  HMMA.16816.F32.BF16 R28, R164.reuse, R40, R4 ;  /* 0x00000028a41c723c */ /* 0x050ff00000041804 */
[C---:B------:R-:W-:Y:S08]  /*37f0*/  HMMA.16816.F32.BF16 R4, R164.reuse, R100, R80 ;  /* 0x00000064a404723c */ /* 0x040ff00000041850 */
[C---:B------:R-:W-:Y:S08]  /*3800*/  HMMA.16816.F32.BF16 R24, R164.reuse, R42, R48 ;  /* 0x0000002aa418723c */ /* 0x040ff00000041830 */
[C---:B------:R-:W-:Y:S08]  /*3810*/  HMMA.16816.F32.BF16 R12, R164.reuse, R92, R68 ;  /* 0x0000005ca40c723c */ /* 0x040ff00000041844 */
[C---:B------:R-:W-:Y:S01]  /*3820*/  HMMA.16816.F32.BF16 R8, R164.reuse, R94, R76 ;  /* 0x0000005ea408723c */ /* 0x040fe2000004184c */
[----:B------:R-:W-:Y:S07]  /*3830*/  LDSM.16.M88.4 R92, [R189+0x5800] ;  /* 0x00580000bd5c783b */ /* 0x000fee0000000200 */
[C---:B------:R-:W-:Y:S01]  /*3840*/  HMMA.16816.F32.BF16 R80, R164.reuse, R102, R84 ;  /* 0x00000066a450723c */ /* 0x040fe20000041854 */
[----:B------:R-:W2:Y:S07]  /*3850*/  LDSM.16.M88.4 R84, [R189+0x5000] ;  /* 0x00500000bd54783b */ /* 0x000eae0000000200 */
[C---:B------:R-:W-:Y:S08]  /*3860*/  HMMA.16816.F32.BF16 R20, R164.reuse, R72, R56 ;  /* 0x00000048a414723c */ /* 0x040ff00000041838 */
[C---:B------:R-:W-:Y:S08]  /*3870*/  HMMA.16816.F32.BF16 R16, R164.reuse, R74, R60 ;  /* 0x0000004aa410723c */ /* 0x040ff0000004183c */
[C---:B------:R-:W-:Y:S08]  /*3880*/  HMMA.16816.F32.BF16 R76, R164.reuse, R128, R64 ;  /* 0x00000080a44c723c */ /* 0x040ff00000041840 */
[C---:B------:R-:W-:Y:S01]  /*3890*/  HMMA.16816.F32.BF16 R72, R164.reuse, R130, R52 ;  /* 0x00000082a448723c */ /* 0x040fe20000041834 */
[----:B------:R-:W-:Y:S07]  /*38a0*/  LDSM.16.M88.4 R128, [R196] ;  /* 0x00000000c480783b */ /* 0x000fee0000000200 */
[C---:B-1----:R-:W-:Y:S08]  /*38b0*/  HMMA.16816.F32.BF16 R68, R164.reuse, R36, R44 ;  /* 0x00000024a444723c */ /* 0x042ff0000004182c */
[----:B------:R-:W-:Y:S01]  /*38c0*/  HMMA.16816.F32.BF16 R64, R164, R38, R32 ;  /* 0x00000026a440723c */ /* 0x000fe20000041820 */
[----:B------:R-:W1:Y:S04]  /*38d0*/  LDSM.16.M88.4 R36, [R198] ;  /* 0x00000000c624783b */ /* 0x000e680000000200 */
[----:B------:R-:W3:Y:S03]  /*38e0*/  LDSM.16.M88.4 R32, [R197] ;  /* 0x00000000c520783b */ /* 0x000ee60000000200 */
[C---:B------:R-:W-:Y:S08]  /*38f0*/  HMMA.16816.F32.BF16 R60, R168.reuse, R88, R28 ;  /* 0x00000058a83c723c */ /* 0x040ff0000004181c */
[C---:B------:R-:W-:Y:S08]  /*3900*/  HMMA.16816.F32.BF16 R56, R168.reuse, R90, R24 ;  /* 0x0000005aa838723c */ /* 0x040ff00000041818 */
[C---:B------:R-:W-:Y:S08]  /*3910*/  HMMA.16816.F32.BF16 R44, R168.reuse, R108, R12 ;  /* 0x0000006ca82c723c */ /* 0x040ff0000004180c */
[C---:B------:R-:W-:Y:S08]  /*3920*/  HMMA.16816.F32.BF16 R40, R168.reuse, R110, R8 ;  /* 0x0000006ea828723c */ /* 0x040ff00000041808 */
[C---:B------:R-:W-:Y:S08]  /*3930*/  HMMA.16816.F32.BF16 R52, R168.reuse, R96, R20 ;  /* 0x00000060a834723c */ /* 0x040ff00000041814 */
[C---:B------:R-:W-:Y:S08]  /*3940*/  HMMA.16816.F32.BF16 R48, R168.reuse, R98, R16 ;  /* 0x00000062a830723c */ /* 0x040ff00000041810 */
[C---:B------:R-:W-:Y:S08]  /*3950*/  HMMA.16816.F32.BF16 R28, R168.reuse, R116, R4 ;  /* 0x00000074a81c723c */ /* 0x040ff00000041804 */
[C---:B------:R-:W-:Y:S01]  /*3960*/  HMMA.16816.F32.BF16 R24, R168.reuse, R118, R80 ;  /* 0x00000076a818723c */ /* 0x040fe20000041850 */
[----:B------:R-:W4:Y:S04]  /*3970*/  LDSM.16.M88.4 R80, [R193+0x3800] ;  /* 0x00380000c150783b */ /* 0x000f280000000200 */
[----:B------:R-:W5:Y:S03]  /*3980*/  LDSM.16.M88.4 R116, [R193+0x4000] ;  /* 0x00400000c174783b */ /* 0x000f660000000200 */
[C---:B--2---:R-:W-:Y:S08]  /*3990*/  HMMA.16816.F32.BF16 R20, R168.reuse, R84, R76 ;  /* 0x00000054a814723c */ /* 0x044ff0000004184c */
[C---:B------:R-:W-:Y:S01]  /*39a0*/  HMMA.16816.F32.BF16 R16, R168.reuse, R86, R72 ;  /* 0x00000056a810723c */ /* 0x040fe20000041848 */
[----:B------:R-:W-:Y:S07]  /*39b0*/  LDSM.16.M88.4 R84, [R190+0x3000] ;  /* 0x00300000be54783b */ /* 0x000fee0000000200 */
[C---:B------:R-:W-:Y:S08]  /*39c0*/  HMMA.16816.F32.BF16 R12, R168.reuse, R92, R68 ;  /* 0x0000005ca80c723c */ /* 0x040ff00000041844 */
[----:B------:R-:W-:Y:S08]  /*39d0*/  HMMA.16816.F32.BF16 R8, R168, R94, R64 ;  /* 0x0000005ea808723c */ /* 0x000ff00000041840 */
[C---:B------:R-:W-:Y:S01]  /*39e0*/  HMMA.16816.F32.BF16 R4, R172.reuse, R112, R60 ;  /* 0x00000070ac04723c */ /* 0x040fe2000004183c */
[----:B------:R-:W-:Y:S07]  /*39f0*/  LDSM.16.M88.4 R60, [R190+0x3800] ;  /* 0x00380000be3c783b */ /* 0x000fee0000000200 */
[C---:B------:R-:W-:Y:S01]  /*3a00*/  HMMA.16816.F32.BF16 R112, R172.reuse, R114, R56 ;  /* 0x00000072ac70723c */ /* 0x040fe20000041838 */
[----:B------:R-:W-:Y:S07]  /*3a10*/  LDSM.16.M88.4 R56, [R190+0x4000] ;  /* 0x00400000be38783b */ /* 0x000fee0000000200 */
[C---:B------:R-:W-:Y:S08]  /*3a20*/  HMMA.16816.F32.BF16 R100, R172.reuse, R140, R44 ;  /* 0x0000008cac64723c */ /* 0x040ff0000004182c */
[C---:B------:R-:W-:Y:S01]  /*3a30*/  HMMA.16816.F32.BF16 R96, R172.reuse, R142, R40 ;  /* 0x0000008eac60723c */ /* 0x040fe20000041828 */
[----:B------:R-:W2:Y:S07]  /*3a40*/  LDSM.16.M88.4 R140, [R193+0x5800] ;  /* 0x00580000c18c783b */ /* 0x000eae0000000200 */
[C---:B------:R-:W-:Y:S01]  /*3a50*/  HMMA.16816.F32.BF16 R108, R172.reuse, R104, R52 ;  /* 0x00000068ac6c723c */ /* 0x040fe20000041834 */
[----:B------:R-:W2:Y:S07]  /*3a60*/  LDSM.16.M88.4 R52, [R190+0x4800] ;  /* 0x00480000be34783b */ /* 0x000eae0000000200 */
[C---:B------:R-:W-:Y:S08]  /*3a70*/  HMMA.16816.F32.BF16 R104, R172.reuse, R106, R48 ;  /* 0x0000006aac68723c */ /* 0x040ff00000041830 */
[C---:B-1----:R-:W-:Y:S08]  /*3a80*/  HMMA.16816.F32.BF16 R92, R172.reuse, R36, R28 ;  /* 0x00000024ac5c723c */ /* 0x042ff0000004181c */
[C---:B------:R-:W-:Y:S08]  /*3a90*/  HMMA.16816.F32.BF16 R88, R172.reuse, R38, R24 ;  /* 0x00000026ac58723c */ /* 0x040ff00000041818 */
[C---:B---3--:R-:W-:Y:S08]  /*3aa0*/  HMMA.16816.F32.BF16 R76, R172.reuse, R32, R20 ;  /* 0x00000020ac4c723c */ /* 0x048ff00000041814 */
[C---:B------:R-:W-:Y:S08]  /*3ab0*/  HMMA.16816.F32.BF16 R72, R172.reuse, R34, R16 ;  /* 0x00000022ac48723c */ /* 0x040ff00000041810 */
[C---:B------:R-:W-:Y:S08]  /*3ac0*/  HMMA.16816.F32.BF16 R68, R172.reuse, R128, R12 ;  /* 0x00000080ac44723c */ /* 0x040ff0000004180c */
[----:B------:R-:W-:Y:S01]  /*3ad0*/  HMMA.16816.F32.BF16 R64, R172, R130, R8 ;  /* 0x00000082ac40723c */ /* 0x000fe20000041808 */
[----:B------:R-:W1:Y:S07]  /*3ae0*/  LDSM.16.M88.4 R128, [R190+0x5000] ;  /* 0x00500000be80783b */ /* 0x000e6e0000000200 */
[----:B------:R-:W-:Y:S01]  /*3af0*/  HMMA.16816.F32.BF16 R44, R176, R146, R112 ;  /* 0x00000092b02c723c */ /* 0x000fe20000041870 */
[----:B------:R-:W3:Y:S01]  /*3b00*/  LDSM.16.M88.4 R112, [R190+0x5800] ;  /* 0x00580000be70783b */ /* 0x000ee20000000200 */
[----:B------:R-:W-:-:S06]  /*3b10*/  DEPBAR.LE SB0, 0x0 ;  /* 0x000080000000791a */ /* 0x000fcc0000000000 */
        /* <DEDUP_REMOVED lines=8> */
[C---:B------:R-:W-:Y:S08]  /*3ba0*/  HMMA.16816.F32.BF16 R12, R176.reuse, R138, R72 ;  /* 0x0000008ab00c723c */ /* 0x040ff00000041848 */
[C---:B--2---:R-:W-:Y:S08]  /*3bb0*/  HMMA.16816.F32.BF16 R8, R176.reuse, R140, R68 ;  /* 0x0000008cb008723c */ /* 0x044ff00000041844 */
        /* <DEDUP_REMOVED lines=11> */
[C---:B---3--:R-:W-:Y:S08]  /*3c70*/  HMMA.16816.F32.BF16 R72, R180.reuse, R112, R8 ;  /* 0x00000070b448723c */ /* 0x048ff00000041808 */
[----:B------:R-:W-:Y:S01]  /*3c80*/  HMMA.16816.F32.BF16 R60, R180, R114, R4 ;  /* 0x00000072b43c723c */ /* 0x000fe20000041804 */
[----:B------:R-:W-:Y:S06]  /*3c90*/  BAR.SYNC.DEFER_BLOCKING 0x0 ;  /* 0x0000000000007b1d */ /* 0x000fec0000010000 */
[----:B------:R-:W-:Y:S01]  /*3ca0*/  @!UPT UIADD3 URZ, URZ, URZ, URZ ;  /* 0x0000003f3f3ff290 */ /* 0x000fe2000fffe03f */
[----:B------:R-:W-:Y:S11]  /*3cb0*/  @!P0 BRA `(.L_x_1884) ;  /* 0x000001c000008947 */ /* 0x000ff60003800000 */
[----:B------:R-:W-:Y:S01]  /*3cc0*/  IADD3 R2, R212, -0x2, RZ ;  /* 0xfffffffed4027810 */ /* 0x000fe20007ffe0ff */
        /* <DEDUP_REMOVED lines=27> */
.L_x_1884:
[----:B------:R-:W-:Y:S05]  /*3e80*/  BSYNC B0 ;  /* 0x0000000000007941 */ /* 0x000fea0003800000 */
.L_x_1883:
        /* <DEDUP_REMOVED lines=31> */
.L_x_1887:
[----:B------:R-:W-:-:S13]  /*4080*/  ISETP.NE.AND P0, PT, R243, 0x1, PT ;  /* 0x00000001f300780c */ /* 0x000fda0003f05270 */
[----:B------:R-:W-:-:S05]  /*4090*/  @P0 IMAD.HI.U32 R10, R4, c[0x0][0x330], RZ ;  /* 0x0000cc00040a0a27 */ /* 0x000fca00078e00ff */
[----:B------:R-:W-:Y:S02]  /*40a0*/  @P0 SHF.R.U32.HI R4, RZ, c[0x0][0x334], R10 ;  /* 0x0000cd00ff040a19 */ /* 0x000fe4000001160a */
.L_x_1888:
[----:B------:R-:W-:Y:S05]  /*40b0*/  BSYNC B0 ;  /* 0x0000000000007941 */ /* 0x000fea0003800000 */
.L_x_1886:
[----:B------:R-:W-:-:S05]  /*40c0*/  IMAD R4, R4, c[0x0][0x32c], R9 ;  /* 0x0000cb0004047a24 */ /* 0x000fca00078e0209 */
[----:B------:R-:W-:Y:S02]  /*40d0*/  IADD3 R10, R4, c[0x0][0x32c], RZ ;  /* 0x0000cb00040a7a10 */ /* 0x000fe40007ffe0ff */
[----:B------:R-:W-:Y:S02]  /*40e0*/  IMNMX R2, R2, R4, !PT ;  /* 0x0000000402027217 */ /* 0x000fe40007800200 */
[----:B------:R-:W-:Y:S02]  /*40f0*/  IMNMX R3, R3, R10, PT ;  /* 0x0000000a03037217 */ /* 0x000fe40003800200 */
.L_x_1885:
[C---:B------:R-:W-:Y:S02]  /*4100*/  ISETP.GE.AND P0, PT, R0.reuse, 0x9, PT ;  /* 0x000000090000780c */ /* 0x040fe40003f06270 */
[----:B------:R-:W-:Y:S02]  /*4110*/  ISETP.GE.AND P4, PT, R0, 0x2, PT ;  /* 0x000000020000780c */ /* 0x000fe40003f86270 */
[----:B------:R-:W-:Y:S02]  /*4120*/  P2R R29, PR, RZ, 0x1 ;  /* 0x00000001ff1d7803 */ /* 0x000fe40000000000 */
[----:B------:R-:W-:-:S02]  /*4130*/  ISETP.GT.AND P0, PT, R2, 0x8, !P0 ;  /* 0x000000080200780c */ /* 0x000fc40004704270 */
[----:B------:R-:W-:Y:S02]  /*4140*/  P2R R30, PR, RZ, 0x10 ;  /* 0x00000010ff1e7803 */ /* 0x000fe40000000000 */
[C---:B------:R-:W-:Y:S02]  /*4150*/  ISETP.LT.OR P0, PT, R3.reuse, 0x9, P0 ;  /* 0x000000090300780c */ /* 0x040fe40000701670 */
        /* <DEDUP_REMOVED lines=126> */
.L_x_1891:
[----:B------:R-:W-:-:S13]  /*4940*/  ISETP.NE.AND P0, PT, R243, 0x1, PT ;  /* 0x00000001f300780c */ /* 0x000fda0003f05270 */
[----:B------:R-:W-:-:S05]  /*4950*/  @P0 IMAD.HI.U32 R4, R3, c[0x0][0x330], RZ ;  /* 0x0000cc0003040a27 */ /* 0x000fca00078e00ff */
[----:B------:R-:W-:Y:S02]  /*4960*/  @P0 SHF.R.U32.HI R3, RZ, c[0x0][0x334], R4 ;  /* 0x0000cd00ff030a19 */ /* 0x000fe40000011604 */
.L_x_1892:
[----:B------:R-:W-:Y:S05]  /*4970*/  BSYNC B0 ;  /* 0x0000000000007941 */ /* 0x000fea0003800000 */
.L_x_1890:
[----:B------:R-:W-:-:S05]  /*4980*/  IMAD R3, R3, c[0x0][0x32c], R9 ;  /* 0x0000cb0003037a24 */ /* 0x000fca00078e0209 */
[----:B------:R-:W-:Y:S02]  /*4990*/  IADD3 R4, R3, c[0x0][0x32c], RZ ;  /* 0x0000cb0003047a10 */ /* 0x000fe40007ffe0ff */
[----:B------:R-:W-:Y:S02]  /*49a0*/  IMNMX R0, R0, R3, !PT ;  /* 0x0000000300007217 */ /* 0x000fe40007800200 */
[----:B------:R-:W-:Y:S02]  /*49b0*/  IMNMX R2, R2, R4, PT ;  /* 0x0000000402027217 */ /* 0x000fe40003800200 */
.L_x_1889:
        /* <DEDUP_REMOVED lines=50> */
[----:B------:R-:W-:Y:S01]  /*4ce0*/  FMNMX.FTZ R3, R163, R3, !PT ;  /* 0x00000003a3037209 */ /* 0x000fe20007810000 */
[----:B------:R-:W-:Y:S01]  /*4cf0*/  LDSM.16.MT88.4 R20, [R188] ;  /* 0x00000000bc14783b */ /* 0x000fe20000004200 */
[----:B------:R-:W-:-:S02]  /*4d00*/  ISETP.GT.AND P0, PT, R0, 0x21, !P0 ;  /* 0x000000210000780c */ /* 0x000fc40004704270 */
[----:B------:R-:W-:Y:S02]  /*4d10*/  FMNMX.FTZ R3, R184, R3, !PT ;  /* 0x00000003b8037209 */ /* 0x000fe40007810000 */
[----:B------:R-:W-:Y:S02]  /*4d20*/  ISETP.LT.OR P0, PT, R2, 0x22, P0 ;  /* 0x000000220200780c */ /* 0x000fe40000701670 */
[C---:B------:R-:W-:Y:S01]  /*4d30*/  ISETP.GT.AND P6, PT, R0.reuse, 0x51, !P6 ;  /* 0x000000510000780c */ /* 0x040fe200077c4270 */
[----:B------:R-:W1:Y:S01]  /*4d40*/  SHFL.BFLY PT, R5, R3, 0x2, 0x1f ;  /* 0x0c401f0003057f89 */ /* 0x000e6200000e0000 */
[----:B------:R-:W-:Y:S02]  /*4d50*/  FSEL R106, R79, -INF , !P0 ;  /* 0xff8000004f6a7808 */ /* 0x000fe40004000000 */
[----:B------:R-:W-:Y:S02]  /*4d60*/  ISETP.NE.AND P0, PT, R19, RZ, PT ;  /* 0x000000ff1300720c */ /* 0x000fe40003f05270 */
[----:B------:R-:W-:-:S02]  /*4d70*/  ISETP.GT.AND P5, PT, R0, 0x58, !P5 ;  /* 0x000000580000780c */ /* 0x000fc40006fa4270 */
[----:B------:R-:W-:Y:S02]  /*4d80*/  ISETP.GT.AND P0, PT, R0, 0x28, !P0 ;  /* 0x000000280000780c */ /* 0x000fe40004704270 */
[C---:B------:R-:W-:Y:S02]  /*4d90*/  ISETP.LT.OR P6, PT, R2.reuse, 0x52, P6 ;  /* 0x000000520200780c */ /* 0x040fe400037c1670 */
[----:B------:R-:W-:Y:S02]  /*4da0*/  ISETP.LT.OR P0, PT, R2, 0x29, P0 ;  /* 0x000000290200780c */ /* 0x000fe40000701670 */
[----:B------:R-:W-:Y:S02]  /*4db0*/  ISETP.GT.AND P4, PT, R0, 0x59, !P4 ;  /* 0x000000590000780c */ /* 0x000fe40006784270 */
[----:B------:R-:W-:Y:S02]  /*4dc0*/  FSEL R105, R58, -INF , !P0 ;  /* 0xff8000003a697808 */ /* 0x000fe40004000000 */
[----:B------:R-:W-:-:S02]  /*4dd0*/  ISETP.NE.AND P0, PT, R18, RZ, PT ;  /* 0x000000ff1200720c */ /* 0x000fc40003f05270 */
[----:B------:R-:W-:Y:S02]  /*4de0*/  FSEL R157, R75, -INF , !P6 ;  /* 0xff8000004b9d7808 */ /* 0x000fe40007000000 */
[----:B------:R-:W-:Y:S02]  /*4df0*/  ISETP.GT.AND P0, PT, R0, 0x29, !P0 ;  /* 0x000000290000780c */ /* 0x000fe40004704270 */
[C---:B------:R-:W-:Y:S02]  /*4e00*/  ISETP.LT.OR P5, PT, R2.reuse, 0x59, P5 ;  /* 0x000000590200780c */ /* 0x040fe40002fa1670 */
[C---:B------:R-:W-:Y:S02]  /*4e10*/  ISETP.LT.OR P0, PT, R2.reuse, 0x2a, P0 ;  /* 0x0000002a0200780c */ /* 0x040fe40000701670 */
[----:B------:R-:W-:Y:S02]  /*4e20*/  ISETP.LT.OR P4, PT, R2, 0x5a, P4 ;  /* 0x0000005a0200780c */ /* 0x000fe40002781670 */
[----:B------:R-:W-:-:S02]  /*4e30*/  FSEL R107, R59, -INF , !P0 ;  /* 0xff8000003b6b7808 */ /* 0x000fc40004000000 */
[----:B------:R-:W-:Y:S02]  /*4e40*/  ISETP.NE.AND P0, PT, R17, RZ, PT ;  /* 0x000000ff1100720c */ /* 0x000fe40003f05270 */
[----:B------:R-:W-:Y:S02]  /*4e50*/  FSEL R160, R62, -INF , !P5 ;  /* 0xff8000003ea07808 */ /* 0x000fe40006800000 */
[----:B------:R-:W-:Y:S02]  /*4e60*/  ISETP.GT.AND P0, PT, R0, 0x30, !P0 ;  /* 0x000000300000780c */ /* 0x000fe40004704270 */
[----:B------:R-:W-:Y:S02]  /*4e70*/  FSEL R159, R63, -INF , !P4 ;  /* 0xff8000003f9f7808 */ /* 0x000fe40006000000 */
[----:B------:R-:W-:Y:S02]  /*4e80*/  ISETP.LT.OR P0, PT, R2, 0x31, P0 ;  /* 0x000000310200780c */ /* 0x000fe40000701670 */
[----:B------:R-:W-:-:S02]  /*4e90*/  IADD3 R212, R212, -0x2, RZ ;  /* 0xfffffffed4d47810 */ /* 0x000fc40007ffe0ff */
        /* <DEDUP_REMOVED lines=76> */
[----:B------:R-:W-:Y:S02]  /*5360*/  LDSM.16.MT88.4 R24, [R207] ;  /* 0x00000000cf18783b */ /* 0x000fe40000004200 */
[----:B------:R2:W-:Y:S01]  /*5370*/  MUFU.EX2 R242, R0 ;  /* 0x0000000000f27308 */ /* 0x0005e20000000800 */
[----:B-1----:R-:W-:Y:S01]  /*5380*/  FMNMX.FTZ R4, R3, R4, !PT ;  /* 0x0000000403047209 */ /* 0x002fe20007810000 */
[--C-:B------:R-:W-:Y:S02]  /*5390*/  FFMA.FTZ R3, R34, c[0x0][0x2d0], -R2.reuse ;  /* 0x0000b40022037a23 */ /* 0x100fe40000010802 */
[----:B--2---:R-:W-:Y:S01]  /*53a0*/  FFMA.FTZ R0, R28, c[0x0][0x2d0], -R2 ;  /* 0x0000b4001c007a23 */ /* 0x004fe20000010802 */
[----:B------:R-:W-:-:S03]  /*53b0*/  FSETP.NEU.FTZ.AND P0, PT, R4, -INF , PT ;  /* 0xff8000000400780b */ /* 0x000fc60003f1d000 */
[----:B------:R-:W-:Y:S01]  /*53c0*/  MUFU.EX2 R239, R3 ;  /* 0x0000000300ef7308 */ /* 0x000fe20000000800 */
[----:B------:R-:W1:Y:S07]  /*53d0*/  LDSM.16.MT88.4 R28, [R188+0x3000] ;  /* 0x00300000bc1c783b */ /* 0x000e6e0000004200 */
[----:B------:R2:W-:Y:S02]  /*53e0*/  MUFU.EX2 R238, R0 ;  /* 0x0000000000ee7308 */ /* 0x0005e40000000800 */
[----:B--2---:R-:W-:-:S06]  /*53f0*/  FFMA.FTZ R0, R32, c[0x0][0x2d0], -R2 ;  /* 0x0000b40020007a23 */ /* 0x004fcc0000010802 */
[----:B------:R2:W3:Y:S02]  /*5400*/  MUFU.EX2 R241, R0 ;  /* 0x0000000000f17308 */ /* 0x0004e40000000800 */
[----:B--2---:R-:W-:Y:S01]  /*5410*/  FMUL.FTZ R0, R4, c[0x0][0x2d0] ;  /* 0x0000b40004007a20 */ /* 0x004fe20000410000 */
[----:B---3--:R-:W-:-:S04]  /*5420*/  F2FP.BF16.PACK_AB R10, R239, R241 ;  /* 0x000000f1ef0a723e */ /* 0x008fc800000010ff */
[----:B------:R-:W-:-:S05]  /*5430*/  FSEL R0, R0, RZ, P0 ;  /* 0x000000ff00007208 */ /* 0x000fca0000000000 */
[----:B------:R-:W-:-:S04]  /*5440*/  FFMA.FTZ R3, R6, c[0x0][0x2d0], -R0 ;  /* 0x0000b40006037a23 */ /* 0x000fc80000010800 */
[----:B------:R2:W-:Y:S02]  /*5450*/  MUFU.EX2 R235, R3 ;  /* 0x0000000300eb7308 */ /* 0x0005e40000000800 */
[----:B--2---:R-:W-:-:S06]  /*5460*/  FFMA.FTZ R3, R7, c[0x0][0x2d0], -R0 ;  /* 0x0000b40007037a23 */ /* 0x004fcc0000010800 */
[----:B------:R2:W3:Y:S02]  /*5470*/  MUFU.EX2 R7, R3 ;  /* 0x0000000300077308 */ /* 0x0004e40000000800 */
[----:B--2---:R-:W-:Y:S01]  /*5480*/  FFMA.FTZ R3, R8, c[0x0][0x2d0], -R0 ;  /* 0x0000b40008037a23 */ /* 0x004fe20000010800 */
[----:B------:R-:W-:-:S05]  /*5490*/  F2FP.BF16.PACK_AB R8, R238, R242 ;  /* 0x000000f2ee08723e */ /* 0x000fca00000010ff */
[----:B------:R2:W4:Y:S02]  /*54a0*/  MUFU.EX2 R237, R3 ;  /* 0x0000000300ed7308 */ /* 0x0005240000000800 */
[----:B--2---:R-:W-:Y:S01]  /*54b0*/  FFMA.FTZ R3, R9, c[0x0][0x2d0], -R0 ;  /* 0x0000b40009037a23 */ /* 0x004fe20000010800 */
[----:B---3--:R-:W-:Y:S01]  /*54c0*/  F2FP.BF16.PACK_AB R9, R7, R235 ;  /* 0x000000eb0709723e */ /* 0x008fe200000010ff */
[----:B------:R-:W-:-:S04]  /*54d0*/  FADD.FTZ R7, R235, R7 ;  /* 0x00000007eb077221 */ /* 0x000fc80000010000 */
[----:B------:R-:W2:Y:S01]  /*54e0*/  MUFU.EX2 R236, R3 ;  /* 0x0000000300ec7308 */ /* 0x000ea20000000800 */
[----:B----4-:R-:W-:Y:S01]  /*54f0*/  FADD.FTZ R7, R237, R7 ;  /* 0x00000007ed077221 */ /* 0x010fe20000010000 */
[C---:B--2---:R-:W-:Y:S01]  /*5500*/  F2FP.BF16.PACK_AB R11, R236.reuse, R237 ;  /* 0x000000edec0b723e */ /* 0x044fe200000010ff */
[----:B------:R-:W-:Y:S02]  /*5510*/  FFMA.FTZ R3, R35, c[0x0][0x2d0], -R2 ;  /* 0x0000b40023037a23 */ /* 0x000fe40000010802 */
[----:B------:R-:W-:-:S03]  /*5520*/  FADD.FTZ R7, R236, R7 ;  /* 0x00000007ec077221 */ /* 0x000fc60000010000 */
[----:B------:R2:W-:Y:S01]  /*5530*/  MUFU.EX2 R6, R3 ;  /* 0x0000000300067308 */ /* 0x0005e20000000800 */
[C---:B------:R-:W-:Y:S08]  /*5540*/  HMMA.16816.F32.BF16 R44, R8.reuse, R12, RZ ;  /* 0x0000000c082c723c */ /* 0x040ff000000418ff */
[----:B------:R-:W-:Y:S01]  /*5550*/  HMMA.16816.F32.BF16 R36, R8, R14, RZ ;  /* 0x0000000e0824723c */ /* 0x000fe200000418ff */
[----:B------:R-:W3:Y:S01]  /*5560*/  LDSM.16.MT88.4 R12, [R191+0x3000] ;  /* 0x00300000bf0c783b */ /* 0x000ee20000004200 */
[----:B--2---:R-:W-:-:S06]  /*5570*/  FFMA.FTZ R3, R64, c[0x0][0x2d0], -R2 ;  /* 0x0000b40040037a23 */ /* 0x004fcc0000010802 */
[C---:B------:R-:W-:Y:S01]  /*5580*/  HMMA.16816.F32.BF16 R52, R8.reuse, R20, RZ ;  /* 0x000000140834723c */ /* 0x040fe200000418ff */
[----:B------:R2:W4:Y:S07]  /*5590*/  MUFU.EX2 R233, R3 ;  /* 0x0000000300e97308 */ /* 0x00052e0000000800 */
[C---:B------:R-:W-:Y:S01]  /*55a0*/  HMMA.16816.F32.BF16 R60, R8.reuse, R22, RZ ;  /* 0x00000016083c723c */ /* 0x040fe200000418ff */
[----:B------:R-:W5:Y:S07]  /*55b0*/  LDSM.16.MT88.4 R20, [R192+0x3000] ;  /* 0x00300000c014783b */ /* 0x000f6e0000004200 */
[----:B------:R-:W-:Y:S01]  /*55c0*/  HMMA.16816.F32.BF16 R48, R8, R16, RZ ;  /* 0x000000100830723c */ /* 0x000fe200000418ff */
[----:B--2---:R-:W-:-:S04]  /*55d0*/  FFMA.FTZ R3, R65, c[0x0][0x2d0], -R2 ;  /* 0x0000b40041037a23 */ /* 0x004fc80000010802 */
[----:B------:R2:W-:Y:S03]  /*55e0*/  MUFU.EX2 R234, R3 ;  /* 0x0000000300ea7308 */ /* 0x0005e60000000800 */
[C---:B------:R-:W-:Y:S01]  /*55f0*/  HMMA.16816.F32.BF16 R56, R8.reuse, R18, RZ ;  /* 0x000000120838723c */ /* 0x040fe200000418ff */
[----:B------:R-:W4:Y:S07]  /*5600*/  LDSM.16.MT88.4 R16, [R194+0x3000] ;  /* 0x00300000c210783b */ /* 0x000f2e0000004200 */
[----:B-1----:R-:W-:Y:S01]  /*5610*/  HMMA.16816.F32.BF16 R76, R8, R30, RZ ;  /* 0x0000001e084c723c */ /* 0x002fe200000418ff */
[----:B--2---:R-:W-:-:S07]  /*5620*/  FFMA.FTZ R3, R68, c[0x0][0x2d0], -R2 ;  /* 0x0000b40044037a23 */ /* 0x004fce0000010802 */
[C---:B------:R-:W-:Y:S01]  /*5630*/  HMMA.16816.F32.BF16 R68, R8.reuse, R28, RZ ;  /* 0x0000001c0844723c */ /* 0x040fe200000418ff */
[----:B------:R-:W1:Y:S01]  /*5640*/  LDSM.16.MT88.4 R28, [R188+0x800] ;  /* 0x00080000bc1c783b */ /* 0x000e620000004200 */
[----:B------:R2:W1:Y:S06]  /*5650*/  MUFU.EX2 R232, R3 ;  /* 0x0000000300e87308 */ /* 0x00046c0000000800 */
[C---:B---3--:R-:W-:Y:S08]  /*5660*/  HMMA.16816.F32.BF16 R88, R8.reuse, R12, RZ ;  /* 0x0000000c0858723c */ /* 0x048ff000000418ff */
[----:B------:R-:W-:Y:S01]  /*5670*/  HMMA.16816.F32.BF16 R92, R8, R14, RZ ;  /* 0x0000000e085c723c */ /* 0x000fe200000418ff */
[----:B------:R-:W3:Y:S01]  /*5680*/  LDSM.16.MT88.4 R12, [R191+0x800] ;  /* 0x00080000bf0c783b */ /* 0x000ee20000004200 */
[----:B--2---:R-:W-:-:S04]  /*5690*/  FFMA.FTZ R3, R40, c[0x0][0x2d0], -R0 ;  /* 0x0000b40028037a23 */ /* 0x004fc80000010800 */
[----:B------:R2:W-:Y:S02]  /*56a0*/  MUFU.EX2 R231, R3 ;  /* 0x0000000300e77308 */ /* 0x0005e40000000800 */
[C---:B------:R-:W-:Y:S08]  /*56b0*/  HMMA.16816.F32.BF16 R32, R8.reuse, R24, RZ ;  /* 0x000000180820723c */ /* 0x040ff000000418ff */
[----:B------:R-:W-:Y:S01]  /*56c0*/  HMMA.16816.F32.BF16 R64, R8, R26, RZ ;  /* 0x0000001a0840723c */ /* 0x000fe200000418ff */
[----:B------:R-:W1:Y:S01]  /*56d0*/  LDSM.16.MT88.4 R24, [R192+0x800] ;  /* 0x00080000c018783b */ /* 0x000e620000004200 */
[----:B--2---:R-:W-:-:S06]  /*56e0*/  FFMA.FTZ R3, R42, c[0x0][0x2d0], -R0 ;  /* 0x0000b4002a037a23 */ /* 0x004fcc0000010800 */
[C---:B-----5:R-:W-:Y:S01]  /*56f0*/  HMMA.16816.F32.BF16 R80, R8.reuse, R20, RZ ;  /* 0x000000140850723c */ /* 0x060fe200000418ff */
[----:B------:R2:W5:Y:S07]  /*5700*/  MUFU.EX2 R222, R3 ;  /* 0x0000000300de7308 */ /* 0x00056e0000000800 */
[C---:B------:R-:W-:Y:S01]  /*5710*/  HMMA.16816.F32.BF16 R84, R8.reuse, R22, RZ ;  /* 0x000000160854723c */ /* 0x040fe200000418ff */
[----:B------:R-:W3:Y:S07]  /*5720*/  LDSM.16.MT88.4 R20, [R194+0x800] ;  /* 0x00080000c214783b */ /* 0x000eee0000004200 */
[----:B----4-:R-:W-:Y:S01]  /*5730*/  HMMA.16816.F32.BF16 R96, R8, R16, RZ ;  /* 0x000000100860723c */ /* 0x010fe200000418ff */
[----:B--2---:R-:W-:-:S04]  /*5740*/  FFMA.FTZ R3, R41, c[0x0][0x2d0], -R0 ;  /* 0x0000b40029037a23 */ /* 0x004fc80000010800 */
[----:B------:R2:W-:Y:S03]  /*5750*/  MUFU.EX2 R230, R3 ;  /* 0x0000000300e67308 */ /* 0x0005e60000000800 */
[----:B------:R-:W-:Y:S01]  /*5760*/  HMMA.16816.F32.BF16 R100, R8, R18, RZ ;  /* 0x000000120864723c */ /* 0x000fe200000418ff */
[----:B------:R-:W-:Y:S06]  /*5770*/  LDSM.16.MT88.4 R16, [R188+0x3800] ;  /* 0x00380000bc10783b */ /* 0x000fec0000004200 */
[----:B------:R-:W-:-:S02]  /*5780*/  F2FP.BF16.PACK_AB R8, R233, R6 ;  /* 0x00000006e908723e */ /* 0x000fc400000010ff */
[----:B-1----:R-:W-:Y:S02]  /*5790*/  F2FP.BF16.PACK_AB R10, R232, R234 ;  /* 0x000000eae80a723e */ /* 0x002fe400000010ff */
[----:B-----5:R-:W-:Y:S01]  /*57a0*/  F2FP.BF16.PACK_AB R9, R222, R231 ;  /* 0x000000e7de09723e */ /* 0x020fe200000010ff */
        /* <DEDUP_REMOVED lines=19> */
[----:B------:R-:W-:Y:S01]  /*58e0*/  LDSM.16.MT88.4 R32, [R188+0x1000] ;  /* 0x00100000bc20783b */ /* 0x000fe20000004200 */
[----:B-1----:R-:W-:-:S06]  /*58f0*/  FFMA.FTZ R3, R136, c[0x0][0x2d0], -R2 ;  /* 0x0000b40088037a23 */ /* 0x002fcc0000010802 */
[C---:B------:R-:W-:Y:S01]  /*5900*/  HMMA.16816.F32.BF16 R44, R8.reuse, R22, R64 ;  /* 0x00000016082c723c */ /* 0x040fe20000041840 */
[----:B------:R-:W1:Y:S01]  /*5910*/  LDSM.16.MT88.4 R20, [R191+0x1000] ;  /* 0x00100000bf14783b */ /* 0x000e620000004200 */
[----:B------:R3:W1:Y:S06]  /*5920*/  MUFU.EX2 R217, R3 ;  /* 0x0000000300d97308 */ /* 0x00066c0000000800 */
        /* <DEDUP_REMOVED lines=44> */
[----:B--2---:R-:W-:Y:S01]  /*5bf0*/  HMMA.16816.F32.BF16 R48, R8, R20, R64 ;  /* 0x000000140830723c */ /* 0x004fe20000041840 */
[----:B-1----:R-:W-:-:S04]  /*5c00*/  FFMA.FTZ R3, R137, c[0x0][0x2d0], -R0 ;  /* 0x0000b40089037a23 */ /* 0x002fc80000010800 */
[----:B------:R1:W-:Y:S03]  /*5c10*/  MUFU.EX2 R141, R3 ;  /* 0x00000003008d7308 */ /* 0x0003e60000000800 */
[C---:B------:R-:W-:Y:S01]  /*5c20*/  HMMA.16816.F32.BF16 R56, R8.reuse, R22, R76 ;  /* 0x000000160838723c */ /* 0x040fe2000004184c */
[----:B------:R-:W2:Y:S07]  /*5c30*/  LDSM.16.MT88.4 R20, [R191+0x1800] ;  /* 0x00180000bf14783b */ /* 0x000eae0000004200 */
[----:B------:R-:W-:Y:S01]  /*5c40*/  HMMA.16816.F32.BF16 R96, R8, R28, R116 ;  /* 0x0000001c0860723c */ /* 0x000fe20000041874 */
[----:B------:R-:W-:Y:S01]  /*5c50*/  LDSM.16.MT88.4 R116, [R188+0x2800] ;  /* 0x00280000bc74783b */ /* 0x000fe20000004200 */
[----:B-1----:R-:W-:-:S06]  /*5c60*/  FFMA.FTZ R3, R139, c[0x0][0x2d0], -R0 ;  /* 0x0000b4008b037a23 */ /* 0x002fcc0000010800 */
[C---:B------:R-:W-:Y:S01]  /*5c70*/  HMMA.16816.F32.BF16 R104, R8.reuse, R30, R128 ;  /* 0x0000001e0868723c */ /* 0x040fe20000041880 */
[----:B------:R-:W1:Y:S01]  /*5c80*/  LDSM.16.MT88.4 R28, [R188+0x1800] ;  /* 0x00180000bc1c783b */ /* 0x000e620000004200 */
[----:B------:R3:W2:Y:S06]  /*5c90*/  MUFU.EX2 R139, R3 ;  /* 0x00000003008b7308 */ /* 0x0006ac0000000800 */
[C---:B----4-:R-:W-:Y:S08]  /*5ca0*/  HMMA.16816.F32.BF16 R52, R8.reuse, R12, R80 ;  /* 0x0000000c0834723c */ /* 0x050ff00000041850 */
[----:B------:R-:W-:Y:S01]  /*5cb0*/  HMMA.16816.F32.BF16 R60, R8, R14, R84 ;  /* 0x0000000e083c723c */ /* 0x000fe20000041854 */
[----:B------:R-:W4:Y:S01]  /*5cc0*/  LDSM.16.MT88.4 R12, [R194+0x1800] ;  /* 0x00180000c20c783b */ /* 0x000f220000004200 */
[----:B---3--:R-:W-:-:S04]  /*5cd0*/  FFMA.FTZ R3, R138, c[0x0][0x2d0], -R0 ;  /* 0x0000b4008a037a23 */ /* 0x008fc80000010800 */
[----:B------:R3:W-:Y:S02]  /*5ce0*/  MUFU.EX2 R137, R3 ;  /* 0x0000000300897308 */ /* 0x0007e40000000800 */
[----:B------:R-:W-:Y:S01]  /*5cf0*/  HMMA.16816.F32.BF16 R36, R8, R16, R36 ;  /* 0x000000100824723c */ /* 0x000fe20000041824 */
[----:B------:R-:W1:Y:S06]  /*5d00*/  LDSM.16.MT88.4 R16, [R188+0x4800] ;  /* 0x00480000bc10783b */ /* 0x000e6c0000004200 */
[----:B------:R-:W-:Y:S02]  /*5d10*/  F2FP.BF16.PACK_AB R8, R185, R186 ;  /* 0x000000bab908723e */ /* 0x000fe400000010ff */
[----:B-----5:R-:W-:-:S02]  /*5d20*/  F2FP.BF16.PACK_AB R10, R142, R143 ;  /* 0x0000008f8e0a723e */ /* 0x020fc400000010ff */
[----:B--2---:R-:W-:Y:S01]  /*5d30*/  F2FP.BF16.PACK_AB R9, R139, R141 ;  /* 0x0000008d8b09723e */ /* 0x004fe200000010ff */
[----:B---3--:R-:W-:-:S04]  /*5d40*/  FFMA.FTZ R3, R140, c[0x0][0x2d0], -R0 ;  /* 0x0000b4008c037a23 */ /* 0x008fc80000010800 */
        /* <DEDUP_REMOVED lines=8> */
[C---:B-1----:R-:W-:Y:S08]  /*5dd0*/  HMMA.16816.F32.BF16 R112, R8.reuse, R28, R112 ;  /* 0x0000001c0870723c */ /* 0x042ff00000041870 */
[----:B------:R-:W-:Y:S01]  /*5de0*/  HMMA.16816.F32.BF16 R100, R8, R30, R100 ;  /* 0x0000001e0864723c */ /* 0x000fe20000041864 */
[----:B------:R-:W1:Y:S01]  /*5df0*/  LDSM.16.MT88.4 R28, [R192+0x4800] ;  /* 0x00480000c01c783b */ /* 0x000e620000004200 */
[----:B--2---:R-:W-:-:S06]  /*5e00*/  FFMA.FTZ R3, R151, c[0x0][0x2d0], -R2 ;  /* 0x0000b40097037a23 */ /* 0x004fcc0000010802 */
[C---:B------:R-:W-:Y:S01]  /*5e10*/  HMMA.16816.F32.BF16 R92, R8.reuse, R22, R88 ;  /* 0x00000016085c723c */ /* 0x040fe20000041858 */
[----:B------:R-:W2:Y:S01]  /*5e20*/  LDSM.16.MT88.4 R20, [R191+0x4800] ;  /* 0x00480000bf14783b */ /* 0x000ea20000004200 */
[----:B------:R5:W-:Y:S06]  /*5e30*/  MUFU.EX2 R133, R3 ;  /* 0x0000000300857308 */ /* 0x000bec0000000800 */
[C---:B----4-:R-:W-:Y:S08]  /*5e40*/  HMMA.16816.F32.BF16 R84, R8.reuse, R12, R72 ;  /* 0x0000000c0854723c */ /* 0x050ff00000041848 */
[----:B------:R-:W-:Y:S01]  /*5e50*/  HMMA.16816.F32.BF16 R88, R8, R14, R68 ;  /* 0x0000000e0858723c */ /* 0x000fe20000041844 */
[----:B------:R-:W4:Y:S01]  /*5e60*/  LDSM.16.MT88.4 R12, [R194+0x4800] ;  /* 0x00480000c20c783b */ /* 0x000f220000004200 */
[----:B-----5:R-:W-:-:S04]  /*5e70*/  FFMA.FTZ R3, R156, c[0x0][0x2d0], -R2 ;  /* 0x0000b4009c037a23 */ /* 0x020fc80000010802 */
[----:B------:R5:W1:Y:S02]  /*5e80*/  MUFU.EX2 R132, R3 ;  /* 0x0000000300847308 */ /* 0x000a640000000800 */
[C---:B------:R-:W-:Y:S08]  /*5e90*/  HMMA.16816.F32.BF16 R80, R8.reuse, R16, R36 ;  /* 0x000000100850723c */ /* 0x040ff00000041824 */
[----:B------:R-:W-:Y:S01]  /*5ea0*/  HMMA.16816.F32.BF16 R72, R8, R18, R40 ;  /* 0x000000120848723c */ /* 0x000fe20000041828 */
[----:B------:R-:W3:Y:S01]  /*5eb0*/  LDSM.16.MT88.4 R16, [R188+0x2000] ;  /* 0x00200000bc10783b */ /* 0x000ee20000004200 */
[----:B-----5:R-:W-:-:S06]  /*5ec0*/  FFMA.FTZ R3, R145, c[0x0][0x2d0], -R0 ;  /* 0x0000b40091037a23 */ /* 0x020fcc0000010800 */
[C---:B-1----:R-:W-:Y:S01]  /*5ed0*/  HMMA.16816.F32.BF16 R36, R8.reuse, R30, R44 ;  /* 0x0000001e0824723c */ /* 0x042fe2000004182c */
[----:B------:R1:W-:Y:S07]  /*5ee0*/  MUFU.EX2 R131, R3 ;  /* 0x0000000300837308 */ /* 0x0003ee0000000800 */
[C---:B--2---:R-:W-:Y:S08]  /*5ef0*/  HMMA.16816.F32.BF16 R40, R8.reuse, R20, R48 ;  /* 0x000000140828723c */ /* 0x044ff00000041830 */
[----:B------:R-:W-:Y:S01]  /*5f00*/  HMMA.16816.F32.BF16 R104, R8, R26, R104 ;  /* 0x0000001a0868723c */ /* 0x000fe20000041868 */
[----:B------:R-:W-:Y:S01]  /*5f10*/  LDSM.16.MT88.4 R24, [R191+0x2000] ;  /* 0x00200000bf18783b */ /* 0x000fe20000004200 */
[----:B-1----:R-:W-:-:S04]  /*5f20*/  FFMA.FTZ R3, R147, c[0x0][0x2d0], -R0 ;  /* 0x0000b40093037a23 */ /* 0x002fc80000010800 */
[----:B------:R1:W2:Y:S02]  /*5f30*/  MUFU.EX2 R130, R3 ;  /* 0x0000000300827308 */ /* 0x0002a40000000800 */
[C---:B------:R-:W-:Y:S01]  /*5f40*/  HMMA.16816.F32.BF16 R32, R8.reuse, R28, R32 ;  /* 0x0000001c0820723c */ /* 0x040fe20000041820 */
[----:B------:R-:W5:Y:S07]  /*5f50*/  LDSM.16.MT88.4 R28, [R192+0x2000] ;  /* 0x00200000c01c783b */ /* 0x000f6e0000004200 */
[----:B------:R-:W-:Y:S01]  /*5f60*/  HMMA.16816.F32.BF16 R64, R8, R22, R56 ;  /* 0x000000160840723c */ /* 0x000fe20000041838 */
[----:B------:R-:W-:Y:S01]  /*5f70*/  LDSM.16.MT88.4 R20, [R194+0x2000] ;  /* 0x00200000c214783b */ /* 0x000fe20000004200 */
[----:B-1----:R-:W-:-:S06]  /*5f80*/  FFMA.FTZ R3, R146, c[0x0][0x2d0], -R0 ;  /* 0x0000b40092037a23 */ /* 0x002fcc0000010800 */
[C---:B----4-:R-:W-:Y:S01]  /*5f90*/  HMMA.16816.F32.BF16 R48, R8.reuse, R12, R52 ;  /* 0x0000000c0830723c */ /* 0x050fe20000041834 */
[----:B------:R1:W-:Y:S07]  /*5fa0*/  MUFU.EX2 R129, R3 ;  /* 0x0000000300817308 */ /* 0x0003ee0000000800 */
[----:B------:R-:W-:Y:S01]  /*5fb0*/  HMMA.16816.F32.BF16 R44, R8, R14, R60 ;  /* 0x0000000e082c723c */ /* 0x000fe2000004183c */
[----:B------:R-:W4:Y:S06]  /*5fc0*/  LDSM.16.MT88.4 R12, [R188+0x5000] ;  /* 0x00500000bc0c783b */ /* 0x000f2c0000004200 */
        /* <DEDUP_REMOVED lines=13> */
[----:B------:R1:W3:Y:S07]  /*60a0*/  MUFU.EX2 R110, R3 ;  /* 0x00000003006e7308 */ /* 0x0002ee0000000800 */
[C---:B------:R-:W-:Y:S01]  /*60b0*/  HMMA.16816.F32.BF16 R76, R8.reuse, R24, R96 ;  /* 0x00000018084c723c */ /* 0x040fe20000041860 */
[----:B------:R-:W-:Y:S07]  /*60c0*/  LDSM.16.MT88.4 R96, [R188+0x5800] ;  /* 0x00580000bc60783b */ /* 0x000fee0000004200 */
[----:B------:R-:W-:Y:S01]  /*60d0*/  HMMA.16816.F32.BF16 R56, R8, R26, R92 ;  /* 0x0000001a0838723c */ /* 0x000fe2000004185c */
[----:B------:R-:W5:Y:S01]  /*60e0*/  LDSM.16.MT88.4 R24, [R191+0x5000] ;  /* 0x00500000bf18783b */ /* 0x000f620000004200 */
[----:B-1----:R-:W-:-:S02]  /*60f0*/  FFMA.FTZ R3, R163, c[0x0][0x2d0], -R2 ;  /* 0x0000b400a3037a23 */ /* 0x002fc40000010802 */
[----:B------:R-:W-:Y:S02]  /*6100*/  FFMA.FTZ R2, R184, c[0x0][0x2d0], -R2 ;  /* 0x0000b400b8027a23 */ /* 0x000fe40000010802 */
[----:B------:R-:W-:Y:S02]  /*6110*/  MUFU.EX2 R109, R3 ;  /* 0x00000003006d7308 */ /* 0x000fe40000000800 */
[C---:B----4-:R-:W-:Y:S01]  /*6120*/  HMMA.16816.F32.BF16 R92, R8.reuse, R12, R80 ;  /* 0x0000000c085c723c */ /* 0x050fe20000041850 */
[----:B------:R-:W-:Y:S07]  /*6130*/  LDSM.16.MT88.4 R80, [R191+0x2800] ;  /* 0x00280000bf50783b */ /* 0x000fee0000004200 */
[C---:B------:R-:W-:Y:S01]  /*6140*/  HMMA.16816.F32.BF16 R60, R8.reuse, R14, R72 ;  /* 0x0000000e083c723c */ /* 0x040fe20000041848 */
[----:B------:R-:W1:Y:S04]  /*6150*/  LDSM.16.MT88.4 R12, [R194+0x5000] ;  /* 0x00500000c20c783b */ /* 0x000e680000004200 */
[----:B------:R-:W-:Y:S03]  /*6160*/  LDSM.16.MT88.4 R72, [R192+0x2800] ;  /* 0x00280000c048783b */ /* 0x000fe60000004200 */
[C---:B--2---:R-:W-:Y:S01]  /*6170*/  HMMA.16816.F32.BF16 R32, R8.reuse, R16, R32 ;  /* 0x000000100820723c */ /* 0x044fe20000041820 */
[----:B------:R2:W4:Y:S07]  /*6180*/  MUFU.EX2 R17, R2 ;  /* 0x0000000200117308 */ /* 0x00052e0000000800 */
[C---:B------:R-:W-:Y:S08]  /*6190*/  HMMA.16816.F32.BF16 R84, R8.reuse, R20, R84 ;  /* 0x000000140854723c */ /* 0x040ff00000041854 */
[C---:B------:R-:W-:Y:S01]  /*61a0*/  HMMA.16816.F32.BF16 R28, R8.reuse, R30, R104 ;  /* 0x0000001e081c723c */ /* 0x040fe20000041868 */
[--C-:B--2---:R-:W-:Y:S01]  /*61b0*/  FFMA.FTZ R2, R158, c[0x0][0x2d0], -R0.reuse ;  /* 0x0000b4009e027a23 */ /* 0x104fe20000010800 */
[----:B------:R-:W-:Y:S03]  /*61c0*/  LDSM.16.MT88.4 R104, [R192+0x5800] ;  /* 0x00580000c068783b */ /* 0x000fe60000004200 */
[----:B------:R2:W-:Y:S03]  /*61d0*/  MUFU.EX2 R16, R2 ;  /* 0x0000000200107308 */ /* 0x0005e60000000800 */
[C---:B-----5:R-:W-:Y:S08]  /*61e0*/  HMMA.16816.F32.BF16 R40, R8.reuse, R24, R40 ;  /* 0x000000180828723c */ /* 0x060ff00000041828 */
[----:B------:R-:W-:Y:S01]  /*61f0*/  HMMA.16816.F32.BF16 R20, R8, R22, R88 ;  /* 0x000000160814723c */ /* 0x000fe20000041858 */
[----:B------:R-:W-:Y:S01]  /*6200*/  LDSM.16.MT88.4 R88, [R194+0x2800] ;  /* 0x00280000c258783b */ /* 0x000fe20000004200 */
[----:B--2---:R-:W-:-:S06]  /*6210*/  FFMA.FTZ R2, R157, c[0x0][0x2d0], -R0 ;  /* 0x0000b4009d027a23 */ /* 0x004fcc0000010800 */
[C---:B------:R-:W-:Y:S01]  /*6220*/  HMMA.16816.F32.BF16 R36, R8.reuse, R18, R36 ;  /* 0x000000120824723c */ /* 0x040fe20000041824 */
[----:B------:R2:W5:Y:S07]  /*6230*/  MUFU.EX2 R5, R2 ;  /* 0x0000000200057308 */ /* 0x00056e0000000800 */
[C---:B------:R-:W-:Y:S07]  /*6240*/  HMMA.16816.F32.BF16 R24, R8.reuse, R26, R64 ;  /* 0x0000001a0818723c */ /* 0x040fee0000041840 */
[----:B---3--:R-:W-:Y:S01]  /*6250*/  F2FP.BF16.PACK_AB R64, R110, R111 ;  /* 0x0000006f6e40723e */ /* 0x008fe200000010ff */
[C---:B-1----:R-:W-:Y:S01]  /*6260*/  HMMA.16816.F32.BF16 R48, R8.reuse, R12, R48 ;  /* 0x0000000c0830723c */ /* 0x042fe20000041830 */
[--C-:B--2---:R-:W-:Y:S01]  /*6270*/  FFMA.FTZ R2, R160, c[0x0][0x2d0], -R0.reuse ;  /* 0x0000b400a0027a23 */ /* 0x104fe20000010800 */
[----:B----4-:R-:W-:Y:S01]  /*6280*/  F2FP.BF16.PACK_AB R66, R17, R109 ;  /* 0x0000006d1142723e */ /* 0x010fe200000010ff */
[----:B------:R-:W-:Y:S01]  /*6290*/  FFMA.FTZ R0, R159, c[0x0][0x2d0], -R0 ;  /* 0x0000b4009f007a23 */ /* 0x000fe20000010800 */
[----:B-----5:R-:W-:Y:S01]  /*62a0*/  F2FP.BF16.PACK_AB R65, R5, R16 ;  /* 0x000000100541723e */ /* 0x020fe200000010ff */
[----:B------:R-:W-:Y:S03]  /*62b0*/  MUFU.EX2 R3, R2 ;  /* 0x0000000200037308 */ /* 0x000fe60000000800 */
[----:B------:R-:W-:Y:S01]  /*62c0*/  HMMA.16816.F32.BF16 R44, R8, R14, R44 ;  /* 0x0000000e082c723c */ /* 0x000fe2000004182c */
[----:B------:R-:W1:Y:S04]  /*62d0*/  LDSM.16.MT88.4 R8, [R194+0x5800] ;  /* 0x00580000c208783b */ /* 0x000e680000004200 */
        /* <DEDUP_REMOVED lines=25> */
[----:B-1----:R-:W-:Y:S01]  /*6470*/  HMMA.16816.F32.BF16 R60, R64, R8, R48 ;  /* 0x00000008403c723c */ /* 0x002fe20000041830 */
        /* <DEDUP_REMOVED lines=32> */
[----:B------:R1:W-:Y:S03]  /*6680*/  STL [R1], R5 ;  /* 0x0000000501007387 */ /* 0x0003e60000100800 */
        /* <DEDUP_REMOVED lines=21> */
.L_x_1895:
[----:B------:R-:W-:-:S13]  /*67e0*/  ISETP.NE.AND P0, PT, R243, 0x1, PT ;  /* 0x00000001f300780c */ /* 0x000fda0003f05270 */
[----:B------:R-:W-:-:S05]  /*67f0*/  @P0 IMAD.HI.U32 R0, R2, c[0x0][0x330], RZ ;  /* 0x0000cc0002000a27 */ /* 0x000fca00078e00ff */
[----:B------:R-:W-:Y:S02]  /*6800*/  @P0 SHF.R.U32.HI R2, RZ, c[0x0][0x334], R0 ;  /* 0x0000cd00ff020a19 */ /* 0x000fe40000011600 */
.L_x_1896:
[----:B------:R-:W-:Y:S05]  /*6810*/  BSYNC B0 ;  /* 0x0000000000007941 */ /* 0x000fea0003800000 */
.L_x_1894:
[----:B------:R-:W-:-:S05]  /*6820*/  IMAD R2, R2, R243, c[0x0][0x32c] ;  /* 0x0000cb0002027624 */ /* 0x000fca00078e02f3 */
[----:B------:R-:W-:-:S05]  /*6830*/  IMNMX R3, R3, R2, PT ;  /* 0x0000000203037217 */ /* 0x000fca0003800200 */
.L_x_1893:
[----:B-1----:R-:W-:-:S05]  /*6840*/  IMAD.HI R3, R3, 0x2aaaaaab, RZ ;  /* 0x2aaaaaab03037827 */ /* 0x002fca00078e02ff */
        /* <DEDUP_REMOVED lines=9> */
.L_x_1906:
[----:B------:R-:W-:Y:S04]  /*68e0*/  DEPBAR.LE SB0, 0x0 ;  /* 0x000080000000791a */ /* 0x000fe80000000000 */
[----:B------:R-:W-:Y:S01]  /*68f0*/  WARPSYNC 0xffffffff ;  /* 0xffffffff00007948 */ /* 0x000fe20003800000 */
[----:B------:R-:W-:Y:S01]  /*6900*/  BAR.SYNC.DEFER_BLOCKING 0x0 ;  /* 0x0000000000007b1d */ /* 0x000fe20000010000 */
[----:B------:R-:W-:Y:S11]  /*6910*/  ISETP.GT.AND P6, PT, R223, R186, PT ;  /* 0x000000badf00720c */ /* 0x000ff60003fc4270 */
[----:B------:R-:W-:Y:S02]  /*6920*/  @!UPT UIADD3 URZ, URZ, URZ, URZ ;  /* 0x0000003f3f3ff290 */ /* 0x000fe4000fffe03f */
[----:B------:R-:W-:Y:S01]  /*6930*/  @!P6 SHF.R.S32.HI R0, RZ, 0x1f, R186 ;  /* 0x0000001fff00e819 */ /* 0x000fe200000114ba */
[----:B-1----:R-:W-:Y:S02]  /*6940*/  @!P6 IMAD.MOV.U32 R2, RZ, RZ, c[0x0][0x208] ;  /* 0x00008200ff02e624 */ /* 0x002fe400078e00ff */
[----:B------:R-:W-:Y:S02]  /*6950*/  @!P6 IMAD.MOV.U32 R3, RZ, RZ, 0x5 ;  /* 0x00000005ff03e424 */ /* 0x000fe400078e00ff */
[----:B------:R-:W-:Y:S02]  /*6960*/  @!P6 IMAD R0, R0, c[0x0][0x208], RZ ;  /* 0x000082000000ea24 */ /* 0x000fe400078e02ff */
[----:B------:R-:W-:Y:S01]  /*6970*/  @!P6 IMAD.WIDE.U32 R30, R186, c[0x0][0x208], RZ ;  /* 0x00008200ba1eea25 */ /* 0x000fe200078e00ff */
[----:B------:R-:W-:Y:S01]  /*6980*/  @!P6 SHF.L.U64.HI R29, R2, R3, c[0x0][0x20c] ;  /* 0x00008300021de619 */ /* 0x000fe20000010203 */
[----:B------:R-:W1:Y:S02]  /*6990*/  LDSM.16.M88.4 R8, [R189] ;  /* 0x00000000bd08783b */ /* 0x000e640000000200 */
[----:B------:R-:W-:Y:S01]  /*69a0*/  @!P6 IMAD R0, R186, c[0x0][0x20c], R0 ;  /* 0x00008300ba00ea24 */ /* 0x000fe200078e0200 */
[----:B------:R-:W-:Y:S01]  /*69b0*/  ULDC UR4, c[0x0][0x324] ;  /* 0x0000c90000047ab9 */ /* 0x000fe20000000800 */
[----:B------:R-:W-:Y:S01]  /*69c0*/  @!P6 IMAD.SHL.U32 R28, R2, 0x20, RZ ;  /* 0x00000020021ce824 */ /* 0x000fe200078e00ff */
[----:B------:R-:W-:Y:S01]  /*69d0*/  ULOP3.LUT UR4, URZ, UR4, URZ, 0x33, !UPT ;  /* 0x000000043f047292 */ /* 0x000fe2000f8e333f */
[----:B------:R-:W2:Y:S01]  /*69e0*/  LDSM.16.M88.4 R16, [R189+0x800] ;  /* 0x00080000bd10783b */ /* 0x000ea20000000200 */
[----:B------:R-:W-:Y:S02]  /*69f0*/  @!P6 IMAD.IADD R0, R31, 0x1, R0 ;  /* 0x000000011f00e824 */ /* 0x000fe400078e0200 */
[----:B------:R-:W-:Y:S02]  /*6a00*/  @!P6 IMAD.WIDE.U32 R2, R30, 0x60, R28 ;  /* 0x000000601e02e825 */ /* 0x000fe400078e001c */
[----:B------:R-:W3:Y:S02]  /*6a10*/  LDSM.16.M88.4 R24, [R189+0x1000] ;  /* 0x00100000bd18783b */ /* 0x000ee40000000200 */
[----:B------:R-:W-:Y:S01]  /*6a20*/  @!P6 IMAD R46, R0, 0x60, RZ ;  /* 0x00000060002ee824 */ /* 0x000fe200078e02ff */
[-C--:B------:R-:W-:Y:S01]  /*6a30*/  @!P6 IADD3 R31, P4, R224, R2.reuse, RZ ;  /* 0x00000002e01fe210 */ /* 0x080fe20007f9e0ff */
[----:B------:R-:W-:Y:S01]  /*6a40*/  @!P6 IMAD.MOV.U32 R36, RZ, RZ, R224 ;  /* 0x000000ffff24e224 */ /* 0x000fe200078e00e0 */
[----:B------:R-:W4:Y:S01]  /*6a50*/  LDL R214, [R1+0x18] ;  /* 0x0000180001d67983 */ /* 0x000f220000100800 */
[----:B------:R-:W-:Y:S01]  /*6a60*/  @!P6 IMAD.IADD R0, R46, 0x1, R3 ;  /* 0x000000012e00e824 */ /* 0x000fe200078e0203 */
[C---:B------:R-:W-:Y:S01]  /*6a70*/  @!P6 LEA R184, P0, R31.reuse, c[0x0][0x1f8], 0x1 ;  /* 0x00007e001fb8ea11 */ /* 0x040fe200078008ff */
[--C-:B------:R-:W-:Y:S02]  /*6a80*/  @!P6 IMAD.MOV.U32 R37, RZ, RZ, R228.reuse ;  /* 0x000000ffff25e224 */ /* 0x100fe400078e00e4 */
[----:B------:R-:W5:Y:S01]  /*6a90*/  LDSM.16.M88.4 R32, [R189+0x1800] ;  /* 0x00180000bd20783b */ /* 0x000f620000000200 */
[----:B------:R-:W-:Y:S02]  /*6aa0*/  @!P6 IMAD.X R3, R0, 0x1, R228, P4 ;  /* 0x000000010003e824 */ /* 0x000fe400020e06e4 */
[----:B------:R-:W-:Y:S02]  /*6ab0*/  @!P6 IMAD.WIDE.U32 R36, R30, 0x60, R36 ;  /* 0x000000601e24e825 */ /* 0x000fe400078e0024 */
[----:B------:R-:W4:Y:S01]  /*6ac0*/  LDL R212, [R1+0x1c] ;  /* 0x00001c0001d47983 */ /* 0x000f220000100800 */
[----:B------:R-:W-:Y:S01]  /*6ad0*/  @!P6 LEA.HI.X R185, R31, c[0x0][0x1fc], R3, 0x1, P0 ;  /* 0x00007f001fb9ea11 */ /* 0x000fe200000f0c03 */
[----:B------:R-:W-:Y:S01]  /*6ae0*/  @!P6 IMAD.IADD R37, R37, 0x1, R46 ;  /* 0x000000012525e824 */ /* 0x000fe200078e022e */
[-C--:B------:R-:W-:Y:S01]  /*6af0*/  @!P6 IADD3 R39, P0, R28, R2.reuse, RZ ;  /* 0x000000021c27e210 */ /* 0x080fe20007f1e0ff */
[----:B------:R-:W-:Y:S01]  /*6b00*/  @!P6 IMAD.SHL.U32 R47, R36, 0x2, RZ ;  /* 0x00000002242fe824 */ /* 0x000fe200078e00ff */
[----:B------:R-:W3:Y:S01]  /*6b10*/  LDSM.16.M88.4 R40, [R189+0x2000] ;  /* 0x00200000bd28783b */ /* 0x000ee20000000200 */
[----:B------:R-:W-:Y:S04]  /*6b20*/  @!P6 IADD3 R3, P4, R224, 0x40, RZ ;  /* 0x00000040e003e810 */ /* 0x000fe80007f9e0ff */
[----:B------:R-:W4:Y:S01]  /*6b30*/  LDL R187, [R1+0x10] ;  /* 0x0000100001bb7983 */ /* 0x000f220000100800 */
[----:B------:R-:W-:Y:S01]  /*6b40*/  @!P6 IADD3 R45, P5, R3, R2, RZ ;  /* 0x00000002032de210 */ /* 0x000fe20007fbe0ff */
[C---:B------:R-:W-:Y:S02]  /*6b50*/  @!P6 IMAD.X R2, R0.reuse, 0x1, R29, P0 ;  /* 0x000000010002e824 */ /* 0x040fe400000e061d */
[----:B------:R-:W-:Y:S01]  /*6b60*/  @!P6 IMAD.X R38, RZ, RZ, R228, P4 ;  /* 0x000000ffff26e224 */ /* 0x000fe200020e06e4 */
[C---:B-1----:R-:W-:Y:S01]  /*6b70*/  HMMA.16816.F32.BF16 R4, R120.reuse, R8, RZ ;  /* 0x000000087804723c */ /* 0x042fe200000418ff */
[----:B------:R-:W1:Y:S02]  /*6b80*/  LDSM.16.M88.4 R48, [R189+0x2800] ;  /* 0x00280000bd30783b */ /* 0x000e640000000200 */
[C---:B------:R-:W-:Y:S02]  /*6b90*/  @!P6 IADD3 R44, P4, R39.reuse, R3, RZ ;  /* 0x00000003272ce210 */ /* 0x040fe40007f9e0ff */
[----:B------:R-:W-:Y:S01]  /*6ba0*/  @!P6 IADD3 R3, P0, R39, R224, RZ ;  /* 0x000000e02703e210 */ /* 0x000fe20007f1e0ff */
[----:B------:R-:W1:Y:S01]  /*6bb0*/  LDSM.16.M88.4 R128, [R195] ;  /* 0x00000000c380783b */ /* 0x000e620000000200 */
[--C-:B------:R-:W-:Y:S01]  /*6bc0*/  @!P6 IMAD.X R39, R0, 0x1, R38.reuse, P5 ;  /* 0x000000010027e824 */ /* 0x100fe200028e0626 */
[C---:B------:R-:W-:Y:S01]  /*6bd0*/  HMMA.16816.F32.BF16 R8, R120.reuse, R10, RZ ;  /* 0x0000000a7808723c */ /* 0x040fe200000418ff */
[C---:B------:R-:W-:Y:S02]  /*6be0*/  @!P6 LEA R160, P5, R45.reuse, c[0x0][0x1f8], 0x1 ;  /* 0x00007e002da0ea11 */ /* 0x040fe400078a08ff */
[----:B------:R-:W1:Y:S01]  /*6bf0*/  LDSM.16.M88.4 R132, [R206] ;  /* 0x00000000ce84783b */ /* 0x000e620000000200 */
[C---:B------:R-:W-:Y:S01]  /*6c00*/  @!P6 IMAD.X R38, R2.reuse, 0x1, R38, P4 ;  /* 0x000000010226e824 */ /* 0x040fe200020e0626 */
[----:B------:R-:W-:Y:S01]  /*6c10*/  @!P6 LEA.HI.X R161, R45, c[0x0][0x1fc], R39, 0x1, P5 ;  /* 0x00007f002da1ea11 */ /* 0x000fe200028f0c27 */
[----:B------:R-:W-:Y:S01]  /*6c20*/  @!P6 IMAD.X R2, R2, 0x1, R228, P0 ;  /* 0x000000010202e824 */ /* 0x000fe200000e06e4 */
[C---:B------:R-:W-:Y:S01]  /*6c30*/  @!P6 LEA R158, P0, R44.reuse, c[0x0][0x1f8], 0x1 ;  /* 0x00007e002c9eea11 */ /* 0x040fe200078008ff */
[C---:B--2---:R-:W-:Y:S01]  /*6c40*/  HMMA.16816.F32.BF16 R12, R120.reuse, R16, RZ ;  /* 0x00000010780c723c */ /* 0x044fe200000418ff */
[----:B------:R-:W2:Y:S03]  /*6c50*/  LDSM.16.M88.4 R136, [R205] ;  /* 0x00000000cd88783b */ /* 0x000ea60000000200 */
[----:B------:R-:W-:Y:S02]  /*6c60*/  @!P6 LEA.HI.X R159, R44, c[0x0][0x1fc], R38, 0x1, P0 ;  /* 0x00007f002c9fea11 */ /* 0x000fe400000f0c26 */
[----:B------:R-:W1:Y:S01]  /*6c70*/  LDSM.16.M88.4 R140, [R204] ;  /* 0x00000000cc8c783b */ /* 0x000e620000000200 */
[C---:B------:R-:W-:Y:S01]  /*6c80*/  @!P6 LEA R162, P4, R3.reuse, c[0x0][0x1f8], 0x1 ;  /* 0x00007e0003a2ea11 */ /* 0x040fe200078808ff */
[C---:B------:R-:W-:Y:S01]  /*6c90*/  HMMA.16816.F32.BF16 R16, R120.reuse, R18, RZ ;  /* 0x000000127810723c */ /* 0x040fe200000418ff */
[----:B------:R-:W-:Y:S02]  /*6ca0*/  @!P6 ISETP.GE.AND P0, PT, R246, c[0x0][0x1d4], PT ;  /* 0x00007500f600ea0c */ /* 0x000fe40003f06270 */
[----:B------:R-:W1:Y:S01]  /*6cb0*/  LDSM.16.M88.4 R144, [R203] ;  /* 0x00000000cb90783b */ /* 0x000e620000000200 */
[----:B------:R-:W-:Y:S02]  /*6cc0*/  @!P6 LEA.HI.X R163, R3, c[0x0][0x1fc], R2, 0x1, P4 ;  /* 0x00007f0003a3ea11 */ /* 0x000fe400020f0c02 */
[C---:B------:R-:W-:Y:S02]  /*6cd0*/  @!P6 IADD3 R2, P4, R47.reuse, c[0x0][0x1f8], RZ ;  /* 0x00007e002f02ea10 */ /* 0x040fe40007f9e0ff */
[C---:B---3--:R-:W-:Y:S01]  /*6ce0*/  HMMA.16816.F32.BF16 R20, R120.reuse, R24, RZ ;  /* 0x000000187814723c */ /* 0x048fe200000418ff */
[----:B------:R-:W3:Y:S03]  /*6cf0*/  LDSM.16.M88.4 R148, [R202] ;  /* 0x00000000ca94783b */ /* 0x000ee60000000200 */
[----:B------:R-:W-:Y:S04]  /*6d00*/  @!P6 SHF.L.U64.HI R0, R36, 0x1, R37 ;  /* 0x000000012400e819 */ /* 0x000fe80000010225 */
[C---:B------:R-:W-:Y:S01]  /*6d10*/  HMMA.16816.F32.BF16 R24, R120.reuse, R26, RZ ;  /* 0x0000001a7818723c */ /* 0x040fe200000418ff */
[----:B------:R-:W-:Y:S05]  /*6d20*/  @!P6 IADD3.X R3, R0, c[0x0][0x1fc], RZ, P4, !PT ;  /* 0x00007f000003ea10 */ /* 0x000fea00027fe4ff */
[----:B------:R-:W-:Y:S01]  /*6d30*/  @!PT LDS RZ, [RZ] ;  /* 0x00000000fffff984 */ /* 0x000fe20000000800 */
[----:B------:R-:W-:Y:S01]  /*6d40*/  @!PT LDS RZ, [RZ] ;  /* 0x00000000fffff984 */ /* 0x000fe20000000800 */
[----:B------:R-:W-:Y:S01]  /*6d50*/  @!PT LDS RZ, [RZ] ;  /* 0x00000000fffff984 */ /* 0x000fe20000000800 */
[----:B------:R1:W-:Y:S02]  /*6d60*/  @!P6 LDGSTS.E.BYPASS.LTC128B.128 [R213+0x100], [R2.64], !P0 ;  /* 0x0010000002d5efae */ /* 0x0003e4000c101d48 */
[C---:B-----5:R-:W-:Y:S08]  /*6d70*/  HMMA.16816.F32.BF16 R28, R120.reuse, R32, RZ ;  /* 0x00000020781c723c */ /* 0x060ff000000418ff */
[C---:B------:R-:W-:Y:S08]  /*6d80*/  HMMA.16816.F32.BF16 R32, R120.reuse, R34, RZ ;  /* 0x000000227820723c */ /* 0x040ff000000418ff */
[C---:B------:R-:W-:Y:S07]  /*6d90*/  HMMA.16816.F32.BF16 R36, R120.reuse, R40, RZ ;  /* 0x000000287824723c */ /* 0x040fee00000418ff */
[----:B------:R-:W-:Y:S05]  /*6da0*/  @!P6 IADD3 R40, P5, R47, 0x80, RZ ;  /* 0x000000802f28e810 */ /* 0x000fea0007fbe0ff */
[----:B------:R-:W-:Y:S02]  /*6db0*/  @!P6 IADD3 R156, P4, R40, c[0x0][0x1f8], RZ ;  /* 0x00007e00289cea10 */ /* 0x000fe40007f9e0ff */
[C---:B------:R-:W-:Y:S02]  /*6dc0*/  HMMA.16816.F32.BF16 R40, R120.reuse, R42, RZ ;  /* 0x0000002a7828723c */ /* 0x040fe400000418ff */
[----:B------:R-:W-:Y:S05]  /*6dd0*/  @!P6 IADD3.X R157, RZ, c[0x0][0x1fc], R0, P4, P5 ;  /* 0x00007f00ff9dea10 */ /* 0x000fea00027ea400 */
[----:B------:R5:W-:Y:S01]  /*6de0*/  @!P6 LDGSTS.E.BYPASS.LTC128B.128 [R213+0x3100], [R156.64], !P3 ;  /* 0x031000009cd5efae */ /* 0x000be2000d901d48 */
[C---:B-1----:R-:W-:Y:S04]  /*6df0*/  HMMA.16816.F32.BF16 R44, R120.reuse, R48, RZ ;  /* 0x00000030782c723c */ /* 0x042fe800000418ff */
[----:B------:R1:W-:Y:S04]  /*6e00*/  @!P6 LDGSTS.E.BYPASS.LTC128B.128 [R213+0x1100], [R184.64], !P0 ;  /* 0x01100000b8d5efae */ /* 0x0003e8000c101d48 */
[----:B------:R-:W-:Y:S01]  /*6e10*/  HMMA.16816.F32.BF16 R48, R120, R50, RZ ;  /* 0x000000327830723c */ /* 0x000fe200000418ff */
[----:B------:R1:W-:Y:S05]  /*6e20*/  @!P6 LDGSTS.E.BYPASS.LTC128B.128 [R213+0x4100], [R160.64], !P3 ;  /* 0x04100000a0d5efae */ /* 0x0003ea000d901d48 */
[----:B------:R1:W-:Y:S02]  /*6e30*/  @!P6 LDGSTS.E.BYPASS.LTC128B.128 [R213+0x2100], [R162.64], !P0 ;  /* 0x02100000a2d5efae */ /* 0x0003e4000c101d48 */
[C---:B------:R-:W-:Y:S03]  /*6e40*/  HMMA.16816.F32.BF16 R4, R124.reuse, R128, R4 ;  /* 0x000000807c04723c */ /* 0x040fe60000041804 */
[----:B------:R5:W-:Y:S02]  /*6e50*/  @!P6 LDGSTS.E.BYPASS.LTC128B.128 [R213+0x5100], [R158.64], !P3 ;  /* 0x051000009ed5efae */ /* 0x000be4000d901d48 */
[C---:B------:R-:W-:Y:S03]  /*6e60*/  ISETP.GT.AND P6, PT, R186.reuse, R223, PT ;  /* 0x000000dfba00720c */ /* 0x040fe60003fc4270 */
[C---:B------:R-:W-:Y:S01]  /*6e70*/  HMMA.16816.F32.BF16 R8, R124.reuse, R130, R8 ;  /* 0x000000827c08723c */ /* 0x040fe20000041808 */
[----:B------:R-:W-:Y:S05]  /*6e80*/  LDSM.16.M88.4 R128, [R193+0x1000] ;  /* 0x00100000c180783b */ /* 0x000fea0000000200 */
[----:B------:R-:W0:Y:S02]  /*6e90*/  LDGDEPBAR ;  /* 0x00000000000079af */ /* 0x000e240000000000 */
[C---:B------:R-:W-:Y:S04]  /*6ea0*/  HMMA.16816.F32.BF16 R12, R124.reuse, R132, R12 ;  /* 0x000000847c0c723c */ /* 0x040fe8000004180c */
[----:B------:R-:W-:Y:S01]  /*6eb0*/  @P6 IADD3 R0, R186, -0x1, RZ ;  /* 0xffffffffba006810 */ /* 0x000fe20007ffe0ff */
[----:B------:R-:W-:Y:S02]  /*6ec0*/  @P6 IMAD.MOV.U32 R3, RZ, RZ, c[0x0][0x1e0] ;  /* 0x00007800ff036624 */ /* 0x000fe400078e00ff */
[----:B------:R-:W-:Y:S01]  /*6ed0*/  @P6 IMAD.MOV.U32 R108, RZ, RZ, 0x5 ;  /* 0x00000005ff6c6424 */ /* 0x000fe200078e00ff */
[C---:B------:R-:W-:Y:S01]  /*6ee0*/  HMMA.16816.F32.BF16 R16, R124.reuse, R134, R16 ;  /* 0x000000867c10723c */ /* 0x040fe20000041810 */
[----:B-1----:R-:W-:Y:S03]  /*6ef0*/  LDSM.16.M88.4 R160, [R193+0x800] ;  /* 0x00080000c1a0783b */ /* 0x002fe60000000200 */
[----:B------:R-:W-:Y:S02]  /*6f00*/  @P6 SHF.R.S32.HI R2, RZ, 0x1f, R0 ;  /* 0x0000001fff026819 */ /* 0x000fe40000011400 */
[----:B-----5:R-:W1:Y:S02]  /*6f10*/  LDSM.16.M88.4 R156, [R193] ;  /* 0x00000000c19c783b */ /* 0x020e640000000200 */
[C---:B--2---:R-:W-:Y:S03]  /*6f20*/  HMMA.16816.F32.BF16 R20, R124.reuse, R136, R20 ;  /* 0x000000887c14723c */ /* 0x044fe60000041814 */
[----:B------:R-:W2:Y:S01]  /*6f30*/  LDSM.16.M88.4 R132, [R193+0x1800] ;  /* 0x00180000c184783b */ /* 0x000ea20000000200 */
[----:B------:R-:W-:Y:S04]  /*6f40*/  @P6 IMAD R2, R2, c[0x0][0x1e0], RZ ;  /* 0x0000780002026a24 */ /* 0x000fe800078e02ff */
[C---:B------:R-:W-:Y:S01]  /*6f50*/  HMMA.16816.F32.BF16 R24, R124.reuse, R138, R24 ;  /* 0x0000008a7c18723c */ /* 0x040fe20000041818 */
[----:B------:R-:W5:Y:S03]  /*6f60*/  LDSM.16.M88.4 R136, [R193+0x2000] ;  /* 0x00200000c188783b */ /* 0x000f660000000200 */
[C---:B------:R-:W-:Y:S04]  /*6f70*/  @P6 IMAD R2, R0.reuse, c[0x0][0x1e4], R2 ;  /* 0x0000790000026a24 */ /* 0x040fe800078e0202 */
[C---:B------:R-:W-:Y:S08]  /*6f80*/  HMMA.16816.F32.BF16 R28, R124.reuse, R140, R28 ;  /* 0x0000008c7c1c723c */ /* 0x040ff0000004181c */
[C---:B------:R-:W-:Y:S01]  /*6f90*/  HMMA.16816.F32.BF16 R32, R124.reuse, R142, R32 ;  /* 0x0000008e7c20723c */ /* 0x040fe20000041820 */
[----:B------:R-:W2:Y:S07]  /*6fa0*/  LDSM.16.M88.4 R140, [R193+0x2800] ;  /* 0x00280000c18c783b */ /* 0x000eae0000000200 */
[C---:B------:R-:W-:Y:S08]  /*6fb0*/  HMMA.16816.F32.BF16 R36, R124.reuse, R144, R36 ;  /* 0x000000907c24723c */ /* 0x040ff00000041824 */
[C---:B------:R-:W-:Y:S01]  /*6fc0*/  HMMA.16816.F32.BF16 R40, R124.reuse, R146, R40 ;  /* 0x000000927c28723c */ /* 0x040fe20000041828 */
[----:B------:R-:W2:Y:S07]  /*6fd0*/  LDSM.16.M88.4 R144, [R190] ;  /* 0x00000000be90783b */ /* 0x000eae0000000200 */
[C---:B---3--:R-:W-:Y:S08]  /*6fe0*/  HMMA.16816.F32.BF16 R44, R124.reuse, R148, R44 ;  /* 0x000000947c2c723c */ /* 0x048ff0000004182c */
[----:B------:R-:W-:Y:S01]  /*6ff0*/  HMMA.16816.F32.BF16 R48, R124, R150, R48 ;  /* 0x000000967c30723c */ /* 0x000fe20000041830 */
[----:B------:R-:W-:Y:S07]  /*7000*/  LDSM.16.M88.4 R148, [R190+0x1000] ;  /* 0x00100000be94783b */ /* 0x000fee0000000200 */
        /* <DEDUP_REMOVED lines=8> */
[----:B------:R-:W1:Y:S07]  /*7090*/  LDSM.16.M88.4 R128, [R190+0x800] ;  /* 0x00080000be80783b */ /* 0x000e6e0000000200 */
[C---:B--2---:R-:W-:Y:S08]  /*70a0*/  HMMA.16816.F32.BF16 R28, R152.reuse, R132, R28 ;  /* 0x00000084981c723c */ /* 0x044ff0000004181c */
[C---:B------:R-:W-:Y:S01]  /*70b0*/  HMMA.16816.F32.BF16 R32, R152.reuse, R134, R32 ;  /* 0x000000869820723c */ /* 0x040fe20000041820 */
[----:B------:R-:W2:Y:S07]  /*70c0*/  LDSM.16.M88.4 R132, [R190+0x1800] ;  /* 0x00180000be84783b */ /* 0x000eae0000000200 */
[C---:B-----5:R-:W-:Y:S08]  /*70d0*/  HMMA.16816.F32.BF16 R36, R152.reuse, R136, R36 ;  /* 0x000000889824723c */ /* 0x060ff00000041824 */
[C---:B------:R-:W-:Y:S01]  /*70e0*/  HMMA.16816.F32.BF16 R40, R152.reuse, R138, R40 ;  /* 0x0000008a9828723c */ /* 0x040fe20000041828 */
[----:B------:R-:W3:Y:S07]  /*70f0*/  LDSM.16.M88.4 R136, [R190+0x2000] ;  /* 0x00200000be88783b */ /* 0x000eee0000000200 */
[C---:B------:R-:W-:Y:S08]  /*7100*/  HMMA.16816.F32.BF16 R44, R152.reuse, R140, R44 ;  /* 0x0000008c982c723c */ /* 0x040ff0000004182c */
[----:B------:R-:W-:Y:S01]  /*7110*/  HMMA.16816.F32.BF16 R48, R152, R142, R48 ;  /* 0x0000008e9830723c */ /* 0x000fe20000041830 */
[----:B------:R-:W5:Y:S07]  /*7120*/  LDSM.16.M88.4 R140, [R189+0x3800] ;  /* 0x00380000bd8c783b */ /* 0x000f6e0000000200 */
[C---:B------:R-:W-:Y:S08]  /*7130*/  HMMA.16816.F32.BF16 R4, R164.reuse, R144, R4 ;  /* 0x00000090a404723c */ /* 0x040ff00000041804 */
[C---:B------:R-:W-:Y:S01]  /*7140*/  HMMA.16816.F32.BF16 R8, R164.reuse, R146, R8 ;  /* 0x00000092a408723c */ /* 0x040fe20000041808 */
[----:B------:R-:W-:Y:S07]  /*7150*/  LDSM.16.M88.4 R144, [R189+0x4800] ;  /* 0x00480000bd90783b */ /* 0x000fee0000000200 */
[C---:B-1----:R-:W-:Y:S08]  /*7160*/  HMMA.16816.F32.BF16 R12, R164.reuse, R128, R12 ;  /* 0x00000080a40c723c */ /* 0x042ff0000004180c */
[C---:B------:R-:W-:Y:S01]  /*7170*/  HMMA.16816.F32.BF16 R16, R164.reuse, R130, R16 ;  /* 0x00000082a410723c */ /* 0x040fe20000041810 */
[----:B------:R-:W1:Y:S07]  /*7180*/  LDSM.16.M88.4 R128, [R189+0x4000] ;  /* 0x00400000bd80783b */ /* 0x000e6e0000000200 */
[C---:B------:R-:W-:Y:S08]  /*7190*/  HMMA.16816.F32.BF16 R20, R164.reuse, R148, R20 ;  /* 0x00000094a414723c */ /* 0x040ff00000041814 */
[C---:B------:R-:W-:Y:S01]  /*71a0*/  HMMA.16816.F32.BF16 R24, R164.reuse, R150, R24 ;  /* 0x00000096a418723c */ /* 0x040fe20000041818 */
[----:B------:R-:W1:Y:S07]  /*71b0*/  LDSM.16.M88.4 R148, [R189+0x5000] ;  /* 0x00500000bd94783b */ /* 0x000e6e0000000200 */
[C---:B--2---:R-:W-:Y:S08]  /*71c0*/  HMMA.16816.F32.BF16 R28, R164.reuse, R132, R28 ;  /* 0x00000084a41c723c */ /* 0x044ff0000004181c */
[C---:B------:R-:W-:Y:S01]  /*71d0*/  HMMA.16816.F32.BF16 R32, R164.reuse, R134, R32 ;  /* 0x00000086a420723c */ /* 0x040fe20000041820 */
[----:B------:R-:W2:Y:S07]  /*71e0*/  LDSM.16.M88.4 R132, [R189+0x5800] ;  /* 0x00580000bd84783b */ /* 0x000eae0000000200 */
[C---:B---3--:R-:W-:Y:S08]  /*71f0*/  HMMA.16816.F32.BF16 R36, R164.reuse, R136, R36 ;  /* 0x00000088a424723c */ /* 0x048ff00000041824 */
[C---:B------:R-:W-:Y:S01]  /*7200*/  HMMA.16816.F32.BF16 R40, R164.reuse, R138, R40 ;  /* 0x0000008aa428723c */ /* 0x040fe20000041828 */
[----:B------:R-:W3:Y:S07]  /*7210*/  LDSM.16.M88.4 R136, [R201] ;  /* 0x00000000c988783b */ /* 0x000eee0000000200 */
[C---:B------:R-:W-:Y:S08]  /*7220*/  HMMA.16816.F32.BF16 R44, R164.reuse, R156, R44 ;  /* 0x0000009ca42c723c */ /* 0x040ff0000004182c */
[----:B------:R-:W-:Y:S01]  /*7230*/  HMMA.16816.F32.BF16 R48, R164, R158, R48 ;  /* 0x0000009ea430723c */ /* 0x000fe20000041830 */
[----:B------:R-:W2:Y:S07]  /*7240*/  LDSM.16.M88.4 R156, [R200] ;  /* 0x00000000c89c783b */ /* 0x000eae0000000200 */
[C---:B------:R-:W-:Y:S08]  /*7250*/  HMMA.16816.F32.BF16 R4, R168.reuse, R160, R4 ;  /* 0x000000a0a804723c */ /* 0x040ff00000041804 */
[C---:B------:R-:W-:Y:S01]  /*7260*/  HMMA.16816.F32.BF16 R8, R168.reuse, R162, R8 ;  /* 0x000000a2a808723c */ /* 0x040fe20000041808 */
[----:B------:R-:W-:Y:S07]  /*7270*/  LDSM.16.M88.4 R160, [R193+0x5800] ;  /* 0x00580000c1a0783b */ /* 0x000fee0000000200 */
        /* <DEDUP_REMOVED lines=11> */
[----:B------:R-:W-:Y:S07]  /*7330*/  LDSM.16.M88.4 R148, [R193+0x3800] ;  /* 0x00380000c194783b */ /* 0x000fee0000000200 */
[C---:B--2---:R-:W-:Y:S08]  /*7340*/  HMMA.16816.F32.BF16 R44, R168.reuse, R132, R44 ;  /* 0x00000084a82c723c */ /* 0x044ff0000004182c */
[----:B------:R-:W-:Y:S01]  /*7350*/  HMMA.16816.F32.BF16 R48, R168, R134, R48 ;  /* 0x00000086a830723c */ /* 0x000fe20000041830 */
[----:B------:R-:W2:Y:S07]  /*7360*/  LDSM.16.M88.4 R132, [R196] ;  /* 0x00000000c484783b */ /* 0x000eae0000000200 */
[C---:B---3--:R-:W-:Y:S08]  /*7370*/  HMMA.16816.F32.BF16 R4, R172.reuse, R136, R4 ;  /* 0x00000088ac04723c */ /* 0x048ff00000041804 */
[C---:B------:R-:W-:Y:S01]  /*7380*/  HMMA.16816.F32.BF16 R8, R172.reuse, R138, R8 ;  /* 0x0000008aac08723c */ /* 0x040fe20000041808 */
[----:B------:R-:W3:Y:S07]  /*7390*/  LDSM.16.M88.4 R136, [R193+0x3000] ;  /* 0x00300000c188783b */ /* 0x000eee0000000200 */
        /* <DEDUP_REMOVED lines=17> */
[----:B------:R-:W-:Y:S07]  /*74b0*/  LDSM.16.M88.4 R136, [R190+0x4800] ;  /* 0x00480000be88783b */ /* 0x000fee0000000200 */
[C---:B------:R-:W-:Y:S08]  /*74c0*/  HMMA.16816.F32.BF16 R12, R176.reuse, R148, R12 ;  /* 0x00000094b00c723c */ /* 0x040ff0000004180c */
[C---:B------:R-:W-:Y:S08]  /*74d0*/  HMMA.16816.F32.BF16 R16, R176.reuse, R150, R16 ;  /* 0x00000096b010723c */ /* 0x040ff00000041810 */
[C---:B-----5:R-:W-:Y:S07]  /*74e0*/  HMMA.16816.F32.BF16 R20, R176.reuse, R140, R20 ;  /* 0x0000008cb014723c */ /* 0x060fee0000041814 */
[C---:B------:R-:W-:Y:S01]  /*74f0*/  @P6 SHF.L.U64.HI R141, R3.reuse, R108, c[0x0][0x1e4] ;  /* 0x00007900038d6619 */ /* 0x040fe2000001026c */
[C---:B------:R-:W-:Y:S04]  /*7500*/  HMMA.16816.F32.BF16 R24, R176.reuse, R142, R24 ;  /* 0x0000008eb018723c */ /* 0x040fe80000041818 */
[----:B------:R-:W-:Y:S03]  /*7510*/  @P6 IMAD.SHL.U32 R140, R3, 0x20, RZ ;  /* 0x00000020038c6824 */ /* 0x000fe600078e00ff */
[----:B------:R-:W-:Y:S01]  /*7520*/  @P6 IMAD.WIDE.U32 R142, R0, c[0x0][0x1e0], RZ ;  /* 0x00007800008e6a25 */ /* 0x000fe200078e00ff */
[C---:B-1----:R-:W-:Y:S04]  /*7530*/  HMMA.16816.F32.BF16 R28, R176.reuse, R128, R28 ;  /* 0x00000080b01c723c */ /* 0x042fe8000004181c */
[----:B------:R-:W-:Y:S02]  /*7540*/  @P6 IMAD.IADD R0, R143, 0x1, R2 ;  /* 0x000000018f006824 */ /* 0x000fe400078e0202 */
[----:B------:R-:W-:Y:S02]  /*7550*/  @P6 IMAD.WIDE.U32 R2, R142, 0x60, R140 ;  /* 0x000000608e026825 */ /* 0x000fe400078e008c */
[C---:B------:R-:W-:Y:S01]  /*7560*/  HMMA.16816.F32.BF16 R32, R176.reuse, R130, R32 ;  /* 0x00000082b020723c */ /* 0x040fe20000041820 */
[----:B------:R-:W1:Y:S03]  /*7570*/  LDSM.16.M88.4 R128, [R190+0x4000] ;  /* 0x00400000be80783b */ /* 0x000e660000000200 */
[----:B------:R-:W-:Y:S01]  /*7580*/  @P6 IMAD R111, R0, 0x60, RZ ;  /* 0x00000060006f6824 */ /* 0x000fe200078e02ff */
[-C--:B------:R-:W-:Y:S03]  /*7590*/  @P6 IADD3 R108, P4, R226, R2.reuse, RZ ;  /* 0x00000002e26c6210 */ /* 0x080fe60007f9e0ff */
[C---:B------:R-:W-:Y:S04]  /*75a0*/  HMMA.16816.F32.BF16 R36, R176.reuse, R156, R36 ;  /* 0x0000009cb024723c */ /* 0x040fe80000041824 */
[----:B------:R-:W-:Y:S04]  /*75b0*/  @P6 IMAD.IADD R0, R111, 0x1, R3 ;  /* 0x000000016f006824 */ /* 0x000fe800078e0203 */
[C---:B------:R-:W-:Y:S01]  /*75c0*/  HMMA.16816.F32.BF16 R40, R176.reuse, R158, R40 ;  /* 0x0000009eb028723c */ /* 0x040fe20000041828 */
[----:B------:R-:W3:Y:S07]  /*75d0*/  LDL R159, [R1+0x8] ;  /* 0x00000800019f7983 */ /* 0x000eee0000100800 */
[C---:B------:R-:W-:Y:S08]  /*75e0*/  HMMA.16816.F32.BF16 R44, R176.reuse, R160, R44 ;  /* 0x000000a0b02c723c */ /* 0x040ff0000004182c */
[----:B------:R-:W-:Y:S01]  /*75f0*/  HMMA.16816.F32.BF16 R48, R176, R162, R48 ;  /* 0x000000a2b030723c */ /* 0x000fe20000041830 */
[----:B------:R-:W3:Y:S07]  /*7600*/  LDL R162, [R1+0xc] ;  /* 0x00000c0001a27983 */ /* 0x000eee0000100800 */
[C---:B------:R-:W-:Y:S08]  /*7610*/  HMMA.16816.F32.BF16 R4, R180.reuse, R144, R4 ;  /* 0x00000090b404723c */ /* 0x040ff00000041804 */
[C---:B------:R-:W-:Y:S07]  /*7620*/  HMMA.16816.F32.BF16 R8, R180.reuse, R146, R8 ;  /* 0x00000092b408723c */ /* 0x040fee0000041808 */
[----:B------:R-:W-:Y:S01]  /*7630*/  @P6 LEA R146, P0, R108, c[0x0][0x1c8], 0x1 ;  /* 0x000072006c926a11 */ /* 0x000fe200078008ff */
[C---:B--2---:R-:W-:Y:S08]  /*7640*/  HMMA.16816.F32.BF16 R12, R180.reuse, R132, R12 ;  /* 0x00000084b40c723c */ /* 0x044ff0000004180c */
[C---:B------:R-:W-:Y:S01]  /*7650*/  HMMA.16816.F32.BF16 R16, R180.reuse, R134, R16 ;  /* 0x00000086b410723c */ /* 0x040fe20000041810 */
[----:B------:R-:W2:Y:S07]  /*7660*/  LDSM.16.M88.4 R132, [R190+0x5000] ;  /* 0x00500000be84783b */ /* 0x000eae0000000200 */
[C---:B-1----:R-:W-:Y:S07]  /*7670*/  HMMA.16816.F32.BF16 R20, R180.reuse, R128, R20 ;  /* 0x00000080b414723c */ /* 0x042fee0000041814 */
[----:B------:R-:W-:Y:S01]  /*7680*/  @P6 IMAD.MOV.U32 R128, RZ, RZ, R226 ;  /* 0x000000ffff806224 */ /* 0x000fe200078e00e2 */
[C---:B------:R-:W-:Y:S04]  /*7690*/  HMMA.16816.F32.BF16 R24, R180.reuse, R130, R24 ;  /* 0x00000082b418723c */ /* 0x040fe80000041818 */
[--C-:B------:R-:W-:Y:S03]  /*76a0*/  @P6 IMAD.MOV.U32 R129, RZ, RZ, R229.reuse ;  /* 0x000000ffff816224 */ /* 0x100fe600078e00e5 */
[----:B------:R-:W-:Y:S01]  /*76b0*/  @P6 IMAD.X R130, R0, 0x1, R229, P4 ;  /* 0x0000000100826824 */ /* 0x000fe200020e06e5 */
[C---:B------:R-:W-:Y:S04]  /*76c0*/  HMMA.16816.F32.BF16 R28, R180.reuse, R136, R28 ;  /* 0x00000088b41c723c */ /* 0x040fe8000004181c */
[----:B------:R-:W-:Y:S01]  /*76d0*/  @P6 IMAD.WIDE.U32 R128, R142, 0x60, R128 ;  /* 0x000000608e806825 */ /* 0x000fe200078e0080 */
[----:B------:R-:W-:Y:S02]  /*76e0*/  @P6 LEA.HI.X R147, R108, c[0x0][0x1cc], R130, 0x1, P0 ;  /* 0x000073006c936a11 */ /* 0x000fe400000f0c82 */
[----:B------:R-:W-:Y:S01]  /*76f0*/  @P6 IADD3 R3, P4, R226, 0x40, RZ ;  /* 0x00000040e2036810 */ /* 0x000fe20007f9e0ff */
[----:B------:R-:W-:Y:S01]  /*7700*/  @P6 IMAD.IADD R108, R129, 0x1, R111 ;  /* 0x00000001816c6824 */ /* 0x000fe200078e026f */
[-C--:B------:R-:W-:Y:S01]  /*7710*/  @P6 IADD3 R137, P0, R140, R2.reuse, RZ ;  /* 0x000000028c896210 */ /* 0x080fe20007f1e0ff */
[C---:B------:R-:W-:Y:S03]  /*7720*/  HMMA.16816.F32.BF16 R32, R180.reuse, R138, R32 ;  /* 0x0000008ab420723c */ /* 0x040fe60000041820 */
[C---:B------:R-:W-:Y:S01]  /*7730*/  @P6 SHF.L.U64.HI R145, R128.reuse, 0x1, R108 ;  /* 0x0000000180916819 */ /* 0x040fe2000001026c */
[----:B------:R-:W-:Y:S01]  /*7740*/  @P6 IMAD.SHL.U32 R144, R128, 0x2, RZ ;  /* 0x0000000280906824 */ /* 0x000fe200078e00ff */
[----:B------:R-:W-:Y:S01]  /*7750*/  @P6 IADD3 R111, P5, R3, R2, RZ ;  /* 0x00000002036f6210 */ /* 0x000fe20007fbe0ff */
[----:B------:R-:W1:Y:S01]  /*7760*/  LDSM.16.M88.4 R128, [R190+0x5800] ;  /* 0x00580000be80783b */ /* 0x000e620000000200 */
[----:B------:R-:W-:Y:S01]  /*7770*/  @P6 IMAD.X R108, RZ, RZ, R229, P4 ;  /* 0x000000ffff6c6224 */ /* 0x000fe200020e06e5 */
[----:B------:R-:W-:Y:S04]  /*7780*/  DEPBAR.LE SB0, 0x0 ;  /* 0x000080000000791a */ /* 0x000fe80000000000 */
[----:B------:R-:W-:Y:S01]  /*7790*/  BAR.SYNC.DEFER_BLOCKING 0x0 ;  /* 0x0000000000007b1d */ /* 0x000fe20000010000 */
[C---:B------:R-:W-:Y:S01]  /*77a0*/  @P6 IADD3 R136, P4, R137.reuse, R3, RZ ;  /* 0x0000000389886210 */ /* 0x040fe20007f9e0ff */
[C---:B------:R-:W-:Y:S01]  /*77b0*/  @P6 IMAD.X R2, R0.reuse, 0x1, R141, P0 ;  /* 0x0000000100026824 */ /* 0x040fe200000e068d */
[----:B------:R-:W-:Y:S01]  /*77c0*/  @P6 IADD3 R3, P0, R137, R226, RZ ;  /* 0x000000e289036210 */ /* 0x000fe20007f1e0ff */
[--C-:B------:R-:W-:Y:S01]  /*77d0*/  @P6 IMAD.X R0, R0, 0x1, R108.reuse, P5 ;  /* 0x0000000100006824 */ /* 0x100fe200028e066c */
[C---:B--2---:R-:W-:Y:S05]  /*77e0*/  HMMA.16816.F32.BF16 R36, R180.reuse, R132, R36 ;  /* 0x00000084b424723c */ /* 0x044fea0000041824 */
[C---:B------:R-:W-:Y:S01]  /*77f0*/  @P6 IMAD.X R108, R2.reuse, 0x1, R108, P4 ;  /* 0x00000001026c6824 */ /* 0x040fe200020e066c */
[----:B------:R-:W-:Y:S01]  /*7800*/  @P6 LEA R140, P4, R3, c[0x0][0x1c8], 0x1 ;  /* 0x00007200038c6a11 */ /* 0x000fe200078808ff */
[----:B------:R-:W-:Y:S01]  /*7810*/  @P6 IMAD.X R2, R2, 0x1, R229, P0 ;  /* 0x0000000102026824 */ /* 0x000fe200000e06e5 */
[C---:B------:R-:W-:Y:S01]  /*7820*/  @P6 LEA R138, P0, R136.reuse, c[0x0][0x1c8], 0x1 ;  /* 0x00007200888a6a11 */ /* 0x040fe200078008ff */
[C---:B------:R-:W-:Y:S03]  /*7830*/  HMMA.16816.F32.BF16 R40, R180.reuse, R134, R40 ;  /* 0x00000086b428723c */ /* 0x040fe60000041828 */
[----:B------:R-:W-:Y:S02]  /*7840*/  @P6 LEA.HI.X R139, R136, c[0x0][0x1cc], R108, 0x1, P0 ;  /* 0x00007300888b6a11 */ /* 0x000fe400000f0c6c */
[----:B------:R-:W-:Y:S02]  /*7850*/  @P6 ISETP.GE.AND P0, PT, R246, c[0x0][0x1d4], PT ;  /* 0x00007500f6006a0c */ /* 0x000fe40003f06270 */
[----:B------:R-:W-:Y:S02]  /*7860*/  @P6 LEA R142, P5, R111, c[0x0][0x1c8], 0x1 ;  /* 0x000072006f8e6a11 */ /* 0x000fe400078a08ff */
[----:B------:R-:W-:Y:S03]  /*7870*/  @P6 LEA.HI.X R141, R3, c[0x0][0x1cc], R2, 0x1, P4 ;  /* 0x00007300038d6a11 */ /* 0x000fe600020f0c02 */
[----:B------:R-:W-:Y:S02]  /*7880*/  @P6 IADD3 R132, P4, R144, c[0x0][0x1c8], RZ ;  /* 0x0000720090846a10 */ /* 0x000fe40007f9e0ff */
[----:B------:R-:W-:Y:S01]  /*7890*/  @P6 LEA.HI.X R143, R111, c[0x0][0x1cc], R0, 0x1, P5 ;  /* 0x000073006f8f6a11 */ /* 0x000fe200028f0c00 */
[----:B----4-:R-:W-:Y:S01]  /*78a0*/  IMAD.IADD R111, R212, 0x1, R214 ;  /* 0x00000001d46f7824 */ /* 0x010fe200078e02d6 */
[----:B------:R-:W-:Y:S02]  /*78b0*/  @P6 IADD3 R2, P5, R144, 0x80, RZ ;  /* 0x0000008090026810 */ /* 0x000fe40007fbe0ff */
[----:B------:R-:W-:Y:S01]  /*78c0*/  @P6 IADD3.X R133, R145, c[0x0][0x1cc], RZ, P4, !PT ;  /* 0x0000730091856a10 */ /* 0x000fe200027fe4ff */
[----:B------:R-:W-:Y:S01]  /*78d0*/  @P2 IMAD.HI.U32 R0, R111, c[0x0][0x2c8], RZ ;  /* 0x0000b2006f002a27 */ /* 0x000fe200078e00ff */
[----:B------:R-:W-:Y:S01]  /*78e0*/  @P6 IADD3 R2, P4, R2, c[0x0][0x1c8], RZ ;  /* 0x0000720002026a10 */ /* 0x000fe20007f9e0ff */
[C---:B-1----:R-:W-:Y:S02]  /*78f0*/  HMMA.16816.F32.BF16 R44, R180.reuse, R128, R44 ;  /* 0x00000080b42c723c */ /* 0x042fe4000004182c */
[----:B------:R-:W-:Y:S01]  /*7900*/  @!PT LDS RZ, [RZ] ;  /* 0x00000000fffff984 */ /* 0x000fe20000000800 */
[----:B------:R-:W-:Y:S01]  /*7910*/  @!PT LDS RZ, [RZ] ;  /* 0x00000000fffff984 */ /* 0x000fe20000000800 */
[----:B------:R-:W-:Y:S01]  /*7920*/  @!PT LDS RZ, [RZ] ;  /* 0x00000000fffff984 */ /* 0x000fe20000000800 */
[----:B------:R1:W-:Y:S01]  /*7930*/  @P6 LDGSTS.E.BYPASS.LTC128B.128 [R213+0x8100], [R132.64], !P0 ;  /* 0x0810000084d56fae */ /* 0x0003e2000c101d48 */
[----:B------:R-:W-:Y:S02]  /*7940*/  @P6 IADD3.X R3, RZ, c[0x0][0x1cc], R145, P4, P5 ;  /* 0x00007300ff036a10 */ /* 0x000fe400027ea491 */
[----:B------:R-:W-:Y:S03]  /*7950*/  @P2 SHF.R.U32.HI R111, RZ, c[0x0][0x2cc], R0 ;  /* 0x0000b300ff6f2a19 */ /* 0x000fe60000011600 */
[----:B------:R2:W-:Y:S01]  /*7960*/  @P6 LDGSTS.E.BYPASS.LTC128B.128 [R213+0xb100], [R2.64], !P3 ;  /* 0x0b10000002d56fae */ /* 0x0005e2000d901d48 */
[----:B------:R-:W-:Y:S04]  /*7970*/  HMMA.16816.F32.BF16 R48, R180, R130, R48 ;  /* 0x00000082b430723c */ /* 0x000fe80000041830 */
[----:B------:R1:W-:Y:S05]  /*7980*/  @P6 LDGSTS.E.BYPASS.LTC128B.128 [R213+0x9100], [R146.64], !P0 ;  /* 0x0910000092d56fae */ /* 0x0003ea000c101d48 */
[----:B------:R1:W-:Y:S05]  /*7990*/  @P6 LDGSTS.E.BYPASS.LTC128B.128 [R213+0xc100], [R142.64], !P3 ;  /* 0x0c1000008ed56fae */ /* 0x0003ea000d901d48 */
[----:B------:R1:W-:Y:S05]  /*79a0*/  @P6 LDGSTS.E.BYPASS.LTC128B.128 [R213+0xa100], [R140.64], !P0 ;  /* 0x0a1000008cd56fae */ /* 0x0003ea000c101d48 */
[----:B------:R1:W-:Y:S05]  /*79b0*/  @P6 LDGSTS.E.BYPASS.LTC128B.128 [R213+0xd100], [R138.64], !P3 ;  /* 0x0d1000008ad56fae */ /* 0x0003ea000d901d48 */
[----:B------:R-:W4:Y:S01]  /*79c0*/  SHFL.IDX PT, R108, R111, RZ, 0x1c1f ;  /* 0x001c1fff6f6c7589 */ /* 0x000f2200000e0000 */
[----:B--2---:R-:W-:Y:S04]  /*79d0*/  IMAD R3, R186, -0x60, RZ ;  /* 0xffffffa0ba037824 */ /* 0x004fe800078e02ff */
[----:B------:R-:W0:Y:S01]  /*79e0*/  LDGDEPBAR ;  /* 0x00000000000079af */ /* 0x000e220000000000 */
[----:B------:R-:W-:Y:S04]  /*79f0*/  IADD3 R0, -R187, 0x1, R3 ;  /* 0x00000001bb007810 */ /* 0x000fe80007ffe103 */
[----:B---3--:R-:W-:Y:S04]  /*7a00*/  IADD3 R0, -R159, R0, R162 ;  /* 0x000000009f007210 */ /* 0x008fe80007ffe1a2 */
[C---:B------:R-:W-:Y:S02]  /*7a10*/  IADD3 R129, R0.reuse, c[0x0][0x328], RZ ;  /* 0x0000ca0000817a10 */ /* 0x040fe40007ffe0ff */
[----:B------:R-:W-:Y:S03]  /*7a20*/  IADD3 R128, R0, UR4, RZ ;  /* 0x0000000400807c10 */ /* 0x000fe6000fffe0ff */
[----:B----4-:R-:W-:Y:S02]  /*7a30*/  IMAD.IADD R2, R129, 0x1, R108 ;  /* 0x0000000181027824 */ /* 0x010fe400078e026c */
[----:B------:R-:W-:Y:S01]  /*7a40*/  IMAD.IADD R0, R108, 0x1, R128 ;  /* 0x000000016c007824 */ /* 0x000fe200078e0280 */
[----:B------:R-:W-:-:S05]  /*7a50*/  @!P1 BRA `(.L_x_1898) ;  /* 0x0000018000009947 */ /* 0x000fca0003800000 */
[----:B-1----:R-:W-:Y:S01]  /*7a60*/  IADD3 R108, -R159, R162, R108 ;  /* 0x000000a29f6c7210 */ /* 0x002fe20007ffe16c */
        /* <DEDUP_REMOVED lines=12> */
.L_x_1900:
[----:B------:R-:W-:Y:S04]  /*7b30*/  MOV R130, c[0x0][0x32c] ;  /* 0x0000cb0000827a02 */ /* 0x000fe80000000f00 */
[----:B------:R-:W-:Y:S11]  /*7b40*/  ISETP.NE.AND P0, PT, R130, 0x1, PT ;  /* 0x000000018200780c */ /* 0x000ff60003f05270 */
[----:B------:R-:W-:Y:S02]  /*7b50*/  @!UPT UIADD3 URZ, URZ, URZ, URZ ;  /* 0x0000003f3f3ff290 */ /* 0x000fe4000fffe03f */
[----:B------:R-:W-:Y:S05]  /*7b60*/  @P0 IMAD.HI.U32 R130, R108, c[0x0][0x330], RZ ;  /* 0x0000cc006c820a27 */ /* 0x000fea00078e00ff */
[----:B------:R-:W-:Y:S02]  /*7b70*/  @P0 SHF.R.U32.HI R108, RZ, c[0x0][0x334], R130 ;  /* 0x0000cd00ff6c0a19 */ /* 0x000fe40000011682 */
.L_x_1901:
[----:B------:R-:W-:Y:S05]  /*7b80*/  BSYNC B0 ;  /* 0x0000000000007941 */ /* 0x000fea0003800000 */
.L_x_1899:
[----:B------:R-:W-:Y:S04]  /*7b90*/  IMAD.IADD R130, R3, 0x1, -R187 ;  /* 0x0000000103827824 */ /* 0x000fe800078e0abb */
[----:B------:R-:W-:Y:S05]  /*7ba0*/  IMAD R108, R108, c[0x0][0x32c], R130 ;  /* 0x0000cb006c6c7a24 */ /* 0x000fea00078e0282 */
[----:B------:R-:W-:Y:S02]  /*7bb0*/  IADD3 R130, R108, c[0x0][0x32c], RZ ;  /* 0x0000cb006c827a10 */ /* 0x000fe40007ffe0ff */
[----:B------:R-:W-:Y:S02]  /*7bc0*/  IMNMX R0, R0, R108, !PT ;  /* 0x0000006c00007217 */ /* 0x000fe40007800200 */
[----:B------:R-:W-:Y:S02]  /*7bd0*/  IMNMX R2, R2, R130, PT ;  /* 0x0000008202027217 */ /* 0x000fe40003800200 */
.L_x_1898:
[C---:B-1----:R-:W-:Y:S02]  /*7be0*/  ISETP.GE.AND P0, PT, R3.reuse, 0x2, PT ;  /* 0x000000020300780c */ /* 0x042fe40003f06270 */
[C---:B------:R-:W-:Y:S02]  /*7bf0*/  ISETP.GE.AND P4, PT, R3.reuse, 0x1, PT ;  /* 0x000000010300780c */ /* 0x040fe40003f86270 */
        /* <DEDUP_REMOVED lines=10> */
[----:B------:R-:W-:Y:S01]  /*7ca0*/  ISETP.LT.OR P0, PT, R2, 0x9, P0 ;  /* 0x000000090200780c */ /* 0x000fe20000701670 */
[----:B------:R-:W1:Y:S01]  /*7cb0*/  SHFL.IDX PT, R4, R111, 0x1, 0x1c1f ;  /* 0x003c1f006f047f89 */ /* 0x000e6200000e0000 */
[C---:B------:R-:W-:Y:S02]  /*7cc0*/  ISETP.GE.AND P4, PT, R3.reuse, 0xa, PT ;  /* 0x0000000a0300780c */ /* 0x040fe40003f86270 */
        /* <DEDUP_REMOVED lines=98> */
[----:B------:R-:W-:Y:S04]  /*82f0*/  ISETP.LT.OR P0, PT, R2, 0x59, P0 ;  /* 0x000000590200780c */ /* 0x000fe80000701670 */
        /* <DEDUP_REMOVED lines=20> */
.L_x_1904:
[----:B------:R-:W-:Y:S04]  /*8440*/  MOV R5, c[0x0][0x32c] ;  /* 0x0000cb0000057a02 */ /* 0x000fe80000000f00 */
[----:B------:R-:W-:Y:S11]  /*8450*/  ISETP.NE.AND P0, PT, R5, 0x1, PT ;  /* 0x000000010500780c */ /* 0x000ff60003f05270 */
[----:B------:R-:W-:Y:S02]  /*8460*/  @!UPT UIADD3 URZ, URZ, URZ, URZ ;  /* 0x0000003f3f3ff290 */ /* 0x000fe4000fffe03f */
[----:B------:R-:W-:Y:S05]  /*8470*/  @P0 IMAD.HI.U32 R5, R4, c[0x0][0x330], RZ ;  /* 0x0000cc0004050a27 */ /* 0x000fea00078e00ff */
[----:B------:R-:W-:Y:S02]  /*8480*/  @P0 SHF.R.U32.HI R4, RZ, c[0x0][0x334], R5 ;  /* 0x0000cd00ff040a19 */ /* 0x000fe40000011605 */
.L_x_1905:
[----:B------:R-:W-:Y:S05]  /*8490*/  BSYNC B0 ;  /* 0x0000000000007941 */ /* 0x000fea0003800000 */
.L_x_1903:
[----:B------:R-:W-:Y:S04]  /*84a0*/  IMAD.IADD R3, R3, 0x1, -R187 ;  /* 0x0000000103037824 */ /* 0x000fe800078e0abb */
[----:B------:R-:W-:Y:S05]  /*84b0*/  IMAD R3, R4, c[0x0][0x32c], R3 ;  /* 0x0000cb0004037a24 */ /* 0x000fea00078e0203 */
[----:B------:R-:W-:Y:S02]  /*84c0*/  IADD3 R4, R3, c[0x0][0x32c], RZ ;  /* 0x0000cb0003047a10 */ /* 0x000fe40007ffe0ff */
[----:B------:R-:W-:Y:S02]  /*84d0*/  IMNMX R0, R0, R3, !PT ;  /* 0x0000000300007217 */ /* 0x000fe40007800200 */
[----:B------:R-:W-:Y:S02]  /*84e0*/  IMNMX R2, R2, R4, PT ;  /* 0x0000000402027217 */ /* 0x000fe40003800200 */
.L_x_1902:
        /* <DEDUP_REMOVED lines=87> */
[----:B------:R-:W-:Y:S02]  /*8a60*/  ISETP.GT.AND P0, PT, R0, 0x30, !P0 ;  /* 0x000000300000780c */ /* 0x000fe40004704270 */
[C---:B------:R-:W-:Y:S02]  /*8a70*/  ISETP.LT.OR P6, PT, R2.reuse, 0x52, P6 ;  /* 0x000000520200780c */ /* 0x040fe400037c1670 */
[----:B------:R-:W-:Y:S02]  /*8a80*/  ISETP.LT.OR P0, PT, R2, 0x31, P0 ;  /* 0x000000310200780c */ /* 0x000fe40000701670 */
[----:B------:R-:W-:Y:S02]  /*8a90*/  ISETP.GT.AND P5, PT, R0, 0x58, !P5 ;  /* 0x000000580000780c */ /* 0x000fe40006fa4270 */
[----:B------:R-:W-:Y:S02]  /*8aa0*/  FSEL R142, R30, -INF , !P0 ;  /* 0xff8000001e8e7808 */ /* 0x000fe40004000000 */
[----:B------:R-:W-:Y:S02]  /*8ab0*/  ISETP.NE.AND P0, PT, R25, RZ, PT ;  /* 0x000000ff1900720c */ /* 0x000fe40003f05270 */
[----:B------:R-:W-:Y:S02]  /*8ac0*/  FMNMX.FTZ R4, R142, R4, !PT ;  /* 0x000000048e047209 */ /* 0x000fe40007810000 */
[----:B------:R-:W-:Y:S02]  /*8ad0*/  ISETP.GT.AND P0, PT, R0, 0x31, !P0 ;  /* 0x000000310000780c */ /* 0x000fe40004704270 */
[----:B------:R-:W-:Y:S02]  /*8ae0*/  FSEL R217, R47, -INF , !P6 ;  /* 0xff8000002fd97808 */ /* 0x000fe40007000000 */
[----:B------:R-:W-:Y:S02]  /*8af0*/  ISETP.LT.OR P0, PT, R2, 0x32, P0 ;  /* 0x000000320200780c */ /* 0x000fe40000701670 */
[----:B-1----:R-:W-:Y:S02]  /*8b00*/  FMNMX.FTZ R3, R3, R5, !PT ;  /* 0x0000000503037209 */ /* 0x002fe40007810000 */
        /* <DEDUP_REMOVED lines=12> */
[C---:B------:R-:W-:Y:S02]  /*8bd0*/  ISETP.LT.OR P0, PT, R2.reuse, 0x3a, P0 ;  /* 0x0000003a0200780c */ /* 0x040fe40000701670 */
[----:B------:R-:W-:Y:S02]  /*8be0*/  ISETP.LT.OR P4, PT, R2, 0x5a, P4 ;  /* 0x0000005a0200780c */ /* 0x000fe40002781670 */
[----:B------:R-:W-:Y:S02]  /*8bf0*/  FSEL R159, R35, -INF , !P0 ;  /* 0xff800000239f7808 */ /* 0x000fe40004000000 */
[----:B------:R-:W-:Y:S02]  /*8c00*/  ISETP.NE.AND P0, PT, R20, RZ, PT ;  /* 0x000000ff1400720c */ /* 0x000fe40003f05270 */
[----:B------:R-:W-:Y:S01]  /*8c10*/  FMNMX.FTZ R4, R159, R4, !PT ;  /* 0x000000049f047209 */ /* 0x000fe20007810000 */
[----:B------:R-:W-:Y:S01]  /*8c20*/  LDSM.16.MT88.4 R20, [R192] ;  /* 0x00000000c014783b */ /* 0x000fe20000004200 */
        /* <DEDUP_REMOVED lines=9> */
[----:B------:R-:W-:Y:S01]  /*8cc0*/  ISETP.NE.AND P0, PT, R16, RZ, PT ;  /* 0x000000ff1000720c */ /* 0x000fe20003f05270 */
[----:B------:R-:W-:Y:S01]  /*8cd0*/  LDSM.16.MT88.4 R36, [R207] ;  /* 0x00000000cf24783b */ /* 0x000fe20000004200 */
[----:B------:R-:W-:Y:S02]  /*8ce0*/  FMNMX.FTZ R4, R163, R4, !PT ;  /* 0x00000004a3047209 */ /* 0x000fe40007810000 */
[----:B------:R-:W-:Y:S04]  /*8cf0*/  ISETP.GT.AND P0, PT, R0, 0x48, !P0 ;  /* 0x000000480000780c */ /* 0x000fe80004704270 */
        /* <DEDUP_REMOVED lines=8> */
[----:B------:R-:W-:Y:S01]  /*8d80*/  FMNMX.FTZ R4, R187, R4, !PT ;  /* 0x00000004bb047209 */ /* 0x000fe20007810000 */
[----:B------:R-:W-:Y:S01]  /*8d90*/  LDSM.16.MT88.4 R12, [R188] ;  /* 0x00000000bc0c783b */ /* 0x000fe20000004200 */
[----:B------:R-:W-:Y:S04]  /*8da0*/  ISETP.GT.AND P0, PT, R0, 0x50, !P0 ;  /* 0x000000500000780c */ /* 0x000fe80004704270 */
[----:B------:R-:W-:Y:S04]  /*8db0*/  ISETP.LT.OR P0, PT, R2, 0x51, P0 ;  /* 0x000000510200780c */ /* 0x000fe80000701670 */
[----:B------:R-:W-:Y:S02]  /*8dc0*/  FSEL R216, R46, -INF , !P0 ;  /* 0xff8000002ed87808 */ /* 0x000fe40004000000 */
[----:B------:R-:W-:Y:S02]  /*8dd0*/  LDSM.16.MT88.4 R44, [R188+0x3000] ;  /* 0x00300000bc2c783b */ /* 0x000fe40000004200 */
[----:B------:R-:W-:Y:S04]  /*8de0*/  FMNMX.FTZ R0, R216, R4, !PT ;  /* 0x00000004d8007209 */ /* 0x000fe80007810000 */
[----:B------:R-:W-:Y:S02]  /*8df0*/  FMNMX.FTZ R0, R217, R0, !PT ;  /* 0x00000000d9007209 */ /* 0x000fe40007810000 */
[----:B------:R-:W1:Y:S02]  /*8e00*/  SHFL.BFLY PT, R4, R3, 0x1, 0x1f ;  /* 0x0c201f0003047f89 */ /* 0x000e6400000e0000 */
[----:B------:R-:W-:Y:S04]  /*8e10*/  FMNMX.FTZ R0, R218, R0, !PT ;  /* 0x00000000da007209 */ /* 0x000fe80007810000 */
[----:B------:R-:W-:Y:S05]  /*8e20*/  FMNMX.FTZ R0, R111, R0, !PT ;  /* 0x000000006f007209 */ /* 0x000fea0007810000 */
[----:B------:R-:W2:Y:S01]  /*8e30*/  SHFL.BFLY PT, R2, R0, 0x2, 0x1f ;  /* 0x0c401f0000027f89 */ /* 0x000ea200000e0000 */
[----:B-1----:R-:W-:Y:S04]  /*8e40*/  FMNMX.FTZ R108, R3, R4, !PT ;  /* 0x00000004036c7209 */ /* 0x002fe80007810000 */
[C---:B------:R-:W-:Y:S01]  /*8e50*/  FSETP.NEU.FTZ.AND P0, PT, R108.reuse, -INF , PT ;  /* 0xff8000006c00780b */ /* 0x040fe20003f1d000 */
[----:B------:R-:W-:Y:S05]  /*8e60*/  FMUL.FTZ R3, R108, c[0x0][0x2d0] ;  /* 0x0000b4006c037a20 */ /* 0x000fea0000410000 */
[----:B------:R-:W-:Y:S02]  /*8e70*/  FSEL R132, R3, RZ, P0 ;  /* 0x000000ff03847208 */ /* 0x000fe40000000000 */
[----:B--2---:R-:W-:Y:S03]  /*8e80*/  FMNMX.FTZ R2, R0, R2, !PT ;  /* 0x0000000200027209 */ /* 0x004fe60007810000 */
[--C-:B------:R-:W-:Y:S02]  /*8e90*/  FFMA.FTZ R0, R130, c[0x0][0x2d0], -R132.reuse ;  /* 0x0000b40082007a23 */ /* 0x100fe40000010884 */
[----:B------:R-:W1:Y:S01]  /*8ea0*/  SHFL.BFLY PT, R3, R2, 0x1, 0x1f ;  /* 0x0c201f0002037f89 */ /* 0x000e6200000e0000 */
[--C-:B------:R-:W-:Y:S01]  /*8eb0*/  FFMA.FTZ R4, R9, c[0x0][0x2d0], -R132.reuse ;  /* 0x0000b40009047a23 */ /* 0x100fe20000010884 */
[----:B------:R2:W-:Y:S01]  /*8ec0*/  MUFU.EX2 R252, R0 ;  /* 0x0000000000fc7308 */ /* 0x0005e20000000800 */
[--C-:B------:R-:W-:Y:S02]  /*8ed0*/  FFMA.FTZ R40, R146, c[0x0][0x2d0], -R132.reuse ;  /* 0x0000b40092287a23 */ /* 0x100fe40000010884 */
[--C-:B------:R-:W-:Y:S07]  /*8ee0*/  FFMA.FTZ R48, R148, c[0x0][0x2d0], -R132.reuse ;  /* 0x0000b40094307a23 */ /* 0x100fee0000010884 */
[----:B------:R3:W-:Y:S10]  /*8ef0*/  MUFU.EX2 R28, R4 ;  /* 0x00000004001c7308 */ /* 0x0007f40000000800 */
[----:B------:R-:W-:Y:S01]  /*8f00*/  MUFU.EX2 R244, R40 ;  /* 0x0000002800f47308 */ /* 0x000fe20000000800 */
[----:B-1----:R-:W-:Y:S01]  /*8f10*/  FMNMX.FTZ R3, R2, R3, !PT ;  /* 0x0000000302037209 */ /* 0x002fe20007810000 */
[--C-:B--2---:R-:W-:Y:S08]  /*8f20*/  FFMA.FTZ R0, R133, c[0x0][0x2d0], -R132.reuse ;  /* 0x0000b40085007a23 */ /* 0x104ff00000010884 */
[----:B------:R1:W2:Y:S01]  /*8f30*/  MUFU.EX2 R133, R0 ;  /* 0x0000000000857308 */ /* 0x0002a20000000800 */
[----:B---3--:R-:W-:Y:S09]  /*8f40*/  FMUL.FTZ R4, R3, c[0x0][0x2d0] ;  /* 0x0000b40003047a20 */ /* 0x008ff20000410000 */
[----:B------:R-:W-:Y:S01]  /*8f50*/  MUFU.EX2 R242, R48 ;  /* 0x0000003000f27308 */ /* 0x000fe20000000800 */
[----:B-1----:R-:W-:Y:S01]  /*8f60*/  FFMA.FTZ R0, R131, c[0x0][0x2d0], -R132 ;  /* 0x0000b40083007a23 */ /* 0x002fe20000010884 */
[----:B--2---:R-:W-:Y:S08]  /*8f70*/  F2FP.BF16.PACK_AB R128, R133, R252 ;  /* 0x000000fc8580723e */ /* 0x004ff000000010ff */
[----:B------:R1:W-:Y:S02]  /*8f80*/  MUFU.EX2 R29, R0 ;  /* 0x00000000001d7308 */ /* 0x0003e40000000800 */
[----:B-1----:R-:W-:Y:S02]  /*8f90*/  FSEL R0, R108, RZ, P0 ;  /* 0x000000ff6c007208 */ /* 0x002fe40000000000 */
[----:B------:R-:W-:Y:S03]  /*8fa0*/  FSETP.NEU.FTZ.AND P0, PT, R3, -INF , PT ;  /* 0xff8000000300780b */ /* 0x000fe60003f1d000 */
[----:B------:R-:W-:Y:S01]  /*8fb0*/  FADD.FTZ R0, -R0, R109 ;  /* 0x0000006d00007221 */ /* 0x000fe20000010100 */
[----:B------:R-:W-:Y:S03]  /*8fc0*/  FSEL R109, R4, RZ, P0 ;  /* 0x000000ff046d7208 */ /* 0x000fe60000000000 */
[----:B------:R-:W-:Y:S02]  /*8fd0*/  FMUL.FTZ R0, R0, c[0x0][0x2d0] ;  /* 0x0000b40000007a20 */ /* 0x000fe40000410000 */
[--C-:B------:R-:W-:Y:S02]  /*8fe0*/  FFMA.FTZ R4, R6, c[0x0][0x2d0], -R109.reuse ;  /* 0x0000b40006047a23 */ /* 0x100fe4000001086d */
[----:B------:R1:W2:Y:S10]  /*8ff0*/  MUFU.EX2 R2, R0 ;  /* 0x0000000000027308 */ /* 0x0002b40000000800 */
[----:B------:R3:W-:Y:S01]  /*9000*/  MUFU.EX2 R251, R4 ;  /* 0x0000000400fb7308 */ /* 0x0007e20000000800 */
[--C-:B-1----:R-:W-:Y:S02]  /*9010*/  FFMA.FTZ R0, R8, c[0x0][0x2d0], -R109.reuse ;  /* 0x0000b40008007a23 */ /* 0x102fe4000001086d */
[C---:B--2---:R-:W-:Y:S07]  /*9020*/  FMUL.FTZ R5, R2.reuse, R113 ;  /* 0x0000007102057220 */ /* 0x044fee0000410000 */
[----:B------:R1:W2:Y:S01]  /*9030*/  MUFU.EX2 R250, R0 ;  /* 0x0000000000fa7308 */ /* 0x0002a20000000800 */
[C---:B------:R-:W-:Y:S02]  /*9040*/  FMUL.FTZ R8, R2.reuse, R116 ;  /* 0x0000007402087220 */ /* 0x040fe40000410000 */
[C---:B------:R-:W-:Y:S02]  /*9050*/  FMUL.FTZ R9, R2.reuse, R117 ;  /* 0x0000007502097220 */ /* 0x040fe40000410000 */
[C---:B------:R-:W-:Y:S02]  /*9060*/  FMUL.FTZ R16, R2.reuse, R72 ;  /* 0x0000004802107220 */ /* 0x040fe40000410000 */
[--C-:B---3--:R-:W-:Y:S02]  /*9070*/  FFMA.FTZ R4, R11, c[0x0][0x2d0], -R109.reuse ;  /* 0x0000b4000b047a23 */ /* 0x108fe4000001086d */
[C---:B------:R-:W-:Y:S02]  /*9080*/  FMUL.FTZ R17, R2.reuse, R73 ;  /* 0x0000004902117220 */ /* 0x040fe40000410000 */
[----:B------:R3:W-:Y:S01]  /*9090*/  MUFU.EX2 R248, R4 ;  /* 0x0000000400f87308 */ /* 0x0007e20000000800 */
[C---:B------:R-:W-:Y:S02]  /*90a0*/  FMUL.FTZ R24, R2.reuse, R80 ;  /* 0x0000005002187220 */ /* 0x040fe40000410000 */
[C---:B------:R-:W-:Y:S02]  /*90b0*/  FMUL.FTZ R25, R2.reuse, R81 ;  /* 0x0000005102197220 */ /* 0x040fe40000410000 */
[C---:B------:R-:W-:Y:S02]  /*90c0*/  FMUL.FTZ R32, R2.reuse, R88 ;  /* 0x0000005802207220 */ /* 0x040fe40000410000 */
[C---:B------:R-:W-:Y:S02]  /*90d0*/  FMUL.FTZ R33, R2.reuse, R89 ;  /* 0x0000005902217220 */ /* 0x040fe40000410000 */
[C---:B------:R-:W-:Y:S02]  /*90e0*/  FMUL.FTZ R40, R2.reuse, R96 ;  /* 0x0000006002287220 */ /* 0x040fe40000410000 */
[----:B------:R-:W-:Y:S02]  /*90f0*/  FMUL.FTZ R41, R2, R97 ;  /* 0x0000006102297220 */ /* 0x000fe40000410000 */
[----:B-1----:R-:W-:Y:S01]  /*9100*/  FFMA.FTZ R0, R7, c[0x0][0x2d0], -R109 ;  /* 0x0000b40007007a23 */ /* 0x002fe2000001086d */
[----:B--2---:R-:W-:Y:S01]  /*9110*/  F2FP.BF16.PACK_AB R129, R250, R251 ;  /* 0x000000fbfa81723e */ /* 0x004fe200000010ff */
[C---:B------:R-:W-:Y:S02]  /*9120*/  FMUL.FTZ R48, R2.reuse, R104 ;  /* 0x0000006802307220 */ /* 0x040fe40000410000 */
[----:B------:R1:W2:Y:S01]  /*9130*/  MUFU.EX2 R249, R0 ;  /* 0x0000000000f97308 */ /* 0x0002a20000000800 */
[C---:B------:R-:W-:Y:S01]  /*9140*/  FMUL.FTZ R49, R2.reuse, R105 ;  /* 0x0000006902317220 */ /* 0x040fe20000410000 */
[----:B------:R-:W4:Y:S01]  /*9150*/  LDL.LU R104, [R1] ;  /* 0x0000000001687983 */ /* 0x000f220000300800 */
[C---:B------:R-:W-:Y:S02]  /*9160*/  FMUL.FTZ R52, R2.reuse, R52 ;  /* 0x0000003402347220 */ /* 0x040fe40000410000 */
[C---:B------:R-:W-:Y:S02]  /*9170*/  FMUL.FTZ R53, R2.reuse, R53 ;  /* 0x0000003502357220 */ /* 0x040fe40000410000 */
[C---:B---3--:R-:W-:Y:S02]  /*9180*/  FMUL.FTZ R4, R2.reuse, R112 ;  /* 0x0000007002047220 */ /* 0x048fe40000410000 */
[----:B------:R-:W-:Y:S02]  /*9190*/  IMAD.MOV.U32 R112, RZ, RZ, R28 ;  /* 0x000000ffff707224 */ /* 0x000fe400078e001c */
[C---:B------:R-:W-:Y:S02]  /*91a0*/  FMUL.FTZ R56, R2.reuse, R56 ;  /* 0x0000003802387220 */ /* 0x040fe40000410000 */
[C---:B------:R-:W-:Y:S02]  /*91b0*/  FMUL.FTZ R57, R2.reuse, R57 ;  /* 0x0000003902397220 */ /* 0x040fe40000410000 */
[C---:B------:R-:W-:Y:S02]  /*91c0*/  FMUL.FTZ R60, R2.reuse, R60 ;  /* 0x0000003c023c7220 */ /* 0x040fe40000410000 */
[C---:B------:R-:W-:Y:S02]  /*91d0*/  FMUL.FTZ R61, R2.reuse, R61 ;  /* 0x0000003d023d7220 */ /* 0x040fe40000410000 */
[C---:B------:R-:W-:Y:S02]  /*91e0*/  FMUL.FTZ R64, R2.reuse, R64 ;  /* 0x0000004002407220 */ /* 0x040fe40000410000 */
[----:B------:R-:W-:Y:S01]  /*91f0*/  FMUL.FTZ R65, R2, R65 ;  /* 0x0000004102417220 */ /* 0x000fe20000410000 */
[----:B-1----:R-:W-:Y:S02]  /*9200*/  FSEL R0, R3, RZ, P0 ;  /* 0x000000ff03007208 */ /* 0x002fe40000000000 */
[----:B--2---:R-:W-:Y:S03]  /*9210*/  F2FP.BF16.PACK_AB R131, R248, R249 ;  /* 0x000000f9f883723e */ /* 0x004fe600000010ff */
[----:B------:R-:W-:Y:S02]  /*9220*/  FADD.FTZ R0, -R0, R110 ;  /* 0x0000006e00007221 */ /* 0x000fe40000010100 */
[----:B------:R-:W-:Y:S02]  /*9230*/  IMAD.MOV.U32 R110, RZ, RZ, R29 ;  /* 0x000000ffff6e7224 */ /* 0x000fe400078e001d */
[----:B------:R-:W-:Y:S03]  /*9240*/  FMUL.FTZ R0, R0, c[0x0][0x2d0] ;  /* 0x0000b40000007a20 */ /* 0x000fe60000410000 */
[----:B------:R-:W-:Y:S02]  /*9250*/  F2FP.BF16.PACK_AB R130, R28, R110 ;  /* 0x0000006e1c82723e */ /* 0x000fe400000010ff */
[----:B------:R-:W1:Y:S01]  /*9260*/  LDSM.16.MT88.4 R28, [R191] ;  /* 0x00000000bf1c783b */ /* 0x000e620000004200 */
[----:B------:R-:W2:Y:S02]  /*9270*/  MUFU.EX2 R0, R0 ;  /* 0x0000000000007308 */ /* 0x000ea40000000800 */
[C---:B--2---:R-:W-:Y:S02]  /*9280*/  FMUL.FTZ R6, R0.reuse, R114 ;  /* 0x0000007200067220 */ /* 0x044fe40000410000 */
[C---:B------:R-:W-:Y:S02]  /*9290*/  FMUL.FTZ R7, R0.reuse, R115 ;  /* 0x0000007300077220 */ /* 0x040fe40000410000 */
[C---:B------:R-:W-:Y:S02]  /*92a0*/  FMUL.FTZ R10, R0.reuse, R118 ;  /* 0x00000076000a7220 */ /* 0x040fe40000410000 */
[C---:B------:R-:W-:Y:S02]  /*92b0*/  FMUL.FTZ R11, R0.reuse, R119 ;  /* 0x00000077000b7220 */ /* 0x040fe40000410000 */
[----:B------:R-:W-:Y:S01]  /*92c0*/  LDSM.16.MT88.4 R116, [R188+0x2800] ;  /* 0x00280000bc74783b */ /* 0x000fe20000004200 */
[C---:B------:R-:W-:Y:S05]  /*92d0*/  HMMA.16816.F32.BF16 R4, R128.reuse, R12, R4 ;  /* 0x0000000c8004723c */ /* 0x040fea0000041804 */
        /* <DEDUP_REMOVED lines=10> */
[----:B------:R-:W2:Y:S01]  /*9380*/  LDSM.16.MT88.4 R68, [R192+0x3000] ;  /* 0x00300000c044783b */ /* 0x000ea20000004200 */
        /* <DEDUP_REMOVED lines=8> */
[C---:B------:R-:W-:Y:S01]  /*9410*/  FMUL.FTZ R43, R0.reuse, R99 ;  /* 0x00000063002b7220 */ /* 0x040fe20000410000 */
[----:B------:R-:W-:Y:S01]  /*9420*/  LDSM.16.MT88.4 R88, [R194+0x800] ;  /* 0x00080000c258783b */ /* 0x000fe20000004200 */
[C---:B------:R-:W-:Y:S04]  /*9430*/  FMUL.FTZ R22, R0.reuse, R78 ;  /* 0x0000004e00167220 */ /* 0x040fe80000410000 */
[C---:B------:R-:W-:Y:S02]  /*9440*/  FMUL.FTZ R23, R0.reuse, R79 ;  /* 0x0000004f00177220 */ /* 0x040fe40000410000 */
[C---:B------:R-:W-:Y:S01]  /*9450*/  FMUL.FTZ R50, R0.reuse, R106 ;  /* 0x0000006a00327220 */ /* 0x040fe20000410000 */
[----:B------:R-:W3:Y:S01]  /*9460*/  LDSM.16.MT88.4 R76, [R194+0x3000] ;  /* 0x00300000c24c783b */ /* 0x000ee20000004200 */
[C---:B------:R-:W-:Y:S02]  /*9470*/  FMUL.FTZ R51, R0.reuse, R107 ;  /* 0x0000006b00337220 */ /* 0x040fe40000410000 */
[C---:B------:R-:W-:Y:S01]  /*9480*/  FMUL.FTZ R54, R0.reuse, R54 ;  /* 0x0000003600367220 */ /* 0x040fe20000410000 */
[C---:B-1----:R-:W-:Y:S03]  /*9490*/  HMMA.16816.F32.BF16 R20, R128.reuse, R28, R20 ;  /* 0x0000001c8014723c */ /* 0x042fe60000041814 */
[C---:B------:R-:W-:Y:S01]  /*94a0*/  FMUL.FTZ R55, R0.reuse, R55 ;  /* 0x0000003700377220 */ /* 0x040fe20000410000 */
[----:B------:R-:W-:Y:S01]  /*94b0*/  LDSM.16.MT88.4 R96, [R194+0x2800] ;  /* 0x00280000c260783b */ /* 0x000fe20000004200 */
        /* <DEDUP_REMOVED lines=11> */
[C---:B------:R-:W-:Y:S02]  /*9570*/  FMUL.FTZ R66, R0.reuse, R66 ;  /* 0x0000004200427220 */ /* 0x040fe40000410000 */
[----:B------:R-:W-:Y:S02]  /*9580*/  FMUL.FTZ R67, R0, R67 ;  /* 0x0000004300437220 */ /* 0x000fe40000410000 */
[--C-:B------:R-:W-:Y:S01]  /*9590*/  FFMA.FTZ R36, R145, c[0x0][0x2d0], -R132.reuse ;  /* 0x0000b40091247a23 */ /* 0x100fe20000010884 */
[C---:B------:R-:W-:Y:S03]  /*95a0*/  HMMA.16816.F32.BF16 R32, R128.reuse, R38, R32 ;  /* 0x000000268020723c */ /* 0x040fe60000041820 */
[----:B------:R1:W-:Y:S01]  /*95b0*/  MUFU.EX2 R245, R36 ;  /* 0x0000002400f57308 */ /* 0x0003e20000000800 */
[----:B------:R-:W-:Y:S03]  /*95c0*/  FMUL.FTZ R37, R2, R93 ;  /* 0x0000005d02257220 */ /* 0x000fe60000410000 */
[C---:B------:R-:W-:Y:S02]  /*95d0*/  FMUL.FTZ R38, R0.reuse, R94 ;  /* 0x0000005e00267220 */ /* 0x040fe40000410000 */
[----:B------:R-:W-:Y:S03]  /*95e0*/  FMUL.FTZ R39, R0, R95 ;  /* 0x0000005f00277220 */ /* 0x000fe60000410000 */
[C---:B-1----:R-:W-:Y:S02]  /*95f0*/  FMUL.FTZ R36, R2.reuse, R92 ;  /* 0x0000005c02247220 */ /* 0x042fe40000410000 */
[----:B------:R-:W-:Y:S05]  /*9600*/  LDSM.16.MT88.4 R92, [R194+0x4800] ;  /* 0x00480000c25c783b */ /* 0x000fea0000004200 */
[C---:B------:R-:W-:Y:S07]  /*9610*/  HMMA.16816.F32.BF16 R36, R128.reuse, R44, R36 ;  /* 0x0000002c8024723c */ /* 0x040fee0000041824 */
[--C-:B------:R-:W-:Y:S01]  /*9620*/  FFMA.FTZ R44, R147, c[0x0][0x2d0], -R132.reuse ;  /* 0x0000b400932c7a23 */ /* 0x100fe20000010884 */
[C---:B------:R-:W-:Y:S03]  /*9630*/  HMMA.16816.F32.BF16 R40, R128.reuse, R46, R40 ;  /* 0x0000002e8028723c */ /* 0x040fe60000041828 */
[----:B------:R1:W5:Y:S01]  /*9640*/  MUFU.EX2 R243, R44 ;  /* 0x0000002c00f37308 */ /* 0x0003620000000800 */
[----:B------:R-:W-:Y:S03]  /*9650*/  FMUL.FTZ R45, R2, R101 ;  /* 0x00000065022d7220 */ /* 0x000fe60000410000 */
[C---:B------:R-:W-:Y:S02]  /*9660*/  FMUL.FTZ R46, R0.reuse, R102 ;  /* 0x00000066002e7220 */ /* 0x040fe40000410000 */
[----:B------:R-:W-:Y:S03]  /*9670*/  FMUL.FTZ R47, R0, R103 ;  /* 0x00000067002f7220 */ /* 0x000fe60000410000 */
[----:B-1----:R-:W-:Y:S02]  /*9680*/  FMUL.FTZ R44, R2, R100 ;  /* 0x00000064022c7220 */ /* 0x002fe40000410000 */
[----:B------:R-:W-:Y:S05]  /*9690*/  LDSM.16.MT88.4 R100, [R188+0x5800] ;  /* 0x00580000bc64783b */ /* 0x000fea0000004200 */
[C---:B--2---:R-:W-:Y:S07]  /*96a0*/  HMMA.16816.F32.BF16 R44, R128.reuse, R68, R44 ;  /* 0x00000044802c723c */ /* 0x044fee000004182c */
[--C-:B------:R-:W-:Y:S01]  /*96b0*/  FFMA.FTZ R68, R140, c[0x0][0x2d0], -R109.reuse ;  /* 0x0000b4008c447a23 */ /* 0x100fe2000001086d */
[C---:B------:R-:W-:Y:S03]  /*96c0*/  HMMA.16816.F32.BF16 R48, R128.reuse, R70, R48 ;  /* 0x000000468030723c */ /* 0x040fe60000041830 */
[----:B------:R1:W-:Y:S04]  /*96d0*/  MUFU.EX2 R241, R68 ;  /* 0x0000004400f17308 */ /* 0x0003e80000000800 */
[----:B-----5:R-:W-:Y:S01]  /*96e0*/  F2FP.BF16.PACK_AB R70, R242, R243 ;  /* 0x000000f3f246723e */ /* 0x020fe200000010ff */
[C---:B------:R-:W-:Y:S08]  /*96f0*/  HMMA.16816.F32.BF16 R52, R128.reuse, R72, R52 ;  /* 0x000000488034723c */ /* 0x040ff00000041834 */
[C---:B------:R-:W-:Y:S01]  /*9700*/  HMMA.16816.F32.BF16 R56, R128.reuse, R74, R56 ;  /* 0x0000004a8038723c */ /* 0x040fe20000041838 */
[----:B------:R-:W2:Y:S07]  /*9710*/  LDSM.16.MT88.4 R72, [R192+0x800] ;  /* 0x00080000c048783b */ /* 0x000eae0000004200 */
[C---:B---3--:R-:W-:Y:S04]  /*9720*/  HMMA.16816.F32.BF16 R60, R128.reuse, R76, R60 ;  /* 0x0000004c803c723c */ /* 0x048fe8000004183c */
[--C-:B-1----:R-:W-:Y:S04]  /*9730*/  FFMA.FTZ R68, R139, c[0x0][0x2d0], -R109.reuse ;  /* 0x0000b4008b447a23 */ /* 0x102fe8000001086d */
[----:B------:R-:W-:Y:S01]  /*9740*/  HMMA.16816.F32.BF16 R64, R128, R78, R64 ;  /* 0x0000004e8040723c */ /* 0x000fe20000041840 */
[----:B------:R1:W3:Y:S01]  /*9750*/  MUFU.EX2 R240, R68 ;  /* 0x0000004400f07308 */ /* 0x0002e20000000800 */
[----:B------:R-:W5:Y:S02]  /*9760*/  LDSM.16.MT88.4 R76, [R188+0x3800] ;  /* 0x00380000bc4c783b */ /* 0x000f640000004200 */
[--C-:B-1----:R-:W-:Y:S01]  /*9770*/  FFMA.FTZ R68, R138, c[0x0][0x2d0], -R109.reuse ;  /* 0x0000b4008a447a23 */ /* 0x102fe2000001086d */
[----:B---3--:R-:W-:Y:S06]  /*9780*/  F2FP.BF16.PACK_AB R69, R240, R241 ;  /* 0x000000f1f045723e */ /* 0x008fec00000010ff */
[----:B------:R1:W-:Y:S02]  /*9790*/  MUFU.EX2 R239, R68 ;  /* 0x0000004400ef7308 */ /* 0x0003e40000000800 */
[--C-:B-1----:R-:W-:Y:S08]  /*97a0*/  FFMA.FTZ R68, R137, c[0x0][0x2d0], -R109.reuse ;  /* 0x0000b40089447a23 */ /* 0x102ff0000001086d */
[----:B------:R1:W3:Y:S02]  /*97b0*/  MUFU.EX2 R238, R68 ;  /* 0x0000004400ee7308 */ /* 0x0002e40000000800 */
[----:B-1----:R-:W-:Y:S02]  /*97c0*/  F2FP.BF16.PACK_AB R68, R244, R245 ;  /* 0x000000f5f444723e */ /* 0x002fe400000010ff */
[----:B---3--:R-:W-:Y:S07]  /*97d0*/  F2FP.BF16.PACK_AB R71, R238, R239 ;  /* 0x000000efee47723e */ /* 0x008fee00000010ff */
[C---:B------:R-:W-:Y:S07]  /*97e0*/  HMMA.16816.F32.BF16 R4, R68.reuse, R80, R4 ;  /* 0x000000504404723c */ /* 0x040fee0000041804 */
[--C-:B------:R-:W-:Y:S01]  /*97f0*/  FFMA.FTZ R80, R149, c[0x0][0x2d0], -R132.reuse ;  /* 0x0000b40095507a23 */ /* 0x100fe20000010884 */
[C---:B------:R-:W-:Y:S03]  /*9800*/  HMMA.16816.F32.BF16 R8, R68.reuse, R82, R8 ;  /* 0x000000524408723c */ /* 0x040fe60000041808 */
[----:B------:R1:W-:Y:S05]  /*9810*/  MUFU.EX2 R236, R80 ;  /* 0x0000005000ec7308 */ /* 0x0003ea0000000800 */
[C---:B--2---:R-:W-:Y:S08]  /*9820*/  HMMA.16816.F32.BF16 R12, R68.reuse, R72, R12 ;  /* 0x00000048440c723c */ /* 0x044ff0000004180c */
[C---:B------:R-:W-:Y:S01]  /*9830*/  HMMA.16816.F32.BF16 R16, R68.reuse, R74, R16 ;  /* 0x0000004a4410723c */ /* 0x040fe20000041810 */
[----:B------:R-:W2:Y:S07]  /*9840*/  LDSM.16.MT88.4 R72, [R192+0x3800] ;  /* 0x00380000c048783b */ /* 0x000eae0000004200 */
[C---:B------:R-:W-:Y:S04]  /*9850*/  HMMA.16816.F32.BF16 R20, R68.reuse, R84, R20 ;  /* 0x000000544414723c */ /* 0x040fe80000041814 */
[--C-:B-1----:R-:W-:Y:S03]  /*9860*/  FFMA.FTZ R80, R150, c[0x0][0x2d0], -R132.reuse ;  /* 0x0000b40096507a23 */ /* 0x102fe60000010884 */
[--C-:B------:R-:W-:Y:S01]  /*9870*/  FFMA.FTZ R84, R151, c[0x0][0x2d0], -R132.reuse ;  /* 0x0000b40097547a23 */ /* 0x100fe20000010884 */
[C---:B------:R-:W-:Y:S01]  /*9880*/  HMMA.16816.F32.BF16 R24, R68.reuse, R86, R24 ;  /* 0x000000564418723c */ /* 0x040fe20000041818 */
[----:B------:R1:W3:Y:S07]  /*9890*/  MUFU.EX2 R237, R80 ;  /* 0x0000005000ed7308 */ /* 0x0002ee0000000800 */
[C---:B------:R-:W-:Y:S03]  /*98a0*/  HMMA.16816.F32.BF16 R28, R68.reuse, R88, R28 ;  /* 0x00000058441c723c */ /* 0x040fe6000004181c */
[----:B------:R2:W-:Y:S04]  /*98b0*/  MUFU.EX2 R235, R84 ;  /* 0x0000005400eb7308 */ /* 0x0005e80000000800 */
[--C-:B------:R-:W-:Y:S01]  /*98c0*/  FFMA.FTZ R88, R157, c[0x0][0x2d0], -R132.reuse ;  /* 0x0000b4009d587a23 */ /* 0x100fe20000010884 */
[C---:B------:R-:W-:Y:S05]  /*98d0*/  HMMA.16816.F32.BF16 R32, R68.reuse, R90, R32 ;  /* 0x0000005a4420723c */ /* 0x040fea0000041820 */
[----:B------:R3:W-:Y:S03]  /*98e0*/  MUFU.EX2 R157, R88 ;  /* 0x00000058009d7308 */ /* 0x0007e60000000800 */
[C---:B-----5:R-:W-:Y:S01]  /*98f0*/  HMMA.16816.F32.BF16 R36, R68.reuse, R76, R36 ;  /* 0x0000004c4424723c */ /* 0x060fe20000041824 */
[----:B-1----:R-:W1:Y:S06]  /*9900*/  LDSM.16.MT88.4 R80, [R191+0x3800] ;  /* 0x00380000bf50783b */ /* 0x002e6c0000004200 */
[--C-:B------:R-:W-:Y:S01]  /*9910*/  FFMA.FTZ R76, R136, c[0x0][0x2d0], -R109.reuse ;  /* 0x0000b400884c7a23 */ /* 0x100fe2000001086d */
[C---:B------:R-:W-:Y:S03]  /*9920*/  HMMA.16816.F32.BF16 R40, R68.reuse, R78, R40 ;  /* 0x0000004e4428723c */ /* 0x040fe60000041828 */
[----:B------:R5:W-:Y:S01]  /*9930*/  MUFU.EX2 R233, R76 ;  /* 0x0000004c00e97308 */ /* 0x000be20000000800 */
[--C-:B--2---:R-:W-:Y:S04]  /*9940*/  FFMA.FTZ R84, R156, c[0x0][0x2d0], -R132.reuse ;  /* 0x0000b4009c547a23 */ /* 0x104fe80000010884 */
[C---:B------:R-:W-:Y:S05]  /*9950*/  HMMA.16816.F32.BF16 R44, R68.reuse, R72, R44 ;  /* 0x00000048442c723c */ /* 0x040fea000004182c */
[----:B------:R2:W2:Y:S01]  /*9960*/  MUFU.EX2 R234, R84 ;  /* 0x0000005400ea7308 */ /* 0x0004a20000000800 */
[----:B---3--:R-:W-:Y:S01]  /*9970*/  LDSM.16.MT88.4 R88, [R194+0x4000] ;  /* 0x00400000c258783b */ /* 0x008fe20000004200 */
[--C-:B------:R-:W-:Y:S01]  /*9980*/  FFMA.FTZ R72, R134, c[0x0][0x2d0], -R109.reuse ;  /* 0x0000b40086487a23 */ /* 0x100fe2000001086d */
[C---:B------:R-:W-:Y:S07]  /*9990*/  HMMA.16816.F32.BF16 R48, R68.reuse, R74, R48 ;  /* 0x0000004a4430723c */ /* 0x040fee0000041830 */
[----:B------:R3:W-:Y:S01]  /*99a0*/  MUFU.EX2 R231, R72 ;  /* 0x0000004800e77308 */ /* 0x0007e20000000800 */
[--C-:B-----5:R-:W-:Y:S01]  /*99b0*/  FFMA.FTZ R76, R135, c[0x0][0x2d0], -R109.reuse ;  /* 0x0000b400874c7a23 */ /* 0x120fe2000001086d */
[C---:B-1----:R-:W-:Y:S08]  /*99c0*/  HMMA.16816.F32.BF16 R52, R68.reuse, R80, R52 ;  /* 0x000000504434723c */ /* 0x042ff00000041834 */
[----:B------:R1:W5:Y:S01]  /*99d0*/  MUFU.EX2 R232, R76 ;  /* 0x0000004c00e87308 */ /* 0x0003620000000800 */
[----:B--2---:R-:W2:Y:S01]  /*99e0*/  LDSM.16.MT88.4 R84, [R194+0x3800] ;  /* 0x00380000c254783b */ /* 0x004ea20000004200 */
[C---:B------:R-:W-:Y:S07]  /*99f0*/  HMMA.16816.F32.BF16 R56, R68.reuse, R82, R56 ;  /* 0x000000524438723c */ /* 0x040fee0000041838 */
[----:B------:R-:W-:Y:S08]  /*9a00*/  LDSM.16.MT88.4 R80, [R191+0x1000] ;  /* 0x00100000bf50783b */ /* 0x000ff00000004200 */
[----:B---3--:R-:W3:Y:S01]  /*9a10*/  LDSM.16.MT88.4 R72, [R188+0x1000] ;  /* 0x00100000bc48783b */ /* 0x008ee20000004200 */
[--C-:B-1----:R-:W-:Y:S04]  /*9a20*/  FFMA.FTZ R76, R141, c[0x0][0x2d0], -R109.reuse ;  /* 0x0000b4008d4c7a23 */ /* 0x102fe8000001086d */
[----:B------:R1:W1:Y:S01]  /*9a30*/  MUFU.EX2 R230, R76 ;  /* 0x0000004c00e67308 */ /* 0x0002620000000800 */
[C---:B--2---:R-:W-:Y:S08]  /*9a40*/  HMMA.16816.F32.BF16 R60, R68.reuse, R84, R60 ;  /* 0x00000054443c723c */ /* 0x044ff0000004183c */
[----:B------:R-:W-:Y:S01]  /*9a50*/  HMMA.16816.F32.BF16 R64, R68, R86, R64 ;  /* 0x000000564440723c */ /* 0x000fe20000041840 */
[----:B-1----:R-:W1:Y:S06]  /*9a60*/  LDSM.16.MT88.4 R76, [R192+0x1000] ;  /* 0x00100000c04c783b */ /* 0x002e6c0000004200 */
[----:B------:R-:W-:Y:S02]  /*9a70*/  F2FP.BF16.PACK_AB R68, R237, R236 ;  /* 0x000000eced44723e */ /* 0x000fe400000010ff */
[----:B------:R-:W-:Y:S01]  /*9a80*/  F2FP.BF16.PACK_AB R70, R234, R235 ;  /* 0x000000ebea46723e */ /* 0x000fe200000010ff */
[----:B------:R-:W2:Y:S02]  /*9a90*/  LDSM.16.MT88.4 R84, [R194+0x1000] ;  /* 0x00100000c254783b */ /* 0x000ea40000004200 */
[----:B-----5:R-:W-:Y:S02]  /*9aa0*/  F2FP.BF16.PACK_AB R69, R232, R233 ;  /* 0x000000e9e845723e */ /* 0x020fe400000010ff */
[----:B------:R-:W-:Y:S07]  /*9ab0*/  F2FP.BF16.PACK_AB R71, R230, R231 ;  /* 0x000000e7e647723e */ /* 0x000fee00000010ff */
[C---:B---3--:R-:W-:Y:S07]  /*9ac0*/  HMMA.16816.F32.BF16 R4, R68.reuse, R72, R4 ;  /* 0x000000484404723c */ /* 0x048fee0000041804 */
[----:B------:R-:W-:Y:S01]  /*9ad0*/  FFMA.FTZ R72, R158, c[0x0][0x2d0], -R132 ;  /* 0x0000b4009e487a23 */ /* 0x000fe20000010884 */
[C---:B------:R-:W-:Y:S03]  /*9ae0*/  HMMA.16816.F32.BF16 R8, R68.reuse, R74, R8 ;  /* 0x0000004a4408723c */ /* 0x040fe60000041808 */
[----:B------:R3:W5:Y:S01]  /*9af0*/  MUFU.EX2 R156, R72 ;  /* 0x00000048009c7308 */ /* 0x0007620000000800 */
[----:B------:R-:W-:Y:S04]  /*9b00*/  IMAD.MOV.U32 R158, RZ, RZ, R112 ;  /* 0x000000ffff9e7224 */ /* 0x000fe800078e0070 */
[C---:B-1----:R-:W-:Y:S07]  /*9b10*/  HMMA.16816.F32.BF16 R12, R68.reuse, R76, R12 ;  /* 0x0000004c440c723c */ /* 0x042fee000004180c */
[----:B------:R-:W-:Y:S01]  /*9b20*/  FFMA.FTZ R76, R160, c[0x0][0x2d0], -R132 ;  /* 0x0000b400a04c7a23 */ /* 0x000fe20000010884 */
[C---:B------:R-:W-:Y:S03]  /*9b30*/  HMMA.16816.F32.BF16 R16, R68.reuse, R78, R16 ;  /* 0x0000004e4410723c */ /* 0x040fe60000041810 */
[----:B------:R1:W-:Y:S01]  /*9b40*/  MUFU.EX2 R151, R76 ;  /* 0x0000004c00977308 */ /* 0x0003e20000000800 */
[----:B------:R-:W-:Y:S01]  /*9b50*/  IMAD.MOV.U32 R160, RZ, RZ, R110 ;  /* 0x000000ffffa07224 */ /* 0x000fe200078e006e */
[----:B---3--:R-:W3:Y:S03]  /*9b60*/  LDSM.16.MT88.4 R72, [R188+0x4000] ;  /* 0x00400000bc48783b */ /* 0x008ee60000004200 */
[C---:B------:R-:W-:Y:S07]  /*9b70*/  HMMA.16816.F32.BF16 R20, R68.reuse, R80, R20 ;  /* 0x000000504414723c */ /* 0x040fee0000041814 */
[----:B------:R-:W-:Y:S01]  /*9b80*/  FFMA.FTZ R80, R142, c[0x0][0x2d0], -R109 ;  /* 0x0000b4008e507a23 */ /* 0x000fe2000001086d */
[C---:B------:R-:W-:Y:S03]  /*9b90*/  HMMA.16816.F32.BF16 R24, R68.reuse, R82, R24 ;  /* 0x000000524418723c */ /* 0x040fe60000041818 */
[----:B------:R4:W-:Y:S05]  /*9ba0*/  MUFU.EX2 R149, R80 ;  /* 0x0000005000957308 */ /* 0x0009ea0000000800 */
[C---:B--2---:R-:W-:Y:S04]  /*9bb0*/  HMMA.16816.F32.BF16 R28, R68.reuse, R84, R28 ;  /* 0x00000054441c723c */ /* 0x044fe8000004181c */
[--C-:B-1----:R-:W-:Y:S02]  /*9bc0*/  FFMA.FTZ R76, R161, c[0x0][0x2d0], -R132.reuse ;  /* 0x0000b400a14c7a23 */ /* 0x102fe40000010884 */
[----:B------:R-:W-:Y:S02]  /*9bd0*/  IMAD.MOV.U32 R161, RZ, RZ, R133 ;  /* 0x000000ffffa17224 */ /* 0x000fe400078e0085 */
[C---:B------:R-:W-:Y:S01]  /*9be0*/  HMMA.16816.F32.BF16 R32, R68.reuse, R86, R32 ;  /* 0x000000564420723c */ /* 0x040fe20000041820 */
[----:B------:R1:W2:Y:S03]  /*9bf0*/  MUFU.EX2 R150, R76 ;  /* 0x0000004c00967308 */ /* 0x0002a60000000800 */
[--C-:B------:R-:W-:Y:S07]  /*9c00*/  FFMA.FTZ R84, R143, c[0x0][0x2d0], -R109.reuse ;  /* 0x0000b4008f547a23 */ /* 0x100fee000001086d */
[----:B------:R2:W2:Y:S01]  /*9c10*/  MUFU.EX2 R148, R84 ;  /* 0x0000005400947308 */ /* 0x0004a20000000800 */
[----:B----4-:R-:W-:Y:S01]  /*9c20*/  LDSM.16.MT88.4 R80, [R191+0x4000] ;  /* 0x00400000bf50783b */ /* 0x010fe20000004200 */
[C---:B---3--:R-:W-:Y:S07]  /*9c30*/  HMMA.16816.F32.BF16 R36, R68.reuse, R72, R36 ;  /* 0x000000484424723c */ /* 0x048fee0000041824 */
[--C-:B------:R-:W-:Y:S01]  /*9c40*/  FFMA.FTZ R72, R159, c[0x0][0x2d0], -R109.reuse ;  /* 0x0000b4009f487a23 */ /* 0x100fe2000001086d */
[C---:B------:R-:W-:Y:S01]  /*9c50*/  HMMA.16816.F32.BF16 R40, R68.reuse, R74, R40 ;  /* 0x0000004a4428723c */ /* 0x040fe20000041828 */
[----:B------:R-:W3:Y:S02]  /*9c60*/  LDL.LU R159, [R1+0x4] ;  /* 0x00000400019f7983 */ /* 0x000ee40000300800 */
[----:B------:R4:W-:Y:S02]  /*9c70*/  MUFU.EX2 R146, R72 ;  /* 0x0000004800927308 */ /* 0x0009e40000000800 */
[----:B-1----:R-:W1:Y:S01]  /*9c80*/  LDSM.16.MT88.4 R76, [R192+0x4000] ;  /* 0x00400000c04c783b */ /* 0x002e620000004200 */
[--C-:B--2---:R-:W-:Y:S07]  /*9c90*/  FFMA.FTZ R84, R144, c[0x0][0x2d0], -R109.reuse ;  /* 0x0000b40090547a23 */ /* 0x104fee000001086d */
[----:B------:R2:W1:Y:S01]  /*9ca0*/  MUFU.EX2 R147, R84 ;  /* 0x0000005400937308 */ /* 0x0004620000000800 */
[----:B----4-:R-:W-:Y:S08]  /*9cb0*/  LDSM.16.MT88.4 R72, [R192+0x1800] ;  /* 0x00180000c048783b */ /* 0x010ff00000004200 */
[----:B--2---:R-:W2:Y:S01]  /*9cc0*/  LDSM.16.MT88.4 R84, [R188+0x1800] ;  /* 0x00180000bc54783b */ /* 0x004ea20000004200 */
[C---:B-1----:R-:W-:Y:S08]  /*9cd0*/  HMMA.16816.F32.BF16 R44, R68.reuse, R76, R44 ;  /* 0x0000004c442c723c */ /* 0x042ff0000004182c */
[C---:B------:R-:W-:Y:S01]  /*9ce0*/  HMMA.16816.F32.BF16 R48, R68.reuse, R78, R48 ;  /* 0x0000004e4430723c */ /* 0x040fe20000041830 */
[----:B------:R-:W1:Y:S07]  /*9cf0*/  LDSM.16.MT88.4 R76, [R191+0x1800] ;  /* 0x00180000bf4c783b */ /* 0x000e6e0000004200 */
[C---:B------:R-:W-:Y:S07]  /*9d00*/  HMMA.16816.F32.BF16 R52, R68.reuse, R80, R52 ;  /* 0x000000504434723c */ /* 0x040fee0000041834 */
[--C-:B------:R-:W-:Y:S01]  /*9d10*/  FFMA.FTZ R80, R185, c[0x0][0x2d0], -R132.reuse ;  /* 0x0000b400b9507a23 */ /* 0x100fe20000010884 */
[C---:B------:R-:W-:Y:S03]  /*9d20*/  HMMA.16816.F32.BF16 R56, R68.reuse, R82, R56 ;  /* 0x000000524438723c */ /* 0x040fe60000041838 */
[----:B------:R4:W-:Y:S05]  /*9d30*/  MUFU.EX2 R145, R80 ;  /* 0x0000005000917308 */ /* 0x0009ea0000000800 */
[C---:B------:R-:W-:Y:S08]  /*9d40*/  HMMA.16816.F32.BF16 R60, R68.reuse, R88, R60 ;  /* 0x00000058443c723c */ /* 0x040ff0000004183c */
[----:B------:R-:W-:Y:S01]  /*9d50*/  HMMA.16816.F32.BF16 R64, R68, R90, R64 ;  /* 0x0000005a4440723c */ /* 0x000fe20000041840 */
[----:B------:R-:W-:Y:S06]  /*9d60*/  LDSM.16.MT88.4 R88, [R191+0x4800] ;  /* 0x00480000bf58783b */ /* 0x000fec0000004200 */
[----:B-----5:R-:W-:Y:S02]  /*9d70*/  F2FP.BF16.PACK_AB R68, R156, R157 ;  /* 0x0000009d9c44723e */ /* 0x020fe400000010ff */
[----:B------:R-:W-:Y:S01]  /*9d80*/  F2FP.BF16.PACK_AB R70, R150, R151 ;  /* 0x000000979646723e */ /* 0x000fe200000010ff */
[----:B----4-:R-:W4:Y:S02]  /*9d90*/  LDSM.16.MT88.4 R80, [R194+0x1800] ;  /* 0x00180000c250783b */ /* 0x010f240000004200 */
[----:B------:R-:W-:Y:S02]  /*9da0*/  F2FP.BF16.PACK_AB R69, R148, R149 ;  /* 0x000000959445723e */ /* 0x000fe400000010ff */
[----:B------:R-:W-:Y:S07]  /*9db0*/  F2FP.BF16.PACK_AB R71, R146, R147 ;  /* 0x000000939247723e */ /* 0x000fee00000010ff */
[C---:B--2---:R-:W-:Y:S07]  /*9dc0*/  HMMA.16816.F32.BF16 R4, R68.reuse, R84, R4 ;  /* 0x000000544404723c */ /* 0x044fee0000041804 */
[--C-:B------:R-:W-:Y:S01]  /*9dd0*/  FFMA.FTZ R84, R212, c[0x0][0x2d0], -R132.reuse ;  /* 0x0000b400d4547a23 */ /* 0x100fe20000010884 */
[C---:B------:R-:W-:Y:S03]  /*9de0*/  HMMA.16816.F32.BF16 R8, R68.reuse, R86, R8 ;  /* 0x000000564408723c */ /* 0x040fe60000041808 */
[----:B------:R2:W5:Y:S01]  /*9df0*/  MUFU.EX2 R144, R84 ;  /* 0x0000005400907308 */ /* 0x0005620000000800 */
[----:B------:R-:W-:Y:S04]  /*9e00*/  IADD3 R212, R186, -0x1, RZ ;  /* 0xffffffffbad47810 */ /* 0x000fe80007ffe0ff */
[C---:B------:R-:W-:Y:S07]  /*9e10*/  HMMA.16816.F32.BF16 R12, R68.reuse, R72, R12 ;  /* 0x00000048440c723c */ /* 0x040fee000004180c */
[--C-:B------:R-:W-:Y:S01]  /*9e20*/  FFMA.FTZ R72, R214, c[0x0][0x2d0], -R132.reuse ;  /* 0x0000b400d6487a23 */ /* 0x100fe20000010884 */
[C---:B------:R-:W-:Y:S03]  /*9e30*/  HMMA.16816.F32.BF16 R16, R68.reuse, R74, R16 ;  /* 0x0000004a4410723c */ /* 0x040fe60000041810 */
[----:B------:R5:W-:Y:S05]  /*9e40*/  MUFU.EX2 R143, R72 ;  /* 0x00000048008f7308 */ /* 0x000bea0000000800 */
[C---:B-1----:R-:W-:Y:S01]  /*9e50*/  HMMA.16816.F32.BF16 R20, R68.reuse, R76, R20 ;  /* 0x0000004c4414723c */ /* 0x042fe20000041814 */
[----:B--2---:R-:W1:Y:S06]  /*9e60*/  LDSM.16.MT88.4 R84, [R188+0x4800] ;  /* 0x00480000bc54783b */ /* 0x004e6c0000004200 */
[--C-:B------:R-:W-:Y:S01]  /*9e70*/  FFMA.FTZ R76, R162, c[0x0][0x2d0], -R109.reuse ;  /* 0x0000b400a24c7a23 */ /* 0x100fe2000001086d */
[C---:B------:R-:W-:Y:S03]  /*9e80*/  HMMA.16816.F32.BF16 R24, R68.reuse, R78, R24 ;  /* 0x0000004e4418723c */ /* 0x040fe60000041818 */
[----:B------:R2:W-:Y:S05]  /*9e90*/  MUFU.EX2 R141, R76 ;  /* 0x0000004c008d7308 */ /* 0x0005ea0000000800 */
[C---:B----4-:R-:W-:Y:S04]  /*9ea0*/  HMMA.16816.F32.BF16 R28, R68.reuse, R80, R28 ;  /* 0x00000050441c723c */ /* 0x050fe8000004181c */
[--C-:B-----5:R-:W-:Y:S03]  /*9eb0*/  FFMA.FTZ R72, R215, c[0x0][0x2d0], -R132.reuse ;  /* 0x0000b400d7487a23 */ /* 0x120fe60000010884 */
[--C-:B------:R-:W-:Y:S01]  /*9ec0*/  FFMA.FTZ R80, R187, c[0x0][0x2d0], -R109.reuse ;  /* 0x0000b400bb507a23 */ /* 0x100fe2000001086d */
[C---:B------:R-:W-:Y:S01]  /*9ed0*/  HMMA.16816.F32.BF16 R32, R68.reuse, R82, R32 ;  /* 0x000000524420723c */ /* 0x040fe20000041820 */
[----:B------:R4:W5:Y:S10]  /*9ee0*/  MUFU.EX2 R142, R72 ;  /* 0x00000048008e7308 */ /* 0x0009740000000800 */
[----:B------:R5:W-:Y:S01]  /*9ef0*/  MUFU.EX2 R138, R80 ;  /* 0x00000050008a7308 */ /* 0x000be20000000800 */
[--C-:B--2---:R-:W-:Y:S01]  /*9f00*/  FFMA.FTZ R76, R163, c[0x0][0x2d0], -R109.reuse ;  /* 0x0000b400a34c7a23 */ /* 0x104fe2000001086d */
[C---:B-1----:R-:W-:Y:S08]  /*9f10*/  HMMA.16816.F32.BF16 R36, R68.reuse, R84, R36 ;  /* 0x000000544424723c */ /* 0x042ff00000041824 */
[----:B------:R1:W2:Y:S01]  /*9f20*/  MUFU.EX2 R140, R76 ;  /* 0x0000004c008c7308 */ /* 0x0002a20000000800 */
[----:B----4-:R-:W4:Y:S01]  /*9f30*/  LDSM.16.MT88.4 R72, [R192+0x4800] ;  /* 0x00480000c048783b */ /* 0x010f220000004200 */
[C---:B------:R-:W-:Y:S07]  /*9f40*/  HMMA.16816.F32.BF16 R40, R68.reuse, R86, R40 ;  /* 0x000000564428723c */ /* 0x040fee0000041828 */
[----:B------:R-:W-:Y:S08]  /*9f50*/  LDSM.16.MT88.4 R84, [R194+0x2000] ;  /* 0x00200000c254783b */ /* 0x000ff00000004200 */
[----:B-----5:R-:W-:Y:S01]  /*9f60*/  LDSM.16.MT88.4 R80, [R192+0x2000] ;  /* 0x00200000c050783b */ /* 0x020fe20000004200 */
[--C-:B-1----:R-:W-:Y:S04]  /*9f70*/  FFMA.FTZ R76, R184, c[0x0][0x2d0], -R109.reuse ;  /* 0x0000b400b84c7a23 */ /* 0x102fe8000001086d */
[----:B------:R1:W5:Y:S01]  /*9f80*/  MUFU.EX2 R139, R76 ;  /* 0x0000004c008b7308 */ /* 0x0003620000000800 */
[C---:B----4-:R-:W-:Y:S08]  /*9f90*/  HMMA.16816.F32.BF16 R44, R68.reuse, R72, R44 ;  /* 0x00000048442c723c */ /* 0x050ff0000004182c */
[C---:B------:R-:W-:Y:S01]  /*9fa0*/  HMMA.16816.F32.BF16 R48, R68.reuse, R74, R48 ;  /* 0x0000004a4430723c */ /* 0x040fe20000041830 */
[----:B-1----:R-:W1:Y:S07]  /*9fb0*/  LDSM.16.MT88.4 R76, [R188+0x2000] ;  /* 0x00200000bc4c783b */ /* 0x002e6e0000004200 */
[C---:B------:R-:W-:Y:S01]  /*9fc0*/  HMMA.16816.F32.BF16 R52, R68.reuse, R88, R52 ;  /* 0x000000584434723c */ /* 0x040fe20000041834 */
[----:B------:R-:W4:Y:S07]  /*9fd0*/  LDSM.16.MT88.4 R72, [R191+0x2000] ;  /* 0x00200000bf48783b */ /* 0x000f2e0000004200 */
[C---:B------:R-:W-:Y:S01]  /*9fe0*/  HMMA.16816.F32.BF16 R56, R68.reuse, R90, R56 ;  /* 0x0000005a4438723c */ /* 0x040fe20000041838 */
[----:B------:R-:W-:Y:S07]  /*9ff0*/  LDSM.16.MT88.4 R88, [R191+0x5000] ;  /* 0x00500000bf58783b */ /* 0x000fee0000004200 */
[C---:B------:R-:W-:Y:S07]  /*a000*/  HMMA.16816.F32.BF16 R60, R68.reuse, R92, R60 ;  /* 0x0000005c443c723c */ /* 0x040fee000004183c */
[--C-:B------:R-:W-:Y:S01]  /*a010*/  FFMA.FTZ R92, R217, c[0x0][0x2d0], -R109.reuse ;  /* 0x0000b400d95c7a23 */ /* 0x100fe2000001086d */
[----:B------:R-:W-:Y:S07]  /*a020*/  HMMA.16816.F32.BF16 R64, R68, R94, R64 ;  /* 0x0000005e4440723c */ /* 0x000fee0000041840 */
[----:B------:R-:W-:Y:S02]  /*a030*/  F2FP.BF16.PACK_AB R68, R144, R145 ;  /* 0x000000919044723e */ /* 0x000fe400000010ff */
[----:B------:R-:W-:Y:S03]  /*a040*/  F2FP.BF16.PACK_AB R70, R142, R143 ;  /* 0x0000008f8e46723e */ /* 0x000fe600000010ff */
[----:B--2---:R-:W-:Y:S02]  /*a050*/  F2FP.BF16.PACK_AB R69, R140, R141 ;  /* 0x0000008d8c45723e */ /* 0x004fe400000010ff */
[----:B-----5:R-:W-:Y:S07]  /*a060*/  F2FP.BF16.PACK_AB R71, R138, R139 ;  /* 0x0000008b8a47723e */ /* 0x020fee00000010ff */
[C---:B-1----:R-:W-:Y:S07]  /*a070*/  HMMA.16816.F32.BF16 R4, R68.reuse, R76, R4 ;  /* 0x0000004c4404723c */ /* 0x042fee0000041804 */
[--C-:B------:R-:W-:Y:S01]  /*a080*/  FFMA.FTZ R76, R219, c[0x0][0x2d0], -R132.reuse ;  /* 0x0000b400db4c7a23 */ /* 0x100fe20000010884 */
[C---:B------:R-:W-:Y:S03]  /*a090*/  HMMA.16816.F32.BF16 R8, R68.reuse, R78, R8 ;  /* 0x0000004e4408723c */ /* 0x040fe60000041808 */
[----:B------:R1:W-:Y:S05]  /*a0a0*/  MUFU.EX2 R137, R76 ;  /* 0x0000004c00897308 */ /* 0x0003ea0000000800 */
[C---:B------:R-:W-:Y:S07]  /*a0b0*/  HMMA.16816.F32.BF16 R12, R68.reuse, R80, R12 ;  /* 0x00000050440c723c */ /* 0x040fee000004180c */
[--C-:B------:R-:W-:Y:S01]  /*a0c0*/  FFMA.FTZ R80, R221, c[0x0][0x2d0], -R132.reuse ;  /* 0x0000b400dd507a23 */ /* 0x100fe20000010884 */
[C---:B------:R-:W-:Y:S03]  /*a0d0*/  HMMA.16816.F32.BF16 R16, R68.reuse, R82, R16 ;  /* 0x000000524410723c */ /* 0x040fe60000041810 */
[----:B------:R2:W-:Y:S05]  /*a0e0*/  MUFU.EX2 R135, R80 ;  /* 0x0000005000877308 */ /* 0x0005ea0000000800 */
[C---:B----4-:R-:W-:Y:S04]  /*a0f0*/  HMMA.16816.F32.BF16 R20, R68.reuse, R72, R20 ;  /* 0x000000484414723c */ /* 0x050fe80000041814 */
[--C-:B-1----:R-:W-:Y:S02]  /*a100*/  FFMA.FTZ R76, R220, c[0x0][0x2d0], -R132.reuse ;  /* 0x0000b400dc4c7a23 */ /* 0x102fe40000010884 */
[----:B------:R-:W-:Y:S02]  /*a110*/  FFMA.FTZ R132, R222, c[0x0][0x2d0], -R132 ;  /* 0x0000b400de847a23 */ /* 0x000fe40000010884 */
[C---:B------:R-:W-:Y:S01]  /*a120*/  HMMA.16816.F32.BF16 R24, R68.reuse, R74, R24 ;  /* 0x0000004a4418723c */ /* 0x040fe20000041818 */
[----:B------:R1:W4:Y:S03]  /*a130*/  MUFU.EX2 R136, R76 ;  /* 0x0000004c00887308 */ /* 0x0003260000000800 */
[--C-:B------:R-:W-:Y:S04]  /*a140*/  FFMA.FTZ R72, R216, c[0x0][0x2d0], -R109.reuse ;  /* 0x0000b400d8487a23 */ /* 0x100fe8000001086d */
[C---:B------:R-:W-:Y:S01]  /*a150*/  HMMA.16816.F32.BF16 R28, R68.reuse, R84, R28 ;  /* 0x00000054441c723c */ /* 0x040fe2000004181c */
[----:B--2---:R-:W-:Y:S02]  /*a160*/  LDSM.16.MT88.4 R80, [R192+0x5000] ;  /* 0x00500000c050783b */ /* 0x004fe40000004200 */
[----:B------:R2:W-:Y:S04]  /*a170*/  MUFU.EX2 R133, R72 ;  /* 0x0000004800857308 */ /* 0x0005e80000000800 */
[--C-:B------:R-:W-:Y:S01]  /*a180*/  FFMA.FTZ R84, R218, c[0x0][0x2d0], -R109.reuse ;  /* 0x0000b400da547a23 */ /* 0x100fe2000001086d */
[C---:B------:R-:W-:Y:S04]  /*a190*/  HMMA.16816.F32.BF16 R32, R68.reuse, R86, R32 ;  /* 0x000000564420723c */ /* 0x040fe80000041820 */
[----:B------:R-:W-:Y:S01]  /*a1a0*/  FFMA.FTZ R109, R111, c[0x0][0x2d0], -R109 ;  /* 0x0000b4006f6d7a23 */ /* 0x000fe2000001086d */
[----:B------:R5:W-:Y:S01]  /*a1b0*/  MUFU.EX2 R110, R84 ;  /* 0x00000054006e7308 */ /* 0x000be20000000800 */
[----:B-1----:R-:W1:Y:S01]  /*a1c0*/  LDSM.16.MT88.4 R76, [R188+0x5000] ;  /* 0x00500000bc4c783b */ /* 0x002e620000004200 */
[----:B----4-:R-:W-:Y:S08]  /*a1d0*/  F2FP.BF16.PACK_AB R128, R136, R137 ;  /* 0x000000898880723e */ /* 0x010ff000000010ff */
[----:B------:R-:W4:Y:S01]  /*a1e0*/  MUFU.EX2 R134, R132 ;  /* 0x0000008400867308 */ /* 0x000f220000000800 */
[----:B--2---:R-:W2:Y:S09]  /*a1f0*/  LDSM.16.MT88.4 R72, [R194+0x5000] ;  /* 0x00500000c248783b */ /* 0x004eb20000004200 */
[----:B------:R3:W3:Y:S01]  /*a200*/  MUFU.EX2 R132, R92 ;  /* 0x0000005c00847308 */ /* 0x0006e20000000800 */
[----:B-----5:R-:W5:Y:S09]  /*a210*/  LDSM.16.MT88.4 R84, [R192+0x2800] ;  /* 0x00280000c054783b */ /* 0x020f720000004200 */
[----:B------:R-:W2:Y:S01]  /*a220*/  MUFU.EX2 R109, R109 ;  /* 0x0000006d006d7308 */ /* 0x000ea20000000800 */
[----:B----4-:R-:W-:Y:S01]  /*a230*/  F2FP.BF16.PACK_AB R130, R134, R135 ;  /* 0x000000878682723e */ /* 0x010fe200000010ff */
[C---:B-1----:R-:W-:Y:S01]  /*a240*/  HMMA.16816.F32.BF16 R36, R68.reuse, R76, R36 ;  /* 0x0000004c4424723c */ /* 0x042fe20000041824 */
[----:B---3--:R-:W1:Y:S02]  /*a250*/  LDSM.16.MT88.4 R92, [R191+0x2800] ;  /* 0x00280000bf5c783b */ /* 0x008e640000004200 */
[----:B------:R-:W-:Y:S05]  /*a260*/  F2FP.BF16.PACK_AB R129, R132, R133 ;  /* 0x000000858481723e */ /* 0x000fea00000010ff */
[C---:B------:R-:W-:Y:S04]  /*a270*/  HMMA.16816.F32.BF16 R40, R68.reuse, R78, R40 ;  /* 0x0000004e4428723c */ /* 0x040fe80000041828 */
[----:B--2---:R-:W-:Y:S04]  /*a280*/  F2FP.BF16.PACK_AB R131, R109, R110 ;  /* 0x0000006e6d83723e */ /* 0x004fe800000010ff */
[C---:B------:R-:W-:Y:S08]  /*a290*/  HMMA.16816.F32.BF16 R44, R68.reuse, R80, R44 ;  /* 0x00000050442c723c */ /* 0x040ff0000004182c */
[C---:B------:R-:W-:Y:S08]  /*a2a0*/  HMMA.16816.F32.BF16 R48, R68.reuse, R82, R48 ;  /* 0x000000524430723c */ /* 0x040ff00000041830 */
[C---:B------:R-:W-:Y:S08]  /*a2b0*/  HMMA.16816.F32.BF16 R52, R68.reuse, R88, R52 ;  /* 0x000000584434723c */ /* 0x040ff00000041834 */
[C---:B------:R-:W-:Y:S08]  /*a2c0*/  HMMA.16816.F32.BF16 R56, R68.reuse, R90, R56 ;  /* 0x0000005a4438723c */ /* 0x040ff00000041838 */
[C---:B------:R-:W-:Y:S08]  /*a2d0*/  HMMA.16816.F32.BF16 R60, R68.reuse, R72, R60 ;  /* 0x00000048443c723c */ /* 0x040ff0000004183c */
[----:B------:R-:W-:Y:S08]  /*a2e0*/  HMMA.16816.F32.BF16 R64, R68, R74, R64 ;  /* 0x0000004a4440723c */ /* 0x000ff00000041840 */
[C---:B------:R-:W-:Y:S07]  /*a2f0*/  HMMA.16816.F32.BF16 R112, R128.reuse, R116, R4 ;  /* 0x000000748070723c */ /* 0x040fee0000041804 */
[----:B------:R-:W-:Y:S01]  /*a300*/  FFMA.FTZ R4, R2, R104, R252 ;  /* 0x0000006802047223 */ /* 0x000fe200000100fc */
[C---:B------:R-:W-:Y:S01]  /*a310*/  HMMA.16816.F32.BF16 R116, R128.reuse, R118, R8 ;  /* 0x000000768074723c */ /* 0x040fe20000041808 */
[----:B------:R-:W2:Y:S03]  /*a320*/  LDSM.16.MT88.4 R104, [R192+0x5800] ;  /* 0x00580000c068783b */ /* 0x000ea60000004200 */
[----:B------:R-:W-:Y:S02]  /*a330*/  FFMA.FTZ R2, R0, R159, R251 ;  /* 0x0000009f00027223 */ /* 0x000fe400000100fb */
[----:B------:R-:W-:Y:S02]  /*a340*/  FADD.FTZ R0, R161, R4 ;  /* 0x00000004a1007221 */ /* 0x000fe40000010000 */
[C---:B-----5:R-:W-:Y:S01]  /*a350*/  HMMA.16816.F32.BF16 R68, R128.reuse, R84, R12 ;  /* 0x000000548044723c */ /* 0x060fe2000004180c */
[----:B------:R-:W3:Y:S03]  /*a360*/  LDL R12, [R1+0x14] ;  /* 0x00001400010c7983 */ /* 0x000ee60000100800 */
[----:B------:R-:W-:Y:S01]  /*a370*/  FADD.FTZ R2, R250, R2 ;  /* 0x00000002fa027221 */ /* 0x000fe20000010000 */
[----:B------:R-:W4:Y:S01]  /*a380*/  LDSM.16.MT88.4 R4, [R191+0x5800] ;  /* 0x00580000bf04783b */ /* 0x000f220000004200 */
[----:B------:R-:W-:Y:S02]  /*a390*/  FADD.FTZ R0, R160, R0 ;  /* 0x00000000a0007221 */ /* 0x000fe40000010000 */
[C---:B------:R-:W-:Y:S04]  /*a3a0*/  HMMA.16816.F32.BF16 R72, R128.reuse, R86, R16 ;  /* 0x000000568048723c */ /* 0x040fe80000041810 */
[----:B------:R-:W-:Y:S01]  /*a3b0*/  FADD.FTZ R2, R249, R2 ;  /* 0x00000002f9027221 */ /* 0x000fe20000010000 */
[----:B------:R-:W5:Y:S01]  /*a3c0*/  LDSM.16.MT88.4 R8, [R194+0x5800] ;  /* 0x00580000c208783b */ /* 0x000f620000004200 */
[----:B------:R-:W-:Y:S02]  /*a3d0*/  FADD.FTZ R0, R158, R0 ;  /* 0x000000009e007221 */ /* 0x000fe40000010000 */
[C---:B-1----:R-:W-:Y:S04]  /*a3e0*/  HMMA.16816.F32.BF16 R76, R128.reuse, R92, R20 ;  /* 0x0000005c804c723c */ /* 0x042fe80000041814 */
        /* <DEDUP_REMOVED lines=30> */
[C---:B----4-:R-:W-:Y:S03]  /*a5d0*/  HMMA.16816.F32.BF16 R52, R128.reuse, R4, R52 ;  /* 0x000000048034723c */ /* 0x050fe60000041834 */
[----:B------:R-:W-:Y:S02]  /*a5e0*/  FADD.FTZ R0, R150, R0 ;  /* 0x0000000096007221 */ /* 0x000fe40000010000 */
[----:B------:R-:W-:Y:S02]  /*a5f0*/  FADD.FTZ R2, R146, R2 ;  /* 0x0000000292027221 */ /* 0x000fe40000010000 */
[----:B------:R-:W-:Y:S01]  /*a600*/  FADD.FTZ R0, R145, R0 ;  /* 0x0000000091007221 */ /* 0x000fe20000010000 */
[C---:B------:R-:W-:Y:S04]  /*a610*/  HMMA.16816.F32.BF16 R56, R128.reuse, R6, R56 ;  /* 0x000000068038723c */ /* 0x040fe80000041838 */
[----:B------:R-:W-:Y:S02]  /*a620*/  FADD.FTZ R2, R141, R2 ;  /* 0x000000028d027221 */ /* 0x000fe40000010000 */
[----:B------:R-:W-:Y:S02]  /*a630*/  FADD.FTZ R0, R144, R0 ;  /* 0x0000000090007221 */ /* 0x000fe40000010000 */
[----:B------:R-:W-:Y:S01]  /*a640*/  FADD.FTZ R2, R140, R2 ;  /* 0x000000028c027221 */ /* 0x000fe20000010000 */
[C---:B-----5:R-:W-:Y:S03]  /*a650*/  HMMA.16816.F32.BF16 R60, R128.reuse, R8, R60 ;  /* 0x00000008803c723c */ /* 0x060fe6000004183c */
        /* <DEDUP_REMOVED lines=13> */
[--C-:B------:R-:W-:Y:S01]  /*a730*/  IMAD.MOV.U32 R4, RZ, RZ, R3.reuse ;  /* 0x000000ffff047224 */ /* 0x100fe200078e0003 */
[----:B------:R1:W-:Y:S01]  /*a740*/  STL [R1], R2 ;  /* 0x0000000201007387 */ /* 0x0003e20000100800 */
[----:B------:R-:W-:Y:S02]  /*a750*/  IMAD.MOV.U32 R109, RZ, RZ, R108 ;  /* 0x000000ffff6d7224 */ /* 0x000fe400078e006c */
[----:B------:R-:W-:Y:S01]  /*a760*/  IMAD.MOV.U32 R110, RZ, RZ, R3 ;  /* 0x000000ffff6e7224 */ /* 0x000fe200078e0003 */
[----:B------:R1:W-:Y:S01]  /*a770*/  STL [R1+0x4], R0 ;  /* 0x0000040001007387 */ /* 0x0003e20000100800 */
[----:B---3--:R-:W-:Y:S01]  /*a780*/  ISETP.GT.AND P0, PT, R186, R12, PT ;  /* 0x0000000cba00720c */ /* 0x008fe20003f04270 */
[----:B------:R-:W-:Y:S11]  /*a790*/  IMAD.MOV.U32 R186, RZ, RZ, R212 ;  /* 0x000000ffffba7224 */ /* 0x000ff600078e00d4 */
[----:B------:R-:W-:Y:S01]  /*a7a0*/  @!UPT UIADD3 URZ, URZ, URZ, URZ ;  /* 0x0000003f3f3ff290 */ /* 0x000fe2000fffe03f */
[----:B-1----:R-:W-:-:S05]  /*a7b0*/  @P0 BRA `(.L_x_1906) ;  /* 0xffffc12000000947 */ /* 0x002fca000383ffff */
.L_x_1897:
[----:B------:R-:W2:Y:S04]  /*a7c0*/  LDL R0, [R1+0x18] ;  /* 0x0000180001007983 */ /* 0x000ea80000100800 */
[----:B------:R-:W3:Y:S04]  /*a7d0*/  LDL R3, [R1+0x8] ;  /* 0x0000080001037983 */ /* 0x000ee80000100800 */
[----:B-1----:R-:W4:Y:S01]  /*a7e0*/  LDL R2, [R1+0xc] ;  /* 0x00000c0001027983 */ /* 0x002f220000100800 */
        /* <DEDUP_REMOVED lines=18> */
.L_x_1909:
[----:B------:R-:W-:-:S04]  /*a910*/  MOV R3, c[0x0][0x32c] ;  /* 0x0000cb0000037a02 */ /* 0x000fc80000000f00 */
[----:B------:R-:W-:-:S13]  /*a920*/  ISETP.NE.AND P0, PT, R3, 0x1, PT ;  /* 0x000000010300780c */ /* 0x000fda0003f05270 */
[----:B------:R-:W-:-:S05]  /*a930*/  @P0 IMAD.HI.U32 R3, R0, c[0x0][0x330], RZ ;  /* 0x0000cc0000030a27 */ /* 0x000fca00078e00ff */
[----:B------:R-:W-:Y:S02]  /*a940*/  @P0 SHF.R.U32.HI R0, RZ, c[0x0][0x334], R3 ;  /* 0x0000cd00ff000a19 */ /* 0x000fe40000011603 */
.L_x_1910:
[----:B------:R-:W-:Y:S05]  /*a950*/  BSYNC B0 ;  /* 0x0000000000007941 */ /* 0x000fea0003800000 */
.L_x_1908:
[----:B------:R-:W-:-:S05]  /*a960*/  IMAD R0, R0, c[0x0][0x32c], RZ ;  /* 0x0000cb0000007a24 */ /* 0x000fca00078e02ff */
[----:B------:R-:W-:-:S04]  /*a970*/  IMNMX R2, R2, R0, !PT ;  /* 0x0000000002027217 */ /* 0x000fc80007800200 */
.L_x_1907:
[----:B------:R-:W-:-:S05]  /*a980*/  IADD3 R2, R2, 0x5f, RZ ;  /* 0x0000005f02027810 */ /* 0x000fca0007ffe0ff */
        /* <DEDUP_REMOVED lines=9> */
.L_x_1912:
[----:B------:R-:W-:Y:S04]  /*aa20*/  DEPBAR.LE SB0, 0x0 ;  /* 0x000080000000791a */ /* 0x000fe80000000000 */
[----:B------:R-:W-:Y:S01]  /*aa30*/  WARPSYNC 0xffffffff ;  /* 0xffffffff00007948 */ /* 0x000fe20003800000 */
[----:B------:R-:W-:Y:S01]  /*aa40*/  BAR.SYNC.DEFER_BLOCKING 0x0 ;  /* 0x0000000000007b1d */ /* 0x000fe20000010000 */
[----:B------:R-:W-:Y:S02]  /*aa50*/  ISETP.GT.AND P6, PT, R223, R214, PT ;  /* 0x000000d6df00720c */ /* 0x000fe40003fc4270 */
[C---:B------:R-:W-:Y:S11]  /*aa60*/  IADD3 R212, R214.reuse, -0x1, RZ ;  /* 0xffffffffd6d47810 */ /* 0x040ff60007ffe0ff */
[----:B-1----:R-:W-:Y:S01]  /*aa70*/  @!P6 SHF.R.S32.HI R0, RZ, 0x1f, R214 ;  /* 0x0000001fff00e819 */ /* 0x002fe200000114d6 */
[----:B------:R-:W-:Y:S01]  /*aa80*/  @!P6 IMAD.WIDE.U32 R20, R214, c[0x0][0x208], RZ ;  /* 0x00008200d614ea25 */ /* 0x000fe200078e00ff */
[----:B------:R-:W-:Y:S02]  /*aa90*/  @!P6 MOV R2, c[0x0][0x208] ;  /* 0x000082000002ea02 */ /* 0x000fe40000000f00 */
[----:B------:R-:W-:Y:S01]  /*aaa0*/  @!P6 MOV R3, 0x5 ;  /* 0x000000050003e802 */ /* 0x000fe20000000f00 */
        /* <DEDUP_REMOVED lines=9> */
[----:B------:R-:W2:Y:S01]  /*ab40*/  LDSM.16.M88.4 R16, [R189+0x800] ;  /* 0x00080000bd10783b */ /* 0x000ea20000000200 */
[----:B------:R-:W-:Y:S01]  /*ab50*/  @!P6 IMAD R22, R0, 0x60, RZ ;  /* 0x000000600016e824 */ /* 0x000fe200078e02ff */
[----:B------:R-:W-:Y:S01]  /*ab60*/  @!P6 IADD3 R21, P4, R224, R2, RZ ;  /* 0x00000002e015e210 */ /* 0x000fe20007f9e0ff */
[----:B------:R-:W-:Y:S03]  /*ab70*/  @!P6 IMAD.WIDE.U32 R30, R20, 0x60, R30 ;  /* 0x00000060141ee825 */ /* 0x000fe600078e001e */
[----:B------:R-:W-:Y:S02]  /*ab80*/  @!P6 IADD3 R0, R22, R3, RZ ;  /* 0x000000031600e210 */ /* 0x000fe40007ffe0ff */
[----:B------:R-:W3:Y:S01]  /*ab90*/  LDSM.16.M88.4 R24, [R189+0x1000] ;  /* 0x00100000bd18783b */ /* 0x000ee20000000200 */
[C---:B------:R-:W-:Y:S02]  /*aba0*/  @!P6 LEA R160, P0, R21.reuse, c[0x0][0x1f8], 0x1 ;  /* 0x00007e0015a0ea11 */ /* 0x040fe400078008ff */
[----:B------:R-:W-:Y:S02]  /*abb0*/  @!P6 IADD3.X R3, R0, R228, RZ, P4, !PT ;  /* 0x000000e40003e210 */ /* 0x000fe400027fe4ff */
[----:B------:R-:W-:Y:S02]  /*abc0*/  @!P6 IADD3 R28, P4, R28, R2, RZ ;  /* 0x000000021c1ce210 */ /* 0x000fe40007f9e0ff */
[----:B------:R-:W-:Y:S01]  /*abd0*/  @!P6 LEA.HI.X R161, R21, c[0x0][0x1fc], R3, 0x1, P0 ;  /* 0x00007f0015a1ea11 */ /* 0x000fe200000f0c03 */
[----:B------:R-:W4:Y:S01]  /*abe0*/  LDL.LU R222, [R1] ;  /* 0x0000000001de7983 */ /* 0x000f220000300800 */
[----:B------:R-:W-:Y:S02]  /*abf0*/  @!P6 IADD3 R36, P0, R224, 0x40, RZ ;  /* 0x00000040e024e810 */ /* 0x000fe40007f1e0ff */
[----:B------:R-:W-:Y:S01]  /*ac00*/  @!P6 IADD3 R3, R31, R22, RZ ;  /* 0x000000161f03e210 */ /* 0x000fe20007ffe0ff */
[----:B------:R-:W5:Y:S01]  /*ac10*/  LDSM.16.M88.4 R32, [R189+0x1800] ;  /* 0x00180000bd20783b */ /* 0x000f620000000200 */
[----:B------:R-:W-:Y:S02]  /*ac20*/  @!P6 IADD3 R37, P5, R36, R2, RZ ;  /* 0x000000022425e210 */ /* 0x000fe40007fbe0ff */
[----:B------:R-:W-:Y:S02]  /*ac30*/  @!P6 SHF.L.U64.HI R108, R30, 0x1, R3 ;  /* 0x000000011e6ce819 */ /* 0x000fe40000010203 */
[----:B------:R-:W-:Y:S02]  /*ac40*/  @!P6 IADD3.X R3, RZ, R228, RZ, P0, !PT ;  /* 0x000000e4ff03e210 */ /* 0x000fe400007fe4ff */
[----:B------:R-:W-:Y:S01]  /*ac50*/  @!P6 IADD3 R38, P0, R28, R36, RZ ;  /* 0x000000241c26e210 */ /* 0x000fe20007f1e0ff */
[----:B------:R-:W4:Y:S01]  /*ac60*/  LDL.LU R221, [R1+0x4] ;  /* 0x0000040001dd7983 */ /* 0x000f220000300800 */
[----:B------:R-:W-:Y:S02]  /*ac70*/  @!P6 IADD3.X R2, R0, R29, RZ, P4, !PT ;  /* 0x0000001d0002e210 */ /* 0x000fe400027fe4ff */
[----:B------:R-:W-:Y:S01]  /*ac80*/  @!P6 IADD3 R36, P4, R28, R224, RZ ;  /* 0x000000e01c24e210 */ /* 0x000fe20007f9e0ff */
[C---:B-1----:R-:W-:Y:S01]  /*ac90*/  HMMA.16816.F32.BF16 R4, R120.reuse, R8, RZ ;  /* 0x000000087804723c */ /* 0x042fe200000418ff */
[----:B------:R-:W1:Y:S02]  /*aca0*/  LDSM.16.M88.4 R40, [R189+0x2000] ;  /* 0x00200000bd28783b */ /* 0x000e640000000200 */
[-C--:B------:R-:W-:Y:S02]  /*acb0*/  @!P6 IADD3.X R0, R0, R3.reuse, RZ, P5, !PT ;  /* 0x000000030000e210 */ /* 0x080fe40002ffe4ff */
[----:B------:R-:W-:Y:S02]  /*acc0*/  @!P6 IADD3.X R3, R2, R3, RZ, P0, !PT ;  /* 0x000000030203e210 */ /* 0x000fe400007fe4ff */
[----:B------:R-:W-:Y:S01]  /*acd0*/  @!P6 LEA R46, P0, R36, c[0x0][0x1f8], 0x1 ;  /* 0x00007e00242eea11 */ /* 0x000fe200078008ff */
[C---:B------:R-:W-:Y:S01]  /*ace0*/  HMMA.16816.F32.BF16 R8, R120.reuse, R10, RZ ;  /* 0x0000000a7808723c */ /* 0x040fe200000418ff */
[----:B------:R-:W-:Y:S01]  /*acf0*/  @!P6 IADD3.X R2, R2, R228, RZ, P4, !PT ;  /* 0x000000e40202e210 */ /* 0x000fe200027fe4ff */
[----:B------:R-:W1:Y:S02]  /*ad00*/  LDSM.16.M88.4 R48, [R189+0x2800] ;  /* 0x00280000bd30783b */ /* 0x000e640000000200 */
[----:B------:R-:W-:Y:S02]  /*ad10*/  @!P6 LEA R156, P4, R38, c[0x0][0x1f8], 0x1 ;  /* 0x00007e00269cea11 */ /* 0x000fe400078808ff */
[----:B------:R-:W-:Y:S02]  /*ad20*/  @!P6 LEA.HI.X R47, R36, c[0x0][0x1fc], R2, 0x1, P0 ;  /* 0x00007f00242fea11 */ /* 0x000fe400000f0c02 */
[C---:B--2---:R-:W-:Y:S01]  /*ad30*/  HMMA.16816.F32.BF16 R12, R120.reuse, R16, RZ ;  /* 0x00000010780c723c */ /* 0x044fe200000418ff */
[----:B------:R-:W-:Y:S01]  /*ad40*/  @!P6 ISETP.GE.AND P0, PT, R246, c[0x0][0x1d4], PT ;  /* 0x00007500f600ea0c */ /* 0x000fe20003f06270 */
[----:B------:R-:W2:Y:S02]  /*ad50*/  LDSM.16.M88.4 R128, [R195] ;  /* 0x00000000c380783b */ /* 0x000ea40000000200 */
[----:B------:R-:W-:Y:S02]  /*ad60*/  @!P6 SHF.L.U32 R39, R30, 0x1, RZ ;  /* 0x000000011e27e819 */ /* 0x000fe400000006ff */
[----:B------:R-:W-:Y:S02]  /*ad70*/  @!P6 LEA R158, P5, R37, c[0x0][0x1f8], 0x1 ;  /* 0x00007e00259eea11 */ /* 0x000fe400078a08ff */
[C---:B------:R-:W-:Y:S01]  /*ad80*/  HMMA.16816.F32.BF16 R16, R120.reuse, R18, RZ ;  /* 0x000000127810723c */ /* 0x040fe200000418ff */
[----:B------:R-:W-:Y:S01]  /*ad90*/  @!P6 LEA.HI.X R157, R38, c[0x0][0x1fc], R3, 0x1, P4 ;  /* 0x00007f00269dea11 */ /* 0x000fe200020f0c03 */
[----:B------:R-:W2:Y:S02]  /*ada0*/  LDSM.16.M88.4 R132, [R206] ;  /* 0x00000000ce84783b */ /* 0x000ea40000000200 */
[----:B------:R-:W-:Y:S02]  /*adb0*/  @!P6 IADD3 R44, P4, R39, c[0x0][0x1f8], RZ ;  /* 0x00007e00272cea10 */ /* 0x000fe40007f9e0ff */
[----:B------:R-:W-:Y:S02]  /*adc0*/  @!P6 LEA.HI.X R159, R37, c[0x0][0x1fc], R0, 0x1, P5 ;  /* 0x00007f00259fea11 */ /* 0x000fe400028f0c00 */
[C---:B---3--:R-:W-:Y:S01]  /*add0*/  HMMA.16816.F32.BF16 R20, R120.reuse, R24, RZ ;  /* 0x000000187814723c */ /* 0x048fe200000418ff */
[----:B------:R-:W-:Y:S01]  /*ade0*/  @!P6 IADD3.X R45, R108, c[0x0][0x1fc], RZ, P4, !PT ;  /* 0x00007f006c2dea10 */ /* 0x000fe200027fe4ff */
[----:B------:R-:W3:Y:S02]  /*adf0*/  LDSM.16.M88.4 R136, [R205] ;  /* 0x00000000cd88783b */ /* 0x000ee40000000200 */
[----:B------:R-:W-:Y:S04]  /*ae00*/  @!P6 IADD3 R2, P5, R39, 0x80, RZ ;  /* 0x000000802702e810 */ /* 0x000fe80007fbe0ff */
[C---:B------:R-:W-:Y:S01]  /*ae10*/  HMMA.16816.F32.BF16 R24, R120.reuse, R26, RZ ;  /* 0x0000001a7818723c */ /* 0x040fe200000418ff */
[----:B------:R-:W-:Y:S01]  /*ae20*/  @!P6 IADD3 R2, P4, R2, c[0x0][0x1f8], RZ ;  /* 0x00007e000202ea10 */ /* 0x000fe20007f9e0ff */
[----:B------:R-:W2:Y:S03]  /*ae30*/  LDSM.16.M88.4 R140, [R204] ;  /* 0x00000000cc8c783b */ /* 0x000ea60000000200 */
[----:B------:R-:W-:Y:S03]  /*ae40*/  @!P6 IADD3.X R3, RZ, c[0x0][0x1fc], R108, P4, P5 ;  /* 0x00007f00ff03ea10 */ /* 0x000fe600027ea46c */
[C---:B-----5:R-:W-:Y:S02]  /*ae50*/  HMMA.16816.F32.BF16 R28, R120.reuse, R32, RZ ;  /* 0x00000020781c723c */ /* 0x060fe400000418ff */
[----:B------:R-:W5:Y:S06]  /*ae60*/  LDSM.16.M88.4 R144, [R203] ;  /* 0x00000000cb90783b */ /* 0x000f6c0000000200 */
[C---:B------:R-:W-:Y:S02]  /*ae70*/  HMMA.16816.F32.BF16 R32, R120.reuse, R34, RZ ;  /* 0x000000227820723c */ /* 0x040fe400000418ff */
[----:B------:R-:W2:Y:S06]  /*ae80*/  LDSM.16.M88.4 R148, [R202] ;  /* 0x00000000ca94783b */ /* 0x000eac0000000200 */
[C---:B-1----:R-:W-:Y:S02]  /*ae90*/  HMMA.16816.F32.BF16 R36, R120.reuse, R40, RZ ;  /* 0x000000287824723c */ /* 0x042fe400000418ff */
[----:B------:R-:W-:Y:S01]  /*aea0*/  @!PT LDS RZ, [RZ] ;  /* 0x00000000fffff984 */ /* 0x000fe20000000800 */
[----:B------:R-:W-:Y:S01]  /*aeb0*/  @!PT LDS RZ, [RZ] ;  /* 0x00000000fffff984 */ /* 0x000fe20000000800 */
[----:B------:R-:W-:Y:S01]  /*aec0*/  @!PT LDS RZ, [RZ] ;  /* 0x00000000fffff984 */ /* 0x000fe20000000800 */
[----:B------:R1:W-:Y:S06]  /*aed0*/  @!P6 LDGSTS.E.BYPASS.LTC128B.128 [R213+0x100], [R44.64], !P0 ;  /* 0x001000002cd5efae */ /* 0x0003ec000c101d48 */
[C---:B------:R-:W-:Y:S02]  /*aee0*/  HMMA.16816.F32.BF16 R40, R120.reuse, R42, RZ ;  /* 0x0000002a7828723c */ /* 0x040fe400000418ff */
[----:B------:R1:W-:Y:S08]  /*aef0*/  @!P6 LDGSTS.E.BYPASS.LTC128B.128 [R213+0x3100], [R2.64], !P3 ;  /* 0x0310000002d5efae */ /* 0x0003f0000d901d48 */
[----:B------:R1:W-:Y:S08]  /*af00*/  @!P6 LDGSTS.E.BYPASS.LTC128B.128 [R213+0x1100], [R160.64], !P0 ;  /* 0x01100000a0d5efae */ /* 0x0003f0000c101d48 */
[----:B------:R2:W-:Y:S08]  /*af10*/  @!P6 LDGSTS.E.BYPASS.LTC128B.128 [R213+0x4100], [R158.64], !P3 ;  /* 0x041000009ed5efae */ /* 0x0005f0000d901d48 */
[----:B------:R2:W-:Y:S08]  /*af20*/  @!P6 LDGSTS.E.BYPASS.LTC128B.128 [R213+0x2100], [R46.64], !P0 ;  /* 0x021000002ed5efae */ /* 0x0005f0000c101d48 */
[----:B------:R3:W-:Y:S01]  /*af30*/  @!P6 LDGSTS.E.BYPASS.LTC128B.128 [R213+0x5100], [R156.64], !P3 ;  /* 0x051000009cd5efae */ /* 0x0007e2000d901d48 */
[----:B------:R-:W-:Y:S07]  /*af40*/  ISETP.GT.AND P6, PT, R214, R223, PT ;  /* 0x000000dfd600720c */ /* 0x000fee0003fc4270 */
[----:B-1----:R-:W-:Y:S06]  /*af50*/  LDSM.16.M88.4 R160, [R193+0x800] ;  /* 0x00080000c1a0783b */ /* 0x002fec0000000200 */
[----:B------:R-:W-:Y:S02]  /*af60*/  @P6 SHF.R.S32.HI R111, RZ, 0x1f, R212 ;  /* 0x0000001fff6f6819 */ /* 0x000fe400000114d4 */
[----:B------:R-:W0:Y:S01]  /*af70*/  LDGDEPBAR ;  /* 0x00000000000079af */ /* 0x000e220000000000 */
[C---:B--2---:R-:W-:Y:S07]  /*af80*/  HMMA.16816.F32.BF16 R44, R120.reuse, R48, RZ ;  /* 0x00000030782c723c */ /* 0x044fee00000418ff */
[----:B------:R-:W-:Y:S01]  /*af90*/  LDSM.16.M88.4 R184, [R190+0x3000] ;  /* 0x00300000beb8783b */ /* 0x000fe20000000200 */
[----:B------:R-:W-:Y:S07]  /*afa0*/  HMMA.16816.F32.BF16 R48, R120, R50, RZ ;  /* 0x000000327830723c */ /* 0x000fee00000418ff */
[----:B---3--:R-:W1:Y:S01]  /*afb0*/  LDSM.16.M88.4 R156, [R193] ;  /* 0x00000000c19c783b */ /* 0x008e620000000200 */
        /* <DEDUP_REMOVED lines=8> */
[----:B------:R-:W1:Y:S07]  /*b040*/  LDSM.16.M88.4 R136, [R193+0x2000] ;  /* 0x00200000c188783b */ /* 0x000e6e0000000200 */
[C---:B------:R-:W-:Y:S08]  /*b050*/  HMMA.16816.F32.BF16 R28, R124.reuse, R140, R28 ;  /* 0x0000008c7c1c723c */ /* 0x040ff0000004181c */
[C---:B------:R-:W-:Y:S01]  /*b060*/  HMMA.16816.F32.BF16 R32, R124.reuse, R142, R32 ;  /* 0x0000008e7c20723c */ /* 0x040fe20000041820 */
[----:B------:R-:W2:Y:S07]  /*b070*/  LDSM.16.M88.4 R140, [R193+0x2800] ;  /* 0x00280000c18c783b */ /* 0x000eae0000000200 */
[C---:B-----5:R-:W-:Y:S08]  /*b080*/  HMMA.16816.F32.BF16 R36, R124.reuse, R144, R36 ;  /* 0x000000907c24723c */ /* 0x060ff00000041824 */
[C---:B------:R-:W-:Y:S01]  /*b090*/  HMMA.16816.F32.BF16 R40, R124.reuse, R146, R40 ;  /* 0x000000927c28723c */ /* 0x040fe20000041828 */
[----:B------:R-:W5:Y:S07]  /*b0a0*/  LDSM.16.M88.4 R144, [R190] ;  /* 0x00000000be90783b */ /* 0x000f6e0000000200 */
[C---:B------:R-:W-:Y:S08]  /*b0b0*/  HMMA.16816.F32.BF16 R44, R124.reuse, R148, R44 ;  /* 0x000000947c2c723c */ /* 0x040ff0000004182c */
[----:B------:R-:W-:Y:S01]  /*b0c0*/  HMMA.16816.F32.BF16 R48, R124, R150, R48 ;  /* 0x000000967c30723c */ /* 0x000fe20000041830 */
[----:B------:R-:W3:Y:S07]  /*b0d0*/  LDSM.16.M88.4 R148, [R190+0x800] ;  /* 0x00080000be94783b */ /* 0x000eee0000000200 */
[C---:B-1----:R-:W-:Y:S08]  /*b0e0*/  HMMA.16816.F32.BF16 R4, R152.reuse, R156, R4 ;  /* 0x0000009c9804723c */ /* 0x042ff00000041804 */
[C---:B------:R-:W-:Y:S01]  /*b0f0*/  HMMA.16816.F32.BF16 R8, R152.reuse, R158, R8 ;  /* 0x0000009e9808723c */ /* 0x040fe20000041808 */
[----:B------:R-:W-:Y:S07]  /*b100*/  LDSM.16.M88.4 R156, [R190+0x2000] ;  /* 0x00200000be9c783b */ /* 0x000fee0000000200 */
[C---:B------:R-:W-:Y:S08]  /*b110*/  HMMA.16816.F32.BF16 R12, R152.reuse, R160, R12 ;  /* 0x000000a0980c723c */ /* 0x040ff0000004180c */
[C---:B------:R-:W-:Y:S01]  /*b120*/  HMMA.16816.F32.BF16 R16, R152.reuse, R162, R16 ;  /* 0x000000a29810723c */ /* 0x040fe20000041810 */
[----:B------:R-:W-:Y:S07]  /*b130*/  LDSM.16.M88.4 R160, [R190+0x2800] ;  /* 0x00280000bea0783b */ /* 0x000fee0000000200 */
[C---:B--2---:R-:W-:Y:S08]  /*b140*/  HMMA.16816.F32.BF16 R20, R152.reuse, R128, R20 ;  /* 0x000000809814723c */ /* 0x044ff00000041814 */
[C---:B------:R-:W-:Y:S01]  /*b150*/  HMMA.16816.F32.BF16 R24, R152.reuse, R130, R24 ;  /* 0x000000829818723c */ /* 0x040fe20000041818 */
[----:B------:R-:W1:Y:S07]  /*b160*/  LDSM.16.M88.4 R128, [R190+0x1000] ;  /* 0x00100000be80783b */ /* 0x000e6e0000000200 */
[C---:B---3--:R-:W-:Y:S08]  /*b170*/  HMMA.16816.F32.BF16 R28, R152.reuse, R132, R28 ;  /* 0x00000084981c723c */ /* 0x048ff0000004181c */
[C---:B------:R-:W-:Y:S01]  /*b180*/  HMMA.16816.F32.BF16 R32, R152.reuse, R134, R32 ;  /* 0x000000869820723c */ /* 0x040fe20000041820 */
[----:B------:R-:W2:Y:S07]  /*b190*/  LDSM.16.M88.4 R132, [R190+0x1800] ;  /* 0x00180000be84783b */ /* 0x000eae0000000200 */
[C---:B------:R-:W-:Y:S08]  /*b1a0*/  HMMA.16816.F32.BF16 R36, R152.reuse, R136, R36 ;  /* 0x000000889824723c */ /* 0x040ff00000041824 */
[C---:B------:R-:W-:Y:S01]  /*b1b0*/  HMMA.16816.F32.BF16 R40, R152.reuse, R138, R40 ;  /* 0x0000008a9828723c */ /* 0x040fe20000041828 */
[----:B------:R-:W3:Y:S07]  /*b1c0*/  LDSM.16.M88.4 R136, [R189+0x3000] ;  /* 0x00300000bd88783b */ /* 0x000eee0000000200 */
[C---:B------:R-:W-:Y:S08]  /*b1d0*/  HMMA.16816.F32.BF16 R44, R152.reuse, R140, R44 ;  /* 0x0000008c982c723c */ /* 0x040ff0000004182c */
[----:B------:R-:W-:Y:S01]  /*b1e0*/  HMMA.16816.F32.BF16 R48, R152, R142, R48 ;  /* 0x0000008e9830723c */ /* 0x000fe20000041830 */
[----:B------:R-:W2:Y:S07]  /*b1f0*/  LDSM.16.M88.4 R140, [R189+0x3800] ;  /* 0x00380000bd8c783b */ /* 0x000eae0000000200 */
[C---:B-----5:R-:W-:Y:S08]  /*b200*/  HMMA.16816.F32.BF16 R4, R164.reuse, R144, R4 ;  /* 0x00000090a404723c */ /* 0x060ff00000041804 */
[C---:B------:R-:W-:Y:S01]  /*b210*/  HMMA.16816.F32.BF16 R8, R164.reuse, R146, R8 ;  /* 0x00000092a408723c */ /* 0x040fe20000041808 */
[----:B------:R-:W5:Y:S07]  /*b220*/  LDSM.16.M88.4 R144, [R189+0x4000] ;  /* 0x00400000bd90783b */ /* 0x000f6e0000000200 */
        /* <DEDUP_REMOVED lines=13> */
[----:B------:R-:W-:Y:S01]  /*b300*/  HMMA.16816.F32.BF16 R48, R164, R162, R48 ;  /* 0x000000a2a430723c */ /* 0x000fe20000041830 */
[----:B------:R-:W-:Y:S07]  /*b310*/  LDSM.16.M88.4 R160, [R193+0x5000] ;  /* 0x00500000c1a0783b */ /* 0x000fee0000000200 */
[C---:B---3--:R-:W-:Y:S08]  /*b320*/  HMMA.16816.F32.BF16 R4, R168.reuse, R136, R4 ;  /* 0x00000088a804723c */ /* 0x048ff00000041804 */
[C---:B------:R-:W-:Y:S01]  /*b330*/  HMMA.16816.F32.BF16 R8, R168.reuse, R138, R8 ;  /* 0x0000008aa808723c */ /* 0x040fe20000041808 */
[----:B------:R-:W3:Y:S07]  /*b340*/  LDSM.16.M88.4 R136, [R200] ;  /* 0x00000000c888783b */ /* 0x000eee0000000200 */
[C---:B------:R-:W-:Y:S08]  /*b350*/  HMMA.16816.F32.BF16 R12, R168.reuse, R140, R12 ;  /* 0x0000008ca80c723c */ /* 0x040ff0000004180c */
[C---:B------:R-:W-:Y:S01]  /*b360*/  HMMA.16816.F32.BF16 R16, R168.reuse, R142, R16 ;  /* 0x0000008ea810723c */ /* 0x040fe20000041810 */
[----:B------:R-:W2:Y:S07]  /*b370*/  LDSM.16.M88.4 R140, [R199] ;  /* 0x00000000c78c783b */ /* 0x000eae0000000200 */
[C---:B-----5:R-:W-:Y:S08]  /*b380*/  HMMA.16816.F32.BF16 R20, R168.reuse, R144, R20 ;  /* 0x00000090a814723c */ /* 0x060ff00000041814 */
[C---:B------:R-:W-:Y:S01]  /*b390*/  HMMA.16816.F32.BF16 R24, R168.reuse, R146, R24 ;  /* 0x00000092a818723c */ /* 0x040fe20000041818 */
[----:B------:R-:W5:Y:S07]  /*b3a0*/  LDSM.16.M88.4 R144, [R198] ;  /* 0x00000000c690783b */ /* 0x000f6e0000000200 */
[C---:B------:R-:W-:Y:S08]  /*b3b0*/  HMMA.16816.F32.BF16 R28, R168.reuse, R148, R28 ;  /* 0x00000094a81c723c */ /* 0x040ff0000004181c */
[C---:B------:R-:W-:Y:S01]  /*b3c0*/  HMMA.16816.F32.BF16 R32, R168.reuse, R150, R32 ;  /* 0x00000096a820723c */ /* 0x040fe20000041820 */
[----:B------:R-:W-:Y:S07]  /*b3d0*/  LDSM.16.M88.4 R148, [R193+0x3000] ;  /* 0x00300000c194783b */ /* 0x000fee0000000200 */
[C---:B-1----:R-:W-:Y:S08]  /*b3e0*/  HMMA.16816.F32.BF16 R36, R168.reuse, R128, R36 ;  /* 0x00000080a824723c */ /* 0x042ff00000041824 */
[C---:B------:R-:W-:Y:S01]  /*b3f0*/  HMMA.16816.F32.BF16 R40, R168.reuse, R130, R40 ;  /* 0x00000082a828723c */ /* 0x040fe20000041828 */
[----:B------:R-:W1:Y:S07]  /*b400*/  LDSM.16.M88.4 R128, [R197] ;  /* 0x00000000c580783b */ /* 0x000e6e0000000200 */
[C---:B--2---:R-:W-:Y:S08]  /*b410*/  HMMA.16816.F32.BF16 R44, R168.reuse, R132, R44 ;  /* 0x00000084a82c723c */ /* 0x044ff0000004182c */
[----:B------:R-:W-:Y:S01]  /*b420*/  HMMA.16816.F32.BF16 R48, R168, R134, R48 ;  /* 0x00000086a830723c */ /* 0x000fe20000041830 */
[----:B------:R-:W2:Y:S07]  /*b430*/  LDSM.16.M88.4 R132, [R196] ;  /* 0x00000000c484783b */ /* 0x000eae0000000200 */
[C---:B------:R-:W-:Y:S08]  /*b440*/  HMMA.16816.F32.BF16 R4, R172.reuse, R156, R4 ;  /* 0x0000009cac04723c */ /* 0x040ff00000041804 */
[C---:B------:R-:W-:Y:S01]  /*b450*/  HMMA.16816.F32.BF16 R8, R172.reuse, R158, R8 ;  /* 0x0000009eac08723c */ /* 0x040fe20000041808 */
[----:B------:R-:W-:Y:S07]  /*b460*/  LDSM.16.M88.4 R156, [R193+0x4800] ;  /* 0x00480000c19c783b */ /* 0x000fee0000000200 */
[C---:B---3--:R-:W-:Y:S08]  /*b470*/  HMMA.16816.F32.BF16 R12, R172.reuse, R136, R12 ;  /* 0x00000088ac0c723c */ /* 0x048ff0000004180c */
[C---:B------:R-:W-:Y:S01]  /*b480*/  HMMA.16816.F32.BF16 R16, R172.reuse, R138, R16 ;  /* 0x0000008aac10723c */ /* 0x040fe20000041810 */
[----:B------:R-:W3:Y:S07]  /*b490*/  LDSM.16.M88.4 R136, [R193+0x3800] ;  /* 0x00380000c188783b */ /* 0x000eee0000000200 */
[C---:B------:R-:W-:Y:S08]  /*b4a0*/  HMMA.16816.F32.BF16 R20, R172.reuse, R140, R20 ;  /* 0x0000008cac14723c */ /* 0x040ff00000041814 */
[C---:B------:R-:W-:Y:S01]  /*b4b0*/  HMMA.16816.F32.BF16 R24, R172.reuse, R142, R24 ;  /* 0x0000008eac18723c */ /* 0x040fe20000041818 */
[----:B------:R-:W3:Y:S07]  /*b4c0*/  LDSM.16.M88.4 R140, [R193+0x4000] ;  /* 0x00400000c18c783b */ /* 0x000eee0000000200 */
[C---:B-----5:R-:W-:Y:S08]  /*b4d0*/  HMMA.16816.F32.BF16 R28, R172.reuse, R144, R28 ;  /* 0x00000090ac1c723c */ /* 0x060ff0000004181c */
[C---:B------:R-:W-:Y:S01]  /*b4e0*/  HMMA.16816.F32.BF16 R32, R172.reuse, R146, R32 ;  /* 0x00000092ac20723c */ /* 0x040fe20000041820 */
[----:B------:R-:W5:Y:S07]  /*b4f0*/  LDSM.16.M88.4 R144, [R193+0x5800] ;  /* 0x00580000c190783b */ /* 0x000f6e0000000200 */
[C---:B-1----:R-:W-:Y:S08]  /*b500*/  HMMA.16816.F32.BF16 R36, R172.reuse, R128, R36 ;  /* 0x00000080ac24723c */ /* 0x042ff00000041824 */
[C---:B------:R-:W-:Y:S01]  /*b510*/  HMMA.16816.F32.BF16 R40, R172.reuse, R130, R40 ;  /* 0x00000082ac28723c */ /* 0x040fe20000041828 */
[----:B------:R-:W1:Y:S07]  /*b520*/  LDSM.16.M88.4 R128, [R190+0x3800] ;  /* 0x00380000be80783b */ /* 0x000e6e0000000200 */
[C---:B--2---:R-:W-:Y:S08]  /*b530*/  HMMA.16816.F32.BF16 R44, R172.reuse, R132, R44 ;  /* 0x00000084ac2c723c */ /* 0x044ff0000004182c */
[----:B------:R-:W-:Y:S01]  /*b540*/  HMMA.16816.F32.BF16 R48, R172, R134, R48 ;  /* 0x00000086ac30723c */ /* 0x000fe20000041830 */
[----:B------:R-:W2:Y:S07]  /*b550*/  LDSM.16.M88.4 R132, [R190+0x4000] ;  /* 0x00400000be84783b */ /* 0x000eae0000000200 */
[C---:B------:R-:W-:Y:S08]  /*b560*/  HMMA.16816.F32.BF16 R4, R176.reuse, R148, R4 ;  /* 0x00000094b004723c */ /* 0x040ff00000041804 */
[C---:B------:R-:W-:Y:S08]  /*b570*/  HMMA.16816.F32.BF16 R8, R176.reuse, R150, R8 ;  /* 0x00000096b008723c */ /* 0x040ff00000041808 */
[C---:B---3--:R-:W-:Y:S08]  /*b580*/  HMMA.16816.F32.BF16 R12, R176.reuse, R136, R12 ;  /* 0x00000088b00c723c */ /* 0x048ff0000004180c */
[C---:B------:R-:W-:Y:S01]  /*b590*/  HMMA.16816.F32.BF16 R16, R176.reuse, R138, R16 ;  /* 0x0000008ab010723c */ /* 0x040fe20000041810 */
[----:B------:R-:W3:Y:S07]  /*b5a0*/  LDSM.16.M88.4 R136, [R190+0x4800] ;  /* 0x00480000be88783b */ /* 0x000eee0000000200 */
[C---:B------:R-:W-:Y:S08]  /*b5b0*/  HMMA.16816.F32.BF16 R20, R176.reuse, R140, R20 ;  /* 0x0000008cb014723c */ /* 0x040ff00000041814 */
[C---:B------:R-:W-:Y:S08]  /*b5c0*/  HMMA.16816.F32.BF16 R24, R176.reuse, R142, R24 ;  /* 0x0000008eb018723c */ /* 0x040ff00000041818 */
[C---:B------:R-:W-:Y:S08]  /*b5d0*/  HMMA.16816.F32.BF16 R28, R176.reuse, R156, R28 ;  /* 0x0000009cb01c723c */ /* 0x040ff0000004181c */
[C---:B------:R-:W-:Y:S08]  /*b5e0*/  HMMA.16816.F32.BF16 R32, R176.reuse, R158, R32 ;  /* 0x0000009eb020723c */ /* 0x040ff00000041820 */
[C---:B------:R-:W-:Y:S08]  /*b5f0*/  HMMA.16816.F32.BF16 R36, R176.reuse, R160, R36 ;  /* 0x000000a0b024723c */ /* 0x040ff00000041824 */
[C---:B------:R-:W-:Y:S08]  /*b600*/  HMMA.16816.F32.BF16 R40, R176.reuse, R162, R40 ;  /* 0x000000a2b028723c */ /* 0x040ff00000041828 */
[C---:B-----5:R-:W-:Y:S08]  /*b610*/  HMMA.16816.F32.BF16 R44, R176.reuse, R144, R44 ;  /* 0x00000090b02c723c */ /* 0x060ff0000004182c */
[----:B------:R-:W-:Y:S08]  /*b620*/  HMMA.16816.F32.BF16 R48, R176, R146, R48 ;  /* 0x00000092b030723c */ /* 0x000ff00000041830 */
[C---:B------:R-:W-:Y:S08]  /*b630*/  HMMA.16816.F32.BF16 R4, R180.reuse, R184, R4 ;  /* 0x000000b8b404723c */ /* 0x040ff00000041804 */
[C---:B------:R-:W-:Y:S08]  /*b640*/  HMMA.16816.F32.BF16 R8, R180.reuse, R186, R8 ;  /* 0x000000bab408723c */ /* 0x040ff00000041808 */
[C---:B-1----:R-:W-:Y:S08]  /*b650*/  HMMA.16816.F32.BF16 R12, R180.reuse, R128, R12 ;  /* 0x00000080b40c723c */ /* 0x042ff0000004180c */
[C---:B------:R-:W-:Y:S01]  /*b660*/  HMMA.16816.F32.BF16 R16, R180.reuse, R130, R16 ;  /* 0x00000082b410723c */ /* 0x040fe20000041810 */
[----:B------:R-:W1:Y:S03]  /*b670*/  LDSM.16.M88.4 R128, [R190+0x5000] ;  /* 0x00500000be80783b */ /* 0x000e660000000200 */
        /* <DEDUP_REMOVED lines=9> */
[C---:B---3--:R-:W-:Y:S01]  /*b710*/  HMMA.16816.F32.BF16 R28, R180.reuse, R136, R28 ;  /* 0x00000088b41c723c */ /* 0x048fe2000004181c */
[----:B------:R-:W-:Y:S04]  /*b720*/  BAR.SYNC.DEFER_BLOCKING 0x0 ;  /* 0x0000000000007b1d */ /* 0x000fe80000010000 */
[----:B------:R-:W-:Y:S02]  /*b730*/  FMNMX.FTZ R0, R9, R0, !PT ;  /* 0x0000000009007209 */ /* 0x000fe40007810000 */
[----:B------:R-:W-:Y:S01]  /*b740*/  FMNMX.FTZ R2, R10, R2, !PT ;  /* 0x000000020a027209 */ /* 0x000fe20007810000 */
[C---:B------:R-:W-:Y:S04]  /*b750*/  HMMA.16816.F32.BF16 R32, R180.reuse, R138, R32 ;  /* 0x0000008ab420723c */ /* 0x040fe80000041820 */
[----:B------:R-:W-:Y:S01]  /*b760*/  FMNMX.FTZ R0, R12, R0, !PT ;  /* 0x000000000c007209 */ /* 0x000fe20007810000 */
[----:B------:R-:W-:Y:S01]  /*b770*/  @P6 IMAD.WIDE.U32 R136, R212, c[0x0][0x1e0], RZ ;  /* 0x00007800d4886a25 */ /* 0x000fe200078e00ff */
[----:B------:R-:W-:Y:S02]  /*b780*/  FMNMX.FTZ R2, R11, R2, !PT ;  /* 0x000000020b027209 */ /* 0x000fe40007810000 */
[----:B------:R-:W-:Y:S01]  /*b790*/  FMNMX.FTZ R0, R13, R0, !PT ;  /* 0x000000000d007209 */ /* 0x000fe20007810000 */
[C---:B-1----:R-:W-:Y:S03]  /*b7a0*/  HMMA.16816.F32.BF16 R36, R180.reuse, R128, R36 ;  /* 0x00000080b424723c */ /* 0x042fe60000041824 */
[----:B------:R-:W-:Y:S02]  /*b7b0*/  FMNMX.FTZ R2, R14, R2, !PT ;  /* 0x000000020e027209 */ /* 0x000fe40007810000 */
[----:B------:R-:W-:Y:S02]  /*b7c0*/  FMNMX.FTZ R0, R16, R0, !PT ;  /* 0x0000000010007209 */ /* 0x000fe40007810000 */
[----:B------:R-:W-:Y:S01]  /*b7d0*/  FMNMX.FTZ R2, R15, R2, !PT ;  /* 0x000000020f027209 */ /* 0x000fe20007810000 */
[C---:B------:R-:W-:Y:S01]  /*b7e0*/  HMMA.16816.F32.BF16 R40, R180.reuse, R130, R40 ;  /* 0x00000082b428723c */ /* 0x040fe20000041828 */
[----:B------:R-:W-:Y:S03]  /*b7f0*/  @P6 MOV R128, c[0x0][0x1e0] ;  /* 0x0000780000806a02 */ /* 0x000fe60000000f00 */
        /* <DEDUP_REMOVED lines=38> */
[----:B------:R-:W-:Y:S02]  /*ba60*/  FMNMX.FTZ R0, R51, R0, !PT ;  /* 0x0000000033007209 */ /* 0x000fe40007810000 */
[----:B------:R-:W-:Y:S05]  /*ba70*/  @P6 MOV R131, R229 ;  /* 0x000000e500836202 */ /* 0x000fea0000000f00 */
[----:B------:R-:W2:Y:S01]  /*ba80*/  SHFL.BFLY PT, R2, R0, 0x2, 0x1f ;  /* 0x0c401f0000027f89 */ /* 0x000ea200000e0000 */
[----:B------:R-:W-:Y:S01]  /*ba90*/  @P6 IMAD.WIDE.U32 R130, R136, 0x60, R130 ;  /* 0x0000006088826825 */ /* 0x000fe200078e0082 */
[----:B-1----:R-:W-:Y:S06]  /*baa0*/  FMNMX.FTZ R3, R3, R108, !PT ;  /* 0x0000006c03037209 */ /* 0x002fec0007810000 */
[----:B------:R-:W1:Y:S01]  /*bab0*/  SHFL.BFLY PT, R108, R3, 0x1, 0x1f ;  /* 0x0c201f00036c7f89 */ /* 0x000e6200000e0000 */
[----:B--2---:R-:W-:Y:S07]  /*bac0*/  FMNMX.FTZ R0, R0, R2, !PT ;  /* 0x0000000200007209 */ /* 0x004fee0007810000 */
[----:B------:R-:W2:Y:S01]  /*bad0*/  SHFL.BFLY PT, R2, R0, 0x1, 0x1f ;  /* 0x0c201f0000027f89 */ /* 0x000ea200000e0000 */
[----:B-1----:R-:W-:Y:S05]  /*bae0*/  FMNMX.FTZ R108, R3, R108, !PT ;  /* 0x0000006c036c7209 */ /* 0x002fea0007810000 */
[----:B------:R-:W-:Y:S01]  /*baf0*/  FMUL.FTZ R140, R108, c[0x0][0x2d0] ;  /* 0x0000b4006c8c7a20 */ /* 0x000fe20000410000 */
[----:B--2---:R-:W-:Y:S01]  /*bb00*/  FMNMX.FTZ R3, R0, R2, !PT ;  /* 0x0000000200037209 */ /* 0x004fe20007810000 */
[----:B------:R-:W-:Y:S01]  /*bb10*/  FADD.FTZ R0, -R108, R109 ;  /* 0x0000006d6c007221 */ /* 0x000fe20000010100 */
[----:B------:R-:W-:Y:S01]  /*bb20*/  @P6 MOV R2, 0x5 ;  /* 0x0000000500026802 */ /* 0x000fe20000000f00 */
[----:B------:R-:W-:Y:S02]  /*bb30*/  @P6 IMAD R109, R111, c[0x0][0x1e0], RZ ;  /* 0x000078006f6d6a24 */ /* 0x000fe400078e02ff */
[----:B------:R-:W-:Y:S01]  /*bb40*/  FMUL.FTZ R0, R0, c[0x0][0x2d0] ;  /* 0x0000b40000007a20 */ /* 0x000fe20000410000 */
[----:B------:R-:W-:Y:S01]  /*bb50*/  @P6 SHF.L.U64.HI R129, R128, R2, c[0x0][0x1e4] ;  /* 0x0000790080816619 */ /* 0x000fe20000010202 */
[----:B------:R-:W-:Y:S01]  /*bb60*/  @P6 IMAD R109, R212, c[0x0][0x1e4], R109 ;  /* 0x00007900d46d6a24 */ /* 0x000fe200078e026d */
[----:B------:R-:W-:Y:S01]  /*bb70*/  @P6 SHF.L.U32 R128, R128, 0x5, RZ ;  /* 0x0000000580806819 */ /* 0x000fe200000006ff */
[----:B------:R1:W2:Y:S01]  /*bb80*/  MUFU.EX2 R2, R0 ;  /* 0x0000000000027308 */ /* 0x0002a20000000800 */
[--C-:B------:R-:W-:Y:S02]  /*bb90*/  FFMA.FTZ R5, R5, c[0x0][0x2d0], -R140.reuse ;  /* 0x0000b40005057a23 */ /* 0x100fe4000001088c */
[----:B------:R-:W-:Y:S01]  /*bba0*/  @P6 IADD3 R109, R137, R109, RZ ;  /* 0x0000006d896d6210 */ /* 0x000fe20007ffe0ff */
[--C-:B------:R-:W-:Y:S02]  /*bbb0*/  FFMA.FTZ R9, R9, c[0x0][0x2d0], -R140.reuse ;  /* 0x0000b40009097a23 */ /* 0x100fe4000001088c */
[--C-:B------:R-:W-:Y:S02]  /*bbc0*/  FFMA.FTZ R12, R12, c[0x0][0x2d0], -R140.reuse ;  /* 0x0000b4000c0c7a23 */ /* 0x100fe4000001088c */
[----:B------:R-:W-:Y:S02]  /*bbd0*/  @P6 IMAD R133, R109, 0x60, RZ ;  /* 0x000000606d856824 */ /* 0x000fe400078e02ff */
[----:B------:R3:W-:Y:S01]  /*bbe0*/  MUFU.EX2 R218, R5 ;  /* 0x0000000500da7308 */ /* 0x0007e20000000800 */
[--C-:B------:R-:W-:Y:S02]  /*bbf0*/  FFMA.FTZ R13, R13, c[0x0][0x2d0], -R140.reuse ;  /* 0x0000b4000d0d7a23 */ /* 0x100fe4000001088c */
[--C-:B------:R-:W-:Y:S02]  /*bc00*/  FFMA.FTZ R21, R21, c[0x0][0x2d0], -R140.reuse ;  /* 0x0000b40015157a23 */ /* 0x100fe4000001088c */
[----:B------:R-:W-:Y:S05]  /*bc10*/  FFMA.FTZ R29, R29, c[0x0][0x2d0], -R140 ;  /* 0x0000b4001d1d7a23 */ /* 0x000fea000001088c */
[----:B------:R-:W-:Y:S01]  /*bc20*/  MUFU.EX2 R216, R9 ;  /* 0x0000000900d87308 */ /* 0x000fe20000000800 */
[----:B-1----:R-:W-:Y:S02]  /*bc30*/  FADD.FTZ R0, -R3, R110 ;  /* 0x0000006e03007221 */ /* 0x002fe40000010100 */
[----:B------:R-:W-:Y:S04]  /*bc40*/  @P6 IMAD.WIDE.U32 R110, R136, 0x60, R128 ;  /* 0x00000060886e6825 */ /* 0x000fe800078e0080 */
[----:B------:R-:W-:Y:S01]  /*bc50*/  FMUL.FTZ R0, R0, c[0x0][0x2d0] ;  /* 0x0000b40000007a20 */ /* 0x000fe20000410000 */
[----:B------:R-:W-:Y:S01]  /*bc60*/  @P6 IADD3 R109, R133, R111, RZ ;  /* 0x0000006f856d6210 */ /* 0x000fe20007ffe0ff */
[----:B------:R-:W-:Y:S01]  /*bc70*/  FFMA.FTZ R111, R4, c[0x0][0x2d0], -R140 ;  /* 0x0000b400046f7a23 */ /* 0x000fe2000001088c */
[----:B------:R-:W-:Y:S01]  /*bc80*/  @P6 IADD3 R132, P4, R226, R110, RZ ;  /* 0x0000006ee2846210 */ /* 0x000fe20007f9e0ff */
[----:B------:R1:W-:Y:S01]  /*bc90*/  MUFU.EX2 R215, R12 ;  /* 0x0000000c00d77308 */ /* 0x0003e20000000800 */
[----:B--2---:R-:W-:Y:S02]  /*bca0*/  FMUL.FTZ R68, R2, R68 ;  /* 0x0000004402447220 */ /* 0x004fe40000410000 */
[----:B------:R-:W-:Y:S01]  /*bcb0*/  @P6 LEA R134, P0, R132, c[0x0][0x1c8], 0x1 ;  /* 0x0000720084866a11 */ /* 0x000fe200078008ff */
[C---:B------:R-:W-:Y:S01]  /*bcc0*/  FMUL.FTZ R69, R2.reuse, R69 ;  /* 0x0000004502457220 */ /* 0x040fe20000410000 */
[----:B------:R-:W-:Y:S01]  /*bcd0*/  @P6 IADD3.X R4, R109, R229, RZ, P4, !PT ;  /* 0x000000e56d046210 */ /* 0x000fe200027fe4ff */
[----:B------:R-:W-:Y:S01]  /*bce0*/  FMUL.FTZ R72, R2, R72 ;  /* 0x0000004802487220 */ /* 0x000fe20000410000 */
[----:B------:R-:W-:Y:S01]  /*bcf0*/  @P6 IADD3 R128, P4, R128, R110, RZ ;  /* 0x0000006e80806210 */ /* 0x000fe20007f9e0ff */
[----:B------:R-:W-:Y:S01]  /*bd00*/  FMUL.FTZ R73, R2, R73 ;  /* 0x0000004902497220 */ /* 0x000fe20000410000 */
[----:B------:R-:W-:Y:S01]  /*bd10*/  @P6 LEA.HI.X R135, R132, c[0x0][0x1cc], R4, 0x1, P0 ;  /* 0x0000730084876a11 */ /* 0x000fe200000f0c04 */
[----:B------:R2:W-:Y:S01]  /*bd20*/  MUFU.EX2 R219, R111 ;  /* 0x0000006f00db7308 */ /* 0x0005e20000000800 */
[----:B------:R-:W-:Y:S01]  /*bd30*/  @P6 IADD3 R4, R131, R133, RZ ;  /* 0x0000008583046210 */ /* 0x000fe20007ffe0ff */
[C---:B------:R-:W-:Y:S01]  /*bd40*/  FMUL.FTZ R76, R2.reuse, R76 ;  /* 0x0000004c024c7220 */ /* 0x040fe20000410000 */
[----:B---3--:R-:W-:Y:S01]  /*bd50*/  @P6 IADD3.X R5, R109, R129, RZ, P4, !PT ;  /* 0x000000816d056210 */ /* 0x008fe200027fe4ff */
[----:B------:R-:W-:Y:S01]  /*bd60*/  FMUL.FTZ R77, R2, R77 ;  /* 0x0000004d024d7220 */ /* 0x000fe20000410000 */
[----:B------:R-:W-:Y:S01]  /*bd70*/  @P6 SHF.L.U64.HI R136, R130, 0x1, R4 ;  /* 0x0000000182886819 */ /* 0x000fe20000010204 */
[----:B------:R-:W-:Y:S01]  /*bd80*/  FMUL.FTZ R80, R2, R80 ;  /* 0x0000005002507220 */ /* 0x000fe20000410000 */
[----:B------:R-:W-:Y:S01]  /*bd90*/  @P6 SHF.L.U32 R133, R130, 0x1, RZ ;  /* 0x0000000182856819 */ /* 0x000fe200000006ff */
[C---:B------:R-:W-:Y:S02]  /*bda0*/  FMUL.FTZ R81, R2.reuse, R81 ;  /* 0x0000005102517220 */ /* 0x040fe40000410000 */
[----:B------:R-:W3:Y:S01]  /*bdb0*/  MUFU.EX2 R0, R0 ;  /* 0x0000000000007308 */ /* 0x000ee20000000800 */
[C---:B------:R-:W-:Y:S02]  /*bdc0*/  FMUL.FTZ R84, R2.reuse, R84 ;  /* 0x0000005402547220 */ /* 0x040fe40000410000 */
[----:B------:R-:W-:Y:S02]  /*bdd0*/  FMUL.FTZ R85, R2, R85 ;  /* 0x0000005502557220 */ /* 0x000fe40000410000 */
[--C-:B-1----:R-:W-:Y:S02]  /*bde0*/  FFMA.FTZ R12, R16, c[0x0][0x2d0], -R140.reuse ;  /* 0x0000b400100c7a23 */ /* 0x102fe4000001088c */
[C---:B------:R-:W-:Y:S02]  /*bdf0*/  FMUL.FTZ R88, R2.reuse, R88 ;  /* 0x0000005802587220 */ /* 0x040fe40000410000 */
[C---:B------:R-:W-:Y:S01]  /*be00*/  FMUL.FTZ R89, R2.reuse, R89 ;  /* 0x0000005902597220 */ /* 0x040fe20000410000 */
[----:B------:R-:W-:Y:S01]  /*be10*/  MUFU.EX2 R186, R12 ;  /* 0x0000000c00ba7308 */ /* 0x000fe20000000800 */
[C---:B------:R-:W-:Y:S02]  /*be20*/  FMUL.FTZ R92, R2.reuse, R92 ;  /* 0x0000005c025c7220 */ /* 0x040fe40000410000 */
[----:B------:R-:W-:Y:S01]  /*be30*/  FMUL.FTZ R93, R2, R93 ;  /* 0x0000005d025d7220 */ /* 0x000fe20000410000 */
[----:B--2---:R-:W-:Y:S01]  /*be40*/  @P6 IADD3 R111, P0, R226, 0x40, RZ ;  /* 0x00000040e26f6810 */ /* 0x004fe20007f1e0ff */
[C---:B------:R-:W-:Y:S02]  /*be50*/  FMUL.FTZ R96, R2.reuse, R96 ;  /* 0x0000006002607220 */ /* 0x040fe40000410000 */
[----:B------:R-:W-:Y:S01]  /*be60*/  FMUL.FTZ R97, R2, R97 ;  /* 0x0000006102617220 */ /* 0x000fe20000410000 */
[----:B------:R-:W-:Y:S01]  /*be70*/  @P6 IADD3 R131, P5, R111, R110, RZ ;  /* 0x0000006e6f836210 */ /* 0x000fe20007fbe0ff */
[----:B------:R-:W-:Y:S01]  /*be80*/  FFMA.FTZ R110, R8, c[0x0][0x2d0], -R140 ;  /* 0x0000b400086e7a23 */ /* 0x000fe2000001088c */
[----:B------:R-:W-:Y:S01]  /*be90*/  @P6 IADD3.X R4, RZ, R229, RZ, P0, !PT ;  /* 0x000000e5ff046210 */ /* 0x000fe200007fe4ff */
[----:B------:R-:W-:Y:S01]  /*bea0*/  FMUL.FTZ R100, R2, R100 ;  /* 0x0000006402647220 */ /* 0x000fe20000410000 */
[C---:B------:R-:W-:Y:S01]  /*beb0*/  @P6 IADD3 R132, P0, R128.reuse, R111, RZ ;  /* 0x0000006f80846210 */ /* 0x040fe20007f1e0ff */
[----:B------:R1:W2:Y:S01]  /*bec0*/  MUFU.EX2 R217, R110 ;  /* 0x0000006e00d97308 */ /* 0x0002a20000000800 */
[----:B------:R-:W-:Y:S01]  /*bed0*/  @P6 IADD3 R111, P4, R128, R226, RZ ;  /* 0x000000e2806f6210 */ /* 0x000fe20007f9e0ff */
[C---:B---3--:R-:W-:Y:S01]  /*bee0*/  FMUL.FTZ R70, R0.reuse, R70 ;  /* 0x0000004600467220 */ /* 0x048fe20000410000 */
[-C--:B------:R-:W-:Y:S01]  /*bef0*/  @P6 IADD3.X R8, R109, R4.reuse, RZ, P5, !PT ;  /* 0x000000046d086210 */ /* 0x080fe20002ffe4ff */
[----:B------:R-:W-:Y:S01]  /*bf00*/  FMUL.FTZ R109, R3, c[0x0][0x2d0] ;  /* 0x0000b400036d7a20 */ /* 0x000fe20000410000 */
[----:B------:R-:W-:Y:S01]  /*bf10*/  @P6 IADD3.X R4, R5, R4, RZ, P0, !PT ;  /* 0x0000000405046210 */ /* 0x000fe200007fe4ff */
[----:B------:R-:W-:Y:S01]  /*bf20*/  FMUL.FTZ R71, R0, R71 ;  /* 0x0000004700477220 */ /* 0x000fe20000410000 */
[----:B------:R-:W-:Y:S01]  /*bf30*/  @P6 LEA R128, P0, R111, c[0x0][0x1c8], 0x1 ;  /* 0x000072006f806a11 */ /* 0x000fe200078008ff */
[--C-:B------:R-:W-:Y:S01]  /*bf40*/  FFMA.FTZ R6, R6, c[0x0][0x2d0], -R109.reuse ;  /* 0x0000b40006067a23 */ /* 0x100fe2000001086d */
[----:B------:R-:W-:Y:S01]  /*bf50*/  @P6 IADD3.X R5, R5, R229, RZ, P4, !PT ;  /* 0x000000e505056210 */ /* 0x000fe200027fe4ff */
[----:B------:R-:W-:Y:S01]  /*bf60*/  FFMA.FTZ R7, R7, c[0x0][0x2d0], -R109 ;  /* 0x0000b40007077a23 */ /* 0x000fe2000001086d */
[----:B------:R-:W-:Y:S01]  /*bf70*/  @P6 LEA R130, P5, R131, c[0x0][0x1c8], 0x1 ;  /* 0x0000720083826a11 */ /* 0x000fe200078a08ff */
[----:B------:R3:W-:Y:S01]  /*bf80*/  MUFU.EX2 R147, R6 ;  /* 0x0000000600937308 */ /* 0x0007e20000000800 */
[----:B------:R-:W-:Y:S01]  /*bf90*/  @P6 LEA.HI.X R129, R111, c[0x0][0x1cc], R5, 0x1, P0 ;  /* 0x000073006f816a11 */ /* 0x000fe200000f0c05 */
[----:B------:R-:W-:Y:S01]  /*bfa0*/  FMUL.FTZ R74, R0, R74 ;  /* 0x0000004a004a7220 */ /* 0x000fe20000410000 */
[----:B------:R-:W-:Y:S01]  /*bfb0*/  @P6 ISETP.GE.AND P0, PT, R246, c[0x0][0x1d4], PT ;  /* 0x00007500f6006a0c */ /* 0x000fe20003f06270 */
[C---:B------:R-:W-:Y:S01]  /*bfc0*/  FMUL.FTZ R75, R0.reuse, R75 ;  /* 0x0000004b004b7220 */ /* 0x040fe20000410000 */
[----:B------:R-:W-:Y:S01]  /*bfd0*/  @P6 LEA.HI.X R131, R131, c[0x0][0x1cc], R8, 0x1, P5 ;  /* 0x0000730083836a11 */ /* 0x000fe200028f0c08 */
[C---:B------:R-:W-:Y:S02]  /*bfe0*/  FMUL.FTZ R78, R0.reuse, R78 ;  /* 0x0000004e004e7220 */ /* 0x040fe40000410000 */
[C---:B------:R-:W-:Y:S02]  /*bff0*/  FMUL.FTZ R79, R0.reuse, R79 ;  /* 0x0000004f004f7220 */ /* 0x040fe40000410000 */
[----:B------:R5:W4:Y:S01]  /*c000*/  MUFU.EX2 R148, R7 ;  /* 0x0000000700947308 */ /* 0x000b220000000800 */
[----:B------:R-:W-:Y:S01]  /*c010*/  FMUL.FTZ R82, R0, R82 ;  /* 0x0000005200527220 */ /* 0x000fe20000410000 */
[----:B-1----:R-:W-:Y:S01]  /*c020*/  @P6 LEA R110, P4, R132, c[0x0][0x1c8], 0x1 ;  /* 0x00007200846e6a11 */ /* 0x002fe200078808ff */
[----:B------:R-:W-:Y:S02]  /*c030*/  FMUL.FTZ R83, R0, R83 ;  /* 0x0000005300537220 */ /* 0x000fe40000410000 */
[----:B------:R-:W-:Y:S01]  /*c040*/  FFMA.FTZ R12, R17, c[0x0][0x2d0], -R140 ;  /* 0x0000b400110c7a23 */ /* 0x000fe2000001088c */
[----:B------:R-:W-:Y:S01]  /*c050*/  @P6 LEA.HI.X R111, R132, c[0x0][0x1cc], R4, 0x1, P4 ;  /* 0x00007300846f6a11 */ /* 0x000fe200020f0c04 */
[C---:B------:R-:W-:Y:S01]  /*c060*/  FMUL.FTZ R86, R0.reuse, R86 ;  /* 0x0000005600567220 */ /* 0x040fe20000410000 */
[C---:B------:R-:W-:Y:S01]  /*c070*/  @P6 IADD3 R8, P4, R133.reuse, c[0x0][0x1c8], RZ ;  /* 0x0000720085086a10 */ /* 0x040fe20007f9e0ff */
[----:B------:R-:W-:Y:S01]  /*c080*/  FMUL.FTZ R87, R0, R87 ;  /* 0x0000005700577220 */ /* 0x000fe20000410000 */
[----:B------:R-:W-:Y:S01]  /*c090*/  @P6 IADD3 R4, P5, R133, 0x80, RZ ;  /* 0x0000008085046810 */ /* 0x000fe20007fbe0ff */
[----:B------:R1:W1:Y:S01]  /*c0a0*/  MUFU.EX2 R185, R12 ;  /* 0x0000000c00b97308 */ /* 0x0002620000000800 */
[----:B------:R-:W-:Y:S01]  /*c0b0*/  @P6 IADD3.X R9, R136, c[0x0][0x1cc], RZ, P4, !PT ;  /* 0x0000730088096a10 */ /* 0x000fe200027fe4ff */
[----:B------:R-:W-:Y:S01]  /*c0c0*/  FMUL.FTZ R90, R0, R90 ;  /* 0x0000005a005a7220 */ /* 0x000fe20000410000 */
[----:B------:R-:W-:Y:S01]  /*c0d0*/  @P6 IADD3 R4, P4, R4, c[0x0][0x1c8], RZ ;  /* 0x0000720004046a10 */ /* 0x000fe20007f9e0ff */
[----:B---3--:R-:W-:Y:S01]  /*c0e0*/  FMUL.FTZ R6, R0, R114 ;  /* 0x0000007200067220 */ /* 0x008fe20000410000 */
[----:B--2---:R-:W-:Y:S01]  /*c0f0*/  F2FP.BF16.PACK_AB R114, R216, R217 ;  /* 0x000000d9d872723e */ /* 0x004fe200000010ff */
[----:B------:R2:W-:Y:S01]  /*c100*/  @P6 LDGSTS.E.BYPASS.LTC128B.128 [R213+0x8100], [R8.64], !P0 ;  /* 0x0810000008d56fae */ /* 0x0005e2000c101d48 */
[----:B------:R-:W-:Y:S01]  /*c110*/  @P6 IADD3.X R5, RZ, c[0x0][0x1cc], R136, P4, P5 ;  /* 0x00007300ff056a10 */ /* 0x000fe200027ea488 */
[C---:B------:R-:W-:Y:S02]  /*c120*/  FMUL.FTZ R91, R0.reuse, R91 ;  /* 0x0000005b005b7220 */ /* 0x040fe40000410000 */
[C---:B------:R-:W-:Y:S01]  /*c130*/  FMUL.FTZ R94, R0.reuse, R94 ;  /* 0x0000005e005e7220 */ /* 0x040fe20000410000 */
[----:B------:R-:W-:Y:S01]  /*c140*/  MUFU.EX2 R187, R13 ;  /* 0x0000000d00bb7308 */ /* 0x000fe20000000800 */
[C---:B------:R-:W-:Y:S02]  /*c150*/  FMUL.FTZ R95, R0.reuse, R95 ;  /* 0x0000005f005f7220 */ /* 0x040fe40000410000 */
[----:B------:R3:W-:Y:S01]  /*c160*/  @P6 LDGSTS.E.BYPASS.LTC128B.128 [R213+0xb100], [R4.64], !P3 ;  /* 0x0b10000004d56fae */ /* 0x0007e2000d901d48 */
[C---:B-----5:R-:W-:Y:S02]  /*c170*/  FMUL.FTZ R7, R0.reuse, R115 ;  /* 0x0000007300077220 */ /* 0x060fe40000410000 */
[C---:B------:R-:W-:Y:S02]  /*c180*/  FMUL.FTZ R98, R0.reuse, R98 ;  /* 0x0000006200627220 */ /* 0x040fe40000410000 */
[----:B------:R-:W-:Y:S02]  /*c190*/  FMUL.FTZ R99, R0, R99 ;  /* 0x0000006300637220 */ /* 0x000fe40000410000 */
[----:B------:R-:W-:Y:S01]  /*c1a0*/  FMUL.FTZ R101, R2, R101 ;  /* 0x0000006502657220 */ /* 0x000fe20000410000 */
[----:B------:R5:W-:Y:S01]  /*c1b0*/  @P6 LDGSTS.E.BYPASS.LTC128B.128 [R213+0x9100], [R134.64], !P0 ;  /* 0x0910000086d56fae */ /* 0x000be2000c101d48 */
[----:B------:R-:W-:Y:S01]  /*c1c0*/  FMUL.FTZ R102, R0, R102 ;  /* 0x0000006600667220 */ /* 0x000fe20000410000 */
[----:B------:R-:W-:Y:S01]  /*c1d0*/  MUFU.EX2 R184, R21 ;  /* 0x0000001500b87308 */ /* 0x000fe20000000800 */
[--C-:B-1----:R-:W-:Y:S02]  /*c1e0*/  FFMA.FTZ R12, R18, c[0x0][0x2d0], -R109.reuse ;  /* 0x0000b400120c7a23 */ /* 0x102fe4000001086d */
[----:B------:R-:W-:Y:S02]  /*c1f0*/  FMUL.FTZ R103, R0, R103 ;  /* 0x0000006700677220 */ /* 0x000fe40000410000 */
[C---:B------:R-:W-:Y:S01]  /*c200*/  FMUL.FTZ R104, R2.reuse, R104 ;  /* 0x0000006802687220 */ /* 0x040fe20000410000 */
[----:B------:R1:W-:Y:S01]  /*c210*/  @P6 LDGSTS.E.BYPASS.LTC128B.128 [R213+0xc100], [R130.64], !P3 ;  /* 0x0c10000082d56fae */ /* 0x0003e2000d901d48 */
[C---:B------:R-:W-:Y:S02]  /*c220*/  FMUL.FTZ R105, R2.reuse, R105 ;  /* 0x0000006902697220 */ /* 0x040fe40000410000 */
[C---:B--2---:R-:W-:Y:S01]  /*c230*/  FMUL.FTZ R8, R2.reuse, R116 ;  /* 0x0000007402087220 */ /* 0x044fe20000410000 */
[----:B------:R2:W-:Y:S01]  /*c240*/  MUFU.EX2 R142, R12 ;  /* 0x0000000c008e7308 */ /* 0x0005e20000000800 */
[----:B------:R-:W-:Y:S02]  /*c250*/  FMUL.FTZ R9, R2, R117 ;  /* 0x0000007502097220 */ /* 0x000fe40000410000 */
[C---:B------:R-:W-:Y:S01]  /*c260*/  FMUL.FTZ R106, R0.reuse, R106 ;  /* 0x0000006a006a7220 */ /* 0x040fe20000410000 */
[----:B------:R1:W-:Y:S01]  /*c270*/  @P6 LDGSTS.E.BYPASS.LTC128B.128 [R213+0xa100], [R128.64], !P0 ;  /* 0x0a10000080d56fae */ /* 0x0003e2000c101d48 */
[----:B------:R-:W-:Y:S01]  /*c280*/  FMUL.FTZ R107, R0, R107 ;  /* 0x0000006b006b7220 */ /* 0x000fe20000410000 */
[----:B------:R-:W-:Y:S01]  /*c290*/  ISETP.GT.AND P0, PT, R214, R220, PT ;  /* 0x000000dcd600720c */ /* 0x000fe20003f04270 */
[--C-:B---3--:R-:W-:Y:S01]  /*c2a0*/  FFMA.FTZ R4, R10, c[0x0][0x2d0], -R109.reuse ;  /* 0x0000b4000a047a23 */ /* 0x108fe2000001086d */
[----:B------:R-:W-:Y:S01]  /*c2b0*/  MOV R214, R212 ;  /* 0x000000d400d67202 */ /* 0x000fe20000000f00 */
[----:B------:R-:W-:Y:S01]  /*c2c0*/  FMUL.FTZ R5, R2, R113 ;  /* 0x0000007102057220 */ /* 0x000fe20000410000 */
[----:B----4-:R-:W-:Y:S01]  /*c2d0*/  F2FP.BF16.PACK_AB R113, R148, R147 ;  /* 0x000000939471723e */ /* 0x010fe200000010ff */
[----:B------:R3:W-:Y:S01]  /*c2e0*/  MUFU.EX2 R146, R4 ;  /* 0x0000000400927308 */ /* 0x0007e20000000800 */
[----:B------:R4:W-:Y:S01]  /*c2f0*/  @P6 LDGSTS.E.BYPASS.LTC128B.128 [R213+0xd100], [R110.64], !P3 ;  /* 0x0d1000006ed56fae */ /* 0x0009e2000d901d48 */
[----:B------:R-:W-:Y:S02]  /*c300*/  FMUL.FTZ R10, R0, R118 ;  /* 0x00000076000a7220 */ /* 0x000fe40000410000 */
[C---:B------:R-:W-:Y:S02]  /*c310*/  FMUL.FTZ R52, R2.reuse, R52 ;  /* 0x0000003402347220 */ /* 0x040fe40000410000 */
[----:B------:R-:W-:Y:S02]  /*c320*/  FMUL.FTZ R53, R2, R53 ;  /* 0x0000003502357220 */ /* 0x000fe40000410000 */
[C---:B------:R-:W-:Y:S01]  /*c330*/  FMUL.FTZ R54, R0.reuse, R54 ;  /* 0x0000003600367220 */ /* 0x040fe20000410000 */
[----:B-----5:R-:W-:Y:S01]  /*c340*/  LDSM.16.MT88.4 R132, [R192] ;  /* 0x00000000c084783b */ /* 0x020fe20000004200 */
[----:B------:R-:W-:Y:S01]  /*c350*/  FMUL.FTZ R55, R0, R55 ;  /* 0x0000003700377220 */ /* 0x000fe20000410000 */
[----:B------:R-:W-:Y:S01]  /*c360*/  MUFU.EX2 R159, R29 ;  /* 0x0000001d009f7308 */ /* 0x000fe20000000800 */
[--C-:B------:R-:W-:Y:S02]  /*c370*/  FFMA.FTZ R14, R14, c[0x0][0x2d0], -R109.reuse ;  /* 0x0000b4000e0e7a23 */ /* 0x100fe4000001086d */
[--C-:B--2---:R-:W-:Y:S02]  /*c380*/  FFMA.FTZ R12, R19, c[0x0][0x2d0], -R109.reuse ;  /* 0x0000b400130c7a23 */ /* 0x104fe4000001086d */
[--C-:B------:R-:W-:Y:S01]  /*c390*/  FFMA.FTZ R15, R15, c[0x0][0x2d0], -R109.reuse ;  /* 0x0000b4000f0f7a23 */ /* 0x100fe2000001086d */
[----:B------:R-:W-:Y:S01]  /*c3a0*/  LDSM.16.MT88.4 R136, [R191] ;  /* 0x00000000bf88783b */ /* 0x000fe20000004200 */
[C---:B------:R-:W-:Y:S02]  /*c3b0*/  FMUL.FTZ R56, R2.reuse, R56 ;  /* 0x0000003802387220 */ /* 0x040fe40000410000 */
[----:B------:R-:W-:Y:S01]  /*c3c0*/  FMUL.FTZ R57, R2, R57 ;  /* 0x0000003902397220 */ /* 0x000fe20000410000 */
[----:B------:R2:W-:Y:S01]  /*c3d0*/  MUFU.EX2 R144, R14 ;  /* 0x0000000e00907308 */ /* 0x0005e20000000800 */
[C---:B------:R-:W-:Y:S02]  /*c3e0*/  FMUL.FTZ R58, R0.reuse, R58 ;  /* 0x0000003a003a7220 */ /* 0x040fe40000410000 */
[--C-:B---3--:R-:W-:Y:S01]  /*c3f0*/  FFMA.FTZ R4, R11, c[0x0][0x2d0], -R109.reuse ;  /* 0x0000b4000b047a23 */ /* 0x108fe2000001086d */
[----:B-1----:R-:W1:Y:S01]  /*c400*/  LDSM.16.MT88.4 R128, [R188] ;  /* 0x00000000bc80783b */ /* 0x002e620000004200 */
[C---:B------:R-:W-:Y:S02]  /*c410*/  FMUL.FTZ R11, R0.reuse, R119 ;  /* 0x00000077000b7220 */ /* 0x040fe40000410000 */
[----:B------:R-:W-:Y:S02]  /*c420*/  FMUL.FTZ R59, R0, R59 ;  /* 0x0000003b003b7220 */ /* 0x000fe40000410000 */
[C---:B------:R-:W-:Y:S01]  /*c430*/  FMUL.FTZ R60, R2.reuse, R60 ;  /* 0x0000003c023c7220 */ /* 0x040fe20000410000 */
[----:B------:R-:W3:Y:S01]  /*c440*/  MUFU.EX2 R145, R4 ;  /* 0x0000000400917308 */ /* 0x000ee20000000800 */
[----:B------:R-:W-:Y:S01]  /*c450*/  FMUL.FTZ R61, R2, R61 ;  /* 0x0000003d023d7220 */ /* 0x000fe20000410000 */
[----:B------:R-:W5:Y:S01]  /*c460*/  LDSM.16.MT88.4 R116, [R207] ;  /* 0x00000000cf74783b */ /* 0x000f620000004200 */
[C---:B------:R-:W-:Y:S02]  /*c470*/  FMUL.FTZ R62, R0.reuse, R62 ;  /* 0x0000003e003e7220 */ /* 0x040fe40000410000 */
[----:B------:R-:W-:Y:S02]  /*c480*/  FMUL.FTZ R63, R0, R63 ;  /* 0x0000003f003f7220 */ /* 0x000fe40000410000 */
[C---:B------:R-:W-:Y:S02]  /*c490*/  FMUL.FTZ R64, R2.reuse, R64 ;  /* 0x0000004002407220 */ /* 0x040fe40000410000 */
[----:B------:R-:W-:Y:S01]  /*c4a0*/  FMUL.FTZ R65, R2, R65 ;  /* 0x0000004102417220 */ /* 0x000fe20000410000 */
[----:B------:R-:W1:Y:S01]  /*c4b0*/  MUFU.EX2 R143, R15 ;  /* 0x0000000f008f7308 */ /* 0x000e620000000800 */
[----:B------:R-:W-:Y:S01]  /*c4c0*/  LDSM.16.MT88.4 R16, [R192+0x800] ;  /* 0x00080000c010783b */ /* 0x000fe20000004200 */
[C---:B------:R-:W-:Y:S02]  /*c4d0*/  FMUL.FTZ R66, R0.reuse, R66 ;  /* 0x0000004200427220 */ /* 0x040fe40000410000 */
[----:B------:R-:W-:Y:S01]  /*c4e0*/  FMUL.FTZ R67, R0, R67 ;  /* 0x0000004300437220 */ /* 0x000fe20000410000 */
[----:B--2---:R-:W-:Y:S01]  /*c4f0*/  F2FP.BF16.PACK_AB R14, R185, R186 ;  /* 0x000000bab90e723e */ /* 0x004fe200000010ff */
[--C-:B------:R-:W-:Y:S02]  /*c500*/  FFMA.FTZ R22, R22, c[0x0][0x2d0], -R109.reuse ;  /* 0x0000b40016167a23 */ /* 0x100fe4000001086d */
[--C-:B------:R-:W-:Y:S01]  /*c510*/  FFMA.FTZ R23, R23, c[0x0][0x2d0], -R109.reuse ;  /* 0x0000b40017177a23 */ /* 0x100fe2000001086d */
[----:B------:R-:W0:Y:S01]  /*c520*/  LDGDEPBAR ;  /* 0x00000000000079af */ /* 0x000e220000000000 */
[----:B------:R2:W2:Y:S01]  /*c530*/  MUFU.EX2 R141, R12 ;  /* 0x0000000c008d7308 */ /* 0x0004a20000000800 */
[--C-:B------:R-:W-:Y:S02]  /*c540*/  FFMA.FTZ R31, R31, c[0x0][0x2d0], -R109.reuse ;  /* 0x0000b4001f1f7a23 */ /* 0x100fe4000001086d */
[----:B------:R-:W-:Y:S01]  /*c550*/  FFMA.FTZ R35, R35, c[0x0][0x2d0], -R109 ;  /* 0x0000b40023237a23 */ /* 0x000fe2000001086d */
[----:B---3--:R-:W-:Y:S01]  /*c560*/  F2FP.BF16.PACK_AB R115, R145, R146 ;  /* 0x000000929173723e */ /* 0x008fe200000010ff */
[----:B------:R-:W-:Y:S01]  /*c570*/  FMUL.FTZ R4, R2, R112 ;  /* 0x0000007002047220 */ /* 0x000fe20000410000 */
[----:B------:R-:W-:Y:S01]  /*c580*/  F2FP.BF16.PACK_AB R112, R218, R219 ;  /* 0x000000dbda70723e */ /* 0x000fe200000010ff */
[----:B------:R-:W-:Y:S02]  /*c590*/  FFMA.FTZ R2, R2, R222, R219 ;  /* 0x000000de02027223 */ /* 0x000fe400000100db */
[----:B------:R-:W-:Y:S02]  /*c5a0*/  FFMA.FTZ R0, R0, R221, R147 ;  /* 0x000000dd00007223 */ /* 0x000fe40000010093 */
[----:B------:R-:W-:Y:S02]  /*c5b0*/  FADD.FTZ R2, R218, R2 ;  /* 0x00000002da027221 */ /* 0x000fe40000010000 */
[----:B------:R-:W-:Y:S01]  /*c5c0*/  FADD.FTZ R0, R148, R0 ;  /* 0x0000000094007221 */ /* 0x000fe20000010000 */
[C---:B-1----:R-:W-:Y:S05]  /*c5d0*/  HMMA.16816.F32.BF16 R4, R112.reuse, R128, R4 ;  /* 0x000000807004723c */ /* 0x042fea0000041804 */
[----:B------:R-:W-:Y:S01]  /*c5e0*/  F2FP.BF16.PACK_AB R13, R143, R144 ;  /* 0x000000908f0d723e */ /* 0x000fe200000010ff */
[----:B------:R-:W-:Y:S02]  /*c5f0*/  FADD.FTZ R2, R217, R2 ;  /* 0x00000002d9027221 */ /* 0x000fe40000010000 */
[C---:B------:R-:W-:Y:S01]  /*c600*/  HMMA.16816.F32.BF16 R8, R112.reuse, R130, R8 ;  /* 0x000000827008723c */ /* 0x040fe20000041808 */
[----:B------:R-:W1:Y:S03]  /*c610*/  LDSM.16.MT88.4 R128, [R188+0x3000] ;  /* 0x00300000bc80783b */ /* 0x000e660000004200 */
[----:B--2---:R-:W-:Y:S01]  /*c620*/  F2FP.BF16.PACK_AB R12, R187, R215 ;  /* 0x000000d7bb0c723e */ /* 0x004fe200000010ff */
[----:B------:R-:W-:Y:S01]  /*c630*/  FADD.FTZ R2, R216, R2 ;  /* 0x00000002d8027221 */ /* 0x000fe20000010000 */
[----:B------:R-:W-:Y:S01]  /*c640*/  F2FP.BF16.PACK_AB R15, R141, R142 ;  /* 0x0000008e8d0f723e */ /* 0x000fe200000010ff */
[----:B------:R-:W-:Y:S01]  /*c650*/  FADD.FTZ R0, R146, R0 ;  /* 0x0000000092007221 */ /* 0x000fe20000010000 */
        /* <DEDUP_REMOVED lines=10> */
[C---:B------:R-:W-:Y:S01]  /*c700*/  HMMA.16816.F32.BF16 R80, R112.reuse, R138, R80 ;  /* 0x0000008a7050723c */ /* 0x040fe20000041850 */
[----:B------:R-:W3:Y:S03]  /*c710*/  MUFU.EX2 R138, R22 ;  /* 0x00000016008a7308 */ /* 0x000ee60000000800 */
[----:B------:R-:W-:Y:S02]  /*c720*/  FADD.FTZ R2, R185, R2 ;  /* 0x00000002b9027221 */ /* 0x000fe40000010000 */
[----:B------:R-:W-:Y:S02]  /*c730*/  FADD.FTZ R0, R142, R0 ;  /* 0x000000008e007221 */ /* 0x000fe40000010000 */
[C---:B-----5:R-:W-:Y:S03]  /*c740*/  HMMA.16816.F32.BF16 R84, R112.reuse, R116, R84 ;  /* 0x000000747054723c */ /* 0x060fe60000041854 */
[----:B------:R-:W5:Y:S01]  /*c750*/  MUFU.EX2 R139, R23 ;  /* 0x00000017008b7308 */ /* 0x000f620000000800 */
[----:B------:R-:W-:Y:S04]  /*c760*/  FADD.FTZ R0, R141, R0 ;  /* 0x000000008d007221 */ /* 0x000fe80000010000 */
[C---:B------:R-:W-:Y:S01]  /*c770*/  HMMA.16816.F32.BF16 R88, R112.reuse, R118, R88 ;  /* 0x000000767058723c */ /* 0x040fe20000041858 */
[----:B------:R-:W4:Y:S07]  /*c780*/  LDSM.16.MT88.4 R116, [R191+0x3000] ;  /* 0x00300000bf74783b */ /* 0x000f2e0000004200 */
[C---:B-1----:R-:W-:Y:S04]  /*c790*/  HMMA.16816.F32.BF16 R92, R112.reuse, R128, R92 ;  /* 0x00000080705c723c */ /* 0x042fe8000004185c */
[----:B---3--:R-:W-:Y:S04]  /*c7a0*/  FADD.FTZ R0, R138, R0 ;  /* 0x000000008a007221 */ /* 0x008fe80000010000 */
[C---:B------:R-:W-:Y:S01]  /*c7b0*/  HMMA.16816.F32.BF16 R96, R112.reuse, R130, R96 ;  /* 0x000000827060723c */ /* 0x040fe20000041860 */
[----:B------:R-:W1:Y:S03]  /*c7c0*/  LDSM.16.MT88.4 R128, [R194+0x3000] ;  /* 0x00300000c280783b */ /* 0x000e660000004200 */
[----:B-----5:R-:W-:Y:S04]  /*c7d0*/  FADD.FTZ R0, R139, R0 ;  /* 0x000000008b007221 */ /* 0x020fe80000010000 */
[C---:B--2---:R-:W-:Y:S08]  /*c7e0*/  HMMA.16816.F32.BF16 R100, R112.reuse, R132, R100 ;  /* 0x000000847064723c */ /* 0x044ff00000041864 */
[C---:B------:R-:W-:Y:S01]  /*c7f0*/  HMMA.16816.F32.BF16 R104, R112.reuse, R134, R104 ;  /* 0x000000867068723c */ /* 0x040fe20000041868 */
[----:B------:R-:W2:Y:S07]  /*c800*/  LDSM.16.MT88.4 R132, [R188+0x800] ;  /* 0x00080000bc84783b */ /* 0x000eae0000004200 */
[C---:B----4-:R-:W-:Y:S08]  /*c810*/  HMMA.16816.F32.BF16 R52, R112.reuse, R116, R52 ;  /* 0x000000747034723c */ /* 0x050ff00000041834 */
[C---:B------:R-:W-:Y:S01]  /*c820*/  HMMA.16816.F32.BF16 R56, R112.reuse, R118, R56 ;  /* 0x000000767038723c */ /* 0x040fe20000041838 */
[----:B------:R-:W3:Y:S07]  /*c830*/  LDSM.16.MT88.4 R116, [R191+0x800] ;  /* 0x00080000bf74783b */ /* 0x000eee0000004200 */
[C---:B-1----:R-:W-:Y:S08]  /*c840*/  HMMA.16816.F32.BF16 R60, R112.reuse, R128, R60 ;  /* 0x00000080703c723c */ /* 0x042ff0000004183c */
[----:B------:R-:W-:Y:S01]  /*c850*/  HMMA.16816.F32.BF16 R64, R112, R130, R64 ;  /* 0x000000827040723c */ /* 0x000fe20000041840 */
[----:B------:R-:W1:Y:S07]  /*c860*/  LDSM.16.MT88.4 R112, [R194+0x800] ;  /* 0x00080000c270783b */ /* 0x000e6e0000004200 */
[C---:B--2---:R-:W-:Y:S01]  /*c870*/  HMMA.16816.F32.BF16 R4, R12.reuse, R132, R4 ;  /* 0x000000840c04723c */ /* 0x044fe20000041804 */
[----:B------:R-:W2:Y:S01]  /*c880*/  LDSM.16.MT88.4 R128, [R188+0x3800] ;  /* 0x00380000bc80783b */ /* 0x000ea20000004200 */
[----:B------:R-:W-:Y:S06]  /*c890*/  MUFU.EX2 R132, R35 ;  /* 0x0000002300847308 */ /* 0x000fec0000000800 */
[C---:B------:R-:W-:Y:S04]  /*c8a0*/  HMMA.16816.F32.BF16 R8, R12.reuse, R134, R8 ;  /* 0x000000860c08723c */ /* 0x040fe80000041808 */
[----:B------:R-:W-:Y:S04]  /*c8b0*/  MUFU.EX2 R134, R31 ;  /* 0x0000001f00867308 */ /* 0x000fe80000000800 */
[C---:B------:R-:W-:Y:S07]  /*c8c0*/  HMMA.16816.F32.BF16 R68, R12.reuse, R16, R68 ;  /* 0x000000100c44723c */ /* 0x040fee0000041844 */
[--C-:B------:R-:W-:Y:S01]  /*c8d0*/  FFMA.FTZ R16, R20, c[0x0][0x2d0], -R140.reuse ;  /* 0x0000b40014107a23 */ /* 0x100fe2000001088c */
[C---:B------:R-:W-:Y:S03]  /*c8e0*/  HMMA.16816.F32.BF16 R72, R12.reuse, R18, R72 ;  /* 0x000000120c48723c */ /* 0x040fe60000041848 */
[----:B------:R4:W5:Y:S01]  /*c8f0*/  MUFU.EX2 R163, R16 ;  /* 0x0000001000a37308 */ /* 0x0009620000000800 */
[--C-:B------:R-:W-:Y:S02]  /*c900*/  FFMA.FTZ R20, R24, c[0x0][0x2d0], -R140.reuse ;  /* 0x0000b40018147a23 */ /* 0x100fe4000001088c */
[----:B------:R-:W-:Y:S02]  /*c910*/  FFMA.FTZ R24, R28, c[0x0][0x2d0], -R140 ;  /* 0x0000b4001c187a23 */ /* 0x000fe4000001088c */
[C---:B---3--:R-:W-:Y:S05]  /*c920*/  HMMA.16816.F32.BF16 R76, R12.reuse, R116, R76 ;  /* 0x000000740c4c723c */ /* 0x048fea000004184c */
[----:B------:R3:W2:Y:S03]  /*c930*/  MUFU.EX2 R162, R20 ;  /* 0x0000001400a27308 */ /* 0x0006a60000000800 */
[C---:B------:R-:W-:Y:S01]  /*c940*/  HMMA.16816.F32.BF16 R80, R12.reuse, R118, R80 ;  /* 0x000000760c50723c */ /* 0x040fe20000041850 */
[----:B------:R-:W-:Y:S06]  /*c950*/  LDSM.16.MT88.4 R116, [R191+0x3800] ;  /* 0x00380000bf74783b */ /* 0x000fec0000004200 */
[----:B------:R-:W-:Y:S01]  /*c960*/  MUFU.EX2 R160, R24 ;  /* 0x0000001800a07308 */ /* 0x000fe20000000800 */
[C---:B-1----:R-:W-:Y:S01]  /*c970*/  HMMA.16816.F32.BF16 R84, R12.reuse, R112, R84 ;  /* 0x000000700c54723c */ /* 0x042fe20000041854 */
[----:B----4-:R-:W1:Y:S03]  /*c980*/  LDSM.16.MT88.4 R16, [R192+0x3800] ;  /* 0x00380000c010783b */ /* 0x010e660000004200 */
[----:B-----5:R-:W-:Y:S04]  /*c990*/  FADD.FTZ R2, R163, R2 ;  /* 0x00000002a3027221 */ /* 0x020fe80000010000 */
[C---:B------:R-:W-:Y:S01]  /*c9a0*/  HMMA.16816.F32.BF16 R88, R12.reuse, R114, R88 ;  /* 0x000000720c58723c */ /* 0x040fe20000041858 */
[----:B------:R-:W4:Y:S03]  /*c9b0*/  LDSM.16.MT88.4 R112, [R194+0x3800] ;  /* 0x00380000c270783b */ /* 0x000f260000004200 */
[----:B------:R-:W-:Y:S02]  /*c9c0*/  FADD.FTZ R2, R184, R2 ;  /* 0x00000002b8027221 */ /* 0x000fe40000010000 */
[----:B---3--:R-:W-:Y:S02]  /*c9d0*/  FFMA.FTZ R20, R25, c[0x0][0x2d0], -R140 ;  /* 0x0000b40019147a23 */ /* 0x008fe4000001088c */
[C---:B--2---:R-:W-:Y:S02]  /*c9e0*/  HMMA.16816.F32.BF16 R92, R12.reuse, R128, R92 ;  /* 0x000000800c5c723c */ /* 0x044fe4000004185c */
[----:B------:R2:W3:Y:S02]  /*c9f0*/  MUFU.EX2 R161, R20 ;  /* 0x0000001400a17308 */ /* 0x0004e40000000800 */
[----:B------:R-:W-:Y:S04]  /*ca00*/  FADD.FTZ R2, R162, R2 ;  /* 0x00000002a2027221 */ /* 0x000fe80000010000 */
[C---:B------:R-:W-:Y:S01]  /*ca10*/  HMMA.16816.F32.BF16 R96, R12.reuse, R130, R96 ;  /* 0x000000820c60723c */ /* 0x040fe20000041860 */
[----:B------:R-:W-:Y:S03]  /*ca20*/  LDSM.16.MT88.4 R128, [R191+0x4000] ;  /* 0x00400000bf80783b */ /* 0x000fe60000004200 */
[--C-:B--2---:R-:W-:Y:S04]  /*ca30*/  FFMA.FTZ R20, R26, c[0x0][0x2d0], -R109.reuse ;  /* 0x0000b4001a147a23 */ /* 0x104fe8000001086d */
[C---:B-1----:R-:W-:Y:S01]  /*ca40*/  HMMA.16816.F32.BF16 R100, R12.reuse, R16, R100 ;  /* 0x000000100c64723c */ /* 0x042fe20000041864 */
[----:B------:R-:W1:Y:S03]  /*ca50*/  MUFU.EX2 R137, R20 ;  /* 0x0000001400897308 */ /* 0x000e660000000800 */
[----:B---3--:R-:W-:Y:S03]  /*ca60*/  FADD.FTZ R2, R161, R2 ;  /* 0x00000002a1027221 */ /* 0x008fe60000010000 */
[--C-:B------:R-:W-:Y:S01]  /*ca70*/  FFMA.FTZ R16, R27, c[0x0][0x2d0], -R109.reuse ;  /* 0x0000b4001b107a23 */ /* 0x100fe2000001086d */
[C---:B------:R-:W-:Y:S01]  /*ca80*/  HMMA.16816.F32.BF16 R104, R12.reuse, R18, R104 ;  /* 0x000000120c68723c */ /* 0x040fe20000041868 */
[----:B------:R-:W-:Y:S03]  /*ca90*/  LDSM.16.MT88.4 R24, [R191+0x1000] ;  /* 0x00100000bf18783b */ /* 0x000fe60000004200 */
[----:B------:R-:W-:Y:S01]  /*caa0*/  FADD.FTZ R2, R160, R2 ;  /* 0x00000002a0027221 */ /* 0x000fe20000010000 */
[----:B------:R-:W2:Y:S03]  /*cab0*/  MUFU.EX2 R136, R16 ;  /* 0x0000001000887308 */ /* 0x000ea60000000800 */
[C---:B------:R-:W-:Y:S04]  /*cac0*/  HMMA.16816.F32.BF16 R52, R12.reuse, R116, R52 ;  /* 0x000000740c34723c */ /* 0x040fe80000041834 */
[----:B------:R-:W-:Y:S04]  /*cad0*/  FADD.FTZ R2, R159, R2 ;  /* 0x000000029f027221 */ /* 0x000fe80000010000 */
[C---:B------:R-:W-:Y:S01]  /*cae0*/  HMMA.16816.F32.BF16 R56, R12.reuse, R118, R56 ;  /* 0x000000760c38723c */ /* 0x040fe20000041838 */
[----:B------:R-:W-:Y:S03]  /*caf0*/  LDSM.16.MT88.4 R116, [R192+0x4000] ;  /* 0x00400000c074783b */ /* 0x000fe60000004200 */
[----:B-1----:R-:W-:Y:S04]  /*cb00*/  FADD.FTZ R0, R137, R0 ;  /* 0x0000000089007221 */ /* 0x002fe80000010000 */
[C---:B----4-:R-:W-:Y:S01]  /*cb10*/  HMMA.16816.F32.BF16 R60, R12.reuse, R112, R60 ;  /* 0x000000700c3c723c */ /* 0x050fe2000004183c */
[----:B------:R-:W1:Y:S03]  /*cb20*/  LDSM.16.MT88.4 R20, [R188+0x1000] ;  /* 0x00100000bc14783b */ /* 0x000e660000004200 */
[----:B--2---:R-:W-:Y:S04]  /*cb30*/  FADD.FTZ R0, R136, R0 ;  /* 0x0000000088007221 */ /* 0x004fe80000010000 */
[----:B------:R-:W-:Y:S01]  /*cb40*/  HMMA.16816.F32.BF16 R64, R12, R114, R64 ;  /* 0x000000720c40723c */ /* 0x000fe20000041840 */
[----:B------:R-:W2:Y:S06]  /*cb50*/  LDSM.16.MT88.4 R16, [R192+0x1000] ;  /* 0x00100000c010783b */ /* 0x000eac0000004200 */
[----:B------:R-:W-:Y:S02]  /*cb60*/  F2FP.BF16.PACK_AB R12, R184, R163 ;  /* 0x000000a3b80c723e */ /* 0x000fe400000010ff */
[----:B------:R-:W-:Y:S01]  /*cb70*/  F2FP.BF16.PACK_AB R14, R161, R162 ;  /* 0x000000a2a10e723e */ /* 0x000fe200000010ff */
[----:B------:R-:W3:Y:S02]  /*cb80*/  LDSM.16.MT88.4 R112, [R194+0x1000] ;  /* 0x00100000c270783b */ /* 0x000ee40000004200 */
[----:B------:R-:W-:Y:S02]  /*cb90*/  F2FP.BF16.PACK_AB R13, R139, R138 ;  /* 0x0000008a8b0d723e */ /* 0x000fe400000010ff */
[----:B------:R-:W-:Y:S07]  /*cba0*/  F2FP.BF16.PACK_AB R15, R136, R137 ;  /* 0x00000089880f723e */ /* 0x000fee00000010ff */
[C---:B-1----:R-:W-:Y:S07]  /*cbb0*/  HMMA.16816.F32.BF16 R4, R12.reuse, R20, R4 ;  /* 0x000000140c04723c */ /* 0x042fee0000041804 */
[--C-:B------:R-:W-:Y:S01]  /*cbc0*/  FFMA.FTZ R20, R32, c[0x0][0x2d0], -R140.reuse ;  /* 0x0000b40020147a23 */ /* 0x100fe2000001088c */
[C---:B------:R-:W-:Y:S03]  /*cbd0*/  HMMA.16816.F32.BF16 R8, R12.reuse, R22, R8 ;  /* 0x000000160c08723c */ /* 0x040fe60000041808 */
[----:B------:R1:W4:Y:S05]  /*cbe0*/  MUFU.EX2 R158, R20 ;  /* 0x00000014009e7308 */ /* 0x00032a0000000800 */
[C---:B--2---:R-:W-:Y:S07]  /*cbf0*/  HMMA.16816.F32.BF16 R68, R12.reuse, R16, R68 ;  /* 0x000000100c44723c */ /* 0x044fee0000041844 */
[--C-:B------:R-:W-:Y:S01]  /*cc00*/  FFMA.FTZ R16, R30, c[0x0][0x2d0], -R109.reuse ;  /* 0x0000b4001e107a23 */ /* 0x100fe2000001086d */
[C---:B------:R-:W-:Y:S01]  /*cc10*/  HMMA.16816.F32.BF16 R72, R12.reuse, R18, R72 ;  /* 0x000000120c48723c */ /* 0x040fe20000041848 */
[----:B------:R-:W-:Y:S02]  /*cc20*/  LDSM.16.MT88.4 R28, [R192+0x1800] ;  /* 0x00180000c01c783b */ /* 0x000fe40000004200 */
[----:B------:R-:W2:Y:S05]  /*cc30*/  MUFU.EX2 R135, R16 ;  /* 0x0000001000877308 */ /* 0x000eaa0000000800 */
[C---:B------:R-:W-:Y:S04]  /*cc40*/  HMMA.16816.F32.BF16 R76, R12.reuse, R24, R76 ;  /* 0x000000180c4c723c */ /* 0x040fe8000004184c */
[----:B-1----:R-:W-:Y:S02]  /*cc50*/  FFMA.FTZ R20, R33, c[0x0][0x2d0], -R140 ;  /* 0x0000b40021147a23 */ /* 0x002fe4000001088c */
[----:B----4-:R-:W-:Y:S02]  /*cc60*/  FADD.FTZ R2, R158, R2 ;  /* 0x000000029e027221 */ /* 0x010fe40000010000 */
[C---:B------:R-:W-:Y:S01]  /*cc70*/  HMMA.16816.F32.BF16 R80, R12.reuse, R26, R80 ;  /* 0x0000001a0c50723c */ /* 0x040fe20000041850 */
[----:B------:R1:W4:Y:S03]  /*cc80*/  MUFU.EX2 R157, R20 ;  /* 0x00000014009d7308 */ /* 0x0003260000000800 */
[--C-:B------:R-:W-:Y:S02]  /*cc90*/  FFMA.FTZ R24, R34, c[0x0][0x2d0], -R109.reuse ;  /* 0x0000b40022187a23 */ /* 0x100fe4000001086d */
[----:B------:R-:W-:Y:S02]  /*cca0*/  LDSM.16.MT88.4 R32, [R191+0x1800] ;  /* 0x00180000bf20783b */ /* 0x000fe40000004200 */
[C---:B---3--:R-:W-:Y:S03]  /*ccb0*/  HMMA.16816.F32.BF16 R84, R12.reuse, R112, R84 ;  /* 0x000000700c54723c */ /* 0x048fe60000041854 */
[----:B------:R3:W5:Y:S01]  /*ccc0*/  MUFU.EX2 R133, R24 ;  /* 0x0000001800857308 */ /* 0x0007620000000800 */
[----:B--2---:R-:W-:Y:S02]  /*ccd0*/  FADD.FTZ R0, R135, R0 ;  /* 0x0000000087007221 */ /* 0x004fe40000010000 */
[----:B------:R-:W-:Y:S02]  /*cce0*/  LDSM.16.MT88.4 R16, [R194+0x4000] ;  /* 0x00400000c210783b */ /* 0x000fe40000004200 */
[C---:B------:R-:W-:Y:S04]  /*ccf0*/  HMMA.16816.F32.BF16 R88, R12.reuse, R114, R88 ;  /* 0x000000720c58723c */ /* 0x040fe80000041858 */
[----:B------:R-:W-:Y:S02]  /*cd00*/  FADD.FTZ R0, R134, R0 ;  /* 0x0000000086007221 */ /* 0x000fe40000010000 */
[----:B-1----:R-:W1:Y:S01]  /*cd10*/  LDSM.16.MT88.4 R20, [R188+0x4000] ;  /* 0x00400000bc14783b */ /* 0x002e620000004200 */
[----:B----4-:R-:W-:Y:S07]  /*cd20*/  FADD.FTZ R2, R157, R2 ;  /* 0x000000029d027221 */ /* 0x010fee0000010000 */
[----:B---3--:R-:W2:Y:S01]  /*cd30*/  LDSM.16.MT88.4 R24, [R188+0x1800] ;  /* 0x00180000bc18783b */ /* 0x008ea20000004200 */
[----:B-----5:R-:W-:Y:S04]  /*cd40*/  FADD.FTZ R0, R133, R0 ;  /* 0x0000000085007221 */ /* 0x020fe80000010000 */
[----:B------:R-:W-:Y:S01]  /*cd50*/  FADD.FTZ R0, R132, R0 ;  /* 0x0000000084007221 */ /* 0x000fe20000010000 */
[C---:B-1----:R-:W-:Y:S08]  /*cd60*/  HMMA.16816.F32.BF16 R92, R12.reuse, R20, R92 ;  /* 0x000000140c5c723c */ /* 0x042ff0000004185c */
[C---:B------:R-:W-:Y:S01]  /*cd70*/  HMMA.16816.F32.BF16 R96, R12.reuse, R22, R96 ;  /* 0x000000160c60723c */ /* 0x040fe20000041860 */
[----:B------:R-:W-:Y:S07]  /*cd80*/  LDSM.16.MT88.4 R20, [R188+0x4800] ;  /* 0x00480000bc14783b */ /* 0x000fee0000004200 */
[C---:B------:R-:W-:Y:S08]  /*cd90*/  HMMA.16816.F32.BF16 R100, R12.reuse, R116, R100 ;  /* 0x000000740c64723c */ /* 0x040ff00000041864 */
[C---:B------:R-:W-:Y:S01]  /*cda0*/  HMMA.16816.F32.BF16 R104, R12.reuse, R118, R104 ;  /* 0x000000760c68723c */ /* 0x040fe20000041868 */
[----:B------:R-:W-:Y:S07]  /*cdb0*/  LDSM.16.MT88.4 R116, [R188+0x2800] ;  /* 0x00280000bc74783b */ /* 0x000fee0000004200 */
[C---:B------:R-:W-:Y:S08]  /*cdc0*/  HMMA.16816.F32.BF16 R52, R12.reuse, R128, R52 ;  /* 0x000000800c34723c */ /* 0x040ff00000041834 */
[C---:B------:R-:W-:Y:S08]  /*cdd0*/  HMMA.16816.F32.BF16 R56, R12.reuse, R130, R56 ;  /* 0x000000820c38723c */ /* 0x040ff00000041838 */
[C---:B------:R-:W-:Y:S08]  /*cde0*/  HMMA.16816.F32.BF16 R60, R12.reuse, R16, R60 ;  /* 0x000000100c3c723c */ /* 0x040ff0000004183c */
[----:B------:R-:W-:Y:S01]  /*cdf0*/  HMMA.16816.F32.BF16 R64, R12, R18, R64 ;  /* 0x000000120c40723c */ /* 0x000fe20000041840 */
[----:B------:R-:W1:Y:S06]  /*ce00*/  LDSM.16.MT88.4 R16, [R194+0x1800] ;  /* 0x00180000c210783b */ /* 0x000e6c0000004200 */
[----:B------:R-:W-:Y:S02]  /*ce10*/  F2FP.BF16.PACK_AB R12, R159, R160 ;  /* 0x000000a09f0c723e */ /* 0x000fe400000010ff */
[----:B------:R-:W-:Y:S03]  /*ce20*/  F2FP.BF16.PACK_AB R14, R157, R158 ;  /* 0x0000009e9d0e723e */ /* 0x000fe600000010ff */
[----:B------:R-:W-:Y:S02]  /*ce30*/  F2FP.BF16.PACK_AB R13, R134, R135 ;  /* 0x00000087860d723e */ /* 0x000fe400000010ff */
[----:B------:R-:W-:Y:S07]  /*ce40*/  F2FP.BF16.PACK_AB R15, R132, R133 ;  /* 0x00000085840f723e */ /* 0x000fee00000010ff */
[C---:B--2---:R-:W-:Y:S07]  /*ce50*/  HMMA.16816.F32.BF16 R4, R12.reuse, R24, R4 ;  /* 0x000000180c04723c */ /* 0x044fee0000041804 */
        /* <DEDUP_REMOVED lines=8> */
[----:B--2---:R-:W2:Y:S03]  /*cee0*/  LDSM.16.MT88.4 R24, [R192+0x4800] ;  /* 0x00480000c018783b */ /* 0x004ea60000004200 */
[----:B---3--:R-:W-:Y:S03]  /*cef0*/  FADD.FTZ R2, R156, R2 ;  /* 0x000000029c027221 */ /* 0x008fe60000010000 */
[--C-:B------:R-:W-:Y:S01]  /*cf00*/  FFMA.FTZ R32, R38, c[0x0][0x2d0], -R109.reuse ;  /* 0x0000b40026207a23 */ /* 0x100fe2000001086d */
[C---:B------:R-:W-:Y:S03]  /*cf10*/  HMMA.16816.F32.BF16 R80, R12.reuse, R34, R80 ;  /* 0x000000220c50723c */ /* 0x040fe60000041850 */
[----:B------:R3:W3:Y:S05]  /*cf20*/  MUFU.EX2 R129, R32 ;  /* 0x0000002000817308 */ /* 0x0006ea0000000800 */
[C---:B-1----:R-:W-:Y:S04]  /*cf30*/  HMMA.16816.F32.BF16 R84, R12.reuse, R16, R84 ;  /* 0x000000100c54723c */ /* 0x042fe80000041854 */
[----:B----4-:R-:W-:Y:S02]  /*cf40*/  FFMA.FTZ R28, R40, c[0x0][0x2d0], -R140 ;  /* 0x0000b400281c7a23 */ /* 0x010fe4000001088c */
[----:B-----5:R-:W-:Y:S02]  /*cf50*/  FADD.FTZ R2, R151, R2 ;  /* 0x0000000297027221 */ /* 0x020fe40000010000 */
[C---:B------:R-:W-:Y:S01]  /*cf60*/  HMMA.16816.F32.BF16 R88, R12.reuse, R18, R88 ;  /* 0x000000120c58723c */ /* 0x040fe20000041858 */
[----:B------:R-:W1:Y:S03]  /*cf70*/  MUFU.EX2 R150, R28 ;  /* 0x0000001c00967308 */ /* 0x000e660000000800 */
[--C-:B------:R-:W-:Y:S04]  /*cf80*/  FFMA.FTZ R16, R41, c[0x0][0x2d0], -R140.reuse ;  /* 0x0000b40029107a23 */ /* 0x100fe8000001088c */
[C---:B------:R-:W-:Y:S03]  /*cf90*/  HMMA.16816.F32.BF16 R92, R12.reuse, R20, R92 ;  /* 0x000000140c5c723c */ /* 0x040fe6000004185c */
[----:B------:R4:W5:Y:S01]  /*cfa0*/  MUFU.EX2 R149, R16 ;  /* 0x0000001000957308 */ /* 0x0009620000000800 */
[----:B---3--:R-:W-:Y:S02]  /*cfb0*/  FFMA.FTZ R32, R45, c[0x0][0x2d0], -R140 ;  /* 0x0000b4002d207a23 */ /* 0x008fe4000001088c */
[----:B------:R-:W-:Y:S02]  /*cfc0*/  FADD.FTZ R0, R129, R0 ;  /* 0x0000000081007221 */ /* 0x000fe40000010000 */
[C---:B------:R-:W-:Y:S04]  /*cfd0*/  HMMA.16816.F32.BF16 R96, R12.reuse, R22, R96 ;  /* 0x000000160c60723c */ /* 0x040fe80000041860 */
[--C-:B------:R-:W-:Y:S01]  /*cfe0*/  FFMA.FTZ R20, R39, c[0x0][0x2d0], -R109.reuse ;  /* 0x0000b40027147a23 */ /* 0x100fe2000001086d */
[----:B------:R3:W-:Y:S01]  /*cff0*/  MUFU.EX2 R130, R32 ;  /* 0x0000002000827308 */ /* 0x0007e20000000800 */
[----:B------:R-:W-:Y:S02]  /*d000*/  LDSM.16.MT88.4 R36, [R191+0x2800] ;  /* 0x00280000bf24783b */ /* 0x000fe40000004200 */
[C---:B--2---:R-:W-:Y:S04]  /*d010*/  HMMA.16816.F32.BF16 R100, R12.reuse, R24, R100 ;  /* 0x000000180c64723c */ /* 0x044fe80000041864 */
[----:B-1----:R-:W-:Y:S02]  /*d020*/  FADD.FTZ R2, R150, R2 ;  /* 0x0000000296027221 */ /* 0x002fe40000010000 */
[----:B------:R-:W1:Y:S01]  /*d030*/  LDSM.16.MT88.4 R28, [R191+0x4800] ;  /* 0x00480000bf1c783b */ /* 0x000e620000004200 */
[----:B------:R2:W2:Y:S01]  /*d040*/  MUFU.EX2 R128, R20 ;  /* 0x0000001400807308 */ /* 0x0004a20000000800 */
[C---:B------:R-:W-:Y:S04]  /*d050*/  HMMA.16816.F32.BF16 R104, R12.reuse, R26, R104 ;  /* 0x0000001a0c68723c */ /* 0x040fe80000041868 */
[--C-:B------:R-:W-:Y:S02]  /*d060*/  FFMA.FTZ R24, R43, c[0x0][0x2d0], -R109.reuse ;  /* 0x0000b4002b187a23 */ /* 0x100fe4000001086d */
[----:B----4-:R-:W4:Y:S01]  /*d070*/  LDSM.16.MT88.4 R16, [R194+0x4800] ;  /* 0x00480000c210783b */ /* 0x010f220000004200 */
[----:B-----5:R-:W-:Y:S02]  /*d080*/  FADD.FTZ R2, R149, R2 ;  /* 0x0000000295027221 */ /* 0x020fe40000010000 */
[----:B------:R5:W-:Y:S05]  /*d090*/  MUFU.EX2 R110, R24 ;  /* 0x00000018006e7308 */ /* 0x000bea0000000800 */
[----:B---3--:R-:W-:Y:S01]  /*d0a0*/  LDSM.16.MT88.4 R32, [R194+0x5000] ;  /* 0x00500000c220783b */ /* 0x008fe20000004200 */
[--C-:B--2---:R-:W-:Y:S02]  /*d0b0*/  FFMA.FTZ R20, R42, c[0x0][0x2d0], -R109.reuse ;  /* 0x0000b4002a147a23 */ /* 0x104fe4000001086d */
[----:B------:R-:W-:Y:S02]  /*d0c0*/  FADD.FTZ R0, R128, R0 ;  /* 0x0000000080007221 */ /* 0x000fe40000010000 */
[----:B------:R-:W2:Y:S03]  /*d0d0*/  MUFU.EX2 R111, R20 ;  /* 0x00000014006f7308 */ /* 0x000ea60000000800 */
[----:B-----5:R-:W-:Y:S01]  /*d0e0*/  LDSM.16.MT88.4 R24, [R192+0x2000] ;  /* 0x00200000c018783b */ /* 0x020fe20000004200 */
[C---:B-1----:R-:W-:Y:S08]  /*d0f0*/  HMMA.16816.F32.BF16 R52, R12.reuse, R28, R52 ;  /* 0x0000001c0c34723c */ /* 0x042ff00000041834 */
[C---:B------:R-:W-:Y:S01]  /*d100*/  HMMA.16816.F32.BF16 R56, R12.reuse, R30, R56 ;  /* 0x0000001e0c38723c */ /* 0x040fe20000041838 */
[----:B------:R-:W-:Y:S03]  /*d110*/  LDSM.16.MT88.4 R28, [R191+0x2000] ;  /* 0x00200000bf1c783b */ /* 0x000fe60000004200 */
[----:B--2---:R-:W-:Y:S04]  /*d120*/  FADD.FTZ R0, R111, R0 ;  /* 0x000000006f007221 */ /* 0x004fe80000010000 */
[C---:B----4-:R-:W-:Y:S01]  /*d130*/  HMMA.16816.F32.BF16 R60, R12.reuse, R16, R60 ;  /* 0x000000100c3c723c */ /* 0x050fe2000004183c */
[----:B------:R-:W1:Y:S03]  /*d140*/  LDSM.16.MT88.4 R20, [R188+0x2000] ;  /* 0x00200000bc14783b */ /* 0x000e660000004200 */
[----:B------:R-:W-:Y:S04]  /*d150*/  FADD.FTZ R0, R110, R0 ;  /* 0x000000006e007221 */ /* 0x000fe80000010000 */
[----:B------:R-:W-:Y:S01]  /*d160*/  HMMA.16816.F32.BF16 R64, R12, R18, R64 ;  /* 0x000000120c40723c */ /* 0x000fe20000041840 */
[----:B------:R-:W2:Y:S06]  /*d170*/  LDSM.16.MT88.4 R16, [R194+0x2000] ;  /* 0x00200000c210783b */ /* 0x000eac0000004200 */
[----:B------:R-:W-:Y:S02]  /*d180*/  F2FP.BF16.PACK_AB R12, R151, R156 ;  /* 0x0000009c970c723e */ /* 0x000fe400000010ff */
[----:B------:R-:W-:Y:S03]  /*d190*/  F2FP.BF16.PACK_AB R14, R149, R150 ;  /* 0x00000096950e723e */ /* 0x000fe600000010ff */
[----:B------:R-:W-:Y:S02]  /*d1a0*/  F2FP.BF16.PACK_AB R13, R128, R129 ;  /* 0x00000081800d723e */ /* 0x000fe400000010ff */
[----:B------:R-:W-:Y:S02]  /*d1b0*/  F2FP.BF16.PACK_AB R15, R110, R111 ;  /* 0x0000006f6e0f723e */ /* 0x000fe400000010ff */
[----:B------:R-:W-:Y:S05]  /*d1c0*/  MOV R110, R3 ;  /* 0x00000003006e7202 */ /* 0x000fea0000000f00 */
[C---:B-1----:R-:W-:Y:S07]  /*d1d0*/  HMMA.16816.F32.BF16 R4, R12.reuse, R20, R4 ;  /* 0x000000140c04723c */ /* 0x042fee0000041804 */
[--C-:B------:R-:W-:Y:S01]  /*d1e0*/  FFMA.FTZ R20, R44, c[0x0][0x2d0], -R140.reuse ;  /* 0x0000b4002c147a23 */ /* 0x100fe2000001088c */
[C---:B------:R-:W-:Y:S03]  /*d1f0*/  HMMA.16816.F32.BF16 R8, R12.reuse, R22, R8 ;  /* 0x000000160c08723c */ /* 0x040fe60000041808 */
[----:B------:R1:W3:Y:S05]  /*d200*/  MUFU.EX2 R131, R20 ;  /* 0x0000001400837308 */ /* 0x0002ea0000000800 */
[C---:B------:R-:W-:Y:S07]  /*d210*/  HMMA.16816.F32.BF16 R68, R12.reuse, R24, R68 ;  /* 0x000000180c44723c */ /* 0x040fee0000041844 */
[--C-:B------:R-:W-:Y:S01]  /*d220*/  FFMA.FTZ R24, R48, c[0x0][0x2d0], -R140.reuse ;  /* 0x0000b40030187a23 */ /* 0x100fe2000001088c */
[C---:B------:R-:W-:Y:S03]  /*d230*/  HMMA.16816.F32.BF16 R72, R12.reuse, R26, R72 ;  /* 0x0000001a0c48723c */ /* 0x040fe60000041848 */
[----:B------:R4:W-:Y:S05]  /*d240*/  MUFU.EX2 R45, R24 ;  /* 0x00000018002d7308 */ /* 0x0009ea0000000800 */
[C---:B------:R-:W-:Y:S01]  /*d250*/  HMMA.16816.F32.BF16 R76, R12.reuse, R28, R76 ;  /* 0x0000001c0c4c723c */ /* 0x040fe2000004184c */
[----:B-1----:R-:W1:Y:S06]  /*d260*/  LDSM.16.MT88.4 R20, [R188+0x5000] ;  /* 0x00500000bc14783b */ /* 0x002e6c0000004200 */
[--C-:B------:R-:W-:Y:S01]  /*d270*/  FFMA.FTZ R28, R46, c[0x0][0x2d0], -R109.reuse ;  /* 0x0000b4002e1c7a23 */ /* 0x100fe2000001086d */
[C---:B------:R-:W-:Y:S03]  /*d280*/  HMMA.16816.F32.BF16 R80, R12.reuse, R30, R80 ;  /* 0x0000001e0c50723c */ /* 0x040fe60000041850 */
[----:B------:R5:W-:Y:S05]  /*d290*/  MUFU.EX2 R43, R28 ;  /* 0x0000001c002b7308 */ /* 0x000bea0000000800 */
[C---:B--2---:R-:W-:Y:S04]  /*d2a0*/  HMMA.16816.F32.BF16 R84, R12.reuse, R16, R84 ;  /* 0x000000100c54723c */ /* 0x044fe80000041854 */
[----:B----4-:R-:W-:Y:S03]  /*d2b0*/  FFMA.FTZ R24, R49, c[0x0][0x2d0], -R140 ;  /* 0x0000b40031187a23 */ /* 0x010fe6000001088c */
[--C-:B------:R-:W-:Y:S01]  /*d2c0*/  FFMA.FTZ R16, R47, c[0x0][0x2d0], -R109.reuse ;  /* 0x0000b4002f107a23 */ /* 0x100fe2000001086d */
[C---:B------:R-:W-:Y:S01]  /*d2d0*/  HMMA.16816.F32.BF16 R88, R12.reuse, R18, R88 ;  /* 0x000000120c58723c */ /* 0x040fe20000041858 */
[----:B------:R2:W4:Y:S01]  /*d2e0*/  MUFU.EX2 R44, R24 ;  /* 0x00000018002c7308 */ /* 0x0005220000000800 */
[----:B-----5:R-:W-:Y:S09]  /*d2f0*/  LDSM.16.MT88.4 R28, [R191+0x5000] ;  /* 0x00500000bf1c783b */ /* 0x020ff20000004200 */
[----:B------:R5:W3:Y:S01]  /*d300*/  MUFU.EX2 R42, R16 ;  /* 0x00000010002a7308 */ /* 0x000ae20000000800 */
[C---:B-1----:R-:W-:Y:S01]  /*d310*/  HMMA.16816.F32.BF16 R92, R12.reuse, R20, R92 ;  /* 0x000000140c5c723c */ /* 0x042fe2000004185c */
[----:B--2---:R-:W1:Y:S07]  /*d320*/  LDSM.16.MT88.4 R24, [R192+0x5000] ;  /* 0x00500000c018783b */ /* 0x004e6e0000004200 */
[C---:B------:R-:W-:Y:S01]  /*d330*/  HMMA.16816.F32.BF16 R96, R12.reuse, R22, R96 ;  /* 0x000000160c60723c */ /* 0x040fe20000041860 */
[----:B------:R-:W-:Y:S03]  /*d340*/  LDSM.16.MT88.4 R20, [R194+0x2800] ;  /* 0x00280000c214783b */ /* 0x000fe60000004200 */
[--C-:B-----5:R-:W-:Y:S02]  /*d350*/  FFMA.FTZ R16, R50, c[0x0][0x2d0], -R109.reuse ;  /* 0x0000b40032107a23 */ /* 0x120fe4000001086d */
[----:B------:R-:W-:Y:S02]  /*d360*/  FFMA.FTZ R109, R51, c[0x0][0x2d0], -R109 ;  /* 0x0000b400336d7a23 */ /* 0x000fe4000001086d */
[----:B------:R2:W-:Y:S10]  /*d370*/  MUFU.EX2 R41, R16 ;  /* 0x0000001000297308 */ /* 0x0005f40000000800 */
[----:B------:R5:W3:Y:S01]  /*d380*/  MUFU.EX2 R40, R109 ;  /* 0x0000006d00287308 */ /* 0x000ae20000000800 */
[----:B--2---:R-:W2:Y:S01]  /*d390*/  LDSM.16.MT88.4 R16, [R192+0x2800] ;  /* 0x00280000c010783b */ /* 0x004ea20000004200 */
[C---:B-1----:R-:W-:Y:S08]  /*d3a0*/  HMMA.16816.F32.BF16 R100, R12.reuse, R24, R100 ;  /* 0x000000180c64723c */ /* 0x042ff00000041864 */
[C---:B------:R-:W-:Y:S01]  /*d3b0*/  HMMA.16816.F32.BF16 R104, R12.reuse, R26, R104 ;  /* 0x0000001a0c68723c */ /* 0x040fe20000041868 */
[----:B------:R-:W1:Y:S03]  /*d3c0*/  LDSM.16.MT88.4 R24, [R188+0x5800] ;  /* 0x00580000bc18783b */ /* 0x000e660000004200 */
[----:B-----5:R-:W-:Y:S04]  /*d3d0*/  MOV R109, R108 ;  /* 0x0000006c006d7202 */ /* 0x020fe80000000f00 */
[C---:B------:R-:W-:Y:S08]  /*d3e0*/  HMMA.16816.F32.BF16 R52, R12.reuse, R28, R52 ;  /* 0x0000001c0c34723c */ /* 0x040ff00000041834 */
[C---:B------:R-:W-:Y:S08]  /*d3f0*/  HMMA.16816.F32.BF16 R56, R12.reuse, R30, R56 ;  /* 0x0000001e0c38723c */ /* 0x040ff00000041838 */
[C---:B------:R-:W-:Y:S08]  /*d400*/  HMMA.16816.F32.BF16 R60, R12.reuse, R32, R60 ;  /* 0x000000200c3c723c */ /* 0x040ff0000004183c */
[----:B------:R-:W-:Y:S07]  /*d410*/  HMMA.16816.F32.BF16 R64, R12, R34, R64 ;  /* 0x000000220c40723c */ /* 0x000fee0000041840 */
[----:B---3--:R-:W-:Y:S02]  /*d420*/  F2FP.BF16.PACK_AB R12, R130, R131 ;  /* 0x00000083820c723e */ /* 0x008fe400000010ff */
[----:B----4-:R-:W-:Y:S03]  /*d430*/  F2FP.BF16.PACK_AB R14, R44, R45 ;  /* 0x0000002d2c0e723e */ /* 0x010fe600000010ff */
[----:B------:R-:W-:Y:S02]  /*d440*/  F2FP.BF16.PACK_AB R13, R42, R43 ;  /* 0x0000002b2a0d723e */ /* 0x000fe400000010ff */
[----:B------:R-:W-:Y:S07]  /*d450*/  F2FP.BF16.PACK_AB R15, R40, R41 ;  /* 0x00000029280f723e */ /* 0x000fee00000010ff */
[C---:B------:R-:W-:Y:S01]  /*d460*/  HMMA.16816.F32.BF16 R112, R12.reuse, R116, R4 ;  /* 0x000000740c70723c */ /* 0x040fe20000041804 */
[----:B------:R-:W3:Y:S07]  /*d470*/  LDSM.16.MT88.4 R4, [R192+0x5800] ;  /* 0x00580000c004783b */ /* 0x000eee0000004200 */
[C---:B------:R-:W-:Y:S01]  /*d480*/  HMMA.16816.F32.BF16 R116, R12.reuse, R118, R8 ;  /* 0x000000760c74723c */ /* 0x040fe20000041808 */
[----:B------:R-:W4:Y:S07]  /*d490*/  LDSM.16.MT88.4 R8, [R191+0x5800] ;  /* 0x00580000bf08783b */ /* 0x000f2e0000004200 */
[C---:B--2---:R-:W-:Y:S08]  /*d4a0*/  HMMA.16816.F32.BF16 R68, R12.reuse, R16, R68 ;  /* 0x000000100c44723c */ /* 0x044ff00000041844 */
[C---:B------:R-:W-:Y:S01]  /*d4b0*/  HMMA.16816.F32.BF16 R72, R12.reuse, R18, R72 ;  /* 0x000000120c48723c */ /* 0x040fe20000041848 */
[----:B------:R-:W2:Y:S07]  /*d4c0*/  LDSM.16.MT88.4 R16, [R194+0x5800] ;  /* 0x00580000c210783b */ /* 0x000eae0000004200 */
[C---:B------:R-:W-:Y:S08]  /*d4d0*/  HMMA.16816.F32.BF16 R76, R12.reuse, R36, R76 ;  /* 0x000000240c4c723c */ /* 0x040ff0000004184c */
[C---:B------:R-:W-:Y:S08]  /*d4e0*/  HMMA.16816.F32.BF16 R80, R12.reuse, R38, R80 ;  /* 0x000000260c50723c */ /* 0x040ff00000041850 */
[C---:B------:R-:W-:Y:S08]  /*d4f0*/  HMMA.16816.F32.BF16 R84, R12.reuse, R20, R84 ;  /* 0x000000140c54723c */ /* 0x040ff00000041854 */
[C---:B------:R-:W-:Y:S08]  /*d500*/  HMMA.16816.F32.BF16 R88, R12.reuse, R22, R88 ;  /* 0x000000160c58723c */ /* 0x040ff00000041858 */
[C---:B-1----:R-:W-:Y:S08]  /*d510*/  HMMA.16816.F32.BF16 R92, R12.reuse, R24, R92 ;  /* 0x000000180c5c723c */ /* 0x042ff0000004185c */
[C---:B------:R-:W-:Y:S08]  /*d520*/  HMMA.16816.F32.BF16 R96, R12.reuse, R26, R96 ;  /* 0x0000001a0c60723c */ /* 0x040ff00000041860 */
[C---:B---3--:R-:W-:Y:S07]  /*d530*/  HMMA.16816.F32.BF16 R100, R12.reuse, R4, R100 ;  /* 0x000000040c64723c */ /* 0x048fee0000041864 */
[----:B------:R-:W-:Y:S01]  /*d540*/  FADD.FTZ R4, R131, R2 ;  /* 0x0000000283047221 */ /* 0x000fe20000010000 */
[C---:B------:R-:W-:Y:S04]  /*d550*/  HMMA.16816.F32.BF16 R104, R12.reuse, R6, R104 ;  /* 0x000000060c68723c */ /* 0x040fe80000041868 */
[----:B------:R-:W-:Y:S02]  /*d560*/  FADD.FTZ R2, R43, R0 ;  /* 0x000000002b027221 */ /* 0x000fe40000010000 */
[----:B------:R-:W-:Y:S02]  /*d570*/  FADD.FTZ R0, R130, R4 ;  /* 0x0000000482007221 */ /* 0x000fe40000010000 */
[C---:B----4-:R-:W-:Y:S04]  /*d580*/  HMMA.16816.F32.BF16 R52, R12.reuse, R8, R52 ;  /* 0x000000080c34723c */ /* 0x050fe80000041834 */
[----:B------:R-:W-:Y:S02]  /*d590*/  FADD.FTZ R4, R42, R2 ;  /* 0x000000022a047221 */ /* 0x000fe40000010000 */
[----:B------:R-:W-:Y:S02]  /*d5a0*/  FADD.FTZ R2, R45, R0 ;  /* 0x000000002d027221 */ /* 0x000fe40000010000 */
[C---:B------:R-:W-:Y:S04]  /*d5b0*/  HMMA.16816.F32.BF16 R56, R12.reuse, R10, R56 ;  /* 0x0000000a0c38723c */ /* 0x040fe80000041838 */
[----:B------:R-:W-:Y:S02]  /*d5c0*/  FADD.FTZ R2, R44, R2 ;  /* 0x000000022c027221 */ /* 0x000fe40000010000 */
[----:B------:R-:W-:Y:S01]  /*d5d0*/  FADD.FTZ R0, R41, R4 ;  /* 0x0000000429007221 */ /* 0x000fe20000010000 */
[----:B------:R-:W-:Y:S01]  /*d5e0*/  MOV R4, R3 ;  /* 0x0000000300047202 */ /* 0x000fe20000000f00 */
[C---:B--2---:R-:W-:Y:S01]  /*d5f0*/  HMMA.16816.F32.BF16 R60, R12.reuse, R16, R60 ;  /* 0x000000100c3c723c */ /* 0x044fe2000004183c */
[----:B------:R1:W-:Y:S03]  /*d600*/  STL [R1], R2 ;  /* 0x0000000201007387 */ /* 0x0003e60000100800 */
[----:B------:R-:W-:Y:S04]  /*d610*/  FADD.FTZ R0, R40, R0 ;  /* 0x0000000028007221 */ /* 0x000fe80000010000 */
[----:B------:R-:W-:Y:S01]  /*d620*/  HMMA.16816.F32.BF16 R64, R12, R18, R64 ;  /* 0x000000120c40723c */ /* 0x000fe20000041840 */
[----:B------:R1:W-:Y:S01]  /*d630*/  STL [R1+0x4], R0 ;  /* 0x0000040001007387 */ /* 0x0003e20000100800 */
[----:B------:R-:W-:-:S06]  /*d640*/  @P0 BRA `(.L_x_1912) ;  /* 0xffffd3d000000947 */ /* 0x000fcc000383ffff */
.L_x_1911:
[----:B------:R-:W-:-:S13]  /*d650*/  ISETP.GE.AND P0, PT, R212, R223, PT ;  /* 0x000000dfd400720c */ /* 0x000fda0003f06270 */
[----:B------:R-:W-:Y:S05]  /*d660*/  @!P0 BRA `(.L_x_1913) ;  /* 0x00003e5000008947 */ /* 0x000fea0003800000 */
[----:B------:R-:W-:Y:S02]  /*d670*/  MOV R110, R4 ;  /* 0x00000004006e7202 */ /* 0x000fe40000000f00 */
[----:B------:R-:W-:Y:S02]  /*d680*/  MOV R109, R108 ;  /* 0x0000006c006d7202 */ /* 0x000fe40000000f00 */
.L_x_1922:
[----:B------:R-:W-:Y:S04]  /*d690*/  DEPBAR.LE SB0, 0x0 ;  /* 0x000080000000791a */ /* 0x000fe80000000000 */
[----:B------:R-:W-:Y:S01]  /*d6a0*/  WARPSYNC 0xffffffff ;  /* 0xffffffff00007948 */ /* 0x000fe20003800000 */
[----:B------:R-:W-:Y:S01]  /*d6b0*/  BAR.SYNC.DEFER_BLOCKING 0x0 ;  /* 0x0000000000007b1d */ /* 0x000fe20000010000 */
[----:B-1----:R-:W-:Y:S01]  /*d6c0*/  SHF.R.S32.HI R0, RZ, 0x1f, R212 ;  /* 0x0000001fff007819 */ /* 0x002fe200000114d4 */
[----:B------:R-:W-:Y:S01]  /*d6d0*/  IMAD.MOV.U32 R214, RZ, RZ, 0x5 ;  /* 0x00000005ffd67424 */ /* 0x000fe200078e00ff */
[----:B------:R-:W-:Y:S01]  /*d6e0*/  IADD3 R36, P0, R224, 0x40, RZ ;  /* 0x00000040e0247810 */ /* 0x000fe20007f1e0ff */
[----:B------:R-:W-:Y:S02]  /*d6f0*/  IMAD.MOV.U32 R3, RZ, RZ, c[0x0][0x208] ;  /* 0x00008200ff037624 */ /* 0x000fe400078e00ff */
[----:B------:R-:W-:Y:S02]  /*d700*/  IMAD R0, R0, c[0x0][0x208], RZ ;  /* 0x0000820000007a24 */ /* 0x000fe400078e02ff */
[C---:B------:R-:W-:Y:S04]  /*d710*/  IMAD.WIDE.U32 R20, R212.reuse, c[0x0][0x208], RZ ;  /* 0x00008200d4147a25 */ /* 0x040fe800078e00ff */
[----:B------:R-:W-:Y:S02]  /*d720*/  IMAD R0, R212, c[0x0][0x20c], R0 ;  /* 0x00008300d4007a24 */ /* 0x000fe400078e0200 */
[C---:B--2---:R-:W-:Y:S01]  /*d730*/  IMAD.SHL.U32 R2, R3.reuse, 0x20, RZ ;  /* 0x0000002003027824 */ /* 0x044fe200078e00ff */
[----:B------:R-:W-:Y:S01]  /*d740*/  SHF.L.U64.HI R3, R3, R214, c[0x0][0x20c] ;  /* 0x0000830003037619 */ /* 0x000fe200000102d6 */
[----:B------:R-:W-:Y:S02]  /*d750*/  IMAD.IADD R0, R21, 0x1, R0 ;  /* 0x0000000115007824 */ /* 0x000fe400078e0200 */
[----:B------:R-:W-:Y:S02]  /*d760*/  IMAD.MOV.U32 R28, RZ, RZ, R224 ;  /* 0x000000ffff1c7224 */ /* 0x000fe400078e00e0 */
[----:B------:R-:W-:Y:S02]  /*d770*/  IMAD.MOV.U32 R29, RZ, RZ, R228 ;  /* 0x000000ffff1d7224 */ /* 0x000fe400078e00e4 */
[C---:B------:R-:W-:Y:S01]  /*d780*/  IMAD.WIDE.U32 R30, R20.reuse, 0x60, R2 ;  /* 0x00000060141e7825 */ /* 0x040fe200078e0002 */
[----:B------:R-:W1:Y:S01]  /*d790*/  LDSM.16.M88.4 R8, [R189] ;  /* 0x00000000bd08783b */ /* 0x000e620000000200 */
[----:B------:R-:W-:Y:S02]  /*d7a0*/  ULDC UR4, c[0x0][0x324] ;  /* 0x0000c90000047ab9 */ /* 0x000fe40000000800 */
[----:B------:R-:W-:Y:S01]  /*d7b0*/  IMAD.WIDE.U32 R28, R20, 0x60, R28 ;  /* 0x00000060141c7825 */ /* 0x000fe200078e001c */
[-C--:B------:R-:W-:Y:S01]  /*d7c0*/  IADD3 R44, P6, R224, R30.reuse, RZ ;  /* 0x0000001ee02c7210 */ /* 0x080fe20007fde0ff */
[----:B------:R-:W-:Y:S01]  /*d7d0*/  ULOP3.LUT UR4, URZ, UR4, URZ, 0x33, !UPT ;  /* 0x000000043f047292 */ /* 0x000fe2000f8e333f */
[----:B------:R-:W2:Y:S01]  /*d7e0*/  LDSM.16.M88.4 R16, [R189+0x800] ;  /* 0x00080000bd10783b */ /* 0x000ea20000000200 */
[-C--:B------:R-:W-:Y:S01]  /*d7f0*/  IADD3 R39, P5, R36, R30.reuse, RZ ;  /* 0x0000001e24277210 */ /* 0x080fe20007fbe0ff */
[----:B------:R-:W-:Y:S01]  /*d800*/  IMAD.SHL.U32 R45, R28, 0x2, RZ ;  /* 0x000000021c2d7824 */ /* 0x000fe200078e00ff */
[----:B------:R-:W-:Y:S01]  /*d810*/  IADD3 R38, P4, R2, R30, RZ ;  /* 0x0000001e02267210 */ /* 0x000fe20007f9e0ff */
[----:B------:R-:W-:Y:S01]  /*d820*/  IMAD.X R37, RZ, RZ, R228, P0 ;  /* 0x000000ffff257224 */ /* 0x000fe200000e06e4 */
[----:B------:R-:W3:Y:S01]  /*d830*/  LDSM.16.M88.4 R24, [R189+0x1000] ;  /* 0x00100000bd18783b */ /* 0x000ee20000000200 */
[----:B------:R-:W-:Y:S01]  /*d840*/  IMAD R0, R0, 0x60, RZ ;  /* 0x0000006000007824 */ /* 0x000fe200078e02ff */
[----:B------:R-:W-:Y:S03]  /*d850*/  IADD3 R46, P0, R38, R36, RZ ;  /* 0x00000024262e7210 */ /* 0x000fe60007f1e0ff */
[----:B------:R-:W4:Y:S01]  /*d860*/  LDL R219, [R1+0x18] ;  /* 0x0000180001db7983 */ /* 0x000f220000100800 */
[----:B------:R-:W-:Y:S02]  /*d870*/  IMAD.IADD R2, R29, 0x1, R0 ;  /* 0x000000011d027824 */ /* 0x000fe400078e0200 */
[----:B------:R-:W-:Y:S02]  /*d880*/  IMAD.IADD R0, R0, 0x1, R31 ;  /* 0x0000000100007824 */ /* 0x000fe400078e021f */
[----:B------:R-:W5:Y:S01]  /*d890*/  LDSM.16.M88.4 R32, [R189+0x1800] ;  /* 0x00180000bd20783b */ /* 0x000f620000000200 */
[----:B------:R-:W-:Y:S01]  /*d8a0*/  SHF.L.U64.HI R47, R28, 0x1, R2 ;  /* 0x000000011c2f7819 */ /* 0x000fe20000010202 */
[----:B------:R-:W-:Y:S01]  /*d8b0*/  IMAD.X R2, R0, 0x1, R3, P4 ;  /* 0x0000000100027824 */ /* 0x000fe200020e0603 */
[----:B------:R-:W-:Y:S01]  /*d8c0*/  IADD3 R3, P4, R38, R224, RZ ;  /* 0x000000e026037210 */ /* 0x000fe20007f9e0ff */
[----:B------:R-:W-:Y:S01]  /*d8d0*/  IMAD.X R38, R0, 0x1, R228, P6 ;  /* 0x0000000100267824 */ /* 0x000fe200030e06e4 */
[----:B------:R-:W4:Y:S01]  /*d8e0*/  LDL R218, [R1+0x1c] ;  /* 0x00001c0001da7983 */ /* 0x000f220000100800 */
[----:B------:R-:W-:Y:S01]  /*d8f0*/  LEA R160, P6, R44, c[0x0][0x1f8], 0x1 ;  /* 0x00007e002ca07a11 */ /* 0x000fe200078c08ff */
[--C-:B------:R-:W-:Y:S01]  /*d900*/  IMAD.X R0, R0, 0x1, R37.reuse, P5 ;  /* 0x0000000100007824 */ /* 0x100fe200028e0625 */
[C---:B------:R-:W-:Y:S01]  /*d910*/  LEA R158, P5, R39.reuse, c[0x0][0x1f8], 0x1 ;  /* 0x00007e00279e7a11 */ /* 0x040fe200078a08ff */
[----:B------:R-:W-:Y:S01]  /*d920*/  IMAD.X R108, R2, 0x1, R37, P0 ;  /* 0x00000001026c7824 */ /* 0x000fe200000e0625 */
[----:B------:R-:W3:Y:S01]  /*d930*/  LDSM.16.M88.4 R40, [R189+0x2000] ;  /* 0x00200000bd28783b */ /* 0x000ee20000000200 */
[----:B------:R-:W-:Y:S01]  /*d940*/  LEA.HI.X R161, R44, c[0x0][0x1fc], R38, 0x1, P6 ;  /* 0x00007f002ca17a11 */ /* 0x000fe200030f0c26 */
[----:B------:R-:W-:Y:S01]  /*d950*/  IMAD.X R36, R2, 0x1, R228, P4 ;  /* 0x0000000102247824 */ /* 0x000fe200020e06e4 */
[----:B------:R-:W-:Y:S02]  /*d960*/  LEA.HI.X R159, R39, c[0x0][0x1fc], R0, 0x1, P5 ;  /* 0x00007f00279f7a11 */ /* 0x000fe400028f0c00 */
[----:B------:R-:W4:Y:S01]  /*d970*/  LDL R215, [R1+0x10] ;  /* 0x0000100001d77983 */ /* 0x000f220000100800 */
[----:B------:R-:W-:Y:S02]  /*d980*/  IADD3 R44, P5, R45, c[0x0][0x1f8], RZ ;  /* 0x00007e002d2c7a10 */ /* 0x000fe40007fbe0ff */
[C---:B------:R-:W-:Y:S01]  /*d990*/  LEA R162, P4, R3.reuse, c[0x0][0x1f8], 0x1 ;  /* 0x00007e0003a27a11 */ /* 0x040fe200078808ff */
[C---:B-1----:R-:W-:Y:S01]  /*d9a0*/  HMMA.16816.F32.BF16 R4, R120.reuse, R8, RZ ;  /* 0x000000087804723c */ /* 0x042fe200000418ff */
[----:B------:R-:W1:Y:S02]  /*d9b0*/  LDSM.16.M88.4 R48, [R189+0x2800] ;  /* 0x00280000bd30783b */ /* 0x000e640000000200 */
[----:B------:R-:W-:Y:S02]  /*d9c0*/  LEA.HI.X R163, R3, c[0x0][0x1fc], R36, 0x1, P4 ;  /* 0x00007f0003a37a11 */ /* 0x000fe400020f0c24 */
[----:B------:R-:W-:Y:S01]  /*d9d0*/  LEA R156, P4, R46, c[0x0][0x1f8], 0x1 ;  /* 0x00007e002e9c7a11 */ /* 0x000fe200078808ff */
[----:B------:R-:W4:Y:S01]  /*d9e0*/  LDL R217, [R1+0xc] ;  /* 0x00000c0001d97983 */ /* 0x000f220000100800 */
[----:B------:R-:W-:Y:S01]  /*d9f0*/  ISETP.GE.AND P0, PT, R246, c[0x0][0x1d4], PT ;  /* 0x00007500f6007a0c */ /* 0x000fe20003f06270 */
[C---:B------:R-:W-:Y:S01]  /*da00*/  HMMA.16816.F32.BF16 R8, R120.reuse, R10, RZ ;  /* 0x0000000a7808723c */ /* 0x040fe200000418ff */
[----:B------:R-:W-:Y:S02]  /*da10*/  LEA.HI.X R157, R46, c[0x0][0x1fc], R108, 0x1, P4 ;  /* 0x00007f002e9d7a11 */ /* 0x000fe400020f0c6c */
[----:B------:R-:W1:Y:S01]  /*da20*/  LDSM.16.M88.4 R128, [R195] ;  /* 0x00000000c380783b */ /* 0x000e620000000200 */
[----:B------:R-:W-:Y:S02]  /*da30*/  IADD3 R2, P6, R45, 0x80, RZ ;  /* 0x000000802d027810 */ /* 0x000fe40007fde0ff */
[----:B------:R-:W-:Y:S02]  /*da40*/  IADD3.X R45, R47, c[0x0][0x1fc], RZ, P5, !PT ;  /* 0x00007f002f2d7a10 */ /* 0x000fe40002ffe4ff */
[C---:B--2---:R-:W-:Y:S01]  /*da50*/  HMMA.16816.F32.BF16 R12, R120.reuse, R16, RZ ;  /* 0x00000010780c723c */ /* 0x044fe200000418ff */
[----:B------:R-:W2:Y:S03]  /*da60*/  LDL R216, [R1+0x8] ;  /* 0x0000080001d87983 */ /* 0x000ea60000100800 */
[----:B------:R-:W-:Y:S02]  /*da70*/  IADD3 R2, P5, R2, c[0x0][0x1f8], RZ ;  /* 0x00007e0002027a10 */ /* 0x000fe40007fbe0ff */
[----:B------:R-:W1:Y:S02]  /*da80*/  LDSM.16.M88.4 R132, [R206] ;  /* 0x00000000ce84783b */ /* 0x000e640000000200 */
[C---:B------:R-:W-:Y:S01]  /*da90*/  HMMA.16816.F32.BF16 R16, R120.reuse, R18, RZ ;  /* 0x000000127810723c */ /* 0x040fe200000418ff */
[----:B------:R-:W-:Y:S02]  /*daa0*/  IADD3.X R3, RZ, c[0x0][0x1fc], R47, P5, P6 ;  /* 0x00007f00ff037a10 */ /* 0x000fe40002fec42f */
[----:B------:R-:W1:Y:S01]  /*dab0*/  LDSM.16.M88.4 R136, [R205] ;  /* 0x00000000cd88783b */ /* 0x000e620000000200 */
[C---:B------:R-:W-:Y:S04]  /*dac0*/  ISETP.GT.AND P6, PT, R212.reuse, R223, PT ;  /* 0x000000dfd400720c */ /* 0x040fe80003fc4270 */
[C---:B---3--:R-:W-:Y:S01]  /*dad0*/  HMMA.16816.F32.BF16 R20, R120.reuse, R24, RZ ;  /* 0x000000187814723c */ /* 0x048fe200000418ff */
[----:B------:R-:W3:Y:S05]  /*dae0*/  LDSM.16.M88.4 R140, [R204] ;  /* 0x00000000cc8c783b */ /* 0x000eea0000000200 */
[----:B------:R-:W1:Y:S02]  /*daf0*/  LDSM.16.M88.4 R144, [R203] ;  /* 0x00000000cb90783b */ /* 0x000e640000000200 */
[C---:B------:R-:W-:Y:S01]  /*db00*/  HMMA.16816.F32.BF16 R24, R120.reuse, R26, RZ ;  /* 0x0000001a7818723c */ /* 0x040fe200000418ff */
[----:B------:R-:W-:Y:S02]  /*db10*/  @P6 IMAD.MOV.U32 R111, RZ, RZ, c[0x0][0x1e0] ;  /* 0x00007800ff6f6624 */ /* 0x000fe400078e00ff */
[----:B------:R-:W3:Y:S01]  /*db20*/  LDSM.16.M88.4 R148, [R202] ;  /* 0x00000000ca94783b */ /* 0x000ee20000000200 */
[----:B------:R-:W-:Y:S04]  /*db30*/  @P6 IADD3 R0, R212, -0x1, RZ ;  /* 0xffffffffd4006810 */ /* 0x000fe80007ffe0ff */
[C---:B-----5:R-:W-:Y:S01]  /*db40*/  HMMA.16816.F32.BF16 R28, R120.reuse, R32, RZ ;  /* 0x00000020781c723c */ /* 0x060fe200000418ff */
[----:B------:R-:W-:Y:S01]  /*db50*/  @!PT LDS RZ, [RZ] ;  /* 0x00000000fffff984 */ /* 0x000fe20000000800 */
[----:B------:R-:W-:Y:S01]  /*db60*/  @!PT LDS RZ, [RZ] ;  /* 0x00000000fffff984 */ /* 0x000fe20000000800 */
[----:B------:R-:W-:Y:S01]  /*db70*/  @!PT LDS RZ, [RZ] ;  /* 0x00000000fffff984 */ /* 0x000fe20000000800 */
[----:B------:R1:W-:Y:S05]  /*db80*/  LDGSTS.E.BYPASS.LTC128B.128 [R213+0x100], [R44.64], !P0 ;  /* 0x001000002cd57fae */ /* 0x0003ea000c101d48 */
[----:B------:R5:W-:Y:S02]  /*db90*/  LDGSTS.E.BYPASS.LTC128B.128 [R213+0x3100], [R2.64], !P3 ;  /* 0x0310000002d57fae */ /* 0x000be4000d901d48 */
[C---:B------:R-:W-:Y:S03]  /*dba0*/  HMMA.16816.F32.BF16 R32, R120.reuse, R34, RZ ;  /* 0x000000227820723c */ /* 0x040fe600000418ff */
[----:B------:R3:W-:Y:S05]  /*dbb0*/  LDGSTS.E.BYPASS.LTC128B.128 [R213+0x1100], [R160.64], !P0 ;  /* 0x01100000a0d57fae */ /* 0x0007ea000c101d48 */
[C---:B------:R-:W-:Y:S01]  /*dbc0*/  HMMA.16816.F32.BF16 R36, R120.reuse, R40, RZ ;  /* 0x000000287824723c */ /* 0x040fe200000418ff */
[----:B------:R3:W-:Y:S05]  /*dbd0*/  LDGSTS.E.BYPASS.LTC128B.128 [R213+0x4100], [R158.64], !P3 ;  /* 0x041000009ed57fae */ /* 0x0007ea000d901d48 */
[----:B------:R3:W-:Y:S02]  /*dbe0*/  LDGSTS.E.BYPASS.LTC128B.128 [R213+0x2100], [R162.64], !P0 ;  /* 0x02100000a2d57fae */ /* 0x0007e4000c101d48 */
[C---:B------:R-:W-:Y:S03]  /*dbf0*/  HMMA.16816.F32.BF16 R40, R120.reuse, R42, RZ ;  /* 0x0000002a7828723c */ /* 0x040fe600000418ff */
[----:B------:R3:W-:Y:S05]  /*dc00*/  LDGSTS.E.BYPASS.LTC128B.128 [R213+0x5100], [R156.64], !P3 ;  /* 0x051000009cd57fae */ /* 0x0007ea000d901d48 */
[C---:B-1----:R-:W-:Y:S01]  /*dc10*/  HMMA.16816.F32.BF16 R44, R120.reuse, R48, RZ ;  /* 0x00000030782c723c */ /* 0x042fe200000418ff */
[----:B------:R-:W-:Y:S03]  /*dc20*/  LDSM.16.M88.4 R184, [R193+0x1000] ;  /* 0x00100000c1b8783b */ /* 0x000fe60000000200 */
[C---:B-----5:R-:W-:Y:S02]  /*dc30*/  @P6 SHF.L.U64.HI R3, R111.reuse, R214, c[0x0][0x1e4] ;  /* 0x000079006f036619 */ /* 0x060fe400000102d6 */
[----:B------:R-:W0:Y:S01]  /*dc40*/  LDGDEPBAR ;  /* 0x00000000000079af */ /* 0x000e220000000000 */
[----:B------:R-:W-:Y:S01]  /*dc50*/  @P6 SHF.R.S32.HI R2, RZ, 0x1f, R0 ;  /* 0x0000001fff026819 */ /* 0x000fe20000011400 */
[----:B------:R-:W-:Y:S04]  /*dc60*/  HMMA.16816.F32.BF16 R48, R120, R50, RZ ;  /* 0x000000327830723c */ /* 0x000fe800000418ff */
[----:B------:R-:W-:Y:S04]  /*dc70*/  @P6 IMAD R2, R2, c[0x0][0x1e0], RZ ;  /* 0x0000780002026a24 */ /* 0x000fe800078e02ff */
[C---:B------:R-:W-:Y:S01]  /*dc80*/  HMMA.16816.F32.BF16 R4, R124.reuse, R128, R4 ;  /* 0x000000807c04723c */ /* 0x040fe20000041804 */
[----:B---3--:R-:W-:Y:S04]  /*dc90*/  LDSM.16.M88.4 R160, [R193+0x800] ;  /* 0x00080000c1a0783b */ /* 0x008fe80000000200 */
[----:B------:R-:W-:Y:S01]  /*dca0*/  @P6 IMAD R108, R0, c[0x0][0x1e4], R2 ;  /* 0x00007900006c6a24 */ /* 0x000fe200078e0202 */
[----:B------:R-:W1:Y:S01]  /*dcb0*/  LDSM.16.M88.4 R156, [R193] ;  /* 0x00000000c19c783b */ /* 0x000e620000000200 */
[----:B------:R-:W-:Y:S01]  /*dcc0*/  @P6 IMAD.SHL.U32 R2, R111, 0x20, RZ ;  /* 0x000000206f026824 */ /* 0x000fe200078e00ff */
[C---:B------:R-:W-:Y:S03]  /*dcd0*/  HMMA.16816.F32.BF16 R8, R124.reuse, R130, R8 ;  /* 0x000000827c08723c */ /* 0x040fe60000041808 */
[----:B------:R-:W3:Y:S01]  /*dce0*/  LDSM.16.M88.4 R128, [R193+0x1800] ;  /* 0x00180000c180783b */ /* 0x000ee20000000200 */
[----:B------:R-:W-:Y:S04]  /*dcf0*/  @P6 IADD3 R111, P4, R226, 0x40, RZ ;  /* 0x00000040e26f6810 */ /* 0x000fe80007f9e0ff */
        /* <DEDUP_REMOVED lines=8> */
[----:B------:R-:W3:Y:S07]  /*dd80*/  LDSM.16.M88.4 R140, [R190] ;  /* 0x00000000be8c783b */ /* 0x000eee0000000200 */
[C---:B------:R-:W-:Y:S08]  /*dd90*/  HMMA.16816.F32.BF16 R36, R124.reuse, R144, R36 ;  /* 0x000000907c24723c */ /* 0x040ff00000041824 */
[C---:B------:R-:W-:Y:S01]  /*dda0*/  HMMA.16816.F32.BF16 R40, R124.reuse, R146, R40 ;  /* 0x000000927c28723c */ /* 0x040fe20000041828 */
[----:B------:R-:W3:Y:S07]  /*ddb0*/  LDSM.16.M88.4 R144, [R190+0x800] ;  /* 0x00080000be90783b */ /* 0x000eee0000000200 */
[C---:B------:R-:W-:Y:S08]  /*ddc0*/  HMMA.16816.F32.BF16 R44, R124.reuse, R148, R44 ;  /* 0x000000947c2c723c */ /* 0x040ff0000004182c */
[----:B------:R-:W-:Y:S01]  /*ddd0*/  HMMA.16816.F32.BF16 R48, R124, R150, R48 ;  /* 0x000000967c30723c */ /* 0x000fe20000041830 */
[----:B------:R-:W2:Y:S07]  /*dde0*/  LDSM.16.M88.4 R148, [R190+0x1000] ;  /* 0x00100000be94783b */ /* 0x000eae0000000200 */
        /* <DEDUP_REMOVED lines=20> */
[----:B------:R-:W3:Y:S07]  /*df30*/  LDSM.16.M88.4 R140, [R189+0x4000] ;  /* 0x00400000bd8c783b */ /* 0x000eee0000000200 */
[C---:B------:R-:W-:Y:S08]  /*df40*/  HMMA.16816.F32.BF16 R12, R164.reuse, R144, R12 ;  /* 0x00000090a40c723c */ /* 0x040ff0000004180c */
[C---:B------:R-:W-:Y:S01]  /*df50*/  HMMA.16816.F32.BF16 R16, R164.reuse, R146, R16 ;  /* 0x00000092a410723c */ /* 0x040fe20000041810 */
[----:B------:R-:W3:Y:S07]  /*df60*/  LDSM.16.M88.4 R144, [R189+0x4800] ;  /* 0x00480000bd90783b */ /* 0x000eee0000000200 */
[C---:B--2---:R-:W-:Y:S08]  /*df70*/  HMMA.16816.F32.BF16 R20, R164.reuse, R148, R20 ;  /* 0x00000094a414723c */ /* 0x044ff00000041814 */
[C---:B------:R-:W-:Y:S01]  /*df80*/  HMMA.16816.F32.BF16 R24, R164.reuse, R150, R24 ;  /* 0x00000096a418723c */ /* 0x040fe20000041818 */
[----:B------:R-:W-:Y:S07]  /*df90*/  LDSM.16.M88.4 R148, [R201] ;  /* 0x00000000c994783b */ /* 0x000fee0000000200 */
[C---:B-1----:R-:W-:Y:S08]  /*dfa0*/  HMMA.16816.F32.BF16 R28, R164.reuse, R128, R28 ;  /* 0x00000080a41c723c */ /* 0x042ff0000004181c */
[C---:B------:R-:W-:Y:S01]  /*dfb0*/  HMMA.16816.F32.BF16 R32, R164.reuse, R130, R32 ;  /* 0x00000082a420723c */ /* 0x040fe20000041820 */
[----:B------:R-:W1:Y:S07]  /*dfc0*/  LDSM.16.M88.4 R128, [R189+0x5000] ;  /* 0x00500000bd80783b */ /* 0x000e6e0000000200 */
[C---:B------:R-:W-:Y:S08]  /*dfd0*/  HMMA.16816.F32.BF16 R36, R164.reuse, R156, R36 ;  /* 0x0000009ca424723c */ /* 0x040ff00000041824 */
[C---:B------:R-:W-:Y:S01]  /*dfe0*/  HMMA.16816.F32.BF16 R40, R164.reuse, R158, R40 ;  /* 0x0000009ea428723c */ /* 0x040fe20000041828 */
[----:B------:R-:W-:Y:S07]  /*dff0*/  LDSM.16.M88.4 R156, [R193+0x4800] ;  /* 0x00480000c19c783b */ /* 0x000fee0000000200 */
[C---:B------:R-:W-:Y:S08]  /*e000*/  HMMA.16816.F32.BF16 R44, R164.reuse, R160, R44 ;  /* 0x000000a0a42c723c */ /* 0x040ff0000004182c */
[----:B------:R-:W-:Y:S01]  /*e010*/  HMMA.16816.F32.BF16 R48, R164, R162, R48 ;  /* 0x000000a2a430723c */ /* 0x000fe20000041830 */
[----:B------:R-:W-:Y:S07]  /*e020*/  LDSM.16.M88.4 R160, [R193+0x5000] ;  /* 0x00500000c1a0783b */ /* 0x000fee0000000200 */
[C---:B---3--:R-:W-:Y:S08]  /*e030*/  HMMA.16816.F32.BF16 R4, R168.reuse, R132, R4 ;  /* 0x00000084a804723c */ /* 0x048ff00000041804 */
[C---:B------:R-:W-:Y:S01]  /*e040*/  HMMA.16816.F32.BF16 R8, R168.reuse, R134, R8 ;  /* 0x00000086a808723c */ /* 0x040fe20000041808 */
[----:B------:R-:W2:Y:S07]  /*e050*/  LDSM.16.M88.4 R132, [R189+0x5800] ;  /* 0x00580000bd84783b */ /* 0x000eae0000000200 */
[C---:B-----5:R-:W-:Y:S08]  /*e060*/  HMMA.16816.F32.BF16 R12, R168.reuse, R136, R12 ;  /* 0x00000088a80c723c */ /* 0x060ff0000004180c */
[C---:B------:R-:W-:Y:S01]  /*e070*/  HMMA.16816.F32.BF16 R16, R168.reuse, R138, R16 ;  /* 0x0000008aa810723c */ /* 0x040fe20000041810 */
[----:B------:R-:W3:Y:S07]  /*e080*/  LDSM.16.M88.4 R136, [R200] ;  /* 0x00000000c888783b */ /* 0x000eee0000000200 */
[C---:B------:R-:W-:Y:S08]  /*e090*/  HMMA.16816.F32.BF16 R20, R168.reuse, R140, R20 ;  /* 0x0000008ca814723c */ /* 0x040ff00000041814 */
[C---:B------:R-:W-:Y:S01]  /*e0a0*/  HMMA.16816.F32.BF16 R24, R168.reuse, R142, R24 ;  /* 0x0000008ea818723c */ /* 0x040fe20000041818 */
[----:B------:R-:W5:Y:S07]  /*e0b0*/  LDSM.16.M88.4 R140, [R199] ;  /* 0x00000000c78c783b */ /* 0x000f6e0000000200 */
[C---:B------:R-:W-:Y:S08]  /*e0c0*/  HMMA.16816.F32.BF16 R28, R168.reuse, R144, R28 ;  /* 0x00000090a81c723c */ /* 0x040ff0000004181c */
[C---:B------:R-:W-:Y:S01]  /*e0d0*/  HMMA.16816.F32.BF16 R32, R168.reuse, R146, R32 ;  /* 0x00000092a820723c */ /* 0x040fe20000041820 */
[----:B------:R-:W3:Y:S07]  /*e0e0*/  LDSM.16.M88.4 R144, [R198] ;  /* 0x00000000c690783b */ /* 0x000eee0000000200 */
        /* <DEDUP_REMOVED lines=27> */
[C---:B-----5:R-:W-:Y:S07]  /*e2a0*/  HMMA.16816.F32.BF16 R12, R176.reuse, R140, R12 ;  /* 0x0000008cb00c723c */ /* 0x060fee000004180c */
[----:B------:R-:W-:Y:S01]  /*e2b0*/  @P6 IMAD.WIDE.U32 R140, R0, c[0x0][0x1e0], RZ ;  /* 0x00007800008c6a25 */ /* 0x000fe200078e00ff */
[C---:B------:R-:W-:Y:S04]  /*e2c0*/  HMMA.16816.F32.BF16 R16, R176.reuse, R142, R16 ;  /* 0x0000008eb010723c */ /* 0x040fe80000041810 */
[----:B------:R-:W-:Y:S03]  /*e2d0*/  @P6 IMAD.IADD R0, R141, 0x1, R108 ;  /* 0x000000018d006824 */ /* 0x000fe600078e026c */
[----:B------:R-:W-:Y:S01]  /*e2e0*/  @P6 IMAD.X R143, RZ, RZ, R229, P4 ;  /* 0x000000ffff8f6224 */ /* 0x000fe200020e06e5 */
[C---:B------:R-:W-:Y:S08]  /*e2f0*/  HMMA.16816.F32.BF16 R20, R176.reuse, R148, R20 ;  /* 0x00000094b014723c */ /* 0x040ff00000041814 */
[C---:B------:R-:W-:Y:S08]  /*e300*/  HMMA.16816.F32.BF16 R24, R176.reuse, R150, R24 ;  /* 0x00000096b018723c */ /* 0x040ff00000041818 */
[C---:B------:R-:W-:Y:S08]  /*e310*/  HMMA.16816.F32.BF16 R28, R176.reuse, R156, R28 ;  /* 0x0000009cb01c723c */ /* 0x040ff0000004181c */
[C---:B------:R-:W-:Y:S08]  /*e320*/  HMMA.16816.F32.BF16 R32, R176.reuse, R158, R32 ;  /* 0x0000009eb020723c */ /* 0x040ff00000041820 */
[C---:B------:R-:W-:Y:S08]  /*e330*/  HMMA.16816.F32.BF16 R36, R176.reuse, R160, R36 ;  /* 0x000000a0b024723c */ /* 0x040ff00000041824 */
[C---:B------:R-:W-:Y:S08]  /*e340*/  HMMA.16816.F32.BF16 R40, R176.reuse, R162, R40 ;  /* 0x000000a2b028723c */ /* 0x040ff00000041828 */
[C---:B----4-:R-:W-:Y:S07]  /*e350*/  HMMA.16816.F32.BF16 R44, R176.reuse, R144, R44 ;  /* 0x00000090b02c723c */ /* 0x050fee000004182c */
[----:B------:R-:W-:Y:S01]  /*e360*/  @P6 IMAD R145, R0, 0x60, RZ ;  /* 0x0000006000916824 */ /* 0x000fe200078e02ff */
[----:B------:R-:W-:Y:S08]  /*e370*/  HMMA.16816.F32.BF16 R48, R176, R146, R48 ;  /* 0x00000092b030723c */ /* 0x000ff00000041830 */
[C---:B------:R-:W-:Y:S08]  /*e380*/  HMMA.16816.F32.BF16 R4, R180.reuse, R184, R4 ;  /* 0x000000b8b404723c */ /* 0x040ff00000041804 */
[C---:B------:R-:W-:Y:S08]  /*e390*/  HMMA.16816.F32.BF16 R8, R180.reuse, R186, R8 ;  /* 0x000000bab408723c */ /* 0x040ff00000041808 */
[C---:B-1----:R-:W-:Y:S08]  /*e3a0*/  HMMA.16816.F32.BF16 R12, R180.reuse, R128, R12 ;  /* 0x00000080b40c723c */ /* 0x042ff0000004180c */
[C---:B------:R-:W-:Y:S01]  /*e3b0*/  HMMA.16816.F32.BF16 R16, R180.reuse, R130, R16 ;  /* 0x00000082b410723c */ /* 0x040fe20000041810 */
[----:B------:R-:W1:Y:S07]  /*e3c0*/  LDSM.16.M88.4 R128, [R190+0x5000] ;  /* 0x00500000be80783b */ /* 0x000e6e0000000200 */
[C---:B--2---:R-:W-:Y:S07]  /*e3d0*/  HMMA.16816.F32.BF16 R20, R180.reuse, R132, R20 ;  /* 0x00000084b414723c */ /* 0x044fee0000041814 */
[----:B------:R-:W-:Y:S01]  /*e3e0*/  @P6 IMAD.WIDE.U32 R132, R140, 0x60, R2 ;  /* 0x000000608c846825 */ /* 0x000fe200078e0002 */
[C---:B------:R-:W-:Y:S04]  /*e3f0*/  HMMA.16816.F32.BF16 R24, R180.reuse, R134, R24 ;  /* 0x00000086b418723c */ /* 0x040fe80000041818 */
[-C--:B------:R-:W-:Y:S01]  /*e400*/  @P6 IADD3 R142, P5, R2, R132.reuse, RZ ;  /* 0x00000084028e6210 */ /* 0x080fe20007fbe0ff */
[----:B------:R-:W-:Y:S01]  /*e410*/  @P6 IMAD.IADD R0, R145, 0x1, R133 ;  /* 0x0000000191006824 */ /* 0x000fe200078e0285 */
[-C--:B------:R-:W-:Y:S01]  /*e420*/  @P6 IADD3 R141, P4, R226, R132.reuse, RZ ;  /* 0x00000084e28d6210 */ /* 0x080fe20007f9e0ff */
[----:B------:R-:W-:Y:S01]  /*e430*/  @P6 IMAD.MOV.U32 R2, RZ, RZ, R226 ;  /* 0x000000ffff026224 */ /* 0x000fe200078e00e2 */
[C---:B---3--:R-:W-:Y:S04]  /*e440*/  HMMA.16816.F32.BF16 R28, R180.reuse, R136, R28 ;  /* 0x00000088b41c723c */ /* 0x048fe8000004181c */
[C---:B------:R-:W-:Y:S01]  /*e450*/  @P6 IMAD.X R144, R0.reuse, 0x1, R3, P5 ;  /* 0x0000000100906824 */ /* 0x040fe200028e0603 */
[----:B------:R-:W-:Y:S01]  /*e460*/  @P6 IADD3 R108, P5, R111, R132, RZ ;  /* 0x000000846f6c6210 */ /* 0x000fe20007fbe0ff */
[--C-:B------:R-:W-:Y:S01]  /*e470*/  @P6 IMAD.MOV.U32 R3, RZ, RZ, R229.reuse ;  /* 0x000000ffff036224 */ /* 0x100fe200078e00e5 */
[----:B------:R-:W2:Y:S01]  /*e480*/  LDSM.16.M88.4 R132, [R190+0x5800] ;  /* 0x00580000be84783b */ /* 0x000ea20000000200 */
[----:B------:R-:W-:Y:S04]  /*e490*/  DEPBAR.LE SB0, 0x0 ;  /* 0x000080000000791a */ /* 0x000fe80000000000 */
[----:B------:R-:W-:Y:S01]  /*e4a0*/  BAR.SYNC.DEFER_BLOCKING 0x0 ;  /* 0x0000000000007b1d */ /* 0x000fe20000010000 */
[C---:B------:R-:W-:Y:S01]  /*e4b0*/  @P6 IMAD.X R136, R0.reuse, 0x1, R229, P4 ;  /* 0x0000000100886824 */ /* 0x040fe200020e06e5 */
[C---:B------:R-:W-:Y:S01]  /*e4c0*/  @P6 LEA R146, P4, R141.reuse, c[0x0][0x1c8], 0x1 ;  /* 0x000072008d926a11 */ /* 0x040fe200078808ff */
[C---:B------:R-:W-:Y:S05]  /*e4d0*/  HMMA.16816.F32.BF16 R32, R180.reuse, R138, R32 ;  /* 0x0000008ab420723c */ /* 0x040fea0000041820 */
[----:B------:R-:W-:Y:S01]  /*e4e0*/  @P6 IMAD.X R0, R0, 0x1, R143, P5 ;  /* 0x0000000100006824 */ /* 0x000fe200028e068f */
[----:B------:R-:W-:Y:S01]  /*e4f0*/  @P6 LEA R148, P5, R108, c[0x0][0x1c8], 0x1 ;  /* 0x000072006c946a11 */ /* 0x000fe200078a08ff */
[----:B------:R-:W-:Y:S01]  /*e500*/  @P6 IMAD.WIDE.U32 R2, R140, 0x60, R2 ;  /* 0x000000608c026825 */ /* 0x000fe200078e0002 */
[----:B------:R-:W-:Y:S01]  /*e510*/  @P6 LEA.HI.X R147, R141, c[0x0][0x1cc], R136, 0x1, P4 ;  /* 0x000073008d936a11 */ /* 0x000fe200020f0c88 */
[C---:B-1----:R-:W-:Y:S03]  /*e520*/  HMMA.16816.F32.BF16 R36, R180.reuse, R128, R36 ;  /* 0x00000080b424723c */ /* 0x042fe60000041824 */
[----:B------:R-:W-:Y:S01]  /*e530*/  @P6 LEA.HI.X R149, R108, c[0x0][0x1cc], R0, 0x1, P5 ;  /* 0x000073006c956a11 */ /* 0x000fe200028f0c00 */
[----:B------:R-:W-:Y:S01]  /*e540*/  @P6 IMAD.IADD R136, R3, 0x1, R145 ;  /* 0x0000000103886824 */ /* 0x000fe200078e0291 */
[----:B------:R-:W-:Y:S01]  /*e550*/  @P6 IADD3 R108, P5, R142, R111, RZ ;  /* 0x0000006f8e6c6210 */ /* 0x000fe20007fbe0ff */
[----:B------:R-:W-:Y:S01]  /*e560*/  @P6 IMAD.SHL.U32 R3, R2, 0x2, RZ ;  /* 0x0000000202036824 */ /* 0x000fe200078e00ff */
[----:B------:R-:W-:Y:S01]  /*e570*/  @P6 IADD3 R0, P4, R142, R226, RZ ;  /* 0x000000e28e006210 */ /* 0x000fe20007f9e0ff */
[C---:B------:R-:W-:Y:S04]  /*e580*/  HMMA.16816.F32.BF16 R40, R180.reuse, R130, R40 ;  /* 0x00000082b428723c */ /* 0x040fe80000041828 */
[----:B------:R-:W-:Y:S01]  /*e590*/  @P6 IMAD.X R137, R144, 0x1, R143, P5 ;  /* 0x0000000190896824 */ /* 0x000fe200028e068f */
[----:B------:R-:W-:Y:S01]  /*e5a0*/  @P6 LEA R140, P5, R0, c[0x0][0x1c8], 0x1 ;  /* 0x00007200008c6a11 */ /* 0x000fe200078a08ff */
[----:B------:R-:W-:Y:S01]  /*e5b0*/  @P6 IMAD.X R111, R144, 0x1, R229, P4 ;  /* 0x00000001906f6824 */ /* 0x000fe200020e06e5 */
[----:B------:R-:W-:Y:S02]  /*e5c0*/  @P6 LEA R138, P4, R108, c[0x0][0x1c8], 0x1 ;  /* 0x000072006c8a6a11 */ /* 0x000fe400078808ff */
[----:B------:R-:W-:Y:S03]  /*e5d0*/  @P6 SHF.L.U64.HI R136, R2, 0x1, R136 ;  /* 0x0000000102886819 */ /* 0x000fe60000010288 */
[----:B------:R-:W-:Y:S02]  /*e5e0*/  @P6 LEA.HI.X R139, R108, c[0x0][0x1cc], R137, 0x1, P4 ;  /* 0x000073006c8b6a11 */ /* 0x000fe400020f0c89 */
[C---:B------:R-:W-:Y:S01]  /*e5f0*/  @P6 IADD3 R128, P4, R3.reuse, c[0x0][0x1c8], RZ ;  /* 0x0000720003806a10 */ /* 0x040fe20007f9e0ff */
[C---:B--2---:R-:W-:Y:S03]  /*e600*/  HMMA.16816.F32.BF16 R44, R180.reuse, R132, R44 ;  /* 0x00000084b42c723c */ /* 0x044fe6000004182c */
[----:B------:R-:W-:Y:S01]  /*e610*/  @P6 LEA.HI.X R141, R0, c[0x0][0x1cc], R111, 0x1, P5 ;  /* 0x00007300008d6a11 */ /* 0x000fe200028f0c6f */
[----:B------:R-:W-:Y:S01]  /*e620*/  IMAD.IADD R111, R218, 0x1, R219 ;  /* 0x00000001da6f7824 */ /* 0x000fe200078e02db */
[----:B------:R-:W-:Y:S02]  /*e630*/  @P6 IADD3 R3, P5, R3, 0x80, RZ ;  /* 0x0000008003036810 */ /* 0x000fe40007fbe0ff */
[----:B------:R-:W-:Y:S01]  /*e640*/  @P6 IADD3.X R129, R136, c[0x0][0x1cc], RZ, P4, !PT ;  /* 0x0000730088816a10 */ /* 0x000fe200027fe4ff */
[----:B------:R-:W-:Y:S01]  /*e650*/  @P2 IMAD.HI.U32 R0, R111, c[0x0][0x2c8], RZ ;  /* 0x0000b2006f002a27 */ /* 0x000fe200078e00ff */
[----:B------:R-:W-:Y:S01]  /*e660*/  @P6 IADD3 R2, P4, R3, c[0x0][0x1c8], RZ ;  /* 0x0000720003026a10 */ /* 0x000fe20007f9e0ff */
[----:B------:R-:W-:Y:S02]  /*e670*/  HMMA.16816.F32.BF16 R48, R180, R134, R48 ;  /* 0x00000086b430723c */ /* 0x000fe40000041830 */
[----:B------:R-:W-:Y:S01]  /*e680*/  @!PT LDS RZ, [RZ] ;  /* 0x00000000fffff984 */ /* 0x000fe20000000800 */
[----:B------:R-:W-:Y:S01]  /*e690*/  @!PT LDS RZ, [RZ] ;  /* 0x00000000fffff984 */ /* 0x000fe20000000800 */
[----:B------:R-:W-:Y:S01]  /*e6a0*/  @!PT LDS RZ, [RZ] ;  /* 0x00000000fffff984 */ /* 0x000fe20000000800 */
[----:B------:R1:W-:Y:S01]  /*e6b0*/  @P6 LDGSTS.E.BYPASS.LTC128B.128 [R213+0x8100], [R128.64], !P0 ;  /* 0x0810000080d56fae */ /* 0x0003e2000c101d48 */
[----:B------:R-:W-:Y:S02]  /*e6c0*/  @P6 IADD3.X R3, RZ, c[0x0][0x1cc], R136, P4, P5 ;  /* 0x00007300ff036a10 */ /* 0x000fe400027ea488 */
[----:B------:R-:W-:Y:S03]  /*e6d0*/  @P2 SHF.R.U32.HI R111, RZ, c[0x0][0x2cc], R0 ;  /* 0x0000b300ff6f2a19 */ /* 0x000fe60000011600 */
[----:B------:R2:W-:Y:S05]  /*e6e0*/  @P6 LDGSTS.E.BYPASS.LTC128B.128 [R213+0xb100], [R2.64], !P3 ;  /* 0x0b10000002d56fae */ /* 0x0005ea000d901d48 */
        /* <DEDUP_REMOVED lines=8> */
[----:B------:R-:W-:Y:S04]  /*e770*/  IADD3 R0, -R216, R0, R217 ;  /* 0x00000000d8007210 */ /* 0x000fe80007ffe1d9 */
[C---:B-1----:R-:W-:Y:S02]  /*e780*/  IADD3 R129, R0.reuse, c[0x0][0x328], RZ ;  /* 0x0000ca0000817a10 */ /* 0x042fe40007ffe0ff */
[----:B------:R-:W-:Y:S03]  /*e790*/  IADD3 R128, R0, UR4, RZ ;  /* 0x0000000400807c10 */ /* 0x000fe6000fffe0ff */
[----:B----4-:R-:W-:Y:S02]  /*e7a0*/  IMAD.IADD R2, R129, 0x1, R108 ;  /* 0x0000000181027824 */ /* 0x010fe400078e026c */
[----:B------:R-:W-:Y:S01]  /*e7b0*/  IMAD.IADD R0, R108, 0x1, R128 ;  /* 0x000000016c007824 */ /* 0x000fe200078e0280 */
        /* <DEDUP_REMOVED lines=14> */
.L_x_1916:
[----:B------:R-:W-:Y:S04]  /*e8a0*/  MOV R130, c[0x0][0x32c] ;  /* 0x0000cb0000827a02 */ /* 0x000fe80000000f00 */
[----:B------:R-:W-:Y:S11]  /*e8b0*/  ISETP.NE.AND P0, PT, R130, 0x1, PT ;  /* 0x000000018200780c */ /* 0x000ff60003f05270 */
[----:B------:R-:W-:Y:S02]  /*e8c0*/  @!UPT UIADD3 URZ, URZ, URZ, URZ ;  /* 0x0000003f3f3ff290 */ /* 0x000fe4000fffe03f */
[----:B------:R-:W-:Y:S05]  /*e8d0*/  @P0 IMAD.HI.U32 R130, R108, c[0x0][0x330], RZ ;  /* 0x0000cc006c820a27 */ /* 0x000fea00078e00ff */
[----:B------:R-:W-:Y:S02]  /*e8e0*/  @P0 SHF.R.U32.HI R108, RZ, c[0x0][0x334], R130 ;  /* 0x0000cd00ff6c0a19 */ /* 0x000fe40000011682 */
.L_x_1917:
[----:B------:R-:W-:Y:S05]  /*e8f0*/  BSYNC B0 ;  /* 0x0000000000007941 */ /* 0x000fea0003800000 */
.L_x_1915:
[----:B------:R-:W-:Y:S04]  /*e900*/  IMAD.IADD R130, R3, 0x1, -R215 ;  /* 0x0000000103827824 */ /* 0x000fe800078e0ad7 */
[----:B------:R-:W-:Y:S05]  /*e910*/  IMAD R108, R108, c[0x0][0x32c], R130 ;  /* 0x0000cb006c6c7a24 */ /* 0x000fea00078e0282 */
[----:B------:R-:W-:Y:S02]  /*e920*/  IADD3 R130, R108, c[0x0][0x32c], RZ ;  /* 0x0000cb006c827a10 */ /* 0x000fe40007ffe0ff */
[----:B------:R-:W-:Y:S02]  /*e930*/  IMNMX R0, R0, R108, !PT ;  /* 0x0000006c00007217 */ /* 0x000fe40007800200 */
[----:B------:R-:W-:Y:S02]  /*e940*/  IMNMX R2, R2, R130, PT ;  /* 0x0000008202027217 */ /* 0x000fe40003800200 */
.L_x_1914:
[C---:B---3--:R-:W-:Y:S02]  /*e950*/  ISETP.GE.AND P0, PT, R3.reuse, 0x2, PT ;  /* 0x000000020300780c */ /* 0x048fe40003f06270 */
        /* <DEDUP_REMOVED lines=133> */
.L_x_1920:
[----:B------:R-:W-:Y:S04]  /*f1b0*/  MOV R5, c[0x0][0x32c] ;  /* 0x0000cb0000057a02 */ /* 0x000fe80000000f00 */
[----:B------:R-:W-:Y:S11]  /*f1c0*/  ISETP.NE.AND P0, PT, R5, 0x1, PT ;  /* 0x000000010500780c */ /* 0x000ff60003f05270 */
[----:B------:R-:W-:Y:S02]  /*f1d0*/  @!UPT UIADD3 URZ, URZ, URZ, URZ ;  /* 0x0000003f3f3ff290 */ /* 0x000fe4000fffe03f */
[----:B------:R-:W-:Y:S05]  /*f1e0*/  @P0 IMAD.HI.U32 R5, R4, c[0x0][0x330], RZ ;  /* 0x0000cc0004050a27 */ /* 0x000fea00078e00ff */
[----:B------:R-:W-:Y:S02]  /*f1f0*/  @P0 SHF.R.U32.HI R4, RZ, c[0x0][0x334], R5 ;  /* 0x0000cd00ff040a19 */ /* 0x000fe40000011605 */
.L_x_1921:
[----:B------:R-:W-:Y:S05]  /*f200*/  BSYNC B0 ;  /* 0x0000000000007941 */ /* 0x000fea0003800000 */
.L_x_1919:
[----:B------:R-:W-:Y:S04]  /*f210*/  IMAD.IADD R3, R3, 0x1, -R215 ;  /* 0x0000000103037824 */ /* 0x000fe800078e0ad7 */
[----:B------:R-:W-:Y:S05]  /*f220*/  IMAD R3, R4, c[0x0][0x32c], R3 ;  /* 0x0000cb0004037a24 */ /* 0x000fea00078e0203 */
[----:B------:R-:W-:Y:S02]  /*f230*/  IADD3 R4, R3, c[0x0][0x32c], RZ ;  /* 0x0000cb0003047a10 */ /* 0x000fe40007ffe0ff */
[----:B------:R-:W-:Y:S02]  /*f240*/  IMNMX R0, R0, R3, !PT ;  /* 0x0000000300007217 */ /* 0x000fe40007800200 */
[----:B------:R-:W-:Y:S02]  /*f250*/  IMNMX R2, R2, R4, PT ;  /* 0x0000000402027217 */ /* 0x000fe40003800200 */
.L_x_1918:
[----:B------:R-:W-:Y:S01]  /*f260*/  ISETP.NE.AND P0, PT, R143, RZ, PT ;  /* 0x000000ff8f00720c */ /* 0x000fe20003f05270 */
[----:B------:R-:W2:Y:S01]  /*f270*/  LDL.LU R241, [R1] ;  /* 0x0000000001f17983 */ /* 0x000ea20000300800 */
        /* <DEDUP_REMOVED lines=89> */
[----:B------:R-:W-:Y:S02]  /*f810*/  ISETP.LT.OR P0, PT, R2, 0x31, P0 ;  /* 0x000000310200780c */ /* 0x000fe40000701670 */
[----:B------:R-:W-:Y:S02]  /*f820*/  ISETP.GT.AND P4, PT, R0, 0x59, !P4 ;  /* 0x000000590000780c */ /* 0x000fe40006784270 */
[----:B------:R-:W-:Y:S02]  /*f830*/  FSEL R48, R30, -INF , !P0 ;  /* 0xff8000001e307808 */ /* 0x000fe40004000000 */
[----:B------:R-:W-:Y:S02]  /*f840*/  ISETP.NE.AND P0, PT, R25, RZ, PT ;  /* 0x000000ff1900720c */ /* 0x000fe40003f05270 */
[----:B------:R-:W-:Y:S02]  /*f850*/  FMNMX.FTZ R4, R48, R4, !PT ;  /* 0x0000000430047209 */ /* 0x000fe40007810000 */
[----:B------:R-:W-:Y:S02]  /*f860*/  ISETP.GT.AND P0, PT, R0, 0x31, !P0 ;  /* 0x000000310000780c */ /* 0x000fe40004704270 */
[C---:B------:R-:W-:Y:S02]  /*f870*/  ISETP.LT.OR P6, PT, R2.reuse, 0x52, P6 ;  /* 0x000000520200780c */ /* 0x040fe400037c1670 */
[----:B------:R-:W-:Y:S02]  /*f880*/  ISETP.LT.OR P0, PT, R2, 0x32, P0 ;  /* 0x000000320200780c */ /* 0x000fe40000701670 */
[----:B------:R-:W-:Y:S02]  /*f890*/  FSEL R136, R47, -INF , !P6 ;  /* 0xff8000002f887808 */ /* 0x000fe40007000000 */
[----:B------:R-:W-:Y:S02]  /*f8a0*/  FSEL R49, R31, -INF , !P0 ;  /* 0xff8000001f317808 */ /* 0x000fe40004000000 */
[----:B------:R-:W-:Y:S01]  /*f8b0*/  ISETP.NE.AND P0, PT, R24, RZ, PT ;  /* 0x000000ff1800720c */ /* 0x000fe20003f05270 */
[----:B------:R-:W-:Y:S01]  /*f8c0*/  LDSM.16.MT88.4 R28, [R191] ;  /* 0x00000000bf1c783b */ /* 0x000fe20000004200 */
[----:B------:R-:W-:Y:S02]  /*f8d0*/  FMNMX.FTZ R4, R49, R4, !PT ;  /* 0x0000000431047209 */ /* 0x000fe40007810000 */
[----:B------:R-:W-:Y:S02]  /*f8e0*/  ISETP.GT.AND P0, PT, R0, 0x38, !P0 ;  /* 0x000000380000780c */ /* 0x000fe40004704270 */
[C---:B------:R-:W-:Y:S02]  /*f8f0*/  ISETP.LT.OR P5, PT, R2.reuse, 0x59, P5 ;  /* 0x000000590200780c */ /* 0x040fe40002fa1670 */
[C---:B------:R-:W-:Y:S01]  /*f900*/  ISETP.LT.OR P0, PT, R2.reuse, 0x39, P0 ;  /* 0x000000390200780c */ /* 0x040fe20000701670 */
[----:B------:R-:W-:Y:S01]  /*f910*/  LDSM.16.MT88.4 R24, [R192] ;  /* 0x00000000c018783b */ /* 0x000fe20000004200 */
[----:B------:R-:W-:Y:S02]  /*f920*/  ISETP.LT.OR P4, PT, R2, 0x5a, P4 ;  /* 0x0000005a0200780c */ /* 0x000fe40002781670 */
        /* <DEDUP_REMOVED lines=30> */
[----:B------:R-:W-:Y:S02]  /*fb10*/  ISETP.GT.AND P0, PT, R0, 0x50, !P0 ;  /* 0x000000500000780c */ /* 0x000fe40004704270 */
[----:B------:R-:W-:Y:S02]  /*fb20*/  FSEL R12, R51, -INF , !P4 ;  /* 0xff800000330c7808 */ /* 0x000fe40006000000 */
[----:B------:R-:W-:Y:S04]  /*fb30*/  ISETP.LT.OR P0, PT, R2, 0x51, P0 ;  /* 0x000000510200780c */ /* 0x000fe80000701670 */
[----:B------:R-:W-:Y:S04]  /*fb40*/  FSEL R46, R46, -INF , !P0 ;  /* 0xff8000002e2e7808 */ /* 0x000fe80004000000 */
[----:B------:R-:W-:Y:S04]  /*fb50*/  FMNMX.FTZ R0, R46, R4, !PT ;  /* 0x000000042e007209 */ /* 0x000fe80007810000 */
[----:B------:R-:W-:Y:S04]  /*fb60*/  FMNMX.FTZ R0, R136, R0, !PT ;  /* 0x0000000088007209 */ /* 0x000fe80007810000 */
[----:B------:R-:W-:Y:S02]  /*fb70*/  FMNMX.FTZ R0, R50, R0, !PT ;  /* 0x0000000032007209 */ /* 0x000fe40007810000 */
[----:B-1----:R-:W-:Y:S02]  /*fb80*/  FMNMX.FTZ R3, R3, R5, !PT ;  /* 0x0000000503037209 */ /* 0x002fe40007810000 */
[----:B------:R-:W-:Y:S03]  /*fb90*/  FMNMX.FTZ R0, R12, R0, !PT ;  /* 0x000000000c007209 */ /* 0x000fe60007810000 */
[----:B------:R-:W1:Y:S08]  /*fba0*/  SHFL.BFLY PT, R4, R3, 0x1, 0x1f ;  /* 0x0c201f0003047f89 */ /* 0x000e7000000e0000 */
[----:B------:R-:W4:Y:S01]  /*fbb0*/  SHFL.BFLY PT, R2, R0, 0x2, 0x1f ;  /* 0x0c401f0000027f89 */ /* 0x000f2200000e0000 */
[----:B-1----:R-:W-:Y:S04]  /*fbc0*/  FMNMX.FTZ R108, R3, R4, !PT ;  /* 0x00000004036c7209 */ /* 0x002fe80007810000 */
[C---:B------:R-:W-:Y:S01]  /*fbd0*/  FSETP.NEU.FTZ.AND P0, PT, R108.reuse, -INF , PT ;  /* 0xff8000006c00780b */ /* 0x040fe20003f1d000 */
[----:B------:R-:W-:Y:S01]  /*fbe0*/  FMUL.FTZ R3, R108, c[0x0][0x2d0] ;  /* 0x0000b4006c037a20 */ /* 0x000fe20000410000 */
[----:B----4-:R-:W-:Y:S04]  /*fbf0*/  FMNMX.FTZ R2, R0, R2, !PT ;  /* 0x0000000200027209 */ /* 0x010fe80007810000 */
[----:B------:R-:W-:Y:S02]  /*fc00*/  FSEL R13, R3, RZ, P0 ;  /* 0x000000ff030d7208 */ /* 0x000fe40000000000 */
[----:B------:R-:W1:Y:S03]  /*fc10*/  SHFL.BFLY PT, R3, R2, 0x1, 0x1f ;  /* 0x0c201f0002037f89 */ /* 0x000e6600000e0000 */
[--C-:B------:R-:W-:Y:S02]  /*fc20*/  FFMA.FTZ R15, R145, c[0x0][0x2d0], -R13.reuse ;  /* 0x0000b400910f7a23 */ /* 0x100fe4000001080d */
[--C-:B------:R-:W-:Y:S02]  /*fc30*/  FFMA.FTZ R0, R130, c[0x0][0x2d0], -R13.reuse ;  /* 0x0000b40082007a23 */ /* 0x100fe4000001080d */
[----:B------:R4:W-:Y:S01]  /*fc40*/  MUFU.EX2 R231, R15 ;  /* 0x0000000f00e77308 */ /* 0x0009e20000000800 */
[--C-:B------:R-:W-:Y:S09]  /*fc50*/  FFMA.FTZ R4, R9, c[0x0][0x2d0], -R13.reuse ;  /* 0x0000b40009047a23 */ /* 0x100ff2000001080d */
[----:B------:R5:W-:Y:S01]  /*fc60*/  MUFU.EX2 R236, R0 ;  /* 0x0000000000ec7308 */ /* 0x000be20000000800 */
[----:B-1----:R-:W-:Y:S09]  /*fc70*/  FMNMX.FTZ R3, R2, R3, !PT ;  /* 0x0000000302037209 */ /* 0x002ff20007810000 */
[----:B------:R1:W-:Y:S01]  /*fc80*/  MUFU.EX2 R237, R4 ;  /* 0x0000000400ed7308 */ /* 0x0003e20000000800 */
[--C-:B----4-:R-:W-:Y:S09]  /*fc90*/  FFMA.FTZ R15, R146, c[0x0][0x2d0], -R13.reuse ;  /* 0x0000b400920f7a23 */ /* 0x110ff2000001080d */
[----:B------:R4:W-:Y:S01]  /*fca0*/  MUFU.EX2 R230, R15 ;  /* 0x0000000f00e67308 */ /* 0x0009e20000000800 */
[--C-:B-----5:R-:W-:Y:S09]  /*fcb0*/  FFMA.FTZ R0, R132, c[0x0][0x2d0], -R13.reuse ;  /* 0x0000b40084007a23 */ /* 0x120ff2000001080d */
[----:B------:R5:W2:Y:S01]  /*fcc0*/  MUFU.EX2 R239, R0 ;  /* 0x0000000000ef7308 */ /* 0x000aa20000000800 */
[----:B-1----:R-:W-:Y:S02]  /*fcd0*/  FMUL.FTZ R4, R3, c[0x0][0x2d0] ;  /* 0x0000b40003047a20 */ /* 0x002fe40000410000 */
[--C-:B----4-:R-:W-:Y:S07]  /*fce0*/  FFMA.FTZ R15, R147, c[0x0][0x2d0], -R13.reuse ;  /* 0x0000b400930f7a23 */ /* 0x110fee000001080d */
[----:B------:R1:W-:Y:S01]  /*fcf0*/  MUFU.EX2 R222, R15 ;  /* 0x0000000f00de7308 */ /* 0x0003e20000000800 */
[--C-:B-----5:R-:W-:Y:S01]  /*fd00*/  FFMA.FTZ R0, R131, c[0x0][0x2d0], -R13.reuse ;  /* 0x0000b40083007a23 */ /* 0x120fe2000001080d */
[----:B--2---:R-:W-:Y:S08]  /*fd10*/  F2FP.BF16.PACK_AB R16, R239, R236 ;  /* 0x000000ecef10723e */ /* 0x004ff000000010ff */
[----:B------:R2:W4:Y:S01]  /*fd20*/  MUFU.EX2 R238, R0 ;  /* 0x0000000000ee7308 */ /* 0x0005220000000800 */
[----:B-1----:R-:W-:Y:S09]  /*fd30*/  FFMA.FTZ R15, R148, c[0x0][0x2d0], -R13 ;  /* 0x0000b400940f7a23 */ /* 0x002ff2000001080d */
[----:B------:R1:W-:Y:S01]  /*fd40*/  MUFU.EX2 R221, R15 ;  /* 0x0000000f00dd7308 */ /* 0x0003e20000000800 */
[----:B--2---:R-:W-:Y:S02]  /*fd50*/  FSEL R0, R108, RZ, P0 ;  /* 0x000000ff6c007208 */ /* 0x004fe40000000000 */
[----:B------:R-:W-:Y:S02]  /*fd60*/  FSETP.NEU.FTZ.AND P0, PT, R3, -INF , PT ;  /* 0xff8000000300780b */ /* 0x000fe40003f1d000 */
[----:B----4-:R-:W-:Y:S01]  /*fd70*/  F2FP.BF16.PACK_AB R18, R237, R238 ;  /* 0x000000eeed12723e */ /* 0x010fe200000010ff */
[----:B------:R-:W-:Y:S01]  /*fd80*/  FADD.FTZ R0, -R0, R109 ;  /* 0x0000006d00007221 */ /* 0x000fe20000010100 */
[----:B------:R-:W-:Y:S03]  /*fd90*/  FSEL R14, R4, RZ, P0 ;  /* 0x000000ff040e7208 */ /* 0x000fe60000000000 */
[----:B------:R-:W-:Y:S02]  /*fda0*/  FMUL.FTZ R0, R0, c[0x0][0x2d0] ;  /* 0x0000b40000007a20 */ /* 0x000fe40000410000 */
[--C-:B------:R-:W-:Y:S02]  /*fdb0*/  FFMA.FTZ R4, R6, c[0x0][0x2d0], -R14.reuse ;  /* 0x0000b40006047a23 */ /* 0x100fe4000001080e */
[----:B------:R2:W4:Y:S01]  /*fdc0*/  MUFU.EX2 R2, R0 ;  /* 0x0000000000027308 */ /* 0x0005220000000800 */
[--C-:B-1----:R-:W-:Y:S09]  /*fdd0*/  FFMA.FTZ R15, R32, c[0x0][0x2d0], -R14.reuse ;  /* 0x0000b400200f7a23 */ /* 0x102ff2000001080e */
[----:B------:R1:W-:Y:S10]  /*fde0*/  MUFU.EX2 R220, R15 ;  /* 0x0000000f00dc7308 */ /* 0x0003f40000000800 */
[----:B------:R5:W-:Y:S01]  /*fdf0*/  MUFU.EX2 R235, R4 ;  /* 0x0000000400eb7308 */ /* 0x000be20000000800 */
[--C-:B--2---:R-:W-:Y:S02]  /*fe00*/  FFMA.FTZ R0, R8, c[0x0][0x2d0], -R14.reuse ;  /* 0x0000b40008007a23 */ /* 0x104fe4000001080e */
[C---:B----4-:R-:W-:Y:S02]  /*fe10*/  FMUL.FTZ R5, R2.reuse, R113 ;  /* 0x0000007102057220 */ /* 0x050fe40000410000 */
[C---:B------:R-:W-:Y:S05]  /*fe20*/  FMUL.FTZ R8, R2.reuse, R116 ;  /* 0x0000007402087220 */ /* 0x040fea0000410000 */
[----:B------:R-:W2:Y:S01]  /*fe30*/  MUFU.EX2 R234, R0 ;  /* 0x0000000000ea7308 */ /* 0x000ea20000000800 */
[C---:B------:R-:W-:Y:S02]  /*fe40*/  FMUL.FTZ R9, R2.reuse, R117 ;  /* 0x0000007502097220 */ /* 0x040fe40000410000 */
[C---:B------:R-:W-:Y:S02]  /*fe50*/  FMUL.FTZ R68, R2.reuse, R68 ;  /* 0x0000004402447220 */ /* 0x040fe40000410000 */
[--C-:B-1----:R-:W-:Y:S02]  /*fe60*/  FFMA.FTZ R15, R33, c[0x0][0x2d0], -R14.reuse ;  /* 0x0000b400210f7a23 */ /* 0x102fe4000001080e */
[C---:B------:R-:W-:Y:S01]  /*fe70*/  FMUL.FTZ R69, R2.reuse, R69 ;  /* 0x0000004502457220 */ /* 0x040fe20000410000 */
[----:B------:R-:W-:Y:S01]  /*fe80*/  LDSM.16.MT88.4 R32, [R191+0x800] ;  /* 0x00080000bf20783b */ /* 0x000fe20000004200 */
[C---:B------:R-:W-:Y:S01]  /*fe90*/  FMUL.FTZ R72, R2.reuse, R72 ;  /* 0x0000004802487220 */ /* 0x040fe20000410000 */
[----:B------:R1:W-:Y:S01]  /*fea0*/  MUFU.EX2 R219, R15 ;  /* 0x0000000f00db7308 */ /* 0x0003e20000000800 */
[C---:B------:R-:W-:Y:S02]  /*feb0*/  FMUL.FTZ R73, R2.reuse, R73 ;  /* 0x0000004902497220 */ /* 0x040fe40000410000 */
[C---:B------:R-:W-:Y:S02]  /*fec0*/  FMUL.FTZ R76, R2.reuse, R76 ;  /* 0x0000004c024c7220 */ /* 0x040fe40000410000 */
[--C-:B-----5:R-:W-:Y:S02]  /*fed0*/  FFMA.FTZ R4, R11, c[0x0][0x2d0], -R14.reuse ;  /* 0x0000b4000b047a23 */ /* 0x120fe4000001080e */
[C---:B------:R-:W-:Y:S02]  /*fee0*/  FMUL.FTZ R77, R2.reuse, R77 ;  /* 0x0000004d024d7220 */ /* 0x040fe40000410000 */
[C---:B------:R-:W-:Y:S01]  /*fef0*/  FMUL.FTZ R80, R2.reuse, R80 ;  /* 0x0000005002507220 */ /* 0x040fe20000410000 */
[----:B------:R4:W-:Y:S01]  /*ff00*/  MUFU.EX2 R232, R4 ;  /* 0x0000000400e87308 */ /* 0x0009e20000000800 */
[C---:B------:R-:W-:Y:S02]  /*ff10*/  FMUL.FTZ R81, R2.reuse, R81 ;  /* 0x0000005102517220 */ /* 0x040fe40000410000 */
[----:B------:R-:W-:Y:S01]  /*ff20*/  FMUL.FTZ R84, R2, R84 ;  /* 0x0000005402547220 */ /* 0x000fe20000410000 */
[----:B--2---:R-:W-:Y:S01]  /*ff30*/  F2FP.BF16.PACK_AB R17, R234, R235 ;  /* 0x000000ebea11723e */ /* 0x004fe200000010ff */
[--C-:B------:R-:W-:Y:S02]  /*ff40*/  FFMA.FTZ R0, R7, c[0x0][0x2d0], -R14.reuse ;  /* 0x0000b40007007a23 */ /* 0x100fe4000001080e */
[C---:B------:R-:W-:Y:S02]  /*ff50*/  FMUL.FTZ R85, R2.reuse, R85 ;  /* 0x0000005502557220 */ /* 0x040fe40000410000 */
[C---:B------:R-:W-:Y:S01]  /*ff60*/  FMUL.FTZ R88, R2.reuse, R88 ;  /* 0x0000005802587220 */ /* 0x040fe20000410000 */
[----:B------:R2:W5:Y:S01]  /*ff70*/  MUFU.EX2 R233, R0 ;  /* 0x0000000000e97308 */ /* 0x0005620000000800 */
[C---:B------:R-:W-:Y:S02]  /*ff80*/  FMUL.FTZ R89, R2.reuse, R89 ;  /* 0x0000005902597220 */ /* 0x040fe40000410000 */
[----:B------:R-:W-:Y:S02]  /*ff90*/  FMUL.FTZ R92, R2, R92 ;  /* 0x0000005c025c7220 */ /* 0x000fe40000410000 */
[----:B-1----:R-:W-:Y:S02]  /*ffa0*/  FFMA.FTZ R15, R36, c[0x0][0x2d0], -R14 ;  /* 0x0000b400240f7a23 */ /* 0x002fe4000001080e */
[C---:B------:R-:W-:Y:S02]  /*ffb0*/  FMUL.FTZ R93, R2.reuse, R93 ;  /* 0x0000005d025d7220 */ /* 0x040fe40000410000 */
[C---:B------:R-:W-:Y:S01]  /*ffc0*/  FMUL.FTZ R96, R2.reuse, R96 ;  /* 0x0000006002607220 */ /* 0x040fe20000410000 */
[----:B------:R1:W-:Y:S01]  /*ffd0*/  MUFU.EX2 R218, R15 ;  /* 0x0000000f00da7308 */ /* 0x0003e20000000800 */
[C---:B------:R-:W-:Y:S02]  /*ffe0*/  FMUL.FTZ R97, R2.reuse, R97 ;  /* 0x0000006102617220 */ /* 0x040fe40000410000 */
[C---:B------:R-:W-:Y:S02]  /*fff0*/  FMUL.FTZ R100, R2.reuse, R100 ;  /* 0x0000006402647220 */ /* 0x040fe40000410000 */
[C---:B----4-:R-:W-:Y:S02]  /*10000*/  FMUL.FTZ R4, R2.reuse, R112 ;  /* 0x0000007002047220 */ /* 0x050fe40000410000 */
[C---:B------:R-:W-:Y:S02]  /*10010*/  FMUL.FTZ R101, R2.reuse, R101 ;  /* 0x0000006502657220 */ /* 0x040fe40000410000 */
[C---:B------:R-:W-:Y:S02]  /*10020*/  FMUL.FTZ R104, R2.reuse, R104 ;  /* 0x0000006802687220 */ /* 0x040fe40000410000 */
[C---:B------:R-:W-:Y:S02]  /*10030*/  FMUL.FTZ R105, R2.reuse, R105 ;  /* 0x0000006902697220 */ /* 0x040fe40000410000 */
[C---:B------:R-:W-:Y:S01]  /*10040*/  FMUL.FTZ R52, R2.reuse, R52 ;  /* 0x0000003402347220 */ /* 0x040fe20000410000 */
[----:B--2---:R-:W-:Y:S01]  /*10050*/  FSEL R0, R3, RZ, P0 ;  /* 0x000000ff03007208 */ /* 0x004fe20000000000 */
[----:B------:R-:W-:Y:S01]  /*10060*/  FMUL.FTZ R53, R2, R53 ;  /* 0x0000003502357220 */ /* 0x000fe20000410000 */
[----:B-----5:R-:W-:Y:S01]  /*10070*/  F2FP.BF16.PACK_AB R19, R232, R233 ;  /* 0x000000e9e813723e */ /* 0x020fe200000010ff */
[----:B------:R-:W-:Y:S01]  /*10080*/  FMUL.FTZ R56, R2, R56 ;  /* 0x0000003802387220 */ /* 0x000fe20000410000 */
[----:B------:R-:W-:Y:S01]  /*10090*/  ISETP.GT.AND P0, PT, R212, R223, PT ;  /* 0x000000dfd400720c */ /* 0x000fe20003f04270 */
[----:B------:R-:W-:Y:S02]  /*100a0*/  FADD.FTZ R0, -R0, R110 ;  /* 0x0000006e00007221 */ /* 0x000fe40000010100 */
[----:B------:R-:W-:Y:S02]  /*100b0*/  FMUL.FTZ R57, R2, R57 ;  /* 0x0000003902397220 */ /* 0x000fe40000410000 */
[----:B------:R-:W-:Y:S02]  /*100c0*/  FMUL.FTZ R0, R0, c[0x0][0x2d0] ;  /* 0x0000b40000007a20 */ /* 0x000fe40000410000 */
[--C-:B-1----:R-:W-:Y:S02]  /*100d0*/  FFMA.FTZ R15, R37, c[0x0][0x2d0], -R14.reuse ;  /* 0x0000b400250f7a23 */ /* 0x102fe4000001080e */
[----:B------:R-:W-:Y:S01]  /*100e0*/  LDSM.16.MT88.4 R36, [R194+0x800] ;  /* 0x00080000c224783b */ /* 0x000fe20000004200 */
[C---:B------:R-:W-:Y:S01]  /*100f0*/  FMUL.FTZ R60, R2.reuse, R60 ;  /* 0x0000003c023c7220 */ /* 0x040fe20000410000 */
[----:B------:R1:W-:Y:S01]  /*10100*/  MUFU.EX2 R217, R15 ;  /* 0x0000000f00d97308 */ /* 0x0003e20000000800 */
[C---:B------:R-:W-:Y:S02]  /*10110*/  FMUL.FTZ R61, R2.reuse, R61 ;  /* 0x0000003d023d7220 */ /* 0x040fe40000410000 */
[C---:B------:R-:W-:Y:S02]  /*10120*/  FMUL.FTZ R64, R2.reuse, R64 ;  /* 0x0000004002407220 */ /* 0x040fe40000410000 */
[----:B------:R-:W-:Y:S05]  /*10130*/  FMUL.FTZ R65, R2, R65 ;  /* 0x0000004102417220 */ /* 0x000fea0000410000 */
[----:B------:R-:W2:Y:S01]  /*10140*/  MUFU.EX2 R0, R0 ;  /* 0x0000000000007308 */ /* 0x000ea20000000800 */
[--C-:B-1----:R-:W-:Y:S09]  /*10150*/  FFMA.FTZ R15, R149, c[0x0][0x2d0], -R13.reuse ;  /* 0x0000b400950f7a23 */ /* 0x102ff2000001080d */
[----:B------:R1:W-:Y:S01]  /*10160*/  MUFU.EX2 R215, R15 ;  /* 0x0000000f00d77308 */ /* 0x0003e20000000800 */
[C---:B--2---:R-:W-:Y:S02]  /*10170*/  FMUL.FTZ R6, R0.reuse, R114 ;  /* 0x0000007200067220 */ /* 0x044fe40000410000 */
[C---:B------:R-:W-:Y:S02]  /*10180*/  FMUL.FTZ R7, R0.reuse, R115 ;  /* 0x0000007300077220 */ /* 0x040fe40000410000 */
[C---:B------:R-:W-:Y:S02]  /*10190*/  FMUL.FTZ R10, R0.reuse, R118 ;  /* 0x00000076000a7220 */ /* 0x040fe40000410000 */
[C---:B------:R-:W-:Y:S02]  /*101a0*/  FMUL.FTZ R11, R0.reuse, R119 ;  /* 0x00000077000b7220 */ /* 0x040fe40000410000 */
[----:B------:R-:W-:Y:S01]  /*101b0*/  LDSM.16.MT88.4 R116, [R188+0x2800] ;  /* 0x00280000bc74783b */ /* 0x000fe20000004200 */
[C---:B------:R-:W-:Y:S05]  /*101c0*/  HMMA.16816.F32.BF16 R4, R16.reuse, R20, R4 ;  /* 0x000000141004723c */ /* 0x040fea0000041804 */
[C---:B------:R-:W-:Y:S02]  /*101d0*/  FMUL.FTZ R70, R0.reuse, R70 ;  /* 0x0000004600467220 */ /* 0x040fe40000410000 */
[----:B------:R-:W-:Y:S01]  /*101e0*/  FMUL.FTZ R71, R0, R71 ;  /* 0x0000004700477220 */ /* 0x000fe20000410000 */
[C---:B------:R-:W-:Y:S01]  /*101f0*/  HMMA.16816.F32.BF16 R8, R16.reuse, R22, R8 ;  /* 0x000000161008723c */ /* 0x040fe20000041808 */
[----:B------:R-:W2:Y:S03]  /*10200*/  LDSM.16.MT88.4 R20, [R207] ;  /* 0x00000000cf14783b */ /* 0x000ea60000004200 */
[--C-:B-1----:R-:W-:Y:S02]  /*10210*/  FFMA.FTZ R15, R150, c[0x0][0x2d0], -R13.reuse ;  /* 0x0000b400960f7a23 */ /* 0x102fe4000001080d */
[C---:B------:R-:W-:Y:S02]  /*10220*/  FMUL.FTZ R74, R0.reuse, R74 ;  /* 0x0000004a004a7220 */ /* 0x040fe40000410000 */
[C---:B------:R-:W-:Y:S01]  /*10230*/  HMMA.16816.F32.BF16 R68, R16.reuse, R24, R68 ;  /* 0x000000181044723c */ /* 0x040fe20000041844 */
[----:B------:R1:W4:Y:S03]  /*10240*/  MUFU.EX2 R216, R15 ;  /* 0x0000000f00d87308 */ /* 0x0003260000000800 */
[C---:B------:R-:W-:Y:S02]  /*10250*/  FMUL.FTZ R75, R0.reuse, R75 ;  /* 0x0000004b004b7220 */ /* 0x040fe40000410000 */
[C---:B------:R-:W-:Y:S02]  /*10260*/  FMUL.FTZ R78, R0.reuse, R78 ;  /* 0x0000004e004e7220 */ /* 0x040fe40000410000 */
[C---:B------:R-:W-:Y:S03]  /*10270*/  FMUL.FTZ R79, R0.reuse, R79 ;  /* 0x0000004f004f7220 */ /* 0x040fe60000410000 */
[C---:B------:R-:W-:Y:S01]  /*10280*/  HMMA.16816.F32.BF16 R72, R16.reuse, R26, R72 ;  /* 0x0000001a1048723c */ /* 0x040fe20000041848 */
[----:B------:R-:W5:Y:S02]  /*10290*/  LDSM.16.MT88.4 R24, [R188+0x3000] ;  /* 0x00300000bc18783b */ /* 0x000f640000004200 */
[C---:B------:R-:W-:Y:S02]  /*102a0*/  FMUL.FTZ R82, R0.reuse, R82 ;  /* 0x0000005200527220 */ /* 0x040fe40000410000 */
[C---:B------:R-:W-:Y:S02]  /*102b0*/  FMUL.FTZ R83, R0.reuse, R83 ;  /* 0x0000005300537220 */ /* 0x040fe40000410000 */
[C---:B------:R-:W-:Y:S01]  /*102c0*/  FMUL.FTZ R86, R0.reuse, R86 ;  /* 0x0000005600567220 */ /* 0x040fe20000410000 */
[C---:B------:R-:W-:Y:S04]  /*102d0*/  HMMA.16816.F32.BF16 R76, R16.reuse, R28, R76 ;  /* 0x0000001c104c723c */ /* 0x040fe8000004184c */
[C---:B------:R-:W-:Y:S02]  /*102e0*/  FMUL.FTZ R87, R0.reuse, R87 ;  /* 0x0000005700577220 */ /* 0x040fe40000410000 */
[--C-:B-1----:R-:W-:Y:S02]  /*102f0*/  FFMA.FTZ R15, R151, c[0x0][0x2d0], -R13.reuse ;  /* 0x0000b400970f7a23 */ /* 0x102fe4000001080d */
[C---:B------:R-:W-:Y:S01]  /*10300*/  HMMA.16816.F32.BF16 R80, R16.reuse, R30, R80 ;  /* 0x0000001e1050723c */ /* 0x040fe20000041850 */
[----:B------:R-:W1:Y:S01]  /*10310*/  LDSM.16.MT88.4 R28, [R192+0x3000] ;  /* 0x00300000c01c783b */ /* 0x000e620000004200 */
[----:B------:R3:W-:Y:S02]  /*10320*/  MUFU.EX2 R151, R15 ;  /* 0x0000000f00977308 */ /* 0x0007e40000000800 */
[C---:B------:R-:W-:Y:S02]  /*10330*/  FMUL.FTZ R90, R0.reuse, R90 ;  /* 0x0000005a005a7220 */ /* 0x040fe40000410000 */
[C---:B------:R-:W-:Y:S02]  /*10340*/  FMUL.FTZ R91, R0.reuse, R91 ;  /* 0x0000005b005b7220 */ /* 0x040fe40000410000 */
[C---:B--2---:R-:W-:Y:S04]  /*10350*/  HMMA.16816.F32.BF16 R84, R16.reuse, R20, R84 ;  /* 0x000000141054723c */ /* 0x044fe80000041854 */
[C---:B------:R-:W-:Y:S02]  /*10360*/  FMUL.FTZ R94, R0.reuse, R94 ;  /* 0x0000005e005e7220 */ /* 0x040fe40000410000 */
[C---:B------:R-:W-:Y:S02]  /*10370*/  FMUL.FTZ R95, R0.reuse, R95 ;  /* 0x0000005f005f7220 */ /* 0x040fe40000410000 */
[C---:B------:R-:W-:Y:S01]  /*10380*/  HMMA.16816.F32.BF16 R88, R16.reuse, R22, R88 ;  /* 0x000000161058723c */ /* 0x040fe20000041858 */
[----:B------:R-:W2:Y:S03]  /*10390*/  LDSM.16.MT88.4 R20, [R191+0x3000] ;  /* 0x00300000bf14783b */ /* 0x000ea60000004200 */
[C---:B------:R-:W-:Y:S02]  /*103a0*/  FMUL.FTZ R98, R0.reuse, R98 ;  /* 0x0000006200627220 */ /* 0x040fe40000410000 */
[C---:B------:R-:W-:Y:S02]  /*103b0*/  FMUL.FTZ R99, R0.reuse, R99 ;  /* 0x0000006300637220 */ /* 0x040fe40000410000 */
[----:B------:R-:W-:Y:S01]  /*103c0*/  FMUL.FTZ R102, R0, R102 ;  /* 0x0000006600667220 */ /* 0x000fe20000410000 */
[C---:B-----5:R-:W-:Y:S03]  /*103d0*/  HMMA.16816.F32.BF16 R92, R16.reuse, R24, R92 ;  /* 0x00000018105c723c */ /* 0x060fe6000004185c */
[--C-:B---3--:R-:W-:Y:S02]  /*103e0*/  FFMA.FTZ R15, R156, c[0x0][0x2d0], -R13.reuse ;  /* 0x0000b4009c0f7a23 */ /* 0x108fe4000001080d */
[C---:B------:R-:W-:Y:S02]  /*103f0*/  FMUL.FTZ R103, R0.reuse, R103 ;  /* 0x0000006700677220 */ /* 0x040fe40000410000 */
[----:B------:R3:W5:Y:S01]  /*10400*/  MUFU.EX2 R150, R15 ;  /* 0x0000000f00967308 */ /* 0x0007620000000800 */
[C---:B------:R-:W-:Y:S01]  /*10410*/  HMMA.16816.F32.BF16 R96, R16.reuse, R26, R96 ;  /* 0x0000001a1060723c */ /* 0x040fe20000041860 */
[----:B------:R-:W4:Y:S03]  /*10420*/  LDSM.16.MT88.4 R24, [R194+0x3000] ;  /* 0x00300000c218783b */ /* 0x000f260000004200 */
[C---:B------:R-:W-:Y:S02]  /*10430*/  FMUL.FTZ R106, R0.reuse, R106 ;  /* 0x0000006a006a7220 */ /* 0x040fe40000410000 */
[C---:B------:R-:W-:Y:S02]  /*10440*/  FMUL.FTZ R107, R0.reuse, R107 ;  /* 0x0000006b006b7220 */ /* 0x040fe40000410000 */
[C---:B-1----:R-:W-:Y:S04]  /*10450*/  HMMA.16816.F32.BF16 R100, R16.reuse, R28, R100 ;  /* 0x0000001c1064723c */ /* 0x042fe80000041864 */
[C---:B------:R-:W-:Y:S02]  /*10460*/  FMUL.FTZ R54, R0.reuse, R54 ;  /* 0x0000003600367220 */ /* 0x040fe40000410000 */
[C---:B------:R-:W-:Y:S02]  /*10470*/  FMUL.FTZ R55, R0.reuse, R55 ;  /* 0x0000003700377220 */ /* 0x040fe40000410000 */
[C---:B------:R-:W-:Y:S01]  /*10480*/  HMMA.16816.F32.BF16 R104, R16.reuse, R30, R104 ;  /* 0x0000001e1068723c */ /* 0x040fe20000041868 */
[----:B------:R-:W1:Y:S03]  /*10490*/  LDSM.16.MT88.4 R28, [R188+0x800] ;  /* 0x00080000bc1c783b */ /* 0x000e660000004200 */
[C---:B------:R-:W-:Y:S02]  /*104a0*/  FMUL.FTZ R58, R0.reuse, R58 ;  /* 0x0000003a003a7220 */ /* 0x040fe40000410000 */
[----:B------:R-:W-:Y:S02]  /*104b0*/  FMUL.FTZ R59, R0, R59 ;  /* 0x0000003b003b7220 */ /* 0x000fe40000410000 */
[C---:B--2---:R-:W-:Y:S04]  /*104c0*/  HMMA.16816.F32.BF16 R52, R16.reuse, R20, R52 ;  /* 0x000000141034723c */ /* 0x044fe80000041834 */
[--C-:B---3--:R-:W-:Y:S02]  /*104d0*/  FFMA.FTZ R15, R40, c[0x0][0x2d0], -R14.reuse ;  /* 0x0000b400280f7a23 */ /* 0x108fe4000001080e */
[C---:B------:R-:W-:Y:S02]  /*104e0*/  FMUL.FTZ R62, R0.reuse, R62 ;  /* 0x0000003e003e7220 */ /* 0x040fe40000410000 */
[C---:B------:R-:W-:Y:S01]  /*104f0*/  HMMA.16816.F32.BF16 R56, R16.reuse, R22, R56 ;  /* 0x000000161038723c */ /* 0x040fe20000041838 */
[----:B------:R2:W-:Y:S01]  /*10500*/  MUFU.EX2 R149, R15 ;  /* 0x0000000f00957308 */ /* 0x0005e20000000800 */
[----:B------:R-:W3:Y:S02]  /*10510*/  LDSM.16.MT88.4 R20, [R192+0x800] ;  /* 0x00080000c014783b */ /* 0x000ee40000004200 */
[C---:B------:R-:W-:Y:S02]  /*10520*/  FMUL.FTZ R63, R0.reuse, R63 ;  /* 0x0000003f003f7220 */ /* 0x040fe40000410000 */
[C---:B------:R-:W-:Y:S02]  /*10530*/  FMUL.FTZ R66, R0.reuse, R66 ;  /* 0x0000004200427220 */ /* 0x040fe40000410000 */
[----:B------:R-:W-:Y:S03]  /*10540*/  FMUL.FTZ R67, R0, R67 ;  /* 0x0000004300437220 */ /* 0x000fe60000410000 */
[C---:B----4-:R-:W-:Y:S08]  /*10550*/  HMMA.16816.F32.BF16 R60, R16.reuse, R24, R60 ;  /* 0x00000018103c723c */ /* 0x050ff0000004183c */
[----:B------:R-:W-:Y:S01]  /*10560*/  HMMA.16816.F32.BF16 R64, R16, R26, R64 ;  /* 0x0000001a1040723c */ /* 0x000fe20000041840 */
[----:B------:R-:W4:Y:S03]  /*10570*/  LDSM.16.MT88.4 R24, [R188+0x3800] ;  /* 0x00380000bc18783b */ /* 0x000f260000004200 */
[--C-:B--2---:R-:W-:Y:S03]  /*10580*/  FFMA.FTZ R15, R41, c[0x0][0x2d0], -R14.reuse ;  /* 0x0000b400290f7a23 */ /* 0x104fe6000001080e */
[----:B------:R-:W-:Y:S02]  /*10590*/  F2FP.BF16.PACK_AB R16, R230, R231 ;  /* 0x000000e7e610723e */ /* 0x000fe400000010ff */
[----:B------:R-:W-:Y:S01]  /*105a0*/  F2FP.BF16.PACK_AB R18, R221, R222 ;  /* 0x000000dedd12723e */ /* 0x000fe200000010ff */
[----:B------:R2:W2:Y:S01]  /*105b0*/  MUFU.EX2 R148, R15 ;  /* 0x0000000f00947308 */ /* 0x0004a20000000800 */
[----:B------:R-:W-:Y:S01]  /*105c0*/  LDSM.16.MT88.4 R40, [R194+0x4800] ;  /* 0x00480000c228783b */ /* 0x000fe20000004200 */
[----:B------:R-:W-:Y:S02]  /*105d0*/  F2FP.BF16.PACK_AB R17, R219, R220 ;  /* 0x000000dcdb11723e */ /* 0x000fe400000010ff */
[----:B------:R-:W-:Y:S07]  /*105e0*/  F2FP.BF16.PACK_AB R19, R217, R218 ;  /* 0x000000dad913723e */ /* 0x000fee00000010ff */
[C---:B-1----:R-:W-:Y:S08]  /*105f0*/  HMMA.16816.F32.BF16 R4, R16.reuse, R28, R4 ;  /* 0x0000001c1004723c */ /* 0x042ff00000041804 */
[C---:B------:R-:W-:Y:S01]  /*10600*/  HMMA.16816.F32.BF16 R8, R16.reuse, R30, R8 ;  /* 0x0000001e1008723c */ /* 0x040fe20000041808 */
[----:B------:R-:W-:Y:S03]  /*10610*/  LDSM.16.MT88.4 R28, [R191+0x3800] ;  /* 0x00380000bf1c783b */ /* 0x000fe60000004200 */
[--C-:B--2---:R-:W-:Y:S04]  /*10620*/  FFMA.FTZ R15, R44, c[0x0][0x2d0], -R14.reuse ;  /* 0x0000b4002c0f7a23 */ /* 0x104fe8000001080e */
[C---:B---3--:R-:W-:Y:S01]  /*10630*/  HMMA.16816.F32.BF16 R68, R16.reuse, R20, R68 ;  /* 0x000000141044723c */ /* 0x048fe20000041844 */
[----:B------:R1:W-:Y:S07]  /*10640*/  MUFU.EX2 R147, R15 ;  /* 0x0000000f00937308 */ /* 0x0003ee0000000800 */
[C---:B------:R-:W-:Y:S01]  /*10650*/  HMMA.16816.F32.BF16 R72, R16.reuse, R22, R72 ;  /* 0x000000161048723c */ /* 0x040fe20000041848 */
[----:B------:R-:W2:Y:S07]  /*10660*/  LDSM.16.MT88.4 R20, [R192+0x3800] ;  /* 0x00380000c014783b */ /* 0x000eae0000004200 */
[C---:B------:R-:W-:Y:S08]  /*10670*/  HMMA.16816.F32.BF16 R76, R16.reuse, R32, R76 ;  /* 0x00000020104c723c */ /* 0x040ff0000004184c */
[C---:B------:R-:W-:Y:S01]  /*10680*/  HMMA.16816.F32.BF16 R80, R16.reuse, R34, R80 ;  /* 0x000000221050723c */ /* 0x040fe20000041850 */
[----:B------:R-:W3:Y:S03]  /*10690*/  LDSM.16.MT88.4 R32, [R194+0x3800] ;  /* 0x00380000c220783b */ /* 0x000ee60000004200 */
[--C-:B-1----:R-:W-:Y:S04]  /*106a0*/  FFMA.FTZ R15, R45, c[0x0][0x2d0], -R14.reuse ;  /* 0x0000b4002d0f7a23 */ /* 0x102fe8000001080e */
[C---:B------:R-:W-:Y:S01]  /*106b0*/  HMMA.16816.F32.BF16 R84, R16.reuse, R36, R84 ;  /* 0x000000241054723c */ /* 0x040fe20000041854 */
[----:B------:R1:W1:Y:S07]  /*106c0*/  MUFU.EX2 R146, R15 ;  /* 0x0000000f00927308 */ /* 0x00026e0000000800 */
[C---:B------:R-:W-:Y:S01]  /*106d0*/  HMMA.16816.F32.BF16 R88, R16.reuse, R38, R88 ;  /* 0x000000261058723c */ /* 0x040fe20000041858 */
[----:B------:R-:W-:Y:S07]  /*106e0*/  LDSM.16.MT88.4 R36, [R194+0x4000] ;  /* 0x00400000c224783b */ /* 0x000fee0000004200 */
[C---:B----4-:R-:W-:Y:S08]  /*106f0*/  HMMA.16816.F32.BF16 R92, R16.reuse, R24, R92 ;  /* 0x00000018105c723c */ /* 0x050ff0000004185c */
[C---:B------:R-:W-:Y:S01]  /*10700*/  HMMA.16816.F32.BF16 R96, R16.reuse, R26, R96 ;  /* 0x0000001a1060723c */ /* 0x040fe20000041860 */
[----:B------:R-:W-:Y:S03]  /*10710*/  LDSM.16.MT88.4 R24, [R192+0x1000] ;  /* 0x00100000c018783b */ /* 0x000fe60000004200 */
[--C-:B-1----:R-:W-:Y:S04]  /*10720*/  FFMA.FTZ R15, R157, c[0x0][0x2d0], -R13.reuse ;  /* 0x0000b4009d0f7a23 */ /* 0x102fe8000001080d */
[C---:B--2---:R-:W-:Y:S01]  /*10730*/  HMMA.16816.F32.BF16 R100, R16.reuse, R20, R100 ;  /* 0x000000141064723c */ /* 0x044fe20000041864 */
[----:B------:R1:W-:Y:S07]  /*10740*/  MUFU.EX2 R145, R15 ;  /* 0x0000000f00917308 */ /* 0x0003ee0000000800 */
[C---:B------:R-:W-:Y:S01]  /*10750*/  HMMA.16816.F32.BF16 R104, R16.reuse, R22, R104 ;  /* 0x000000161068723c */ /* 0x040fe20000041868 */
[----:B------:R-:W2:Y:S07]  /*10760*/  LDSM.16.MT88.4 R20, [R188+0x1000] ;  /* 0x00100000bc14783b */ /* 0x000eae0000004200 */
[C---:B------:R-:W-:Y:S08]  /*10770*/  HMMA.16816.F32.BF16 R52, R16.reuse, R28, R52 ;  /* 0x0000001c1034723c */ /* 0x040ff00000041834 */
[C---:B------:R-:W-:Y:S01]  /*10780*/  HMMA.16816.F32.BF16 R56, R16.reuse, R30, R56 ;  /* 0x0000001e1038723c */ /* 0x040fe20000041838 */
[----:B------:R-:W4:Y:S03]  /*10790*/  LDSM.16.MT88.4 R28, [R191+0x1000] ;  /* 0x00100000bf1c783b */ /* 0x000f260000004200 */
[--C-:B-1----:R-:W-:Y:S04]  /*107a0*/  FFMA.FTZ R15, R158, c[0x0][0x2d0], -R13.reuse ;  /* 0x0000b4009e0f7a23 */ /* 0x102fe8000001080d */
[C---:B---3--:R-:W-:Y:S01]  /*107b0*/  HMMA.16816.F32.BF16 R60, R16.reuse, R32, R60 ;  /* 0x00000020103c723c */ /* 0x048fe2000004183c */
[----:B------:R1:W3:Y:S07]  /*107c0*/  MUFU.EX2 R144, R15 ;  /* 0x0000000f00907308 */ /* 0x0002ee0000000800 */
[----:B------:R-:W-:Y:S01]  /*107d0*/  HMMA.16816.F32.BF16 R64, R16, R34, R64 ;  /* 0x000000221040723c */ /* 0x000fe20000041840 */
[----:B------:R-:W3:Y:S06]  /*107e0*/  LDSM.16.MT88.4 R32, [R194+0x1000] ;  /* 0x00100000c220783b */ /* 0x000eec0000004200 */
[----:B------:R-:W-:Y:S02]  /*107f0*/  F2FP.BF16.PACK_AB R16, R216, R215 ;  /* 0x000000d7d810723e */ /* 0x000fe400000010ff */
[----:B-----5:R-:W-:Y:S03]  /*10800*/  F2FP.BF16.PACK_AB R18, R150, R151 ;  /* 0x000000979612723e */ /* 0x020fe600000010ff */
[----:B------:R-:W-:Y:S02]  /*10810*/  F2FP.BF16.PACK_AB R17, R148, R149 ;  /* 0x000000959411723e */ /* 0x000fe400000010ff */
[----:B------:R-:W-:Y:S01]  /*10820*/  F2FP.BF16.PACK_AB R19, R146, R147 ;  /* 0x000000939213723e */ /* 0x000fe200000010ff */
[--C-:B-1----:R-:W-:Y:S06]  /*10830*/  FFMA.FTZ R15, R159, c[0x0][0x2d0], -R13.reuse ;  /* 0x0000b4009f0f7a23 */ /* 0x102fec000001080d */
[C---:B--2---:R-:W-:Y:S01]  /*10840*/  HMMA.16816.F32.BF16 R4, R16.reuse, R20, R4 ;  /* 0x000000141004723c */ /* 0x044fe20000041804 */
[----:B------:R1:W-:Y:S07]  /*10850*/  MUFU.EX2 R143, R15 ;  /* 0x0000000f008f7308 */ /* 0x0003ee0000000800 */
[C---:B------:R-:W-:Y:S01]  /*10860*/  HMMA.16816.F32.BF16 R8, R16.reuse, R22, R8 ;  /* 0x000000161008723c */ /* 0x040fe20000041808 */
[----:B------:R-:W2:Y:S07]  /*10870*/  LDSM.16.MT88.4 R20, [R188+0x4000] ;  /* 0x00400000bc14783b */ /* 0x000eae0000004200 */
[C---:B------:R-:W-:Y:S08]  /*10880*/  HMMA.16816.F32.BF16 R68, R16.reuse, R24, R68 ;  /* 0x000000181044723c */ /* 0x040ff00000041844 */
[C---:B------:R-:W-:Y:S01]  /*10890*/  HMMA.16816.F32.BF16 R72, R16.reuse, R26, R72 ;  /* 0x0000001a1048723c */ /* 0x040fe20000041848 */
[----:B------:R-:W5:Y:S03]  /*108a0*/  LDSM.16.MT88.4 R24, [R192+0x4000] ;  /* 0x00400000c018783b */ /* 0x000f660000004200 */
[--C-:B-1----:R-:W-:Y:S04]  /*108b0*/  FFMA.FTZ R15, R160, c[0x0][0x2d0], -R13.reuse ;  /* 0x0000b400a00f7a23 */ /* 0x102fe8000001080d */
[C---:B----4-:R-:W-:Y:S01]  /*108c0*/  HMMA.16816.F32.BF16 R76, R16.reuse, R28, R76 ;  /* 0x0000001c104c723c */ /* 0x050fe2000004184c */
[----:B------:R1:W4:Y:S07]  /*108d0*/  MUFU.EX2 R142, R15 ;  /* 0x0000000f008e7308 */ /* 0x00032e0000000800 */
[C---:B------:R-:W-:Y:S01]  /*108e0*/  HMMA.16816.F32.BF16 R80, R16.reuse, R30, R80 ;  /* 0x0000001e1050723c */ /* 0x040fe20000041850 */
[----:B------:R-:W4:Y:S07]  /*108f0*/  LDSM.16.MT88.4 R28, [R191+0x4000] ;  /* 0x00400000bf1c783b */ /* 0x000f2e0000004200 */
[C---:B---3--:R-:W-:Y:S08]  /*10900*/  HMMA.16816.F32.BF16 R84, R16.reuse, R32, R84 ;  /* 0x000000201054723c */ /* 0x048ff00000041854 */
[C---:B------:R-:W-:Y:S01]  /*10910*/  HMMA.16816.F32.BF16 R88, R16.reuse, R34, R88 ;  /* 0x000000221058723c */ /* 0x040fe20000041858 */
[----:B------:R-:W3:Y:S03]  /*10920*/  LDSM.16.MT88.4 R32, [R188+0x1800] ;  /* 0x00180000bc20783b */ /* 0x000ee60000004200 */
[--C-:B-1----:R-:W-:Y:S04]  /*10930*/  FFMA.FTZ R15, R48, c[0x0][0x2d0], -R14.reuse ;  /* 0x0000b400300f7a23 */ /* 0x102fe8000001080e */
[C---:B--2---:R-:W-:Y:S01]  /*10940*/  HMMA.16816.F32.BF16 R92, R16.reuse, R20, R92 ;  /* 0x00000014105c723c */ /* 0x044fe2000004185c */
[----:B------:R1:W-:Y:S07]  /*10950*/  MUFU.EX2 R141, R15 ;  /* 0x0000000f008d7308 */ /* 0x0003ee0000000800 */
[C---:B------:R-:W-:Y:S01]  /*10960*/  HMMA.16816.F32.BF16 R96, R16.reuse, R22, R96 ;  /* 0x000000161060723c */ /* 0x040fe20000041860 */
[----:B------:R-:W2:Y:S07]  /*10970*/  LDSM.16.MT88.4 R20, [R192+0x1800] ;  /* 0x00180000c014783b */ /* 0x000eae0000004200 */
[C---:B-----5:R-:W-:Y:S08]  /*10980*/  HMMA.16816.F32.BF16 R100, R16.reuse, R24, R100 ;  /* 0x000000181064723c */ /* 0x060ff00000041864 */
[C---:B------:R-:W-:Y:S01]  /*10990*/  HMMA.16816.F32.BF16 R104, R16.reuse, R26, R104 ;  /* 0x0000001a1068723c */ /* 0x040fe20000041868 */
[----:B------:R-:W5:Y:S03]  /*109a0*/  LDSM.16.MT88.4 R24, [R191+0x1800] ;  /* 0x00180000bf18783b */ /* 0x000f660000004200 */
        /* <DEDUP_REMOVED lines=11> */
[----:B------:R-:W-:Y:S03]  /*10a60*/  F2FP.BF16.PACK_AB R18, R142, R143 ;  /* 0x0000008f8e12723e */ /* 0x000fe600000010ff */
[----:B----4-:R-:W-:Y:S01]  /*10a70*/  F2FP.BF16.PACK_AB R17, R140, R141 ;  /* 0x0000008d8c11723e */ /* 0x010fe200000010ff */
[--C-:B-1----:R-:W-:Y:S05]  /*10a80*/  FFMA.FTZ R15, R128, c[0x0][0x2d0], -R14.reuse ;  /* 0x0000b400800f7a23 */ /* 0x102fea000001080e */
[----:B------:R1:W4:Y:S02]  /*10a90*/  MUFU.EX2 R138, R15 ;  /* 0x0000000f008a7308 */ /* 0x0003240000000800 */
[--C-:B-1----:R-:W-:Y:S01]  /*10aa0*/  FFMA.FTZ R15, R161, c[0x0][0x2d0], -R13.reuse ;  /* 0x0000b400a10f7a23 */ /* 0x102fe2000001080d */
[----:B----4-:R-:W-:Y:S07]  /*10ab0*/  F2FP.BF16.PACK_AB R19, R138, R139 ;  /* 0x0000008b8a13723e */ /* 0x010fee00000010ff */
[----:B------:R1:W-:Y:S01]  /*10ac0*/  MUFU.EX2 R137, R15 ;  /* 0x0000000f00897308 */ /* 0x0003e20000000800 */
[C---:B---3--:R-:W-:Y:S08]  /*10ad0*/  HMMA.16816.F32.BF16 R4, R16.reuse, R32, R4 ;  /* 0x000000201004723c */ /* 0x048ff00000041804 */
        /* <DEDUP_REMOVED lines=14> */
[----:B------:R-:W2:Y:S06]  /*10bc0*/  LDSM.16.MT88.4 R28, [R192+0x2000] ;  /* 0x00200000c01c783b */ /* 0x000eac0000004200 */
[C---:B---3--:R-:W-:Y:S08]  /*10bd0*/  HMMA.16816.F32.BF16 R92, R16.reuse, R32, R92 ;  /* 0x00000020105c723c */ /* 0x048ff0000004185c */
[C---:B------:R-:W-:Y:S01]  /*10be0*/  HMMA.16816.F32.BF16 R96, R16.reuse, R34, R96 ;  /* 0x000000221060723c */ /* 0x040fe20000041860 */
[----:B------:R-:W-:Y:S07]  /*10bf0*/  LDSM.16.MT88.4 R32, [R194+0x2000] ;  /* 0x00200000c220783b */ /* 0x000fee0000004200 */
[C---:B----4-:R-:W-:Y:S04]  /*10c00*/  HMMA.16816.F32.BF16 R100, R16.reuse, R20, R100 ;  /* 0x000000141064723c */ /* 0x050fe80000041864 */
[--C-:B-1----:R-:W-:Y:S04]  /*10c10*/  FFMA.FTZ R15, R184, c[0x0][0x2d0], -R13.reuse ;  /* 0x0000b400b80f7a23 */ /* 0x102fe8000001080d */
[C---:B------:R-:W-:Y:S01]  /*10c20*/  HMMA.16816.F32.BF16 R104, R16.reuse, R22, R104 ;  /* 0x000000161068723c */ /* 0x040fe20000041868 */
[----:B------:R1:W3:Y:S01]  /*10c30*/  MUFU.EX2 R130, R15 ;  /* 0x0000000f00827308 */ /* 0x0002e20000000800 */
[----:B------:R-:W4:Y:S06]  /*10c40*/  LDSM.16.MT88.4 R20, [R191+0x2000] ;  /* 0x00200000bf14783b */ /* 0x000f2c0000004200 */
        /* <DEDUP_REMOVED lines=8> */
[----:B--2---:R-:W-:Y:S02]  /*10cd0*/  F2FP.BF16.PACK_AB R16, R132, R137 ;  /* 0x000000898410723e */ /* 0x004fe400000010ff */
[----:B---3--:R-:W-:Y:S03]  /*10ce0*/  F2FP.BF16.PACK_AB R18, R130, R131 ;  /* 0x000000838212723e */ /* 0x008fe600000010ff */
        /* <DEDUP_REMOVED lines=10> */
[C---:B-----5:R-:W-:Y:S08]  /*10d90*/  HMMA.16816.F32.BF16 R4, R16.reuse, R24, R4 ;  /* 0x000000181004723c */ /* 0x060ff00000041804 */
[C---:B------:R-:W-:Y:S01]  /*10da0*/  HMMA.16816.F32.BF16 R8, R16.reuse, R26, R8 ;  /* 0x0000001a1008723c */ /* 0x040fe20000041808 */
[----:B------:R-:W2:Y:S07]  /*10db0*/  LDSM.16.MT88.4 R24, [R188+0x5000] ;  /* 0x00500000bc18783b */ /* 0x000eae0000004200 */
[C---:B------:R-:W-:Y:S04]  /*10dc0*/  HMMA.16816.F32.BF16 R68, R16.reuse, R28, R68 ;  /* 0x0000001c1044723c */ /* 0x040fe80000041844 */
[--C-:B-1----:R-:W-:Y:S04]  /*10dd0*/  FFMA.FTZ R15, R186, c[0x0][0x2d0], -R13.reuse ;  /* 0x0000b400ba0f7a23 */ /* 0x102fe8000001080d */
        /* <DEDUP_REMOVED lines=8> */
[----:B------:R-:W-:Y:S02]  /*10e60*/  FFMA.FTZ R13, R214, c[0x0][0x2d0], -R13 ;  /* 0x0000b400d60d7a23 */ /* 0x000fe4000001080d */
[C---:B------:R-:W-:Y:S01]  /*10e70*/  HMMA.16816.F32.BF16 R88, R16.reuse, R34, R88 ;  /* 0x000000221058723c */ /* 0x040fe20000041858 */
[----:B------:R-:W1:Y:S01]  /*10e80*/  LDSM.16.MT88.4 R32, [R192+0x2800] ;  /* 0x00280000c020783b */ /* 0x000e620000004200 */
[----:B------:R3:W-:Y:S06]  /*10e90*/  MUFU.EX2 R48, R13 ;  /* 0x0000000d00307308 */ /* 0x0007ec0000000800 */
[C---:B--2---:R-:W-:Y:S04]  /*10ea0*/  HMMA.16816.F32.BF16 R92, R16.reuse, R24, R92 ;  /* 0x00000018105c723c */ /* 0x044fe8000004185c */
[----:B------:R-:W-:Y:S04]  /*10eb0*/  MUFU.EX2 R49, R15 ;  /* 0x0000000f00317308 */ /* 0x000fe80000000800 */
[C---:B------:R-:W-:Y:S01]  /*10ec0*/  HMMA.16816.F32.BF16 R96, R16.reuse, R26, R96 ;  /* 0x0000001a1060723c */ /* 0x040fe20000041860 */
[----:B------:R-:W2:Y:S07]  /*10ed0*/  LDSM.16.MT88.4 R24, [R194+0x2800] ;  /* 0x00280000c218783b */ /* 0x000eae0000004200 */
[C---:B-----5:R-:W-:Y:S04]  /*10ee0*/  HMMA.16816.F32.BF16 R100, R16.reuse, R28, R100 ;  /* 0x0000001c1064723c */ /* 0x060fe80000041864 */
[--C-:B---3--:R-:W-:Y:S04]  /*10ef0*/  FFMA.FTZ R13, R46, c[0x0][0x2d0], -R14.reuse ;  /* 0x0000b4002e0d7a23 */ /* 0x108fe8000001080e */
[C---:B------:R-:W-:Y:S01]  /*10f00*/  HMMA.16816.F32.BF16 R104, R16.reuse, R30, R104 ;  /* 0x0000001e1068723c */ /* 0x040fe20000041868 */
[----:B------:R3:W-:Y:S07]  /*10f10*/  MUFU.EX2 R47, R13 ;  /* 0x0000000d002f7308 */ /* 0x0007ee0000000800 */
[C---:B------:R-:W-:Y:S08]  /*10f20*/  HMMA.16816.F32.BF16 R52, R16.reuse, R36, R52 ;  /* 0x000000241034723c */ /* 0x040ff00000041834 */
[C---:B------:R-:W-:Y:S08]  /*10f30*/  HMMA.16816.F32.BF16 R56, R16.reuse, R38, R56 ;  /* 0x000000261038723c */ /* 0x040ff00000041838 */
[C---:B----4-:R-:W-:Y:S04]  /*10f40*/  HMMA.16816.F32.BF16 R60, R16.reuse, R20, R60 ;  /* 0x00000014103c723c */ /* 0x050fe8000004183c */
[--C-:B---3--:R-:W-:Y:S04]  /*10f50*/  FFMA.FTZ R13, R136, c[0x0][0x2d0], -R14.reuse ;  /* 0x0000b400880d7a23 */ /* 0x108fe8000001080e */
[----:B------:R-:W-:Y:S01]  /*10f60*/  HMMA.16816.F32.BF16 R64, R16, R22, R64 ;  /* 0x000000161040723c */ /* 0x000fe20000041840 */
[----:B------:R3:W4:Y:S01]  /*10f70*/  MUFU.EX2 R46, R13 ;  /* 0x0000000d002e7308 */ /* 0x0007220000000800 */
[----:B------:R-:W5:Y:S02]  /*10f80*/  LDSM.16.MT88.4 R16, [R188+0x5800] ;  /* 0x00580000bc10783b */ /* 0x000f640000004200 */
[--C-:B---3--:R-:W-:Y:S02]  /*10f90*/  FFMA.FTZ R13, R50, c[0x0][0x2d0], -R14.reuse ;  /* 0x0000b400320d7a23 */ /* 0x108fe4000001080e */
[----:B------:R-:W-:Y:S01]  /*10fa0*/  FFMA.FTZ R14, R12, c[0x0][0x2d0], -R14 ;  /* 0x0000b4000c0e7a23 */ /* 0x000fe2000001080e */
[----:B------:R-:W-:Y:S04]  /*10fb0*/  F2FP.BF16.PACK_AB R12, R51, R109 ;  /* 0x0000006d330c723e */ /* 0x000fe800000010ff */
[----:B------:R4:W-:Y:S10]  /*10fc0*/  MUFU.EX2 R45, R13 ;  /* 0x0000000d002d7308 */ /* 0x0009f40000000800 */
[----:B------:R3:W1:Y:S01]  /*10fd0*/  MUFU.EX2 R44, R14 ;  /* 0x0000000e002c7308 */ /* 0x0006620000000800 */
[----:B----4-:R-:W-:Y:S02]  /*10fe0*/  F2FP.BF16.PACK_AB R13, R46, R47 ;  /* 0x0000002f2e0d723e */ /* 0x010fe400000010ff */
[----:B---3--:R-:W-:Y:S02]  /*10ff0*/  F2FP.BF16.PACK_AB R14, R48, R49 ;  /* 0x00000031300e723e */ /* 0x008fe400000010ff */
[----:B-1----:R-:W-:Y:S07]  /*11000*/  F2FP.BF16.PACK_AB R15, R44, R45 ;  /* 0x0000002d2c0f723e */ /* 0x002fee00000010ff */
[C---:B------:R-:W-:Y:S01]  /*11010*/  HMMA.16816.F32.BF16 R112, R12.reuse, R116, R4 ;  /* 0x000000740c70723c */ /* 0x040fe20000041804 */
[----:B------:R-:W1:Y:S07]  /*11020*/  LDSM.16.MT88.4 R4, [R192+0x5800] ;  /* 0x00580000c004783b */ /* 0x000e6e0000004200 */
[C---:B------:R-:W-:Y:S07]  /*11030*/  HMMA.16816.F32.BF16 R116, R12.reuse, R118, R8 ;  /* 0x000000760c74723c */ /* 0x040fee0000041808 */
[----:B------:R-:W-:Y:S01]  /*11040*/  FFMA.FTZ R8, R2, R241, R236 ;  /* 0x000000f102087223 */ /* 0x000fe200000100ec */
[C---:B------:R-:W-:Y:S04]  /*11050*/  HMMA.16816.F32.BF16 R68, R12.reuse, R32, R68 ;  /* 0x000000200c44723c */ /* 0x040fe80000041844 */
[----:B------:R-:W-:Y:S02]  /*11060*/  FFMA.FTZ R2, R0, R240, R235 ;  /* 0x000000f000027223 */ /* 0x000fe400000100eb */
        /* <DEDUP_REMOVED lines=13> */
[C---:B--2---:R-:W-:Y:S04]  /*11140*/  HMMA.16816.F32.BF16 R84, R12.reuse, R24, R84 ;  /* 0x000000180c54723c */ /* 0x044fe80000041854 */
[----:B------:R-:W-:Y:S02]  /*11150*/  FADD.FTZ R2, R219, R2 ;  /* 0x00000002db027221 */ /* 0x000fe40000010000 */
[----:B------:R-:W-:Y:S02]  /*11160*/  FADD.FTZ R0, R222, R0 ;  /* 0x00000000de007221 */ /* 0x000fe40000010000 */
[----:B------:R-:W-:Y:S01]  /*11170*/  FADD.FTZ R2, R218, R2 ;  /* 0x00000002da027221 */ /* 0x000fe20000010000 */
[C---:B------:R-:W-:Y:S03]  /*11180*/  HMMA.16816.F32.BF16 R88, R12.reuse, R26, R88 ;  /* 0x0000001a0c58723c */ /* 0x040fe60000041858 */
[----:B------:R-:W-:Y:S02]  /*11190*/  FADD.FTZ R0, R221, R0 ;  /* 0x00000000dd007221 */ /* 0x000fe40000010000 */
[----:B------:R-:W-:Y:S02]  /*111a0*/  FADD.FTZ R2, R217, R2 ;  /* 0x00000002d9027221 */ /* 0x000fe40000010000 */
[----:B------:R-:W-:Y:S01]  /*111b0*/  FADD.FTZ R0, R215, R0 ;  /* 0x00000000d7007221 */ /* 0x000fe20000010000 */
[C---:B-----5:R-:W-:Y:S04]  /*111c0*/  HMMA.16816.F32.BF16 R92, R12.reuse, R16, R92 ;  /* 0x000000100c5c723c */ /* 0x060fe8000004185c */
[----:B------:R-:W-:Y:S02]  /*111d0*/  FADD.FTZ R2, R149, R2 ;  /* 0x0000000295027221 */ /* 0x000fe40000010000 */
[----:B------:R-:W-:Y:S02]  /*111e0*/  FADD.FTZ R0, R216, R0 ;  /* 0x00000000d8007221 */ /* 0x000fe40000010000 */
[----:B------:R-:W-:Y:S01]  /*111f0*/  FADD.FTZ R2, R148, R2 ;  /* 0x0000000294027221 */ /* 0x000fe20000010000 */
[C---:B------:R-:W-:Y:S01]  /*11200*/  HMMA.16816.F32.BF16 R96, R12.reuse, R18, R96 ;  /* 0x000000120c60723c */ /* 0x040fe20000041860 */
[----:B------:R-:W2:Y:S02]  /*11210*/  LDSM.16.MT88.4 R16, [R194+0x5800] ;  /* 0x00580000c210783b */ /* 0x000ea40000004200 */
        /* <DEDUP_REMOVED lines=11> */
[C---:B---3--:R-:W-:Y:S04]  /*112d0*/  HMMA.16816.F32.BF16 R52, R12.reuse, R8, R52 ;  /* 0x000000080c34723c */ /* 0x048fe80000041834 */
        /* <DEDUP_REMOVED lines=24> */
[----:B------:R1:W-:Y:S01]  /*11460*/  STL [R1], R4 ;  /* 0x0000000401007387 */ /* 0x0003e20000100800 */
[----:B------:R-:W-:Y:S02]  /*11470*/  IMAD.MOV.U32 R109, RZ, RZ, R108 ;  /* 0x000000ffff6d7224 */ /* 0x000fe400078e006c */
[--C-:B------:R-:W-:Y:S01]  /*11480*/  IMAD.MOV.U32 R110, RZ, RZ, R3.reuse ;  /* 0x000000ffff6e7224 */ /* 0x100fe200078e0003 */
[----:B------:R2:W-:Y:S01]  /*11490*/  STL [R1+0x4], R2 ;  /* 0x0000040201007387 */ /* 0x0005e20000100800 */
[----:B-1----:R-:W-:Y:S01]  /*114a0*/  IMAD.MOV.U32 R4, RZ, RZ, R3 ;  /* 0x000000ffff047224 */ /* 0x002fe200078e0003 */
[----:B------:R-:W-:-:S05]  /*114b0*/  @P0 BRA `(.L_x_1922) ;  /* 0xffffc1d000000947 */ /* 0x000fca000383ffff */
.L_x_1913:
[----:B------:R-:W-:Y:S02]  /*114c0*/  MOV R8, 0x1f ;  /* 0x0000001f00087802 */ /* 0x000fe40000000f00 */
[----:B------:R-:W-:Y:S01]  /*114d0*/  MOV R7, 0xffffffff ;  /* 0xffffffff00077802 */ /* 0x000fe20000000f00 */
[----:B------:R-:W-:Y:S05]  /*114e0*/  BRA.DIV ~URZ, `(.L_x_1923) ;  /* 0x000046627f007947 */ /* 0x000fea000b800000 */
[----:B-12---:R-:W2:Y:S04]  /*114f0*/  LDL R2, [R1] ;  /* 0x0000000001027983 */ /* 0x006ea80000100800 */
[----:B--2---:R1:W2:Y:S02]  /*11500*/  SHFL.BFLY PT, R0, R2, 0x2, 0x1f ;  /* 0x0c401f0002007f89 */ /* 0x0042a400000e0000 */
.L_x_1990:
[----:B-1----:R-:W3:Y:S02]  /*11510*/  LDL.LU R2, [R1] ;  /* 0x0000000001027983 */ /* 0x002ee40000300800 */
        /* <DEDUP_REMOVED lines=8> */
.L_x_1991:
        /* <DEDUP_REMOVED lines=85> */
.L_x_1882:
        /* <DEDUP_REMOVED lines=19> */
.L_x_1926:
[----:B---3--:R-:W-:Y:S05]  /*11c20*/  BSYNC B0 ;  /* 0x0000000000007941 */ /* 0x008fea0003800000 */
.L_x_1925:
[----:B------:R-:W-:Y:S01]  /*11c30*/  PRMT R0, R0, 0x9910, RZ ;  /* 0x0000991000007816 */ /* 0x000fe200000000ff */
[----:B------:R-:W-:Y:S01]  /*11c40*/  BSSY B1, `(.L_x_1927) ;  /* 0x00002a3000017945 */ /* 0x000fe20003800000 */
[----:B-----5:R-:W-:Y:S01]  /*11c50*/  IMAD.MOV.U32 R62, RZ, RZ, R6 ;  /* 0x000000ffff3e7224 */ /* 0x020fe200078e0006 */
[----:B------:R-:W-:Y:S02]  /*11c60*/  SHF.R.S32.HI R28, RZ, 0x1f, R246 ;  /* 0x0000001fff1c7819 */ /* 0x000fe400000114f6 */
[----:B------:R-:W-:Y:S02]  /*11c70*/  ISETP.NE.AND P0, PT, R0, RZ, PT ;  /* 0x000000ff0000720c */ /* 0x000fe40003f05270 */
[----:B------:R-:W-:-:S04]  /*11c80*/  IADD3 R0, R246, 0x40, RZ ;  /* 0x00000040f6007810 */ /* 0x000fc80007ffe0ff */
        /* <DEDUP_REMOVED lines=97> */
.L_x_1929:
        /* <DEDUP_REMOVED lines=118> */
.L_x_1992:
[----:B------:R-:W-:Y:S05]  /*12a00*/  BRA.DIV ~URZ, `(.L_x_1932) ;  /* 0x000033227f007947 */ /* 0x000fea000b800000 */
[----:B------:R3:W4:Y:S02]  /*12a10*/  SHFL.IDX PT, R2, R10, RZ, 0x181f ;  /* 0x00181fff0a027589 */ /* 0x00072400000e0000 */
.L_x_1993:
[----:B------:R-:W-:Y:S01]  /*12a20*/  ISETP.GE.AND P0, PT, R4, R6, PT ;  /* 0x000000060400720c */ /* 0x000fe20003f06270 */
[----:B------:R-:W-:-:S12]  /*12a30*/  BSSY B0, `(.L_x_1933) ;  /* 0x000000a000007945 */ /* 0x000fd80003800000 */
[----:B------:R-:W-:Y:S05]  /*12a40*/  @P0 BRA `(.L_x_1934) ;  /* 0x0000008000000947 */ /* 0x000fea0003800000 */
[----:B------:R-:W-:Y:S02]  /*12a50*/  ISETP.GE.AND P3, PT, R246, c[0x0][0x3c8], PT ;  /* 0x0000f200f6007a0c */ /* 0x000fe40003f66270 */
[----:B------:R-:W-:-:S11]  /*12a60*/  ISETP.GE.AND P2, PT, R0, c[0x0][0x3c8], PT ;  /* 0x0000f20000007a0c */ /* 0x000fd60003f46270 */
[-C--:B----4-:R-:W-:Y:S02]  /*12a70*/  @!P3 LEA R8, P1, R246, R2.reuse, 0x1 ;  /* 0x00000002f608b211 */ /* 0x090fe400078208ff */
[----:B------:R-:W-:Y:S02]  /*12a80*/  @!P2 LEA R2, P0, R0, R2, 0x1 ;  /* 0x000000020002a211 */ /* 0x000fe400078008ff */
[-C--:B--2---:R-:W-:Y:S02]  /*12a90*/  @!P3 LEA.HI.X R9, R246, R11.reuse, R28, 0x1, P1 ;  /* 0x0000000bf609b211 */ /* 0x084fe400008f0c1c */
[----:B------:R-:W-:-:S03]  /*12aa0*/  @!P2 LEA.HI.X R3, R0, R11, R29, 0x1, P0 ;  /* 0x0000000b0003a211 */ /* 0x000fc600000f0c1d */
[----:B------:R2:W-:Y:S04]  /*12ab0*/  @!P3 ST.E.128 [R8.64], R16 ;  /* 0x000000100800b985 */ /* 0x0005e8000c101d08 */
[----:B------:R2:W-:Y:S02]  /*12ac0*/  @!P2 ST.E.128 [R2.64], R12 ;  /* 0x0000000c0200a985 */ /* 0x0005e4000c101d08 */
.L_x_1934:
[----:B------:R-:W-:Y:S05]  /*12ad0*/  BSYNC B0 ;  /* 0x0000000000007941 */ /* 0x000fea0003800000 */
.L_x_1933:
[----:B------:R-:W-:Y:S05]  /*12ae0*/  BRA.DIV ~URZ, `(.L_x_1935) ;  /* 0x000032b27f007947 */ /* 0x000fea000b800000 */
[----:B--2---:R2:W1:Y:S04]  /*12af0*/  SHFL.IDX PT, R11, R7, 0x1, 0x181f ;  /* 0x00381f00070b7f89 */ /* 0x00446800000e0000 */
[----:B----4-:R2:W4:Y:S02]  /*12b00*/  SHFL.IDX PT, R2, R10, 0x1, 0x181f ;  /* 0x00381f000a027f89 */ /* 0x01052400000e0000 */
.L_x_1994:
        /* <DEDUP_REMOVED lines=8> */
[-C--:B-1----:R-:W-:Y:S02]  /*12b90*/  @!P1 LEA.HI.X R9, R246, R11.reuse, R28, 0x1, P3 ;  /* 0x0000000bf6099211 */ /* 0x082fe400018f0c1c */
[----:B------:R-:W-:-:S03]  /*12ba0*/  @!P0 LEA.HI.X R3, R0, R11, R29, 0x1, P2 ;  /* 0x0000000b00038211 */ /* 0x000fc600010f0c1d */
[----:B------:R1:W-:Y:S04]  /*12bb0*/  @!P1 ST.E.128 [R8.64], R24 ;  /* 0x0000001808009985 */ /* 0x0003e8000c101d08 */
[----:B------:R1:W-:Y:S02]  /*12bc0*/  @!P0 ST.E.128 [R2.64], R20 ;  /* 0x0000001402008985 */ /* 0x0003e4000c101d08 */
.L_x_1937:
[----:B------:R-:W-:Y:S05]  /*12bd0*/  BSYNC B0 ;  /* 0x0000000000007941 */ /* 0x000fea0003800000 */
.L_x_1936:
[----:B------:R-:W-:Y:S05]  /*12be0*/  BRA.DIV ~URZ, `(.L_x_1938) ;  /* 0x000032827f007947 */ /* 0x000fea000b800000 */
[----:B-1----:R1:W2:Y:S02]  /*12bf0*/  SHFL.IDX PT, R11, R7, 0x2, 0x181f ;  /* 0x00581f00070b7f89 */ /* 0x0022a400000e0000 */
.L_x_1995:
[----:B------:R-:W-:Y:S05]  /*12c00*/  BRA.DIV ~URZ, `(.L_x_1939) ;  /* 0x000032d27f007947 */ /* 0x000fea000b800000 */
[----:B----4-:R4:W1:Y:S02]  /*12c10*/  SHFL.IDX PT, R2, R10, 0x2, 0x181f ;  /* 0x00581f000a027f89 */ /* 0x01086400000e0000 */
.L_x_1996:
        /* <DEDUP_REMOVED lines=10> */
[----:B------:R1:W-:Y:S04]  /*12cc0*/  @!P1 ST.E.128 [R8.64], R36 ;  /* 0x0000002408009985 */ /* 0x0003e8000c101d08 */
[----:B------:R1:W-:Y:S02]  /*12cd0*/  @!P0 ST.E.128 [R2.64], R32 ;  /* 0x0000002002008985 */ /* 0x0003e4000c101d08 */
.L_x_1941:
[----:B------:R-:W-:Y:S05]  /*12ce0*/  BSYNC B0 ;  /* 0x0000000000007941 */ /* 0x000fea0003800000 */
.L_x_1940:
[----:B------:R-:W-:Y:S05]  /*12cf0*/  BRA.DIV ~URZ, `(.L_x_1942) ;  /* 0x000032527f007947 */ /* 0x000fea000b800000 */
[----:B-12---:R-:W1:Y:S04]  /*12d00*/  SHFL.IDX PT, R7, R7, 0x3, 0x181f ;  /* 0x00781f0007077f89 */ /* 0x006e6800000e0000 */
[----:B------:R2:W3:Y:S02]  /*12d10*/  SHFL.IDX PT, R5, R10, 0x3, 0x181f ;  /* 0x00781f000a057f89 */ /* 0x0004e400000e0000 */
.L_x_1997:
[----:B------:R-:W-:-:S04]  /*12d20*/  IADD3 R2, R4, 0x60, RZ ;  /* 0x0000006004027810 */ /* 0x000fc80007ffe0ff */
[----:B------:R-:W-:-:S13]  /*12d30*/  ISETP.GE.AND P0, PT, R2, R6, PT ;  /* 0x000000060200720c */ /* 0x000fda0003f06270 */
[----:B------:R-:W-:Y:S05]  /*12d40*/  @P0 BRA `(.L_x_1943) ;  /* 0x0000192000000947 */ /* 0x000fea0003800000 */
[----:B------:R-:W-:-:S13]  /*12d50*/  ISETP.GE.AND P0, PT, R246, c[0x0][0x3c8], PT ;  /* 0x0000f200f6007a0c */ /* 0x000fda0003f06270 */
        /* <DEDUP_REMOVED lines=9> */
.L_x_1930:
        /* <DEDUP_REMOVED lines=34> */
.L_x_1998:
[----:B------:R-:W-:Y:S05]  /*13010*/  BRA.DIV ~URZ, `(.L_x_1945) ;  /* 0x000030627f007947 */ /* 0x000fea000b800000 */
[----:B------:R4:W1:Y:S02]  /*13020*/  SHFL.IDX PT, R0, R29, RZ, 0x1c1f ;  /* 0x001c1fff1d007589 */ /* 0x00086400000e0000 */
.L_x_1999:
        /* <DEDUP_REMOVED lines=98> */
.L_x_1947:
[----:B------:R-:W-:Y:S05]  /*13650*/  BSYNC B0 ;  /* 0x0000000000007941 */ /* 0x000fea0003800000 */
.L_x_1946:
[----:B------:R-:W-:Y:S05]  /*13660*/  BRA.DIV ~URZ, `(.L_x_1948) ;  /* 0x00002a827f007947 */ /* 0x000fea000b800000 */
[----:B---3--:R1:W3:Y:S04]  /*13670*/  SHFL.IDX PT, R4, R28, 0x1, 0x1c1f ;  /* 0x003c1f001c047f89 */ /* 0x0082e800000e0000 */
[----:B------:R1:W2:Y:S02]  /*13680*/  SHFL.IDX PT, R0, R29, 0x1, 0x1c1f ;  /* 0x003c1f001d007f89 */ /* 0x0002a400000e0000 */
.L_x_2000:
        /* <DEDUP_REMOVED lines=69> */
.L_x_1928:
        /* <DEDUP_REMOVED lines=20> */
.L_x_1949:
        /* <DEDUP_REMOVED lines=58> */
.L_x_1951:
[----:B------:R-:W-:Y:S05]  /*13fc0*/  BSYNC B0 ;  /* 0x0000000000007941 */ /* 0x000fea0003800000 */
.L_x_1950:
        /* <DEDUP_REMOVED lines=44> */
.L_x_2001:
[----:B------:R-:W-:Y:S05]  /*14290*/  BRA.DIV ~URZ, `(.L_x_1953) ;  /* 0x00001f927f007947 */ /* 0x000fea000b800000 */
[----:B------:R3:W4:Y:S02]  /*142a0*/  SHFL.IDX PT, R2, R10, RZ, 0x181f ;  /* 0x00181fff0a027589 */ /* 0x00072400000e0000 */
.L_x_2002:
[----:B------:R-:W-:Y:S01]  /*142b0*/  IMAD R7, R19, c[0x0][0x4e8], RZ ;  /* 0x00013a0013077a24 */ /* 0x000fe200078e02ff */
[----:B------:R-:W-:Y:S04]  /*142c0*/  BSSY B0, `(.L_x_1954) ;  /* 0x000000b000007945 */ /* 0x000fe80003800000 */
[----:B------:R-:W-:-:S13]  /*142d0*/  ISETP.GE.AND P0, PT, R8, R7, PT ;  /* 0x000000070800720c */ /* 0x000fda0003f06270 */
[----:B------:R-:W-:Y:S05]  /*142e0*/  @P0 BRA `(.L_x_1955) ;  /* 0x0000008000000947 */ /* 0x000fea0003800000 */
[----:B------:R-:W-:Y:S02]  /*142f0*/  ISETP.GE.AND P1, PT, R246, c[0x0][0x3c8], PT ;  /* 0x0000f200f6007a0c */ /* 0x000fe40003f26270 */
[----:B------:R-:W-:-:S11]  /*14300*/  ISETP.GE.AND P0, PT, R0, c[0x0][0x3c8], PT ;  /* 0x0000f20000007a0c */ /* 0x000fd60003f06270 */
[-C--:B----4-:R-:W-:Y:S02]  /*14310*/  @!P1 LEA R4, P3, R246, R2.reuse, 0x1 ;  /* 0x00000002f6049211 */ /* 0x090fe400078608ff */
[----:B------:R-:W-:Y:S02]  /*14320*/  @!P0 LEA R2, P2, R0, R2, 0x1 ;  /* 0x0000000200028211 */ /* 0x000fe400078408ff */
[-C--:B--2---:R-:W-:Y:S02]  /*14330*/  @!P1 LEA.HI.X R5, R246, R11.reuse, R28, 0x1, P3 ;  /* 0x0000000bf6059211 */ /* 0x084fe400018f0c1c */
[----:B------:R-:W-:-:S03]  /*14340*/  @!P0 LEA.HI.X R3, R0, R11, R29, 0x1, P2 ;  /* 0x0000000b00038211 */ /* 0x000fc600010f0c1d */
[----:B------:R2:W-:Y:S04]  /*14350*/  @!P1 ST.E.128 [R4.64], RZ ;  /* 0x000000ff04009985 */ /* 0x0005e8000c101d08 */
[----:B------:R2:W-:Y:S02]  /*14360*/  @!P0 ST.E.128 [R2.64], RZ ;  /* 0x000000ff02008985 */ /* 0x0005e4000c101d08 */
.L_x_1955:
[----:B------:R-:W-:Y:S05]  /*14370*/  BSYNC B0 ;  /* 0x0000000000007941 */ /* 0x000fea0003800000 */
.L_x_1954:
[----:B------:R-:W-:Y:S05]  /*14380*/  BRA.DIV ~URZ, `(.L_x_1956) ;  /* 0x00001f127f007947 */ /* 0x000fea000b800000 */
[----:B--2---:R2:W1:Y:S04]  /*14390*/  SHFL.IDX PT, R11, R6, 0x1, 0x181f ;  /* 0x00381f00060b7f89 */ /* 0x00446800000e0000 */
[----:B----4-:R2:W4:Y:S02]  /*143a0*/  SHFL.IDX PT, R2, R10, 0x1, 0x181f ;  /* 0x00381f000a027f89 */ /* 0x01052400000e0000 */
.L_x_2003:
        /* <DEDUP_REMOVED lines=10> */
[----:B------:R1:W-:Y:S04]  /*14450*/  @!P1 ST.E.128 [R4.64], RZ ;  /* 0x000000ff04009985 */ /* 0x0003e8000c101d08 */
[----:B------:R1:W-:Y:S02]  /*14460*/  @!P0 ST.E.128 [R2.64], RZ ;  /* 0x000000ff02008985 */ /* 0x0003e4000c101d08 */
.L_x_1958:
[----:B------:R-:W-:Y:S05]  /*14470*/  BSYNC B0 ;  /* 0x0000000000007941 */ /* 0x000fea0003800000 */
.L_x_1957:
[----:B------:R-:W-:Y:S05]  /*14480*/  BRA.DIV ~URZ, `(.L_x_1959) ;  /* 0x00001ee27f007947 */ /* 0x000fea000b800000 */
[----:B-1----:R1:W2:Y:S02]  /*14490*/  SHFL.IDX PT, R11, R6, 0x2, 0x181f ;  /* 0x00581f00060b7f89 */ /* 0x0022a400000e0000 */
.L_x_2004:
[----:B------:R-:W-:Y:S05]  /*144a0*/  BRA.DIV ~URZ, `(.L_x_1960) ;  /* 0x00001f327f007947 */ /* 0x000fea000b800000 */
[----:B----4-:R4:W1:Y:S02]  /*144b0*/  SHFL.IDX PT, R2, R10, 0x2, 0x181f ;  /* 0x00581f000a027f89 */ /* 0x01086400000e0000 */
.L_x_2005:
        /* <DEDUP_REMOVED lines=12> */
.L_x_1962:
[----:B------:R-:W-:Y:S05]  /*14580*/  BSYNC B0 ;  /* 0x0000000000007941 */ /* 0x000fea0003800000 */
.L_x_1961:
[----:B------:R-:W-:Y:S05]  /*14590*/  BRA.DIV ~URZ, `(.L_x_1963) ;  /* 0x00001eb27f007947 */ /* 0x000fea000b800000 */
[----:B-12---:R-:W1:Y:S04]  /*145a0*/  SHFL.IDX PT, R6, R6, 0x3, 0x181f ;  /* 0x00781f0006067f89 */ /* 0x006e6800000e0000 */
[----:B------:R2:W3:Y:S02]  /*145b0*/  SHFL.IDX PT, R2, R10, 0x3, 0x181f ;  /* 0x00781f000a027f89 */ /* 0x0004e400000e0000 */
.L_x_2006:
[----:B------:R-:W-:-:S04]  /*145c0*/  IADD3 R8, R8, 0x60, RZ ;  /* 0x0000006008087810 */ /* 0x000fc80007ffe0ff */
[----:B------:R-:W-:-:S13]  /*145d0*/  ISETP.GE.AND P0, PT, R8, R7, PT ;  /* 0x000000070800720c */ /* 0x000fda0003f06270 */
[----:B------:R-:W-:Y:S05]  /*145e0*/  @P0 BRA `(.L_x_1943) ;  /* 0x0000008000000947 */ /* 0x000fea0003800000 */
[----:B------:R-:W-:Y:S02]  /*145f0*/  ISETP.GE.AND P1, PT, R246, c[0x0][0x3c8], PT ;  /* 0x0000f200f6007a0c */ /* 0x000fe40003f26270 */
[----:B------:R-:W-:-:S11]  /*14600*/  ISETP.GE.AND P0, PT, R0, c[0x0][0x3c8], PT ;  /* 0x0000f20000007a0c */ /* 0x000fd60003f06270 */
[-C--:B---3--:R-:W-:Y:S02]  /*14610*/  @!P1 LEA R4, P3, R246, R2.reuse, 0x1 ;  /* 0x00000002f6049211 */ /* 0x088fe400078608ff */
[----:B------:R-:W-:Y:S02]  /*14620*/  @!P0 LEA R2, P2, R0, R2, 0x1 ;  /* 0x0000000200028211 */ /* 0x000fe400078408ff */
[-C--:B-1----:R-:W-:Y:S02]  /*14630*/  @!P1 LEA.HI.X R5, R246, R6.reuse, R28, 0x1, P3 ;  /* 0x00000006f6059211 */ /* 0x082fe400018f0c1c */
[----:B------:R-:W-:-:S03]  /*14640*/  @!P0 LEA.HI.X R3, R0, R6, R29, 0x1, P2 ;  /* 0x0000000600038211 */ /* 0x000fc600010f0c1d */
[----:B------:R1:W-:Y:S04]  /*14650*/  @!P1 ST.E.128 [R4.64], RZ ;  /* 0x000000ff04009985 */ /* 0x0003e8000c101d08 */
[----:B------:R1:W-:Y:S02]  /*14660*/  @!P0 ST.E.128 [R2.64], RZ ;  /* 0x000000ff02008985 */ /* 0x0003e4000c101d08 */
.L_x_1943:
[----:B------:R-:W-:Y:S05]  /*14670*/  BSYNC B1 ;  /* 0x0000000000017941 */ /* 0x000fea0003800000 */
.L_x_1927:
        /* <DEDUP_REMOVED lines=15> */
.L_x_2007:
[----:B------:R-:W-:Y:S05]  /*14770*/  BRA.DIV ~URZ, `(.L_x_1966) ;  /* 0x00001e127f007947 */ /* 0x000fea000b800000 */
[----:B------:R3:W4:Y:S02]  /*14780*/  SHFL.IDX PT, R8, R62, 0x1, 0x1f ;  /* 0x00201f003e087f89 */ /* 0x00072400000e0000 */
.L_x_2008:
        /* <DEDUP_REMOVED lines=19> */
.L_x_2009:
        /* <DEDUP_REMOVED lines=16> */
.L_x_2010:
[----:B---3--:R-:W-:Y:S01]  /*149c0*/  IMAD R0, R0, c[0x0][0x538], RZ ;  /* 0x00014e0000007a24 */ /* 0x008fe200078e02ff */
[----:B------:R-:W-:Y:S04]  /*149d0*/  BSSY B1, `(.L_x_1969) ;  /* 0x00000ce000017945 */ /* 0x000fe80003800000 */
[----:B----4-:R-:W-:-:S04]  /*149e0*/  IADD3 R8, R0, R8, RZ ;  /* 0x0000000800087210 */ /* 0x010fc80007ffe0ff */
[----:B--2---:R-:W-:-:S13]  /*149f0*/  ISETP.GT.AND P6, PT, R8, R10, PT ;  /* 0x0000000a0800720c */ /* 0x004fda0003fc4270 */
[----:B------:R-:W-:Y:S05]  /*14a00*/  @P6 BRA `(.L_x_1970) ;  /* 0x0000025000006947 */ /* 0x000fea0003800000 */
.L_x_1974:
        /* <DEDUP_REMOVED lines=17> */
.L_x_2011:
        /* <DEDUP_REMOVED lines=16> */
.L_x_2012:
[----:B--2---:R-:W-:-:S05]  /*14c20*/  IMAD R0, R0, c[0x0][0x538], RZ ;  /* 0x00014e0000007a24 */ /* 0x004fca00078e02ff */
[----:B------:R-:W-:-:S04]  /*14c30*/  IADD3 R8, R0, R8, RZ ;  /* 0x0000000800087210 */ /* 0x000fc80007ffe0ff */
[----:B------:R-:W-:-:S13]  /*14c40*/  ISETP.GT.AND P6, PT, R8, R10, PT ;  /* 0x0000000a0800720c */ /* 0x000fda0003fc4270 */
[----:B-1----:R-:W-:Y:S05]  /*14c50*/  @!P6 BRA `(.L_x_1974) ;  /* 0xfffffdb00000e947 */ /* 0x002fea000383ffff */
.L_x_1970:
[----:B------:R-:W-:-:S05]  /*14c60*/  IADD3 R8, -R0, R8, RZ ;  /* 0x0000000800087210 */ /* 0x000fca0007ffe1ff */
[----:B------:R-:W-:-:S05]  /*14c70*/  IMAD R0, R4, c[0x0][0x538], R8 ;  /* 0x00014e0004007a24 */ /* 0x000fca00078e0208 */
[----:B------:R-:W-:Y:S01]  /*14c80*/  ISETP.GT.AND P0, PT, R0, R10, PT ;  /* 0x0000000a0000720c */ /* 0x000fe20003f04270 */
[----:B------:R-:W-:-:S12]  /*14c90*/  BRA.DIV ~URZ, `(.L_x_1975) ;  /* 0x00001d527f007947 */ /* 0x000fd8000b800000 */
[----:B------:R-:W-:-:S03]  /*14ca0*/  VOTE.ANY R12, PT, !P0 ;  /* 0x00000000000c7806 */ /* 0x000fc600040e0100 */
.L_x_2013:
[----:B------:R-:W2:Y:S01]  /*14cb0*/  LDL.LU R2, [R1+0x34] ;  /* 0x0000340001027983 */ /* 0x000ea20000300800 */
[----:B------:R-:W2:Y:S02]  /*14cc0*/  POPC R0, R12 ;  /* 0x0000000c00007309 */ /* 0x000ea40000000000 */
[----:B--2---:R-:W-:-:S05]  /*14cd0*/  IADD3 R2, R0, R2, RZ ;  /* 0x0000000200027210 */ /* 0x004fca0007ffe0ff */
[----:B------:R2:W-:Y:S01]  /*14ce0*/  STL [R1+0x34], R2 ;  /* 0x0000340201007387 */ /* 0x0005e20000100800 */
[----:B------:R-:W-:Y:S05]  /*14cf0*/  BRA.DIV ~URZ, `(.L_x_1976) ;  /* 0x00001d427f007947 */ /* 0x000fea000b800000 */
[----:B------:R3:W4:Y:S04]  /*14d00*/  SHFL.IDX PT, R11, R6, R0, 0x1f ;  /* 0x00001f00060b7589 */ /* 0x00072800000e0000 */
[----:B------:R3:W1:Y:S02]  /*14d10*/  SHFL.IDX PT, R7, R7, R0, 0x1f ;  /* 0x00001f0007077589 */ /* 0x00066400000e0000 */
.L_x_2014:
[----:B------:R-:W-:Y:S01]  /*14d20*/  ISETP.NE.AND P0, PT, R12, RZ, PT ;  /* 0x000000ff0c00720c */ /* 0x000fe20003f05270 */
[----:B------:R-:W-:-:S12]  /*14d30*/  BSSY B0, `(.L_x_1977) ;  /* 0x0000005000007945 */ /* 0x000fd80003800000 */
[----:B------:R-:W-:Y:S05]  /*14d40*/  @!P0 BRA `(.L_x_1978) ;  /* 0x0000003000008947 */ /* 0x000fea0003800000 */
[----:B---3--:R-:W-:Y:S01]  /*14d50*/  IADD3 R0, R0, -0x1, RZ ;  /* 0xffffffff00007810 */ /* 0x008fe20007ffe0ff */
[----:B------:R-:W-:Y:S05]  /*14d60*/  BRA.DIV ~URZ, `(.L_x_1979) ;  /* 0x00001da27f007947 */ /* 0x000fea000b800000 */
[----:B------:R3:W2:Y:S02]  /*14d70*/  SHFL.IDX PT, R13, R4, R0, 0x1f ;  /* 0x00001f00040d7589 */ /* 0x0006a400000e0000 */
.L_x_1978:
[----:B------:R-:W-:Y:S05]  /*14d80*/  BSYNC B0 ;  /* 0x0000000000007941 */ /* 0x000fea0003800000 */
.L_x_1977:
        /* <DEDUP_REMOVED lines=68> */
.L_x_1981:
        /* <DEDUP_REMOVED lines=68> */
.L_x_1982:
[----:B------:R-:W-:Y:S05]  /*15610*/  BSYNC B0 ;  /* 0x0000000000007941 */ /* 0x000fea0003800000 */
.L_x_1980:
[----:B------:R-:W-:-:S04]  /*15620*/  LOP3.LUT R2, RZ, R2, RZ, 0x33, !PT ;  /* 0x00000002ff027212 */ /* 0x000fc800078e33ff */
[----:B-1----:R-:W-:-:S05]  /*15630*/  IADD3 R0, R2, R11, RZ ;  /* 0x0000000b02007210 */ /* 0x002fca0007ffe0ff */
[----:B------:R1:W-:Y:S01]  /*15640*/  STL [R1+0x2c], R0 ;  /* 0x00002c0001007387 */ /* 0x0003e20000100800 */
[----:B------:R-:W-:Y:S05]  /*15650*/  BRA `(.L_x_1983) ;  /* 0x0000005000007947 */ /* 0x000fea0003800000 */
.L_x_1971:
[----:B------:R-:W-:Y:S01]  /*15660*/  MOV R0, c[0x0][0x53c] ;  /* 0x00014f0000007a02 */ /* 0x000fe20000000f00 */
[----:B------:R2:W-:Y:S04]  /*15670*/  STL [R1+0x28], R10 ;  /* 0x0000280a01007387 */ /* 0x0005e80000100800 */
[----:B------:R2:W-:Y:S04]  /*15680*/  STL [R1+0x2c], RZ ;  /* 0x00002cff01007387 */ /* 0x0005e80000100800 */
[----:B------:R2:W-:Y:S04]  /*15690*/  STL [R1+0x30], RZ ;  /* 0x000030ff01007387 */ /* 0x0005e80000100800 */
[----:B------:R2:W-:Y:S02]  /*156a0*/  STL [R1+0x34], R0 ;  /* 0x0000340001007387 */ /* 0x0005e40000100800 */
.L_x_1983:
[----:B------:R-:W-:Y:S05]  /*156b0*/  BSYNC B1 ;  /* 0x0000000000017941 */ /* 0x000fea0003800000 */
.L_x_1969:
        /* <DEDUP_REMOVED lines=9> */
.L_x_1964:
[----:B--2---:R-:W2:Y:S02]  /*15750*/  LDL R0, [R1+0x34] ;  /* 0x0000340001007983 */ /* 0x004ea40000100800 */
[----:B--2---:R-:W-:-:S13]  /*15760*/  ISETP.GE.AND P0, PT, R0, c[0x0][0x53c], PT ;  /* 0x00014f0000007a0c */ /* 0x004fda0003f06270 */
[----:B-1--4-:R-:W-:Y:S01]  /*15770*/  @P0 CALL.REL.NOINC `(.L_x_1984) ;  /* 0x0000001000000944 */ /* 0x012fe20003c00000 */
[----:B------:R-:W-:Y:S05]  /*15780*/  BRA `(.L_x_1985) ;  /* 0xfffec21000007947 */ /* 0x000fea000383ffff */
.L_x_1984:
[----:B------:R-:W-:Y:S05]  /*15790*/  EXIT ;  /* 0x000000000000794d */ /* 0x000fea0003800000 */
.L_x_1857:
[----:B------:R-:W-:Y:S01]  /*157a0*/  IMAD.MOV.U32 R0, RZ, RZ, R5 ;  /* 0x000000ffff007224 */ /* 0x000fe200078e0005 */
[----:B------:R-:W-:Y:S02]  /*157b0*/  MOV R2, 0x1 ;  /* 0x0000000100027802 */ /* 0x000fe40000000f00 */
[----:B------:R-:W-:Y:S02]  /*157c0*/  MOV R3, 0x157e0 ;  /* 0x000157e000037802 */ /* 0x000fe40000000f00 */
[----:B------:R-:W-:Y:S05]  /*157d0*/  CALL.REL.NOINC `($__internal_40_$__cuda_sm70_shflsync_up_p) ;  /* 0x0000144000007944 */ /* 0x000fea0003c00000 */
[----:B------:R-:W-:Y:S01]  /*157e0*/  MOV R0, R4 ;  /* 0x0000000400007202 */ /* 0x000fe20000000f00 */
[----:B------:R-:W-:Y:S05]  /*157f0*/  BRA `(.L_x_1986) ;  /* 0xfffeac8000007947 */ /* 0x000fea000383ffff */
.L_x_1858:
[----:B------:R-:W-:Y:S01]  /*15800*/  IMAD.MOV.U32 R0, RZ, RZ, R5 ;  /* 0x000000ffff007224 */ /* 0x000fe200078e0005 */
[----:B------:R-:W-:Y:S02]  /*15810*/  MOV R2, 0x2 ;  /* 0x0000000200027802 */ /* 0x000fe40000000f00 */
[----:B------:R-:W-:Y:S02]  /*15820*/  MOV R3, 0x15840 ;  /* 0x0001584000037802 */ /* 0x000fe40000000f00 */
[----:B------:R-:W-:Y:S05]  /*15830*/  CALL.REL.NOINC `($__internal_40_$__cuda_sm70_shflsync_up_p) ;  /* 0x000013e000007944 */ /* 0x000fea0003c00000 */
[----:B------:R-:W-:Y:S01]  /*15840*/  SEL R0, R4, RZ, P4 ;  /* 0x000000ff04007207 */ /* 0x000fe20002000000 */
[----:B------:R-:W-:Y:S01]  /*15850*/  IMAD.MOV.U32 R2, RZ, RZ, 0x4 ;  /* 0x00000004ff027424 */ /* 0x000fe200078e00ff */
[----:B------:R-:W-:-:S03]  /*15860*/  MOV R3, 0x15890 ;  /* 0x0001589000037802 */ /* 0x000fc60000000f00 */
[----:B------:R-:W-:Y:S02]  /*15870*/  IMAD.IADD R0, R5, 0x1, R0 ;  /* 0x0000000105007824 */ /* 0x000fe400078e0200 */
        /* <DEDUP_REMOVED lines=13> */
[----:B------:R-:W-:Y:S02]  /*15950*/  MOV R3, 0x1f ;  /* 0x0000001f00037802 */ /* 0x000fe40000000f00 */
[----:B------:R-:W-:Y:S01]  /*15960*/  MOV R2, 0x159a0 ;  /* 0x000159a000027802 */ /* 0x000fe20000000f00 */
[----:B------:R-:W-:-:S04]  /*15970*/  IMAD.IADD R4, R0, 0x1, R4 ;  /* 0x0000000100047824 */ /* 0x000fc800078e0204 */
[----:B------:R-:W-:Y:S02]  /*15980*/  IMAD.MOV.U32 R9, RZ, RZ, R4 ;  /* 0x000000ffff097224 */ /* 0x000fe400078e0004 */
[----:B------:R-:W-:Y:S05]  /*15990*/  CALL.REL.NOINC `($__internal_39_$__cuda_sm70_shflsync_idx_p) ;  /* 0x0000123000007944 */ /* 0x000fea0003c00000 */
[----:B------:R-:W-:Y:S01]  /*159a0*/  MOV R0, R5 ;  /* 0x0000000500007202 */ /* 0x000fe20000000f00 */
[----:B------:R-:W-:Y:S05]  /*159b0*/  BRA `(.L_x_1987) ;  /* 0xfffeabc000007947 */ /* 0x000fea000383ffff */
.L_x_1860:
[----:B------:R-:W-:Y:S02]  /*159c0*/  SEL R0, RZ, 0x1, P0 ;  /* 0x00000001ff007807 */ /* 0x000fe40000000000 */
[----:B------:R-:W-:Y:S02]  /*159d0*/  MOV R2, 0x159f0 ;  /* 0x000159f000027802 */ /* 0x000fe40000000f00 */
[----:B------:R-:W-:Y:S05]  /*159e0*/  CALL.REL.NOINC `($__internal_41_$__cuda_sm70_votesync_ballot) ;  /* 0x000012a000007944 */ /* 0x000fea0003c00000 */
[----:B------:R-:W-:Y:S01]  /*159f0*/  MOV R7, R0 ;  /* 0x0000000000077202 */ /* 0x000fe20000000f00 */
[----:B------:R-:W-:Y:S05]  /*15a00*/  BRA `(.L_x_1988) ;  /* 0xfffeac0000007947 */ /* 0x000fea000383ffff */
.L_x_1861:
[----:B------:R-:W-:Y:S01]  /*15a10*/  IMAD.MOV.U32 R9, RZ, RZ, R10 ;  /* 0x000000ffff097224 */ /* 0x000fe200078e000a */
[----:B------:R-:W-:Y:S01]  /*15a20*/  MOV R5, R0 ;  /* 0x0000000000057202 */ /* 0x000fe20000000f00 */
[----:B------:R-:W-:Y:S01]  /*15a30*/  IMAD.MOV.U32 R3, RZ, RZ, 0x1f ;  /* 0x0000001fff037424 */ /* 0x000fe200078e00ff */
[----:B-1----:R-:W-:Y:S02]  /*15a40*/  MOV R2, 0x15a60 ;  /* 0x00015a6000027802 */ /* 0x002fe40000000f00 */
[----:B------:R-:W-:Y:S05]  /*15a50*/  CALL.REL.NOINC `($__internal_39_$__cuda_sm70_shflsync_idx_p) ;  /* 0x0000117000007944 */ /* 0x000fea0003c00000 */
[----:B------:R-:W-:Y:S01]  /*15a60*/  IMAD.MOV.U32 R12, RZ, RZ, R5 ;  /* 0x000000ffff0c7224 */ /* 0x000fe200078e0005 */
[----:B------:R-:W-:Y:S01]  /*15a70*/  MOV R9, R8 ;  /* 0x0000000800097202 */ /* 0x000fe20000000f00 */
[----:B------:R-:W-:Y:S01]  /*15a80*/  IMAD.MOV.U32 R6, RZ, RZ, RZ ;  /* 0x000000ffff067224 */ /* 0x000fe200078e00ff */
[----:B------:R-:W-:Y:S01]  /*15a90*/  MOV R5, R0 ;  /* 0x0000000000057202 */ /* 0x000fe20000000f00 */
[----:B------:R-:W-:Y:S01]  /*15aa0*/  IMAD.MOV.U32 R3, RZ, RZ, 0x1f ;  /* 0x0000001fff037424 */ /* 0x000fe200078e00ff */
[----:B------:R-:W-:-:S02]  /*15ab0*/  MOV R2, 0x15ad0 ;  /* 0x00015ad000027802 */ /* 0x000fc40000000f00 */
[----:B------:R-:W-:Y:S05]  /*15ac0*/  CALL.REL.NOINC `($__internal_39_$__cuda_sm70_shflsync_idx_p) ;  /* 0x0000110000007944 */ /* 0x000fea0003c00000 */
[----:B------:R-:W-:Y:S01]  /*15ad0*/  MOV R10, R5 ;  /* 0x00000005000a7202 */ /* 0x000fe20000000f00 */
[----:B------:R-:W-:Y:S05]  /*15ae0*/  BRA `(.L_x_1989) ;  /* 0xfffeab9000007947 */ /* 0x000fea000383ffff */
.L_x_1864:
[----:B------:R-:W-:Y:S01]  /*15af0*/  IMAD.MOV.U32 R9, RZ, RZ, R4 ;  /* 0x000000ffff097224 */ /* 0x000fe200078e0004 */
[----:B------:R-:W-:-:S02]  /*15b00*/  MOV R3, 0x1f ;  /* 0x0000001f00037802 */ /* 0x000fc40000000f00 */
[----:B-1----:R-:W-:Y:S02]  /*15b10*/  MOV R2, 0x15b30 ;  /* 0x00015b3000027802 */ /* 0x002fe40000000f00 */
[----:B--234-:R-:W-:Y:S05]  /*15b20*/  CALL.REL.NOINC `($__internal_39_$__cuda_sm70_shflsync_idx_p) ;  /* 0x000010a000007944 */ /* 0x01cfea0003c00000 */
[----:B------:R-:W-:Y:S01]  /*15b30*/  MOV R6, R5 ;  /* 0x0000000500067202 */ /* 0x000fe20000000f00 */
[----:B------:R-:W-:Y:S05]  /*15b40*/  BRA `(.L_x_1863) ;  /* 0xfffeab9000007947 */ /* 0x000fea000383ffff */
.L_x_1923:
[----:B-12---:R1:W5:Y:S01]  /*15b50*/  LDL R2, [R1] ;  /* 0x0000000001027983 */ /* 0x0063620000100800 */
[----:B------:R-:W-:Y:S02]  /*15b60*/  MOV R6, 0x2 ;  /* 0x0000000200067802 */ /* 0x000fe40000000f00 */
[----:B------:R-:W-:Y:S02]  /*15b70*/  MOV R3, 0x15b90 ;  /* 0x00015b9000037802 */ /* 0x000fe40000000f00 */
[----:B-1---5:R-:W-:Y:S05]  /*15b80*/  CALL.REL.NOINC `($__internal_38_$__cuda_sm70_shflsync_bfly_p) ;  /* 0x00000ff000007944 */ /* 0x022fea0003c00000 */
[----:B------:R-:W-:Y:S01]  /*15b90*/  MOV R0, R6 ;  /* 0x0000000600007202 */ /* 0x000fe20000000f00 */
[----:B------:R-:W-:Y:S05]  /*15ba0*/  BRA `(.L_x_1990) ;  /* 0xffffb96000007947 */ /* 0x000fea000383ffff */
.L_x_1924:
[----:B------:R-:W-:Y:S01]  /*15bb0*/  IMAD.MOV.U32 R2, RZ, RZ, R0 ;  /* 0x000000ffff027224 */ /* 0x000fe200078e0000 */
[----:B------:R-:W-:Y:S02]  /*15bc0*/  MOV R6, 0x1 ;  /* 0x0000000100067802 */ /* 0x000fe40000000f00 */
[----:B------:R-:W-:Y:S02]  /*15bd0*/  MOV R3, 0x15bf0 ;  /* 0x00015bf000037802 */ /* 0x000fe40000000f00 */
[----:B------:R-:W-:Y:S05]  /*15be0*/  CALL.REL.NOINC `($__internal_38_$__cuda_sm70_shflsync_bfly_p) ;  /* 0x00000f9000007944 */ /* 0x000fea0003c00000 */
[----:B------:R1:W5:Y:S01]  /*15bf0*/  LDL R2, [R1+0x4] ;  /* 0x0000040001027983 */ /* 0x0003620000100800 */
[----:B------:R-:W-:Y:S01]  /*15c00*/  FADD.FTZ R0, R0, R6 ;  /* 0x0000000600007221 */ /* 0x000fe20000010000 */
[----:B------:R-:W-:-:S02]  /*15c10*/  MOV R6, 0x2 ;  /* 0x0000000200067802 */ /* 0x000fc40000000f00 */
[----:B------:R-:W-:Y:S02]  /*15c20*/  MOV R3, 0x15c40 ;  /* 0x00015c4000037802 */ /* 0x000fe40000000f00 */
[----:B-1---5:R-:W-:Y:S05]  /*15c30*/  CALL.REL.NOINC `($__internal_38_$__cuda_sm70_shflsync_bfly_p) ;  /* 0x00000f4000007944 */ /* 0x022fea0003c00000 */
[----:B------:R-:W2:Y:S01]  /*15c40*/  LDL.LU R2, [R1+0x4] ;  /* 0x0000040001027983 */ /* 0x000ea20000300800 */
[----:B------:R-:W-:Y:S01]  /*15c50*/  MOV R3, 0x15ca0 ;  /* 0x00015ca000037802 */ /* 0x000fe20000000f00 */
[----:B--2---:R-:W-:Y:S01]  /*15c60*/  FADD.FTZ R5, R2, R6 ;  /* 0x0000000602057221 */ /* 0x004fe20000010000 */
[----:B------:R-:W-:-:S04]  /*15c70*/  MOV R6, 0x1 ;  /* 0x0000000100067802 */ /* 0x000fc80000000f00 */
[----:B------:R-:W-:Y:S02]  /*15c80*/  MOV R2, R5 ;  /* 0x0000000500027202 */ /* 0x000fe40000000f00 */
[----:B------:R-:W-:Y:S05]  /*15c90*/  CALL.REL.NOINC `($__internal_38_$__cuda_sm70_shflsync_bfly_p) ;  /* 0x00000ee000007944 */ /* 0x000fea0003c00000 */
[----:B------:R-:W-:Y:S01]  /*15ca0*/  MOV R3, R6 ;  /* 0x0000000600037202 */ /* 0x000fe20000000f00 */
[----:B------:R-:W-:Y:S05]  /*15cb0*/  BRA `(.L_x_1991) ;  /* 0xffffb8e000007947 */ /* 0x000fea000383ffff */
.L_x_1931:
[----:B-1234-:R-:W-:Y:S01]  /*15cc0*/  IMAD.MOV.U32 R9, RZ, RZ, R7 ;  /* 0x000000ffff097224 */ /* 0x01efe200078e0007 */
[----:B------:R-:W-:Y:S01]  /*15cd0*/  MOV R5, RZ ;  /* 0x000000ff00057202 */ /* 0x000fe20000000f00 */
[----:B------:R-:W-:Y:S01]  /*15ce0*/  IMAD.MOV.U32 R3, RZ, RZ, 0x181f ;  /* 0x0000181fff037424 */ /* 0x000fe200078e00ff */
[----:B------:R-:W-:Y:S02]  /*15cf0*/  MOV R2, 0x15d10 ;  /* 0x00015d1000027802 */ /* 0x000fe40000000f00 */
[----:B------:R-:W-:Y:S05]  /*15d00*/  CALL.REL.NOINC `($__internal_39_$__cuda_sm70_shflsync_idx_p) ;  /* 0x00000ec000007944 */ /* 0x000fea0003c00000 */
[----:B------:R-:W-:Y:S01]  /*15d10*/  MOV R11, R5 ;  /* 0x00000005000b7202 */ /* 0x000fe20000000f00 */
[----:B------:R-:W-:Y:S05]  /*15d20*/  BRA `(.L_x_1992) ;  /* 0xffffccd000007947 */ /* 0x000fea000383ffff */
.L_x_1932:
[----:B------:R-:W-:Y:S01]  /*15d30*/  IMAD.MOV.U32 R9, RZ, RZ, R10 ;  /* 0x000000ffff097224 */ /* 0x000fe200078e000a */
[----:B------:R-:W-:Y:S01]  /*15d40*/  MOV R5, RZ ;  /* 0x000000ff00057202 */ /* 0x000fe20000000f00 */
[----:B------:R-:W-:Y:S01]  /*15d50*/  IMAD.MOV.U32 R3, RZ, RZ, 0x181f ;  /* 0x0000181fff037424 */ /* 0x000fe200078e00ff */
[----:B------:R-:W-:Y:S02]  /*15d60*/  MOV R2, 0x15d80 ;  /* 0x00015d8000027802 */ /* 0x000fe40000000f00 */
[----:B-12---:R-:W-:Y:S05]  /*15d70*/  CALL.REL.NOINC `($__internal_39_$__cuda_sm70_shflsync_idx_p) ;  /* 0x00000e5000007944 */ /* 0x006fea0003c00000 */
[----:B------:R-:W-:Y:S01]  /*15d80*/  MOV R2, R5 ;  /* 0x0000000500027202 */ /* 0x000fe20000000f00 */
[----:B------:R-:W-:Y:S05]  /*15d90*/  BRA `(.L_x_1993) ;  /* 0xffffcc8000007947 */ /* 0x000fea000383ffff */
.L_x_1935:
[----:B--2---:R-:W-:Y:S01]  /*15da0*/  IMAD.MOV.U32 R9, RZ, RZ, R7 ;  /* 0x000000ffff097224 */ /* 0x004fe200078e0007 */
[----:B------:R-:W-:Y:S01]  /*15db0*/  MOV R5, 0x1 ;  /* 0x0000000100057802 */ /* 0x000fe20000000f00 */
[----:B------:R-:W-:Y:S01]  /*15dc0*/  IMAD.MOV.U32 R3, RZ, RZ, 0x181f ;  /* 0x0000181fff037424 */ /* 0x000fe200078e00ff */
[----:B----4-:R-:W-:-:S02]  /*15dd0*/  MOV R2, 0x15df0 ;  /* 0x00015df000027802 */ /* 0x010fc40000000f00 */
[----:B-1-3--:R-:W-:Y:S05]  /*15de0*/  CALL.REL.NOINC `($__internal_39_$__cuda_sm70_shflsync_idx_p) ;  /* 0x00000de000007944 */ /* 0x00afea0003c00000 */
[----:B------:R-:W-:Y:S01]  /*15df0*/  IMAD.MOV.U32 R11, RZ, RZ, R5 ;  /* 0x000000ffff0b7224 */ /* 0x000fe200078e0005 */
[----:B------:R-:W-:Y:S01]  /*15e00*/  MOV R5, 0x1 ;  /* 0x0000000100057802 */ /* 0x000fe20000000f00 */
[----:B------:R-:W-:Y:S01]  /*15e10*/  IMAD.MOV.U32 R9, RZ, RZ, R10 ;  /* 0x000000ffff097224 */ /* 0x000fe200078e000a */
[----:B------:R-:W-:-:S02]  /*15e20*/  MOV R3, 0x181f ;  /* 0x0000181f00037802 */ /* 0x000fc40000000f00 */
[----:B------:R-:W-:Y:S02]  /*15e30*/  MOV R2, 0x15e50 ;  /* 0x00015e5000027802 */ /* 0x000fe40000000f00 */
[----:B------:R-:W-:Y:S05]  /*15e40*/  CALL.REL.NOINC `($__internal_39_$__cuda_sm70_shflsync_idx_p) ;  /* 0x00000d8000007944 */ /* 0x000fea0003c00000 */
[----:B------:R-:W-:Y:S01]  /*15e50*/  MOV R2, R5 ;  /* 0x0000000500027202 */ /* 0x000fe20000000f00 */
[----:B------:R-:W-:Y:S05]  /*15e60*/  BRA `(.L_x_1994) ;  /* 0xffffcca000007947 */ /* 0x000fea000383ffff */
.L_x_1938:
[----:B-1----:R-:W-:Y:S01]  /*15e70*/  IMAD.MOV.U32 R9, RZ, RZ, R7 ;  /* 0x000000ffff097224 */ /* 0x002fe200078e0007 */
[----:B------:R-:W-:Y:S01]  /*15e80*/  MOV R5, 0x2 ;  /* 0x0000000200057802 */ /* 0x000fe20000000f00 */
[----:B------:R-:W-:Y:S01]  /*15e90*/  IMAD.MOV.U32 R3, RZ, RZ, 0x181f ;  /* 0x0000181fff037424 */ /* 0x000fe200078e00ff */
[----:B----4-:R-:W-:Y:S02]  /*15ea0*/  MOV R2, 0x15ec0 ;  /* 0x00015ec000027802 */ /* 0x010fe40000000f00 */
[----:B--23--:R-:W-:Y:S05]  /*15eb0*/  CALL.REL.NOINC `($__internal_39_$__cuda_sm70_shflsync_idx_p) ;  /* 0x00000d1000007944 */ /* 0x00cfea0003c00000 */
[----:B------:R-:W-:Y:S01]  /*15ec0*/  MOV R11, R5 ;  /* 0x00000005000b7202 */ /* 0x000fe20000000f00 */
[----:B------:R-:W-:Y:S05]  /*15ed0*/  BRA `(.L_x_1995) ;  /* 0xffffcd2000007947 */ /* 0x000fea000383ffff */
.L_x_1939:
[----:B------:R-:W-:Y:S01]  /*15ee0*/  IMAD.MOV.U32 R9, RZ, RZ, R10 ;  /* 0x000000ffff097224 */ /* 0x000fe200078e000a */
[----:B------:R-:W-:Y:S01]  /*15ef0*/  MOV R5, 0x2 ;  /* 0x0000000200057802 */ /* 0x000fe20000000f00 */
[----:B------:R-:W-:Y:S01]  /*15f00*/  IMAD.MOV.U32 R3, RZ, RZ, 0x181f ;  /* 0x0000181fff037424 */ /* 0x000fe200078e00ff */
[----:B----4-:R-:W-:Y:S02]  /*15f10*/  MOV R2, 0x15f30 ;  /* 0x00015f3000027802 */ /* 0x010fe40000000f00 */
[----:B-123--:R-:W-:Y:S05]  /*15f20*/  CALL.REL.NOINC `($__internal_39_$__cuda_sm70_shflsync_idx_p) ;  /* 0x00000ca000007944 */ /* 0x00efea0003c00000 */
[----:B------:R-:W-:Y:S01]  /*15f30*/  MOV R2, R5 ;  /* 0x0000000500027202 */ /* 0x000fe20000000f00 */
[----:B------:R-:W-:Y:S05]  /*15f40*/  BRA `(.L_x_1996) ;  /* 0xffffccd000007947 */ /* 0x000fea000383ffff */
.L_x_1942:
[----:B-1----:R-:W-:Y:S01]  /*15f50*/  IMAD.MOV.U32 R9, RZ, RZ, R7 ;  /* 0x000000ffff097224 */ /* 0x002fe200078e0007 */
[----:B------:R-:W-:Y:S01]  /*15f60*/  MOV R5, 0x3 ;  /* 0x0000000300057802 */ /* 0x000fe20000000f00 */
[----:B------:R-:W-:Y:S01]  /*15f70*/  IMAD.MOV.U32 R3, RZ, RZ, 0x181f ;  /* 0x0000181fff037424 */ /* 0x000fe200078e00ff */
[----:B------:R-:W-:-:S02]  /*15f80*/  MOV R2, 0x15fa0 ;  /* 0x00015fa000027802 */ /* 0x000fc40000000f00 */
[----:B--234-:R-:W-:Y:S05]  /*15f90*/  CALL.REL.NOINC `($__internal_39_$__cuda_sm70_shflsync_idx_p) ;  /* 0x00000c3000007944 */ /* 0x01cfea0003c00000 */
[----:B------:R-:W-:Y:S01]  /*15fa0*/  IMAD.MOV.U32 R7, RZ, RZ, R5 ;  /* 0x000000ffff077224 */ /* 0x000fe200078e0005 */
[----:B------:R-:W-:Y:S01]  /*15fb0*/  MOV R5, 0x3 ;  /* 0x0000000300057802 */ /* 0x000fe20000000f00 */
[----:B------:R-:W-:Y:S01]  /*15fc0*/  IMAD.MOV.U32 R9, RZ, RZ, R10 ;  /* 0x000000ffff097224 */ /* 0x000fe200078e000a */
[----:B------:R-:W-:-:S02]  /*15fd0*/  MOV R3, 0x181f ;  /* 0x0000181f00037802 */ /* 0x000fc40000000f00 */
[----:B------:R-:W-:Y:S02]  /*15fe0*/  MOV R2, 0x16000 ;  /* 0x0001600000027802 */ /* 0x000fe40000000f00 */
[----:B------:R-:W-:Y:S05]  /*15ff0*/  CALL.REL.NOINC `($__internal_39_$__cuda_sm70_shflsync_idx_p) ;  /* 0x00000bd000007944 */ /* 0x000fea0003c00000 */
[----:B------:R-:W-:Y:S05]  /*16000*/  BRA `(.L_x_1997) ;  /* 0xffffcd1000007947 */ /* 0x000fea000383ffff */
.L_x_1944:
[----:B------:R-:W-:Y:S01]  /*16010*/  IMAD.MOV.U32 R9, RZ, RZ, R28 ;  /* 0x000000ffff097224 */ /* 0x000fe200078e001c */
[----:B------:R-:W-:Y:S01]  /*16020*/  MOV R5, RZ ;  /* 0x000000ff00057202 */ /* 0x000fe20000000f00 */
[----:B------:R-:W-:Y:S01]  /*16030*/  IMAD.MOV.U32 R3, RZ, RZ, 0x1c1f ;  /* 0x00001c1fff037424 */ /* 0x000fe200078e00ff */
[----:B------:R-:W-:Y:S02]  /*16040*/  MOV R2, 0x16060 ;  /* 0x0001606000027802 */ /* 0x000fe40000000f00 */
[----:B-1----:R-:W-:Y:S05]  /*16050*/  CALL.REL.NOINC `($__internal_39_$__cuda_sm70_shflsync_idx_p) ;  /* 0x00000b7000007944 */ /* 0x002fea0003c00000 */
[----:B------:R-:W-:Y:S01]  /*16060*/  MOV R4, R5 ;  /* 0x0000000500047202 */ /* 0x000fe20000000f00 */
[----:B------:R-:W-:Y:S05]  /*16070*/  BRA `(.L_x_1998) ;  /* 0xffffcf9000007947 */ /* 0x000fea000383ffff */
.L_x_1945:
[----:B------:R-:W-:Y:S01]  /*16080*/  IMAD.MOV.U32 R9, RZ, RZ, R29 ;  /* 0x000000ffff097224 */ /* 0x000fe200078e001d */
[----:B------:R-:W-:Y:S01]  /*16090*/  MOV R5, RZ ;  /* 0x000000ff00057202 */ /* 0x000fe20000000f00 */
[----:B------:R-:W-:Y:S01]  /*160a0*/  IMAD.MOV.U32 R3, RZ, RZ, 0x1c1f ;  /* 0x00001c1fff037424 */ /* 0x000fe200078e00ff */
[----:B------:R-:W-:Y:S02]  /*160b0*/  MOV R2, 0x160d0 ;  /* 0x000160d000027802 */ /* 0x000fe40000000f00 */
[----:B-123--:R-:W-:Y:S05]  /*160c0*/  CALL.REL.NOINC `($__internal_39_$__cuda_sm70_shflsync_idx_p) ;  /* 0x00000b0000007944 */ /* 0x00efea0003c00000 */
[----:B------:R-:W-:Y:S01]  /*160d0*/  MOV R0, R5 ;  /* 0x0000000500007202 */ /* 0x000fe20000000f00 */
[----:B------:R-:W-:Y:S05]  /*160e0*/  BRA `(.L_x_1999) ;  /* 0xffffcf4000007947 */ /* 0x000fea000383ffff */
.L_x_1948:
[----:B------:R-:W-:Y:S01]  /*160f0*/  IMAD.MOV.U32 R9, RZ, RZ, R28 ;  /* 0x000000ffff097224 */ /* 0x000fe200078e001c */
[----:B------:R-:W-:Y:S01]  /*16100*/  MOV R5, 0x1 ;  /* 0x0000000100057802 */ /* 0x000fe20000000f00 */
[----:B---3--:R-:W-:Y:S01]  /*16110*/  IMAD.MOV.U32 R3, RZ, RZ, 0x1c1f ;  /* 0x00001c1fff037424 */ /* 0x008fe200078e00ff */
[----:B------:R-:W-:-:S02]  /*16120*/  MOV R2, 0x16140 ;  /* 0x0001614000027802 */ /* 0x000fc40000000f00 */
[----:B--2-4-:R-:W-:Y:S05]  /*16130*/  CALL.REL.NOINC `($__internal_39_$__cuda_sm70_shflsync_idx_p) ;  /* 0x00000a9000007944 */ /* 0x014fea0003c00000 */
        /* <DEDUP_REMOVED lines=8> */
.L_x_1952:
[----:B------:R-:W-:Y:S01]  /*161c0*/  IMAD.MOV.U32 R9, RZ, RZ, R6 ;  /* 0x000000ffff097224 */ /* 0x000fe200078e0006 */
[----:B------:R-:W-:Y:S01]  /*161d0*/  MOV R5, RZ ;  /* 0x000000ff00057202 */ /* 0x000fe20000000f00 */
[----:B------:R-:W-:Y:S01]  /*161e0*/  IMAD.MOV.U32 R3, RZ, RZ, 0x181f ;  /* 0x0000181fff037424 */ /* 0x000fe200078e00ff */
[----:B------:R-:W-:Y:S02]  /*161f0*/  MOV R2, 0x16210 ;  /* 0x0001621000027802 */ /* 0x000fe40000000f00 */
[----:B------:R-:W-:Y:S05]  /*16200*/  CALL.REL.NOINC `($__internal_39_$__cuda_sm70_shflsync_idx_p) ;  /* 0x000009c000007944 */ /* 0x000fea0003c00000 */
[----:B------:R-:W-:Y:S01]  /*16210*/  MOV R11, R5 ;  /* 0x00000005000b7202 */ /* 0x000fe20000000f00 */
[----:B------:R-:W-:Y:S05]  /*16220*/  BRA `(.L_x_2001) ;  /* 0xffffe06000007947 */ /* 0x000fea000383ffff */
.L_x_1953:
[----:B------:R-:W-:Y:S01]  /*16230*/  IMAD.MOV.U32 R9, RZ, RZ, R10 ;  /* 0x000000ffff097224 */ /* 0x000fe200078e000a */
[----:B------:R-:W-:Y:S01]  /*16240*/  MOV R5, RZ ;  /* 0x000000ff00057202 */ /* 0x000fe20000000f00 */
[----:B------:R-:W-:Y:S01]  /*16250*/  IMAD.MOV.U32 R3, RZ, RZ, 0x181f ;  /* 0x0000181fff037424 */ /* 0x000fe200078e00ff */
[----:B------:R-:W-:Y:S02]  /*16260*/  MOV R2, 0x16280 ;  /* 0x0001628000027802 */ /* 0x000fe40000000f00 */
[----:B-12---:R-:W-:Y:S05]  /*16270*/  CALL.REL.NOINC `($__internal_39_$__cuda_sm70_shflsync_idx_p) ;  /* 0x0000095000007944 */ /* 0x006fea0003c00000 */
[----:B------:R-:W-:Y:S01]  /*16280*/  MOV R2, R5 ;  /* 0x0000000500027202 */ /* 0x000fe20000000f00 */
[----:B------:R-:W-:Y:S05]  /*16290*/  BRA `(.L_x_2002) ;  /* 0xffffe01000007947 */ /* 0x000fea000383ffff */
.L_x_1956:
[----:B------:R-:W-:Y:S01]  /*162a0*/  IMAD.MOV.U32 R9, RZ, RZ, R6 ;  /* 0x000000ffff097224 */ /* 0x000fe200078e0006 */
[----:B--2---:R-:W-:Y:S01]  /*162b0*/  MOV R5, 0x1 ;  /* 0x0000000100057802 */ /* 0x004fe20000000f00 */
        /* <DEDUP_REMOVED lines=11> */
.L_x_1959:
[----:B------:R-:W-:Y:S01]  /*16370*/  IMAD.MOV.U32 R9, RZ, RZ, R6 ;  /* 0x000000ffff097224 */ /* 0x000fe200078e0006 */
[----:B-1----:R-:W-:Y:S01]  /*16380*/  MOV R5, 0x2 ;  /* 0x0000000200057802 */ /* 0x002fe20000000f00 */
[----:B------:R-:W-:Y:S01]  /*16390*/  IMAD.MOV.U32 R3, RZ, RZ, 0x181f ;  /* 0x0000181fff037424 */ /* 0x000fe200078e00ff */
[----:B----4-:R-:W-:Y:S02]  /*163a0*/  MOV R2, 0x163c0 ;  /* 0x000163c000027802 */ /* 0x010fe40000000f00 */
[----:B--23--:R-:W-:Y:S05]  /*163b0*/  CALL.REL.NOINC `($__internal_39_$__cuda_sm70_shflsync_idx_p) ;  /* 0x0000081000007944 */ /* 0x00cfea0003c00000 */
[----:B------:R-:W-:Y:S01]  /*163c0*/  MOV R11, R5 ;  /* 0x00000005000b7202 */ /* 0x000fe20000000f00 */
[----:B------:R-:W-:Y:S05]  /*163d0*/  BRA `(.L_x_2004) ;  /* 0xffffe0c000007947 */ /* 0x000fea000383ffff */
.L_x_1960:
[----:B------:R-:W-:Y:S01]  /*163e0*/  IMAD.MOV.U32 R9, RZ, RZ, R10 ;  /* 0x000000ffff097224 */ /* 0x000fe200078e000a */
[----:B------:R-:W-:Y:S01]  /*163f0*/  MOV R5, 0x2 ;  /* 0x0000000200057802 */ /* 0x000fe20000000f00 */
[----:B------:R-:W-:Y:S01]  /*16400*/  IMAD.MOV.U32 R3, RZ, RZ, 0x181f ;  /* 0x0000181fff037424 */ /* 0x000fe200078e00ff */
[----:B----4-:R-:W-:Y:S02]  /*16410*/  MOV R2, 0x16430 ;  /* 0x0001643000027802 */ /* 0x010fe40000000f00 */
[----:B-123--:R-:W-:Y:S05]  /*16420*/  CALL.REL.NOINC `($__internal_39_$__cuda_sm70_shflsync_idx_p) ;  /* 0x000007a000007944 */ /* 0x00efea0003c00000 */
[----:B------:R-:W-:Y:S01]  /*16430*/  MOV R2, R5 ;  /* 0x0000000500027202 */ /* 0x000fe20000000f00 */
[----:B------:R-:W-:Y:S05]  /*16440*/  BRA `(.L_x_2005) ;  /* 0xffffe07000007947 */ /* 0x000fea000383ffff */
.L_x_1963:
[----:B------:R-:W-:Y:S01]  /*16450*/  IMAD.MOV.U32 R9, RZ, RZ, R6 ;  /* 0x000000ffff097224 */ /* 0x000fe200078e0006 */
[----:B-1----:R-:W-:Y:S01]  /*16460*/  MOV R5, 0x3 ;  /* 0x0000000300057802 */ /* 0x002fe20000000f00 */
        /* <DEDUP_REMOVED lines=11> */
.L_x_1965:
[----:B------:R-:W-:Y:S01]  /*16520*/  IMAD.MOV.U32 R9, RZ, RZ, R62 ;  /* 0x000000ffff097224 */ /* 0x000fe200078e003e */
[----:B------:R-:W-:Y:S01]  /*16530*/  MOV R5, RZ ;  /* 0x000000ff00057202 */ /* 0x000fe20000000f00 */
[----:B------:R-:W-:Y:S01]  /*16540*/  IMAD.MOV.U32 R3, RZ, RZ, 0x1f ;  /* 0x0000001fff037424 */ /* 0x000fe200078e00ff */
[----:B------:R-:W-:Y:S02]  /*16550*/  MOV R2, 0x16570 ;  /* 0x0001657000027802 */ /* 0x000fe40000000f00 */
[----:B----4-:R-:W-:Y:S05]  /*16560*/  CALL.REL.NOINC `($__internal_39_$__cuda_sm70_shflsync_idx_p) ;  /* 0x0000066000007944 */ /* 0x010fea0003c00000 */
[----:B------:R-:W-:Y:S01]  /*16570*/  MOV R10, R5 ;  /* 0x00000005000a7202 */ /* 0x000fe20000000f00 */
[----:B------:R-:W-:Y:S05]  /*16580*/  BRA `(.L_x_2007) ;  /* 0xffffe1e000007947 */ /* 0x000fea000383ffff */
.L_x_1966:
[----:B------:R-:W-:Y:S01]  /*16590*/  IMAD.MOV.U32 R9, RZ, RZ, R62 ;  /* 0x000000ffff097224 */ /* 0x000fe200078e003e */
[----:B------:R-:W-:Y:S01]  /*165a0*/  MOV R5, 0x1 ;  /* 0x0000000100057802 */ /* 0x000fe20000000f00 */
[----:B------:R-:W-:Y:S01]  /*165b0*/  IMAD.MOV.U32 R3, RZ, RZ, 0x1f ;  /* 0x0000001fff037424 */ /* 0x000fe200078e00ff */
[----:B------:R-:W-:Y:S02]  /*165c0*/  MOV R2, 0x165e0 ;  /* 0x000165e000027802 */ /* 0x000fe40000000f00 */
[----:B-12---:R-:W-:Y:S05]  /*165d0*/  CALL.REL.NOINC `($__internal_39_$__cuda_sm70_shflsync_idx_p) ;  /* 0x000005f000007944 */ /* 0x006fea0003c00000 */
[----:B------:R-:W-:Y:S01]  /*165e0*/  MOV R8, R5 ;  /* 0x0000000500087202 */ /* 0x000fe20000000f00 */
[----:B------:R-:W-:Y:S05]  /*165f0*/  BRA `(.L_x_2008) ;  /* 0xffffe19000007947 */ /* 0x000fea000383ffff */
.L_x_1967:
[----:B------:R-:W-:Y:S02]  /*16600*/  MOV R2, 0x1 ;  /* 0x0000000100027802 */ /* 0x000fe40000000f00 */
[----:B------:R-:W-:-:S02]  /*16610*/  MOV R3, 0x16630 ;  /* 0x0001663000037802 */ /* 0x000fc40000000f00 */
[----:B-1234-:R-:W-:Y:S05]  /*16620*/  CALL.REL.NOINC `($__internal_40_$__cuda_sm70_shflsync_up_p) ;  /* 0x000005f000007944 */ /* 0x01efea0003c00000 */
[----:B------:R-:W-:Y:S05]  /*16630*/  BRA `(.L_x_2009) ;  /* 0xffffe28000007947 */ /* 0x000fea000383ffff */
.L_x_1968:
[----:B------:R-:W-:Y:S02]  /*16640*/  MOV R2, 0x2 ;  /* 0x0000000200027802 */ /* 0x000fe40000000f00 */
[----:B------:R-:W-:-:S02]  /*16650*/  MOV R3, 0x16670 ;  /* 0x0001667000037802 */ /* 0x000fc40000000f00 */
[----:B--2-4-:R-:W-:Y:S05]  /*16660*/  CALL.REL.NOINC `($__internal_40_$__cuda_sm70_shflsync_up_p) ;  /* 0x000005b000007944 */ /* 0x014fea0003c00000 */
[----:B------:R-:W-:Y:S01]  /*16670*/  SEL R3, R4, RZ, P1 ;  /* 0x000000ff04037207 */ /* 0x000fe20000800000 */
[----:B------:R-:W-:-:S04]  /*16680*/  IMAD.MOV.U32 R2, RZ, RZ, 0x4 ;  /* 0x00000004ff027424 */ /* 0x000fc800078e00ff */
[----:B------:R-:W-:Y:S01]  /*16690*/  IMAD.IADD R0, R0, 0x1, R3 ;  /* 0x0000000100007824 */ /* 0x000fe200078e0203 */
        /* <DEDUP_REMOVED lines=21> */
.L_x_1972:
[----:B------:R-:W-:Y:S02]  /*167f0*/  MOV R2, 0x1 ;  /* 0x0000000100027802 */ /* 0x000fe40000000f00 */
[----:B------:R-:W-:Y:S02]  /*16800*/  MOV R3, 0x16820 ;  /* 0x0001682000037802 */ /* 0x000fe40000000f00 */
[----:B------:R-:W-:Y:S05]  /*16810*/  CALL.REL.NOINC `($__internal_40_$__cuda_sm70_shflsync_up_p) ;  /* 0x0000040000007944 */ /* 0x000fea0003c00000 */
[----:B------:R-:W-:Y:S01]  /*16820*/  MOV R2, R4 ;  /* 0x0000000400027202 */ /* 0x000fe20000000f00 */
[----:B------:R-:W-:Y:S05]  /*16830*/  BRA `(.L_x_2011) ;  /* 0xffffe2e000007947 */ /* 0x000fea000383ffff */
.L_x_1973:
        /* <DEDUP_REMOVED lines=27> */
.L_x_1975:
[----:B------:R-:W-:Y:S02]  /*169f0*/  SEL R0, RZ, 0x1, P0 ;  /* 0x00000001ff007807 */ /* 0x000fe40000000000 */
[----:B------:R-:W-:Y:S02]  /*16a00*/  MOV R2, 0x16a20 ;  /* 0x00016a2000027802 */ /* 0x000fe40000000f00 */
[----:B-1----:R-:W-:Y:S05]  /*16a10*/  CALL.REL.NOINC `($__internal_41_$__cuda_sm70_votesync_ballot) ;  /* 0x0000027000007944 */ /* 0x002fea0003c00000 */
[----:B------:R-:W-:Y:S01]  /*16a20*/  MOV R12, R0 ;  /* 0x00000000000c7202 */ /* 0x000fe20000000f00 */
[----:B------:R-:W-:Y:S05]  /*16a30*/  BRA `(.L_x_2013) ;  /* 0xffffe27000007947 */ /* 0x000fea000383ffff */
.L_x_1976:
[----:B------:R-:W-:Y:S01]  /*16a40*/  IMAD.MOV.U32 R9, RZ, RZ, R6 ;  /* 0x000000ffff097224 */ /* 0x000fe200078e0006 */
[----:B------:R-:W-:Y:S01]  /*16a50*/  MOV R5, R0 ;  /* 0x0000000000057202 */ /* 0x000fe20000000f00 */
[----:B------:R-:W-:Y:S01]  /*16a60*/  IMAD.MOV.U32 R3, RZ, RZ, 0x1f ;  /* 0x0000001fff037424 */ /* 0x000fe200078e00ff */
[----:B--2---:R-:W-:Y:S02]  /*16a70*/  MOV R2, 0x16a90 ;  /* 0x00016a9000027802 */ /* 0x004fe40000000f00 */
[----:B-1----:R-:W-:Y:S05]  /*16a80*/  CALL.REL.NOINC `($__internal_39_$__cuda_sm70_shflsync_idx_p) ;  /* 0x0000014000007944 */ /* 0x002fea0003c00000 */
[----:B------:R-:W-:Y:S01]  /*16a90*/  IMAD.MOV.U32 R11, RZ, RZ, R5 ;  /* 0x000000ffff0b7224 */ /* 0x000fe200078e0005 */
[----:B------:R-:W-:Y:S01]  /*16aa0*/  MOV R5, R0 ;  /* 0x0000000000057202 */ /* 0x000fe20000000f00 */
[----:B------:R-:W-:Y:S01]  /*16ab0*/  IMAD.MOV.U32 R9, RZ, RZ, R7 ;  /* 0x000000ffff097224 */ /* 0x000fe200078e0007 */
[----:B------:R-:W-:-:S02]  /*16ac0*/  MOV R3, 0x1f ;  /* 0x0000001f00037802 */ /* 0x000fc40000000f00 */
[----:B------:R-:W-:Y:S02]  /*16ad0*/  MOV R2, 0x16af0 ;  /* 0x00016af000027802 */ /* 0x000fe40000000f00 */
[----:B------:R-:W-:Y:S05]  /*16ae0*/  CALL.REL.NOINC `($__internal_39_$__cuda_sm70_shflsync_idx_p) ;  /* 0x000000e000007944 */ /* 0x000fea0003c00000 */
[----:B------:R-:W-:Y:S01]  /*16af0*/  MOV R7, R5 ;  /* 0x0000000500077202 */ /* 0x000fe20000000f00 */
[----:B------:R-:W-:Y:S05]  /*16b00*/  BRA `(.L_x_2014) ;  /* 0xffffe21000007947 */ /* 0x000fea000383ffff */
.L_x_1979:
[----:B------:R-:W-:Y:S01]  /*16b10*/  IMAD.MOV.U32 R9, RZ, RZ, R4 ;  /* 0x000000ffff097224 */ /* 0x000fe200078e0004 */
[----:B------:R-:W-:Y:S01]  /*16b20*/  MOV R5, R0 ;  /* 0x0000000000057202 */ /* 0x000fe20000000f00 */
[----:B------:R-:W-:Y:S01]  /*16b30*/  IMAD.MOV.U32 R3, RZ, RZ, 0x1f ;  /* 0x0000001fff037424 */ /* 0x000fe200078e00ff */
[----:B--2---:R-:W-:Y:S02]  /*16b40*/  MOV R2, 0x16b60 ;  /* 0x00016b6000027802 */ /* 0x004fe40000000f00 */
[----:B-1--4-:R-:W-:Y:S05]  /*16b50*/  CALL.REL.NOINC `($__internal_39_$__cuda_sm70_shflsync_idx_p) ;  /* 0x0000007000007944 */ /* 0x012fea0003c00000 */
[----:B------:R-:W-:Y:S01]  /*16b60*/  MOV R13, R5 ;  /* 0x00000005000d7202 */ /* 0x000fe20000000f00 */
[----:B------:R-:W-:Y:S05]  /*16b70*/  BRA `(.L_x_1978) ;  /* 0xffffe20000007947 */ /* 0x000fea000383ffff */
        .weak           $__internal_38_$__cuda_sm70_shflsync_bfly_p
        .type           $__internal_38_$__cuda_sm70_shflsync_bfly_p,@function
        .size           $__internal_38_$__cuda_sm70_shflsync_bfly_p,($__internal_39_$__cuda_sm70_shflsync_idx_p - $__internal_38_$__cuda_sm70_shflsync_bfly_p)
$__internal_38_$__cuda_sm70_shflsync_bfly_p:
[----:B------:R-:W-:Y:S04]  /*16b80*/  WARPSYNC R7 ;  /* 0x0000000700007348 */ /* 0x000fe80003800000 */
[----:B------:R1:W2:Y:S02]  /*16b90*/  SHFL.BFLY PT, R6, R2, R6, R8 ;  /* 0x0c00000602067389 */ /* 0x0002a400000e0008 */
[----:B-1----:R-:W-:-:S02]  /*16ba0*/  MOV R2, R3 ;  /* 0x0000000300027202 */ /* 0x002fc40000000f00 */
[----:B------:R-:W-:-:S04]  /*16bb0*/  MOV R3, 0x0 ;  /* 0x0000000000037802 */ /* 0x000fc80000000f00 */
[----:B--2---:R-:W-:Y:S05]  /*16bc0*/  RET.REL.NODEC R2 `(_ZN7cutlass13device_kernelIN5flash19enable_sm80_to_sm89INS1_16FlashAttnFwdSm80INS1_25CollectiveMainloopFwdSm80ILi8ELi1ELb1EN4cute5tupleIJNS5_1CILi128EEENS7_ILi96EEES8_EEELi128ENS_10bfloat16_tEfNS_4arch4Sm80ELb0ELb1ELb0ELb1ELb0ELb0ELb1ELb1EEENS1_21CollectiveEpilogueFwdINS6_IJS8_S8_S9_EEENS6_IJNS7_ILi1EEESH_SH_EEESB_SD_Li256ELb1ELb1ELb1ELb0EEENS1_36VarlenDynamicPersistentTileSchedulerILi128ELi96ELi256ELi256ELb1ELb1ELb0ELb1ELb0ELb1EEEEEEEEEvNT_6ParamsE) ;  /* 0xfffe943002007950 */ /* 0x004fea0003c3ffff */
        .weak           $__internal_39_$__cuda_sm70_shflsync_idx_p
        .type           $__internal_39_$__cuda_sm70_shflsync_idx_p,@function
        .size           $__internal_39_$__cuda_sm70_shflsync_idx_p,($__internal_40_$__cuda_sm70_shflsync_up_p - $__internal_39_$__cuda_sm70_shflsync_idx_p)
$__internal_39_$__cuda_sm70_shflsync_idx_p:
[----:B------:R-:W-:-:S04]  /*16bd0*/  MOV R63, 0xffffffff ;  /* 0xffffffff003f7802 */ /* 0x000fc80000000f00 */
[----:B------:R-:W-:Y:S04]  /*16be0*/  WARPSYNC R63 ;  /* 0x0000003f00007348 */ /* 0x000fe80003800000 */
[----:B------:R1:W2:Y:S02]  /*16bf0*/  SHFL.IDX PT, R5, R9, R5, R3 ;  /* 0x0000000509057389 */ /* 0x0002a400000e0003 */
[----:B-1----:R-:W-:-:S04]  /*16c00*/  MOV R3, 0x0 ;  /* 0x0000000000037802 */ /* 0x002fc80000000f00 */
[----:B--2---:R-:W-:Y:S05]  /*16c10*/  RET.REL.NODEC R2 `(_ZN7cutlass13device_kernelIN5flash19enable_sm80_to_sm89INS1_16FlashAttnFwdSm80INS1_25CollectiveMainloopFwdSm80ILi8ELi1ELb1EN4cute5tupleIJNS5_1CILi128EEENS7_ILi96EEES8_EEELi128ENS_10bfloat16_tEfNS_4arch4Sm80ELb0ELb1ELb0ELb1ELb0ELb0ELb1ELb1EEENS1_21CollectiveEpilogueFwdINS6_IJS8_S8_S9_EEENS6_IJNS7_ILi1EEESH_SH_EEESB_SD_Li256ELb1ELb1ELb1ELb0EEENS1_36VarlenDynamicPersistentTileSchedulerILi128ELi96ELi256ELi256ELb1ELb1ELb0ELb1ELb0ELb1EEEEEEEEEvNT_6ParamsE) ;  /* 0xfffe93e002007950 */ /* 0x004fea0003c3ffff */
        .weak           $__internal_40_$__cuda_sm70_shflsync_up_p
        .type           $__internal_40_$__cuda_sm70_shflsync_up_p,@function
        .size           $__internal_40_$__cuda_sm70_shflsync_up_p,($__internal_41_$__cuda_sm70_votesync_ballot - $__internal_40_$__cuda_sm70_shflsync_up_p)
$__internal_40_$__cuda_sm70_shflsync_up_p:
[----:B------:R-:W-:Y:S02]  /*16c20*/  IMAD.MOV.U32 R4, RZ, RZ, RZ ;  /* 0x000000ffff047224 */ /* 0x000fe400078e00ff */
[----:B------:R-:W-:-:S04]  /*16c30*/  IMAD.MOV.U32 R9, RZ, RZ, -0x1 ;  /* 0xffffffffff097424 */ /* 0x000fc800078e00ff */
[----:B------:R-:W-:Y:S04]  /*16c40*/  WARPSYNC R9 ;  /* 0x0000000900007348 */ /* 0x000fe80003800000 */
[----:B------:R1:W2:Y:S02]  /*16c50*/  SHFL.UP PT, R4, R0, R2, R4 ;  /* 0x0400000200047389 */ /* 0x0002a400000e0004 */
[----:B-1----:R-:W-:Y:S02]  /*16c60*/  MOV R2, R3 ;  /* 0x0000000300027202 */ /* 0x002fe40000000f00 */
[----:B------:R-:W-:-:S04]  /*16c70*/  MOV R3, 0x0 ;  /* 0x0000000000037802 */ /* 0x000fc80000000f00 */
[----:B--2---:R-:W-:Y:S05]  /*16c80*/  RET.REL.NODEC R2 `(_ZN7cutlass13device_kernelIN5flash19enable_sm80_to_sm89INS1_16FlashAttnFwdSm80INS1_25CollectiveMainloopFwdSm80ILi8ELi1ELb1EN4cute5tupleIJNS5_1CILi128EEENS7_ILi96EEES8_EEELi128ENS_10bfloat16_tEfNS_4arch4Sm80ELb0ELb1ELb0ELb1ELb0ELb0ELb1ELb1EEENS1_21CollectiveEpilogueFwdINS6_IJS8_S8_S9_EEENS6_IJNS7_ILi1EEESH_SH_EEESB_SD_Li256ELb1ELb1ELb1ELb0EEENS1_36VarlenDynamicPersistentTileSchedulerILi128ELi96ELi256ELi256ELb1ELb1ELb0ELb1ELb0ELb1EEEEEEEEEvNT_6ParamsE) ;  /* 0xfffe937002007950 */ /* 0x004fea0003c3ffff */
        .weak           $__internal_41_$__cuda_sm70_votesync_ballot
        .type           $__internal_41_$__cuda_sm70_votesync_ballot,@function
        .size           $__internal_41_$__cuda_sm70_votesync_ballot,(.L_x_2729 - $__internal_41_$__cuda_sm70_votesync_ballot)
$__internal_41_$__cuda_sm70_votesync_ballot:
[----:B------:R-:W-:Y:S01]  /*16c90*/  ISETP.NE.U32.AND P0, PT, R0, 0x1, PT ;  /* 0x000000010000780c */ /* 0x000fe20003f05070 */
[----:B------:R-:W-:-:S04]  /*16ca0*/  IMAD.MOV.U32 R3, RZ, RZ, -0x1 ;  /* 0xffffffffff037424 */ /* 0x000fc800078e00ff */
[----:B------:R-:W-:Y:S08]  /*16cb0*/  WARPSYNC R3 ;  /* 0x0000000300007348 */ /* 0x000ff00003800000 */
[----:B------:R-:W-:-:S04]  /*16cc0*/  VOTE.ANY R0, PT, !P0 ;  /* 0x0000000000007806 */ /* 0x000fc800040e0100 */
[----:B------:R-:W-:Y:S01]  /*16cd0*/  LOP3.LUT R0, R0, R3, RZ, 0xc0, !PT ;  /* 0x0000000300007212 */ /* 0x000fe200078ec0ff */
[----:B------:R-:W-:-:S04]  /*16ce0*/  IMAD.MOV.U32 R3, RZ, RZ, 0x0 ;  /* 0x00000000ff037424 */ /* 0x000fc800078e00ff */
[----:B------:R-:W-:Y:S05]  /*16cf0*/  RET.REL.NODEC R2 `(_ZN7cutlass13device_kernelIN5flash19enable_sm80_to_sm89INS1_16FlashAttnFwdSm80INS1_25CollectiveMainloopFwdSm80ILi8ELi1ELb1EN4cute5tupleIJNS5_1CILi128EEENS7_ILi96EEES8_EEELi128ENS_10bfloat16_tEfNS_4arch4Sm80ELb0ELb1ELb0ELb1ELb0ELb0ELb1ELb1EEENS1_21CollectiveEpilogueFwdINS6_IJS8_S8_S9_EEENS6_IJNS7_ILi1EEESH_SH_EEESB_SD_Li256ELb1ELb1ELb1ELb0EEENS1_36VarlenDynamicPersistentTileSchedulerILi128ELi96ELi256ELi256ELb1ELb1ELb0ELb1ELb0ELb1EEEEEEEEEvNT_6ParamsE) ;  /* 0xfffe930002007950 */ /* 0x000fea0003c3ffff */
.L_x_2015:
        /* <DEDUP_REMOVED lines=16> */
.L_x_2729:


//--------------------- .text._ZN7cutlass13device_kernelIN5flash19enable_sm80_to_sm89INS1_16FlashAttnFwdSm80INS1_25CollectiveMainloopFwdSm80ILi8ELi1ELb1EN4cute5tupleIJNS5_1CILi128EEENS7_ILi96EEES8_EEELi128ENS_10bfloat16_tEfNS_4arch4Sm80ELb0ELb1ELb0ELb1ELb0ELb1ELb1ELb1EEENS1_21CollectiveEpilogueFwdINS6_IJS8_S8_S9_EEENS6_IJNS7_ILi1EEESH_SH_EEESB_SD_Li256ELb1ELb1ELb1ELb0EEENS1_36VarlenDynamicPersistentTileSchedulerILi128ELi96ELi256ELi256ELb1ELb1ELb0ELb1ELb0ELb1EEEEEEEEEvNT_6ParamsE --------------------------
	.section	.text._ZN7cutlass13device_kernelIN5flash19enable_sm80_to_sm89INS1_16FlashAttnFwdSm80INS1_25CollectiveMainloopFwdSm80ILi8ELi1ELb1EN4cute5tupleIJNS5_1CILi128EEENS7_ILi96EEES8_EEELi128ENS_10bfloat16_tEfNS_4arch4Sm80ELb0ELb1ELb0ELb1ELb0ELb1ELb1ELb1EEENS1_21CollectiveEpilogueFwdINS6_IJS8_S8_S9_EEENS6_IJNS7_ILi1EEESH_SH_EEESB_SD_Li256ELb1ELb1ELb1ELb0EEENS1_36VarlenDynamicPersistentTileSchedulerILi128ELi96ELi256ELi256ELb1ELb1ELb0ELb1ELb0ELb1EEEEEEEEEvNT_6ParamsE,"ax",@progbits
	.sectioninfo	@"SHI_REGISTERS=255"
	.align	128
.text._ZN7cutlass13device_kernelIN5flash19enable_sm80_to_sm89INS1_16FlashAttnFwdSm80INS1_25CollectiveMainloopFwdSm80ILi8ELi1ELb1EN4cute5tupleIJNS5_1CILi128EEENS7_ILi96EEES8_EEELi128ENS_10bfloat16_tEfNS_4arch4Sm80ELb0ELb1ELb0ELb1ELb0ELb1ELb1ELb1EEENS1_21CollectiveEpilogueFwdINS6_IJS8_S8_S9_EEENS6_IJNS7_ILi1EEESH_SH_EEESB_SD_Li256ELb1ELb1ELb1ELb0EEENS1_36VarlenDynamicPersistentTileSchedulerILi128ELi96ELi256ELi256ELb1ELb1ELb0ELb1ELb0ELb1EEEEEEEEEvNT_6ParamsE:
        .type           _ZN7cutlass13device_kernelIN5flash19enable_sm80_to_sm89INS1_16FlashAttnFwdSm80INS1_25CollectiveMainloopFwdSm80ILi8ELi1ELb1EN4cute5tupleIJNS5_1CILi128EEENS7_ILi96EEES8_EEELi128ENS_10bfloat16_tEfNS_4arch4Sm80ELb0ELb1ELb0ELb1ELb0ELb1ELb1ELb1EEENS1_21CollectiveEpilogueFwdINS6_IJS8_S8_S9_EEENS6_IJNS7_ILi1EEESH_SH_EEESB_SD_Li256ELb1ELb1ELb1ELb0EEENS1_36VarlenDynamicPersistentTileSchedulerILi128ELi96ELi256ELi256ELb1ELb1ELb0ELb1ELb0ELb1EEEEEEEEEvNT_6ParamsE,@function
        .size           _ZN7cutlass13device_kernelIN5flash19enable_sm80_to_sm89INS1_16FlashAttnFwdSm80INS1_25CollectiveMainloopFwdSm80ILi8ELi1ELb1EN4cute5tupleIJNS5_1CILi128EEENS7_ILi96EEES8_EEELi128ENS_10bfloat16_tEfNS_4arch4Sm80ELb0ELb1ELb0ELb1ELb0ELb1ELb1ELb1EEENS1_21CollectiveEpilogueFwdINS6_IJS8_S8_S9_EEENS6_IJNS7_ILi1EEESH_SH_EEESB_SD_Li256ELb1ELb1ELb1ELb0EEENS1_36VarlenDynamicPersistentTileSchedulerILi128ELi96ELi256ELi256ELb1ELb1ELb0ELb1ELb0ELb1EEEEEEEEEvNT_6ParamsE,(.L_x_2734 - _ZN7cutlass13device_kernelIN5flash19enable_sm80_to_sm89INS1_16FlashAttnFwdSm80INS1_25CollectiveMainloopFwdSm80ILi8ELi1ELb1EN4cute5tupleIJNS5_1CILi128EEENS7_ILi96EEES8_EEELi128ENS_10bfloat16_tEfNS_4arch4Sm80ELb0ELb1ELb0ELb1ELb0ELb1ELb1ELb1EEENS1_21CollectiveEpilogueFwdINS6_IJS8_S8_S9_EEENS6_IJNS7_ILi1EEESH_SH_EEESB_SD_Li256ELb1ELb1ELb1ELb0EEENS1_36VarlenDynamicPersistentTileSchedulerILi128ELi96ELi256ELi256ELb1ELb1ELb0ELb1ELb0ELb1EEEEEEEEEvNT_6ParamsE)
        .other          _ZN7cutlass13device_kernelIN5flash19enable_sm80_to_sm89INS1_16FlashAttnFwdSm80INS1_25CollectiveMainloopFwdSm80ILi8ELi1ELb1EN4cute5tupleIJNS5_1CILi128EEENS7_ILi96EEES8_EEELi128ENS_10bfloat16_tEfNS_4arch4Sm80ELb0ELb1ELb0ELb1ELb0ELb1ELb1ELb1EEENS1_21CollectiveEpilogueFwdINS6_IJS8_S8_S9_EEENS6_IJNS7_ILi1EEESH_SH_EEESB_SD_Li256ELb1ELb1ELb1ELb0EEENS1_36VarlenDynamicPersistentTileSchedulerILi128ELi96ELi256ELi256ELb1ELb1ELb0ELb1ELb0ELb1EEEEEEEEEvNT_6ParamsE,@"STO_CUDA_ENTRY STV_DEFAULT"
_ZN7cutlass13device_kernelIN5flash19enable_sm80_to_sm89INS1_16FlashAttnFwdSm80INS1_25CollectiveMainloopFwdSm80ILi8ELi1ELb1EN4cute5tupleIJNS5_1CILi128EEENS7_ILi96EEES8_EEELi128ENS_10bfloat16_tEfNS_4arch4Sm80ELb0ELb1ELb0ELb1ELb0ELb1ELb1ELb1EEENS1_21CollectiveEpilogueFwdINS6_IJS8_S8_S9_EEENS6_IJNS7_ILi1EEESH_SH_EEESB_SD_Li256ELb1ELb1ELb1ELb0EEENS1_36VarlenDynamicPersistentTileSchedulerILi128ELi96ELi256ELi256ELb1ELb1ELb0ELb1ELb0ELb1EEEEEEEEEvNT_6ParamsE:
        /* <DEDUP_REMOVED lines=55> */
.L_x_2021:
        /* <DEDUP_REMOVED lines=16> */
.L_x_2230:
        /* <DEDUP_REMOVED lines=16> */
.L_x_2231:
[----:B--2---:R-:W-:-:S05]  /*0570*/  IMAD R67, R67, c[0x0][0x538], RZ ;  /* 0x00014e0043437a24 */ /* 0x004fca00078e02ff */
[----:B------:R-:W-:-:S04]  /*0580*/  IADD3 R10, R67, R10, RZ ;  /* 0x0000000a430a7210 */ /* 0x000fc80007ffe0ff */
[----:B------:R-:W-:-:S13]  /*0590*/  ISETP.GT.AND P0, PT, R10, UR4, PT ;  /* 0x000000040a007c0c */ /* 0x000fda000bf04270 */
[----:B-1----:R-:W-:Y:S05]  /*05a0*/  @!P0 BRA `(.L_x_2021) ;  /* 0xfffffdc000008947 */ /* 0x002fea000383ffff */
.L_x_2017:
[----:B------:R-:W-:-:S05]  /*05b0*/  IADD3 R208, -R67, R10, RZ ;  /* 0x0000000a43d07210 */ /* 0x000fca0007ffe1ff */
[----:B------:R-:W-:-:S05]  /*05c0*/  IMAD R3, R4, c[0x0][0x538], R208 ;  /* 0x00014e0004037a24 */ /* 0x000fca00078e02d0 */
[----:B------:R-:W-:Y:S01]  /*05d0*/  ISETP.GT.AND P0, PT, R3, UR4, PT ;  /* 0x0000000403007c0c */ /* 0x000fe2000bf04270 */
[----:B------:R-:W-:-:S12]  /*05e0*/  BRA.DIV ~URZ, `(.L_x_2022) ;  /* 0x0001f6a27f007947 */ /* 0x000fd8000b800000 */
[----:B------:R-:W-:-:S04]  /*05f0*/  VOTE.ANY R6, PT, !P0 ;  /* 0x0000000000067806 */ /* 0x000fc800040e0100 */
.L_x_2232:
[----:B------:R-:W1:Y:S02]  /*0600*/  POPC R3, R6 ;  /* 0x0000000600037309 */ /* 0x000e640000000000 */
[----:B-1----:R-:W-:Y:S01]  /*0610*/  IADD3 R211, R3, R211, RZ ;  /* 0x000000d303d37210 */ /* 0x002fe20007ffe0ff */
[----:B------:R-:W-:Y:S05]  /*0620*/  BRA.DIV ~URZ, `(.L_x_2023) ;  /* 0x0001f6a27f007947 */ /* 0x000fea000b800000 */
[----:B------:R1:W2:Y:S01]  /*0630*/  SHFL.IDX PT, R7, R7, R3, 0x1f ;  /* 0x00001f0307077589 */ /* 0x0002a200000e0000 */
[----:B------:R-:W-:-:S03]  /*0640*/  MOV R8, RZ ;  /* 0x000000ff00087202 */ /* 0x000fc60000000f00 */
[----:B------:R1:W3:Y:S04]  /*0650*/  SHFL.IDX PT, R5, R5, R3, 0x1f ;  /* 0x00001f0305057589 */ /* 0x0002e800000e0000 */
.L_x_2233:
[----:B------:R-:W-:Y:S01]  /*0660*/  ISETP.NE.AND P0, PT, R6, RZ, PT ;  /* 0x000000ff0600720c */ /* 0x000fe20003f05270 */
[----:B------:R-:W-:-:S12]  /*0670*/  BSSY B0, `(.L_x_2024) ;  /* 0x0000005000007945 */ /* 0x000fd80003800000 */
[----:B------:R-:W-:Y:S05]  /*0680*/  @!P0 BRA `(.L_x_2025) ;  /* 0x0000003000008947 */ /* 0x000fea0003800000 */
[----:B-1----:R-:W-:Y:S01]  /*0690*/  IADD3 R3, R3, -0x1, RZ ;  /* 0xffffffff03037810 */ /* 0x002fe20007ffe0ff */
[----:B------:R-:W-:Y:S05]  /*06a0*/  BRA.DIV ~URZ, `(.L_x_2026) ;  /* 0x0001f7027f007947 */ /* 0x000fea000b800000 */
[----:B------:R1:W4:Y:S02]  /*06b0*/  SHFL.IDX PT, R8, R4, R3, 0x1f ;  /* 0x00001f0304087589 */ /* 0x00032400000e0000 */
.L_x_2025:
[----:B------:R-:W-:Y:S05]  /*06c0*/  BSYNC B0 ;  /* 0x0000000000007941 */ /* 0x000fea0003800000 */
.L_x_2024:
[----:B---3--:R-:W-:Y:S01]  /*06d0*/  ISETP.NE.AND P0, PT, R5, 0x1, PT ;  /* 0x000000010500780c */ /* 0x008fe20003f05270 */
[----:B----4-:R-:W-:Y:S01]  /*06e0*/  IMAD R208, R8, c[0x0][0x538], R208 ;  /* 0x00014e0008d07a24 */ /* 0x010fe200078e02d0 */
[----:B------:R-:W-:Y:S04]  /*06f0*/  BSSY B0, `(.L_x_2027) ;  /* 0x0000078000007945 */ /* 0x000fe80003800000 */
[----:B------:R-:W-:-:S07]  /*0700*/  IADD3 R8, -R208, UR4, RZ ;  /* 0x00000004d0087c10 */ /* 0x000fce000fffe1ff */
[----:B------:R-:W-:Y:S05]  /*0710*/  @!P0 BRA `(.L_x_2028) ;  /* 0x0000037000008947 */ /* 0x000fea0003800000 */
[----:B--2---:R-:W-:Y:S02]  /*0720*/  IABS R9, R7 ;  /* 0x0000000700097213 */ /* 0x004fe40000000000 */
[----:B------:R-:W-:Y:S02]  /*0730*/  IABS R10, R5 ;  /* 0x00000005000a7213 */ /* 0x000fe40000000000 */
[----:B------:R-:W2:Y:S01]  /*0740*/  I2F.RP R12, R9 ;  /* 0x00000009000c7306 */ /* 0x000ea20000209400 */
[----:B-1----:R-:W-:Y:S02]  /*0750*/  IABS R4, R8 ;  /* 0x0000000800047213 */ /* 0x002fe40000000000 */
[----:B------:R-:W-:-:S05]  /*0760*/  IABS R3, R7 ;  /* 0x0000000700037213 */ /* 0x000fca0000000000 */
[----:B------:R-:W1:Y:S01]  /*0770*/  I2F.RP R11, R10 ;  /* 0x0000000a000b7306 */ /* 0x000e620000209400 */
[----:B------:R-:W-:-:S07]  /*0780*/  IMAD.MOV R3, RZ, RZ, -R3 ;  /* 0x000000ffff037224 */ /* 0x000fce00078e0a03 */
[----:B--2---:R-:W2:Y:S08]  /*0790*/  MUFU.RCP R12, R12 ;  /* 0x0000000c000c7308 */ /* 0x004eb00000001000 */
[----:B-1----:R-:W-:Y:S01]  /*07a0*/  MUFU.RCP R11, R11 ;  /* 0x0000000b000b7308 */ /* 0x002fe20000001000 */
[----:B--2---:R-:W-:-:S07]  /*07b0*/  IADD3 R12, R12, 0xffffffe, RZ ;  /* 0x0ffffffe0c0c7810 */ /* 0x004fce0007ffe0ff */
[----:B------:R-:W1:Y:S02]  /*07c0*/  F2I.FTZ.U32.TRUNC.NTZ R13, R12 ;  /* 0x0000000c000d7305 */ /* 0x000e64000021f000 */
[----:B-1----:R-:W-:Y:S02]  /*07d0*/  IMAD.MOV R6, RZ, RZ, -R13 ;  /* 0x000000ffff067224 */ /* 0x002fe400078e0a0d */
[----:B------:R-:W-:Y:S02]  /*07e0*/  IMAD.MOV.U32 R12, RZ, RZ, RZ ;  /* 0x000000ffff0c7224 */ /* 0x000fe400078e00ff */
[----:B------:R-:W-:-:S04]  /*07f0*/  IMAD R6, R6, R9, RZ ;  /* 0x0000000906067224 */ /* 0x000fc800078e02ff */
[----:B------:R-:W-:Y:S01]  /*0800*/  IMAD.HI.U32 R6, R13, R6, R12 ;  /* 0x000000060d067227 */ /* 0x000fe200078e000c */
[----:B------:R-:W-:-:S04]  /*0810*/  IADD3 R12, R11, 0xffffffe, RZ ;  /* 0x0ffffffe0b0c7810 */ /* 0x000fc80007ffe0ff */
[----:B------:R1:W2:Y:S01]  /*0820*/  F2I.FTZ.U32.TRUNC.NTZ R13, R12 ;  /* 0x0000000c000d7305 */ /* 0x0002a2000021f000 */
[----:B------:R-:W-:-:S04]  /*0830*/  IMAD.HI.U32 R6, R6, R4, RZ ;  /* 0x0000000406067227 */ /* 0x000fc800078e00ff */
[----:B------:R-:W-:-:S05]  /*0840*/  IMAD R3, R6, R3, R4 ;  /* 0x0000000306037224 */ /* 0x000fca00078e0204 */
[----:B------:R-:W-:Y:S01]  /*0850*/  ISETP.GT.U32.AND P0, PT, R9, R3, PT ;  /* 0x000000030900720c */ /* 0x000fe20003f04070 */
[----:B-1----:R-:W-:-:S12]  /*0860*/  IMAD.MOV.U32 R12, RZ, RZ, RZ ;  /* 0x000000ffff0c7224 */ /* 0x002fd800078e00ff */
[----:B------:R-:W-:Y:S01]  /*0870*/  @!P0 IMAD.IADD R3, R3, 0x1, -R9 ;  /* 0x0000000103038824 */ /* 0x000fe200078e0a09 */
[----:B------:R-:W-:Y:S02]  /*0880*/  @!P0 IADD3 R6, R6, 0x1, RZ ;  /* 0x0000000106068810 */ /* 0x000fe40007ffe0ff */
[----:B------:R-:W-:Y:S02]  /*0890*/  ISETP.NE.AND P0, PT, R7, RZ, PT ;  /* 0x000000ff0700720c */ /* 0x000fe40003f05270 */
[----:B------:R-:W-:Y:S01]  /*08a0*/  ISETP.GE.U32.AND P2, PT, R3, R9, PT ;  /* 0x000000090300720c */ /* 0x000fe20003f46070 */
[----:B--2---:R-:W-:Y:S01]  /*08b0*/  IMAD.MOV R9, RZ, RZ, -R13 ;  /* 0x000000ffff097224 */ /* 0x004fe200078e0a0d */
[----:B------:R-:W-:-:S03]  /*08c0*/  LOP3.LUT R3, R8, R7, RZ, 0x3c, !PT ;  /* 0x0000000708037212 */ /* 0x000fc600078e3cff */
[----:B------:R-:W-:Y:S01]  /*08d0*/  IMAD R9, R9, R10, RZ ;  /* 0x0000000a09097224 */ /* 0x000fe200078e02ff */
[----:B------:R-:W-:Y:S02]  /*08e0*/  ISETP.GE.AND P1, PT, R3, RZ, PT ;  /* 0x000000ff0300720c */ /* 0x000fe40003f26270 */
[----:B------:R-:W-:Y:S01]  /*08f0*/  IABS R3, R5 ;  /* 0x0000000500037213 */ /* 0x000fe20000000000 */
[----:B------:R-:W-:-:S04]  /*0900*/  IMAD.HI.U32 R9, R13, R9, R12 ;  /* 0x000000090d097227 */ /* 0x000fc800078e000c */
[----:B------:R-:W-:Y:S01]  /*0910*/  @P2 IADD3 R6, R6, 0x1, RZ ;  /* 0x0000000106062810 */ /* 0x000fe20007ffe0ff */
[----:B------:R-:W-:-:S05]  /*0920*/  IMAD.MOV R3, RZ, RZ, -R3 ;  /* 0x000000ffff037224 */ /* 0x000fca00078e0a03 */
[----:B------:R-:W-:Y:S01]  /*0930*/  @!P1 IMAD.MOV R6, RZ, RZ, -R6 ;  /* 0x000000ffff069224 */ /* 0x000fe200078e0a06 */
[----:B------:R-:W-:-:S04]  /*0940*/  @!P0 LOP3.LUT R6, RZ, R7, RZ, 0x33, !PT ;  /* 0x00000007ff068212 */ /* 0x000fc800078e33ff */
[----:B------:R-:W-:-:S05]  /*0950*/  IABS R4, R6 ;  /* 0x0000000600047213 */ /* 0x000fca0000000000 */
[----:B------:R-:W-:-:S04]  /*0960*/  IMAD.HI.U32 R9, R9, R4, RZ ;  /* 0x0000000409097227 */ /* 0x000fc800078e00ff */
[----:B------:R-:W-:Y:S02]  /*0970*/  IMAD R3, R9, R3, R4 ;  /* 0x0000000309037224 */ /* 0x000fe400078e0204 */
[----:B------:R-:W-:-:S03]  /*0980*/  IMAD.MOV R4, RZ, RZ, -R6 ;  /* 0x000000ffff047224 */ /* 0x000fc600078e0a06 */
[----:B------:R-:W-:Y:S01]  /*0990*/  ISETP.GT.U32.AND P0, PT, R10, R3, PT ;  /* 0x000000030a00720c */ /* 0x000fe20003f04070 */
[----:B------:R-:W-:-:S12]  /*09a0*/  IMAD R4, R7, R4, R8 ;  /* 0x0000000407047224 */ /* 0x000fd800078e0208 */
        /* <DEDUP_REMOVED lines=14> */
.L_x_2028:
[----:B-1----:R-:W-:-:S04]  /*0a90*/  IMAD.MOV.U32 R3, RZ, RZ, 0x4 ;  /* 0x00000004ff037424 */ /* 0x002fc800078e00ff */
[----:B------:R-:W-:-:S05]  /*0aa0*/  IMAD.WIDE R4, R211, R3, c[0x0][0x590] ;  /* 0x00016400d3047625 */ /* 0x000fca00078e0203 */
[----:B------:R1:W3:Y:S02]  /*0ab0*/  LDG.E R6, [R4.64] ;  /* 0x0000000804067981 */ /* 0x0002e4000c1e1900 */
[----:B-1----:R-:W-:Y:S01]  /*0ac0*/  IABS R4, R8 ;  /* 0x0000000800047213 */ /* 0x002fe20000000000 */
[----:B--23--:R-:W-:-:S05]  /*0ad0*/  IMAD R5, R6, R7, RZ ;  /* 0x0000000706057224 */ /* 0x00cfca00078e02ff */
[-C--:B------:R-:W-:Y:S02]  /*0ae0*/  IABS R10, R5.reuse ;  /* 0x00000005000a7213 */ /* 0x080fe40000000000 */
[----:B------:R-:W-:Y:S02]  /*0af0*/  IABS R3, R5 ;  /* 0x0000000500037213 */ /* 0x000fe40000000000 */
[----:B------:R-:W1:Y:S03]  /*0b00*/  I2F.RP R12, R10 ;  /* 0x0000000a000c7306 */ /* 0x000e660000209400 */
[----:B------:R-:W-:-:S05]  /*0b10*/  IMAD.MOV R3, RZ, RZ, -R3 ;  /* 0x000000ffff037224 */ /* 0x000fca00078e0a03 */
        /* <DEDUP_REMOVED lines=17> */
[----:B------:R-:W-:-:S04]  /*0c30*/  IMAD.MOV.U32 R10, RZ, RZ, R9 ;  /* 0x000000ffff0a7224 */ /* 0x000fc800078e0009 */
[----:B------:R-:W-:Y:S01]  /*0c40*/  @!P1 IMAD.MOV R10, RZ, RZ, -R10 ;  /* 0x000000ffff0a9224 */ /* 0x000fe200078e0a0a */
[----:B------:R-:W-:-:S05]  /*0c50*/  @!P0 LOP3.LUT R10, RZ, R5, RZ, 0x33, !PT ;  /* 0x00000005ff0a8212 */ /* 0x000fca00078e33ff */
[----:B------:R-:W-:Y:S01]  /*0c60*/  IMAD R3, R6, R10, RZ ;  /* 0x0000000a06037224 */ /* 0x000fe200078e02ff */
[----:B------:R-:W-:-:S04]  /*0c70*/  IADD3 R10, -R10, RZ, RZ ;  /* 0x000000ff0a0a7210 */ /* 0x000fc80007ffe1ff */
[----:B------:R-:W-:Y:S01]  /*0c80*/  IADD3 R4, -R3, c[0x0][0x538], RZ ;  /* 0x00014e0003047a10 */ /* 0x000fe20007ffe1ff */
[----:B------:R-:W-:Y:S02]  /*0c90*/  IMAD R5, R5, R10, R8 ;  /* 0x0000000a05057224 */ /* 0x000fe400078e0208 */
[----:B------:R-:W-:Y:S01]  /*0ca0*/  IMAD.MOV.U32 R10, RZ, RZ, RZ ;  /* 0x000000ffff0a7224 */ /* 0x000fe200078e00ff */
[----:B------:R-:W-:Y:S02]  /*0cb0*/  IMNMX R6, R6, R4, PT ;  /* 0x0000000406067217 */ /* 0x000fe40003800200 */
[----:B------:R-:W-:Y:S02]  /*0cc0*/  IABS R8, R5 ;  /* 0x0000000500087213 */ /* 0x000fe40000000000 */
[----:B------:R-:W-:Y:S01]  /*0cd0*/  IABS R9, R6 ;  /* 0x0000000600097213 */ /* 0x000fe20000000000 */
[----:B------:R-:W-:Y:S01]  /*0ce0*/  IMAD.MOV R210, RZ, RZ, -R6 ;  /* 0x000000ffffd27224 */ /* 0x000fe200078e0a06 */
[----:B------:R-:W-:-:S02]  /*0cf0*/  IADD3 R3, R3, 0x1000000, R5 ;  /* 0x0100000003037810 */ /* 0x000fc40007ffe005 */
[----:B------:R-:W1:Y:S08]  /*0d00*/  I2F.RP R11, R9 ;  /* 0x00000009000b7306 */ /* 0x000e700000209400 */
[----:B-1----:R-:W1:Y:S02]  /*0d10*/  MUFU.RCP R11, R11 ;  /* 0x0000000b000b7308 */ /* 0x002e640000001000 */
[----:B-1----:R-:W-:-:S06]  /*0d20*/  IADD3 R11, R11, 0xffffffe, RZ ;  /* 0x0ffffffe0b0b7810 */ /* 0x002fcc0007ffe0ff */
[----:B------:R-:W1:Y:S02]  /*0d30*/  F2I.FTZ.U32.TRUNC.NTZ R11, R11 ;  /* 0x0000000b000b7305 */ /* 0x000e64000021f000 */
[----:B-1----:R-:W-:-:S04]  /*0d40*/  IMAD.MOV R4, RZ, RZ, -R11 ;  /* 0x000000ffff047224 */ /* 0x002fc800078e0a0b */
[----:B------:R-:W-:Y:S01]  /*0d50*/  IMAD R12, R4, R9, RZ ;  /* 0x00000009040c7224 */ /* 0x000fe200078e02ff */
[----:B------:R-:W-:-:S03]  /*0d60*/  IABS R4, R6 ;  /* 0x0000000600047213 */ /* 0x000fc60000000000 */
        /* <DEDUP_REMOVED lines=14> */
[----:B------:R-:W-:Y:S02]  /*0e50*/  IMAD R210, R12, R210, R3 ;  /* 0x000000d20cd27224 */ /* 0x000fe400078e0203 */
[----:B------:R-:W-:Y:S02]  /*0e60*/  IMAD.MOV.U32 R4, RZ, RZ, R12 ;  /* 0x000000ffff047224 */ /* 0x000fe400078e000c */
.L_x_2029:
[----:B------:R-:W-:Y:S05]  /*0e70*/  BSYNC B0 ;  /* 0x0000000000007941 */ /* 0x000fea0003800000 */
.L_x_2027:
[----:B------:R-:W-:-:S04]  /*0e80*/  LOP3.LUT R4, RZ, R4, RZ, 0x33, !PT ;  /* 0x00000004ff047212 */ /* 0x000fc800078e33ff */
[----:B------:R-:W-:Y:S01]  /*0e90*/  IADD3 R209, R4, R7, RZ ;  /* 0x0000000704d17210 */ /* 0x000fe20007ffe0ff */
[----:B------:R-:W-:Y:S05]  /*0ea0*/  BRA `(.L_x_2030) ;  /* 0x0000004000007947 */ /* 0x000fea0003800000 */
.L_x_2018:
[----:B------:R-:W-:Y:S01]  /*0eb0*/  IMAD.MOV.U32 R209, RZ, RZ, RZ ;  /* 0x000000ffffd17224 */ /* 0x000fe200078e00ff */
[----:B------:R-:W-:Y:S01]  /*0ec0*/  MOV R210, RZ ;  /* 0x000000ff00d27202 */ /* 0x000fe20000000f00 */
[----:B------:R-:W-:Y:S01]  /*0ed0*/  IMAD.U32 R208, RZ, RZ, UR4 ;  /* 0x00000004ffd07e24 */ /* 0x000fe2000f8e00ff */
[----:B------:R-:W-:Y:S02]  /*0ee0*/  MOV R211, c[0x0][0x53c] ;  /* 0x00014f0000d37a02 */ /* 0x000fe40000000f00 */
.L_x_2030:
[----:B------:R-:W-:Y:S01]  /*0ef0*/  ISETP.NE.AND P0, PT, R2, RZ, PT ;  /* 0x000000ff0200720c */ /* 0x000fe20003f05270 */
[----:B------:R-:W-:-:S12]  /*0f00*/  WARPSYNC 0xffffffff ;  /* 0xffffffff00007948 */ /* 0x000fd80003800000 */
[----:B------:R1:W-:Y:S04]  /*0f10*/  @!P0 STS.128 [0xe100], R208 ;  /* 0x00e100d0ff008388 */ /* 0x0003e80000000c00 */
[----:B------:R-:W-:Y:S06]  /*0f20*/  BAR.ARV 0x5, 0x100 ;  /* 0x0144000000007b1d */ /* 0x000fec0000002000 */
.L_x_2016:
[----:B-1----:R-:W-:-:S13]  /*0f30*/  ISETP.GE.AND P0, PT, R211, c[0x0][0x53c], PT ;  /* 0x00014f00d3007a0c */ /* 0x002fda0003f06270 */
[----:B------:R-:W-:Y:S05]  /*0f40*/  @P0 EXIT ;  /* 0x000000000000094d */ /* 0x000fea0003800000 */
[----:B------:R-:W-:-:S04]  /*0f50*/  SHF.R.S32.HI R9, RZ, 0x1f, R0 ;  /* 0x0000001fff097819 */ /* 0x000fc80000011400 */
[CC--:B------:R-:W-:Y:S02]  /*0f60*/  LEA.HI R5, R9.reuse, R0.reuse, RZ, 0x4 ;  /* 0x0000000009057211 */ /* 0x0c0fe400078f20ff */
[CC--:B------:R-:W-:Y:S02]  /*0f70*/  LEA.HI R3, R9.reuse, R0.reuse, RZ, 0x2 ;  /* 0x0000000009037211 */ /* 0x0c0fe400078f10ff */
[CC--:B------:R-:W-:Y:S02]  /*0f80*/  LEA.HI R10, R9.reuse, R0.reuse, RZ, 0x3 ;  /* 0x00000000090a7211 */ /* 0x0c0fe400078f18ff */
[CC--:B------:R-:W-:Y:S02]  /*0f90*/  LEA.HI R6, R9.reuse, R0.reuse, RZ, 0x6 ;  /* 0x0000000009067211 */ /* 0x0c0fe400078f30ff */
[----:B------:R-:W-:Y:S02]  /*0fa0*/  LEA.HI R9, R9, R0, RZ, 0x5 ;  /* 0x0000000009097211 */ /* 0x000fe400078f28ff */
[--C-:B------:R-:W-:Y:S01]  /*0fb0*/  SHF.R.S32.HI R2, RZ, 0x2, R3.reuse ;  /* 0x00000002ff027819 */ /* 0x100fe20000011403 */
[----:B------:R-:W-:Y:S01]  /*0fc0*/  IMAD.SHL.U32 R6, R6, 0x8, RZ ;  /* 0x0000000806067824 */ /* 0x000fe200078e00ff */
[----:B------:R-:W-:-:S02]  /*0fd0*/  SHF.R.S32.HI R7, RZ, 0x1f, R3 ;  /* 0x0000001fff077819 */ /* 0x000fc40000011403 */
[----:B------:R-:W-:Y:S02]  /*0fe0*/  LOP3.LUT R8, R9, 0xffffffe0, RZ, 0xc0, !PT ;  /* 0xffffffe009087812 */ /* 0x000fe400078ec0ff */
[----:B------:R-:W-:Y:S02]  /*0ff0*/  SHF.R.S32.HI R12, RZ, 0x3, R10 ;  /* 0x00000003ff0c7819 */ /* 0x000fe4000001140a */
[----:B------:R-:W-:Y:S01]  /*1000*/  LOP3.LUT R4, R10, 0xfffffff8, RZ, 0xc0, !PT ;  /* 0xfffffff80a047812 */ /* 0x000fe200078ec0ff */
[----:B------:R-:W-:Y:S01]  /*1010*/  IMAD.IADD R8, R0, 0x1, -R8 ;  /* 0x0000000100087824 */ /* 0x000fe200078e0a08 */
[----:B------:R-:W-:Y:S01]  /*1020*/  LOP3.LUT R11, R5, 0xfffffff0, RZ, 0xc0, !PT ;  /* 0xfffffff0050b7812 */ /* 0x000fe200078ec0ff */
[----:B------:R-:W-:Y:S01]  /*1030*/  IMAD.SHL.U32 R12, R12, 0x40, RZ ;  /* 0x000000400c0c7824 */ /* 0x000fe200078e00ff */
[----:B------:R-:W-:Y:S01]  /*1040*/  LEA.HI R7, R7, R2, RZ, 0x3 ;  /* 0x0000000207077211 */ /* 0x000fe200078f18ff */
[C---:B------:R-:W-:Y:S01]  /*1050*/  IMAD.IADD R4, R0.reuse, 0x1, -R4 ;  /* 0x0000000100047824 */ /* 0x040fe200078e0a04 */
[----:B------:R-:W-:Y:S01]  /*1060*/  SHF.R.S32.HI R217, RZ, 0x1f, R8 ;  /* 0x0000001fffd97819 */ /* 0x000fe20000011408 */
[----:B------:R-:W-:Y:S01]  /*1070*/  IMAD.IADD R11, R0, 0x1, -R11 ;  /* 0x00000001000b7824 */ /* 0x000fe200078e0a0b */
[----:B------:R-:W-:Y:S01]  /*1080*/  LOP3.LUT R7, R7, 0xfffffff8, RZ, 0xc0, !PT ;  /* 0xfffffff807077812 */ /* 0x000fe200078ec0ff */
[----:B------:R-:W-:Y:S01]  /*1090*/  IMAD.SHL.U32 R116, R4, 0x8, RZ ;  /* 0x0000000804747824 */ /* 0x000fe200078e00ff */
[----:B------:R-:W-:Y:S01]  /*10a0*/  LOP3.LUT R12, R12, 0x1c0, RZ, 0xc0, !PT ;  /* 0x000001c00c0c7812 */ /* 0x000fe200078ec0ff */
[----:B------:R-:W-:Y:S01]  /*10b0*/  IMAD.SHL.U32 R4, R4, 0x40, RZ ;  /* 0x0000004004047824 */ /* 0x000fe200078e00ff */
[----:B------:R-:W-:Y:S01]  /*10c0*/  LEA.HI R217, R217, R8, RZ, 0x2 ;  /* 0x00000008d9d97211 */ /* 0x000fe200078f10ff */
[----:B------:R-:W-:Y:S01]  /*10d0*/  IMAD.IADD R7, R2, 0x1, -R7 ;  /* 0x0000000102077824 */ /* 0x000fe200078e0a07 */
[----:B------:R-:W-:-:S02]  /*10e0*/  SHF.R.S32.HI R2, RZ, 0x1f, R11 ;  /* 0x0000001fff027819 */ /* 0x000fc4000001140b */
[----:B------:R-:W-:Y:S02]  /*10f0*/  LOP3.LUT R3, R3, 0xfffffffc, RZ, 0xc0, !PT ;  /* 0xfffffffc03037812 */ /* 0x000fe400078ec0ff */
[----:B------:R-:W-:Y:S02]  /*1100*/  SHF.R.S32.HI R193, RZ, 0x5, R9 ;  /* 0x00000005ffc17819 */ /* 0x000fe40000011409 */
[----:B------:R-:W-:Y:S01]  /*1110*/  SHF.R.U32.HI R219, RZ, 0x3, R12 ;  /* 0x00000003ffdb7819 */ /* 0x000fe2000001160c */
[----:B------:R-:W-:Y:S01]  /*1120*/  IMAD.IADD R3, R0, 0x1, -R3 ;  /* 0x0000000100037824 */ /* 0x000fe200078e0a03 */
[----:B------:R-:W-:Y:S02]  /*1130*/  LOP3.LUT R12, R12, 0x38, R116, 0xf8, !PT ;  /* 0x000000380c0c7812 */ /* 0x000fe400078ef874 */
[----:B------:R-:W-:Y:S02]  /*1140*/  SHF.R.S32.HI R9, RZ, 0x1f, R9 ;  /* 0x0000001fff097819 */ /* 0x000fe40000011409 */
[----:B------:R-:W-:-:S02]  /*1150*/  SHF.R.S32.HI R13, RZ, 0x4, R5 ;  /* 0x00000004ff0d7819 */ /* 0x000fc40000011405 */
[----:B------:R-:W-:Y:S02]  /*1160*/  LEA.HI R2, R2, R11, RZ, 0x3 ;  /* 0x0000000b02027211 */ /* 0x000fe400078f18ff */
[----:B------:R-:W-:Y:S02]  /*1170*/  SHF.R.S32.HI R218, RZ, 0x2, R217 ;  /* 0x00000002ffda7819 */ /* 0x000fe400000114d9 */
[----:B------:R-:W-:Y:S02]  /*1180*/  LOP3.LUT R217, R217, 0x7ffffffc, RZ, 0xc0, !PT ;  /* 0x7ffffffcd9d97812 */ /* 0x000fe400078ec0ff */
[----:B------:R-:W-:Y:S02]  /*1190*/  LOP3.LUT R219, R12, R219, RZ, 0x3c, !PT ;  /* 0x000000db0cdb7212 */ /* 0x000fe400078e3cff */
[----:B------:R-:W-:Y:S01]  /*11a0*/  LEA.HI R9, R9, R193, RZ, 0x3 ;  /* 0x000000c109097211 */ /* 0x000fe200078f18ff */
[----:B------:R-:W-:Y:S01]  /*11b0*/  IMAD.IADD R217, R8, 0x1, -R217 ;  /* 0x0000000108d97824 */ /* 0x000fe200078e0ad9 */
[----:B------:R-:W-:-:S02]  /*11c0*/  LOP3.LUT R6, R6, 0xfffffe00, RZ, 0xc0, !PT ;  /* 0xfffffe0006067812 */ /* 0x000fc400078ec0ff */
[----:B------:R-:W-:Y:S01]  /*11d0*/  LEA.HI R5, R5, R13, RZ, 0x1 ;  /* 0x0000000d05057211 */ /* 0x000fe200078f08ff */
[----:B------:R-:W-:Y:S01]  /*11e0*/  IMAD.SHL.U32 R217, R217, 0x2, RZ ;  /* 0x00000002d9d97824 */ /* 0x000fe200078e00ff */
[----:B------:R-:W-:Y:S02]  /*11f0*/  LOP3.LUT R0, R2, 0xfffffff8, RZ, 0xc0, !PT ;  /* 0xfffffff802007812 */ /* 0x000fe400078ec0ff */
[----:B------:R-:W-:Y:S02]  /*1200*/  LOP3.LUT R9, R9, 0xffffff8, RZ, 0xc0, !PT ;  /* 0x0ffffff809097812 */ /* 0x000fe400078ec0ff */
[----:B------:R-:W-:Y:S01]  /*1210*/  LOP3.LUT R219, R219, R6, RZ, 0xfc, !PT ;  /* 0x00000006dbdb7212 */ /* 0x000fe200078efcff */
[----:B------:R-:W-:Y:S01]  /*1220*/  IMAD.IADD R0, R11, 0x1, -R0 ;  /* 0x000000010b007824 */ /* 0x000fe200078e0a00 */
[----:B------:R-:W-:Y:S01]  /*1230*/  LOP3.LUT R8, R7, 0x1, RZ, 0xc0, !PT ;  /* 0x0000000107087812 */ /* 0x000fe200078ec0ff */
[----:B------:R-:W-:Y:S01]  /*1240*/  IMAD.IADD R9, R193, 0x1, -R9 ;  /* 0x00000001c1097824 */ /* 0x000fe200078e0a09 */
[C---:B------:R-:W-:Y:S01]  /*1250*/  R2P PR, R7.reuse, 0x6 ;  /* 0x0000000607007804 */ /* 0x040fe20000000000 */
[----:B------:R-:W-:Y:S01]  /*1260*/  IMAD.SHL.U32 R7, R7, 0x40, RZ ;  /* 0x0000004007077824 */ /* 0x000fe200078e00ff */
[----:B------:R-:W-:Y:S01]  /*1270*/  LOP3.LUT R5, R5, 0xfffffffe, RZ, 0xc0, !PT ;  /* 0xfffffffe05057812 */ /* 0x000fe200078ec0ff */
[----:B------:R-:W-:Y:S01]  /*1280*/  IMAD.SHL.U32 R193, R193, 0x400, RZ ;  /* 0x00000400c1c17824 */ /* 0x000fe200078e00ff */
[----:B------:R-:W-:Y:S01]  /*1290*/  LEA.HI R6, R3, R3, RZ, 0x1 ;  /* 0x0000000303067211 */ /* 0x000fe200078f08ff */
[----:B------:R-:W-:Y:S01]  /*12a0*/  IMAD R218, R9, 0x10, R218 ;  /* 0x0000001009da7824 */ /* 0x000fe200078e02da */
[----:B------:R-:W-:Y:S01]  /*12b0*/  ISETP.NE.U32.AND P0, PT, R8, 0x1, PT ;  /* 0x000000010800780c */ /* 0x000fe20003f05070 */
[----:B------:R-:W-:Y:S01]  /*12c0*/  IMAD.IADD R5, R13, 0x1, -R5 ;  /* 0x000000010d057824 */ /* 0x000fe200078e0a05 */
[----:B------:R-:W-:Y:S01]  /*12d0*/  LOP3.LUT R6, R6, 0x1ffffffe, RZ, 0xc0, !PT ;  /* 0x1ffffffe06067812 */ /* 0x000fe200078ec0ff */
[----:B------:R-:W-:Y:S01]  /*12e0*/  IMAD.SHL.U32 R8, R0, 0x40, RZ ;  /* 0x0000004000087824 */ /* 0x000fe200078e00ff */
[----:B------:R-:W-:Y:S01]  /*12f0*/  LOP3.LUT R7, R7, 0x1c0, RZ, 0xc0, !PT ;  /* 0x000001c007077812 */ /* 0x000fe200078ec0ff */
[----:B------:R-:W-:Y:S01]  /*1300*/  IMAD.SHL.U32 R9, R5, 0x8, RZ ;  /* 0x0000000805097824 */ /* 0x000fe200078e00ff */
[----:B------:R-:W-:Y:S01]  /*1310*/  LOP3.LUT R4, R4, 0x1c0, RZ, 0xc0, !PT ;  /* 0x000001c004047812 */ /* 0x000fe200078ec0ff */
[----:B------:R-:W-:Y:S01]  /*1320*/  IMAD.IADD R6, R3, 0x1, -R6 ;  /* 0x0000000103067824 */ /* 0x000fe200078e0a06 */
[----:B------:R-:W-:Y:S01]  /*1330*/  LEA.HI R7, R7, R7, RZ, 0x1d ;  /* 0x0000000707077211 */ /* 0x000fe200078fe8ff */
[----:B------:R-:W-:Y:S01]  /*1340*/  IMAD R3, R3, 0x2, R193 ;  /* 0x0000000203037824 */ /* 0x000fe200078e02c1 */
[----:B------:R-:W-:Y:S01]  /*1350*/  LOP3.LUT R8, R8, 0x1c0, RZ, 0xc0, !PT ;  /* 0x000001c008087812 */ /* 0x000fe200078ec0ff */
[----:B------:R-:W-:Y:S01]  /*1360*/  IMAD R218, R6, 0x8, R218 ;  /* 0x0000000806da7824 */ /* 0x000fe200078e02da */
[----:B------:R-:W-:Y:S01]  /*1370*/  LOP3.LUT R10, R4, 0x8, R10, 0xf8, !PT ;  /* 0x00000008040a7812 */ /* 0x000fe200078ef80a */
[----:B------:R-:W-:Y:S01]  /*1380*/  IMAD.IADD R3, R3, 0x1, R7 ;  /* 0x0000000103037824 */ /* 0x000fe200078e0207 */
[----:B------:R-:W-:Y:S01]  /*1390*/  SHF.R.U32.HI R4, RZ, 0x3, R4 ;  /* 0x00000003ff047819 */ /* 0x000fe20000011604 */
[----:B------:R-:W-:Y:S01]  /*13a0*/  IMAD.SHL.U32 R6, R2, 0x40, RZ ;  /* 0x0000004002067824 */ /* 0x000fe200078e00ff */
[----:B------:R-:W-:Y:S01]  /*13b0*/  LOP3.LUT R9, R8, 0x8, R9, 0xf8, !PT ;  /* 0x0000000808097812 */ /* 0x000fe200078ef809 */
[----:B------:R-:W-:Y:S01]  /*13c0*/  IMAD.SHL.U32 R221, R3, 0x2, RZ ;  /* 0x0000000203dd7824 */ /* 0x000fe200078e00ff */
[----:B------:R-:W-:Y:S01]  /*13d0*/  SHF.R.U32.HI R8, RZ, 0x3, R8 ;  /* 0x00000003ff087819 */ /* 0x000fe20000011608 */
[----:B------:R-:W-:Y:S01]  /*13e0*/  IMAD.MOV.U32 R2, RZ, RZ, 0x20 ;  /* 0x00000020ff027424 */ /* 0x000fe200078e00ff */
[----:B------:R-:W-:Y:S01]  /*13f0*/  LOP3.LUT R4, R10, R4, RZ, 0x3c, !PT ;  /* 0x000000040a047212 */ /* 0x000fe200078e3cff */
[----:B------:R-:W-:Y:S01]  /*1400*/  IMAD.SHL.U32 R219, R219, 0x2, RZ ;  /* 0x00000002dbdb7824 */ /* 0x000fe200078e00ff */
[----:B------:R-:W-:-:S02]  /*1410*/  LOP3.LUT R3, R9, R8, RZ, 0x3c, !PT ;  /* 0x0000000809037212 */ /* 0x000fc400078e3cff */
[C---:B------:R-:W-:Y:S02]  /*1420*/  LOP3.LUT P4, RZ, R0.reuse, 0x2, RZ, 0xc0, !PT ;  /* 0x0000000200ff7812 */ /* 0x040fe4000788c0ff */
[----:B------:R-:W-:Y:S01]  /*1430*/  LOP3.LUT P3, RZ, R0, 0x4, RZ, 0xc0, !PT ;  /* 0x0000000400ff7812 */ /* 0x000fe2000786c0ff */
[----:B------:R-:W-:Y:S01]  /*1440*/  IMAD R0, R5, 0x200, R4 ;  /* 0x0000020005007824 */ /* 0x000fe200078e0204 */
[----:B------:R-:W-:Y:S01]  /*1450*/  IADD3 R5, R221, 0x80, RZ ;  /* 0x00000080dd057810 */ /* 0x000fe20007ffe0ff */
[----:B------:R-:W-:Y:S01]  /*1460*/  IMAD.MOV.U32 R4, RZ, RZ, 0x40 ;  /* 0x00000040ff047424 */ /* 0x000fe200078e00ff */
[----:B------:R-:W-:Y:S02]  /*1470*/  LOP3.LUT R3, R3, 0xfffffe00, R6, 0xf8, !PT ;  /* 0xfffffe0003037812 */ /* 0x000fe400078ef806 */
[----:B------:R-:W-:Y:S02]  /*1480*/  IADD3 R216, R221, 0x70, RZ ;  /* 0x00000070ddd87810 */ /* 0x000fe40007ffe0ff */
[----:B------:R-:W-:Y:S01]  /*1490*/  SEL R224, R2, 0xffffffe0, !P1 ;  /* 0xffffffe002e07807 */ /* 0x000fe20004800000 */
[----:B------:R-:W-:Y:S01]  /*14a0*/  IMAD.IADD R193, R3, 0x1, R193 ;  /* 0x0000000103c17824 */ /* 0x000fe200078e02c1 */
[----:B------:R-:W-:-:S02]  /*14b0*/  @P0 IADD3 R216, R5, 0x10, RZ ;  /* 0x0000001005d80810 */ /* 0x000fc40007ffe0ff */
[----:B------:R-:W-:Y:S01]  /*14c0*/  SEL R2, R2, 0xffffffe0, !P4 ;  /* 0xffffffe002027807 */ /* 0x000fe20006000000 */
[----:B------:R-:W-:Y:S01]  /*14d0*/  IMAD.IADD R222, R221, 0x1, R224 ;  /* 0x00000001ddde7824 */ /* 0x000fe200078e02e0 */
[----:B------:R-:W-:Y:S01]  /*14e0*/  LEA R191, R3, 0x100, 0x1 ;  /* 0x0000010003bf7811 */ /* 0x000fe200078e08ff */
[----:B------:R-:W-:Y:S01]  /*14f0*/  IMAD.IADD R224, R224, 0x1, R216 ;  /* 0x00000001e0e07824 */ /* 0x000fe200078e02d8 */
[----:B------:R-:W-:Y:S02]  /*1500*/  SEL R226, R4, 0xffffffc0, !P2 ;  /* 0xffffffc004e27807 */ /* 0x000fe40005000000 */
[----:B------:R-:W-:Y:S01]  /*1510*/  LEA R192, R0, 0x8100, 0x1 ;  /* 0x0000810000c07811 */ /* 0x000fe200078e08ff */
[----:B------:R-:W-:Y:S01]  /*1520*/  IMAD.IADD R190, R2, 0x1, R191 ;  /* 0x0000000102be7824 */ /* 0x000fe200078e02bf */
[----:B------:R-:W-:Y:S01]  /*1530*/  SEL R0, R4, 0xffffffc0, !P3 ;  /* 0xffffffc004007807 */ /* 0x000fe20005800000 */
[----:B------:R-:W-:Y:S01]  /*1540*/  IMAD.IADD R221, R221, 0x1, R226 ;  /* 0x00000001dddd7824 */ /* 0x000fe200078e02e2 */
[----:B------:R-:W-:Y:S01]  /*1550*/  LEA R193, R193, 0x100, 0x1 ;  /* 0x00000100c1c17811 */ /* 0x000fe200078e08ff */
[----:B------:R-:W-:-:S02]  /*1560*/  IMAD.IADD R225, R226, 0x1, R222 ;  /* 0x00000001e2e17824 */ /* 0x000fc400078e02de */
[----:B------:R-:W-:Y:S02]  /*1570*/  IMAD.IADD R223, R226, 0x1, R216 ;  /* 0x00000001e2df7824 */ /* 0x000fe400078e02d8 */
[----:B------:R-:W-:Y:S02]  /*1580*/  IMAD.IADD R226, R224, 0x1, R226 ;  /* 0x00000001e0e27824 */ /* 0x000fe400078e02e2 */
[C---:B------:R-:W-:Y:S02]  /*1590*/  IMAD.IADD R189, R0.reuse, 0x1, R191 ;  /* 0x0000000100bd7824 */ /* 0x040fe400078e02bf */
[----:B------:R-:W-:Y:S02]  /*15a0*/  IMAD.IADD R188, R0, 0x1, R190 ;  /* 0x0000000100bc7824 */ /* 0x000fe400078e02be */
.L_x_2229:
[----:B------:R-:W-:Y:S01]  /*15b0*/  ISETP.NE.U32.AND P0, PT, RZ, c[0x0][0x370], PT ;  /* 0x0000dc00ff007a0c */ /* 0x000fe20003f05070 */
[----:B------:R-:W-:Y:S01]  /*15c0*/  IMAD.MOV.U32 R3, RZ, RZ, 0x4 ;  /* 0x00000004ff037424 */ /* 0x000fe200078e00ff */
[----:B------:R-:W-:Y:S01]  /*15d0*/  ISETP.NE.U32.AND P1, PT, RZ, c[0x0][0x360], PT ;  /* 0x0000d800ff007a0c */ /* 0x000fe20003f25070 */
[----:B------:R-:W-:Y:S01]  /*15e0*/  CS2R R82, SRZ ;  /* 0x0000000000527805 */ /* 0x000fe2000001ff00 */
[----:B------:R-:W-:Y:S01]  /*15f0*/  ISETP.NE.AND.EX P2, PT, RZ, c[0x0][0x374], PT, P0 ;  /* 0x0000dd00ff007a0c */ /* 0x000fe20003f45300 */
[----:B------:R-:W-:Y:S01]  /*1600*/  IMAD.MOV.U32 R80, RZ, RZ, RZ ;  /* 0x000000ffff507224 */ /* 0x000fe200078e00ff */
[----:B------:R-:W-:Y:S01]  /*1610*/  ISETP.NE.AND.EX P0, PT, RZ, c[0x0][0x364], PT, P1 ;  /* 0x0000d900ff007a0c */ /* 0x000fe20003f05310 */
[----:B------:R-:W-:Y:S01]  /*1620*/  IMAD.MOV.U32 R94, RZ, RZ, RZ ;  /* 0x000000ffff5e7224 */ /* 0x000fe200078e00ff */
[----:B------:R-:W-:Y:S01]  /*1630*/  ISETP.NE.U32.AND P1, PT, RZ, c[0x0][0x348], PT ;  /* 0x0000d200ff007a0c */ /* 0x000fe20003f25070 */
[----:B------:R-:W-:Y:S01]  /*1640*/  IMAD.WIDE R6, R211, R3, c[0x0][0x348] ;  /* 0x0000d200d3067625 */ /* 0x000fe200078e0203 */
[----:B------:R-:W-:-:S02]  /*1650*/  ISETP.NE.U32.AND P4, PT, RZ, c[0x0][0x350], PT ;  /* 0x0000d400ff007a0c */ /* 0x000fc40003f85070 */
[----:B------:R-:W-:Y:S01]  /*1660*/  ISETP.NE.U32.AND P3, PT, RZ, c[0x0][0x358], PT ;  /* 0x0000d600ff007a0c */ /* 0x000fe20003f65070 */
[CC--:B------:R-:W-:Y:S01]  /*1670*/  IMAD.WIDE R8, R211.reuse, R3.reuse, c[0x0][0x350] ;  /* 0x0000d400d3087625 */ /* 0x0c0fe200078e0203 */
[----:B------:R-:W-:Y:S02]  /*1680*/  ISETP.NE.AND.EX P1, PT, RZ, c[0x0][0x34c], PT, P1 ;  /* 0x0000d300ff007a0c */ /* 0x000fe40003f25310 */
[----:B------:R-:W-:Y:S01]  /*1690*/  ISETP.NE.AND.EX P4, PT, RZ, c[0x0][0x354], PT, P4 ;  /* 0x0000d500ff007a0c */ /* 0x000fe20003f85340 */
[----:B------:R-:W-:Y:S01]  /*16a0*/  @P2 IMAD.WIDE R12, R211, R3, c[0x0][0x370] ;  /* 0x0000dc00d30c2625 */ /* 0x000fe200078e0203 */
[----:B------:R-:W-:-:S03]  /*16b0*/  ISETP.NE.AND.EX P3, PT, RZ, c[0x0][0x35c], PT, P3 ;  /* 0x0000d700ff007a0c */ /* 0x000fc60003f65330 */
[CC--:B------:R-:W-:Y:S01]  /*16c0*/  @P0 IMAD.WIDE R10, R211.reuse, R3.reuse, c[0x0][0x360] ;  /* 0x0000d800d30a0625 */ /* 0x0c0fe200078e0203 */
[----:B------:R1:W5:Y:S03]  /*16d0*/  @P2 LDG.E R83, [R12.64] ;  /* 0x000000080c532981 */ /* 0x000366000c1e1900 */
[----:B------:R-:W-:Y:S01]  /*16e0*/  IMAD.WIDE R4, R211, R3, c[0x0][0x358] ;  /* 0x0000d600d3047625 */ /* 0x000fe200078e0203 */
[----:B------:R1:W5:Y:S04]  /*16f0*/  @P0 LDG.E R229, [R10.64] ;  /* 0x000000080ae50981 */ /* 0x000368000c1e1900 */
[----:B------:R1:W5:Y:S04]  /*1700*/  @P1 LDG.E R80, [R6.64] ;  /* 0x0000000806501981 */ /* 0x000368000c1e1900 */
        /* <DEDUP_REMOVED lines=10> */
.L_x_2031:
[----:B------:R-:W-:-:S04]  /*17b0*/  ISETP.NE.U32.AND P0, PT, RZ, c[0x0][0x368], PT ;  /* 0x0000da00ff007a0c */ /* 0x000fc80003f05070 */
[----:B------:R-:W-:-:S13]  /*17c0*/  ISETP.NE.AND.EX P0, PT, RZ, c[0x0][0x36c], PT, P0 ;  /* 0x0000db00ff007a0c */ /* 0x000fda0003f05300 */
[----:B------:R-:W-:Y:S05]  /*17d0*/  @!P0 BRA `(.L_x_2032) ;  /* 0x0000003000008947 */ /* 0x000fea0003800000 */
[----:B-1----:R-:W-:-:S06]  /*17e0*/  IMAD.WIDE R6, R211, R3, c[0x0][0x368] ;  /* 0x0000da00d3067625 */ /* 0x002fcc00078e0203 */
[----:B------:R1:W5:Y:S01]  /*17f0*/  LDG.E R6, [R6.64] ;  /* 0x0000000806067981 */ /* 0x000362000c1e1900 */
[----:B------:R-:W-:Y:S05]  /*1800*/  BRA `(.L_x_2033) ;  /* 0x0000005000007947 */ /* 0x000fea0003800000 */
.L_x_2032:
[----:B-1----:R-:W-:Y:S01]  /*1810*/  MOV R6, c[0x0][0x1d0] ;  /* 0x0000740000067a02 */ /* 0x002fe20000000f00 */
[----:B------:R-:W-:Y:S05]  /*1820*/  @!P4 BRA `(.L_x_2033) ;  /* 0x000000300000c947 */ /* 0x000fea0003800000 */
[----:B------:R1:W2:Y:S04]  /*1830*/  LDG.E R6, [R8.64] ;  /* 0x0000000808067981 */ /* 0x0002a8000c1e1900 */
[----:B-1----:R-:W2:Y:S02]  /*1840*/  LDG.E R8, [R8.64+0x4] ;  /* 0x0000040808087981 */ /* 0x002ea4000c1e1900 */
[----:B--2---:R-:W-:Y:S02]  /*1850*/  IADD3 R6, -R6, R8, RZ ;  /* 0x0000000806067210 */ /* 0x004fe40007ffe1ff */
.L_x_2033:
[----:B------:R2:W3:Y:S01]  /*1860*/  @P3 LDG.E R2, [R4.64] ;  /* 0x0000000804023981 */ /* 0x0004e2000c1e1900 */
[----:B------:R-:W-:-:S04]  /*1870*/  ISETP.NE.U32.AND P0, PT, RZ, c[0x0][0x378], PT ;  /* 0x0000de00ff007a0c */ /* 0x000fc80003f05070 */
[----:B------:R-:W-:Y:S01]  /*1880*/  ISETP.NE.AND.EX P0, PT, RZ, c[0x0][0x37c], PT, P0 ;  /* 0x0000df00ff007a0c */ /* 0x000fe20003f05300 */
[----:B--2---:R2:W3:Y:S01]  /*1890*/  @P3 LDG.E R4, [R4.64+0x4] ;  /* 0x0000040804043981 */ /* 0x0044e2000c1e1900 */
[----:B-----5:R-:W-:-:S11]  /*18a0*/  IMAD.MOV.U32 R65, RZ, RZ, R6 ;  /* 0x000000ffff417224 */ /* 0x020fd600078e0006 */
[----:B------:R-:W-:-:S05]  /*18b0*/  @P0 IMAD.WIDE R8, R211, R3, c[0x0][0x378] ;  /* 0x0000de00d3080625 */ /* 0x000fca00078e0203 */
[----:B------:R4:W5:Y:S01]  /*18c0*/  @P0 LDG.E R65, [R8.64] ;  /* 0x0000000808410981 */ /* 0x000962000c1e1900 */
[----:B------:R-:W-:Y:S01]  /*18d0*/  IMAD.MOV.U32 R228, RZ, RZ, c[0x0][0x2c4] ;  /* 0x0000b100ffe47624 */ /* 0x000fe200078e00ff */
[----:B------:R-:W-:Y:S01]  /*18e0*/  LOP3.LUT R230, R230, 0xfff7ffff, RZ, 0xc0, !PT ;  /* 0xfff7ffffe6e67812 */ /* 0x000fe200078ec0ff */
[----:B------:R-:W-:Y:S02]  /*18f0*/  IMAD.SHL.U32 R209, R209, 0x80, RZ ;  /* 0x00000080d1d17824 */ /* 0x000fe400078e00ff */
[----:B------:R-:W-:Y:S01]  /*1900*/  IMAD.MOV.U32 R0, RZ, RZ, c[0x0][0x228] ;  /* 0x00008a00ff007624 */ /* 0x000fe200078e00ff */
[----:B------:R-:W-:Y:S01]  /*1910*/  ISETP.NE.AND P2, PT, R228, 0x1, PT ;  /* 0x00000001e400780c */ /* 0x000fe20003f45270 */
[----:B------:R-:W-:Y:S01]  /*1920*/  IMAD.MOV.U32 R232, RZ, RZ, c[0x0][0x32c] ;  /* 0x0000cb00ffe87624 */ /* 0x000fe200078e00ff */
[----:B-1----:R-:W-:-:S04]  /*1930*/  IADD3 R7, R209, 0x7f, RZ ;  /* 0x0000007fd1077810 */ /* 0x002fc80007ffe0ff */
[----:B------:R-:W-:-:S07]  /*1940*/  ISETP.GE.AND P1, PT, R232, 0x1, PT ;  /* 0x00000001e800780c */ /* 0x000fce0003f26270 */
[----:B--2---:R-:W-:Y:S01]  /*1950*/  @P2 IMAD.HI.U32 R5, R7, c[0x0][0x2c8], RZ ;  /* 0x0000b20007052a27 */ /* 0x004fe200078e00ff */
[----:B------:R-:W-:-:S04]  /*1960*/  @P2 LOP3.LUT R230, R230, 0x80000, RZ, 0xfc, !PT ;  /* 0x00080000e6e62812 */ /* 0x000fc800078efcff */
[----:B------:R-:W-:Y:S02]  /*1970*/  @P2 SHF.R.U32.HI R7, RZ, c[0x0][0x2cc], R5 ;  /* 0x0000b300ff072a19 */ /* 0x000fe40000011605 */
[----:B------:R-:W-:-:S04]  /*1980*/  LOP3.LUT R230, R230, 0xffefffff, RZ, 0xc0, !PT ;  /* 0xffefffffe6e67812 */ /* 0x000fc800078ec0ff */
[----:B------:R-:W-:Y:S01]  /*1990*/  @P1 LOP3.LUT R230, R230, 0x100000, RZ, 0xfc, !PT ;  /* 0x00100000e6e61812 */ /* 0x000fe200078efcff */
[----:B---3--:R-:W-:Y:S02]  /*19a0*/  @P3 IMAD.IADD R0, R4, 0x1, -R2 ;  /* 0x0000000104003824 */ /* 0x008fe400078e0a02 */
[----:B------:R-:W-:-:S04]  /*19b0*/  IMAD.IADD R4, R6, 0x1, -R83 ;  /* 0x0000000106047824 */ /* 0x000fc800078e0a53 */
[----:B------:R-:W-:-:S05]  /*19c0*/  IMAD.IADD R231, R4, 0x1, R0 ;  /* 0x0000000104e77824 */ /* 0x000fca00078e0200 */
[C---:B------:R-:W-:Y:S02]  /*19d0*/  IADD3 R2, R231.reuse, 0x5f, RZ ;  /* 0x0000005fe7027810 */ /* 0x040fe40007ffe0ff */
[----:B------:R-:W-:-:S03]  /*19e0*/  IADD3 R5, R231, 0x1, -R229 ;  /* 0x00000001e7057810 */ /* 0x000fc60007ffe8e5 */
[----:B------:R-:W-:-:S04]  /*19f0*/  IMAD.HI R2, R2, 0x2aaaaaab, RZ ;  /* 0x2aaaaaab02027827 */ /* 0x000fc800078e02ff */
[----:B------:R-:W-:Y:S01]  /*1a00*/  IMAD.IADD R5, R5, 0x1, R7 ;  /* 0x0000000105057824 */ /* 0x000fe200078e0207 */
[----:B------:R-:W-:-:S04]  /*1a10*/  SHF.R.U32.HI R85, RZ, 0x1f, R2 ;  /* 0x0000001fff557819 */ /* 0x000fc80000011602 */
[----:B------:R-:W-:Y:S02]  /*1a20*/  LEA.HI.SX32 R85, R2, R85, 0x1c ;  /* 0x0000005502557211 */ /* 0x000fe400078fe2ff */
[----:B------:R-:W-:Y:S01]  /*1a30*/  IADD3 R7, R5, c[0x0][0x328], RZ ;  /* 0x0000ca0005077a10 */ /* 0x000fe20007ffe0ff */
[----:B------:R-:W-:Y:S05]  /*1a40*/  @!P1 BRA `(.L_x_2034) ;  /* 0x0000010000009947 */ /* 0x000fea0003800000 */
[C---:B----4-:R-:W-:Y:S01]  /*1a50*/  ISETP.GT.AND P0, PT, R5.reuse, RZ, PT ;  /* 0x000000ff0500720c */ /* 0x050fe20003f04270 */
        /* <DEDUP_REMOVED lines=9> */
.L_x_2036:
[----:B------:R-:W-:-:S13]  /*1af0*/  ISETP.NE.AND P0, PT, R232, 0x1, PT ;  /* 0x00000001e800780c */ /* 0x000fda0003f05270 */
[----:B------:R-:W-:-:S05]  /*1b00*/  @P0 IMAD.HI.U32 R5, R2, c[0x0][0x330], RZ ;  /* 0x0000cc0002050a27 */ /* 0x000fca00078e00ff */
[----:B------:R-:W-:Y:S02]  /*1b10*/  @P0 SHF.R.U32.HI R2, RZ, c[0x0][0x334], R5 ;  /* 0x0000cd00ff020a19 */ /* 0x000fe40000011605 */
.L_x_2037:
[----:B------:R-:W-:Y:S05]  /*1b20*/  BSYNC B0 ;  /* 0x0000000000007941 */ /* 0x000fea0003800000 */
.L_x_2035:
[----:B------:R-:W-:-:S05]  /*1b30*/  IMAD R2, R2, R232, c[0x0][0x32c] ;  /* 0x0000cb0002027624 */ /* 0x000fca00078e02e8 */
[----:B------:R-:W-:-:S04]  /*1b40*/  IMNMX R7, R7, R2, PT ;  /* 0x0000000207077217 */ /* 0x000fc80003800200 */
.L_x_2034:
[----:B----4-:R-:W-:Y:S01]  /*1b50*/  IADD3 R5, R7, 0x5f, RZ ;  /* 0x0000005f07057810 */ /* 0x010fe20007ffe0ff */
        /* <DEDUP_REMOVED lines=20> */
.L_x_2040:
[----:B------:R-:W-:-:S13]  /*1ca0*/  ISETP.NE.AND P0, PT, R232, 0x1, PT ;  /* 0x00000001e800780c */ /* 0x000fda0003f05270 */
[----:B------:R-:W-:-:S05]  /*1cb0*/  @P0 IMAD.HI.U32 R5, R7, c[0x0][0x330], RZ ;  /* 0x0000cc0007050a27 */ /* 0x000fca00078e00ff */
[----:B------:R-:W-:Y:S02]  /*1cc0*/  @P0 SHF.R.U32.HI R7, RZ, c[0x0][0x334], R5 ;  /* 0x0000cd00ff070a19 */ /* 0x000fe40000011605 */
.L_x_2041:
[----:B------:R-:W-:Y:S05]  /*1cd0*/  BSYNC B0 ;  /* 0x0000000000007941 */ /* 0x000fea0003800000 */
.L_x_2039:
[----:B------:R-:W-:-:S05]  /*1ce0*/  IMAD R7, R7, c[0x0][0x32c], RZ ;  /* 0x0000cb0007077a24 */ /* 0x000fca00078e02ff */
[----:B------:R-:W-:-:S05]  /*1cf0*/  IMNMX R8, R8, R7, !PT ;  /* 0x0000000708087217 */ /* 0x000fca0007800200 */
.L_x_2038:
[----:B------:R-:W-:Y:S01]  /*1d00*/  IMAD.HI R5, R8, 0x2aaaaaab, RZ ;  /* 0x2aaaaaab08057827 */ /* 0x000fe200078e02ff */
[C---:B------:R-:W-:Y:S01]  /*1d10*/  LOP3.LUT R7, R210.reuse, 0xff000000, RZ, 0xc0, !PT ;  /* 0xff000000d2077812 */ /* 0x040fe200078ec0ff */
[----:B------:R-:W-:Y:S01]  /*1d20*/  BSSY B0, `(.L_x_2042) ;  /* 0x0000029000007945 */ /* 0x000fe20003800000 */
[----:B------:R-:W-:Y:S02]  /*1d30*/  LOP3.LUT R233, R210, 0xff0000, RZ, 0xc0, !PT ;  /* 0x00ff0000d2e97812 */ /* 0x000fe400078ec0ff */
[----:B------:R-:W-:Y:S02]  /*1d40*/  SHF.R.U32.HI R8, RZ, 0x1f, R5 ;  /* 0x0000001fff087819 */ /* 0x000fe40000011605 */
[----:B------:R-:W-:Y:S02]  /*1d50*/  SHF.R.U32.HI R7, RZ, 0x8, R7 ;  /* 0x00000008ff077819 */ /* 0x000fe40000011607 */
[----:B------:R-:W-:Y:S01]  /*1d60*/  LEA.HI.SX32 R8, R5, R8, 0x1c ;  /* 0x0000000805087211 */ /* 0x000fe200078fe2ff */
[----:B------:R-:W-:Y:S01]  /*1d70*/  IMAD.MOV.U32 R5, RZ, RZ, RZ ;  /* 0x000000ffff057224 */ /* 0x000fe200078e00ff */
[----:B------:R-:W-:-:S02]  /*1d80*/  LEA.HI R233, R233, R7, RZ, 0x10 ;  /* 0x00000007e9e97211 */ /* 0x000fc400078f80ff */
[----:B------:R-:W-:Y:S02]  /*1d90*/  IMNMX R8, RZ, R8, !PT ;  /* 0x00000008ff087217 */ /* 0x000fe40007800200 */
[----:B------:R-:W-:Y:S02]  /*1da0*/  SHF.R.U32.HI R210, RZ, 0x10, R233 ;  /* 0x00000010ffd27819 */ /* 0x000fe400000116e9 */
[----:B------:R-:W-:Y:S02]  /*1db0*/  ISETP.GT.AND P0, PT, R2, R8, PT ;  /* 0x000000080200720c */ /* 0x000fe40003f04270 */
[C---:B------:R-:W-:Y:S02]  /*1dc0*/  ISETP.NE.AND P1, PT, R210.reuse, RZ, PT ;  /* 0x000000ffd200720c */ /* 0x040fe40003f25270 */
[----:B------:R-:W-:Y:S02]  /*1dd0*/  LOP3.LUT R233, R233, 0xff, RZ, 0xc0, !PT ;  /* 0x000000ffe9e97812 */ /* 0x000fe400078ec0ff */
[----:B------:R-:W-:-:S07]  /*1de0*/  SEL R102, R210, c[0x0][0x338], P1 ;  /* 0x0000ce00d2667a07 */ /* 0x000fce0000800000 */
[----:B------:R-:W-:Y:S05]  /*1df0*/  @!P0 BRA `(.L_x_2043) ;  /* 0x000001b000008947 */ /* 0x000fea0003800000 */
[-C--:B------:R-:W-:Y:S02]  /*1e00*/  IABS R10, R102.reuse ;  /* 0x00000066000a7213 */ /* 0x080fe40000000000 */
[----:B------:R-:W-:Y:S02]  /*1e10*/  IADD3 R11, R102, -0x1, R2 ;  /* 0xffffffff660b7810 */ /* 0x000fe40007ffe002 */
[----:B------:R-:W1:Y:S01]  /*1e20*/  I2F.RP R12, R10 ;  /* 0x0000000a000c7306 */ /* 0x000e620000209400 */
[----:B------:R-:W-:Y:S02]  /*1e30*/  IABS R5, R102 ;  /* 0x0000006600057213 */ /* 0x000fe40000000000 */
[----:B------:R-:W-:-:S03]  /*1e40*/  IMAD.IADD R11, R11, 0x1, -R8 ;  /* 0x000000010b0b7824 */ /* 0x000fc600078e0a08 */
[----:B------:R-:W-:Y:S02]  /*1e50*/  IMAD.MOV R5, RZ, RZ, -R5 ;  /* 0x000000ffff057224 */ /* 0x000fe400078e0a05 */
[----:B------:R-:W-:Y:S02]  /*1e60*/  IABS R7, R11 ;  /* 0x0000000b00077213 */ /* 0x000fe40000000000 */
[----:B------:R-:W-:-:S04]  /*1e70*/  LOP3.LUT R11, R11, R102, RZ, 0x3c, !PT ;  /* 0x000000660b0b7212 */ /* 0x000fc800078e3cff */
        /* <DEDUP_REMOVED lines=19> */
.L_x_2043:
[----:B------:R-:W-:Y:S05]  /*1fb0*/  BSYNC B0 ;  /* 0x0000000000007941 */ /* 0x000fea0003800000 */
.L_x_2042:
[----:B------:R-:W-:Y:S01]  /*1fc0*/  IMAD R8, R233, R5, R8 ;  /* 0x00000005e9087224 */ /* 0x000fe200078e0208 */
[----:B------:R-:W1:Y:S01]  /*1fd0*/  S2R R79, SR_TID.X ;  /* 0x00000000004f7919 */ /* 0x000e620000002100 */
[----:B------:R-:W-:Y:S02]  /*1fe0*/  SHF.R.S32.HI R117, RZ, 0x1f, R116 ;  /* 0x0000001fff757819 */ /* 0x000fe40000011474 */
[----:B------:R-:W-:Y:S01]  /*1ff0*/  IMAD.IADD R5, R8, 0x1, R5 ;  /* 0x0000000108057824 */ /* 0x000fe200078e0205 */
[----:B------:R-:W-:Y:S01]  /*2000*/  IADD3 R63, R116, 0x40, RZ ;  /* 0x00000040743f7810 */ /* 0x000fe20007ffe0ff */
[----:B------:R-:W-:-:S03]  /*2010*/  IMAD R8, R8, 0x60, -R4 ;  /* 0x0000006008087824 */ /* 0x000fc600078e0a04 */
[----:B------:R-:W-:Y:S02]  /*2020*/  IMNMX R5, R2, R5, PT ;  /* 0x0000000502057217 */ /* 0x000fe40003800200 */
[----:B------:R-:W-:-:S03]  /*2030*/  IMNMX R8, RZ, R8, !PT ;  /* 0x00000008ff087217 */ /* 0x000fc60007800200 */
[----:B------:R-:W-:-:S05]  /*2040*/  IMAD R5, R5, 0x60, -R4 ;  /* 0x0000006005057824 */ /* 0x000fca00078e0a04 */
[----:B------:R-:W-:-:S04]  /*2050*/  IMNMX R5, R5, R0, PT ;  /* 0x0000000005057217 */ /* 0x000fc80003800200 */
[----:B------:R-:W-:Y:S01]  /*2060*/  ISETP.GT.AND P0, PT, R5, R8, PT ;  /* 0x000000080500720c */ /* 0x000fe20003f04270 */
[----:B------:R-:W-:Y:S01]  /*2070*/  IMAD.WIDE.U32 R8, R8, -0x55555555, RZ ;  /* 0xaaaaaaab08087825 */ /* 0x000fe200078e00ff */
[----:B-1----:R-:W-:-:S04]  /*2080*/  SHF.R.S32.HI R78, RZ, 0x1f, R79 ;  /* 0x0000001fff4e7819 */ /* 0x002fc8000001144f */
[CC--:B------:R-:W-:Y:S02]  /*2090*/  LEA.HI R77, R78.reuse, R79.reuse, RZ, 0x3 ;  /* 0x0000004f4e4d7211 */ /* 0x0c0fe400078f18ff */
[----:B------:R-:W-:Y:S02]  /*20a0*/  SHF.R.U32.HI R101, RZ, 0x6, R9 ;  /* 0x00000006ff657819 */ /* 0x000fe40000011609 */
[----:B------:R-:W-:Y:S02]  /*20b0*/  LOP3.LUT R64, R77, 0xfffffff8, RZ, 0xc0, !PT ;  /* 0xfffffff84d407812 */ /* 0x000fe400078ec0ff */
[----:B------:R-:W-:Y:S01]  /*20c0*/  SHF.R.S32.HI R77, RZ, 0x3, R77 ;  /* 0x00000003ff4d7819 */ /* 0x000fe2000001144d */
[----:B------:R-:W-:Y:S01]  /*20d0*/  IMAD.MOV.U32 R4, RZ, RZ, R101 ;  /* 0x000000ffff047224 */ /* 0x000fe200078e0065 */
[----:B------:R-:W-:Y:S01]  /*20e0*/  @P0 IADD3 R5, R5, 0x5f, RZ ;  /* 0x0000005f05050810 */ /* 0x000fe20007ffe0ff */
[----:B------:R-:W-:Y:S01]  /*20f0*/  IMAD.IADD R64, R79, 0x1, -R64 ;  /* 0x000000014f407824 */ /* 0x000fe200078e0a40 */
[----:B------:R-:W-:Y:S01]  /*2100*/  LEA.HI R68, R78, R79, RZ, 0x6 ;  /* 0x0000004f4e447211 */ /* 0x000fe200078f30ff */
[C---:B------:R-:W-:Y:S01]  /*2110*/  IMAD.SHL.U32 R76, R77.reuse, 0x40, RZ ;  /* 0x000000404d4c7824 */ /* 0x040fe200078e00ff */
[----:B------:R-:W-:Y:S01]  /*2120*/  IADD3 R74, R77, 0x20, RZ ;  /* 0x000000204d4a7810 */ /* 0x000fe20007ffe0ff */
[----:B------:R-:W-:Y:S01]  /*2130*/  @P0 IMAD.HI R5, R5, 0x2aaaaaab, RZ ;  /* 0x2aaaaaab05050827 */ /* 0x000fe200078e02ff */
[----:B------:R-:W-:-:S02]  /*2140*/  IADD3 R71, R77, 0x40, RZ ;  /* 0x000000404d477810 */ /* 0x000fc40007ffe0ff */
[----:B------:R-:W-:Y:S01]  /*2150*/  LOP3.LUT R76, R76, 0x1c0, RZ, 0xc0, !PT ;  /* 0x000001c04c4c7812 */ /* 0x000fe200078ec0ff */
[----:B------:R-:W-:Y:S01]  /*2160*/  IMAD.SHL.U32 R68, R68, 0x8, RZ ;  /* 0x0000000844447824 */ /* 0x000fe200078e00ff */
[----:B------:R-:W-:Y:S01]  /*2170*/  @P0 SHF.R.U32.HI R2, RZ, 0x1f, R5 ;  /* 0x0000001fff020819 */ /* 0x000fe20000011605 */
[----:B------:R-:W-:Y:S01]  /*2180*/  IMAD.SHL.U32 R73, R74, 0x40, RZ ;  /* 0x000000404a497824 */ /* 0x000fe200078e00ff */
[----:B------:R-:W-:Y:S01]  /*2190*/  SHF.R.S32.HI R67, RZ, 0x1f, R74 ;  /* 0x0000001fff437819 */ /* 0x000fe2000001144a */
[----:B------:R-:W-:Y:S01]  /*21a0*/  IMAD.SHL.U32 R70, R71, 0x40, RZ ;  /* 0x0000004047467824 */ /* 0x000fe200078e00ff */
[----:B------:R-:W-:Y:S01]  /*21b0*/  @P0 LEA.HI.SX32 R4, R5, R2, 0x1c ;  /* 0x0000000205040211 */ /* 0x000fe200078fe2ff */
[----:B------:R-:W-:Y:S01]  /*21c0*/  IMAD.SHL.U32 R12, R64, 0x4, RZ ;  /* 0x00000004400c7824 */ /* 0x000fe200078e00ff */
[----:B------:R-:W-:Y:S02]  /*21d0*/  SHF.R.S32.HI R66, RZ, 0x1f, R71 ;  /* 0x0000001fff427819 */ /* 0x000fe40000011447 */
[----:B------:R-:W-:-:S02]  /*21e0*/  ISETP.GT.AND P0, PT, R4, R101, PT ;  /* 0x000000650400720c */ /* 0x000fc40003f04270 */
[----:B------:R-:W-:Y:S02]  /*21f0*/  SHF.R.U32.HI R75, RZ, 0x3, R76 ;  /* 0x00000003ff4b7819 */ /* 0x000fe4000001164c */
[----:B------:R-:W-:Y:S02]  /*2200*/  LOP3.LUT R234, R76, 0x38, R116, 0xf8, !PT ;  /* 0x000000384cea7812 */ /* 0x000fe400078ef874 */
[----:B------:R-:W-:Y:S02]  /*2210*/  LEA.HI R67, R67, R74, RZ, 0x3 ;  /* 0x0000004a43437211 */ /* 0x000fe400078f18ff */
[----:B------:R-:W-:Y:S02]  /*2220*/  LEA.HI R66, R66, R71, RZ, 0x3 ;  /* 0x0000004742427211 */ /* 0x000fe400078f18ff */
[----:B------:R-:W-:Y:S01]  /*2230*/  LOP3.LUT R68, R68, 0xfffffe00, RZ, 0xc0, !PT ;  /* 0xfffffe0044447812 */ /* 0x000fe200078ec0ff */
[----:B------:R-:W-:Y:S01]  /*2240*/  IMAD.SHL.U32 R67, R67, 0x40, RZ ;  /* 0x0000004043437824 */ /* 0x000fe200078e00ff */
[----:B------:R-:W-:Y:S01]  /*2250*/  LOP3.LUT R234, R234, R75, RZ, 0x3c, !PT ;  /* 0x0000004beaea7212 */ /* 0x000fe200078e3cff */
[----:B------:R-:W-:Y:S01]  /*2260*/  IMAD.SHL.U32 R66, R66, 0x40, RZ ;  /* 0x0000004042427824 */ /* 0x000fe200078e00ff */
[----:B------:R-:W-:-:S02]  /*2270*/  LOP3.LUT R73, R73, 0x1c0, RZ, 0xc0, !PT ;  /* 0x000001c049497812 */ /* 0x000fc400078ec0ff */
[----:B------:R-:W-:Y:S01]  /*2280*/  LOP3.LUT R70, R70, 0x1c0, RZ, 0xc0, !PT ;  /* 0x000001c046467812 */ /* 0x000fe200078ec0ff */
[----:B------:R-:W-:Y:S01]  /*2290*/  IMAD.IADD R234, R68, 0x1, R234 ;  /* 0x0000000144ea7824 */ /* 0x000fe200078e02ea */
[----:B------:R-:W-:Y:S02]  /*22a0*/  SHF.R.S32.HI R81, RZ, 0x1f, R77 ;  /* 0x0000001fff517819 */ /* 0x000fe4000001144d */
[----:B------:R-:W-:Y:S01]  /*22b0*/  SHF.R.S32.HI R13, RZ, 0x1f, R12 ;  /* 0x0000001fff0d7819 */ /* 0x000fe2000001140c */
[----:B------:R-:W-:Y:S01]  /*22c0*/  IMAD.SHL.U32 R234, R234, 0x2, RZ ;  /* 0x00000002eaea7824 */ /* 0x000fe200078e00ff */
[----:B------:R-:W-:Y:S02]  /*22d0*/  IADD3 R10, R12, 0x20, RZ ;  /* 0x000000200c0a7810 */ /* 0x000fe40007ffe0ff */
[----:B------:R-:W-:Y:S02]  /*22e0*/  SHF.R.U32.HI R72, RZ, 0x3, R73 ;  /* 0x00000003ff487819 */ /* 0x000fe40000011649 */
[----:B------:R-:W-:-:S02]  /*22f0*/  SHF.R.U32.HI R69, RZ, 0x3, R70 ;  /* 0x00000003ff457819 */ /* 0x000fc40000011646 */
[----:B------:R-:W-:Y:S02]  /*2300*/  LOP3.LUT R67, R67, 0xfffffe00, RZ, 0xc0, !PT ;  /* 0xfffffe0043437812 */ /* 0x000fe400078ec0ff */
[----:B------:R-:W-:Y:S01]  /*2310*/  LOP3.LUT R66, R66, 0xfffffe00, RZ, 0xc0, !PT ;  /* 0xfffffe0042427812 */ /* 0x000fe200078ec0ff */
[----:B------:R-:W-:Y:S05]  /*2320*/  @!P0 BRA `(.L_x_2044) ;  /* 0x0000527000008947 */ /* 0x000fea0003800000 */
[----:B------:R-:W-:Y:S01]  /*2330*/  IADD3 R95, P0, R77, R94, RZ ;  /* 0x0000005e4d5f7210 */ /* 0x000fe20007f1e0ff */
[----:B------:R-:W-:Y:S01]  /*2340*/  IMAD.MOV.U32 R158, RZ, RZ, 0x60 ;  /* 0x00000060ff9e7424 */ /* 0x000fe200078e00ff */
[----:B------:R-:W-:Y:S02]  /*2350*/  IADD3 R32, R4, -0x1, RZ ;  /* 0xffffffff04207810 */ /* 0x000fe40007ffe0ff */
[----:B------:R-:W-:Y:S01]  /*2360*/  LEA.HI.X.SX32 R94, R94, R81, 0x1, P0 ;  /* 0x000000515e5e7211 */ /* 0x000fe200000f0eff */
[----:B------:R-:W-:Y:S01]  /*2370*/  IMAD.WIDE.U32 R8, R95, c[0x0][0x238], R116 ;  /* 0x00008e005f087a25 */ /* 0x000fe200078e0074 */
[----:B------:R-:W-:Y:S02]  /*2380*/  IADD3 R93, -R77, R0, RZ ;  /* 0x000000004d5d7210 */ /* 0x000fe40007ffe1ff */
[----:B------:R-:W-:Y:S01]  /*2390*/  SEL R142, R211, RZ, !P3 ;  /* 0x000000ffd38e7207 */ /* 0x000fe20005800000 */
[----:B------:R-:W-:Y:S01]  /*23a0*/  IMAD R2, R94, c[0x0][0x238], RZ ;  /* 0x00008e005e027a24 */ /* 0x000fe200078e02ff */
[----:B------:R-:W-:Y:S01]  /*23b0*/  SHF.R.S32.HI R7, RZ, 0x1f, R32 ;  /* 0x0000001fff077819 */ /* 0x000fe20000011420 */
[----:B------:R-:W-:Y:S01]  /*23c0*/  IMAD R5, R32, -0x60, R93 ;  /* 0xffffffa020057824 */ /* 0x000fe200078e025d */
[----:B------:R-:W-:Y:S01]  /*23d0*/  ISETP.GE.AND P2, PT, R116, c[0x0][0x1d4], PT ;  /* 0x0000750074007a0c */ /* 0x000fe20003f46270 */
[----:B------:R-:W-:Y:S01]  /*23e0*/  IMAD R2, R95, c[0x0][0x23c], R2 ;  /* 0x00008f005f027a24 */ /* 0x000fe200078e0202 */
[----:B------:R-:W-:Y:S01]  /*23f0*/  ISETP.GE.AND P6, PT, R63, c[0x0][0x1d4], PT ;  /* 0x000075003f007a0c */ /* 0x000fe20003fc6270 */
[C---:B------:R-:W-:Y:S01]  /*2400*/  IMAD R104, R158.reuse, c[0x0][0x23c], RZ ;  /* 0x00008f009e687a24 */ /* 0x040fe200078e02ff */
[----:B------:R-:W-:Y:S01]  /*2410*/  ISETP.GE.AND P0, PT, R5, 0x1, PT ;  /* 0x000000010500780c */ /* 0x000fe20003f06270 */
[----:B------:R-:W-:Y:S01]  /*2420*/  IMAD.WIDE.U32 R170, R158, c[0x0][0x238], RZ ;  /* 0x00008e009eaa7a25 */ /* 0x000fe200078e00ff */
[----:B------:R-:W-:-:S02]  /*2430*/  IADD3 R9, R9, R2, RZ ;  /* 0x0000000209097210 */ /* 0x000fc40007ffe0ff */
[----:B------:R-:W-:Y:S01]  /*2440*/  SHF.R.S32.HI R2, RZ, 0x1f, R211 ;  /* 0x0000001fff027819 */ /* 0x000fe200000114d3 */
[----:B------:R-:W-:Y:S01]  /*2450*/  IMAD.IADD R104, R171, 0x1, R104 ;  /* 0x00000001ab687824 */ /* 0x000fe200078e0268 */
[----:B------:R-:W-:Y:S01]  /*2460*/  MOV R122, 0x5 ;  /* 0x00000005007a7802 */ /* 0x000fe20000000f00 */
[C---:B------:R-:W-:Y:S01]  /*2470*/  IMAD.WIDE.U32 R144, R227.reuse, c[0x0][0x240], R8 ;  /* 0x00009000e3907a25 */ /* 0x040fe200078e0008 */
[----:B------:R-:W-:Y:S02]  /*2480*/  SEL R90, R2, RZ, !P3 ;  /* 0x000000ff025a7207 */ /* 0x000fe40005800000 */
[----:B------:R-:W-:Y:S01]  /*2490*/  IADD3 R89, R6, R82, RZ ;  /* 0x0000005206597210 */ /* 0x000fe20007ffe0ff */
[----:B------:R-:W-:Y:S02]  /*24a0*/  IMAD R145, R227, c[0x0][0x244], R145 ;  /* 0x00009100e3917a24 */ /* 0x000fe400078e0291 */
[C---:B------:R-:W-:Y:S02]  /*24b0*/  IMAD R148, R81.reuse, c[0x0][0x280], RZ ;  /* 0x0000a00051947a24 */ /* 0x040fe400078e02ff */
[----:B------:R-:W-:Y:S01]  /*24c0*/  IMAD R146, R81, c[0x0][0x290], RZ ;  /* 0x0000a40051927a24 */ /* 0x000fe200078e02ff */
[----:B-----5:R-:W-:Y:S01]  /*24d0*/  SHF.R.S32.HI R96, RZ, 0x1f, R65 ;  /* 0x0000001fff607819 */ /* 0x020fe20000011441 */
[----:B------:R-:W-:-:S02]  /*24e0*/  IMAD R166, R90, c[0x0][0x248], RZ ;  /* 0x000092005aa67a24 */ /* 0x000fc400078e02ff */
[----:B------:R-:W-:-:S04]  /*24f0*/  IMAD.WIDE.U32 R152, R77, c[0x0][0x280], R12 ;  /* 0x0000a0004d987a25 */ /* 0x000fc800078e000c */
[----:B------:R-:W-:-:S04]  /*2500*/  IMAD.WIDE.U32 R150, R77, c[0x0][0x290], R12 ;  /* 0x0000a4004d967a25 */ /* 0x000fc800078e000c */
[----:B------:R-:W-:Y:S01]  /*2510*/  IMAD R111, R81, c[0x0][0x1e0], RZ ;  /* 0x00007800516f7a24 */ /* 0x000fe200078e02ff */
[----:B------:R-:W-:Y:S01]  /*2520*/  MOV R118, c[0x0][0x290] ;  /* 0x0000a40000767a02 */ /* 0x000fe20000000f00 */
[C---:B------:R-:W-:Y:S01]  /*2530*/  IMAD R166, R142.reuse, c[0x0][0x24c], R166 ;  /* 0x000093008ea67a24 */ /* 0x040fe200078e02a6 */
[----:B------:R-:W-:Y:S01]  /*2540*/  MOV R103, c[0x0][0x27c] ;  /* 0x00009f0000677a02 */ /* 0x000fe20000000f00 */
[----:B------:R-:W-:Y:S01]  /*2550*/  IMAD.WIDE.U32 R144, R142, c[0x0][0x248], R144 ;  /* 0x000092008e907a25 */ /* 0x000fe200078e0090 */
[----:B------:R-:W-:-:S03]  /*2560*/  P2R R138, PR, RZ, 0x4 ;  /* 0x00000004ff8a7803 */ /* 0x000fc60000000000 */
[----:B------:R-:W-:Y:S01]  /*2570*/  IMAD R4, R104, R32, RZ ;  /* 0x0000002068047224 */ /* 0x000fe200078e02ff */
[----:B------:R-:W-:Y:S01]  /*2580*/  IADD3 R167, R145, R166, RZ ;  /* 0x000000a691a77210 */ /* 0x000fe20007ffe0ff */
[----:B------:R-:W-:Y:S02]  /*2590*/  IMAD.MOV.U32 R166, RZ, RZ, R144 ;  /* 0x000000ffffa67224 */ /* 0x000fe400078e0090 */
[-C--:B------:R-:W-:Y:S02]  /*25a0*/  IMAD R4, R7, R170.reuse, R4 ;  /* 0x000000aa07047224 */ /* 0x080fe400078e0204 */
[----:B------:R-:W-:-:S04]  /*25b0*/  IMAD.WIDE.U32 R14, R32, R170, R166 ;  /* 0x000000aa200e7225 */ /* 0x000fc800078e00a6 */
[----:B------:R-:W-:Y:S01]  /*25c0*/  IMAD.MOV.U32 R7, RZ, RZ, c[0x0][0x238] ;  /* 0x00008e00ff077624 */ /* 0x000fe200078e00ff */
[----:B------:R-:W-:Y:S02]  /*25d0*/  IADD3 R4, R15, R4, RZ ;  /* 0x000000040f047210 */ /* 0x000fe40007ffe0ff */
[C---:B------:R-:W-:Y:S01]  /*25e0*/  @P0 LEA R8, P1, R14.reuse, c[0x0][0x220], 0x1 ;  /* 0x000088000e080a11 */ /* 0x040fe200078208ff */
[C---:B------:R-:W-:Y:S01]  /*25f0*/  IMAD.SHL.U32 R110, R7.reuse, 0x20, RZ ;  /* 0x00000020076e7824 */ /* 0x040fe200078e00ff */
[----:B------:R-:W-:Y:S02]  /*2600*/  SHF.L.U64.HI R109, R7, R122, c[0x0][0x23c] ;  /* 0x00008f00076d7619 */ /* 0x000fe4000001027a */
        /* <DEDUP_REMOVED lines=11> */
[----:B------:R-:W-:-:S03]  /*26c0*/  ISETP.GT.AND P0, PT, R5, 0x40, PT ;  /* 0x000000400500780c */ /* 0x000fc60003f04270 */
[----:B------:R1:W-:Y:S04]  /*26d0*/  @P1 LDGSTS.E.BYPASS.LTC128B.128 [R219+0x9100], [R16.64], !P2 ;  /* 0x0910000010db1fae */ /* 0x0003e8000d101d48 */
[----:B------:R1:W-:Y:S06]  /*26e0*/  @P1 LDGSTS.E.BYPASS.LTC128B.128 [R219+0xc100], [R16.64+0x80], !P6 ;  /* 0x0c10008010db1fae */ /* 0x0003ec000f101d48 */
[----:B------:R-:W-:Y:S01]  /*26f0*/  @P0 IMAD.MOV.U32 R8, RZ, RZ, c[0x0][0x23c] ;  /* 0x00008f00ff080624 */ /* 0x000fe200078e00ff */
[----:B------:R-:W-:-:S04]  /*2700*/  @P0 LEA R5, P1, R7, R14, 0x6 ;  /* 0x0000000e07050211 */ /* 0x000fc800078230ff */
[----:B------:R-:W-:Y:S02]  /*2710*/  @P0 LEA.HI.X R8, R7, R4, R8, 0x6, P1 ;  /* 0x0000000407080211 */ /* 0x000fe400008f3408 */
[----:B------:R-:W-:-:S04]  /*2720*/  @P0 LEA R4, P1, R5, c[0x0][0x220], 0x1 ;  /* 0x0000880005040a11 */ /* 0x000fc800078208ff */
[----:B------:R-:W-:Y:S02]  /*2730*/  @P0 LEA.HI.X R5, R5, c[0x0][0x224], R8, 0x1, P1 ;  /* 0x0000890005050a11 */ /* 0x000fe400008f0c08 */
[----:B------:R-:W-:Y:S02]  /*2740*/  ISETP.NE.U32.AND P1, PT, RZ, c[0x0][0x340], PT ;  /* 0x0000d000ff007a0c */ /* 0x000fe40003f25070 */
[----:B------:R-:W-:Y:S01]  /*2750*/  SHF.R.S32.HI R88, RZ, 0x1f, R89 ;  /* 0x0000001fff587819 */ /* 0x000fe20000011459 */
[C---:B------:R-:W-:Y:S01]  /*2760*/  IMAD R148, R77.reuse, c[0x0][0x284], R148 ;  /* 0x0000a1004d947a24 */ /* 0x040fe200078e0294 */
[----:B------:R-:W-:Y:S01]  /*2770*/  ISETP.NE.AND.EX P1, PT, RZ, c[0x0][0x344], PT, P1 ;  /* 0x0000d100ff007a0c */ /* 0x000fe20003f25310 */
[----:B------:R-:W-:Y:S01]  /*2780*/  IMAD R146, R77, c[0x0][0x294], R146 ;  /* 0x0000a5004d927a24 */ /* 0x000fe200078e0292 */
[----:B------:R2:W-:Y:S11]  /*2790*/  @P0 LDGSTS.E.BYPASS.LTC128B.128 [R219+0xa100], [R4.64], !P2 ;  /* 0x0a10000004db0fae */ /* 0x0005f6000d101d48 */
[----:B------:R-:W-:-:S04]  /*27a0*/  @P1 IMAD.WIDE R8, R211, R3, c[0x0][0x340] ;  /* 0x0000d000d3081625 */ /* 0x000fc800078e0203 */
[----:B------:R-:W-:Y:S01]  /*27b0*/  IMAD R6, R88, c[0x0][0x1e0], RZ ;  /* 0x0000780058067a24 */ /* 0x000fe200078e02ff */
[----:B------:R3:W4:Y:S01]  /*27c0*/  @P1 LDG.E R3, [R8.64] ;  /* 0x0000000808031981 */ /* 0x000722000c1e1900 */
[----:B------:R-:W-:Y:S01]  /*27d0*/  IMAD.WIDE.U32 R14, R77, c[0x0][0x280], R116 ;  /* 0x0000a0004d0e7a25 */ /* 0x000fe200078e0074 */
[----:B------:R-:W-:Y:S02]  /*27e0*/  IADD3 R153, R153, R148, RZ ;  /* 0x0000009499997210 */ /* 0x000fe40007ffe0ff */
[----:B------:R2:W-:Y:S01]  /*27f0*/  @P0 LDGSTS.E.BYPASS.LTC128B.128 [R219+0xd100], [R4.64+0x80], !P6 ;  /* 0x0d10008004db0fae */ /* 0x0005e2000f101d48 */
[----:B------:R-:W-:Y:S01]  /*2800*/  IMAD R6, R89, c[0x0][0x1e4], R6 ;  /* 0x0000790059067a24 */ /* 0x000fe200078e0206 */
[----:B------:R-:W-:Y:S01]  /*2810*/  IADD3 R149, R148, R15, RZ ;  /* 0x0000000f94957210 */ /* 0x000fe20007ffe0ff */
[----:B------:R-:W-:Y:S01]  /*2820*/  IMAD.IADD R151, R151, 0x1, R146 ;  /* 0x0000000197977824 */ /* 0x000fe200078e0292 */
[----:B------:R-:W0:Y:S01]  /*2830*/  LDGDEPBAR ;  /* 0x00000000000079af */ /* 0x000e220000000000 */
[C---:B------:R-:W-:Y:S01]  /*2840*/  IMAD R97, R96.reuse, c[0x0][0x280], RZ ;  /* 0x0000a00060617a24 */ /* 0x040fe200078e02ff */
[----:B------:R-:W-:Y:S01]  /*2850*/  WARPSYNC 0xffffffff ;  /* 0xffffffff00007948 */ /* 0x000fe20003800000 */
[----:B------:R-:W-:Y:S01]  /*2860*/  IMAD R96, R96, c[0x0][0x290], RZ ;  /* 0x0000a40060607a24 */ /* 0x000fe200078e02ff */
[C---:B------:R-:W-:Y:S01]  /*2870*/  SHF.L.U64.HI R107, R118.reuse, R122, c[0x0][0x294] ;  /* 0x0000a500766b7619 */ /* 0x040fe2000001027a */
[----:B------:R-:W-:Y:S01]  /*2880*/  IMAD.WIDE.U32 R168, R77, c[0x0][0x1e0], RZ ;  /* 0x000078004da87a25 */ /* 0x000fe200078e00ff */
[----:B------:R-:W-:-:S03]  /*2890*/  SHF.L.U32 R108, R118, 0x5, RZ ;  /* 0x00000005766c7819 */ /* 0x000fc600000006ff */
[----:B------:R-:W-:Y:S02]  /*28a0*/  IMAD R111, R77, c[0x0][0x1e4], R111 ;  /* 0x000079004d6f7a24 */ /* 0x000fe400078e026f */
[----:B------:R-:W-:Y:S02]  /*28b0*/  IMAD.MOV.U32 R148, RZ, RZ, R14 ;  /* 0x000000ffff947224 */ /* 0x000fe400078e000e */
[C---:B------:R-:W-:Y:S02]  /*28c0*/  IMAD R97, R65.reuse, c[0x0][0x284], R97 ;  /* 0x0000a10041617a24 */ /* 0x040fe400078e0261 */
[----:B------:R-:W-:Y:S02]  /*28d0*/  IMAD R96, R65, c[0x0][0x294], R96 ;  /* 0x0000a50041607a24 */ /* 0x000fe400078e0260 */
[----:B---3--:R-:W-:-:S04]  /*28e0*/  IMAD.WIDE.U32 R8, R89, c[0x0][0x1e0], RZ ;  /* 0x0000780059087a25 */ /* 0x008fc800078e00ff */
[----:B------:R-:W-:Y:S01]  /*28f0*/  IMAD.IADD R7, R9, 0x1, R6 ;  /* 0x0000000109077824 */ /* 0x000fe200078e0206 */
[----:B------:R-:W-:Y:S01]  /*2900*/  MOV R6, R8 ;  /* 0x0000000800067202 */ /* 0x000fe20000000f00 */
[----:B------:R-:W-:Y:S01]  /*2910*/  IMAD.WIDE.U32 R8, R77, c[0x0][0x290], R116 ;  /* 0x0000a4004d087a25 */ /* 0x000fe200078e0074 */
[----:B--2---:R-:W-:-:S03]  /*2920*/  SHF.L.U32 R4, R103, 0x1, RZ ;  /* 0x0000000167047819 */ /* 0x004fc600000006ff */
[C---:B------:R-:W-:Y:S01]  /*2930*/  IMAD.WIDE.U32 R6, R227.reuse, c[0x0][0x1e8], R6 ;  /* 0x00007a00e3067a25 */ /* 0x040fe200078e0006 */
[----:B------:R-:W-:Y:S02]  /*2940*/  IADD3 R147, R146, R9, RZ ;  /* 0x0000000992937210 */ /* 0x000fe40007ffe0ff */
[----:B------:R-:W-:Y:S01]  /*2950*/  MOV R146, R8 ;  /* 0x0000000800927202 */ /* 0x000fe20000000f00 */
[----:B------:R-:W-:Y:S01]  /*2960*/  IMAD R155, R227, c[0x0][0x1ec], R7 ;  /* 0x00007b00e39b7a24 */ /* 0x000fe200078e0207 */
[----:B------:R-:W-:Y:S01]  /*2970*/  MOV R154, R6 ;  /* 0x00000006009a7202 */ /* 0x000fe20000000f00 */
[----:B------:R-:W-:-:S04]  /*2980*/  IMAD.WIDE.U32 R152, R65, c[0x0][0x280], R152 ;  /* 0x0000a00041987a25 */ /* 0x000fc800078e0098 */
[----:B------:R-:W-:Y:S01]  /*2990*/  IMAD.WIDE.U32 R150, R65, c[0x0][0x290], R150 ;  /* 0x0000a40041967a25 */ /* 0x000fe200078e0096 */
[----:B------:R-:W-:-:S03]  /*29a0*/  IADD3 R99, R153, R97, RZ ;  /* 0x0000006199637210 */ /* 0x000fc60007ffe0ff */
[----:B------:R-:W-:Y:S01]  /*29b0*/  IMAD.MOV.U32 R114, RZ, RZ, c[0x0][0x280] ;  /* 0x0000a000ff727624 */ /* 0x000fe200078e00ff */
[----:B------:R-:W-:Y:S01]  /*29c0*/  IADD3 R98, R151, R96, RZ ;  /* 0x0000006097627210 */ /* 0x000fe20007ffe0ff */
[----:B------:R-:W-:Y:S02]  /*29d0*/  IMAD.IADD R111, R169, 0x1, R111 ;  /* 0x00000001a96f7824 */ /* 0x000fe400078e026f */
[----:B------:R-:W-:Y:S01]  /*29e0*/  IMAD.WIDE.U32 R146, R65, c[0x0][0x290], R146 ;  /* 0x0000a40041927a25 */ /* 0x000fe200078e0092 */
[----:B------:R-:W-:-:S03]  /*29f0*/  SHF.L.U64.HI R105, R114, R122, c[0x0][0x284] ;  /* 0x0000a10072697619 */ /* 0x000fc6000001027a */
[----:B------:R-:W-:Y:S01]  /*2a00*/  IMAD.WIDE.U32 R148, R65, c[0x0][0x280], R148 ;  /* 0x0000a00041947a25 */ /* 0x000fe200078e0094 */
[----:B------:R-:W-:-:S03]  /*2a10*/  IADD3 R96, R96, R147, RZ ;  /* 0x0000009360607210 */ /* 0x000fc60007ffe0ff */
[----:B------:R-:W-:Y:S02]  /*2a20*/  IMAD.SHL.U32 R106, R114, 0x20, RZ ;  /* 0x00000020726a7824 */ /* 0x000fe400078e00ff */
[----:B------:R-:W-:Y:S01]  /*2a30*/  IMAD.IADD R97, R97, 0x1, R149 ;  /* 0x0000000161617824 */ /* 0x000fe200078e0295 */
[--C-:B----4-:R-:W-:Y:S01]  /*2a40*/  @P1 SHF.R.S32.HI R7, RZ, 0x1f, R3.reuse ;  /* 0x0000001fff071819 */ /* 0x110fe20000011403 */
[----:B------:R-:W-:Y:S01]  /*2a50*/  @P1 IMAD.MOV.U32 R6, RZ, RZ, R3 ;  /* 0x000000ffff061224 */ /* 0x000fe200078e0003 */
[----:B------:R-:W-:Y:S02]  /*2a60*/  @!P1 MOV R7, R2 ;  /* 0x0000000200079202 */ /* 0x000fe40000000f00 */
[----:B------:R-:W-:Y:S02]  /*2a70*/  @!P1 MOV R6, R211 ;  /* 0x000000d300069202 */ /* 0x000fe40000000f00 */
[----:B------:R-:W-:Y:S02]  /*2a80*/  SEL R87, R7, RZ, !P4 ;  /* 0x000000ff07577207 */ /* 0x000fe40006000000 */
[----:B------:R-:W-:-:S03]  /*2a90*/  SEL R140, R6, RZ, !P4 ;  /* 0x000000ff068c7207 */ /* 0x000fc60006000000 */
[----:B------:R-:W-:Y:S02]  /*2aa0*/  IMAD R100, R87, c[0x0][0x1f0], RZ ;  /* 0x00007c0057647a24 */ /* 0x000fe400078e02ff */
[----:B------:R-:W-:-:S04]  /*2ab0*/  IMAD.WIDE.U32 R154, R140, c[0x0][0x1f0], R154 ;  /* 0x00007c008c9a7a25 */ /* 0x000fc800078e009a */
[----:B------:R-:W-:Y:S01]  /*2ac0*/  IMAD R100, R140, c[0x0][0x1f4], R100 ;  /* 0x00007d008c647a24 */ /* 0x000fe200078e0264 */
[----:B------:R-:W-:-:S04]  /*2ad0*/  IADD3 R92, P1, P0, R154, R168, R116 ;  /* 0x000000a89a5c7210 */ /* 0x000fc8000783e074 */
[----:B------:R-:W-:-:S04]  /*2ae0*/  IADD3 R100, R155, R100, RZ ;  /* 0x000000649b647210 */ /* 0x000fc80007ffe0ff */
[----:B------:R-:W-:Y:S02]  /*2af0*/  IADD3.X R91, R100, R111, R117, P1, P0 ;  /* 0x0000006f645b7210 */ /* 0x000fe40000fe0475 */
[----:B-1----:R-:W-:Y:S01]  /*2b00*/  ISETP.GE.AND P0, PT, R116, c[0x0][0x27c], PT ;  /* 0x00009f0074007a0c */ /* 0x002fe20003f06270 */
[----:B------:R-:W-:Y:S01]  /*2b10*/  BAR.SYNC.DEFER_BLOCKING 0x0 ;  /* 0x0000000000007b1d */ /* 0x000fe20000010000 */
[C---:B------:R-:W-:Y:S01]  /*2b20*/  IMAD.WIDE.U32 R6, R227.reuse, c[0x0][0x260], R116 ;  /* 0x00009800e3067a25 */ /* 0x040fe200078e0074 */
[----:B------:R-:W-:Y:S02]  /*2b30*/  SHF.R.S32.HI R120, RZ, 0x1f, R74 ;  /* 0x0000001fff787819 */ /* 0x000fe4000001144a */
[----:B------:R-:W-:Y:S01]  /*2b40*/  SEL R2, RZ, c[0x0][0x27c], !P0 ;  /* 0x00009f00ff027a07 */ /* 0x000fe20004000000 */
[----:B------:R-:W-:Y:S01]  /*2b50*/  IMAD R90, R90, c[0x0][0x268], RZ ;  /* 0x00009a005a5a7a24 */ /* 0x000fe200078e02ff */
[----:B------:R-:W-:Y:S01]  /*2b60*/  SHF.R.S32.HI R121, RZ, 0x1f, R71 ;  /* 0x0000001fff797819 */ /* 0x000fe20000011447 */
[C---:B------:R-:W-:Y:S01]  /*2b70*/  IMAD R7, R227.reuse, c[0x0][0x264], R7 ;  /* 0x00009900e3077a24 */ /* 0x040fe200078e0207 */
[----:B------:R-:W-:Y:S01]  /*2b80*/  ULDC.U8 UR4, c[0x0][0x298] ;  /* 0x0000a60000047ab9 */ /* 0x000fe20000000000 */
[----:B------:R-:W-:Y:S01]  /*2b90*/  IMAD.IADD R2, R116, 0x1, R2 ;  /* 0x0000000174027824 */ /* 0x000fe200078e0202 */
[----:B------:R-:W-:Y:S01]  /*2ba0*/  MOV R112, 0x6 ;  /* 0x0000000600707802 */ /* 0x000fe20000000f00 */
[----:B------:R-:W-:Y:S01]  /*2bb0*/  IMAD.WIDE.U32 R8, R227, c[0x0][0x210], R116 ;  /* 0x00008400e3087a25 */ /* 0x000fe200078e0074 */
[----:B------:R-:W-:-:S02]  /*2bc0*/  @P0 IADD3 R4, -R4, c[0x0][0x1d4], RZ ;  /* 0x0000750004040a10 */ /* 0x000fc40007ffe1ff */
[----:B------:R-:W-:Y:S01]  /*2bd0*/  SHF.R.S32.HI R136, RZ, 0x1f, R2 ;  /* 0x0000001fff887819 */ /* 0x000fe20000011402 */
[C---:B------:R-:W-:Y:S01]  /*2be0*/  IMAD R90, R142.reuse, c[0x0][0x26c], R90 ;  /* 0x00009b008e5a7a24 */ /* 0x040fe200078e025a */
[----:B------:R-:W-:Y:S01]  /*2bf0*/  SHF.R.S32.HI R3, RZ, 0x1f, R4 ;  /* 0x0000001fff037819 */ /* 0x000fe20000011404 */
[----:B------:R-:W-:Y:S01]  /*2c00*/  IMAD.WIDE.U32 R142, R142, c[0x0][0x268], R6 ;  /* 0x00009a008e8e7a25 */ /* 0x000fe200078e0006 */
[C---:B------:R-:W-:Y:S02]  /*2c10*/  LEA.HI R5, R136.reuse, R2, RZ, 0x6 ;  /* 0x0000000288057211 */ /* 0x040fe400078f30ff */
[----:B------:R-:W-:Y:S01]  /*2c20*/  LEA.HI R3, R3, R4, RZ, 0x4 ;  /* 0x0000000403037211 */ /* 0x000fe200078f20ff */
[----:B------:R-:W-:Y:S01]  /*2c30*/  IMAD R87, R87, c[0x0][0x218], RZ ;  /* 0x0000860057577a24 */ /* 0x000fe200078e02ff */
[----:B------:R-:W-:Y:S01]  /*2c40*/  LEA.HI R136, R136, R2, RZ, 0x3 ;  /* 0x0000000288887211 */ /* 0x000fe200078f18ff */
[----:B------:R-:W-:Y:S01]  /*2c50*/  IMAD R9, R227, c[0x0][0x214], R9 ;  /* 0x00008500e3097a24 */ /* 0x000fe200078e0209 */
[----:B------:R-:W-:Y:S01]  /*2c60*/  SHF.R.S32.HI R3, RZ, 0x4, R3 ;  /* 0x00000004ff037819 */ /* 0x000fe20000011403 */
[----:B------:R-:W-:Y:S01]  /*2c70*/  IMAD R120, R120, c[0x0][0x1e0], RZ ;  /* 0x0000780078787a24 */ /* 0x000fe200078e02ff */
[----:B------:R-:W-:Y:S01]  /*2c80*/  SHF.R.S32.HI R5, RZ, 0x6, R5 ;  /* 0x00000006ff057819 */ /* 0x000fe20000011405 */
[----:B------:R-:W-:Y:S01]  /*2c90*/  IMAD.MOV.U32 R123, RZ, RZ, c[0x0][0x1e0] ;  /* 0x00007800ff7b7624 */ /* 0x000fe200078e00ff */
[----:B------:R-:W-:Y:S01]  /*2ca0*/  LEA.HI.SX32 R3, R136, R3, 0x1d ;  /* 0x0000000388037211 */ /* 0x000fe200078feaff */
[----:B------:R-:W-:Y:S01]  /*2cb0*/  IMAD R121, R121, c[0x0][0x1e0], RZ ;  /* 0x0000780079797a24 */ /* 0x000fe200078e02ff */
[----:B------:R-:W-:Y:S01]  /*2cc0*/  LOP3.LUT R132, R73, 0x38, R136, 0xf8, !PT ;  /* 0x0000003849847812 */ /* 0x000fe200078ef888 */
[C---:B------:R-:W-:Y:S01]  /*2cd0*/  IMAD R4, R5.reuse, 0x1800, R67 ;  /* 0x0000180005047824 */ /* 0x040fe200078e0243 */
[----:B------:R-:W-:Y:S01]  /*2ce0*/  SHF.R.S32.HI R2, RZ, 0x1f, R3 ;  /* 0x0000001fff027819 */ /* 0x000fe20000011403 */
[----:B------:R-:W-:Y:S01]  /*2cf0*/  IMAD R6, R5, 0x1800, R68 ;  /* 0x0000180005067824 */ /* 0x000fe200078e0244 */
[----:B------:R-:W-:Y:S01]  /*2d00*/  SHF.L.U32 R135, R3, 0x3, RZ ;  /* 0x0000000303877819 */ /* 0x000fe200000006ff */
[----:B------:R-:W-:Y:S01]  /*2d10*/  IMAD R5, R5, 0x1800, R66 ;  /* 0x0000180005057824 */ /* 0x000fe200078e0242 */
[----:B------:R-:W-:Y:S01]  /*2d20*/  LEA.HI R2, R2, R3, RZ, 0x3 ;  /* 0x0000000302027211 */ /* 0x000fe200078f18ff */
[----:B------:R-:W-:Y:S01]  /*2d30*/  IMAD R87, R140, c[0x0][0x21c], R87 ;  /* 0x000087008c577a24 */ /* 0x000fe200078e0257 */
[----:B------:R-:W-:Y:S01]  /*2d40*/  LOP3.LUT R132, R132, R72, RZ, 0x3c, !PT ;  /* 0x0000004884847212 */ /* 0x000fe200078e3cff */
[----:B------:R-:W-:Y:S01]  /*2d50*/  IMAD.WIDE.U32 R140, R140, c[0x0][0x218], R8 ;  /* 0x000086008c8c7a25 */ /* 0x000fe200078e0008 */
[----:B------:R-:W-:-:S02]  /*2d60*/  SHF.R.S32.HI R2, RZ, 0x3, R2 ;  /* 0x00000003ff027819 */ /* 0x000fc40000011402 */
[----:B------:R-:W-:Y:S01]  /*2d70*/  LOP3.LUT R130, R70, 0x38, R136, 0xf8, !PT ;  /* 0x0000003846827812 */ /* 0x000fe200078ef888 */
[----:B------:R-:W-:Y:S01]  /*2d80*/  IMAD.IADD R132, R4, 0x1, R132 ;  /* 0x0000000104847824 */ /* 0x000fe200078e0284 */
[----:B------:R-:W-:Y:S01]  /*2d90*/  LOP3.LUT R129, R70, 0x38, R135, 0xf8, !PT ;  /* 0x0000003846817812 */ /* 0x000fe200078ef887 */
[----:B------:R-:W-:Y:S01]  /*2da0*/  IMAD R4, R2, 0x1800, R68 ;  /* 0x0000180002047824 */ /* 0x000fe200078e0244 */
[----:B------:R-:W-:Y:S01]  /*2db0*/  LOP3.LUT R134, R76, 0x38, R136, 0xf8, !PT ;  /* 0x000000384c867812 */ /* 0x000fe200078ef888 */
[----:B------:R-:W-:Y:S01]  /*2dc0*/  IMAD R3, R2, 0x1800, R67 ;  /* 0x0000180002037824 */ /* 0x000fe200078e0243 */
[--C-:B------:R-:W-:Y:S01]  /*2dd0*/  LOP3.LUT R133, R76, 0x38, R135.reuse, 0xf8, !PT ;  /* 0x000000384c857812 */ /* 0x100fe200078ef887 */
[----:B------:R-:W-:Y:S01]  /*2de0*/  IMAD R2, R2, 0x1800, R66 ;  /* 0x0000180002027824 */ /* 0x000fe200078e0242 */
[----:B------:R-:W-:Y:S01]  /*2df0*/  LOP3.LUT R131, R73, 0x38, R135, 0xf8, !PT ;  /* 0x0000003849837812 */ /* 0x000fe200078ef887 */
[----:B------:R-:W-:Y:S01]  /*2e00*/  IMAD R124, R158, c[0x0][0x294], RZ ;  /* 0x0000a5009e7c7a24 */ /* 0x000fe200078e02ff */
[-C--:B------:R-:W-:Y:S01]  /*2e10*/  LOP3.LUT R130, R130, R69.reuse, RZ, 0x3c, !PT ;  /* 0x0000004582827212 */ /* 0x080fe200078e3cff */
[C---:B------:R-:W-:Y:S01]  /*2e20*/  IMAD R125, R158.reuse, c[0x0][0x284], RZ ;  /* 0x0000a1009e7d7a24 */ /* 0x040fe200078e02ff */
[----:B------:R-:W-:Y:S01]  /*2e30*/  LOP3.LUT R129, R129, R69, RZ, 0x3c, !PT ;  /* 0x0000004581817212 */ /* 0x000fe200078e3cff */
[----:B------:R-:W-:Y:S01]  /*2e40*/  IMAD R126, R158, c[0x0][0x1e4], RZ ;  /* 0x000079009e7e7a24 */ /* 0x000fe200078e02ff */
[-C--:B------:R-:W-:Y:S01]  /*2e50*/  LOP3.LUT R134, R134, R75.reuse, RZ, 0x3c, !PT ;  /* 0x0000004b86867212 */ /* 0x080fe200078e3cff */
[----:B------:R-:W-:Y:S01]  /*2e60*/  IMAD.IADD R130, R5, 0x1, R130 ;  /* 0x0000000105827824 */ /* 0x000fe200078e0282 */
[----:B------:R-:W-:Y:S01]  /*2e70*/  LOP3.LUT R133, R133, R75, RZ, 0x3c, !PT ;  /* 0x0000004b85857212 */ /* 0x000fe200078e3cff */
[----:B------:R-:W-:Y:S01]  /*2e80*/  IMAD.IADD R129, R2, 0x1, R129 ;  /* 0x0000000102817824 */ /* 0x000fe200078e0281 */
[----:B------:R-:W-:Y:S01]  /*2e90*/  LOP3.LUT R131, R131, R72, RZ, 0x3c, !PT ;  /* 0x0000004883837212 */ /* 0x000fe200078e3cff */
[----:B------:R-:W-:Y:S01]  /*2ea0*/  IMAD.WIDE.U32 R164, R74, c[0x0][0x1e0], RZ ;  /* 0x000078004aa47a25 */ /* 0x000fe200078e00ff */
[----:B------:R-:W-:-:S02]  /*2eb0*/  IADD3 R89, P0, R77, R89, RZ ;  /* 0x000000594d597210 */ /* 0x000fc40007f1e0ff */
[----:B------:R-:W-:Y:S01]  /*2ec0*/  IADD3 R131, R3, R131, RZ ;  /* 0x0000008303837210 */ /* 0x000fe20007ffe0ff */
[----:B------:R-:W-:Y:S01]  /*2ed0*/  IMAD R120, R74, c[0x0][0x1e4], R120 ;  /* 0x000079004a787a24 */ /* 0x000fe200078e0278 */
[----:B------:R-:W-:Y:S01]  /*2ee0*/  IADD3.X R88, R81, R88, RZ, P0, !PT ;  /* 0x0000005851587210 */ /* 0x000fe200007fe4ff */
[----:B------:R-:W-:Y:S01]  /*2ef0*/  IMAD.IADD R134, R6, 0x1, R134 ;  /* 0x0000000106867824 */ /* 0x000fe200078e0286 */
[----:B------:R-:W-:Y:S01]  /*2f00*/  ISETP.NE.AND P0, PT, RZ, UR4, PT ;  /* 0x00000004ff007c0c */ /* 0x000fe2000bf05270 */
[----:B------:R-:W-:Y:S01]  /*2f10*/  IMAD.IADD R133, R4, 0x1, R133 ;  /* 0x0000000104857824 */ /* 0x000fe200078e0285 */
[----:B------:R-:W-:Y:S01]  /*2f20*/  LOP3.LUT R136, R136, 0xfffffff8, RZ, 0xc0, !PT ;  /* 0xfffffff888887812 */ /* 0x000fe200078ec0ff */
[----:B------:R-:W-:Y:S01]  /*2f30*/  IMAD.WIDE.U32 R158, R158, c[0x0][0x280], RZ ;  /* 0x0000a0009e9e7a25 */ /* 0x000fe200078e00ff */
[C---:B------:R-:W-:Y:S02]  /*2f40*/  SHF.L.U64.HI R122, R123.reuse, R122, c[0x0][0x1e4] ;  /* 0x000079007b7a7619 */ /* 0x040fe4000001027a */
[----:B------:R-:W-:Y:S01]  /*2f50*/  SHF.L.U32 R113, R123, 0x6, RZ ;  /* 0x000000067b717819 */ /* 0x000fe200000006ff */
[----:B------:R-:W-:Y:S01]  /*2f60*/  IMAD.WIDE.U32 R162, R71, c[0x0][0x1e0], RZ ;  /* 0x0000780047a27a25 */ /* 0x000fe200078e00ff */
[----:B------:R-:W-:-:S02]  /*2f70*/  ISETP.GE.AND P1, PT, R103, 0x1, PT ;  /* 0x000000016700780c */ /* 0x000fc40003f26270 */
[----:B------:R-:W-:Y:S01]  /*2f80*/  ISETP.GE.AND P4, PT, R116, c[0x0][0x1d4], PT ;  /* 0x0000750074007a0c */ /* 0x000fe20003f86270 */
[----:B------:R-:W-:Y:S01]  /*2f90*/  IMAD.WIDE.U32 R160, R118, 0x60, RZ ;  /* 0x0000006076a07825 */ /* 0x000fe200078e00ff */
[----:B------:R-:W-:Y:S02]  /*2fa0*/  P2R R137, PR, RZ, 0x1 ;  /* 0x00000001ff897803 */ /* 0x000fe40000000000 */
[----:B------:R-:W-:Y:S01]  /*2fb0*/  IADD3 R120, R165, R120, RZ ;  /* 0x00000078a5787210 */ /* 0x000fe20007ffe0ff */
[----:B------:R-:W-:Y:S01]  /*2fc0*/  IMAD.WIDE.U32 R156, R123, 0x60, RZ ;  /* 0x000000607b9c7825 */ /* 0x000fe200078e00ff */
[----:B------:R-:W-:Y:S02]  /*2fd0*/  IADD3 R87, R141, R87, RZ ;  /* 0x000000578d577210 */ /* 0x000fe40007ffe0ff */
        /* <DEDUP_REMOVED lines=20> */
.L_x_2079:
        /* <DEDUP_REMOVED lines=10> */
[C---:B------:R-:W-:Y:S02]  /*31c0*/  IADD3.X R4, R91.reuse, R172, R122, P1, P0 ;  /* 0x000000ac5b047210 */ /* 0x040fe40000fe047a */
[C---:B------:R-:W-:Y:S04]  /*31d0*/  IADD3 R3, P1, P0, R92.reuse, R174, R113 ;  /* 0x000000ae5c037210 */ /* 0x040fe8000783e071 */
        /* <DEDUP_REMOVED lines=51> */
.L_x_2049:
[----:B------:R-:W-:Y:S05]  /*3510*/  BSYNC B0 ;  /* 0x0000000000007941 */ /* 0x000fea0003800000 */
.L_x_2048:
[----:B------:R-:W-:Y:S01]  /*3520*/  ISETP.GE.AND P3, PT, R74, R139, PT ;  /* 0x0000008b4a00720c */ /* 0x000fe20003f66270 */
[----:B-----5:R-:W-:Y:S01]  /*3530*/  IMAD.MOV.U32 R5, RZ, RZ, R30 ;  /* 0x000000ffff057224 */ /* 0x020fe200078e001e */
[----:B-1----:R-:W-:Y:S01]  /*3540*/  MOV R3, R26 ;  /* 0x0000001a00037202 */ /* 0x002fe20000000f00 */
[----:B------:R-:W-:Y:S01]  /*3550*/  IMAD.MOV.U32 R4, RZ, RZ, R31 ;  /* 0x000000ffff047224 */ /* 0x000fe200078e001f */
[----:B------:R-:W-:Y:S01]  /*3560*/  BSSY B0, `(.L_x_2050) ;  /* 0x0000022000007945 */ /* 0x000fe20003800000 */
[----:B------:R-:W-:Y:S01]  /*3570*/  IMAD.MOV.U32 R2, RZ, RZ, R27 ;  /* 0x000000ffff027224 */ /* 0x000fe200078e001b */
[----:B------:R-:W-:Y:S01]  /*3580*/  CS2R R24, SRZ ;  /* 0x0000000000187805 */ /* 0x000fe2000001ff00 */
[----:B------:R-:W-:Y:S01]  /*3590*/  IMAD.MOV.U32 R6, RZ, RZ, R52 ;  /* 0x000000ffff067224 */ /* 0x000fe200078e0034 */
[----:B------:R-:W-:Y:S01]  /*35a0*/  PRMT R15, R4, 0x5410, R5 ;  /* 0x00005410040f7816 */ /* 0x000fe20000000005 */
[----:B------:R-:W-:Y:S01]  /*35b0*/  IMAD.MOV.U32 R4, RZ, RZ, R34 ;  /* 0x000000ffff047224 */ /* 0x000fe200078e0022 */
[----:B------:R-:W-:Y:S01]  /*35c0*/  PRMT R2, R2, 0x5410, R3 ;  /* 0x0000541002027816 */ /* 0x000fe20000000003 */
[----:B------:R-:W-:Y:S01]  /*35d0*/  CS2R R46, SRZ ;  /* 0x00000000002e7805 */ /* 0x000fe2000001ff00 */
        /* <DEDUP_REMOVED lines=26> */
.L_x_2051:
[----:B------:R-:W-:Y:S05]  /*3780*/  BSYNC B0 ;  /* 0x0000000000007941 */ /* 0x000fea0003800000 */
.L_x_2050:
        /* <DEDUP_REMOVED lines=37> */
.L_x_2053:
[----:B------:R-:W-:Y:S05]  /*39e0*/  BSYNC B0 ;  /* 0x0000000000007941 */ /* 0x000fea0003800000 */
.L_x_2052:
        /* <DEDUP_REMOVED lines=22> */
[----:B------:R-:W-:Y:S02]  /*3b50*/  @!P0 PRMT R29, R28, 0x5432, R29 ;  /* 0x000054321c1d8816 */ /* 0x000fe4000000001d */
[----:B------:R-:W-:Y:S02]  /*3b60*/  @!P0 PRMT R5, R2, 0x5432, R5 ;  /* 0x0000543202058816 */ /* 0x000fe40000000005 */
[----:B------:R-:W-:Y:S01]  /*3b70*/  @!P0 SHF.R.U32.HI R3, RZ, 0x10, R27 ;  /* 0x00000010ff038819 */ /* 0x000fe2000001161b */
[----:B------:R-:W-:Y:S01]  /*3b80*/  @!P0 IMAD.U32 R27, R29, 0x10000, RZ ;  /* 0x000100001d1b8824 */ /* 0x000fe200078e00ff */
[----:B------:R-:W-:Y:S02]  /*3b90*/  @!P0 PRMT R36, R28, 0x5410, R4 ;  /* 0x000054101c248816 */ /* 0x000fe40000000004 */
[----:B------:R-:W-:Y:S01]  /*3ba0*/  @!P0 PRMT R4, R2, 0x5410, R3 ;  /* 0x0000541002048816 */ /* 0x000fe20000000003 */
[----:B------:R-:W-:Y:S01]  /*3bb0*/  @!P0 IMAD.U32 R3, R5, 0x10000, RZ ;  /* 0x0001000005038824 */ /* 0x000fe200078e00ff */
[----:B------:R-:W-:Y:S01]  /*3bc0*/  @!P0 LOP3.LUT R29, R29, 0xffff0000, RZ, 0xc0, !PT ;  /* 0xffff00001d1d8812 */ /* 0x000fe200078ec0ff */
[C---:B------:R-:W-:Y:S01]  /*3bd0*/  @!P0 IMAD.U32 R34, R36.reuse, 0x10000, RZ ;  /* 0x0001000024228824 */ /* 0x040fe200078e00ff */
        /* <DEDUP_REMOVED lines=37> */
.L_x_2057:
[----:B------:R-:W-:Y:S05]  /*3e30*/  BSYNC B0 ;  /* 0x0000000000007941 */ /* 0x000fea0003800000 */
.L_x_2056:
        /* <DEDUP_REMOVED lines=55> */
.L_x_2055:
[----:B------:R-:W-:Y:S05]  /*41b0*/  BSYNC B1 ;  /* 0x0000000000017941 */ /* 0x000fea0003800000 */
.L_x_2054:
        /* <DEDUP_REMOVED lines=56> */
.L_x_2061:
[----:B------:R-:W-:Y:S05]  /*4540*/  BSYNC B0 ;  /* 0x0000000000007941 */ /* 0x000fea0003800000 */
.L_x_2060:
        /* <DEDUP_REMOVED lines=55> */
.L_x_2059:
[----:B------:R-:W-:Y:S05]  /*48c0*/  BSYNC B1 ;  /* 0x0000000000017941 */ /* 0x000fea0003800000 */
.L_x_2058:
        /* <DEDUP_REMOVED lines=10> */
[----:B------:R-:W-:Y:S02]  /*4970*/  @!P0 PRMT R2, R7, 0x5432, R2 ;  /* 0x0000543207028816 */ /* 0x000fe40000000002 */
[----:B------:R-:W-:Y:S01]  /*4980*/  @!P0 SHF.R.U32.HI R3, RZ, 0x10, R21 ;  /* 0x00000010ff038819 */ /* 0x000fe20000011615 */
[C---:B------:R-:W-:Y:S01]  /*4990*/  @!P0 IMAD.U32 R14, R4.reuse, 0x10000, RZ ;  /* 0x00010000040e8824 */ /* 0x040fe200078e00ff */
        /* <DEDUP_REMOVED lines=42> */
.L_x_2064:
[----:B------:R-:W-:Y:S05]  /*4c40*/  BSYNC B0 ;  /* 0x0000000000007941 */ /* 0x000fea0003800000 */
.L_x_2063:
        /* <DEDUP_REMOVED lines=56> */
.L_x_2047:
        /* <DEDUP_REMOVED lines=9> */
[----:B------:R-:W-:Y:S08]  /*5060*/  BSSY B0, `(.L_x_2065) ;  /* 0x00000ba000007945 */ /* 0x000ff00003800000 */
        /* <DEDUP_REMOVED lines=21> */
[-C--:B------:R-:W-:Y:S03]  /*51c0*/  ISETP.GE.AND P0, PT, R77, R139.reuse, PT ;  /* 0x0000008b4d00720c */ /* 0x080fe60003f06270 */
[----:B------:R4:W3:Y:S01]  /*51d0*/  @!P1 LDG.E.128 R48, [R4.64] ;  /* 0x0000000804309981 */ /* 0x0008e2000c1e1d00 */
[----:B------:R-:W-:Y:S01]  /*51e0*/  ISETP.GE.OR P0, PT, R116, c[0x0][0x27c], P0 ;  /* 0x00009f0074007a0c */ /* 0x000fe20000706670 */
[----:B-1----:R-:W-:Y:S06]  /*51f0*/  CS2R R16, SRZ ;  /* 0x0000000000107805 */ /* 0x002fec000001ff00 */
[----:B------:R1:W3:Y:S06]  /*5200*/  @!P1 LDG.E.128 R16, [R2.64] ;  /* 0x0000000802109981 */ /* 0x0002ec000c1e1d00 */
[----:B------:R-:W-:Y:S01]  /*5210*/  @!P0 IADD3 R38, P1, R148, R38, RZ ;  /* 0x0000002694268210 */ /* 0x000fe20007f3e0ff */
[----:B----4-:R-:W-:Y:S04]  /*5220*/  CS2R R4, SRZ ;  /* 0x0000000000047805 */ /* 0x010fe8000001ff00 */
[----:B------:R-:W-:Y:S01]  /*5230*/  @!P0 IMAD.X R29, R29, 0x1, R97, P1 ;  /* 0x000000011d1d8824 */ /* 0x000fe200008e0661 */
[C---:B-1----:R-:W-:Y:S04]  /*5240*/  @!P0 LEA R2, P1, R38.reuse, c[0x0][0x270], 0x1 ;  /* 0x00009c0026028a11 */ /* 0x042fe800078208ff */
[----:B------:R-:W-:Y:S02]  /*5250*/  @!P0 LEA.HI.X R3, R38, c[0x0][0x274], R29, 0x1, P1 ;  /* 0x00009d0026038a11 */ /* 0x000fe400008f0c1d */
[----:B------:R-:W-:Y:S01]  /*5260*/  @!P0 IADD3 R36, P1, R146, R36, RZ ;  /* 0x0000002492248210 */ /* 0x000fe20007f3e0ff */
[----:B------:R-:W-:Y:S04]  /*5270*/  CS2R R38, SRZ ;  /* 0x0000000000267805 */ /* 0x000fe8000001ff00 */
[----:B------:R-:W-:Y:S01]  /*5280*/  @!P0 IMAD.X R7, R7, 0x1, R96, P1 ;  /* 0x0000000107078824 */ /* 0x000fe200008e0660 */
[C---:B------:R-:W-:Y:S04]  /*5290*/  @!P0 LEA R8, P1, R36.reuse, c[0x0][0x288], 0x1 ;  /* 0x0000a20024088a11 */ /* 0x040fe800078208ff */
[----:B------:R-:W-:Y:S02]  /*52a0*/  @!P0 LEA.HI.X R9, R36, c[0x0][0x28c], R7, 0x1, P1 ;  /* 0x0000a30024098a11 */ /* 0x000fe400008f0c07 */
[----:B------:R-:W-:Y:S01]  /*52b0*/  CS2R R6, SRZ ;  /* 0x0000000000067805 */ /* 0x000fe2000001ff00 */
[----:B------:R-:W-:Y:S01]  /*52c0*/  CS2R R36, SRZ ;  /* 0x0000000000247805 */ /* 0x000fe2000001ff00 */
[----:B------:R-:W-:Y:S04]  /*52d0*/  ISETP.GE.AND P1, PT, R116, c[0x0][0x27c], PT ;  /* 0x00009f0074007a0c */ /* 0x000fe80003f26270 */
        /* <DEDUP_REMOVED lines=15> */
[----:B------:R-:W-:Y:S02]  /*53d0*/  IMAD.MOV.U32 R9, RZ, RZ, R18 ;  /* 0x000000ffff097224 */ /* 0x000fe400078e0012 */
        /* <DEDUP_REMOVED lines=14> */
[--C-:B-----5:R-:W-:Y:S01]  /*54c0*/  @!P1 SHF.R.U64 R33, R36, 0x10, R37.reuse ;  /* 0x0000001024219819 */ /* 0x120fe20000001225 */
[----:B------:R-:W-:Y:S01]  /*54d0*/  IMAD.MOV.U32 R35, RZ, RZ, R38 ;  /* 0x000000ffff237224 */ /* 0x000fe200078e0026 */
[----:B------:R-:W-:Y:S01]  /*54e0*/  @!P1 SHF.R.U32.HI R34, RZ, 0x10, R37 ;  /* 0x00000010ff229819 */ /* 0x000fe20000011625 */
[----:B------:R-:W-:Y:S01]  /*54f0*/  IMAD.X R2, R172, 0x1, R111, P0 ;  /* 0x00000001ac027824 */ /* 0x000fe200000e066f */
[-C--:B------:R-:W-:Y:S01]  /*5500*/  IADD3 R9, P2, P0, R154, R3.reuse, R136 ;  /* 0x000000039a097210 */ /* 0x080fe2000785e088 */
[----:B------:R-:W-:Y:S02]  /*5510*/  IMAD.MOV.U32 R30, RZ, RZ, R39 ;  /* 0x000000ffff1e7224 */ /* 0x000fe400078e0027 */
[----:B------:R-:W2:Y:S01]  /*5520*/  LDS.128 R56, [R134+0x8100] ;  /* 0x0081000086387984 */ /* 0x000ea20000000c00 */
[-C--:B------:R-:W-:Y:S01]  /*5530*/  IADD3.X R8, R100, R2.reuse, R128, P2, P0 ;  /* 0x0000000264087210 */ /* 0x080fe200017e0480 */
[----:B------:R-:W-:Y:S01]  /*5540*/  IMAD.MOV.U32 R31, RZ, RZ, R36 ;  /* 0x000000ffff1f7224 */ /* 0x000fe200078e0024 */
[----:B------:R-:W-:Y:S01]  /*5550*/  ISETP.GE.AND P0, PT, R135, c[0x0][0x1d4], PT ;  /* 0x0000750087007a0c */ /* 0x000fe20003f06270 */
[----:B------:R-:W-:Y:S01]  /*5560*/  IMAD.MOV.U32 R29, RZ, RZ, R37 ;  /* 0x000000ffff1d7224 */ /* 0x000fe200078e0025 */
[----:B------:R-:W-:Y:S02]  /*5570*/  @!P1 SHF.R.U64 R36, R38, 0x10, R39 ;  /* 0x0000001026249819 */ /* 0x000fe40000001227 */
[----:B------:R-:W-:Y:S02]  /*5580*/  @!P1 PRMT R33, R31, 0x5410, R33 ;  /* 0x000054101f219816 */ /* 0x000fe40000000021 */
[----:B------:R-:W-:Y:S02]  /*5590*/  @!P1 PRMT R34, R29, 0x5410, R34 ;  /* 0x000054101d229816 */ /* 0x000fe40000000022 */
[----:B------:R-:W-:Y:S02]  /*55a0*/  @!P1 PRMT R31, R35, 0x5410, R36 ;  /* 0x00005410231f9816 */ /* 0x000fe40000000024 */
[----:B------:R-:W-:Y:S01]  /*55b0*/  @!P1 SHF.R.U32.HI R37, RZ, 0x10, R39 ;  /* 0x00000010ff259819 */ /* 0x000fe20000011627 */
[----:B------:R-:W-:Y:S01]  /*55c0*/  @!P1 IMAD.U32 R35, R34, 0x10000, RZ ;  /* 0x0001000022239824 */ /* 0x000fe200078e00ff */
[C---:B------:R-:W-:Y:S01]  /*55d0*/  @!P1 LOP3.LUT R41, R31.reuse, 0xffff0000, RZ, 0xc0, !PT ;  /* 0xffff00001f299812 */ /* 0x040fe200078ec0ff */
[----:B------:R-:W-:Y:S01]  /*55e0*/  @!P1 IMAD.U32 R39, R31, 0x10000, RZ ;  /* 0x000100001f279824 */ /* 0x000fe200078e00ff */
[----:B------:R-:W-:Y:S02]  /*55f0*/  @!P0 IADD3 R3, P3, P2, R154, R3, R135 ;  /* 0x000000039a038210 */ /* 0x000fe40007a7e087 */
[----:B------:R-:W-:Y:S02]  /*5600*/  @!P1 PRMT R45, R30, 0x5410, R37 ;  /* 0x000054101e2d9816 */ /* 0x000fe40000000025 */
[----:B------:R-:W-:Y:S02]  /*5610*/  @!P0 IADD3.X R2, R100, R2, R127, P3, P2 ;  /* 0x0000000264028210 */ /* 0x000fe40001fe447f */
[----:B------:R-:W-:Y:S01]  /*5620*/  LEA R178, P2, R9, c[0x0][0x1c8], 0x1 ;  /* 0x0000720009b27a11 */ /* 0x000fe200078408ff */
[----:B------:R-:W-:Y:S01]  /*5630*/  @!P1 IMAD.U32 R43, R45, 0x10000, RZ ;  /* 0x000100002d2b9824 */ /* 0x000fe200078e00ff */
[----:B------:R-:W-:Y:S02]  /*5640*/  @!P1 LOP3.LUT R37, R34, 0xffff0000, RZ, 0xc0, !PT ;  /* 0xffff000022259812 */ /* 0x000fe400078ec0ff */
[----:B------:R-:W-:Y:S02]  /*5650*/  LEA.HI.X R179, R9, c[0x0][0x1cc], R8, 0x1, P2 ;  /* 0x0000730009b37a11 */ /* 0x000fe400010f0c08 */
[----:B------:R-:W-:Y:S02]  /*5660*/  @!P0 LEA R176, P2, R3, c[0x0][0x1c8], 0x1 ;  /* 0x0000720003b08a11 */ /* 0x000fe400078408ff */
[----:B------:R-:W-:Y:S01]  /*5670*/  @!P1 SHF.R.U32.HI R8, RZ, 0x10, R5 ;  /* 0x00000010ff089819 */ /* 0x000fe20000011605 */
[----:B-1----:R-:W-:Y:S01]  /*5680*/  @!P1 IMAD.U32 R31, R23, 0x10000, RZ ;  /* 0x00010000171f9824 */ /* 0x002fe200078e00ff */
[----:B------:R-:W-:Y:S01]  /*5690*/  @!P0 LEA.HI.X R177, R3, c[0x0][0x1cc], R2, 0x1, P2 ;  /* 0x0000730003b18a11 */ /* 0x000fe200010f0c02 */
[----:B------:R-:W-:Y:S01]  /*56a0*/  IMAD.MOV.U32 R3, RZ, RZ, R4 ;  /* 0x000000ffff037224 */ /* 0x000fe200078e0004 */
[----:B------:R-:W-:Y:S01]  /*56b0*/  MOV R2, R5 ;  /* 0x0000000500027202 */ /* 0x000fe20000000f00 */
[----:B------:R-:W-:Y:S01]  /*56c0*/  @!P1 FMUL.FTZ R186, R31, R43 ;  /* 0x0000002b1fba9220 */ /* 0x000fe20000410000 */
[----:B------:R-:W-:Y:S02]  /*56d0*/  @!P1 SHF.R.U64 R9, R6, 0x10, R7 ;  /* 0x0000001006099819 */ /* 0x000fe40000001207 */
[----:B------:R-:W-:Y:S01]  /*56e0*/  @!P1 PRMT R29, R2, 0x5410, R8 ;  /* 0x00005410021d9816 */ /* 0x000fe20000000008 */
[----:B------:R-:W-:Y:S01]  /*56f0*/  @!P1 IMAD.U32 R2, R20, 0x10000, RZ ;  /* 0x0001000014029824 */ /* 0x000fe200078e00ff */
[C---:B--2---:R-:W-:Y:S01]  /*5700*/  @!P1 SHF.L.U32 R30, R56.reuse, 0x10, RZ ;  /* 0x00000010381e9819 */ /* 0x044fe200000006ff */
[C---:B------:R-:W-:Y:S01]  /*5710*/  @!P1 IMAD.U32 R36, R57.reuse, 0x10000, RZ ;  /* 0x0001000039249824 */ /* 0x040fe200078e00ff */
[----:B------:R-:W-:Y:S02]  /*5720*/  @!P1 LOP3.LUT R34, R56, 0xffff0000, RZ, 0xc0, !PT ;  /* 0xffff000038229812 */ /* 0x000fe400078ec0ff */
[----:B------:R-:W-:Y:S02]  /*5730*/  @!P1 LOP3.LUT R38, R57, 0xffff0000, RZ, 0xc0, !PT ;  /* 0xffff000039269812 */ /* 0x000fe400078ec0ff */
[C---:B------:R-:W-:Y:S02]  /*5740*/  @!P1 SHF.L.U32 R40, R58.reuse, 0x10, RZ ;  /* 0x000000103a289819 */ /* 0x040fe400000006ff */
[----:B------:R-:W-:Y:S02]  /*5750*/  @!P1 LOP3.LUT R42, R58, 0xffff0000, RZ, 0xc0, !PT ;  /* 0xffff00003a2a9812 */ /* 0x000fe400078ec0ff */
[C---:B------:R-:W-:Y:S02]  /*5760*/  @!P1 SHF.L.U32 R44, R59.reuse, 0x10, RZ ;  /* 0x000000103b2c9819 */ /* 0x040fe400000006ff */
[----:B------:R-:W-:Y:S02]  /*5770*/  @!P1 LOP3.LUT R46, R59, 0xffff0000, RZ, 0xc0, !PT ;  /* 0xffff00003b2e9812 */ /* 0x000fe400078ec0ff */
        /* <DEDUP_REMOVED lines=13> */
[C---:B------:R-:W-:Y:S02]  /*5850*/  @!P1 FMUL.FTZ R180, R7.reuse, R35 ;  /* 0x0000002307b49220 */ /* 0x040fe40000410000 */
        /* <DEDUP_REMOVED lines=11> */
[----:B------:R-:W-:Y:S02]  /*5910*/  @!P1 IMAD.U32 R30, R22, 0x10000, RZ ;  /* 0x00010000161e9824 */ /* 0x000fe400078e00ff */
[-C--:B------:R-:W-:Y:S02]  /*5920*/  @!P1 FMUL.FTZ R3, R7, R29.reuse ;  /* 0x0000001d07039220 */ /* 0x080fe40000410000 */
[----:B------:R-:W-:Y:S01]  /*5930*/  @!P1 FFMA.FTZ R182, R34, R29, -R182 ;  /* 0x0000001d22b69223 */ /* 0x000fe200000108b6 */
[----:B------:R-:W-:Y:S01]  /*5940*/  @!P1 LOP3.LUT R29, R22, 0xffff0000, RZ, 0xc0, !PT ;  /* 0xffff0000161d9812 */ /* 0x000fe200078ec0ff */
[----:B------:R-:W-:Y:S02]  /*5950*/  @!P1 IMAD.U32 R7, R6, 0x10000, RZ ;  /* 0x0001000006079824 */ /* 0x000fe400078e00ff */
[----:B------:R-:W-:Y:S01]  /*5960*/  @!P1 FMUL.FTZ R5, R5, R9 ;  /* 0x0000000905059220 */ /* 0x000fe20000410000 */
[----:B------:R-:W-:Y:S01]  /*5970*/  @!P1 F2FP.BF16.PACK_AB R173, R182, R173 ;  /* 0x000000adb6ad923e */ /* 0x000fe200000010ff */
[----:B------:R-:W-:Y:S01]  /*5980*/  @!P1 FFMA.FTZ R181, R38, R9, -R181 ;  /* 0x0000000926b59223 */ /* 0x000fe200000108b5 */
[----:B------:R-:W-:Y:S01]  /*5990*/  @!P1 LOP3.LUT R9, R6, 0xffff0000, RZ, 0xc0, !PT ;  /* 0xffff000006099812 */ /* 0x000fe200078ec0ff */
[C---:B------:R-:W-:Y:S01]  /*59a0*/  @!P1 FMUL.FTZ R183, R30.reuse, R39 ;  /* 0x000000271eb79220 */ /* 0x040fe20000410000 */
[----:B------:R-:W-:Y:S01]  /*59b0*/  @!P1 MOV R56, R173 ;  /* 0x000000ad00389202 */ /* 0x000fe20000000f00 */
[----:B------:R-:W-:Y:S01]  /*59c0*/  @!P1 FMUL.FTZ R6, R30, R7 ;  /* 0x000000071e069220 */ /* 0x000fe20000410000 */
[----:B------:R-:W-:Y:S01]  /*59d0*/  @!P1 LOP3.LUT R30, R23, 0xffff0000, RZ, 0xc0, !PT ;  /* 0xffff0000171e9812 */ /* 0x000fe200078ec0ff */
[----:B------:R-:W-:Y:S01]  /*59e0*/  @!P1 FMUL.FTZ R184, R29, R41 ;  /* 0x000000291db89220 */ /* 0x000fe20000410000 */
[----:B------:R-:W-:Y:S01]  /*59f0*/  @!P1 F2FP.BF16.PACK_AB R180, R181, R180 ;  /* 0x000000b4b5b4923e */ /* 0x000fe200000010ff */
[----:B------:R-:W-:Y:S02]  /*5a00*/  @!P1 FFMA.FTZ R183, R40, R7, -R183 ;  /* 0x0000000728b79223 */ /* 0x000fe400000108b7 */
[-C--:B------:R-:W-:Y:S01]  /*5a10*/  @!P1 FMUL.FTZ R7, R29, R9.reuse ;  /* 0x000000091d079220 */ /* 0x080fe20000410000 */
        /* <DEDUP_REMOVED lines=30> */
.L_x_2066:
[----:B------:R-:W-:Y:S05]  /*5c00*/  BSYNC B0 ;  /* 0x0000000000007941 */ /* 0x000fea0003800000 */
.L_x_2065:
        /* <DEDUP_REMOVED lines=10> */
[--C-:B------:R-:W-:Y:S01]  /*5cb0*/  @!P1 SHF.R.U64 R8, R54, 0x10, R55.reuse ;  /* 0x0000001036089819 */ /* 0x100fe20000001237 */
        /* <DEDUP_REMOVED lines=15> */
[----:B------:R-:W-:Y:S02]  /*5db0*/  @!P1 SHF.R.U64 R5, R26, 0x10, R27 ;  /* 0x000000101a059819 */ /* 0x000fe4000000121b */
[----:B------:R-:W-:Y:S02]  /*5dc0*/  @!P0 LEA.HI.X R45, R3, c[0x0][0x1cc], R2, 0x1, P2 ;  /* 0x00007300032d8a11 */ /* 0x000fe400010f0c02 */
[----:B------:R-:W-:Y:S02]  /*5dd0*/  @!P1 SHF.R.U64 R2, R24, 0x10, R25 ;  /* 0x0000001018029819 */ /* 0x000fe40000001219 */
[----:B------:R-:W-:Y:S02]  /*5de0*/  @!P1 PRMT R26, R62, 0x5410, R7 ;  /* 0x000054103e1a9816 */ /* 0x000fe40000000007 */
[----:B------:R-:W-:Y:S01]  /*5df0*/  @!P1 SHF.R.U32.HI R4, RZ, 0x10, R27 ;  /* 0x00000010ff049819 */ /* 0x000fe2000001161b */
[----:B-1----:R-:W-:Y:S01]  /*5e00*/  @!P1 IMAD.U32 R24, R40, 0x10000, RZ ;  /* 0x0001000028189824 */ /* 0x002fe200078e00ff */
[----:B------:R-:W-:Y:S01]  /*5e10*/  @!P1 SHF.L.U32 R8, R21, 0x10, RZ ;  /* 0x0000001015089819 */ /* 0x000fe200000006ff */
[----:B------:R-:W-:Y:S01]  /*5e20*/  @!P1 IMAD.U32 R27, R26, 0x10000, RZ ;  /* 0x000100001a1b9824 */ /* 0x000fe200078e00ff */
[----:B------:R-:W-:Y:S01]  /*5e30*/  @!P1 LOP3.LUT R30, R41, 0xffff0000, RZ, 0xc0, !PT ;  /* 0xffff0000291e9812 */ /* 0x000fe200078ec0ff */
[C---:B------:R-:W-:Y:S01]  /*5e40*/  @!P1 IMAD.U32 R37, R43.reuse, 0x10000, RZ ;  /* 0x000100002b259824 */ /* 0x040fe200078e00ff */
[----:B------:R-:W-:Y:S01]  /*5e50*/  @!P1 LOP3.LUT R39, R43, 0xffff0000, RZ, 0xc0, !PT ;  /* 0xffff00002b279812 */ /* 0x000fe200078ec0ff */
[----:B------:R-:W-:Y:S01]  /*5e60*/  @!P1 FMUL.FTZ R52, R8, R27 ;  /* 0x0000001b08349220 */ /* 0x000fe20000410000 */
[C---:B------:R-:W-:Y:S01]  /*5e70*/  @!P1 LOP3.LUT R35, R42.reuse, 0xffff0000, RZ, 0xc0, !PT ;  /* 0xffff00002a239812 */ /* 0x040fe200078ec0ff */
[----:B------:R-:W-:Y:S01]  /*5e80*/  @!P1 IMAD.U32 R33, R42, 0x10000, RZ ;  /* 0x000100002a219824 */ /* 0x000fe200078e00ff */
[----:B------:R-:W-:Y:S02]  /*5e90*/  @!P1 PRMT R7, R28, 0x5410, R4 ;  /* 0x000054101c079816 */ /* 0x000fe40000000004 */
[----:B------:R-:W-:Y:S02]  /*5ea0*/  @!P1 LOP3.LUT R29, R26, 0xffff0000, RZ, 0xc0, !PT ;  /* 0xffff00001a1d9812 */ /* 0x000fe400078ec0ff */
[----:B------:R-:W-:Y:S02]  /*5eb0*/  @!P1 LOP3.LUT R26, R40, 0xffff0000, RZ, 0xc0, !PT ;  /* 0xffff0000281a9812 */ /* 0x000fe400078ec0ff */
[----:B------:R-:W-:Y:S02]  /*5ec0*/  @!P1 SHF.R.U32.HI R3, RZ, 0x10, R25 ;  /* 0x00000010ff039819 */ /* 0x000fe40000011619 */
[----:B------:R-:W-:Y:S02]  /*5ed0*/  @!P1 PRMT R25, R62, 0x5432, R6 ;  /* 0x000054323e199816 */ /* 0x000fe40000000006 */
[C---:B------:R-:W-:Y:S01]  /*5ee0*/  @!P1 PRMT R6, R15.reuse, 0x5432, R2 ;  /* 0x000054320f069816 */ /* 0x040fe20000000002 */
[----:B------:R-:W-:Y:S01]  /*5ef0*/  @!P1 IMAD.U32 R2, R20, 0x10000, RZ ;  /* 0x0001000014029824 */ /* 0x000fe200078e00ff */
[----:B------:R-:W-:Y:S01]  /*5f00*/  @!P1 PRMT R3, R15, 0x5410, R3 ;  /* 0x000054100f039816 */ /* 0x000fe20000000003 */
[C---:B------:R-:W-:Y:S01]  /*5f10*/  @!P1 IMAD.U32 R9, R25.reuse, 0x10000, RZ ;  /* 0x0001000019099824 */ /* 0x040fe200078e00ff */
[----:B------:R-:W-:Y:S01]  /*5f20*/  @!P1 PRMT R15, R28, 0x5432, R5 ;  /* 0x000054321c0f9816 */ /* 0x000fe20000000005 */
[----:B------:R-:W-:Y:S01]  /*5f30*/  @!P1 IMAD.U32 R4, R6, 0x10000, RZ ;  /* 0x0001000006049824 */ /* 0x000fe200078e00ff */
[----:B------:R-:W-:Y:S01]  /*5f40*/  @!P1 LOP3.LUT R25, R25, 0xffff0000, RZ, 0xc0, !PT ;  /* 0xffff000019199812 */ /* 0x000fe200078ec0ff */
[C---:B------:R-:W-:Y:S01]  /*5f50*/  @!P1 IMAD.U32 R5, R3.reuse, 0x10000, RZ ;  /* 0x0001000003059824 */ /* 0x040fe200078e00ff */
[----:B------:R-:W-:Y:S01]  /*5f60*/  @!P1 LOP3.LUT R3, R3, 0xffff0000, RZ, 0xc0, !PT ;  /* 0xffff000003039812 */ /* 0x000fe200078ec0ff */
[----:B------:R-:W-:Y:S01]  /*5f70*/  @!P1 FMUL.FTZ R46, R2, R9 ;  /* 0x00000009022e9220 */ /* 0x000fe20000410000 */
[----:B------:R-:W-:Y:S01]  /*5f80*/  @!P1 LOP3.LUT R6, R6, 0xffff0000, RZ, 0xc0, !PT ;  /* 0xffff000006069812 */ /* 0x000fe200078ec0ff */
[----:B------:R-:W-:Y:S02]  /*5f90*/  @!P1 IMAD.U32 R28, R41, 0x10000, RZ ;  /* 0x00010000291c9824 */ /* 0x000fe400078e00ff */
        /* <DEDUP_REMOVED lines=21> */
[----:B------:R-:W-:Y:S01]  /*60f0*/  @!P1 FMUL.FTZ R58, R9, R38 ;  /* 0x00000026093a9220 */ /* 0x000fe20000410000 */
        /* <DEDUP_REMOVED lines=12> */
[-C--:B------:R-:W-:Y:S02]  /*61c0*/  @!P1 FMUL.FTZ R6, R6, R7.reuse ;  /* 0x0000000706069220 */ /* 0x080fe40000410000 */
        /* <DEDUP_REMOVED lines=23> */
.L_x_2068:
[----:B------:R-:W-:Y:S05]  /*6340*/  BSYNC B0 ;  /* 0x0000000000007941 */ /* 0x000fea0003800000 */
.L_x_2067:
[----:B------:R-:W-:Y:S05]  /*6350*/  IADD3 R174, P0, R162, R174, RZ ;  /* 0x000000aea2ae7210 */ /* 0x000fea0007f1e0ff */
[----:B------:R-:W-:Y:S01]  /*6360*/  IMAD.X R172, R172, 0x1, R121, P0 ;  /* 0x00000001acac7824 */ /* 0x000fe200000e0679 */
[----:B------:R-:W-:Y:S11]  /*6370*/  ISETP.GE.OR P0, PT, R71, R139, P4 ;  /* 0x0000008b4700720c */ /* 0x000ff60002706670 */
[----:B------:R-:W-:Y:S02]  /*6380*/  @!UPT UIADD3 URZ, URZ, URZ, URZ ;  /* 0x0000003f3f3ff290 */ /* 0x000fe4000fffe03f */
[----:B------:R-:W-:-:S05]  /*6390*/  @P0 BRA `(.L_x_2062) ;  /* 0x0000090000000947 */ /* 0x000fca0003800000 */
[----:B------:R-:W-:Y:S01]  /*63a0*/  IADD3 R3, P2, P0, R154, R174, R136 ;  /* 0x000000ae9a037210 */ /* 0x000fe2000785e088 */
[----:B-1----:R-:W1:Y:S01]  /*63b0*/  LDS.128 R20, [R129+0x8100] ;  /* 0x0081000081147984 */ /* 0x002e620000000c00 */
[----:B-----5:R-:W-:Y:S02]  /*63c0*/  @!P1 SHF.R.U64 R6, R48, 0x10, R49 ;  /* 0x0000001030069819 */ /* 0x020fe40000001231 */
[----:B------:R-:W-:Y:S02]  /*63d0*/  IADD3.X R2, R100, R172, R128, P2, P0 ;  /* 0x000000ac64027210 */ /* 0x000fe400017e0480 */
[C---:B------:R-:W-:Y:S02]  /*63e0*/  LEA R34, P0, R3.reuse, c[0x0][0x1c8], 0x1 ;  /* 0x0000720003227a11 */ /* 0x040fe400078008ff */
[----:B------:R-:W-:Y:S01]  /*63f0*/  @!P1 SHF.R.U64 R5, R18, 0x10, R19 ;  /* 0x0000001012059819 */ /* 0x000fe20000001213 */
[----:B------:R-:W2:Y:S01]  /*6400*/  LDS.128 R36, [R130+0x8100] ;  /* 0x0081000082247984 */ /* 0x000ea20000000c00 */
[----:B------:R-:W-:Y:S02]  /*6410*/  LEA.HI.X R35, R3, c[0x0][0x1cc], R2, 0x1, P0 ;  /* 0x0000730003237a11 */ /* 0x000fe400000f0c02 */
[----:B------:R-:W-:Y:S02]  /*6420*/  @!P1 SHF.R.U64 R2, R16, 0x10, R17 ;  /* 0x0000001010029819 */ /* 0x000fe40000001211 */
[----:B------:R-:W-:Y:S02]  /*6430*/  @!P1 SHF.R.U32.HI R7, RZ, 0x10, R49 ;  /* 0x00000010ff079819 */ /* 0x000fe40000011631 */
[----:B------:R-:W-:Y:S02]  /*6440*/  @!P1 SHF.R.U32.HI R4, RZ, 0x10, R19 ;  /* 0x00000010ff049819 */ /* 0x000fe40000011613 */
[----:B------:R-:W-:Y:S02]  /*6450*/  @!P1 PRMT R19, R60, 0x5410, R7 ;  /* 0x000054103c139816 */ /* 0x000fe40000000007 */
[----:B------:R-:W-:Y:S02]  /*6460*/  @!P1 PRMT R7, R14, 0x5410, R4 ;  /* 0x000054100e079816 */ /* 0x000fe40000000004 */
[----:B------:R-:W-:Y:S01]  /*6470*/  @!P1 SHF.R.U32.HI R3, RZ, 0x10, R17 ;  /* 0x00000010ff039819 */ /* 0x000fe20000011611 */
[----:B------:R-:W-:Y:S01]  /*6480*/  @!P1 IMAD.U32 R17, R19, 0x10000, RZ ;  /* 0x0001000013119824 */ /* 0x000fe200078e00ff */
[----:B------:R-:W-:Y:S02]  /*6490*/  @!P1 PRMT R15, R60, 0x5432, R6 ;  /* 0x000054323c0f9816 */ /* 0x000fe40000000006 */
[C---:B------:R-:W-:Y:S02]  /*64a0*/  @!P1 PRMT R6, R11.reuse, 0x5432, R2 ;  /* 0x000054320b069816 */ /* 0x040fe40000000002 */
[----:B------:R-:W-:Y:S02]  /*64b0*/  @!P1 PRMT R3, R11, 0x5410, R3 ;  /* 0x000054100b039816 */ /* 0x000fe40000000003 */
[----:B------:R-:W-:Y:S02]  /*64c0*/  @!P1 PRMT R11, R14, 0x5432, R5 ;  /* 0x000054320e0b9816 */ /* 0x000fe40000000005 */
[C---:B------:R-:W-:Y:S01]  /*64d0*/  @!P1 SHF.L.U32 R4, R6.reuse, 0x10, RZ ;  /* 0x0000001006049819 */ /* 0x040fe200000006ff */
[C---:B------:R-:W-:Y:S01]  /*64e0*/  @!P1 IMAD.U32 R5, R3.reuse, 0x10000, RZ ;  /* 0x0001000003059824 */ /* 0x040fe200078e00ff */
[----:B------:R-:W-:Y:S02]  /*64f0*/  @!P1 LOP3.LUT R3, R3, 0xffff0000, RZ, 0xc0, !PT ;  /* 0xffff000003039812 */ /* 0x000fe400078ec0ff */
[----:B------:R-:W-:Y:S02]  /*6500*/  @!P1 LOP3.LUT R6, R6, 0xffff0000, RZ, 0xc0, !PT ;  /* 0xffff000006069812 */ /* 0x000fe400078ec0ff */
[----:B------:R-:W-:Y:S02]  /*6510*/  @!P1 LOP3.LUT R19, R19, 0xffff0000, RZ, 0xc0, !PT ;  /* 0xffff000013139812 */ /* 0x000fe400078ec0ff */
[--C-:B------:R-:W-:Y:S01]  /*6520*/  @!P1 SHF.R.U32.HI R9, RZ, 0x10, R51.reuse ;  /* 0x00000010ff099819 */ /* 0x100fe20000011633 */
[----:B-1----:R-:W-:Y:S01]  /*6530*/  @!P1 IMAD.U32 R2, R20, 0x10000, RZ ;  /* 0x0001000014029824 */ /* 0x002fe200078e00ff */
[----:B------:R-:W-:Y:S02]  /*6540*/  @!P1 SHF.R.U64 R8, R50, 0x10, R51 ;  /* 0x0000001032089819 */ /* 0x000fe40000001233 */
[----:B------:R-:W-:Y:S01]  /*6550*/  @!P1 PRMT R25, R47, 0x5432, R9 ;  /* 0x000054322f199816 */ /* 0x000fe20000000009 */
[----:B------:R-:W-:Y:S01]  /*6560*/  @!P1 IMAD.U32 R9, R15, 0x10000, RZ ;  /* 0x000100000f099824 */ /* 0x000fe200078e00ff */
[----:B------:R-:W-:Y:S01]  /*6570*/  @!P1 PRMT R27, R47, 0x5410, R8 ;  /* 0x000054102f1b9816 */ /* 0x000fe20000000008 */
[----:B------:R-:W-:Y:S01]  /*6580*/  @!P1 IMAD.U32 R8, R21, 0x10000, RZ ;  /* 0x0001000015089824 */ /* 0x000fe200078e00ff */
[----:B------:R-:W-:Y:S01]  /*6590*/  @!P1 LOP3.LUT R15, R15, 0xffff0000, RZ, 0xc0, !PT ;  /* 0xffff00000f0f9812 */ /* 0x000fe200078ec0ff */
[----:B--2---:R-:W-:Y:S01]  /*65a0*/  @!P1 IMAD.U32 R14, R36, 0x10000, RZ ;  /* 0x00010000240e9824 */ /* 0x004fe200078e00ff */
[C---:B------:R-:W-:Y:S01]  /*65b0*/  @!P1 SHF.L.U32 R18, R37.reuse, 0x10, RZ ;  /* 0x0000001025129819 */ /* 0x040fe200000006ff */
[----:B------:R-:W-:Y:S01]  /*65c0*/  @!P1 FMUL.FTZ R40, R2, R9 ;  /* 0x0000000902289220 */ /* 0x000fe20000410000 */
[----:B------:R-:W-:Y:S01]  /*65d0*/  @!P1 LOP3.LUT R24, R37, 0xffff0000, RZ, 0xc0, !PT ;  /* 0xffff000025189812 */ /* 0x000fe200078ec0ff */
[----:B------:R-:W-:Y:S01]  /*65e0*/  @!P1 FMUL.FTZ R41, R8, R17 ;  /* 0x0000001108299220 */ /* 0x000fe20000410000 */
[----:B------:R-:W-:Y:S01]  /*65f0*/  @!P1 LOP3.LUT R16, R36, 0xffff0000, RZ, 0xc0, !PT ;  /* 0xffff000024109812 */ /* 0x000fe200078ec0ff */
[-C--:B------:R-:W-:Y:S01]  /*6600*/  @!P1 FMUL.FTZ R2, R2, R4.reuse ;  /* 0x0000000402029220 */ /* 0x080fe20000410000 */
[----:B------:R-:W-:Y:S01]  /*6610*/  @!P1 LOP3.LUT R33, R39, 0xffff0000, RZ, 0xc0, !PT ;  /* 0xffff000027219812 */ /* 0x000fe200078ec0ff */
[----:B------:R-:W-:Y:S01]  /*6620*/  @!P1 FFMA.FTZ R40, R14, R4, -R40 ;  /* 0x000000040e289223 */ /* 0x000fe20000010828 */
[----:B------:R-:W-:Y:S01]  /*6630*/  @!P1 LOP3.LUT R28, R38, 0xffff0000, RZ, 0xc0, !PT ;  /* 0xffff0000261c9812 */ /* 0x000fe200078ec0ff */
[-C--:B------:R-:W-:Y:S01]  /*6640*/  @!P1 FMUL.FTZ R4, R8, R5.reuse ;  /* 0x0000000508049220 */ /* 0x080fe20000410000 */
[----:B------:R-:W-:Y:S01]  /*6650*/  @!P1 LOP3.LUT R8, R20, 0xffff0000, RZ, 0xc0, !PT ;  /* 0xffff000014089812 */ /* 0x000fe200078ec0ff */
[----:B------:R-:W-:Y:S01]  /*6660*/  @!P1 FFMA.FTZ R41, R18, R5, -R41 ;  /* 0x0000000512299223 */ /* 0x000fe20000010829 */
[----:B------:R-:W-:Y:S01]  /*6670*/  @!P1 LOP3.LUT R5, R21, 0xffff0000, RZ, 0xc0, !PT ;  /* 0xffff000015059812 */ /* 0x000fe200078ec0ff */
[----:B------:R-:W-:Y:S01]  /*6680*/  @!P1 FFMA.FTZ R2, R9, R14, R2 ;  /* 0x0000000e09029223 */ /* 0x000fe20000010002 */
[----:B------:R-:W-:Y:S01]  /*6690*/  @!P1 SHF.L.U32 R29, R25, 0x10, RZ ;  /* 0x00000010191d9819 */ /* 0x000fe200000006ff */
[----:B------:R-:W-:Y:S01]  /*66a0*/  @!P1 FMUL.FTZ R43, R8, R15 ;  /* 0x0000000f082b9220 */ /* 0x000fe20000410000 */
[----:B------:R-:W-:Y:S01]  /*66b0*/  @!P1 LOP3.LUT R9, R23, 0xffff0000, RZ, 0xc0, !PT ;  /* 0xffff000017099812 */ /* 0x000fe200078ec0ff */
[----:B------:R-:W-:Y:S01]  /*66c0*/  @!P1 FMUL.FTZ R42, R5, R19 ;  /* 0x00000013052a9220 */ /* 0x000fe20000410000 */
[----:B------:R-:W-:Y:S01]  /*66d0*/  @!P1 LOP3.LUT R31, R25, 0xffff0000, RZ, 0xc0, !PT ;  /* 0xffff0000191f9812 */ /* 0x000fe200078ec0ff */
[-C--:B------:R-:W-:Y:S01]  /*66e0*/  @!P1 FMUL.FTZ R5, R5, R3.reuse ;  /* 0x0000000305059220 */ /* 0x080fe20000410000 */
[----:B------:R-:W-:Y:S01]  /*66f0*/  @!P1 LOP3.LUT R14, R22, 0xffff0000, RZ, 0xc0, !PT ;  /* 0xffff0000160e9812 */ /* 0x000fe200078ec0ff */
[----:B------:R-:W-:Y:S01]  /*6700*/  @!P1 FFMA.FTZ R42, R24, R3, -R42 ;  /* 0x00000003182a9223 */ /* 0x000fe2000001082a */
[----:B------:R-:W-:Y:S01]  /*6710*/  ISETP.GE.AND P0, PT, R135, c[0x0][0x1d4], PT ;  /* 0x0000750087007a0c */ /* 0x000fe20003f06270 */
[-C--:B------:R-:W-:Y:S02]  /*6720*/  @!P1 FMUL.FTZ R3, R8, R6.reuse ;  /* 0x0000000608039220 */ /* 0x080fe40000410000 */
[----:B------:R-:W-:Y:S01]  /*6730*/  @!P1 IMAD.U32 R8, R23, 0x10000, RZ ;  /* 0x0001000017089824 */ /* 0x000fe200078e00ff */
[----:B------:R-:W-:Y:S01]  /*6740*/  @!P1 F2FP.BF16.PACK_AB R41, R42, R41 ;  /* 0x000000292a29923e */ /* 0x000fe200000010ff */
[----:B------:R-:W-:Y:S02]  /*6750*/  @!P1 FFMA.FTZ R43, R16, R6, -R43 ;  /* 0x00000006102b9223 */ /* 0x000fe4000001082b */
[----:B------:R-:W-:Y:S02]  /*6760*/  @!P1 IMAD.U32 R30, R39, 0x10000, RZ ;  /* 0x00010000271e9824 */ /* 0x000fe400078e00ff */
[----:B------:R-:W-:Y:S01]  /*6770*/  @!P1 IMAD.U32 R6, R7, 0x10000, RZ ;  /* 0x0001000007069824 */ /* 0x000fe200078e00ff */
[----:B------:R-:W-:Y:S01]  /*6780*/  @!P1 F2FP.BF16.PACK_AB R40, R43, R40 ;  /* 0x000000282b28923e */ /* 0x000fe200000010ff */
[C---:B------:R-:W-:Y:S01]  /*6790*/  @!P1 FMUL.FTZ R44, R8.reuse, R29 ;  /* 0x0000001d082c9220 */ /* 0x040fe20000410000 */
[----:B------:R-:W-:Y:S01]  /*67a0*/  @!P1 LOP3.LUT R7, R7, 0xffff0000, RZ, 0xc0, !PT ;  /* 0xffff000007079812 */ /* 0x000fe200078ec0ff */
[----:B------:R-:W-:Y:S01]  /*67b0*/  @!P1 FMUL.FTZ R46, R9, R31 ;  /* 0x0000001f092e9220 */ /* 0x000fe20000410000 */
[----:B------:R-:W-:Y:S01]  /*67c0*/  @!P1 MOV R36, R40 ;  /* 0x0000002800249202 */ /* 0x000fe20000000f00 */
[-C--:B------:R-:W-:Y:S02]  /*67d0*/  @!P1 FMUL.FTZ R8, R8, R6.reuse ;  /* 0x0000000608089220 */ /* 0x080fe40000410000 */
        /* <DEDUP_REMOVED lines=8> */
[----:B------:R-:W-:Y:S01]  /*6860*/  @!P1 IMAD.U32 R26, R38, 0x10000, RZ ;  /* 0x00010000261a9824 */ /* 0x000fe200078e00ff */
[----:B------:R-:W-:Y:S01]  /*6870*/  @!P1 F2FP.BF16.PACK_AB R44, R46, R44 ;  /* 0x0000002c2e2c923e */ /* 0x000fe200000010ff */
[----:B------:R-:W-:Y:S02]  /*6880*/  @!P1 FMUL.FTZ R45, R6, R25 ;  /* 0x00000019062d9220 */ /* 0x000fe40000410000 */
[----:B------:R-:W-:Y:S01]  /*6890*/  @!P1 FMUL.FTZ R47, R14, R27 ;  /* 0x0000001b0e2f9220 */ /* 0x000fe20000410000 */
[----:B------:R-:W-:Y:S01]  /*68a0*/  @!P1 MOV R39, R44 ;  /* 0x0000002c00279202 */ /* 0x000fe20000000f00 */
[-C--:B------:R-:W-:Y:S02]  /*68b0*/  @!P1 FMUL.FTZ R6, R6, R7.reuse ;  /* 0x0000000706069220 */ /* 0x080fe40000410000 */
[----:B------:R-:W-:Y:S02]  /*68c0*/  @!P1 FFMA.FTZ R45, R26, R7, -R45 ;  /* 0x000000071a2d9223 */ /* 0x000fe4000001082d */
[-C--:B------:R-:W-:Y:S02]  /*68d0*/  @!P1 FMUL.FTZ R7, R14, R11.reuse ;  /* 0x0000000b0e079220 */ /* 0x080fe40000410000 */
[----:B------:R-:W-:Y:S02]  /*68e0*/  @!P1 FFMA.FTZ R11, R28, R11, -R47 ;  /* 0x0000000b1c0b9223 */ /* 0x000fe4000001082f */
[----:B------:R-:W-:Y:S02]  /*68f0*/  @!P1 IMAD.MOV.U32 R37, RZ, RZ, R41 ;  /* 0x000000ffff259224 */ /* 0x000fe400078e0029 */
[----:B------:R-:W-:Y:S01]  /*6900*/  @!P1 FFMA.FTZ R3, R15, R16, R3 ;  /* 0x000000100f039223 */ /* 0x000fe20000010003 */
[----:B------:R-:W-:Y:S01]  /*6910*/  @!P1 F2FP.BF16.PACK_AB R11, R11, R45 ;  /* 0x0000002d0b0b923e */ /* 0x000fe200000010ff */
[----:B------:R-:W-:Y:S02]  /*6920*/  @!P1 FFMA.FTZ R4, R17, R18, R4 ;  /* 0x0000001211049223 */ /* 0x000fe40000010004 */
[----:B------:R-:W-:Y:S01]  /*6930*/  @!P1 FFMA.FTZ R5, R19, R24, R5 ;  /* 0x0000001813059223 */ /* 0x000fe20000010005 */
[----:B------:R-:W-:Y:S01]  /*6940*/  @!P1 F2FP.BF16.PACK_AB R2, R3, R2 ;  /* 0x000000020302923e */ /* 0x000fe200000010ff */
[----:B------:R-:W-:Y:S02]  /*6950*/  @!P1 IMAD.MOV.U32 R38, RZ, RZ, R11 ;  /* 0x000000ffff269224 */ /* 0x000fe400078e000b */
[----:B------:R-:W-:Y:S01]  /*6960*/  @!P1 FFMA.FTZ R6, R25, R26, R6 ;  /* 0x0000001a19069223 */ /* 0x000fe20000010006 */
[----:B------:R-:W-:Y:S01]  /*6970*/  @!P1 F2FP.BF16.PACK_AB R4, R5, R4 ;  /* 0x000000040504923e */ /* 0x000fe200000010ff */
[----:B------:R-:W-:Y:S01]  /*6980*/  @!P1 FFMA.FTZ R7, R27, R28, R7 ;  /* 0x0000001c1b079223 */ /* 0x000fe20000010007 */
[----:B------:R1:W-:Y:S01]  /*6990*/  STG.E.128 [R34.64], R36 ;  /* 0x0000002422007986 */ /* 0x0003e2000c101d08 */
        /* <DEDUP_REMOVED lines=15> */
.L_x_2046:
        /* <DEDUP_REMOVED lines=12> */
.L_x_2070:
[----:B------:R-:W-:Y:S05]  /*6b50*/  BSYNC B0 ;  /* 0x0000000000007941 */ /* 0x000fea0003800000 */
.L_x_2069:
        /* <DEDUP_REMOVED lines=10> */
.L_x_2072:
[----:B------:R-:W-:Y:S05]  /*6c00*/  BSYNC B0 ;  /* 0x0000000000007941 */ /* 0x000fea0003800000 */
.L_x_2071:
        /* <DEDUP_REMOVED lines=9> */
.L_x_2062:
[----:B------:R-:W-:Y:S05]  /*6ca0*/  BSYNC B2 ;  /* 0x0000000000027941 */ /* 0x000fea0003800000 */
.L_x_2045:
[----:B-1---5:R-:W-:Y:S01]  /*6cb0*/  IMAD R4, R32, -0x60, RZ ;  /* 0xffffffa020047824 */ /* 0x022fe200078e02ff */
[----:B------:R-:W-:Y:S01]  /*6cc0*/  ISETP.NE.AND P5, PT, R138, RZ, PT ;  /* 0x000000ff8a00720c */ /* 0x000fe20003fa5270 */
[----:B------:R-:W-:Y:S01]  /*6cd0*/  IMAD.WIDE.U32 R14, R32, 0x60, RZ ;  /* 0x00000060200e7825 */ /* 0x000fe200078e00ff */
[----:B------:R-:W-:Y:S02]  /*6ce0*/  BSSY B0, `(.L_x_2073) ;  /* 0x0000045000007945 */ /* 0x000fe40003800000 */
[----:B------:R-:W-:Y:S01]  /*6cf0*/  IADD3 R6, R93, R4, RZ ;  /* 0x000000045d067210 */ /* 0x000fe20007ffe0ff */
[----:B--2---:R-:W-:Y:S01]  /*6d00*/  IMAD R2, R86, 0x60, RZ ;  /* 0x0000006056027824 */ /* 0x004fe200078e02ff */
[----:B------:R-:W-:Y:S02]  /*6d10*/  IADD3 R5, P0, R95, R14, RZ ;  /* 0x0000000e5f057210 */ /* 0x000fe40007f1e0ff */
[----:B------:R-:W-:Y:S01]  /*6d20*/  ISETP.GE.AND P1, PT, R6, 0x21, PT ;  /* 0x000000210600780c */ /* 0x000fe20003f26270 */
[----:B------:R-:W-:Y:S04]  /*6d30*/  IMAD.IADD R2, R15, 0x1, R2 ;  /* 0x000000010f027824 */ /* 0x000fe800078e0202 */
[----:B------:R-:W-:Y:S08]  /*6d40*/  IMAD.X R3, R2, 0x1, R94, P0 ;  /* 0x0000000102037824 */ /* 0x000ff000000e065e */
[----:B------:R-:W-:Y:S05]  /*6d50*/  @P1 IADD3 R8, P0, R5, 0x20, RZ ;  /* 0x0000002005081810 */ /* 0x000fea0007f1e0ff */
[----:B------:R-:W-:Y:S01]  /*6d60*/  @P1 IMAD.X R7, RZ, RZ, R3, P0 ;  /* 0x000000ffff071224 */ /* 0x000fe200000e0603 */
[----:B------:R-:W-:Y:S03]  /*6d70*/  ISETP.GE.AND P0, PT, R6, 0x41, PT ;  /* 0x000000410600780c */ /* 0x000fe60003f06270 */
[----:B------:R-:W-:Y:S04]  /*6d80*/  @P1 IMAD R7, R7, c[0x0][0x258], RZ ;  /* 0x0000960007071a24 */ /* 0x000fe800078e02ff */
[----:B------:R-:W-:Y:S06]  /*6d90*/  @P1 IMAD R7, R8, c[0x0][0x25c], R7 ;  /* 0x0000970008071a24 */ /* 0x000fec00078e0207 */
[----:B------:R-:W-:Y:S05]  /*6da0*/  @P0 IADD3 R11, P2, R5, 0x40, RZ ;  /* 0x00000040050b0810 */ /* 0x000fea0007f5e0ff */
[----:B------:R-:W-:Y:S01]  /*6db0*/  @P0 IMAD.X R9, RZ, RZ, R3, P2 ;  /* 0x000000ffff090224 */ /* 0x000fe200010e0603 */
[----:B------:R-:W-:Y:S03]  /*6dc0*/  ISETP.GE.AND P2, PT, R6, 0x1, PT ;  /* 0x000000010600780c */ /* 0x000fe60003f46270 */
[----:B------:R-:W-:Y:S04]  /*6dd0*/  @P0 IMAD R9, R9, c[0x0][0x258], RZ ;  /* 0x0000960009090a24 */ /* 0x000fe800078e02ff */
[----:B------:R-:W-:Y:S06]  /*6de0*/  @P0 IMAD R9, R11, c[0x0][0x25c], R9 ;  /* 0x000097000b090a24 */ /* 0x000fec00078e0209 */
[----:B------:R-:W-:Y:S01]  /*6df0*/  @P2 MOV R18, R142 ;  /* 0x0000008e00122202 */ /* 0x000fe20000000f00 */
[----:B------:R-:W-:Y:S02]  /*6e00*/  @P2 IMAD.MOV.U32 R19, RZ, RZ, R90 ;  /* 0x000000ffff132224 */ /* 0x000fe400078e005a */
[----:B------:R-:W-:Y:S02]  /*6e10*/  @P2 IMAD R3, R3, c[0x0][0x258], RZ ;  /* 0x0000960003032a24 */ /* 0x000fe400078e02ff */
[C---:B------:R-:W-:Y:S04]  /*6e20*/  @P2 IMAD.WIDE.U32 R18, R5.reuse, c[0x0][0x258], R18 ;  /* 0x0000960005122a25 */ /* 0x040fe800078e0012 */
[----:B------:R-:W-:Y:S01]  /*6e30*/  @P2 IMAD R3, R5, c[0x0][0x25c], R3 ;  /* 0x0000970005032a24 */ /* 0x000fe200078e0203 */
[C---:B------:R-:W-:Y:S04]  /*6e40*/  @P2 LEA R16, P3, R18.reuse, c[0x0][0x250], 0x1 ;  /* 0x0000940012102a11 */ /* 0x040fe800078608ff */
[----:B------:R-:W-:Y:S02]  /*6e50*/  @P2 IADD3 R3, R19, R3, RZ ;  /* 0x0000000313032210 */ /* 0x000fe40007ffe0ff */
[----:B------:R-:W-:Y:S02]  /*6e60*/  @P1 MOV R19, R90 ;  /* 0x0000005a00131202 */ /* 0x000fe40000000f00 */
[----:B------:R-:W-:Y:S01]  /*6e70*/  @P2 LEA.HI.X R17, R18, c[0x0][0x254], R3, 0x1, P3 ;  /* 0x0000950012112a11 */ /* 0x000fe200018f0c03 */
[----:B------:R-:W-:Y:S04]  /*6e80*/  @P1 IMAD.MOV.U32 R18, RZ, RZ, R142 ;  /* 0x000000ffff121224 */ /* 0x000fe800078e008e */
[----:B------:R-:W-:Y:S01]  /*6e90*/  @!PT LDS RZ, [RZ] ;  /* 0x00000000fffff984 */ /* 0x000fe20000000800 */
[----:B------:R-:W-:Y:S01]  /*6ea0*/  @!PT LDS RZ, [RZ] ;  /* 0x00000000fffff984 */ /* 0x000fe20000000800 */
[----:B------:R-:W-:Y:S01]  /*6eb0*/  @!PT LDS RZ, [RZ] ;  /* 0x00000000fffff984 */ /* 0x000fe20000000800 */
[----:B------:R1:W-:Y:S01]  /*6ec0*/  @P2 LDGSTS.E.BYPASS.LTC128B.128 [R234+0x100], [R16.64], !P5 ;  /* 0x0010000010ea2fae */ /* 0x0003e2000e901d48 */
[----:B------:R-:W-:Y:S04]  /*6ed0*/  @P1 IMAD.WIDE.U32 R18, R8, c[0x0][0x258], R18 ;  /* 0x0000960008121a25 */ /* 0x000fe800078e0012 */
[----:B------:R1:W-:Y:S01]  /*6ee0*/  @P2 LDGSTS.E.BYPASS.LTC128B.128 [R234+0x3100], [R16.64+0x80], !P6 ;  /* 0x0310008010ea2fae */ /* 0x0003e2000f101d48 */
[----:B------:R-:W-:Y:S01]  /*6ef0*/  @P1 IMAD.IADD R7, R19, 0x1, R7 ;  /* 0x0000000113071824 */ /* 0x000fe200078e0207 */
[C---:B------:R-:W-:Y:S01]  /*6f00*/  @P1 LEA R6, P3, R18.reuse, c[0x0][0x250], 0x1 ;  /* 0x0000940012061a11 */ /* 0x040fe200078608ff */
[----:B------:R-:W-:Y:S01]  /*6f10*/  @P0 IMAD.MOV.U32 R19, RZ, RZ, R90 ;  /* 0x000000ffff130224 */ /* 0x000fe200078e005a */
[----:B------:R-:W-:Y:S02]  /*6f20*/  IADD3 R3, P2, R89, R14, RZ ;  /* 0x0000000e59037210 */ /* 0x000fe40007f5e0ff */
[----:B------:R-:W-:Y:S02]  /*6f30*/  @P1 LEA.HI.X R7, R18, c[0x0][0x254], R7, 0x1, P3 ;  /* 0x0000950012071a11 */ /* 0x000fe400018f0c07 */
[----:B------:R-:W-:Y:S01]  /*6f40*/  @P0 MOV R18, R142 ;  /* 0x0000008e00120202 */ /* 0x000fe20000000f00 */
[----:B------:R-:W-:Y:S02]  /*6f50*/  IMAD.X R2, R2, 0x1, R88, P2 ;  /* 0x0000000102027824 */ /* 0x000fe400010e0658 */
[----:B------:R1:W-:Y:S02]  /*6f60*/  @P1 LDGSTS.E.BYPASS.LTC128B.128 [R219+0x1100], [R6.64], !P5 ;  /* 0x0110000006db1fae */ /* 0x0003e4000e901d48 */
[----:B------:R-:W-:Y:S03]  /*6f70*/  @P0 IMAD.WIDE.U32 R18, R11, c[0x0][0x258], R18 ;  /* 0x000096000b120a25 */ /* 0x000fe600078e0012 */
[----:B------:R1:W-:Y:S02]  /*6f80*/  @P1 LDGSTS.E.BYPASS.LTC128B.128 [R219+0x4100], [R6.64+0x80], !P6 ;  /* 0x0410008006db1fae */ /* 0x0003e4000f101d48 */
[C---:B------:R-:W-:Y:S02]  /*6f90*/  @P0 LEA R8, P3, R18.reuse, c[0x0][0x250], 0x1 ;  /* 0x0000940012080a11 */ /* 0x040fe400078608ff */
[----:B------:R-:W-:Y:S04]  /*6fa0*/  @P0 IADD3 R9, R19, R9, RZ ;  /* 0x0000000913090210 */ /* 0x000fe80007ffe0ff */
[----:B------:R-:W-:Y:S05]  /*6fb0*/  @P0 LEA.HI.X R9, R18, c[0x0][0x254], R9, 0x1, P3 ;  /* 0x0000950012090a11 */ /* 0x000fea00018f0c09 */
[----:B------:R2:W-:Y:S05]  /*6fc0*/  @P0 LDGSTS.E.BYPASS.LTC128B.128 [R219+0x2100], [R8.64], !P5 ;  /* 0x0210000008db0fae */ /* 0x0005ea000e901d48 */
[----:B------:R2:W-:Y:S05]  /*6fd0*/  @P0 LDGSTS.E.BYPASS.LTC128B.128 [R219+0x5100], [R8.64+0x80], !P6 ;  /* 0x0510008008db0fae */ /* 0x0005ea000f101d48 */
[----:B------:R-:W0:Y:S01]  /*6fe0*/  LDGDEPBAR ;  /* 0x00000000000079af */ /* 0x000e220000000000 */
[----:B--2---:R-:W-:Y:S01]  /*6ff0*/  IADD3 R8, R4, R0, RZ ;  /* 0x0000000004087210 */ /* 0x004fe20007ffe0ff */
[----:B------:R-:W-:Y:S04]  /*7000*/  DEPBAR.LE SB0, 0x0 ;  /* 0x000080000000791a */ /* 0x000fe80000000000 */
[----:B------:R-:W-:Y:S01]  /*7010*/  BAR.SYNC.DEFER_BLOCKING 0x0 ;  /* 0x0000000000007b1d */ /* 0x000fe20000010000 */
[----:B------:R-:W-:Y:S04]  /*7020*/  IMNMX R8, R8, 0x60, PT ;  /* 0x0000006008087817 */ /* 0x000fe80003800200 */
[----:B------:R-:W-:Y:S11]  /*7030*/  ISETP.GE.AND P0, PT, R77, R8, PT ;  /* 0x000000084d00720c */ /* 0x000ff60003f06270 */
[----:B------:R-:W-:Y:S02]  /*7040*/  @!UPT UIADD3 URZ, URZ, URZ, URZ ;  /* 0x0000003f3f3ff290 */ /* 0x000fe4000fffe03f */
[----:B------:R-:W-:-:S05]  /*7050*/  @P0 BRA `(.L_x_2074) ;  /* 0x000000d000000947 */ /* 0x000fca0003800000 */
[----:B-1----:R-:W-:Y:S01]  /*7060*/  MOV R86, R140 ;  /* 0x0000008c00567202 */ /* 0x002fe20000000f00 */
[----:B------:R-:W-:Y:S04]  /*7070*/  IMAD R4, R2, c[0x0][0x208], RZ ;  /* 0x0000820002047a24 */ /* 0x000fe800078e02ff */
[C---:B------:R-:W-:Y:S04]  /*7080*/  IMAD.WIDE.U32 R6, R3.reuse, c[0x0][0x208], R86 ;  /* 0x0000820003067a25 */ /* 0x040fe800078e0056 */
        /* <DEDUP_REMOVED lines=10> */
.L_x_2074:
[----:B-1----:R-:W-:Y:S05]  /*7130*/  BSYNC B0 ;  /* 0x0000000000007941 */ /* 0x002fea0003800000 */
.L_x_2073:
[----:B------:R-:W-:Y:S01]  /*7140*/  ISETP.GE.AND P0, PT, R74, R8, PT ;  /* 0x000000084a00720c */ /* 0x000fe20003f06270 */
[----:B------:R-:W-:Y:S01]  /*7150*/  @!UPT UIADD3 URZ, URZ, URZ, URZ ;  /* 0x0000003f3f3ff290 */ /* 0x000fe2000fffe03f */
[----:B------:R-:W-:Y:S11]  /*7160*/  BSSY B0, `(.L_x_2075) ;  /* 0x0000011000007945 */ /* 0x000ff60003800000 */
[----:B------:R-:W-:-:S05]  /*7170*/  @P0 BRA `(.L_x_2076) ;  /* 0x000000f000000947 */ /* 0x000fca0003800000 */
[----:B------:R-:W-:Y:S02]  /*7180*/  IADD3 R5, P0, R3, 0x20, RZ ;  /* 0x0000002003057810 */ /* 0x000fe40007f1e0ff */
[----:B------:R-:W-:Y:S03]  /*7190*/  MOV R86, R140 ;  /* 0x0000008c00567202 */ /* 0x000fe60000000f00 */
[----:B------:R-:W-:Y:S02]  /*71a0*/  IMAD.X R4, RZ, RZ, R2, P0 ;  /* 0x000000ffff047224 */ /* 0x000fe400000e0602 */
[C---:B------:R-:W-:Y:S04]  /*71b0*/  IMAD.WIDE.U32 R6, R5.reuse, c[0x0][0x208], R86 ;  /* 0x0000820005067a25 */ /* 0x040fe800078e0056 */
[----:B------:R-:W-:Y:S01]  /*71c0*/  IMAD R4, R4, c[0x0][0x208], RZ ;  /* 0x0000820004047a24 */ /* 0x000fe200078e02ff */
[C---:B------:R-:W-:Y:S03]  /*71d0*/  LEA R14, P0, R6.reuse, c[0x0][0x1f8], 0x1 ;  /* 0x00007e00060e7a11 */ /* 0x040fe600078008ff */
[----:B------:R-:W-:Y:S04]  /*71e0*/  IMAD R4, R5, c[0x0][0x20c], R4 ;  /* 0x0000830005047a24 */ /* 0x000fe800078e0204 */
[----:B------:R-:W-:Y:S05]  /*71f0*/  IMAD.IADD R4, R7, 0x1, R4 ;  /* 0x0000000107047824 */ /* 0x000fea00078e0204 */
[----:B------:R-:W-:Y:S02]  /*7200*/  LEA.HI.X R15, R6, c[0x0][0x1fc], R4, 0x1, P0 ;  /* 0x00007f00060f7a11 */ /* 0x000fe400000f0c04 */
[----:B------:R-:W-:Y:S11]  /*7210*/  ISETP.GE.AND P0, PT, R63, c[0x0][0x1d4], PT ;  /* 0x000075003f007a0c */ /* 0x000ff60003f06270 */
[----:B------:R-:W-:Y:S02]  /*7220*/  @!UPT UIADD3 URZ, URZ, URZ, URZ ;  /* 0x0000003f3f3ff290 */ /* 0x000fe4000fffe03f */
[----:B------:R-:W1:Y:S04]  /*7230*/  @!P0 LDS.128 R4, [R234+0x4100] ;  /* 0x00410000ea048984 */ /* 0x000e680000000c00 */
[----:B-1----:R-:W-:Y:S04]  /*7240*/  @!P0 STG.E.128 [R14.64+0x80], R4 ;  /* 0x000080040e008986 */ /* 0x002fe8000c101d08 */
[----:B------:R-:W1:Y:S04]  /*7250*/  @!P4 LDS.128 R4, [R234+0x1100] ;  /* 0x00110000ea04c984 */ /* 0x000e680000000c00 */
[----:B-1----:R1:W-:Y:S02]  /*7260*/  @!P4 STG.E.128 [R14.64], R4 ;  /* 0x000000040e00c986 */ /* 0x0023e4000c101d08 */
.L_x_2076:
[----:B------:R-:W-:Y:S05]  /*7270*/  BSYNC B0 ;  /* 0x0000000000007941 */ /* 0x000fea0003800000 */
.L_x_2075:
[----:B------:R-:W-:Y:S01]  /*7280*/  ISETP.GE.AND P0, PT, R71, R8, PT ;  /* 0x000000084700720c */ /* 0x000fe20003f06270 */
[----:B------:R-:W-:Y:S01]  /*7290*/  @!UPT UIADD3 URZ, URZ, URZ, URZ ;  /* 0x0000003f3f3ff290 */ /* 0x000fe2000fffe03f */
[----:B------:R-:W-:Y:S11]  /*72a0*/  BSSY B0, `(.L_x_2077) ;  /* 0x0000011000007945 */ /* 0x000ff60003800000 */
[----:B------:R-:W-:-:S05]  /*72b0*/  @P0 BRA `(.L_x_2078) ;  /* 0x000000f000000947 */ /* 0x000fca0003800000 */
[----:B------:R-:W-:Y:S02]  /*72c0*/  IADD3 R3, P0, R3, 0x40, RZ ;  /* 0x0000004003037810 */ /* 0x000fe40007f1e0ff */
[----:B------:R-:W-:Y:S03]  /*72d0*/  MOV R86, R140 ;  /* 0x0000008c00567202 */ /* 0x000fe60000000f00 */
[----:B------:R-:W-:Y:S02]  /*72e0*/  IMAD.X R2, RZ, RZ, R2, P0 ;  /* 0x000000ffff027224 */ /* 0x000fe400000e0602 */
[C---:B-1----:R-:W-:Y:S04]  /*72f0*/  IMAD.WIDE.U32 R4, R3.reuse, c[0x0][0x208], R86 ;  /* 0x0000820003047a25 */ /* 0x042fe800078e0056 */
        /* <DEDUP_REMOVED lines=11> */
.L_x_2078:
[----:B------:R-:W-:Y:S05]  /*73b0*/  BSYNC B0 ;  /* 0x0000000000007941 */ /* 0x000fea0003800000 */
.L_x_2077:
[C---:B------:R-:W-:Y:S02]  /*73c0*/  ISETP.GT.AND P0, PT, R32.reuse, R101, PT ;  /* 0x000000652000720c */ /* 0x040fe40003f04270 */
[----:B------:R-:W-:Y:S11]  /*73d0*/  IADD3 R32, R32, -0x1, RZ ;  /* 0xffffffff20207810 */ /* 0x000ff60007ffe0ff */
[----:B------:R-:W-:Y:S01]  /*73e0*/  @P0 SHF.R.S32.HI R3, RZ, 0x1f, R32 ;  /* 0x0000001fff030819 */ /* 0x000fe20000011420 */
[----:B-1----:R-:W-:Y:S02]  /*73f0*/  @P0 IMAD.MOV.U32 R4, RZ, RZ, R144 ;  /* 0x000000ffff040224 */ /* 0x002fe400078e0090 */
[----:B------:R-:W-:Y:S02]  /*7400*/  @P0 IMAD.MOV.U32 R5, RZ, RZ, R167 ;  /* 0x000000ffff050224 */ /* 0x000fe400078e00a7 */
[----:B------:R-:W-:Y:S02]  /*7410*/  @P0 IMAD R2, R104, R32, RZ ;  /* 0x0000002068020224 */ /* 0x000fe400078e02ff */
[-C--:B------:R-:W-:Y:S04]  /*7420*/  @P0 IMAD.WIDE.U32 R4, R32, R170.reuse, R4 ;  /* 0x000000aa20040225 */ /* 0x080fe800078e0004 */
[----:B------:R-:W-:Y:S01]  /*7430*/  @P0 IMAD R2, R3, R170, R2 ;  /* 0x000000aa03020224 */ /* 0x000fe200078e0202 */
[----:B------:R-:W-:Y:S02]  /*7440*/  @P0 LEA R6, P1, R4, c[0x0][0x220], 0x1 ;  /* 0x0000880004060a11 */ /* 0x000fe400078208ff */
[----:B------:R-:W-:Y:S01]  /*7450*/  @P0 SHF.L.U32 R3, R110, 0x1, RZ ;  /* 0x000000016e030819 */ /* 0x000fe200000006ff */
[----:B------:R-:W-:Y:S05]  /*7460*/  @P0 IMAD.IADD R2, R5, 0x1, R2 ;  /* 0x0000000105020824 */ /* 0x000fea00078e0202 */
[----:B------:R-:W-:Y:S02]  /*7470*/  @P0 LEA.HI.X R7, R4, c[0x0][0x224], R2, 0x1, P1 ;  /* 0x0000890004070a11 */ /* 0x000fe400008f0c02 */
[----:B------:R-:W-:Y:S02]  /*7480*/  @P0 IADD3 R4, P1, R3, R6, RZ ;  /* 0x0000000603040210 */ /* 0x000fe40007f3e0ff */
[----:B------:R-:W-:Y:S01]  /*7490*/  @P0 SHF.L.U64.HI R2, R110, 0x1, R109 ;  /* 0x000000016e020819 */ /* 0x000fe2000001026d */
[----:B------:R-:W-:Y:S01]  /*74a0*/  @!PT LDS RZ, [RZ] ;  /* 0x00000000fffff984 */ /* 0x000fe20000000800 */
[----:B------:R-:W-:Y:S01]  /*74b0*/  @!PT LDS RZ, [RZ] ;  /* 0x00000000fffff984 */ /* 0x000fe20000000800 */
[----:B------:R-:W-:Y:S01]  /*74c0*/  @!PT LDS RZ, [RZ] ;  /* 0x00000000fffff984 */ /* 0x000fe20000000800 */
[----:B------:R1:W-:Y:S04]  /*74d0*/  @P0 LDGSTS.E.BYPASS.LTC128B.128 [R234+0x8100], [R6.64], !P5 ;  /* 0x0810000006ea0fae */ /* 0x0003e8000e901d48 */
[----:B------:R1:W-:Y:S01]  /*74e0*/  @P0 LDGSTS.E.BYPASS.LTC128B.128 [R234+0xb100], [R6.64+0x80], !P6 ;  /* 0x0b10008006ea0fae */ /* 0x0003e2000f101d48 */
[----:B------:R-:W-:Y:S01]  /*74f0*/  @P0 IMAD.X R5, R2, 0x1, R7, P1 ;  /* 0x0000000102050824 */ /* 0x000fe200008e0607 */
[----:B------:R-:W-:Y:S04]  /*7500*/  @P0 IADD3 R8, P1, R4, R3, RZ ;  /* 0x0000000304080210 */ /* 0x000fe80007f3e0ff */
[----:B------:R1:W-:Y:S01]  /*7510*/  @P0 LDGSTS.E.BYPASS.LTC128B.128 [R234+0x9100], [R4.64], !P5 ;  /* 0x0910000004ea0fae */ /* 0x0003e2000e901d48 */
[----:B------:R-:W-:Y:S03]  /*7520*/  @P0 IADD3.X R9, R5, R2, RZ, P1, !PT ;  /* 0x0000000205090210 */ /* 0x000fe60000ffe4ff */
[----:B------:R1:W-:Y:S04]  /*7530*/  @P0 LDGSTS.E.BYPASS.LTC128B.128 [R234+0xc100], [R4.64+0x80], !P6 ;  /* 0x0c10008004ea0fae */ /* 0x0003e8000f101d48 */
[----:B------:R1:W-:Y:S04]  /*7540*/  @P0 LDGSTS.E.BYPASS.LTC128B.128 [R234+0xa100], [R8.64], !P5 ;  /* 0x0a10000008ea0fae */ /* 0x0003e8000e901d48 */
[----:B------:R1:W-:Y:S04]  /*7550*/  @P0 LDGSTS.E.BYPASS.LTC128B.128 [R234+0xd100], [R8.64+0x80], !P6 ;  /* 0x0d10008008ea0fae */ /* 0x0003e8000f101d48 */
[----:B------:R-:W0:Y:S01]  /*7560*/  LDGDEPBAR ;  /* 0x00000000000079af */ /* 0x000e220000000000 */
[----:B------:R-:W-:-:S05]  /*7570*/  @P0 BRA `(.L_x_2079) ;  /* 0xffffbba000000947 */ /* 0x000fca000383ffff */
[----:B------:R-:W-:Y:S01]  /*7580*/  WARPSYNC 0xffffffff ;  /* 0xffffffff00007948 */ /* 0x000fe20003800000 */
[----:B------:R-:W-:Y:S06]  /*7590*/  BAR.SYNC.DEFER_BLOCKING 0x0 ;  /* 0x0000000000007b1d */ /* 0x000fec0000010000 */
.L_x_2044:
[----:B------:R-:W-:Y:S01]  /*75a0*/  ISETP.NE.AND P3, PT, R228, 0x1, PT ;  /* 0x00000001e400780c */ /* 0x000fe20003f65270 */
[----:B------:R-:W-:Y:S01]  /*75b0*/  IMAD.IADD R15, R82, 0x1, R83 ;  /* 0x00000001520f7824 */ /* 0x000fe200078e0253 */
[----:B------:R-:W-:-:S02]  /*75c0*/  IADD3 R3, R209, 0x7f, RZ ;  /* 0x0000007fd1037810 */ /* 0x000fc40007ffe0ff */
[----:B------:R-:W-:Y:S02]  /*75d0*/  ISETP.GE.AND P1, PT, R232, 0x1, PT ;  /* 0x00000001e800780c */ /* 0x000fe40003f26270 */
[----:B------:R-:W-:-:S07]  /*75e0*/  IADD3 R0, R231, 0x1, -R229 ;  /* 0x00000001e7007810 */ /* 0x000fce0007ffe8e5 */
[----:B------:R-:W-:-:S05]  /*75f0*/  @P3 IMAD.HI.U32 R2, R3, c[0x0][0x2c8], RZ ;  /* 0x0000b20003023a27 */ /* 0x000fca00078e00ff */
[----:B------:R-:W-:-:S05]  /*7600*/  @P3 SHF.R.U32.HI R3, RZ, c[0x0][0x2cc], R2 ;  /* 0x0000b300ff033a19 */ /* 0x000fca0000011602 */
[----:B------:R-:W-:-:S05]  /*7610*/  IMAD.IADD R0, R0, 0x1, R3 ;  /* 0x0000000100007824 */ /* 0x000fca00078e0203 */
[----:B------:R-:W-:Y:S01]  /*7620*/  IADD3 R3, R0, c[0x0][0x328], RZ ;  /* 0x0000ca0000037a10 */ /* 0x000fe20007ffe0ff */
[----:B------:R-:W-:Y:S05]  /*7630*/  @!P1 BRA `(.L_x_2080) ;  /* 0x0000011000009947 */ /* 0x000fea0003800000 */
[C---:B------:R-:W-:Y:S01]  /*7640*/  ISETP.GT.AND P0, PT, R0.reuse, RZ, PT ;  /* 0x000000ff0000720c */ /* 0x040fe20003f04270 */
[----:B------:R-:W-:Y:S01]  /*7650*/  BSSY B0, `(.L_x_2081) ;  /* 0x000000d000007945 */ /* 0x000fe20003800000 */
[----:B-1----:R-:W-:Y:S01]  /*7660*/  IADD3 R4, R0, -0x1, RZ ;  /* 0xffffffff00047810 */ /* 0x002fe20007ffe0ff */
        /* <DEDUP_REMOVED lines=8> */
.L_x_2082:
[----:B------:R-:W-:-:S13]  /*76f0*/  ISETP.NE.AND P0, PT, R2, 0x1, PT ;  /* 0x000000010200780c */ /* 0x000fda0003f05270 */
[----:B------:R-:W-:-:S05]  /*7700*/  @P0 IMAD.HI.U32 R0, R4, c[0x0][0x330], RZ ;  /* 0x0000cc0004000a27 */ /* 0x000fca00078e00ff */
[----:B------:R-:W-:Y:S02]  /*7710*/  @P0 SHF.R.U32.HI R4, RZ, c[0x0][0x334], R0 ;  /* 0x0000cd00ff040a19 */ /* 0x000fe40000011600 */
.L_x_2083:
[----:B------:R-:W-:Y:S05]  /*7720*/  BSYNC B0 ;  /* 0x0000000000007941 */ /* 0x000fea0003800000 */
.L_x_2081:
[----:B------:R-:W-:-:S05]  /*7730*/  IMAD R2, R4, R2, c[0x0][0x32c] ;  /* 0x0000cb0004027624 */ /* 0x000fca00078e0202 */
[----:B------:R-:W-:-:S04]  /*7740*/  IMNMX R3, R3, R2, PT ;  /* 0x0000000203037217 */ /* 0x000fc80003800200 */
.L_x_2080:
        /* <DEDUP_REMOVED lines=21> */
.L_x_2086:
[----:B------:R-:W-:-:S04]  /*78a0*/  MOV R2, c[0x0][0x32c] ;  /* 0x0000cb0000027a02 */ /* 0x000fc80000000f00 */
[----:B------:R-:W-:-:S13]  /*78b0*/  ISETP.NE.AND P0, PT, R2, 0x1, PT ;  /* 0x000000010200780c */ /* 0x000fda0003f05270 */
[----:B------:R-:W-:-:S05]  /*78c0*/  @P0 IMAD.HI.U32 R2, R84, c[0x0][0x330], RZ ;  /* 0x0000cc0054020a27 */ /* 0x000fca00078e00ff */
[----:B------:R-:W-:Y:S02]  /*78d0*/  @P0 SHF.R.U32.HI R84, RZ, c[0x0][0x334], R2 ;  /* 0x0000cd00ff540a19 */ /* 0x000fe40000011602 */
.L_x_2087:
[----:B------:R-:W-:Y:S05]  /*78e0*/  BSYNC B0 ;  /* 0x0000000000007941 */ /* 0x000fea0003800000 */
.L_x_2085:
[----:B------:R-:W-:-:S05]  /*78f0*/  IMAD R84, R84, c[0x0][0x32c], RZ ;  /* 0x0000cb0054547a24 */ /* 0x000fca00078e02ff */
[----:B------:R-:W-:-:S05]  /*7900*/  IMNMX R0, R0, R84, !PT ;  /* 0x0000005400007217 */ /* 0x000fca0007800200 */
.L_x_2084:
        /* <DEDUP_REMOVED lines=8> */
[-C--:B-1----:R-:W-:Y:S02]  /*7990*/  IABS R4, R102.reuse ;  /* 0x0000006600047213 */ /* 0x082fe40000000000 */
        /* <DEDUP_REMOVED lines=26> */
.L_x_2089:
[----:B------:R-:W-:Y:S05]  /*7b40*/  BSYNC B0 ;  /* 0x0000000000007941 */ /* 0x000fea0003800000 */
.L_x_2088:
[----:B------:R-:W-:Y:S01]  /*7b50*/  IMAD R237, R233, R2, R237 ;  /* 0x00000002e9ed7224 */ /* 0x000fe200078e02ed */
        /* <DEDUP_REMOVED lines=27> */
[----:B-1----:R-:W-:Y:S01]  /*7d10*/  CS2R R8, SRZ ;  /* 0x0000000000087805 */ /* 0x002fe2000001ff00 */
        /* <DEDUP_REMOVED lines=13> */
[----:B------:R-:W-:-:S05]  /*7df0*/  @P1 MOV R0, 0x4 ;  /* 0x0000000400001802 */ /* 0x000fca0000000f00 */
[----:B------:R-:W-:-:S05]  /*7e00*/  @P1 IMAD.WIDE R2, R211, R0, c[0x0][0x340] ;  /* 0x0000d000d3021625 */ /* 0x000fca00078e0200 */
[----:B------:R1:W2:Y:S01]  /*7e10*/  @P1 LDG.E R0, [R2.64] ;  /* 0x0000000802001981 */ /* 0x0002a2000c1e1900 */
[----:B------:R-:W-:Y:S01]  /*7e20*/  MOV R9, R117 ;  /* 0x0000007500097202 */ /* 0x000fe20000000f00 */
[----:B------:R-:W-:Y:S01]  /*7e30*/  IMAD.MOV.U32 R8, RZ, RZ, R116 ;  /* 0x000000ffff087224 */ /* 0x000fe200078e0074 */
[----:B------:R-:W-:Y:S01]  /*7e40*/  WARPSYNC 0xffffffff ;  /* 0xffffffff00007948 */ /* 0x000fe20003800000 */
[----:B------:R-:W-:Y:S02]  /*7e50*/  IADD3 R102, R14, -0x1, RZ ;  /* 0xffffffff0e667810 */ /* 0x000fe40007ffe0ff */
        /* <DEDUP_REMOVED lines=9> */
[----:B------:R-:W-:Y:S01]  /*7ef0*/  IMAD.IADD R5, R7, 0x1, R4 ;  /* 0x0000000107057824 */ /* 0x000fe200078e0204 */
[----:B------:R-:W-:Y:S01]  /*7f00*/  MOV R4, R6 ;  /* 0x0000000600047202 */ /* 0x000fe20000000f00 */
[----:B------:R-:W-:Y:S01]  /*7f10*/  IMAD R3, R2, c[0x0][0x20c], R3 ;  /* 0x0000830002037a24 */ /* 0x000fe200078e0203 */
[----:B------:R-:W-:-:S03]  /*7f20*/  SHF.R.S32.HI R2, RZ, 0x1f, R211 ;  /* 0x0000001fff027819 */ /* 0x000fc600000114d3 */
[----:B------:R-:W-:-:S04]  /*7f30*/  IMAD.WIDE.U32 R4, R227, c[0x0][0x1e8], R4 ;  /* 0x00007a00e3047a25 */ /* 0x000fc800078e0004 */
[----:B------:R-:W-:Y:S01]  /*7f40*/  IMAD.IADD R9, R9, 0x1, R3 ;  /* 0x0000000109097824 */ /* 0x000fe200078e0203 */
[----:B------:R-:W-:Y:S01]  /*7f50*/  MOV R240, R4 ;  /* 0x0000000400f07202 */ /* 0x000fe20000000f00 */
[C---:B------:R-:W-:Y:S01]  /*7f60*/  IMAD R241, R227.reuse, c[0x0][0x1ec], R5 ;  /* 0x00007b00e3f17a24 */ /* 0x040fe200078e0205 */
[----:B------:R-:W-:Y:S01]  /*7f70*/  SHF.R.S32.HI R5, RZ, 0x1f, R80 ;  /* 0x0000001fff057819 */ /* 0x000fe20000011450 */
[----:B------:R-:W-:Y:S01]  /*7f80*/  IMAD.WIDE.U32 R238, R227, c[0x0][0x210], R8 ;  /* 0x00008400e3ee7a25 */ /* 0x000fe200078e0008 */
[----:B------:R-:W-:-:S03]  /*7f90*/  SHF.R.S32.HI R3, RZ, 0x1f, R63 ;  /* 0x0000001fff037819 */ /* 0x000fc6000001143f */
[----:B------:R-:W-:Y:S02]  /*7fa0*/  IMAD R239, R227, c[0x0][0x214], R239 ;  /* 0x00008500e3ef7a24 */ /* 0x000fe400078e02ef */
[----:B------:R-:W-:-:S04]  /*7fb0*/  IMAD R5, R5, c[0x0][0x178], RZ ;  /* 0x00005e0005057a24 */ /* 0x000fc800078e02ff */
[C---:B------:R-:W-:Y:S02]  /*7fc0*/  IMAD R5, R80.reuse, c[0x0][0x17c], R5 ;  /* 0x00005f0050057a24 */ /* 0x040fe400078e0205 */
[----:B------:R-:W-:-:S04]  /*7fd0*/  IMAD.WIDE.U32 R80, R80, c[0x0][0x178], RZ ;  /* 0x00005e0050507a25 */ /* 0x000fc800078e00ff */
[----:B------:R-:W-:Y:S01]  /*7fe0*/  IMAD.IADD R5, R81, 0x1, R5 ;  /* 0x0000000151057824 */ /* 0x000fe200078e0205 */
        /* <DEDUP_REMOVED lines=15> */
[----:B------:R-:W-:-:S03]  /*80e0*/  IMAD R235, R0, c[0x0][0x21c], R235 ;  /* 0x0000870000eb7a24 */ /* 0x000fc600078e02eb */
[----:B------:R-:W-:Y:S02]  /*80f0*/  IADD3 R236, R241, R236, RZ ;  /* 0x000000ecf1ec7210 */ /* 0x000fe40007ffe0ff */
[----:B------:R-:W-:Y:S02]  /*8100*/  IADD3 R235, R239, R235, RZ ;  /* 0x000000ebefeb7210 */ /* 0x000fe40007ffe0ff */
[----:B------:R-:W-:Y:S01]  /*8110*/  IMAD R0, R64, 0x20, R77 ;  /* 0x0000002040007824 */ /* 0x000fe200078e024d */
[----:B------:R-:W-:Y:S01]  /*8120*/  SHF.R.S32.HI R30, RZ, 0x1f, R102 ;  /* 0x0000001fff1e7819 */ /* 0x000fe20000011466 */
[----:B------:R-:W-:Y:S01]  /*8130*/  IMAD.MOV.U32 R8, RZ, RZ, R80 ;  /* 0x000000ffff087224 */ /* 0x000fe200078e0050 */
[----:B------:R-:W-:Y:S01]  /*8140*/  BAR.SYNC.DEFER_BLOCKING 0x0 ;  /* 0x0000000000007b1d */ /* 0x000fe20000010000 */
[----:B------:R-:W-:Y:S02]  /*8150*/  IMAD.IADD R0, R209, 0x1, R0 ;  /* 0x00000001d1007824 */ /* 0x000fe400078e0200 */
[----:B------:R-:W-:Y:S02]  /*8160*/  IMAD.MOV.U32 R9, RZ, RZ, R5 ;  /* 0x000000ffff097224 */ /* 0x000fe400078e0005 */
[----:B------:R-:W-:-:S04]  /*8170*/  @P3 IMAD.HI.U32 R6, R0, c[0x0][0x2c8], RZ ;  /* 0x0000b20000063a27 */ /* 0x000fc800078e00ff */
[----:B------:R-:W-:-:S04]  /*8180*/  IMAD.WIDE.U32 R8, R227, c[0x0][0x1b8], R8 ;  /* 0x00006e00e3087a25 */ /* 0x000fc800078e0008 */
[----:B------:R-:W-:Y:S01]  /*8190*/  IMAD.MOV.U32 R5, RZ, RZ, R0 ;  /* 0x000000ffff057224 */ /* 0x000fe200078e0000 */
[----:B------:R-:W-:Y:S01]  /*81a0*/  @P3 SHF.R.U32.HI R5, RZ, c[0x0][0x2cc], R6 ;  /* 0x0000b300ff053a19 */ /* 0x000fe20000011606 */
[----:B------:R-:W-:Y:S02]  /*81b0*/  IMAD R2, R2, c[0x0][0x1c0], RZ ;  /* 0x0000700002027a24 */ /* 0x000fe400078e02ff */
[----:B------:R-:W-:Y:S01]  /*81c0*/  IMAD R9, R227, c[0x0][0x1bc], R9 ;  /* 0x00006f00e3097a24 */ /* 0x000fe200078e0209 */
[----:B------:R-:W-:Y:S01]  /*81d0*/  SHF.R.S32.HI R6, RZ, 0x1f, R5 ;  /* 0x0000001fff067819 */ /* 0x000fe20000011405 */
[C---:B------:R-:W-:Y:S02]  /*81e0*/  IMAD R2, R4.reuse, c[0x0][0x1c4], R2 ;  /* 0x0000710004027a24 */ /* 0x040fe400078e0202 */
[----:B------:R-:W-:-:S04]  /*81f0*/  IMAD.WIDE.U32 R8, R4, c[0x0][0x1c0], R8 ;  /* 0x0000700004087a25 */ /* 0x000fc800078e0008 */
        /* <DEDUP_REMOVED lines=14> */
[----:B------:R-:W-:Y:S02]  /*82e0*/  IMAD.IADD R0, R77, 0x1, R209 ;  /* 0x000000014d007824 */ /* 0x000fe400078e02d1 */
[----:B------:R-:W-:Y:S01]  /*82f0*/  IMAD.MOV.U32 R15, RZ, RZ, 0x60 ;  /* 0x00000060ff0f7424 */ /* 0x000fe200078e00ff */
[----:B------:R-:W-:Y:S01]  /*8300*/  LEA.HI.X R7, R4, c[0x0][0x164], R2, 0x1, P0 ;  /* 0x0000590004077a11 */ /* 0x000fe200000f0c02 */
[----:B------:R-:W1:Y:S01]  /*8310*/  SHFL.IDX PT, R20, R8, RZ, 0x181f ;  /* 0x00181fff08147589 */ /* 0x000e6200000e0000 */
[----:B------:R-:W-:Y:S01]  /*8320*/  IMAD R2, R229, c[0x0][0x2c4], RZ ;  /* 0x0000b100e5027a24 */ /* 0x000fe200078e02ff */
[----:B------:R-:W-:Y:S01]  /*8330*/  IADD3 R5, R0, 0x20, RZ ;  /* 0x0000002000057810 */ /* 0x000fe20007ffe0ff */
[----:B------:R-:W-:Y:S01]  /*8340*/  IMAD R15, R14, -0x60, R15 ;  /* 0xffffffa00e0f7824 */ /* 0x000fe200078e020f */
[----:B------:R-:W2:Y:S01]  /*8350*/  SHFL.IDX PT, R16, R7, RZ, 0x181f ;  /* 0x00181fff07107589 */ /* 0x000ea200000e0000 */
[----:B------:R-:W-:Y:S01]  /*8360*/  IADD3 R9, R0, 0x40, RZ ;  /* 0x0000004000097810 */ /* 0x000fe20007ffe0ff */
[----:B------:R-:W-:Y:S01]  /*8370*/  IMAD.WIDE.U32 R24, R102, c[0x0][0x1e0], RZ ;  /* 0x0000780066187a25 */ /* 0x000fe200078e00ff */
[-C--:B------:R-:W-:Y:S01]  /*8380*/  ISETP.GE.AND P3, PT, R0, R2.reuse, PT ;  /* 0x000000020000720c */ /* 0x080fe20003f66270 */
[----:B------:R-:W3:Y:S01]  /*8390*/  SHFL.IDX PT, R11, R8, 0x1, 0x181f ;  /* 0x00381f00080b7f89 */ /* 0x000ee200000e0000 */
[-C--:B------:R-:W-:Y:S01]  /*83a0*/  ISETP.GE.AND P4, PT, R5, R2.reuse, PT ;  /* 0x000000020500720c */ /* 0x080fe20003f86270 */
[----:B------:R-:W-:Y:S01]  /*83b0*/  IMAD.MOV.U32 R100, RZ, RZ, R240 ;  /* 0x000000ffff647224 */ /* 0x000fe200078e00f0 */
[----:B------:R-:W-:Y:S01]  /*83c0*/  ISETP.GE.AND P5, PT, R9, R2, PT ;  /* 0x000000020900720c */ /* 0x000fe20003fa6270 */
[----:B------:R-:W4:Y:S01]  /*83d0*/  SHFL.IDX PT, R6, R7, 0x1, 0x181f ;  /* 0x00381f0007067f89 */ /* 0x000f2200000e0000 */
[----:B------:R-:W-:Y:S01]  /*83e0*/  IMAD R9, R30, c[0x0][0x1e0], RZ ;  /* 0x000078001e097a24 */ /* 0x000fe200078e02ff */
[----:B------:R-:W-:Y:S01]  /*83f0*/  IADD3 R28, R15, R231, -R77 ;  /* 0x000000e70f1c7210 */ /* 0x000fe20007ffe84d */
[----:B------:R-:W-:Y:S01]  /*8400*/  IMAD.MOV.U32 R101, RZ, RZ, R236 ;  /* 0x000000ffff657224 */ /* 0x000fe200078e00ec */
[----:B------:R-:W4:Y:S01]  /*8410*/  SHFL.IDX PT, R4, R8, 0x2, 0x181f ;  /* 0x00581f0008047f89 */ /* 0x000f2200000e0000 */
[----:B------:R-:W-:-:S02]  /*8420*/  IMAD R9, R102, c[0x0][0x1e4], R9 ;  /* 0x0000790066097a24 */ /* 0x000fc400078e0209 */
[----:B------:R-:W-:Y:S01]  /*8430*/  IMAD.MOV.U32 R29, RZ, RZ, 0x40 ;  /* 0x00000040ff1d7424 */ /* 0x000fe200078e00ff */
[----:B------:R-:W4:Y:S01]  /*8440*/  SHFL.IDX PT, R5, R7, 0x2, 0x181f ;  /* 0x00581f0007057f89 */ /* 0x000f2200000e0000 */
[----:B------:R-:W-:Y:S02]  /*8450*/  IMAD.IADD R9, R25, 0x1, R9 ;  /* 0x0000000119097824 */ /* 0x000fe400078e0209 */
[----:B------:R-:W-:Y:S01]  /*8460*/  IMAD.WIDE.U32 R24, R24, 0x60, R100 ;  /* 0x0000006018187825 */ /* 0x000fe200078e0064 */
[CC--:B-1----:R-:W-:Y:S01]  /*8470*/  @!P3 LEA R22, P0, R116.reuse, R20.reuse, 0x1 ;  /* 0x000000147416b211 */ /* 0x0c2fe200078008ff */
[----:B------:R-:W1:Y:S01]  /*8480*/  SHFL.IDX PT, R8, R8, 0x3, 0x181f ;  /* 0x00781f0008087f89 */ /* 0x000e6200000e0000 */
[----:B------:R-:W-:Y:S01]  /*8490*/  @!P3 LEA R20, P2, R63, R20, 0x1 ;  /* 0x000000143f14b211 */ /* 0x000fe200078408ff */
[----:B------:R-:W-:Y:S01]  /*84a0*/  IMAD R9, R9, 0x60, RZ ;  /* 0x0000006009097824 */ /* 0x000fe200078e02ff */
[-C--:B--2---:R-:W-:Y:S01]  /*84b0*/  @!P3 LEA.HI.X R23, R116, R16.reuse, R117, 0x1, P0 ;  /* 0x000000107417b211 */ /* 0x084fe200000f0c75 */
[----:B------:R-:W2:Y:S01]  /*84c0*/  SHFL.IDX PT, R7, R7, 0x3, 0x181f ;  /* 0x00781f0007077f89 */ /* 0x000ea200000e0000 */
[----:B------:R-:W-:Y:S01]  /*84d0*/  @!P3 LEA.HI.X R21, R63, R16, R3, 0x1, P2 ;  /* 0x000000103f15b211 */ /* 0x000fe200010f0c03 */
[----:B------:R-:W-:Y:S01]  /*84e0*/  IMAD.IADD R9, R25, 0x1, R9 ;  /* 0x0000000119097824 */ /* 0x000fe200078e0209 */
[----:B---3--:R-:W-:-:S02]  /*84f0*/  @!P4 LEA R16, P0, R63, R11, 0x1 ;  /* 0x0000000b3f10c211 */ /* 0x008fc400078008ff */
[----:B------:R-:W-:Y:S02]  /*8500*/  ISETP.GE.AND P2, PT, R28, 0x1, PT ;  /* 0x000000011c00780c */ /* 0x000fe40003f46270 */
[----:B----4-:R-:W-:Y:S02]  /*8510*/  @!P4 LEA.HI.X R17, R63, R6, R3, 0x1, P0 ;  /* 0x000000063f11c211 */ /* 0x010fe400000f0c03 */
[C---:B------:R-:W-:Y:S02]  /*8520*/  @!P4 LEA R18, P1, R116.reuse, R11, 0x1 ;  /* 0x0000000b7412c211 */ /* 0x040fe400078208ff */
[C---:B------:R-:W-:Y:S02]  /*8530*/  @!P5 LEA R26, P0, R116.reuse, R4, 0x1 ;  /* 0x00000004741ad211 */ /* 0x040fe400078008ff */
[C-C-:B------:R-:W-:Y:S02]  /*8540*/  @!P4 LEA.HI.X R19, R116.reuse, R6, R117.reuse, 0x1, P1 ;  /* 0x000000067413c211 */ /* 0x140fe400008f0c75 */
[----:B------:R-:W-:-:S02]  /*8550*/  @!P5 LEA.HI.X R27, R116, R5, R117, 0x1, P0 ;  /* 0x00000005741bd211 */ /* 0x000fc400000f0c75 */
[C---:B------:R-:W-:Y:S02]  /*8560*/  @!P5 LEA R32, P0, R63.reuse, R4, 0x1 ;  /* 0x000000043f20d211 */ /* 0x040fe400078008ff */
[----:B------:R-:W-:Y:S02]  /*8570*/  IADD3 R4, R0, 0x60, RZ ;  /* 0x0000006000047810 */ /* 0x000fe40007ffe0ff */
[----:B------:R-:W-:Y:S02]  /*8580*/  @!P5 LEA.HI.X R33, R63, R5, R3, 0x1, P0 ;  /* 0x000000053f21d211 */ /* 0x000fe400000f0c03 */
[----:B------:R-:W-:Y:S02]  /*8590*/  ISETP.GE.AND P6, PT, R4, R2, PT ;  /* 0x000000020400720c */ /* 0x000fe40003fc6270 */
[----:B------:R-:W-:Y:S02]  /*85a0*/  @P2 LEA R34, P0, R24, c[0x0][0x1c8], 0x1 ;  /* 0x0000720018222a11 */ /* 0x000fe400078008ff */
[----:B------:R-:W-:-:S02]  /*85b0*/  ISETP.GE.AND P1, PT, R116, c[0x0][0x198], PT ;  /* 0x0000660074007a0c */ /* 0x000fc40003f26270 */
[----:B------:R-:W-:-:S07]  /*85c0*/  @P2 LEA.HI.X R35, R24, c[0x0][0x1cc], R9, 0x1, P0 ;  /* 0x0000730018232a11 */ /* 0x000fce00000f0c09 */
[----:B-1----:R-:W-:-:S04]  /*85d0*/  @!P6 LEA R4, P0, R63, R8, 0x1 ;  /* 0x000000083f04e211 */ /* 0x002fc800078008ff */
[----:B--2---:R-:W-:Y:S01]  /*85e0*/  @!P6 LEA.HI.X R5, R63, R7, R3, 0x1, P0 ;  /* 0x000000073f05e211 */ /* 0x004fe200000f0c03 */
[----:B------:R1:W-:Y:S01]  /*85f0*/  @!P3 LDGSTS.E.BYPASS.LTC128B.128 [R234+0x100], [R22.64], !P1 ;  /* 0x0010000016eabfae */ /* 0x0003e2000c901d48 */
[----:B------:R-:W-:Y:S01]  /*8600*/  @!P6 LEA R6, P0, R116, R8, 0x1 ;  /* 0x000000087406e211 */ /* 0x000fe200078008ff */
[----:B------:R-:W-:-:S03]  /*8610*/  IMAD.MOV.U32 R3, RZ, RZ, 0x20 ;  /* 0x00000020ff037424 */ /* 0x000fc600078e00ff */
[----:B------:R-:W-:Y:S02]  /*8620*/  @!P6 LEA.HI.X R7, R116, R7, R117, 0x1, P0 ;  /* 0x000000077407e211 */ /* 0x000fe400000f0c75 */
[----:B------:R-:W-:-:S13]  /*8630*/  ISETP.GE.AND P0, PT, R63, c[0x0][0x198], PT ;  /* 0x000066003f007a0c */ /* 0x000fda0003f06270 */
        /* <DEDUP_REMOVED lines=11> */
[----:B------:R-:W-:Y:S01]  /*86f0*/  @P2 ISETP.GE.AND P0, PT, R63, c[0x0][0x1d4], PT ;  /* 0x000075003f002a0c */ /* 0x000fe20003f06270 */
[----:B---3--:R-:W-:-:S12]  /*8700*/  IMAD.WIDE.U32 R4, R3, c[0x0][0x1e0], RZ ;  /* 0x0000780003047a25 */ /* 0x008fd800078e00ff */
[----:B------:R1:W-:Y:S01]  /*8710*/  @P2 LDGSTS.E.BYPASS.LTC128B.128 [R234+0xb100], [R34.64+0x80], !P0 ;  /* 0x0b10008022ea2fae */ /* 0x0003e2000c101d48 */
[----:B------:R-:W-:Y:S01]  /*8720*/  IMAD R3, R3, c[0x0][0x1e4], RZ ;  /* 0x0000790003037a24 */ /* 0x000fe200078e02ff */
[----:B------:R-:W-:-:S04]  /*8730*/  @P1 IADD3 R4, P0, R24, R4, RZ ;  /* 0x0000000418041210 */ /* 0x000fc80007f1e0ff */
[----:B------:R-:W-:Y:S02]  /*8740*/  @P1 IADD3.X R3, R9, R5, R3, P0, !PT ;  /* 0x0000000509031210 */ /* 0x000fe400007fe403 */
[----:B--2---:R-:W-:-:S04]  /*8750*/  @P1 LEA R6, P0, R4, c[0x0][0x1c8], 0x1 ;  /* 0x0000720004061a11 */ /* 0x004fc800078008ff */
[----:B------:R-:W-:Y:S01]  /*8760*/  @P1 LEA.HI.X R7, R4, c[0x0][0x1cc], R3, 0x1, P0 ;  /* 0x0000730004071a11 */ /* 0x000fe200000f0c03 */
[----:B------:R-:W-:Y:S01]  /*8770*/  IMAD.WIDE.U32 R4, R29, c[0x0][0x1e0], RZ ;  /* 0x000078001d047a25 */ /* 0x000fe200078e00ff */
[----:B------:R-:W-:-:S03]  /*8780*/  @P1 ISETP.GE.AND P0, PT, R116, c[0x0][0x1d4], PT ;  /* 0x0000750074001a0c */ /* 0x000fc60003f06270 */
[----:B------:R-:W-:-:S10]  /*8790*/  IMAD R3, R29, c[0x0][0x1e4], RZ ;  /* 0x000079001d037a24 */ /* 0x000fd400078e02ff */
[----:B------:R1:W-:Y:S01]  /*87a0*/  @P1 LDGSTS.E.BYPASS.LTC128B.128 [R219+0x9100], [R6.64], !P0 ;  /* 0x0910000006db1fae */ /* 0x0003e2000c101d48 */
[----:B------:R-:W-:-:S13]  /*87b0*/  @P1 ISETP.GE.AND P0, PT, R63, c[0x0][0x1d4], PT ;  /* 0x000075003f001a0c */ /* 0x000fda0003f06270 */
[----:B------:R1:W-:Y:S01]  /*87c0*/  @P1 LDGSTS.E.BYPASS.LTC128B.128 [R219+0xc100], [R6.64+0x80], !P0 ;  /* 0x0c10008006db1fae */ /* 0x0003e2000c101d48 */
[----:B------:R-:W-:-:S13]  /*87d0*/  ISETP.GE.AND P1, PT, R28, 0x41, PT ;  /* 0x000000411c00780c */ /* 0x000fda0003f26270 */
        /* <DEDUP_REMOVED lines=13> */
.L_x_2091:
[----:B------:R-:W-:Y:S01]  /*88b0*/  ULDC.U8 UR4, c[0x0][0x298] ;  /* 0x0000a60000047ab9 */ /* 0x000fe20000000000 */
[----:B-1---5:R-:W-:Y:S01]  /*88c0*/  SHF.R.S32.HI R4, RZ, 0x1f, R65 ;  /* 0x0000001fff047819 */ /* 0x022fe20000011441 */
[----:B------:R-:W-:Y:S01]  /*88d0*/  IMAD.WIDE.U32 R16, R65, c[0x0][0x280], RZ ;  /* 0x0000a00041107a25 */ /* 0x000fe200078e00ff */
[----:B------:R-:W-:Y:S01]  /*88e0*/  ISETP.NE.AND P0, PT, RZ, UR4, PT ;  /* 0x00000004ff007c0c */ /* 0x000fe2000bf05270 */
[----:B------:R-:W-:Y:S01]  /*88f0*/  BSSY B2, `(.L_x_2092) ;  /* 0x00004c5000027945 */ /* 0x000fe20003800000 */
[----:B------:R-:W-:Y:S01]  /*8900*/  LEA R3, R64, R0, 0x5 ;  /* 0x0000000040037211 */ /* 0x000fe200078e28ff */
[C---:B------:R-:W-:Y:S01]  /*8910*/  IMAD R5, R4.reuse, c[0x0][0x280], RZ ;  /* 0x0000a00004057a24 */ /* 0x040fe200078e02ff */
[----:B------:R-:W-:Y:S01]  /*8920*/  IADD3 R0, R77, 0x60, RZ ;  /* 0x000000604d007810 */ /* 0x000fe20007ffe0ff */
        /* <DEDUP_REMOVED lines=10> */
[----:B------:R-:W-:Y:S01]  /*89d0*/  IMAD.MOV.U32 R9, RZ, RZ, R4 ;  /* 0x000000ffff097224 */ /* 0x000fe200078e0004 */
        /* <DEDUP_REMOVED lines=9> */
[C---:B------:R-:W-:Y:S02]  /*8a70*/  IMAD R6, R7.reuse, c[0x0][0x280], RZ ;  /* 0x0000a00007067a24 */ /* 0x040fe400078e02ff */
[----:B------:R-:W-:Y:S02]  /*8a80*/  IMAD R7, R7, c[0x0][0x290], RZ ;  /* 0x0000a40007077a24 */ /* 0x000fe400078e02ff */
[C---:B------:R-:W-:Y:S01]  /*8a90*/  IMAD R5, R3.reuse, c[0x0][0x284], R6 ;  /* 0x0000a10003057a24 */ /* 0x040fe200078e0206 */
[----:B------:R-:W-:Y:S01]  /*8aa0*/  LEA R6, P0, R16, c[0x0][0x270], 0x1 ;  /* 0x00009c0010067a11 */ /* 0x000fe200078008ff */
[----:B------:R-:W-:-:S03]  /*8ab0*/  IMAD.WIDE.U32 R8, R3, c[0x0][0x290], R8 ;  /* 0x0000a40003087a25 */ /* 0x000fc600078e0008 */
[----:B------:R-:W-:Y:S01]  /*8ac0*/  IADD3 R5, R17, R5, RZ ;  /* 0x0000000511057210 */ /* 0x000fe20007ffe0ff */
[----:B------:R-:W-:-:S03]  /*8ad0*/  IMAD R3, R3, c[0x0][0x294], R7 ;  /* 0x0000a50003037a24 */ /* 0x000fc600078e0207 */
[----:B------:R-:W-:Y:S02]  /*8ae0*/  LEA.HI.X R16, R16, c[0x0][0x274], R5, 0x1, P0 ;  /* 0x00009d0010107a11 */ /* 0x000fe400000f0c05 */
[C---:B------:R-:W-:Y:S02]  /*8af0*/  LEA R4, P0, R8.reuse, c[0x0][0x288], 0x1 ;  /* 0x0000a20008047a11 */ /* 0x040fe400078008ff */
[----:B------:R-:W-:Y:S01]  /*8b00*/  IADD3 R3, R9, R3, RZ ;  /* 0x0000000309037210 */ /* 0x000fe20007ffe0ff */
[----:B------:R1:W2:Y:S03]  /*8b10*/  SHFL.IDX PT, R11, R16, RZ, 0x181f ;  /* 0x00181fff100b7589 */ /* 0x0002a600000e0000 */
[----:B------:R-:W-:Y:S01]  /*8b20*/  LEA.HI.X R5, R8, c[0x0][0x28c], R3, 0x1, P0 ;  /* 0x0000a30008057a11 */ /* 0x000fe200000f0c03 */
[----:B------:R1:W3:Y:S01]  /*8b30*/  SHFL.IDX PT, R9, R6, RZ, 0x181f ;  /* 0x00181fff06097589 */ /* 0x0002e200000e0000 */
[----:B------:R-:W-:-:S03]  /*8b40*/  SHF.R.S32.HI R3, RZ, 0x1f, R10 ;  /* 0x0000001fff037819 */ /* 0x000fc6000001140a */
        /* <DEDUP_REMOVED lines=8> */
[----:B---3--:R-:W-:-:S05]  /*8bd0*/  @!P1 IADD3 R20, P0, R9, R18, RZ ;  /* 0x0000001209149210 */ /* 0x008fca0007f1e0ff */
[--C-:B--2---:R-:W-:Y:S01]  /*8be0*/  @!P1 IMAD.X R21, R11, 0x1, R17.reuse, P0 ;  /* 0x000000010b159824 */ /* 0x104fe200000e0611 */
[----:B----4-:R-:W-:Y:S01]  /*8bf0*/  @!P1 IADD3 R22, P0, R7, R18, RZ ;  /* 0x0000001207169210 */ /* 0x010fe20007f1e0ff */
        /* <DEDUP_REMOVED lines=14> */
.L_x_2095:
[----:B------:R-:W-:Y:S05]  /*8ce0*/  BSYNC B0 ;  /* 0x0000000000007941 */ /* 0x000fea0003800000 */
.L_x_2094:
[----:B--2--5:R-:W-:Y:S01]  /*8cf0*/  IMAD.MOV.U32 R20, RZ, RZ, R72 ;  /* 0x000000ffff147224 */ /* 0x024fe200078e0048 */
[----:B------:R2:W4:Y:S01]  /*8d00*/  SHFL.IDX PT, R11, R16, 0x1, 0x181f ;  /* 0x00381f00100b7f89 */ /* 0x00052200000e0000 */
[----:B------:R-:W-:Y:S01]  /*8d10*/  IMAD.MOV.U32 R19, RZ, RZ, R73 ;  /* 0x000000ffff137224 */ /* 0x000fe200078e0049 */
[----:B------:R-:W-:Y:S01]  /*8d20*/  BSSY B0, `(.L_x_2096) ;  /* 0x000002a000007945 */ /* 0x000fe20003800000 */
[----:B------:R-:W-:Y:S01]  /*8d30*/  IMAD.MOV.U32 R18, RZ, RZ, R54 ;  /* 0x000000ffff127224 */ /* 0x000fe200078e0036 */
[----:B---3--:R2:W3:Y:S01]  /*8d40*/  SHFL.IDX PT, R9, R6, 0x1, 0x181f ;  /* 0x00381f0006097f89 */ /* 0x0084e200000e0000 */
[----:B------:R-:W-:Y:S01]  /*8d50*/  IMAD.MOV.U32 R17, RZ, RZ, R55 ;  /* 0x000000ffff117224 */ /* 0x000fe200078e0037 */
[----:B------:R-:W-:Y:S01]  /*8d60*/  PRMT R44, R19, 0x5410, R20 ;  /* 0x00005410132c7816 */ /* 0x000fe20000000014 */
[----:B------:R-:W-:Y:S01]  /*8d70*/  IMAD.MOV.U32 R19, RZ, RZ, R69 ;  /* 0x000000ffff137224 */ /* 0x000fe200078e0045 */
[----:B------:R-:W-:Y:S01]  /*8d80*/  PRMT R52, R18, 0x7610, R52 ;  /* 0x0000761012347816 */ /* 0x000fe20000000034 */
[----:B------:R-:W-:Y:S01]  /*8d90*/  IMAD.MOV.U32 R18, RZ, RZ, R58 ;  /* 0x000000ffff127224 */ /* 0x000fe200078e003a */
[----:B------:R-:W-:Y:S01]  /*8da0*/  PRMT R51, R17, 0x7610, R51 ;  /* 0x0000761011337816 */ /* 0x000fe20000000033 */
[----:B-1----:R2:W1:Y:S01]  /*8db0*/  SHFL.IDX PT, R8, R5, 0x1, 0x181f ;  /* 0x00381f0005087f89 */ /* 0x00246200000e0000 */
[----:B------:R-:W-:Y:S01]  /*8dc0*/  MOV R20, R68 ;  /* 0x0000004400147202 */ /* 0x000fe20000000f00 */
[----:B------:R-:W-:Y:S01]  /*8dd0*/  CS2R R66, SRZ ;  /* 0x0000000000427805 */ /* 0x000fe2000001ff00 */
[----:B------:R-:W-:Y:S01]  /*8de0*/  MOV R17, R59 ;  /* 0x0000003b00117202 */ /* 0x000fe20000000f00 */
[----:B----4-:R2:W4:Y:S01]  /*8df0*/  SHFL.IDX PT, R7, R4, 0x1, 0x181f ;  /* 0x00381f0004077f89 */ /* 0x01052200000e0000 */
[----:B------:R-:W-:Y:S01]  /*8e00*/  PRMT R39, R19, 0x5410, R20 ;  /* 0x0000541013277816 */ /* 0x000fe20000000014 */
[----:B------:R-:W-:Y:S01]  /*8e10*/  CS2R R46, SRZ ;  /* 0x00000000002e7805 */ /* 0x000fe2000001ff00 */
[----:B------:R-:W-:Y:S01]  /*8e20*/  PRMT R50, R18, 0x7610, R50 ;  /* 0x0000761012327816 */ /* 0x000fe20000000032 */
[----:B------:R-:W-:Y:S01]  /*8e30*/  CS2R R60, SRZ ;  /* 0x00000000003c7805 */ /* 0x000fe2000001ff00 */
[----:B------:R-:W-:Y:S01]  /*8e40*/  PRMT R45, R17, 0x7610, R45 ;  /* 0x00007610112d7816 */ /* 0x000fe2000000002d */
        /* <DEDUP_REMOVED lines=8> */
[----:B---3--:R-:W-:-:S05]  /*8ed0*/  @!P1 IADD3 R20, P2, R9, R17, RZ ;  /* 0x0000001109149210 */ /* 0x008fca0007f5e0ff */
[----:B------:R-:W-:Y:S01]  /*8ee0*/  @!P1 IMAD.X R21, R11, 0x1, R19, P2 ;  /* 0x000000010b159824 */ /* 0x000fe200010e0613 */
[----:B----4-:R-:W-:Y:S02]  /*8ef0*/  @!P1 IADD3 R22, P2, R7, R17, RZ ;  /* 0x0000001107169210 */ /* 0x010fe40007f5e0ff */
[----:B------:R-:W-:Y:S01]  /*8f00*/  @!P0 SHF.L.U64.HI R17, R10, 0x1, R3 ;  /* 0x000000010a118819 */ /* 0x000fe20000010203 */
[----:B------:R-:W-:Y:S01]  /*8f10*/  CS2R R60, SRZ ;  /* 0x00000000003c7805 */ /* 0x000fe2000001ff00 */
[----:B------:R-:W-:Y:S01]  /*8f20*/  CS2R R46, SRZ ;  /* 0x00000000002e7805 */ /* 0x000fe2000001ff00 */
[C---:B-1----:R-:W-:Y:S01]  /*8f30*/  @!P1 IMAD.X R23, R8.reuse, 0x1, R19, P2 ;  /* 0x0000000108179824 */ /* 0x042fe200010e0613 */
        /* <DEDUP_REMOVED lines=8> */
.L_x_2097:
[----:B------:R-:W-:Y:S05]  /*8fc0*/  BSYNC B0 ;  /* 0x0000000000007941 */ /* 0x000fea0003800000 */
.L_x_2096:
[----:B-1---5:R-:W-:Y:S01]  /*8fd0*/  IMAD.MOV.U32 R20, RZ, RZ, R48 ;  /* 0x000000ffff147224 */ /* 0x022fe200078e0030 */
[----:B------:R-:W-:Y:S01]  /*8fe0*/  MOV R18, R66 ;  /* 0x0000004200127202 */ /* 0x000fe20000000f00 */
[----:B------:R-:W-:Y:S01]  /*8ff0*/  IMAD.MOV.U32 R19, RZ, RZ, R49 ;  /* 0x000000ffff137224 */ /* 0x000fe200078e0031 */
[----:B------:R1:W2:Y:S01]  /*9000*/  SHFL.IDX PT, R11, R16, 0x2, 0x181f ;  /* 0x00581f00100b7f89 */ /* 0x0002a200000e0000 */
        /* <DEDUP_REMOVED lines=8> */
[----:B---3--:R1:W3:Y:S01]  /*9090*/  SHFL.IDX PT, R9, R6, 0x2, 0x181f ;  /* 0x00581f0006097f89 */ /* 0x0082e200000e0000 */
[----:B------:R-:W-:Y:S01]  /*90a0*/  MOV R17, R61 ;  /* 0x0000003d00117202 */ /* 0x000fe20000000f00 */
[----:B------:R-:W-:Y:S01]  /*90b0*/  CS2R R36, SRZ ;  /* 0x0000000000247805 */ /* 0x000fe2000001ff00 */
[----:B------:R-:W-:Y:S01]  /*90c0*/  PRMT R24, R19, 0x5410, R20 ;  /* 0x0000541013187816 */ /* 0x000fe20000000014 */
[----:B------:R1:W4:Y:S01]  /*90d0*/  SHFL.IDX PT, R8, R5, 0x2, 0x181f ;  /* 0x00581f0005087f89 */ /* 0x00032200000e0000 */
[----:B------:R-:W-:Y:S01]  /*90e0*/  PRMT R31, R17, 0x5410, R18 ;  /* 0x00005410111f7816 */ /* 0x000fe20000000012 */
[----:B------:R-:W-:Y:S01]  /*90f0*/  CS2R R42, SRZ ;  /* 0x00000000002a7805 */ /* 0x000fe2000001ff00 */
[----:B------:R-:W-:Y:S01]  /*9100*/  CS2R R34, SRZ ;  /* 0x0000000000227805 */ /* 0x000fe2000001ff00 */
[----:B----4-:R1:W4:Y:S01]  /*9110*/  SHFL.IDX PT, R7, R4, 0x2, 0x181f ;  /* 0x00581f0004077f89 */ /* 0x01032200000e0000 */
        /* <DEDUP_REMOVED lines=9> */
[----:B------:R-:W-:Y:S02]  /*91b0*/  @!P1 SHF.L.U64.HI R20, R12, 0x1, R13 ;  /* 0x000000010c149819 */ /* 0x000fe4000001020d */
[C---:B---3--:R-:W-:Y:S02]  /*91c0*/  @!P0 IADD3 R34, P3, R9.reuse, R18, RZ ;  /* 0x0000001209228210 */ /* 0x048fe40007f7e0ff */
[-C--:B------:R-:W-:Y:S02]  /*91d0*/  @!P1 IADD3 R26, P2, R9, R19.reuse, RZ ;  /* 0x00000013091a9210 */ /* 0x080fe40007f5e0ff */
[----:B----4-:R-:W-:Y:S01]  /*91e0*/  @!P1 IADD3 R32, P4, R7, R19, RZ ;  /* 0x0000001307209210 */ /* 0x010fe20007f9e0ff */
[----:B--2---:R-:W-:-:S02]  /*91f0*/  @!P0 IMAD.X R35, R11, 0x1, R17, P3 ;  /* 0x000000010b238824 */ /* 0x004fc400018e0611 */
[--C-:B------:R-:W-:Y:S01]  /*9200*/  @!P1 IMAD.X R27, R11, 0x1, R20.reuse, P2 ;  /* 0x000000010b1b9824 */ /* 0x100fe200010e0614 */
[----:B------:R-:W-:Y:S01]  /*9210*/  @!P0 IADD3 R18, P2, R7, R18, RZ ;  /* 0x0000001207128210 */ /* 0x000fe20007f5e0ff */
[----:B------:R-:W-:Y:S01]  /*9220*/  CS2R R40, SRZ ;  /* 0x0000000000287805 */ /* 0x000fe2000001ff00 */
[----:B------:R2:W5:Y:S01]  /*9230*/  @!P0 LD.E.64 R36, [R34.64] ;  /* 0x0000000822248980 */ /* 0x000562000c101b00 */
[C---:B------:R-:W-:Y:S02]  /*9240*/  @!P1 IMAD.X R33, R8.reuse, 0x1, R20, P4 ;  /* 0x0000000108219824 */ /* 0x040fe400020e0614 */
[----:B------:R-:W-:Y:S01]  /*9250*/  @!P0 IMAD.X R19, R8, 0x1, R17, P2 ;  /* 0x0000000108138824 */ /* 0x000fe200010e0611 */
[----:B------:R3:W5:Y:S04]  /*9260*/  @!P1 LD.E.64 R42, [R26.64] ;  /* 0x000000081a2a9980 */ /* 0x000768000c101b00 */
[----:B------:R3:W5:Y:S01]  /*9270*/  @!P1 LD.E.64 R40, [R32.64] ;  /* 0x0000000820289980 */ /* 0x000762000c101b00 */
[----:B--2---:R-:W-:-:S06]  /*9280*/  CS2R R34, SRZ ;  /* 0x0000000000227805 */ /* 0x004fcc000001ff00 */
[----:B------:R3:W5:Y:S02]  /*9290*/  @!P0 LD.E.64 R34, [R18.64] ;  /* 0x0000000812228980 */ /* 0x000764000c101b00 */
.L_x_2099:
[----:B------:R-:W-:Y:S05]  /*92a0*/  BSYNC B0 ;  /* 0x0000000000007941 */ /* 0x000fea0003800000 */
.L_x_2098:
[----:B----4-:R4:W1:Y:S01]  /*92b0*/  SHFL.IDX PT, R7, R16, 0x3, 0x181f ;  /* 0x00781f0010077f89 */ /* 0x01086200000e0000 */
[----:B--2--5:R-:W-:Y:S01]  /*92c0*/  IMAD.MOV.U32 R11, RZ, RZ, R37 ;  /* 0x000000ffff0b7224 */ /* 0x024fe200078e0025 */
[----:B---3--:R-:W-:Y:S01]  /*92d0*/  MOV R9, R42 ;  /* 0x0000002a00097202 */ /* 0x008fe20000000f00 */
[----:B------:R-:W-:Y:S01]  /*92e0*/  IMAD.MOV.U32 R8, RZ, RZ, R43 ;  /* 0x000000ffff087224 */ /* 0x000fe200078e002b */
[----:B-1----:R-:W1:Y:S01]  /*92f0*/  SHFL.IDX PT, R6, R6, 0x3, 0x181f ;  /* 0x00781f0006067f89 */ /* 0x002e6200000e0000 */
[----:B------:R-:W-:Y:S01]  /*9300*/  BSSY B0, `(.L_x_2100) ;  /* 0x0000026000007945 */ /* 0x000fe20003800000 */
[----:B------:R-:W-:Y:S01]  /*9310*/  CS2R R32, SRZ ;  /* 0x0000000000207805 */ /* 0x000fe2000001ff00 */
[----:B------:R-:W-:Y:S01]  /*9320*/  CS2R R20, SRZ ;  /* 0x0000000000147805 */ /* 0x000fe2000001ff00 */
[----:B------:R-:W-:Y:S01]  /*9330*/  PRMT R19, R8, 0x5410, R9 ;  /* 0x0000541008137816 */ /* 0x000fe20000000009 */
[----:B------:R-:W-:Y:S01]  /*9340*/  IMAD.MOV.U32 R9, RZ, RZ, R40 ;  /* 0x000000ffff097224 */ /* 0x000fe200078e0028 */
[----:B------:R-:W-:Y:S01]  /*9350*/  MOV R8, R41 ;  /* 0x0000002900087202 */ /* 0x000fe20000000f00 */
[----:B------:R-:W2:Y:S01]  /*9360*/  SHFL.IDX PT, R5, R5, 0x3, 0x181f ;  /* 0x00781f0005057f89 */ /* 0x000ea200000e0000 */
[----:B------:R-:W-:-:S02]  /*9370*/  CS2R R26, SRZ ;  /* 0x00000000001a7805 */ /* 0x000fc4000001ff00 */
[----:B------:R-:W-:Y:S01]  /*9380*/  PRMT R18, R8, 0x5410, R9 ;  /* 0x0000541008127816 */ /* 0x000fe20000000009 */
[----:B------:R-:W3:Y:S01]  /*9390*/  SHFL.IDX PT, R4, R4, 0x3, 0x181f ;  /* 0x00781f0004047f89 */ /* 0x000ee200000e0000 */
[----:B----4-:R-:W-:-:S05]  /*93a0*/  IMAD.MOV.U32 R16, RZ, RZ, R36 ;  /* 0x000000ffff107224 */ /* 0x010fca00078e0024 */
[----:B------:R-:W-:Y:S01]  /*93b0*/  PRMT R17, R11, 0x5410, R16 ;  /* 0x000054100b117816 */ /* 0x000fe20000000010 */
[----:B------:R-:W-:Y:S01]  /*93c0*/  IMAD.MOV.U32 R16, RZ, RZ, R34 ;  /* 0x000000ffff107224 */ /* 0x000fe200078e0022 */
[----:B------:R-:W-:-:S04]  /*93d0*/  MOV R11, R35 ;  /* 0x00000023000b7202 */ /* 0x000fc80000000f00 */
[----:B------:R-:W-:Y:S01]  /*93e0*/  PRMT R16, R11, 0x5410, R16 ;  /* 0x000054100b107816 */ /* 0x000fe20000000010 */
[----:B------:R-:W-:Y:S05]  /*93f0*/  @P6 BRA `(.L_x_2101) ;  /* 0x0000016000006947 */ /* 0x000fea0003800000 */
[----:B-12---:R-:W-:Y:S01]  /*9400*/  ISETP.GE.AND P0, PT, R10, c[0x0][0x27c], PT ;  /* 0x00009f000a007a0c */ /* 0x006fe20003f06270 */
        /* <DEDUP_REMOVED lines=8> */
[-C--:B------:R-:W-:Y:S02]  /*9490*/  @!P1 IADD3 R56, P2, R6, R11.reuse, RZ ;  /* 0x0000000b06389210 */ /* 0x080fe40007f5e0ff */
[----:B---3--:R-:W-:Y:S01]  /*94a0*/  @!P1 IADD3 R6, P4, R4, R11, RZ ;  /* 0x0000000b04069210 */ /* 0x008fe20007f9e0ff */
[----:B------:R-:W-:-:S02]  /*94b0*/  @!P0 IMAD.X R21, R7, 0x1, R3, P3 ;  /* 0x0000000107158824 */ /* 0x000fc400018e0603 */
[--C-:B------:R-:W-:Y:S01]  /*94c0*/  @!P1 IMAD.X R57, R7, 0x1, R8.reuse, P2 ;  /* 0x0000000107399824 */ /* 0x100fe200010e0608 */
[----:B------:R-:W-:Y:S01]  /*94d0*/  @!P0 IADD3 R4, P2, R4, R9, RZ ;  /* 0x0000000904048210 */ /* 0x000fe20007f5e0ff */
[C---:B------:R-:W-:Y:S01]  /*94e0*/  @!P1 IMAD.X R7, R5.reuse, 0x1, R8, P4 ;  /* 0x0000000105079824 */ /* 0x040fe200020e0608 */
[----:B------:R1:W5:Y:S01]  /*94f0*/  @!P0 LD.E.64 R22, [R20.64] ;  /* 0x0000000814168980 */ /* 0x000362000c101b00 */
[----:B------:R-:W-:Y:S02]  /*9500*/  CS2R R26, SRZ ;  /* 0x00000000001a7805 */ /* 0x000fe4000001ff00 */
[----:B------:R-:W-:Y:S01]  /*9510*/  @!P0 IMAD.X R5, R5, 0x1, R3, P2 ;  /* 0x0000000105058824 */ /* 0x000fe200010e0603 */
[----:B------:R2:W5:Y:S04]  /*9520*/  @!P1 LD.E.64 R32, [R56.64] ;  /* 0x0000000838209980 */ /* 0x000568000c101b00 */
[----:B------:R2:W5:Y:S01]  /*9530*/  @!P1 LD.E.64 R26, [R6.64] ;  /* 0x00000008061a9980 */ /* 0x000562000c101b00 */
[----:B-1----:R-:W-:-:S06]  /*9540*/  CS2R R20, SRZ ;  /* 0x0000000000147805 */ /* 0x002fcc000001ff00 */
[----:B------:R2:W5:Y:S02]  /*9550*/  @!P0 LD.E.64 R20, [R4.64] ;  /* 0x0000000804148980 */ /* 0x000564000c101b00 */
.L_x_2101:
[----:B-12---:R-:W-:Y:S05]  /*9560*/  BSYNC B0 ;  /* 0x0000000000007941 */ /* 0x006fea0003800000 */
.L_x_2100:
[----:B------:R-:W-:Y:S01]  /*9570*/  IMAD.IADD R9, R2, 0x1, -R209 ;  /* 0x0000000102097824 */ /* 0x000fe200078e0ad1 */
[----:B------:R-:W-:-:S04]  /*9580*/  DEPBAR.LE SB0, 0x1 ;  /* 0x000080400000791a */ /* 0x000fc80000000000 */
[----:B------:R-:W-:Y:S01]  /*9590*/  IMNMX R9, R9, 0x80, PT ;  /* 0x0000008009097817 */ /* 0x000fe20003800200 */
[----:B-----5:R-:W-:Y:S01]  /*95a0*/  IMAD.MOV.U32 R3, RZ, RZ, R22 ;  /* 0x000000ffff037224 */ /* 0x020fe200078e0016 */
[----:B------:R-:W-:Y:S01]  /*95b0*/  BSSY B1, `(.L_x_2102) ;  /* 0x0000072000017945 */ /* 0x000fe20003800000 */
[----:B---3--:R-:W-:Y:S01]  /*95c0*/  IMAD.MOV.U32 R4, RZ, RZ, R32 ;  /* 0x000000ffff047224 */ /* 0x008fe200078e0020 */
[----:B------:R-:W-:Y:S01]  /*95d0*/  BAR.SYNC.DEFER_BLOCKING 0x0 ;  /* 0x0000000000007b1d */ /* 0x000fe20000010000 */
[----:B------:R-:W-:Y:S01]  /*95e0*/  ISETP.GE.AND P0, PT, R77, R9, PT ;  /* 0x000000094d00720c */ /* 0x000fe20003f06270 */
[----:B------:R-:W-:Y:S01]  /*95f0*/  IMAD.MOV.U32 R5, RZ, RZ, R23 ;  /* 0x000000ffff057224 */ /* 0x000fe200078e0017 */
[----:B------:R-:W-:Y:S01]  /*9600*/  PRMT R2, R2, 0x5410, R3 ;  /* 0x0000541002027816 */ /* 0x000fe20000000003 */
[----:B------:R-:W-:Y:S01]  /*9610*/  IMAD.MOV.U32 R6, RZ, RZ, R20 ;  /* 0x000000ffff067224 */ /* 0x000fe200078e0014 */
[----:B------:R-:W-:Y:S02]  /*9620*/  MOV R3, R33 ;  /* 0x0000002100037202 */ /* 0x000fe40000000f00 */
[----:B------:R-:W-:-:S02]  /*9630*/  PRMT R2, R5, 0x7610, R2 ;  /* 0x0000761005027816 */ /* 0x000fc40000000002 */
[----:B------:R-:W-:Y:S01]  /*9640*/  PRMT R8, R3, 0x5410, R4 ;  /* 0x0000541003087816 */ /* 0x000fe20000000004 */
[----:B------:R-:W-:Y:S01]  /*9650*/  IMAD.MOV.U32 R3, RZ, RZ, R21 ;  /* 0x000000ffff037224 */ /* 0x000fe200078e0015 */
[----:B------:R-:W-:Y:S01]  /*9660*/  MOV R5, R26 ;  /* 0x0000001a00057202 */ /* 0x000fe20000000f00 */
[----:B------:R-:W-:-:S03]  /*9670*/  IMAD.MOV.U32 R4, RZ, RZ, R27 ;  /* 0x000000ffff047224 */ /* 0x000fc600078e001b */
        /* <DEDUP_REMOVED lines=10> */
[----:B------:R-:W-:Y:S02]  /*9720*/  SHF.R.U64 R54, R58, 0x10, R59 ;  /* 0x000000103a367819 */ /* 0x000fe4000000123b */
[----:B------:R-:W-:Y:S02]  /*9730*/  PRMT R45, R45, 0x5410, R53 ;  /* 0x000054102d2d7816 */ /* 0x000fe40000000035 */
[----:B------:R-:W-:-:S02]  /*9740*/  PRMT R51, R51, 0x5410, R55 ;  /* 0x0000541033337816 */ /* 0x000fc40000000037 */
[----:B------:R-:W-:Y:S02]  /*9750*/  PRMT R50, R50, 0x5410, R54 ;  /* 0x0000541032327816 */ /* 0x000fe40000000036 */
[----:B------:R-:W-:Y:S02]  /*9760*/  LOP3.LUT R59, R51, 0xffff0000, RZ, 0xc0, !PT ;  /* 0xffff0000333b7812 */ /* 0x000fe400078ec0ff */
[----:B------:R-:W-:Y:S01]  /*9770*/  PRMT R52, R52, 0x5410, R56 ;  /* 0x0000541034347816 */ /* 0x000fe20000000038 */
[C---:B-1----:R-:W-:Y:S01]  /*9780*/  IMAD.U32 R54, R6.reuse, 0x10000, RZ ;  /* 0x0001000006367824 */ /* 0x042fe200078e00ff */
[----:B------:R-:W-:Y:S01]  /*9790*/  LOP3.LUT R53, R6, 0xffff0000, RZ, 0xc0, !PT ;  /* 0xffff000006357812 */ /* 0x000fe200078ec0ff */
[----:B------:R-:W-:Y:S01]  /*97a0*/  IMAD.U32 R6, R7, 0x10000, RZ ;  /* 0x0001000007067824 */ /* 0x000fe200078e00ff */
[C---:B------:R-:W-:Y:S02]  /*97b0*/  SHF.L.U32 R58, R4.reuse, 0x10, RZ ;  /* 0x00000010043a7819 */ /* 0x040fe400000006ff */
[----:B------:R-:W-:Y:S01]  /*97c0*/  LOP3.LUT R57, R4, 0xffff0000, RZ, 0xc0, !PT ;  /* 0xffff000004397812 */ /* 0x000fe200078ec0ff */
[----:B------:R-:W-:Y:S01]  /*97d0*/  IMAD.U32 R4, R45, 0x10000, RZ ;  /* 0x000100002d047824 */ /* 0x000fe200078e00ff */
[----:B------:R-:W-:Y:S01]  /*97e0*/  LOP3.LUT R55, R7, 0xffff0000, RZ, 0xc0, !PT ;  /* 0xffff000007377812 */ /* 0x000fe200078ec0ff */
[----:B------:R-:W-:Y:S01]  /*97f0*/  IMAD.U32 R7, R51, 0x10000, RZ ;  /* 0x0001000033077824 */ /* 0x000fe200078e00ff */
[----:B------:R-:W-:Y:S01]  /*9800*/  LOP3.LUT R45, R45, 0xffff0000, RZ, 0xc0, !PT ;  /* 0xffff00002d2d7812 */ /* 0x000fe200078ec0ff */
[----:B------:R-:W-:Y:S01]  /*9810*/  FMUL.FTZ R51, R53, R4 ;  /* 0x0000000435337220 */ /* 0x000fe20000410000 */
[----:B------:R-:W-:Y:S01]  /*9820*/  SHF.L.U32 R56, R5, 0x10, RZ ;  /* 0x0000001005387819 */ /* 0x000fe200000006ff */
[----:B------:R-:W-:Y:S01]  /*9830*/  FMUL.FTZ R53, R53, R7 ;  /* 0x0000000735357220 */ /* 0x000fe20000410000 */
[----:B------:R-:W-:Y:S01]  /*9840*/  LOP3.LUT R62, R5, 0xffff0000, RZ, 0xc0, !PT ;  /* 0xffff0000053e7812 */ /* 0x000fe200078ec0ff */
[----:B------:R-:W-:-:S02]  /*9850*/  FMUL.FTZ R5, R55, R45 ;  /* 0x0000002d37057220 */ /* 0x000fc40000410000 */
[C---:B------:R-:W-:Y:S02]  /*9860*/  FFMA.FTZ R53, R54.reuse, R4, R53 ;  /* 0x0000000436357223 */ /* 0x040fe40000010035 */
[----:B------:R-:W-:Y:S01]  /*9870*/  FFMA.FTZ R51, R54, R7, -R51 ;  /* 0x0000000736337223 */ /* 0x000fe20000010833 */
[----:B------:R-:W-:Y:S01]  /*9880*/  SHF.L.U32 R7, R52, 0x10, RZ ;  /* 0x0000001034077819 */ /* 0x000fe200000006ff */
[C---:B------:R-:W-:Y:S01]  /*9890*/  IMAD.U32 R4, R50.reuse, 0x10000, RZ ;  /* 0x0001000032047824 */ /* 0x040fe200078e00ff */
[----:B------:R-:W-:Y:S01]  /*98a0*/  LOP3.LUT R50, R50, 0xffff0000, RZ, 0xc0, !PT ;  /* 0xffff000032327812 */ /* 0x000fe200078ec0ff */
[-C--:B------:R-:W-:Y:S01]  /*98b0*/  FMUL.FTZ R55, R55, R59.reuse ;  /* 0x0000003b37377220 */ /* 0x080fe20000410000 */
[----:B------:R-:W-:Y:S01]  /*98c0*/  LOP3.LUT R52, R52, 0xffff0000, RZ, 0xc0, !PT ;  /* 0xffff000034347812 */ /* 0x000fe200078ec0ff */
[C---:B------:R-:W-:Y:S02]  /*98d0*/  FFMA.FTZ R5, R6.reuse, R59, -R5 ;  /* 0x0000003b06057223 */ /* 0x040fe40000010805 */
        /* <DEDUP_REMOVED lines=14> */
.L_x_2105:
[----:B------:R-:W-:Y:S05]  /*99c0*/  BSYNC B0 ;  /* 0x0000000000007941 */ /* 0x000fea0003800000 */
.L_x_2104:
[----:B------:R-:W-:-:S13]  /*99d0*/  ISETP.GE.AND P0, PT, R10, c[0x0][0x27c], PT ;  /* 0x00009f000a007a0c */ /* 0x000fda0003f06270 */
[----:B------:R-:W-:Y:S05]  /*99e0*/  @P0 BRA `(.L_x_2103) ;  /* 0x000002e000000947 */ /* 0x000fea0003800000 */
[----:B-1----:R-:W1:Y:S01]  /*99f0*/  LDS.128 R4, [R234+0x4100] ;  /* 0x00410000ea047984 */ /* 0x002e620000000c00 */
[----:B------:R-:W-:Y:S02]  /*9a00*/  SHF.R.U64 R50, R68, 0x10, R69 ;  /* 0x0000001044327819 */ /* 0x000fe40000001245 */
[----:B------:R-:W-:Y:S02]  /*9a10*/  SHF.R.U64 R45, R72, 0x10, R73 ;  /* 0x00000010482d7819 */ /* 0x000fe40000001249 */
[----:B------:R-:W-:Y:S02]  /*9a20*/  SHF.R.U32.HI R68, RZ, 0x10, R69 ;  /* 0x00000010ff447819 */ /* 0x000fe40000011645 */
[----:B------:R-:W-:Y:S02]  /*9a30*/  SHF.R.U32.HI R72, RZ, 0x10, R73 ;  /* 0x00000010ff487819 */ /* 0x000fe40000011649 */
[----:B------:R-:W-:Y:S02]  /*9a40*/  PRMT R50, R39, 0x5432, R50 ;  /* 0x0000543227327816 */ /* 0x000fe40000000032 */
[----:B------:R-:W-:-:S02]  /*9a50*/  PRMT R45, R44, 0x5432, R45 ;  /* 0x000054322c2d7816 */ /* 0x000fc4000000002d */
[----:B------:R-:W-:Y:S02]  /*9a60*/  PRMT R39, R39, 0x5410, R68 ;  /* 0x0000541027277816 */ /* 0x000fe40000000044 */
[----:B------:R-:W-:-:S04]  /*9a70*/  PRMT R44, R44, 0x5410, R72 ;  /* 0x000054102c2c7816 */ /* 0x000fc80000000048 */
[----:B------:R-:W-:Y:S01]  /*9a80*/  LOP3.LUT R57, R44, 0xffff0000, RZ, 0xc0, !PT ;  /* 0xffff00002c397812 */ /* 0x000fe200078ec0ff */
        /* <DEDUP_REMOVED lines=25> */
[----:B------:R-:W-:Y:S02]  /*9c20*/  FMUL.FTZ R55, R55, R7 ;  /* 0x0000000737377220 */ /* 0x000fe40000410000 */
        /* <DEDUP_REMOVED lines=10> */
.L_x_2103:
[----:B------:R-:W-:Y:S05]  /*9cd0*/  BSYNC B1 ;  /* 0x0000000000017941 */ /* 0x000fea0003800000 */
.L_x_2102:
        /* <DEDUP_REMOVED lines=52> */
.L_x_2109:
[----:B------:R-:W-:Y:S05]  /*a020*/  BSYNC B0 ;  /* 0x0000000000007941 */ /* 0x000fea0003800000 */
.L_x_2108:
        /* <DEDUP_REMOVED lines=14> */
[C---:B------:R-:W-:Y:S01]  /*a110*/  IMAD.U32 R6, R7.reuse, 0x10000, RZ ;  /* 0x0001000007067824 */ /* 0x040fe200078e00ff */
[C---:B------:R-:W-:Y:S02]  /*a120*/  SHF.L.U32 R48, R4.reuse, 0x10, RZ ;  /* 0x0000001004307819 */ /* 0x040fe400000006ff */
[----:B------:R-:W-:Y:S01]  /*a130*/  LOP3.LUT R47, R4, 0xffff0000, RZ, 0xc0, !PT ;  /* 0xffff0000042f7812 */ /* 0x000fe200078ec0ff */
[C---:B------:R-:W-:Y:S01]  /*a140*/  IMAD.U32 R4, R24.reuse, 0x10000, RZ ;  /* 0x0001000018047824 */ /* 0x040fe200078e00ff */
        /* <DEDUP_REMOVED lines=30> */
.L_x_2107:
[----:B------:R-:W-:Y:S05]  /*a330*/  BSYNC B1 ;  /* 0x0000000000017941 */ /* 0x000fea0003800000 */
.L_x_2106:
        /* <DEDUP_REMOVED lines=32> */
[C---:B------:R-:W-:Y:S01]  /*a540*/  SHF.L.U32 R7, R24.reuse, 0x10, RZ ;  /* 0x0000001018077819 */ /* 0x040fe200000006ff */
        /* <DEDUP_REMOVED lines=19> */
.L_x_2113:
[----:B------:R-:W-:Y:S05]  /*a680*/  BSYNC B0 ;  /* 0x0000000000007941 */ /* 0x000fea0003800000 */
.L_x_2112:
        /* <DEDUP_REMOVED lines=21> */
[C---:B------:R-:W-:Y:S01]  /*a7e0*/  FMUL.FTZ R17, R24.reuse, R4 ;  /* 0x0000000418117220 */ /* 0x040fe20000410000 */
[C---:B------:R-:W-:Y:S01]  /*a7f0*/  SHF.L.U32 R34, R5.reuse, 0x10, RZ ;  /* 0x0000001005227819 */ /* 0x040fe200000006ff */
        /* <DEDUP_REMOVED lines=25> */
.L_x_2111:
[----:B------:R-:W-:Y:S05]  /*a990*/  BSYNC B1 ;  /* 0x0000000000017941 */ /* 0x000fea0003800000 */
.L_x_2110:
[----:B------:R-:W-:-:S13]  /*a9a0*/  ISETP.GE.AND P0, PT, R0, R9, PT ;  /* 0x000000090000720c */ /* 0x000fda0003f06270 */
        /* <DEDUP_REMOVED lines=50> */
.L_x_2116:
[----:B------:R-:W-:Y:S05]  /*acd0*/  BSYNC B0 ;  /* 0x0000000000007941 */ /* 0x000fea0003800000 */
.L_x_2115:
        /* <DEDUP_REMOVED lines=41> */
[----:B------:R-:W-:-:S02]  /*af70*/  FFMA.FTZ R4, R16, R4, R13 ;  /* 0x0000000410047223 */ /* 0x000fc4000001000d */
[C---:B------:R-:W-:Y:S01]  /*af80*/  FFMA.FTZ R0, R12.reuse, R0, -R6 ;  /* 0x000000000c007223 */ /* 0x040fe20000010806 */
[----:B------:R-:W-:Y:S01]  /*af90*/  F2FP.BF16.PACK_AB R6, R9, R2 ;  /* 0x000000020906723e */ /* 0x000fe200000010ff */
[----:B------:R-:W-:Y:S01]  /*afa0*/  FFMA.FTZ R18, R12, R8, R18 ;  /* 0x000000080c127223 */ /* 0x000fe20000010012 */
[----:B------:R-:W-:-:S04]  /*afb0*/  F2FP.BF16.PACK_AB R4, R4, R3 ;  /* 0x000000030404723e */ /* 0x000fc800000010ff */
[----:B------:R-:W-:-:S05]  /*afc0*/  F2FP.BF16.PACK_AB R5, R18, R0 ;  /* 0x000000001205723e */ /* 0x000fca00000010ff */
[----:B------:R1:W-:Y:S01]  /*afd0*/  STS.128 [R234+0x7100], R4 ;  /* 0x00710004ea007388 */ /* 0x0003e20000000c00 */
[----:B------:R-:W-:Y:S05]  /*afe0*/  BRA `(.L_x_2114) ;  /* 0x0000255000007947 */ /* 0x000fea0003800000 */
.L_x_2093:
[----:B------:R-:W-:Y:S01]  /*aff0*/  ISETP.NE.AND P0, PT, R228, 0x1, PT ;  /* 0x00000001e400780c */ /* 0x000fe20003f05270 */
[----:B------:R-:W-:Y:S02]  /*b000*/  IMAD.MOV.U32 R10, RZ, RZ, R16 ;  /* 0x000000ffff0a7224 */ /* 0x000fe400078e0010 */
[----:B------:R-:W-:Y:S01]  /*b010*/  IMAD.MOV.U32 R11, RZ, RZ, R5 ;  /* 0x000000ffff0b7224 */ /* 0x000fe200078e0005 */
[----:B------:R-:W-:Y:S01]  /*b020*/  MOV R5, R4 ;  /* 0x0000000400057202 */ /* 0x000fe20000000f00 */
[----:B------:R-:W-:-:S08]  /*b030*/  IMAD.MOV.U32 R4, RZ, RZ, R8 ;  /* 0x000000ffff047224 */ /* 0x000fd000078e0008 */
[----:B------:R-:W-:-:S05]  /*b040*/  @P0 IMAD.HI.U32 R6, R3, c[0x0][0x2c8], RZ ;  /* 0x0000b20003060a27 */ /* 0x000fca00078e00ff */
[----:B------:R-:W-:-:S04]  /*b050*/  @P0 SHF.R.U32.HI R3, RZ, c[0x0][0x2cc], R6 ;  /* 0x0000b300ff030a19 */ /* 0x000fc80000011606 */
[----:B------:R-:W-:Y:S01]  /*b060*/  SHF.R.S32.HI R6, RZ, 0x1f, R3 ;  /* 0x0000001fff067819 */ /* 0x000fe20000011403 */
[----:B------:R-:W-:-:S04]  /*b070*/  IMAD.WIDE.U32 R10, R3, c[0x0][0x280], R10 ;  /* 0x0000a000030a7a25 */ /* 0x000fc800078e000a */
[----:B------:R-:W-:Y:S01]  /*b080*/  IMAD R7, R6, c[0x0][0x280], RZ ;  /* 0x0000a00006077a24 */ /* 0x000fe200078e02ff */
[----:B------:R-:W-:Y:S01]  /*b090*/  LEA R13, P0, R10, c[0x0][0x270], 0x1 ;  /* 0x00009c000a0d7a11 */ /* 0x000fe200078008ff */
[----:B------:R-:W-:Y:S02]  /*b0a0*/  IMAD R12, R6, c[0x0][0x290], RZ ;  /* 0x0000a400060c7a24 */ /* 0x000fe400078e02ff */
[C---:B------:R-:W-:Y:S02]  /*b0b0*/  IMAD R7, R3.reuse, c[0x0][0x284], R7 ;  /* 0x0000a10003077a24 */ /* 0x040fe400078e0207 */
[----:B------:R-:W1:Y:S01]  /*b0c0*/  SHFL.IDX PT, R9, R13, RZ, 0x181f ;  /* 0x00181fff0d097589 */ /* 0x000e6200000e0000 */
[----:B------:R-:W-:-:S04]  /*b0d0*/  IMAD.WIDE.U32 R4, R3, c[0x0][0x290], R4 ;  /* 0x0000a40003047a25 */ /* 0x000fc800078e0004 */
[----:B------:R-:W-:Y:S02]  /*b0e0*/  IMAD.IADD R31, R11, 0x1, R7 ;  /* 0x000000010b1f7824 */ /* 0x000fe400078e0207 */
[----:B------:R-:W-:Y:S01]  /*b0f0*/  IMAD R12, R3, c[0x0][0x294], R12 ;  /* 0x0000a500030c7a24 */ /* 0x000fe200078e020c */
[----:B------:R-:W-:Y:S02]  /*b100*/  LEA R3, P1, R4, c[0x0][0x288], 0x1 ;  /* 0x0000a20004037a11 */ /* 0x000fe400078208ff */
[----:B------:R-:W-:Y:S01]  /*b110*/  LEA.HI.X R31, R10, c[0x0][0x274], R31, 0x1, P0 ;  /* 0x00009d000a1f7a11 */ /* 0x000fe200000f0c1f */
[----:B------:R-:W-:Y:S01]  /*b120*/  IMAD.IADD R12, R5, 0x1, R12 ;  /* 0x00000001050c7824 */ /* 0x000fe200078e020c */
[----:B------:R-:W-:Y:S01]  /*b130*/  ISETP.GE.OR P0, PT, R116, c[0x0][0x27c], P3 ;  /* 0x00009f0074007a0c */ /* 0x000fe20001f06670 */
[----:B------:R-:W-:Y:S01]  /*b140*/  SHFL.IDX PT, R6, R3, RZ, 0x181f ;  /* 0x00181fff03067589 */ /* 0x000fe200000e0000 */
[----:B------:R-:W-:Y:S02]  /*b150*/  CS2R R10, SRZ ;  /* 0x00000000000a7805 */ /* 0x000fe4000001ff00 */
[----:B------:R-:W-:Y:S01]  /*b160*/  LEA.HI.X R12, R4, c[0x0][0x28c], R12, 0x1, P1 ;  /* 0x0000a300040c7a11 */ /* 0x000fe200008f0c0c */
[----:B------:R-:W2:Y:S04]  /*b170*/  SHFL.IDX PT, R8, R31, RZ, 0x181f ;  /* 0x00181fff1f087589 */ /* 0x000ea800000e0000 */
[----:B------:R-:W3:Y:S04]  /*b180*/  SHFL.IDX PT, R4, R12, RZ, 0x181f ;  /* 0x00181fff0c047589 */ /* 0x000ee800000e0000 */
[----:B------:R-:W-:-:S02]  /*b190*/  @!P0 SHF.L.U32 R7, R116, 0x1, RZ ;  /* 0x0000000174078819 */ /* 0x000fc400000006ff */
[----:B------:R-:W-:Y:S02]  /*b1a0*/  @!P0 SHF.L.U64.HI R5, R116, 0x1, R117 ;  /* 0x0000000174058819 */ /* 0x000fe40000010275 */
[----:B-1----:R-:W-:-:S05]  /*b1b0*/  @!P0 IADD3 R16, P1, R9, R7, RZ ;  /* 0x0000000709108210 */ /* 0x002fca0007f3e0ff */
[----:B--2---:R-:W-:Y:S02]  /*b1c0*/  @!P0 IMAD.X R17, R8, 0x1, R5, P1 ;  /* 0x0000000108118824 */ /* 0x004fe400008e0605 */
[----:B------:R-:W-:-:S06]  /*b1d0*/  CS2R R8, SRZ ;  /* 0x0000000000087805 */ /* 0x000fcc000001ff00 */
[----:B------:R1:W2:Y:S02]  /*b1e0*/  @!P0 LD.E.128 R8, [R16.64] ;  /* 0x0000000810088980 */ /* 0x0002a4000c101d00 */
[----:B-1----:R-:W-:Y:S02]  /*b1f0*/  @!P0 IADD3 R16, P1, R6, R7, RZ ;  /* 0x0000000706108210 */ /* 0x002fe40007f3e0ff */
[----:B------:R-:W-:-:S03]  /*b200*/  CS2R R6, SRZ ;  /* 0x0000000000067805 */ /* 0x000fc6000001ff00 */
[----:B---3--:R-:W-:Y:S02]  /*b210*/  @!P0 IMAD.X R17, R4, 0x1, R5, P1 ;  /* 0x0000000104118824 */ /* 0x008fe400008e0605 */
[----:B------:R-:W-:-:S06]  /*b220*/  CS2R R4, SRZ ;  /* 0x0000000000047805 */ /* 0x000fcc000001ff00 */
[----:B------:R1:W3:Y:S01]  /*b230*/  @!P0 LD.E.128 R4, [R16.64] ;  /* 0x0000000810048980 */ /* 0x0002e2000c101d00 */
[----:B------:R-:W-:Y:S01]  /*b240*/  BSSY B0, `(.L_x_2117) ;  /* 0x0000024000007945 */ /* 0x000fe20003800000 */
[----:B------:R-:W-:Y:S01]  /*b250*/  ISETP.GE.AND P2, PT, R116, c[0x0][0x27c], PT ;  /* 0x00009f0074007a0c */ /* 0x000fe20003f46270 */
[----:B------:R-:W-:Y:S01]  /*b260*/  CS2R R42, SRZ ;  /* 0x00000000002a7805 */ /* 0x000fe2000001ff00 */
[----:B------:R4:W2:Y:S01]  /*b270*/  SHFL.IDX PT, R18, R13, 0x1, 0x181f ;  /* 0x00381f000d127f89 */ /* 0x0008a200000e0000 */
[----:B------:R-:W-:Y:S01]  /*b280*/  CS2R R40, SRZ ;  /* 0x0000000000287805 */ /* 0x000fe2000001ff00 */
[----:B------:R-:W-:Y:S01]  /*b290*/  CS2R R38, SRZ ;  /* 0x0000000000267805 */ /* 0x000fe2000001ff00 */
[----:B------:R-:W-:Y:S01]  /*b2a0*/  CS2R R36, SRZ ;  /* 0x0000000000247805 */ /* 0x000fe2000001ff00 */
[----:B------:R4:W2:Y:S04]  /*b2b0*/  SHFL.IDX PT, R19, R31, 0x1, 0x181f ;  /* 0x00381f001f137f89 */ /* 0x0008a800000e0000 */
[----:B-1----:R4:W1:Y:S01]  /*b2c0*/  SHFL.IDX PT, R17, R12, 0x1, 0x181f ;  /* 0x00381f000c117f89 */ /* 0x00286200000e0000 */
[----:B--2---:R-:W-:Y:S01]  /*b2d0*/  MOV R16, R10 ;  /* 0x0000000a00107202 */ /* 0x004fe20000000f00 */
[----:B------:R-:W-:Y:S01]  /*b2e0*/  IMAD.MOV.U32 R20, RZ, RZ, R11 ;  /* 0x000000ffff147224 */ /* 0x000fe200078e000b */
[----:B------:R-:W-:Y:S01]  /*b2f0*/  MOV R21, R9 ;  /* 0x0000000900157202 */ /* 0x000fe20000000f00 */
[----:B------:R-:W-:Y:S01]  /*b300*/  IMAD.MOV.U32 R22, RZ, RZ, R8 ;  /* 0x000000ffff167224 */ /* 0x000fe200078e0008 */
[----:B------:R-:W-:-:S02]  /*b310*/  PRMT R80, R80, 0x5410, R16 ;  /* 0x0000541050507816 */ /* 0x000fc40000000010 */
[----:B------:R4:W2:Y:S02]  /*b320*/  SHFL.IDX PT, R16, R3, 0x1, 0x181f ;  /* 0x00381f0003107f89 */ /* 0x0008a400000e0000 */
[----:B------:R-:W-:Y:S02]  /*b330*/  PRMT R80, R20, 0x7610, R80 ;  /* 0x0000761014507816 */ /* 0x000fe40000000050 */
        /* <DEDUP_REMOVED lines=8> */
[----:B-12-4-:R-:W-:Y:S01]  /*b3c0*/  CS2R R40, SRZ ;  /* 0x0000000000287805 */ /* 0x016fe2000001ff00 */
        /* <DEDUP_REMOVED lines=11> */
.L_x_2118:
[----:B-12-4-:R-:W-:Y:S05]  /*b480*/  BSYNC B0 ;  /* 0x0000000000007941 */ /* 0x016fea0003800000 */
.L_x_2117:
[----:B------:R-:W1:Y:S01]  /*b490*/  SHFL.IDX PT, R21, R13, 0x2, 0x181f ;  /* 0x00581f000d157f89 */ /* 0x000e6200000e0000 */
        /* <DEDUP_REMOVED lines=18> */
[----:B------:R-:W-:Y:S01]  /*b5c0*/  IMAD.MOV.U32 R16, RZ, RZ, R41 ;  /* 0x000000ffff107224 */ /* 0x000fe200078e0029 */
[----:B------:R-:W2:Y:S01]  /*b5d0*/  SHFL.IDX PT, R31, R31, 0x3, 0x181f ;  /* 0x00781f001f1f7f89 */ /* 0x000ea200000e0000 */
[----:B------:R-:W-:-:S03]  /*b5e0*/  CS2R R20, SRZ ;  /* 0x0000000000147805 */ /* 0x000fc6000001ff00 */
[----:B------:R-:W-:Y:S01]  /*b5f0*/  PRMT R58, R16, 0x5410, R17 ;  /* 0x00005410103a7816 */ /* 0x000fe20000000011 */
[----:B------:R-:W-:Y:S01]  /*b600*/  IMAD.MOV.U32 R17, RZ, RZ, R36 ;  /* 0x000000ffff117224 */ /* 0x000fe200078e0024 */
[----:B------:R-:W2:Y:S01]  /*b610*/  SHFL.IDX PT, R13, R13, 0x3, 0x181f ;  /* 0x00781f000d0d7f89 */ /* 0x000ea200000e0000 */
[----:B------:R-:W-:-:S03]  /*b620*/  IMAD.MOV.U32 R16, RZ, RZ, R37 ;  /* 0x000000ffff107224 */ /* 0x000fc600078e0025 */
[----:B------:R-:W2:Y:S02]  /*b630*/  SHFL.IDX PT, R3, R3, 0x3, 0x181f ;  /* 0x00781f0003037f89 */ /* 0x000ea400000e0000 */
[----:B------:R-:W-:Y:S01]  /*b640*/  PRMT R56, R16, 0x5410, R17 ;  /* 0x0000541010387816 */ /* 0x000fe20000000011 */
[----:B-1----:R-:W-:Y:S01]  /*b650*/  CS2R R22, SRZ ;  /* 0x0000000000167805 */ /* 0x002fe2000001ff00 */
[----:B------:R-:W1:Y:S01]  /*b660*/  SHFL.IDX PT, R12, R12, 0x3, 0x181f ;  /* 0x00781f000c0c7f89 */ /* 0x000e6200000e0000 */
[----:B---3--:R-:W-:Y:S01]  /*b670*/  IMAD.MOV.U32 R18, RZ, RZ, R43 ;  /* 0x000000ffff127224 */ /* 0x008fe200078e002b */
[----:B------:R-:W-:-:S04]  /*b680*/  MOV R19, R42 ;  /* 0x0000002a00137202 */ /* 0x000fc80000000f00 */
[----:B------:R-:W-:Y:S01]  /*b690*/  PRMT R59, R18, 0x5410, R19 ;  /* 0x00005410123b7816 */ /* 0x000fe20000000013 */
[----:B------:R-:W-:Y:S01]  /*b6a0*/  IMAD.MOV.U32 R18, RZ, RZ, R39 ;  /* 0x000000ffff127224 */ /* 0x000fe200078e0027 */
[----:B------:R-:W-:-:S04]  /*b6b0*/  MOV R19, R38 ;  /* 0x0000002600137202 */ /* 0x000fc80000000f00 */
        /* <DEDUP_REMOVED lines=13> */
[----:B------:R-:W-:Y:S01]  /*b790*/  CS2R R18, SRZ ;  /* 0x0000000000127805 */ /* 0x000fe2000001ff00 */
[----:B------:R-:W-:Y:S01]  /*b7a0*/  CS2R R16, SRZ ;  /* 0x0000000000107805 */ /* 0x000fe2000001ff00 */
        /* <DEDUP_REMOVED lines=10> */
[----:B------:R-:W-:-:S04]  /*b850*/  IMAD.X R17, R12, 0x1, R17, P0 ;  /* 0x000000010c117824 */ /* 0x000fc800000e0611 */
[----:B------:R-:W5:Y:S04]  /*b860*/  LD.E.128 R20, [R20.64] ;  /* 0x0000000814147980 */ /* 0x000f68000c101d00 */
[----:B------:R-:W5:Y:S02]  /*b870*/  LD.E.128 R16, [R16.64] ;  /* 0x0000000810107980 */ /* 0x000f64000c101d00 */
.L_x_2120:
[----:B-1----:R-:W-:Y:S05]  /*b880*/  BSYNC B0 ;  /* 0x0000000000007941 */ /* 0x002fea0003800000 */
.L_x_2119:
[----:B------:R-:W-:Y:S01]  /*b890*/  IMAD.IADD R12, R2, 0x1, -R209 ;  /* 0x00000001020c7824 */ /* 0x000fe200078e0ad1 */
[----:B-----5:R-:W-:Y:S01]  /*b8a0*/  MOV R2, R21 ;  /* 0x0000001500027202 */ /* 0x020fe20000000f00 */
[----:B------:R-:W-:Y:S01]  /*b8b0*/  IMAD.MOV.U32 R3, RZ, RZ, R22 ;  /* 0x000000ffff037224 */ /* 0x000fe200078e0016 */
[----:B------:R-:W-:-:S04]  /*b8c0*/  DEPBAR.LE SB0, 0x1 ;  /* 0x000080400000791a */ /* 0x000fc80000000000 */
[----:B------:R-:W-:Y:S01]  /*b8d0*/  IMNMX R12, R12, 0x80, PT ;  /* 0x000000800c0c7817 */ /* 0x000fe20003800200 */
[----:B------:R-:W-:Y:S01]  /*b8e0*/  IMAD.MOV.U32 R31, RZ, RZ, R23 ;  /* 0x000000ffff1f7224 */ /* 0x000fe200078e0017 */
[----:B------:R-:W-:Y:S01]  /*b8f0*/  PRMT R3, R3, 0x5410, R3 ;  /* 0x0000541003037816 */ /* 0x000fe20000000003 */
[----:B------:R-:W-:Y:S01]  /*b900*/  IMAD.MOV.U32 R13, RZ, RZ, R20 ;  /* 0x000000ffff0d7224 */ /* 0x000fe200078e0014 */
[----:B------:R-:W-:Y:S01]  /*b910*/  BAR.SYNC.DEFER_BLOCKING 0x0 ;  /* 0x0000000000007b1d */ /* 0x000fe20000010000 */
[----:B------:R-:W-:Y:S01]  /*b920*/  ISETP.GE.OR P0, PT, R77, R12, P2 ;  /* 0x0000000c4d00720c */ /* 0x000fe20001706670 */
[----:B------:R-:W-:Y:S01]  /*b930*/  IMAD.MOV.U32 R45, RZ, RZ, R18 ;  /* 0x000000ffff2d7224 */ /* 0x000fe200078e0012 */
[----:B------:R-:W-:Y:S01]  /*b940*/  PRMT R3, R31, 0x7610, R3 ;  /* 0x000076101f037816 */ /* 0x000fe20000000003 */
[----:B------:R-:W-:Y:S01]  /*b950*/  IMAD.MOV.U32 R31, RZ, RZ, R19 ;  /* 0x000000ffff1f7224 */ /* 0x000fe200078e0013 */
[----:B------:R-:W-:Y:S01]  /*b960*/  PRMT R2, R2, 0x5410, R13 ;  /* 0x0000541002027816 */ /* 0x000fe2000000000d */
[----:B------:R-:W-:Y:S01]  /*b970*/  IMAD.MOV.U32 R13, RZ, RZ, R17 ;  /* 0x000000ffff0d7224 */ /* 0x000fe200078e0011 */
[----:B------:R-:W-:Y:S01]  /*b980*/  MOV R44, R16 ;  /* 0x00000010002c7202 */ /* 0x000fe20000000f00 */
[----:B------:R-:W-:Y:S01]  /*b990*/  BSSY B0, `(.L_x_2121) ;  /* 0x000006b000007945 */ /* 0x000fe20003800000 */
[----:B------:R-:W-:-:S02]  /*b9a0*/  PRMT R31, R31, 0x5410, R45 ;  /* 0x000054101f1f7816 */ /* 0x000fc4000000002d */
[----:B------:R-:W-:-:S03]  /*b9b0*/  PRMT R13, R13, 0x5410, R44 ;  /* 0x000054100d0d7816 */ /* 0x000fc6000000002c */
[----:B------:R-:W-:Y:S05]  /*b9c0*/  @P0 BRA `(.L_x_2122) ;  /* 0x0000067000000947 */ /* 0x000fea0003800000 */
[----:B------:R-:W-:Y:S01]  /*b9d0*/  IMAD.MOV.U32 R46, RZ, RZ, c[0x0][0x27c] ;  /* 0x00009f00ff2e7624 */ /* 0x000fe200078e00ff */
[----:B------:R-:W1:Y:S01]  /*b9e0*/  LDS.128 R48, [R234+0x100] ;  /* 0x00010000ea307984 */ /* 0x000e620000000c00 */
[----:B------:R-:W-:Y:S02]  /*b9f0*/  SHF.R.U64 R4, R4, 0x10, R5 ;  /* 0x0000001004047819 */ /* 0x000fe40000001205 */
[----:B------:R-:W-:Y:S02]  /*ba00*/  SHF.R.U64 R8, R8, 0x10, R9 ;  /* 0x0000001008087819 */ /* 0x000fe40000001209 */
[----:B------:R-:W-:Y:S02]  /*ba10*/  LEA.HI R46, R46, R64, RZ, 0x1d ;  /* 0x000000402e2e7211 */ /* 0x000fe400078fe8ff */
[----:B------:R-:W-:Y:S02]  /*ba20*/  PRMT R4, R61, 0x5432, R4 ;  /* 0x000054323d047816 */ /* 0x000fe40000000004 */
[----:B------:R-:W-:Y:S01]  /*ba30*/  SHF.R.S32.HI R44, RZ, 0x1f, R46 ;  /* 0x0000001fff2c7819 */ /* 0x000fe2000001142e */
[----:B------:R-:W-:Y:S01]  /*ba40*/  IMAD.SHL.U32 R45, R46, 0x8, RZ ;  /* 0x000000082e2d7824 */ /* 0x000fe200078e00ff */
[----:B------:R-:W-:Y:S01]  /*ba50*/  PRMT R8, R65, 0x5432, R8 ;  /* 0x0000543241087816 */ /* 0x000fe20000000008 */
[----:B------:R-:W-:Y:S01]  /*ba60*/  IMAD.U32 R84, R4, 0x10000, RZ ;  /* 0x0001000004547824 */ /* 0x000fe200078e00ff */
[----:B------:R-:W-:-:S02]  /*ba70*/  LEA.HI R44, R44, R46, RZ, 0x3 ;  /* 0x0000002e2c2c7211 */ /* 0x000fc400078f18ff */
[----:B------:R-:W-:Y:S01]  /*ba80*/  LOP3.LUT R45, R76, 0x38, R45, 0xf8, !PT ;  /* 0x000000384c2d7812 */ /* 0x000fe200078ef82d */
[----:B------:R-:W-:Y:S01]  /*ba90*/  IMAD.U32 R81, R8, 0x10000, RZ ;  /* 0x0001000008517824 */ /* 0x000fe200078e00ff */
[----:B------:R-:W-:Y:S01]  /*baa0*/  SHF.R.U32.HI R5, RZ, 0x10, R5 ;  /* 0x00000010ff057819 */ /* 0x000fe20000011605 */
[----:B------:R-:W-:Y:S01]  /*bab0*/  IMAD.SHL.U32 R44, R44, 0x400, RZ ;  /* 0x000004002c2c7824 */ /* 0x000fe200078e00ff */
[----:B------:R-:W-:Y:S02]  /*bac0*/  LOP3.LUT R45, R45, R75, RZ, 0x3c, !PT ;  /* 0x0000004b2d2d7212 */ /* 0x000fe400078e3cff */
[----:B------:R-:W-:Y:S02]  /*bad0*/  SHF.R.U64 R10, R10, 0x10, R11 ;  /* 0x000000100a0a7819 */ /* 0x000fe4000000120b */
[----:B------:R-:W-:Y:S02]  /*bae0*/  LOP3.LUT R44, R44, 0x7fffe000, RZ, 0xc0, !PT ;  /* 0x7fffe0002c2c7812 */ /* 0x000fe400078ec0ff */
[----:B------:R-:W-:-:S02]  /*baf0*/  SHF.R.U64 R6, R6, 0x10, R7 ;  /* 0x0000001006067819 */ /* 0x000fc40000001207 */
[----:B------:R-:W-:Y:S02]  /*bb00*/  IADD3 R60, R45, R44, R68 ;  /* 0x0000002c2d3c7210 */ /* 0x000fe40007ffe044 */
[----:B------:R-:W-:Y:S02]  /*bb10*/  SHF.R.U32.HI R11, RZ, 0x10, R11 ;  /* 0x00000010ff0b7819 */ /* 0x000fe4000001160b */
[----:B------:R-:W-:Y:S01]  /*bb20*/  SHF.R.U32.HI R7, RZ, 0x10, R7 ;  /* 0x00000010ff077819 */ /* 0x000fe20000011607 */
[----:B------:R-:W-:Y:S01]  /*bb30*/  IMAD.SHL.U32 R60, R60, 0x2, RZ ;  /* 0x000000023c3c7824 */ /* 0x000fe200078e00ff */
[----:B------:R-:W-:Y:S02]  /*bb40*/  SHF.R.U32.HI R9, RZ, 0x10, R9 ;  /* 0x00000010ff097819 */ /* 0x000fe40000011609 */
[----:B------:R-:W-:Y:S02]  /*bb50*/  PRMT R5, R61, 0x5410, R5 ;  /* 0x000054103d057816 */ /* 0x000fe40000000005 */
[----:B------:R-:W2:Y:S01]  /*bb60*/  LDS.128 R44, [R60+0x100] ;  /* 0x000100003c2c7984 */ /* 0x000ea20000000c00 */
[----:B------:R-:W-:-:S02]  /*bb70*/  PRMT R10, R80, 0x5432, R10 ;  /* 0x00005432500a7816 */ /* 0x000fc4000000000a */
[----:B------:R-:W-:Y:S01]  /*bb80*/  PRMT R11, R80, 0x5410, R11 ;  /* 0x00005410500b7816 */ /* 0x000fe2000000000b */
[----:B------:R-:W-:Y:S01]  /*bb90*/  IMAD.U32 R83, R5, 0x10000, RZ ;  /* 0x0001000005537824 */ /* 0x000fe200078e00ff */
[C---:B------:R-:W-:Y:S02]  /*bba0*/  PRMT R6, R62.reuse, 0x5432, R6 ;  /* 0x000054323e067816 */ /* 0x040fe40000000006 */
[----:B------:R-:W-:Y:S01]  /*bbb0*/  PRMT R7, R62, 0x5410, R7 ;  /* 0x000054103e077816 */ /* 0x000fe20000000007 */
[----:B-1----:R-:W-:Y:S01]  /*bbc0*/  IMAD.U32 R62, R48, 0x10000, RZ ;  /* 0x00010000303e7824 */ /* 0x002fe200078e00ff */
[C---:B------:R-:W-:Y:S02]  /*bbd0*/  SHF.L.U32 R61, R49.reuse, 0x10, RZ ;  /* 0x00000010313d7819 */ /* 0x040fe400000006ff */
[----:B------:R-:W-:Y:S01]  /*bbe0*/  LOP3.LUT R68, R49, 0xffff0000, RZ, 0xc0, !PT ;  /* 0xffff000031447812 */ /* 0x000fe200078ec0ff */
[C---:B------:R-:W-:Y:S01]  /*bbf0*/  IMAD.U32 R49, R51.reuse, 0x10000, RZ ;  /* 0x0001000033317824 */ /* 0x040fe200078e00ff */
[----:B------:R-:W-:-:S02]  /*bc00*/  LOP3.LUT R75, R51, 0xffff0000, RZ, 0xc0, !PT ;  /* 0xffff0000334b7812 */ /* 0x000fc400078ec0ff */
[----:B------:R-:W-:Y:S01]  /*bc10*/  PRMT R9, R65, 0x5410, R9 ;  /* 0x0000541041097816 */ /* 0x000fe20000000009 */
[----:B------:R-:W-:Y:S01]  /*bc20*/  IMAD.U32 R65, R50, 0x10000, RZ ;  /* 0x0001000032417824 */ /* 0x000fe200078e00ff */
[----:B------:R-:W-:Y:S02]  /*bc30*/  LOP3.LUT R4, R4, 0xffff0000, RZ, 0xc0, !PT ;  /* 0xffff000004047812 */ /* 0x000fe400078ec0ff */
[----:B------:R-:W-:Y:S01]  /*bc40*/  LOP3.LUT R48, R48, 0xffff0000, RZ, 0xc0, !PT ;  /* 0xffff000030307812 */ /* 0x000fe200078ec0ff */
[----:B------:R-:W-:Y:S01]  /*bc50*/  IMAD.U32 R85, R9, 0x10000, RZ ;  /* 0x0001000009557824 */ /* 0x000fe200078e00ff */
[----:B------:R-:W-:Y:S02]  /*bc60*/  LOP3.LUT R8, R8, 0xffff0000, RZ, 0xc0, !PT ;  /* 0xffff000008087812 */ /* 0x000fe400078ec0ff */
[----:B------:R-:W-:Y:S02]  /*bc70*/  LOP3.LUT R5, R5, 0xffff0000, RZ, 0xc0, !PT ;  /* 0xffff000005057812 */ /* 0x000fe400078ec0ff */
[----:B------:R-:W-:-:S02]  /*bc80*/  LOP3.LUT R9, R9, 0xffff0000, RZ, 0xc0, !PT ;  /* 0xffff000009097812 */ /* 0x000fc400078ec0ff */
[----:B------:R-:W-:Y:S01]  /*bc90*/  LOP3.LUT R50, R50, 0xffff0000, RZ, 0xc0, !PT ;  /* 0xffff000032327812 */ /* 0x000fe200078ec0ff */
[----:B--2---:R-:W-:Y:S01]  /*bca0*/  IMAD.U32 R86, R44, 0x10000, RZ ;  /* 0x000100002c567824 */ /* 0x004fe200078e00ff */
[C---:B------:R-:W-:Y:S02]  /*bcb0*/  SHF.L.U32 R51, R45.reuse, 0x10, RZ ;  /* 0x000000102d337819 */ /* 0x040fe400000006ff */
[----:B------:R-:W-:Y:S01]  /*bcc0*/  LOP3.LUT R77, R45, 0xffff0000, RZ, 0xc0, !PT ;  /* 0xffff00002d4d7812 */ /* 0x000fe200078ec0ff */
[CC--:B------:R-:W-:Y:S01]  /*bcd0*/  FMUL.FTZ R80, R86.reuse, R84.reuse ;  /* 0x0000005456507220 */ /* 0x0c0fe20000410000 */
[C---:B------:R-:W-:Y:S01]  /*bce0*/  LOP3.LUT R82, R47.reuse, 0xffff0000, RZ, 0xc0, !PT ;  /* 0xffff00002f527812 */ /* 0x040fe200078ec0ff */
[-C--:B------:R-:W-:Y:S01]  /*bcf0*/  FMUL.FTZ R86, R86, R81.reuse ;  /* 0x0000005156567220 */ /* 0x080fe20000410000 */
[----:B------:R-:W-:Y:S01]  /*bd00*/  LOP3.LUT R44, R44, 0xffff0000, RZ, 0xc0, !PT ;  /* 0xffff00002c2c7812 */ /* 0x000fe200078ec0ff */
[----:B------:R-:W-:Y:S01]  /*bd10*/  FFMA.FTZ R80, R62, R81, -R80 ;  /* 0x000000513e507223 */ /* 0x000fe20000010850 */
[C---:B------:R-:W-:Y:S01]  /*bd20*/  SHF.L.U32 R76, R46.reuse, 0x10, RZ ;  /* 0x000000102e4c7819 */ /* 0x040fe200000006ff */
[----:B------:R-:W-:Y:S01]  /*bd30*/  IMAD.U32 R45, R47, 0x10000, RZ ;  /* 0x000100002f2d7824 */ /* 0x000fe200078e00ff */
[----:B------:R-:W-:Y:S01]  /*bd40*/  LOP3.LUT R46, R46, 0xffff0000, RZ, 0xc0, !PT ;  /* 0xffff00002e2e7812 */ /* 0x000fe200078ec0ff */
[----:B------:R-:W-:Y:S01]  /*bd50*/  FFMA.FTZ R62, R62, R84, R86 ;  /* 0x000000543e3e7223 */ /* 0x000fe20000010056 */
[----:B------:R-:W-:Y:S01]  /*bd60*/  SHF.L.U32 R84, R11, 0x10, RZ ;  /* 0x000000100b547819 */ /* 0x000fe200000006ff */
[----:B------:R-:W-:Y:S01]  /*bd70*/  FMUL.FTZ R47, R51, R83 ;  /* 0x00000053332f7220 */ /* 0x000fe20000410000 */
[----:B------:R-:W-:Y:S01]  /*bd80*/  LOP3.LUT R11, R11, 0xffff0000, RZ, 0xc0, !PT ;  /* 0xffff00000b0b7812 */ /* 0x000fe200078ec0ff */
[C---:B------:R-:W-:Y:S01]  /*bd90*/  IMAD.U32 R81, R7.reuse, 0x10000, RZ ;  /* 0x0001000007517824 */ /* 0x040fe200078e00ff */
[----:B------:R-:W-:Y:S01]  /*bda0*/  LOP3.LUT R7, R7, 0xffff0000, RZ, 0xc0, !PT ;  /* 0xffff000007077812 */ /* 0x000fe200078ec0ff */
[----:B------:R-:W-:-:S02]  /*bdb0*/  FMUL.FTZ R86, R51, R85 ;  /* 0x0000005533567220 */ /* 0x000fc40000410000 */
[----:B------:R-:W-:Y:S02]  /*bdc0*/  FFMA.FTZ R47, R61, R85, -R47 ;  /* 0x000000553d2f7223 */ /* 0x000fe4000001082f */
[CC--:B------:R-:W-:Y:S02]  /*bdd0*/  FMUL.FTZ R51, R45.reuse, R81.reuse ;  /* 0x000000512d337220 */ /* 0x0c0fe40000410000 */
[-C--:B------:R-:W-:Y:S02]  /*bde0*/  FMUL.FTZ R85, R45, R84.reuse ;  /* 0x000000542d557220 */ /* 0x080fe40000410000 */
[C---:B------:R-:W-:Y:S02]  /*bdf0*/  FFMA.FTZ R45, R49.reuse, R84, -R51 ;  /* 0x00000054312d7223 */ /* 0x040fe40000010833 */
[----:B------:R-:W-:Y:S02]  /*be00*/  FFMA.FTZ R85, R49, R81, R85 ;  /* 0x0000005131557223 */ /* 0x000fe40000010055 */
[----:B------:R-:W-:-:S02]  /*be10*/  FMUL.FTZ R49, R44, R4 ;  /* 0x000000042c317220 */ /* 0x000fc40000410000 */
[-C--:B------:R-:W-:Y:S02]  /*be20*/  FMUL.FTZ R44, R44, R8.reuse ;  /* 0x000000082c2c7220 */ /* 0x080fe40000410000 */
[----:B------:R-:W-:Y:S02]  /*be30*/  FFMA.FTZ R49, R48, R8, -R49 ;  /* 0x0000000830317223 */ /* 0x000fe40000010831 */
[C---:B------:R-:W-:Y:S01]  /*be40*/  IMAD.U32 R51, R6.reuse, 0x10000, RZ ;  /* 0x0001000006337824 */ /* 0x040fe200078e00ff */
[----:B------:R-:W-:Y:S01]  /*be50*/  LOP3.LUT R6, R6, 0xffff0000, RZ, 0xc0, !PT ;  /* 0xffff000006067812 */ /* 0x000fe200078ec0ff */
[C---:B------:R-:W-:Y:S01]  /*be60*/  IMAD.U32 R81, R10.reuse, 0x10000, RZ ;  /* 0x000100000a517824 */ /* 0x040fe200078e00ff */
[----:B------:R-:W-:Y:S01]  /*be70*/  LOP3.LUT R10, R10, 0xffff0000, RZ, 0xc0, !PT ;  /* 0xffff00000a0a7812 */ /* 0x000fe200078ec0ff */
[C---:B------:R-:W-:Y:S02]  /*be80*/  FMUL.FTZ R8, R77.reuse, R5 ;  /* 0x000000054d087220 */ /* 0x040fe40000410000 */
[----:B------:R-:W-:-:S02]  /*be90*/  FMUL.FTZ R77, R77, R9 ;  /* 0x000000094d4d7220 */ /* 0x000fc40000410000 */
[----:B------:R-:W-:Y:S02]  /*bea0*/  FFMA.FTZ R4, R48, R4, R44 ;  /* 0x0000000430047223 */ /* 0x000fe4000001002c */
[----:B------:R-:W-:Y:S02]  /*beb0*/  FFMA.FTZ R9, R68, R9, -R8 ;  /* 0x0000000944097223 */ /* 0x000fe40000010808 */
[----:B------:R-:W-:Y:S01]  /*bec0*/  FMUL.FTZ R44, R76, R51 ;  /* 0x000000334c2c7220 */ /* 0x000fe20000410000 */
[----:B------:R-:W-:Y:S01]  /*bed0*/  F2FP.BF16.PACK_AB R4, R4, R62 ;  /* 0x0000003e0404723e */ /* 0x000fe200000010ff */
[----:B------:R-:W-:Y:S01]  /*bee0*/  FMUL.FTZ R48, R46, R6 ;  /* 0x000000062e307220 */ /* 0x000fe20000410000 */
[----:B------:R-:W-:Y:S01]  /*bef0*/  F2FP.BF16.PACK_AB R9, R9, R47 ;  /* 0x0000002f0909723e */ /* 0x000fe200000010ff */
[----:B------:R-:W-:Y:S02]  /*bf00*/  FMUL.FTZ R8, R82, R7 ;  /* 0x0000000752087220 */ /* 0x000fe40000410000 */
[----:B------:R-:W-:-:S02]  /*bf10*/  FMUL.FTZ R76, R76, R81 ;  /* 0x000000514c4c7220 */ /* 0x000fc40000410000 */
[-C--:B------:R-:W-:Y:S02]  /*bf20*/  FMUL.FTZ R46, R46, R10.reuse ;  /* 0x0000000a2e2e7220 */ /* 0x080fe40000410000 */
[----:B------:R-:W-:Y:S02]  /*bf30*/  FMUL.FTZ R82, R82, R11 ;  /* 0x0000000b52527220 */ /* 0x000fe40000410000 */
[----:B------:R-:W-:Y:S02]  /*bf40*/  FFMA.FTZ R44, R65, R81, -R44 ;  /* 0x00000051412c7223 */ /* 0x000fe4000001082c */
[----:B------:R-:W-:Y:S02]  /*bf50*/  FFMA.FTZ R10, R50, R10, -R48 ;  /* 0x0000000a320a7223 */ /* 0x000fe40000010830 */
[----:B------:R-:W-:Y:S01]  /*bf60*/  FFMA.FTZ R11, R75, R11, -R8 ;  /* 0x0000000b4b0b7223 */ /* 0x000fe20000010808 */
[----:B------:R-:W-:Y:S01]  /*bf70*/  F2FP.BF16.PACK_AB R8, R49, R80 ;  /* 0x000000503108723e */ /* 0x000fe200000010ff */
[----:B------:R-:W-:Y:S01]  /*bf80*/  FFMA.FTZ R61, R61, R83, R86 ;  /* 0x000000533d3d7223 */ /* 0x000fe20000010056 */
[----:B------:R-:W-:Y:S01]  /*bf90*/  F2FP.BF16.PACK_AB R10, R10, R44 ;  /* 0x0000002c0a0a723e */ /* 0x000fe200000010ff */
[----:B------:R-:W-:Y:S01]  /*bfa0*/  FFMA.FTZ R5, R68, R5, R77 ;  /* 0x0000000544057223 */ /* 0x000fe2000001004d */
[----:B------:R-:W-:Y:S01]  /*bfb0*/  F2FP.BF16.PACK_AB R11, R11, R45 ;  /* 0x0000002d0b0b723e */ /* 0x000fe200000010ff */
[----:B------:R-:W-:-:S02]  /*bfc0*/  FFMA.FTZ R76, R65, R51, R76 ;  /* 0x00000033414c7223 */ /* 0x000fc4000001004c */
[----:B------:R-:W-:Y:S01]  /*bfd0*/  FFMA.FTZ R6, R50, R6, R46 ;  /* 0x0000000632067223 */ /* 0x000fe2000001002e */
[----:B------:R-:W-:Y:S01]  /*bfe0*/  F2FP.BF16.PACK_AB R5, R5, R61 ;  /* 0x0000003d0505723e */ /* 0x000fe200000010ff */
[----:B------:R-:W-:Y:S01]  /*bff0*/  FFMA.FTZ R7, R75, R7, R82 ;  /* 0x000000074b077223 */ /* 0x000fe20000010052 */
[----:B------:R1:W-:Y:S02]  /*c000*/  STS.128 [R234+0x100], R8 ;  /* 0x00010008ea007388 */ /* 0x0003e40000000c00 */
[----:B------:R-:W-:Y:S02]  /*c010*/  F2FP.BF16.PACK_AB R6, R6, R76 ;  /* 0x0000004c0606723e */ /* 0x000fe400000010ff */
[----:B------:R-:W-:-:S05]  /*c020*/  F2FP.BF16.PACK_AB R7, R7, R85 ;  /* 0x000000550707723e */ /* 0x000fca00000010ff */
[----:B------:R1:W-:Y:S02]  /*c030*/  STS.128 [R60+0x100], R4 ;  /* 0x000100043c007388 */ /* 0x0003e40000000c00 */
.L_x_2122:
[----:B------:R-:W-:Y:S05]  /*c040*/  BSYNC B0 ;  /* 0x0000000000007941 */ /* 0x000fea0003800000 */
.L_x_2121:
[----:B------:R-:W-:Y:S01]  /*c050*/  ISETP.GE.OR P0, PT, R74, R12, P2 ;  /* 0x0000000c4a00720c */ /* 0x000fe20001706670 */
[----:B------:R-:W-:-:S12]  /*c060*/  BSSY B0, `(.L_x_2123) ;  /* 0x000006c000007945 */ /* 0x000fd80003800000 */
[----:B------:R-:W-:Y:S05]  /*c070*/  @P0 BRA `(.L_x_2124) ;  /* 0x000006a000000947 */ /* 0x000fea0003800000 */
[----:B-1----:R-:W-:Y:S01]  /*c080*/  IMAD.MOV.U32 R7, RZ, RZ, c[0x0][0x27c] ;  /* 0x00009f00ff077624 */ /* 0x002fe200078e00ff */
[----:B------:R-:W-:Y:S02]  /*c090*/  LOP3.LUT R4, R73, 0x38, R116, 0xf8, !PT ;  /* 0x0000003849047812 */ /* 0x000fe400078ef874 */
[----:B------:R-:W-:Y:S02]  /*c0a0*/  SHF.R.U64 R36, R36, 0x10, R37 ;  /* 0x0000001024247819 */ /* 0x000fe40000001225 */
[----:B------:R-:W-:Y:S02]  /*c0b0*/  LEA.HI R7, R7, R64, RZ, 0x1d ;  /* 0x0000004007077211 */ /* 0x000fe400078fe8ff */
[----:B------:R-:W-:Y:S02]  /*c0c0*/  LOP3.LUT R4, R67, R4, R72, 0xf6, !PT ;  /* 0x0000000443047212 */ /* 0x000fe400078ef648 */
[----:B------:R-:W-:Y:S01]  /*c0d0*/  SHF.R.S32.HI R5, RZ, 0x1f, R7 ;  /* 0x0000001fff057819 */ /* 0x000fe20000011407 */
        /* <DEDUP_REMOVED lines=8> */
[----:B------:R-:W-:Y:S02]  /*c160*/  SHF.R.U32.HI R37, RZ, 0x10, R37 ;  /* 0x00000010ff257819 */ /* 0x000fe40000011625 */
[----:B------:R-:W-:-:S02]  /*c170*/  LOP3.LUT R5, R5, 0x7fffe000, RZ, 0xc0, !PT ;  /* 0x7fffe00005057812 */ /* 0x000fc400078ec0ff */
[----:B------:R-:W-:Y:S02]  /*c180*/  SHF.R.U64 R38, R38, 0x10, R39 ;  /* 0x0000001026267819 */ /* 0x000fe40000001227 */
[----:B------:R-:W-:Y:S02]  /*c190*/  IADD3 R45, R6, R5, R67 ;  /* 0x00000005062d7210 */ /* 0x000fe40007ffe043 */
[----:B------:R-:W-:Y:S02]  /*c1a0*/  PRMT R36, R56, 0x5432, R36 ;  /* 0x0000543238247816 */ /* 0x000fe40000000024 */
[----:B------:R-:W-:Y:S01]  /*c1b0*/  SHF.R.U32.HI R39, RZ, 0x10, R39 ;  /* 0x00000010ff277819 */ /* 0x000fe20000011627 */
[----:B------:R-:W-:Y:S01]  /*c1c0*/  IMAD.SHL.U32 R45, R45, 0x2, RZ ;  /* 0x000000022d2d7824 */ /* 0x000fe200078e00ff */
[----:B------:R-:W-:Y:S02]  /*c1d0*/  PRMT R40, R58, 0x5432, R40 ;  /* 0x000054323a287816 */ /* 0x000fe40000000028 */
[----:B------:R-:W-:-:S02]  /*c1e0*/  PRMT R37, R56, 0x5410, R37 ;  /* 0x0000541038257816 */ /* 0x000fc40000000025 */
[----:B------:R-:W2:Y:S01]  /*c1f0*/  LDS.128 R4, [R45+0x100] ;  /* 0x000100002d047984 */ /* 0x000ea20000000c00 */
[----:B------:R-:W-:Y:S02]  /*c200*/  SHF.L.U32 R56, R36, 0x10, RZ ;  /* 0x0000001024387819 */ /* 0x000fe400000006ff */
[C---:B------:R-:W-:Y:S02]  /*c210*/  PRMT R38, R57.reuse, 0x5432, R38 ;  /* 0x0000543239267816 */ /* 0x040fe40000000026 */
[----:B------:R-:W-:Y:S01]  /*c220*/  PRMT R39, R57, 0x5410, R39 ;  /* 0x0000541039277816 */ /* 0x000fe20000000027 */
[----:B------:R-:W-:Y:S01]  /*c230*/  IMAD.U32 R57, R40, 0x10000, RZ ;  /* 0x0001000028397824 */ /* 0x000fe200078e00ff */
[----:B------:R-:W-:Y:S02]  /*c240*/  SHF.R.U32.HI R41, RZ, 0x10, R41 ;  /* 0x00000010ff297819 */ /* 0x000fe40000011629 */
[----:B------:R-:W-:Y:S02]  /*c250*/  LOP3.LUT R36, R36, 0xffff0000, RZ, 0xc0, !PT ;  /* 0xffff000024247812 */ /* 0x000fe400078ec0ff */
[----:B------:R-:W-:-:S02]  /*c260*/  PRMT R41, R58, 0x5410, R41 ;  /* 0x000054103a297816 */ /* 0x000fc40000000029 */
[--C-:B------:R-:W-:Y:S02]  /*c270*/  SHF.R.U64 R42, R42, 0x10, R43.reuse ;  /* 0x000000102a2a7819 */ /* 0x100fe4000000122b */
[----:B------:R-:W-:Y:S02]  /*c280*/  LOP3.LUT R61, R40, 0xffff0000, RZ, 0xc0, !PT ;  /* 0xffff0000283d7812 */ /* 0x000fe400078ec0ff */
[----:B------:R-:W-:Y:S01]  /*c290*/  SHF.R.U32.HI R43, RZ, 0x10, R43 ;  /* 0x00000010ff2b7819 */ /* 0x000fe2000001162b */
[C---:B-1----:R-:W-:Y:S01]  /*c2a0*/  IMAD.U32 R47, R8.reuse, 0x10000, RZ ;  /* 0x00010000082f7824 */ /* 0x042fe200078e00ff */
[----:B------:R-:W-:Y:S01]  /*c2b0*/  LOP3.LUT R46, R8, 0xffff0000, RZ, 0xc0, !PT ;  /* 0xffff0000082e7812 */ /* 0x000fe200078ec0ff */
[C---:B------:R-:W-:Y:S01]  /*c2c0*/  IMAD.U32 R8, R9.reuse, 0x10000, RZ ;  /* 0x0001000009087824 */ /* 0x040fe200078e00ff */
[----:B------:R-:W-:Y:S01]  /*c2d0*/  LOP3.LUT R49, R9, 0xffff0000, RZ, 0xc0, !PT ;  /* 0xffff000009317812 */ /* 0x000fe200078ec0ff */
[C---:B------:R-:W-:Y:S01]  /*c2e0*/  IMAD.U32 R9, R11.reuse, 0x10000, RZ ;  /* 0x000100000b097824 */ /* 0x040fe200078e00ff */
[----:B------:R-:W-:Y:S01]  /*c2f0*/  LOP3.LUT R51, R11, 0xffff0000, RZ, 0xc0, !PT ;  /* 0xffff00000b337812 */ /* 0x000fe200078ec0ff */
[----:B------:R-:W-:Y:S01]  /*c300*/  IMAD.U32 R48, R10, 0x10000, RZ ;  /* 0x000100000a307824 */ /* 0x000fe200078e00ff */
[----:B------:R-:W-:-:S02]  /*c310*/  PRMT R43, R59, 0x5410, R43 ;  /* 0x000054103b2b7816 */ /* 0x000fc4000000002b */
[----:B------:R-:W-:Y:S02]  /*c320*/  PRMT R42, R59, 0x5432, R42 ;  /* 0x000054323b2a7816 */ /* 0x000fe4000000002a */
[----:B------:R-:W-:Y:S01]  /*c330*/  LOP3.LUT R10, R10, 0xffff0000, RZ, 0xc0, !PT ;  /* 0xffff00000a0a7812 */ /* 0x000fe200078ec0ff */
[C---:B--2---:R-:W-:Y:S01]  /*c340*/  IMAD.U32 R50, R4.reuse, 0x10000, RZ ;  /* 0x0001000004327824 */ /* 0x044fe200078e00ff */
[----:B------:R-:W-:Y:S01]  /*c350*/  LOP3.LUT R11, R4, 0xffff0000, RZ, 0xc0, !PT ;  /* 0xffff0000040b7812 */ /* 0x000fe200078ec0ff */
[C---:B------:R-:W-:Y:S01]  /*c360*/  IMAD.U32 R4, R5.reuse, 0x10000, RZ ;  /* 0x0001000005047824 */ /* 0x040fe200078e00ff */
[----:B------:R-:W-:Y:S01]  /*c370*/  LOP3.LUT R60, R5, 0xffff0000, RZ, 0xc0, !PT ;  /* 0xffff0000053c7812 */ /* 0x000fe200078ec0ff */
[C---:B------:R-:W-:Y:S02]  /*c380*/  FMUL.FTZ R5, R50.reuse, R56 ;  /* 0x0000003832057220 */ /* 0x040fe40000410000 */
[-C--:B------:R-:W-:Y:S02]  /*c390*/  FMUL.FTZ R50, R50, R57.reuse ;  /* 0x0000003932327220 */ /* 0x080fe40000410000 */
[----:B------:R-:W-:-:S02]  /*c3a0*/  FFMA.FTZ R5, R47, R57, -R5 ;  /* 0x000000392f057223 */ /* 0x000fc40000010805 */
[----:B------:R-:W-:Y:S02]  /*c3b0*/  FMUL.FTZ R40, R11, R36 ;  /* 0x000000240b287220 */ /* 0x000fe40000410000 */
[C---:B------:R-:W-:Y:S01]  /*c3c0*/  IMAD.U32 R57, R37.reuse, 0x10000, RZ ;  /* 0x0001000025397824 */ /* 0x040fe200078e00ff */
[----:B------:R-:W-:Y:S01]  /*c3d0*/  LOP3.LUT R37, R37, 0xffff0000, RZ, 0xc0, !PT ;  /* 0xffff000025257812 */ /* 0x000fe200078ec0ff */
[----:B------:R-:W-:Y:S01]  /*c3e0*/  FFMA.FTZ R50, R47, R56, R50 ;  /* 0x000000382f327223 */ /* 0x000fe20000010032 */
[----:B------:R-:W-:Y:S01]  /*c3f0*/  SHF.L.U32 R56, R39, 0x10, RZ ;  /* 0x0000001027387819 */ /* 0x000fe200000006ff */
[C---:B------:R-:W-:Y:S01]  /*c400*/  IMAD.U32 R47, R41.reuse, 0x10000, RZ ;  /* 0x00010000292f7824 */ /* 0x040fe200078e00ff */
[----:B------:R-:W-:Y:S01]  /*c410*/  LOP3.LUT R41, R41, 0xffff0000, RZ, 0xc0, !PT ;  /* 0xffff000029297812 */ /* 0x000fe200078ec0ff */
[-C--:B------:R-:W-:Y:S01]  /*c420*/  FMUL.FTZ R11, R11, R61.reuse ;  /* 0x0000003d0b0b7220 */ /* 0x080fe20000410000 */
[----:B------:R-:W-:Y:S01]  /*c430*/  LOP3.LUT R39, R39, 0xffff0000, RZ, 0xc0, !PT ;  /* 0xffff000027277812 */ /* 0x000fe200078ec0ff */
[----:B------:R-:W-:-:S02]  /*c440*/  FFMA.FTZ R61, R46, R61, -R40 ;  /* 0x0000003d2e3d7223 */ /* 0x000fc40000010828 */
[C---:B------:R-:W-:Y:S02]  /*c450*/  FMUL.FTZ R40, R4.reuse, R57 ;  /* 0x0000003904287220 */ /* 0x040fe40000410000 */
[----:B------:R-:W-:Y:S02]  /*c460*/  FMUL.FTZ R4, R4, R47 ;  /* 0x0000002f04047220 */ /* 0x000fe40000410000 */
[C---:B------:R-:W-:Y:S01]  /*c470*/  IMAD.U32 R58, R7.reuse, 0x10000, RZ ;  /* 0x00010000073a7824 */ /* 0x040fe200078e00ff */
[----:B------:R-:W-:Y:S01]  /*c480*/  LOP3.LUT R7, R7, 0xffff0000, RZ, 0xc0, !PT ;  /* 0xffff000007077812 */ /* 0x000fe200078ec0ff */
[----:B------:R-:W-:Y:S02]  /*c490*/  FFMA.FTZ R11, R46, R36, R11 ;  /* 0x000000242e0b7223 */ /* 0x000fe4000001000b */
[C---:B------:R-:W-:Y:S01]  /*c4a0*/  IMAD.U32 R36, R43.reuse, 0x10000, RZ ;  /* 0x000100002b247824 */ /* 0x040fe200078e00ff */
[----:B------:R-:W-:Y:S01]  /*c4b0*/  LOP3.LUT R43, R43, 0xffff0000, RZ, 0xc0, !PT ;  /* 0xffff00002b2b7812 */ /* 0x000fe200078ec0ff */
[----:B------:R-:W-:-:S02]  /*c4c0*/  FFMA.FTZ R57, R8, R57, R4 ;  /* 0x0000003908397223 */ /* 0x000fc40000010004 */
[----:B------:R-:W-:Y:S02]  /*c4d0*/  FMUL.FTZ R4, R58, R56 ;  /* 0x000000383a047220 */ /* 0x000fe40000410000 */
[----:B------:R-:W-:Y:S02]  /*c4e0*/  FFMA.FTZ R40, R8, R47, -R40 ;  /* 0x0000002f08287223 */ /* 0x000fe40000010828 */
[-C--:B------:R-:W-:Y:S02]  /*c4f0*/  FMUL.FTZ R58, R58, R36.reuse ;  /* 0x000000243a3a7220 */ /* 0x080fe40000410000 */
[C---:B------:R-:W-:Y:S01]  /*c500*/  IMAD.U32 R59, R6.reuse, 0x10000, RZ ;  /* 0x00010000063b7824 */ /* 0x040fe200078e00ff */
[----:B------:R-:W-:Y:S01]  /*c510*/  LOP3.LUT R6, R6, 0xffff0000, RZ, 0xc0, !PT ;  /* 0xffff000006067812 */ /* 0x000fe200078ec0ff */
[C---:B------:R-:W-:Y:S01]  /*c520*/  IMAD.U32 R8, R38.reuse, 0x10000, RZ ;  /* 0x0001000026087824 */ /* 0x040fe200078e00ff */
[----:B------:R-:W-:Y:S01]  /*c530*/  LOP3.LUT R38, R38, 0xffff0000, RZ, 0xc0, !PT ;  /* 0xffff000026267812 */ /* 0x000fe200078ec0ff */
[C---:B------:R-:W-:Y:S01]  /*c540*/  IMAD.U32 R46, R42.reuse, 0x10000, RZ ;  /* 0x000100002a2e7824 */ /* 0x040fe200078e00ff */
[----:B------:R-:W-:Y:S01]  /*c550*/  LOP3.LUT R42, R42, 0xffff0000, RZ, 0xc0, !PT ;  /* 0xffff00002a2a7812 */ /* 0x000fe200078ec0ff */
[----:B------:R-:W-:-:S02]  /*c560*/  FFMA.FTZ R36, R9, R36, -R4 ;  /* 0x0000002409247223 */ /* 0x000fc40000010804 */
[----:B------:R-:W-:Y:S02]  /*c570*/  FFMA.FTZ R56, R9, R56, R58 ;  /* 0x0000003809387223 */ /* 0x000fe4000001003a */
[C---:B------:R-:W-:Y:S02]  /*c580*/  FMUL.FTZ R9, R59.reuse, R8 ;  /* 0x000000083b097220 */ /* 0x040fe40000410000 */
[C---:B------:R-:W-:Y:S02]  /*c590*/  FMUL.FTZ R4, R60.reuse, R37 ;  /* 0x000000253c047220 */ /* 0x040fe40000410000 */
[----:B------:R-:W-:Y:S02]  /*c5a0*/  FMUL.FTZ R59, R59, R46 ;  /* 0x0000002e3b3b7220 */ /* 0x000fe40000410000 */
[-C--:B------:R-:W-:Y:S02]  /*c5b0*/  FMUL.FTZ R60, R60, R41.reuse ;  /* 0x000000293c3c7220 */ /* 0x080fe40000410000 */
[----:B------:R-:W-:-:S02]  /*c5c0*/  FFMA.FTZ R41, R49, R41, -R4 ;  /* 0x0000002931297223 */ /* 0x000fc40000010804 */
[----:B------:R-:W-:Y:S02]  /*c5d0*/  FFMA.FTZ R59, R48, R8, R59 ;  /* 0x00000008303b7223 */ /* 0x000fe4000001003b */
[C---:B------:R-:W-:Y:S02]  /*c5e0*/  FMUL.FTZ R8, R6.reuse, R38 ;  /* 0x0000002606087220 */ /* 0x040fe40000410000 */
[C---:B------:R-:W-:Y:S02]  /*c5f0*/  FMUL.FTZ R4, R7.reuse, R39 ;  /* 0x0000002707047220 */ /* 0x040fe40000410000 */
[----:B------:R-:W-:Y:S02]  /*c600*/  FMUL.FTZ R6, R6, R42 ;  /* 0x0000002a06067220 */ /* 0x000fe40000410000 */
[----:B------:R-:W-:Y:S02]  /*c610*/  FMUL.FTZ R7, R7, R43 ;  /* 0x0000002b07077220 */ /* 0x000fe40000410000 */
[----:B------:R-:W-:Y:S01]  /*c620*/  FFMA.FTZ R46, R48, R46, -R9 ;  /* 0x0000002e302e7223 */ /* 0x000fe20000010809 */
[----:B------:R-:W-:Y:S01]  /*c630*/  F2FP.BF16.PACK_AB R9, R41, R40 ;  /* 0x000000282909723e */ /* 0x000fe200000010ff */
[----:B------:R-:W-:Y:S01]  /*c640*/  FFMA.FTZ R42, R10, R42, -R8 ;  /* 0x0000002a0a2a7223 */ /* 0x000fe20000010808 */
[----:B------:R-:W-:Y:S01]  /*c650*/  F2FP.BF16.PACK_AB R8, R61, R5 ;  /* 0x000000053d08723e */ /* 0x000fe200000010ff */
[----:B------:R-:W-:Y:S01]  /*c660*/  FFMA.FTZ R43, R51, R43, -R4 ;  /* 0x0000002b332b7223 */ /* 0x000fe20000010804 */
[----:B------:R-:W-:Y:S01]  /*c670*/  F2FP.BF16.PACK_AB R4, R11, R50 ;  /* 0x000000320b04723e */ /* 0x000fe200000010ff */
[----:B------:R-:W-:-:S02]  /*c680*/  FFMA.FTZ R60, R49, R37, R60 ;  /* 0x00000025313c7223 */ /* 0x000fc4000001003c */
[----:B------:R-:W-:Y:S01]  /*c690*/  FFMA.FTZ R6, R10, R38, R6 ;  /* 0x000000260a067223 */ /* 0x000fe20000010006 */
[----:B------:R-:W-:Y:S01]  /*c6a0*/  F2FP.BF16.PACK_AB R10, R42, R46 ;  /* 0x0000002e2a0a723e */ /* 0x000fe200000010ff */
[----:B------:R-:W-:Y:S01]  /*c6b0*/  FFMA.FTZ R7, R51, R39, R7 ;  /* 0x0000002733077223 */ /* 0x000fe20000010007 */
[----:B------:R-:W-:Y:S02]  /*c6c0*/  F2FP.BF16.PACK_AB R11, R43, R36 ;  /* 0x000000242b0b723e */ /* 0x000fe400000010ff */
[----:B------:R-:W-:Y:S02]  /*c6d0*/  F2FP.BF16.PACK_AB R5, R60, R57 ;  /* 0x000000393c05723e */ /* 0x000fe400000010ff */
[----:B------:R-:W-:Y:S01]  /*c6e0*/  F2FP.BF16.PACK_AB R6, R6, R59 ;  /* 0x0000003b0606723e */ /* 0x000fe200000010ff */
[----:B------:R1:W-:Y:S01]  /*c6f0*/  STS.128 [R44], R8 ;  /* 0x000000082c007388 */ /* 0x0003e20000000c00 */
[----:B------:R-:W-:-:S05]  /*c700*/  F2FP.BF16.PACK_AB R7, R7, R56 ;  /* 0x000000380707723e */ /* 0x000fca00000010ff */
[----:B------:R1:W-:Y:S02]  /*c710*/  STS.128 [R45+0x100], R4 ;  /* 0x000100042d007388 */ /* 0x0003e40000000c00 */
.L_x_2124:
[----:B------:R-:W-:Y:S05]  /*c720*/  BSYNC B0 ;  /* 0x0000000000007941 */ /* 0x000fea0003800000 */
.L_x_2123:
        /* <DEDUP_REMOVED lines=17> */
[----:B------:R-:W-:Y:S02]  /*c840*/  PRMT R24, R52, 0x5432, R24 ;  /* 0x0000543234187816 */ /* 0x000fe40000000018 */
[----:B------:R-:W-:-:S02]  /*c850*/  LOP3.LUT R5, R5, 0x7fffe000, RZ, 0xc0, !PT ;  /* 0x7fffe00005057812 */ /* 0x000fc400078ec0ff */
[----:B------:R-:W-:Y:S02]  /*c860*/  PRMT R32, R54, 0x5432, R32 ;  /* 0x0000543236207816 */ /* 0x000fe40000000020 */
[----:B------:R-:W-:Y:S02]  /*c870*/  IADD3 R37, R6, R5, R66 ;  /* 0x0000000506257210 */ /* 0x000fe40007ffe042 */
[----:B------:R-:W-:Y:S01]  /*c880*/  SHF.L.U32 R44, R24, 0x10, RZ ;  /* 0x00000010182c7819 */ /* 0x000fe200000006ff */
[----:B------:R-:W-:Y:S01]  /*c890*/  IMAD.U32 R45, R32, 0x10000, RZ ;  /* 0x00010000202d7824 */ /* 0x000fe200078e00ff */
[----:B------:R-:W-:Y:S01]  /*c8a0*/  SHF.R.U32.HI R25, RZ, 0x10, R25 ;  /* 0x00000010ff197819 */ /* 0x000fe20000011619 */
[----:B------:R-:W-:Y:S01]  /*c8b0*/  IMAD.SHL.U32 R37, R37, 0x2, RZ ;  /* 0x0000000225257824 */ /* 0x000fe200078e00ff */
[----:B------:R-:W-:Y:S02]  /*c8c0*/  SHF.R.U32.HI R33, RZ, 0x10, R33 ;  /* 0x00000010ff217819 */ /* 0x000fe40000011621 */
[----:B------:R-:W-:-:S02]  /*c8d0*/  LOP3.LUT R24, R24, 0xffff0000, RZ, 0xc0, !PT ;  /* 0xffff000018187812 */ /* 0x000fc400078ec0ff */
[----:B------:R-:W2:Y:S01]  /*c8e0*/  LDS.128 R4, [R37+0x100] ;  /* 0x0001000025047984 */ /* 0x000ea20000000c00 */
[----:B------:R-:W-:Y:S02]  /*c8f0*/  PRMT R25, R52, 0x5410, R25 ;  /* 0x0000541034197816 */ /* 0x000fe40000000019 */
[----:B------:R-:W-:Y:S02]  /*c900*/  SHF.R.U64 R26, R26, 0x10, R27 ;  /* 0x000000101a1a7819 */ /* 0x000fe4000000121b */
[----:B------:R-:W-:Y:S02]  /*c910*/  PRMT R33, R54, 0x5410, R33 ;  /* 0x0000541036217816 */ /* 0x000fe40000000021 */
[----:B------:R-:W-:Y:S02]  /*c920*/  SHF.R.U64 R34, R34, 0x10, R35 ;  /* 0x0000001022227819 */ /* 0x000fe40000001223 */
[----:B------:R-:W-:Y:S02]  /*c930*/  SHF.R.U32.HI R27, RZ, 0x10, R27 ;  /* 0x00000010ff1b7819 */ /* 0x000fe4000001161b */
[----:B------:R-:W-:-:S02]  /*c940*/  LOP3.LUT R49, R32, 0xffff0000, RZ, 0xc0, !PT ;  /* 0xffff000020317812 */ /* 0x000fc400078ec0ff */
[----:B------:R-:W-:Y:S02]  /*c950*/  SHF.R.U32.HI R35, RZ, 0x10, R35 ;  /* 0x00000010ff237819 */ /* 0x000fe40000011623 */
[----:B------:R-:W-:Y:S02]  /*c960*/  PRMT R27, R53, 0x5410, R27 ;  /* 0x00005410351b7816 */ /* 0x000fe4000000001b */
[----:B------:R-:W-:Y:S01]  /*c970*/  PRMT R35, R55, 0x5410, R35 ;  /* 0x0000541037237816 */ /* 0x000fe20000000023 */
        /* <DEDUP_REMOVED lines=72> */
.L_x_2126:
[----:B------:R-:W-:Y:S05]  /*ce00*/  BSYNC B0 ;  /* 0x0000000000007941 */ /* 0x000fea0003800000 */
.L_x_2125:
[----:B------:R-:W-:-:S13]  /*ce10*/  ISETP.GE.OR P0, PT, R0, R12, P2 ;  /* 0x0000000c0000720c */ /* 0x000fda0001706670 */
[----:B------:R-:W-:Y:S05]  /*ce20*/  @P0 BRA `(.L_x_2114) ;  /* 0x0000071000000947 */ /* 0x000fea0003800000 */
[----:B-1----:R-:W-:Y:S01]  /*ce30*/  IMAD.MOV.U32 R9, RZ, RZ, c[0x0][0x27c] ;  /* 0x00009f00ff097624 */ /* 0x002fe200078e00ff */
[----:B------:R-:W-:Y:S01]  /*ce40*/  SHF.R.S32.HI R4, RZ, 0x1f, R0 ;  /* 0x0000001fff047819 */ /* 0x000fe20000011400 */
[----:B------:R-:W-:Y:S01]  /*ce50*/  IMAD.SHL.U32 R6, R0, 0x40, RZ ;  /* 0x0000004000067824 */ /* 0x000fe200078e00ff */
[----:B------:R-:W-:Y:S02]  /*ce60*/  SHF.R.U64 R16, R16, 0x10, R17 ;  /* 0x0000001010107819 */ /* 0x000fe40000001211 */
[----:B------:R-:W-:Y:S02]  /*ce70*/  LEA.HI R9, R9, R64, RZ, 0x1d ;  /* 0x0000004009097211 */ /* 0x000fe400078fe8ff */
[----:B------:R-:W-:Y:S02]  /*ce80*/  LEA.HI R4, R4, R0, RZ, 0x3 ;  /* 0x0000000004047211 */ /* 0x000fe400078f18ff */
[----:B------:R-:W-:Y:S01]  /*ce90*/  SHF.R.S32.HI R7, RZ, 0x1f, R9 ;  /* 0x0000001fff077819 */ /* 0x000fe20000011409 */
[----:B------:R-:W-:Y:S01]  /*cea0*/  IMAD.SHL.U32 R8, R9, 0x8, RZ ;  /* 0x0000000809087824 */ /* 0x000fe200078e00ff */
[----:B------:R-:W-:Y:S01]  /*ceb0*/  LOP3.LUT R6, R6, 0x1c0, RZ, 0xc0, !PT ;  /* 0x000001c006067812 */ /* 0x000fe200078ec0ff */
[----:B------:R-:W-:Y:S01]  /*cec0*/  IMAD.SHL.U32 R4, R4, 0x40, RZ ;  /* 0x0000004004047824 */ /* 0x000fe200078e00ff */
[----:B------:R-:W-:-:S02]  /*ced0*/  LEA.HI R7, R7, R9, RZ, 0x3 ;  /* 0x0000000907077211 */ /* 0x000fc400078f18ff */
[----:B------:R-:W-:Y:S02]  /*cee0*/  SHF.R.U32.HI R5, RZ, 0x3, R6 ;  /* 0x00000003ff057819 */ /* 0x000fe40000011606 */
[C---:B------:R-:W-:Y:S01]  /*cef0*/  LOP3.LUT R8, R6.reuse, 0x38, R8, 0xf8, !PT ;  /* 0x0000003806087812 */ /* 0x040fe200078ef808 */
[----:B------:R-:W-:Y:S01]  /*cf00*/  IMAD.SHL.U32 R7, R7, 0x400, RZ ;  /* 0x0000040007077824 */ /* 0x000fe200078e00ff */
[----:B------:R-:W-:Y:S02]  /*cf10*/  LOP3.LUT R0, R6, 0x38, R116, 0xf8, !PT ;  /* 0x0000003806007812 */ /* 0x000fe400078ef874 */
[----:B------:R-:W-:Y:S02]  /*cf20*/  LOP3.LUT R4, R4, 0xfffffe00, RZ, 0xc0, !PT ;  /* 0xfffffe0004047812 */ /* 0x000fe400078ec0ff */
[----:B------:R-:W-:Y:S02]  /*cf30*/  LOP3.LUT R8, R8, R5, RZ, 0x3c, !PT ;  /* 0x0000000508087212 */ /* 0x000fe400078e3cff */
[----:B------:R-:W-:-:S02]  /*cf40*/  LOP3.LUT R7, R7, 0x7fffe000, RZ, 0xc0, !PT ;  /* 0x7fffe00007077812 */ /* 0x000fc400078ec0ff */
[----:B------:R-:W-:Y:S02]  /*cf50*/  LOP3.LUT R0, R4, R0, R5, 0xf6, !PT ;  /* 0x0000000004007212 */ /* 0x000fe400078ef605 */
[----:B------:R-:W-:Y:S02]  /*cf60*/  IADD3 R12, R8, R7, R4 ;  /* 0x00000007080c7210 */ /* 0x000fe40007ffe004 */
[----:B------:R-:W-:Y:S02]  /*cf70*/  LEA R0, R0, 0x100, 0x1 ;  /* 0x0000010000007811 */ /* 0x000fe400078e08ff */
[--C-:B------:R-:W-:Y:S01]  /*cf80*/  SHF.R.U64 R20, R20, 0x10, R21.reuse ;  /* 0x0000001014147819 */ /* 0x100fe20000001215 */
[----:B------:R-:W-:Y:S01]  /*cf90*/  IMAD.SHL.U32 R12, R12, 0x2, RZ ;  /* 0x000000020c0c7824 */ /* 0x000fe200078e00ff */
[----:B------:R-:W-:Y:S01]  /*cfa0*/  SHF.R.U32.HI R21, RZ, 0x10, R21 ;  /* 0x00000010ff157819 */ /* 0x000fe20000011615 */
[----:B------:R-:W1:Y:S01]  /*cfb0*/  LDS.128 R8, [R0] ;  /* 0x0000000000087984 */ /* 0x000e620000000c00 */
[----:B------:R-:W-:-:S02]  /*cfc0*/  SHF.R.U32.HI R17, RZ, 0x10, R17 ;  /* 0x00000010ff117819 */ /* 0x000fc40000011611 */
[--C-:B------:R-:W-:Y:S01]  /*cfd0*/  SHF.R.U64 R18, R18, 0x10, R19.reuse ;  /* 0x0000001012127819 */ /* 0x100fe20000001213 */
[----:B------:R-:W2:Y:S01]  /*cfe0*/  LDS.128 R4, [R12+0x100] ;  /* 0x000100000c047984 */ /* 0x000ea20000000c00 */
[C---:B------:R-:W-:Y:S02]  /*cff0*/  PRMT R16, R13.reuse, 0x5432, R16 ;  /* 0x000054320d107816 */ /* 0x040fe40000000010 */
[----:B------:R-:W-:Y:S02]  /*d000*/  SHF.R.U32.HI R19, RZ, 0x10, R19 ;  /* 0x00000010ff137819 */ /* 0x000fe40000011613 */
[----:B------:R-:W-:Y:S01]  /*d010*/  PRMT R20, R2, 0x5432, R20 ;  /* 0x0000543202147816 */ /* 0x000fe20000000014 */
[----:B------:R-:W-:Y:S01]  /*d020*/  IMAD.U32 R27, R16, 0x10000, RZ ;  /* 0x00010000101b7824 */ /* 0x000fe200078e00ff */
[----:B------:R-:W-:Y:S02]  /*d030*/  PRMT R2, R2, 0x5410, R21 ;  /* 0x0000541002027816 */ /* 0x000fe40000000015 */
[----:B------:R-:W-:-:S02]  /*d040*/  PRMT R13, R13, 0x5410, R17 ;  /* 0x000054100d0d7816 */ /* 0x000fc40000000011 */
[C---:B------:R-:W-:Y:S02]  /*d050*/  PRMT R18, R31.reuse, 0x5432, R18 ;  /* 0x000054321f127816 */ /* 0x040fe40000000012 */
[----:B------:R-:W-:Y:S01]  /*d060*/  PRMT R19, R31, 0x5410, R19 ;  /* 0x000054101f137816 */ /* 0x000fe20000000013 */
[----:B------:R-:W-:Y:S01]  /*d070*/  IMAD.U32 R31, R20, 0x10000, RZ ;  /* 0x00010000141f7824 */ /* 0x000fe200078e00ff */
[----:B------:R-:W-:Y:S02]  /*d080*/  LOP3.LUT R16, R16, 0xffff0000, RZ, 0xc0, !PT ;  /* 0xffff000010107812 */ /* 0x000fe400078ec0ff */
[----:B------:R-:W-:Y:S02]  /*d090*/  LOP3.LUT R35, R20, 0xffff0000, RZ, 0xc0, !PT ;  /* 0xffff000014237812 */ /* 0x000fe400078ec0ff */
[--C-:B------:R-:W-:Y:S02]  /*d0a0*/  SHF.R.U64 R22, R22, 0x10, R23.reuse ;  /* 0x0000001016167819 */ /* 0x100fe40000001217 */
[----:B------:R-:W-:-:S02]  /*d0b0*/  SHF.R.U32.HI R23, RZ, 0x10, R23 ;  /* 0x00000010ff177819 */ /* 0x000fc40000011617 */
[C---:B------:R-:W-:Y:S02]  /*d0c0*/  PRMT R22, R3.reuse, 0x5432, R22 ;  /* 0x0000543203167816 */ /* 0x040fe40000000016 */
[----:B------:R-:W-:Y:S01]  /*d0d0*/  PRMT R3, R3, 0x5410, R23 ;  /* 0x0000541003037816 */ /* 0x000fe20000000017 */
[C---:B-1----:R-:W-:Y:S01]  /*d0e0*/  IMAD.U32 R21, R8.reuse, 0x10000, RZ ;  /* 0x0001000008157824 */ /* 0x042fe200078e00ff */
[----:B------:R-:W-:Y:S01]  /*d0f0*/  LOP3.LUT R17, R8, 0xffff0000, RZ, 0xc0, !PT ;  /* 0xffff000008117812 */ /* 0x000fe200078ec0ff */
[C---:B------:R-:W-:Y:S01]  /*d100*/  IMAD.U32 R8, R9.reuse, 0x10000, RZ ;  /* 0x0001000009087824 */ /* 0x040fe200078e00ff */
[----:B------:R-:W-:Y:S01]  /*d110*/  LOP3.LUT R24, R9, 0xffff0000, RZ, 0xc0, !PT ;  /* 0xffff000009187812 */ /* 0x000fe200078ec0ff */
[C---:B--2---:R-:W-:Y:S01]  /*d120*/  IMAD.U32 R25, R4.reuse, 0x10000, RZ ;  /* 0x0001000004197824 */ /* 0x044fe200078e00ff */
[C---:B------:R-:W-:Y:S01]  /*d130*/  LOP3.LUT R26, R11.reuse, 0xffff0000, RZ, 0xc0, !PT ;  /* 0xffff00000b1a7812 */ /* 0x040fe200078ec0ff */
[----:B------:R-:W-:Y:S01]  /*d140*/  IMAD.U32 R9, R11, 0x10000, RZ ;  /* 0x000100000b097824 */ /* 0x000fe200078e00ff */
[----:B------:R-:W-:Y:S01]  /*d150*/  LOP3.LUT R11, R4, 0xffff0000, RZ, 0xc0, !PT ;  /* 0xffff0000040b7812 */ /* 0x000fe200078ec0ff */
[C---:B------:R-:W-:Y:S01]  /*d160*/  IMAD.U32 R4, R5.reuse, 0x10000, RZ ;  /* 0x0001000005047824 */ /* 0x040fe200078e00ff */
[----:B------:R-:W-:Y:S01]  /*d170*/  LOP3.LUT R34, R5, 0xffff0000, RZ, 0xc0, !PT ;  /* 0xffff000005227812 */ /* 0x000fe200078ec0ff */
[----:B------:R-:W-:-:S02]  /*d180*/  FMUL.FTZ R5, R25, R27 ;  /* 0x0000001b19057220 */ /* 0x000fc40000410000 */
[-C--:B------:R-:W-:Y:S02]  /*d190*/  FMUL.FTZ R25, R25, R31.reuse ;  /* 0x0000001f19197220 */ /* 0x080fe40000410000 */
[----:B------:R-:W-:Y:S02]  /*d1a0*/  FFMA.FTZ R5, R21, R31, -R5 ;  /* 0x0000001f15057223 */ /* 0x000fe40000010805 */
[----:B------:R-:W-:Y:S02]  /*d1b0*/  FMUL.FTZ R20, R11, R16 ;  /* 0x000000100b147220 */ /* 0x000fe40000410000 */
[C---:B------:R-:W-:Y:S01]  /*d1c0*/  IMAD.U32 R31, R13.reuse, 0x10000, RZ ;  /* 0x000100000d1f7824 */ /* 0x040fe200078e00ff */
[----:B------:R-:W-:Y:S01]  /*d1d0*/  LOP3.LUT R13, R13, 0xffff0000, RZ, 0xc0, !PT ;  /* 0xffff00000d0d7812 */ /* 0x000fe200078ec0ff */
[----:B------:R-:W-:Y:S02]  /*d1e0*/  FFMA.FTZ R25, R21, R27, R25 ;  /* 0x0000001b15197223 */ /* 0x000fe40000010019 */
[----:B------:R-:W-:-:S02]  /*d1f0*/  IMAD.U32 R21, R2, 0x10000, RZ ;  /* 0x0001000002157824 */ /* 0x000fc400078e00ff */
[-C--:B------:R-:W-:Y:S02]  /*d200*/  FMUL.FTZ R11, R11, R35.reuse ;  /* 0x000000230b0b7220 */ /* 0x080fe40000410000 */
[----:B------:R-:W-:Y:S02]  /*d210*/  FFMA.FTZ R35, R17, R35, -R20 ;  /* 0x0000002311237223 */ /* 0x000fe40000010814 */
[C---:B------:R-:W-:Y:S02]  /*d220*/  FMUL.FTZ R20, R4.reuse, R31 ;  /* 0x0000001f04147220 */ /* 0x040fe40000410000 */
[----:B------:R-:W-:Y:S02]  /*d230*/  FMUL.FTZ R4, R4, R21 ;  /* 0x0000001504047220 */ /* 0x000fe40000410000 */
[C---:B------:R-:W-:Y:S01]  /*d240*/  IMAD.U32 R32, R7.reuse, 0x10000, RZ ;  /* 0x0001000007207824 */ /* 0x040fe200078e00ff */
[----:B------:R-:W-:Y:S01]  /*d250*/  LOP3.LUT R7, R7, 0xffff0000, RZ, 0xc0, !PT ;  /* 0xffff000007077812 */ /* 0x000fe200078ec0ff */
[C---:B------:R-:W-:Y:S01]  /*d260*/  IMAD.U32 R27, R19.reuse, 0x10000, RZ ;  /* 0x00010000131b7824 */ /* 0x040fe200078e00ff */
[----:B------:R-:W-:Y:S01]  /*d270*/  LOP3.LUT R19, R19, 0xffff0000, RZ, 0xc0, !PT ;  /* 0xffff000013137812 */ /* 0x000fe200078ec0ff */
[----:B------:R-:W-:-:S02]  /*d280*/  FFMA.FTZ R11, R17, R16, R11 ;  /* 0x00000010110b7223 */ /* 0x000fc4000001000b */
[C---:B------:R-:W-:Y:S02]  /*d290*/  FFMA.FTZ R20, R8.reuse, R21, -R20 ;  /* 0x0000001508147223 */ /* 0x040fe40000010814 */
[----:B------:R-:W-:Y:S01]  /*d2a0*/  FFMA.FTZ R31, R8, R31, R4 ;  /* 0x0000001f081f7223 */ /* 0x000fe20000010004 */
[----:B------:R-:W-:Y:S01]  /*d2b0*/  LOP3.LUT R4, R2, 0xffff0000, RZ, 0xc0, !PT ;  /* 0xffff000002047812 */ /* 0x000fe200078ec0ff */
[C---:B------:R-:W-:Y:S01]  /*d2c0*/  IMAD.U32 R16, R3.reuse, 0x10000, RZ ;  /* 0x0001000003107824 */ /* 0x040fe200078e00ff */
[----:B------:R-:W-:Y:S01]  /*d2d0*/  LOP3.LUT R3, R3, 0xffff0000, RZ, 0xc0, !PT ;  /* 0xffff000003037812 */ /* 0x000fe200078ec0ff */
[C---:B------:R-:W-:Y:S02]  /*d2e0*/  FMUL.FTZ R8, R32.reuse, R27 ;  /* 0x0000001b20087220 */ /* 0x040fe40000410000 */
[-C--:B------:R-:W-:Y:S02]  /*d2f0*/  FMUL.FTZ R32, R32, R16.reuse ;  /* 0x0000001020207220 */ /* 0x080fe40000410000 */
[----:B------:R-:W-:-:S02]  /*d300*/  FFMA.FTZ R2, R9, R16, -R8 ;  /* 0x0000001009027223 */ /* 0x000fc40000010808 */
[C---:B------:R-:W-:Y:S01]  /*d310*/  IMAD.U32 R33, R6.reuse, 0x10000, RZ ;  /* 0x0001000006217824 */ /* 0x040fe200078e00ff */
[----:B------:R-:W-:Y:S01]  /*d320*/  LOP3.LUT R6, R6, 0xffff0000, RZ, 0xc0, !PT ;  /* 0xffff000006067812 */ /* 0x000fe200078ec0ff */
[C---:B------:R-:W-:Y:S01]  /*d330*/  IMAD.U32 R16, R18.reuse, 0x10000, RZ ;  /* 0x0001000012107824 */ /* 0x040fe200078e00ff */
[----:B------:R-:W-:Y:S01]  /*d340*/  LOP3.LUT R18, R18, 0xffff0000, RZ, 0xc0, !PT ;  /* 0xffff000012127812 */ /* 0x000fe200078ec0ff */
[C---:B------:R-:W-:Y:S01]  /*d350*/  IMAD.U32 R17, R22.reuse, 0x10000, RZ ;  /* 0x0001000016117824 */ /* 0x040fe200078e00ff */
[----:B------:R-:W-:Y:S01]  /*d360*/  LOP3.LUT R22, R22, 0xffff0000, RZ, 0xc0, !PT ;  /* 0xffff000016167812 */ /* 0x000fe200078ec0ff */
[----:B------:R-:W-:Y:S02]  /*d370*/  FMUL.FTZ R8, R34, R13 ;  /* 0x0000000d22087220 */ /* 0x000fe40000410000 */
[C---:B------:R-:W-:Y:S01]  /*d380*/  IMAD.U32 R23, R10.reuse, 0x10000, RZ ;  /* 0x000100000a177824 */ /* 0x040fe200078e00ff */
[----:B------:R-:W-:Y:S01]  /*d390*/  LOP3.LUT R10, R10, 0xffff0000, RZ, 0xc0, !PT ;  /* 0xffff00000a0a7812 */ /* 0x000fe200078ec0ff */
[----:B------:R-:W-:-:S02]  /*d3a0*/  FMUL.FTZ R34, R34, R4 ;  /* 0x0000000422227220 */ /* 0x000fc40000410000 */
[----:B------:R-:W-:Y:S02]  /*d3b0*/  FFMA.FTZ R27, R9, R27, R32 ;  /* 0x0000001b091b7223 */ /* 0x000fe40000010020 */
[----:B------:R-:W-:Y:S02]  /*d3c0*/  FFMA.FTZ R21, R24, R4, -R8 ;  /* 0x0000000418157223 */ /* 0x000fe40000010808 */
[----:B------:R-:W-:Y:S02]  /*d3d0*/  FMUL.FTZ R9, R33, R16 ;  /* 0x0000001021097220 */ /* 0x000fe40000410000 */
[----:B------:R-:W-:Y:S02]  /*d3e0*/  FMUL.FTZ R8, R6, R18 ;  /* 0x0000001206087220 */ /* 0x000fe40000410000 */
[----:B------:R-:W-:Y:S02]  /*d3f0*/  FMUL.FTZ R4, R7, R19 ;  /* 0x0000001307047220 */ /* 0x000fe40000410000 */
[----:B------:R-:W-:-:S02]  /*d400*/  FMUL.FTZ R33, R33, R17 ;  /* 0x0000001121217220 */ /* 0x000fc40000410000 */
        /* <DEDUP_REMOVED lines=12> */
[----:B------:R-:W-:Y:S01]  /*d4d0*/  F2FP.BF16.PACK_AB R10, R22, R17 ;  /* 0x00000011160a723e */ /* 0x000fe200000010ff */
[----:B------:R-:W-:Y:S01]  /*d4e0*/  FFMA.FTZ R7, R26, R19, R7 ;  /* 0x000000131a077223 */ /* 0x000fe20000010007 */
[----:B------:R-:W-:Y:S02]  /*d4f0*/  F2FP.BF16.PACK_AB R5, R34, R31 ;  /* 0x0000001f2205723e */ /* 0x000fe400000010ff */
[----:B------:R-:W-:Y:S01]  /*d500*/  F2FP.BF16.PACK_AB R6, R6, R33 ;  /* 0x000000210606723e */ /* 0x000fe200000010ff */
[----:B------:R1:W-:Y:S01]  /*d510*/  STS.128 [R0], R8 ;  /* 0x0000000800007388 */ /* 0x0003e20000000c00 */
[----:B------:R-:W-:-:S05]  /*d520*/  F2FP.BF16.PACK_AB R7, R7, R27 ;  /* 0x0000001b0707723e */ /* 0x000fca00000010ff */
[----:B------:R1:W-:Y:S02]  /*d530*/  STS.128 [R12+0x100], R4 ;  /* 0x000100040c007388 */ /* 0x0003e40000000c00 */
.L_x_2114:
[----:B------:R-:W-:Y:S05]  /*d540*/  BSYNC B2 ;  /* 0x0000000000027941 */ /* 0x000fea0003800000 */
.L_x_2092:
[----:B-1----:R-:W-:Y:S01]  /*d550*/  LEA.HI R0, R78, R79, RZ, 0x4 ;  /* 0x0000004f4e007211 */ /* 0x002fe200078f20ff */
[----:B------:R-:W-:Y:S01]  /*d560*/  BAR.SYNC.DEFER_BLOCKING 0x0 ;  /* 0x0000000000007b1d */ /* 0x000fe20000010000 */
[----:B------:R-:W-:Y:S01]  /*d570*/  IMAD.MOV.U32 R3, RZ, RZ, 0x20 ;  /* 0x00000020ff037424 */ /* 0x000fe200078e00ff */
[----:B------:R-:W-:Y:S01]  /*d580*/  IADD3 R207, R192, 0x20, RZ ;  /* 0x00000020c0cf7810 */ /* 0x000fe20007ffe0ff */
[----:B------:R-:W-:Y:S01]  /*d590*/  IMAD.MOV.U32 R12, RZ, RZ, R238 ;  /* 0x000000ffff0c7224 */ /* 0x000fe200078e00ee */
[----:B------:R-:W-:Y:S01]  /*d5a0*/  LOP3.LUT R0, R0, 0xfffffff0, RZ, 0xc0, !PT ;  /* 0xfffffff000007812 */ /* 0x000fe200078ec0ff */
[----:B------:R-:W-:Y:S01]  /*d5b0*/  IMAD.MOV.U32 R13, RZ, RZ, R235 ;  /* 0x000000ffff0d7224 */ /* 0x000fe200078e00eb */
[----:B------:R-:W-:Y:S01]  /*d5c0*/  ULDC.64 UR4, c[0x0][0x208] ;  /* 0x0000820000047ab9 */ /* 0x000fe20000000a00 */
[----:B------:R-:W-:Y:S01]  /*d5d0*/  LOP3.LUT R230, R230, 0xfffdffff, RZ, 0xc0, !PT ;  /* 0xfffdffffe6e67812 */ /* 0x000fe200078ec0ff */
[----:B------:R-:W-:Y:S01]  /*d5e0*/  USHF.L.U32 UR7, UR4, 0x6, URZ ;  /* 0x0000000604077899 */ /* 0x000fe2000800063f */
[----:B------:R-:W-:Y:S01]  /*d5f0*/  IMAD.IADD R79, R79, 0x1, -R0 ;  /* 0x000000014f4f7824 */ /* 0x000fe200078e0a00 */
[----:B------:R-:W-:Y:S01]  /*d600*/  UMOV UR6, 0x6 ;  /* 0x0000000600067882 */ /* 0x000fe20000000000 */
[----:B------:R-:W-:Y:S01]  /*d610*/  BSSY B0, `(.L_x_2127) ;  /* 0x00000fa000007945 */ /* 0x000fe20003800000 */
[----:B------:R-:W-:-:S02]  /*d620*/  USHF.L.U64.HI UR5, UR4, UR6, UR5 ;  /* 0x0000000604057299 */ /* 0x000fc40008010205 */
[----:B------:R-:W-:-:S04]  /*d630*/  SHF.R.S32.HI R0, RZ, 0x1f, R79 ;  /* 0x0000001fff007819 */ /* 0x000fc8000001144f */
[----:B------:R-:W-:-:S04]  /*d640*/  LEA.HI R0, R0, R79, RZ, 0x3 ;  /* 0x0000004f00007211 */ /* 0x000fc800078f18ff */
[----:B------:R-:W-:Y:S01]  /*d650*/  LOP3.LUT R0, R0, 0xfffffff8, RZ, 0xc0, !PT ;  /* 0xfffffff800007812 */ /* 0x000fe200078ec0ff */
[----:B------:R-:W-:Y:S04]  /*d660*/  LDSM.16.M88.4 R120, [R193] ;  /* 0x00000000c178783b */ /* 0x000fe80000000200 */
[----:B------:R-:W-:Y:S01]  /*d670*/  IMAD.IADD R0, R79, 0x1, -R0 ;  /* 0x000000014f007824 */ /* 0x000fe200078e0a00 */
[----:B------:R-:W-:Y:S04]  /*d680*/  LDSM.16.M88.4 R168, [R193+0x4000] ;  /* 0x00400000c1a8783b */ /* 0x000fe80000000200 */
[----:B------:R-:W-:-:S02]  /*d690*/  LOP3.LUT P0, RZ, R0, 0x2, RZ, 0xc0, !PT ;  /* 0x0000000200ff7812 */ /* 0x000fc4000780c0ff */
[----:B------:R-:W-:Y:S01]  /*d6a0*/  LOP3.LUT P1, RZ, R0, 0x4, RZ, 0xc0, !PT ;  /* 0x0000000400ff7812 */ /* 0x000fe2000782c0ff */
[----:B------:R-:W-:Y:S01]  /*d6b0*/  IMAD.MOV.U32 R0, RZ, RZ, 0x40 ;  /* 0x00000040ff007424 */ /* 0x000fe200078e00ff */
[----:B------:R-:W-:-:S04]  /*d6c0*/  SEL R3, R3, 0xffffffe0, !P0 ;  /* 0xffffffe003037807 */ /* 0x000fc80004000000 */
[----:B------:R-:W-:Y:S01]  /*d6d0*/  SEL R0, R0, 0xffffffc0, !P1 ;  /* 0xffffffc000007807 */ /* 0x000fe20004800000 */
[----:B------:R-:W-:Y:S01]  /*d6e0*/  IMAD.IADD R3, R193, 0x1, R3 ;  /* 0x00000001c1037824 */ /* 0x000fe200078e0203 */
[----:B------:R-:W-:Y:S02]  /*d6f0*/  R2P PR, R64, 0x6 ;  /* 0x0000000640007804 */ /* 0x000fe40000000000 */
[----:B------:R-:W-:Y:S01]  /*d700*/  ISETP.GE.AND P6, PT, R63, c[0x0][0x1d4], PT ;  /* 0x000075003f007a0c */ /* 0x000fe20003fc6270 */
[--C-:B------:R-:W-:Y:S01]  /*d710*/  IMAD.IADD R2, R193, 0x1, R0.reuse ;  /* 0x00000001c1027824 */ /* 0x100fe200078e0200 */
[----:B------:R-:W-:Y:S01]  /*d720*/  LDSM.16.M88.4 R124, [R3] ;  /* 0x00000000037c783b */ /* 0x000fe20000000200 */
[----:B------:R-:W-:Y:S01]  /*d730*/  IMAD.IADD R0, R3, 0x1, R0 ;  /* 0x0000000103007824 */ /* 0x000fe200078e0200 */
[----:B------:R-:W-:Y:S02]  /*d740*/  ISETP.LT.OR P4, PT, R28, 0x1, P6 ;  /* 0x000000011c00780c */ /* 0x000fe40003781670 */
[----:B------:R-:W-:Y:S04]  /*d750*/  LDSM.16.M88.4 R172, [R3+0x4000] ;  /* 0x0040000003ac783b */ /* 0x000fe80000000200 */
[----:B------:R-:W-:Y:S01]  /*d760*/  LDSM.16.M88.4 R144, [R2] ;  /* 0x000000000290783b */ /* 0x000fe20000000200 */
[----:B------:R-:W-:-:S02]  /*d770*/  @P1 IADD3 R207, R192, -0x20, RZ ;  /* 0xffffffe0c0cf1810 */ /* 0x000fc40007ffe0ff */
[----:B------:R-:W-:Y:S01]  /*d780*/  ISETP.GE.AND P1, PT, R116, c[0x0][0x1d4], PT ;  /* 0x0000750074007a0c */ /* 0x000fe20003f26270 */
[----:B------:R1:W-:Y:S01]  /*d790*/  LDSM.16.M88.4 R180, [R2+0x4000] ;  /* 0x0040000002b4783b */ /* 0x0003e20000000200 */
[----:B------:R-:W-:Y:S02]  /*d7a0*/  IADD3 R205, R207, 0x3000, RZ ;  /* 0x00003000cfcd7810 */ /* 0x000fe40007ffe0ff */
[C---:B------:R-:W-:Y:S01]  /*d7b0*/  ISETP.LT.OR P5, PT, R28.reuse, 0x1, P1 ;  /* 0x000000011c00780c */ /* 0x040fe20000fa1670 */
[----:B------:R-:W-:Y:S01]  /*d7c0*/  LDSM.16.M88.4 R160, [R0] ;  /* 0x0000000000a0783b */ /* 0x000fe20000000200 */
[C---:B------:R-:W-:Y:S02]  /*d7d0*/  ISETP.LT.OR P3, PT, R28.reuse, 0x21, P1 ;  /* 0x000000211c00780c */ /* 0x040fe40000f61670 */
[----:B------:R-:W-:Y:S01]  /*d7e0*/  ISETP.LT.OR P1, PT, R28, 0x41, P1 ;  /* 0x000000411c00780c */ /* 0x000fe20000f21670 */
[----:B------:R2:W-:Y:S01]  /*d7f0*/  LDSM.16.M88.4 R184, [R0+0x4000] ;  /* 0x0040000000b8783b */ /* 0x0005e20000000200 */
[----:B------:R-:W-:-:S02]  /*d800*/  @P6 LOP3.LUT R230, R230, 0x20000, RZ, 0xfc, !PT ;  /* 0x00020000e6e66812 */ /* 0x000fc400078efcff */
[C---:B------:R-:W-:Y:S01]  /*d810*/  IADD3 R203, R207.reuse, 0x5800, RZ ;  /* 0x00005800cfcb7810 */ /* 0x040fe20007ffe0ff */
[----:B------:R-:W-:Y:S01]  /*d820*/  BAR.SYNC.DEFER_BLOCKING 0x0 ;  /* 0x0000000000007b1d */ /* 0x000fe20000010000 */
[C---:B------:R-:W-:Y:S02]  /*d830*/  IADD3 R202, R207.reuse, 0x5000, RZ ;  /* 0x00005000cfca7810 */ /* 0x040fe40007ffe0ff */
[C---:B------:R-:W-:Y:S02]  /*d840*/  IADD3 R201, R207.reuse, 0x4800, RZ ;  /* 0x00004800cfc97810 */ /* 0x040fe40007ffe0ff */
[C---:B------:R-:W-:Y:S02]  /*d850*/  IADD3 R200, R207.reuse, 0x4000, RZ ;  /* 0x00004000cfc87810 */ /* 0x040fe40007ffe0ff */
[C---:B------:R-:W-:Y:S02]  /*d860*/  IADD3 R199, R207.reuse, 0x3800, RZ ;  /* 0x00003800cfc77810 */ /* 0x040fe40007ffe0ff */
[C---:B------:R-:W-:Y:S01]  /*d870*/  IADD3 R198, R207.reuse, 0x2800, RZ ;  /* 0x00002800cfc67810 */ /* 0x040fe20007ffe0ff */
[----:B-1----:R-:W-:Y:S01]  /*d880*/  IMAD.WIDE.U32 R2, R102, c[0x0][0x208], RZ ;  /* 0x0000820066027a25 */ /* 0x002fe200078e00ff */
[----:B------:R-:W-:-:S02]  /*d890*/  IADD3 R197, R207, 0x2000, RZ ;  /* 0x00002000cfc57810 */ /* 0x000fc40007ffe0ff */
[C---:B------:R-:W-:Y:S02]  /*d8a0*/  IADD3 R196, R207.reuse, 0x1800, RZ ;  /* 0x00001800cfc47810 */ /* 0x040fe40007ffe0ff */
[C---:B------:R-:W-:Y:S02]  /*d8b0*/  IADD3 R195, R207.reuse, 0x1000, RZ ;  /* 0x00001000cfc37810 */ /* 0x040fe40007ffe0ff */
[----:B------:R-:W-:Y:S01]  /*d8c0*/  IADD3 R194, R207, 0x800, RZ ;  /* 0x00000800cfc27810 */ /* 0x000fe20007ffe0ff */
[----:B--2---:R-:W-:-:S04]  /*d8d0*/  IMAD R0, R30, c[0x0][0x208], RZ ;  /* 0x000082001e007a24 */ /* 0x004fc800078e02ff */
[----:B------:R-:W-:Y:S01]  /*d8e0*/  IMAD R0, R102, c[0x0][0x20c], R0 ;  /* 0x0000830066007a24 */ /* 0x000fe200078e0200 */
[----:B------:R-:W-:-:S04]  /*d8f0*/  DEPBAR.LE SB0, 0x0 ;  /* 0x000080000000791a */ /* 0x000fc80000000000 */
[----:B------:R-:W-:Y:S01]  /*d900*/  BAR.SYNC.DEFER_BLOCKING 0x0 ;  /* 0x0000000000007b1d */ /* 0x000fe20000010000 */
[----:B------:R-:W-:Y:S02]  /*d910*/  IMAD.IADD R0, R3, 0x1, R0 ;  /* 0x0000000103007824 */ /* 0x000fe400078e0200 */
[----:B------:R-:W-:-:S04]  /*d920*/  IMAD.WIDE.U32 R2, R2, 0x60, R12 ;  /* 0x0000006002027825 */ /* 0x000fc800078e000c */
[----:B------:R-:W-:Y:S01]  /*d930*/  IMAD R0, R0, 0x60, RZ ;  /* 0x0000006000007824 */ /* 0x000fe200078e02ff */
[----:B------:R-:W-:-:S03]  /*d940*/  LEA R12, P0, R2, c[0x0][0x1f8], 0x1 ;  /* 0x00007e00020c7a11 */ /* 0x000fc600078008ff */
[----:B------:R-:W-:-:S05]  /*d950*/  IMAD.IADD R0, R3, 0x1, R0 ;  /* 0x0000000103007824 */ /* 0x000fca00078e0200 */
[----:B------:R-:W-:Y:S02]  /*d960*/  LEA.HI.X R13, R2, c[0x0][0x1fc], R0, 0x1, P0 ;  /* 0x00007f00020d7a11 */ /* 0x000fe400000f0c00 */
[----:B------:R-:W-:Y:S02]  /*d970*/  SEL R0, R29, 0xffffffc0, !P2 ;  /* 0xffffffc01d007807 */ /* 0x000fe40005000000 */
[----:B------:R-:W-:-:S03]  /*d980*/  ISETP.LT.OR P2, PT, R28, 0x21, P6 ;  /* 0x000000211c00780c */ /* 0x000fc60003741670 */
[--C-:B------:R-:W-:Y:S01]  /*d990*/  IMAD.IADD R206, R192, 0x1, R0.reuse ;  /* 0x00000001c0ce7824 */ /* 0x100fe200078e0200 */
[----:B------:R-:W1:Y:S01]  /*d9a0*/  LDSM.16.M88.4 R72, [R192+0x800] ;  /* 0x00080000c048783b */ /* 0x000e620000000200 */
[----:B------:R-:W-:-:S03]  /*d9b0*/  IMAD.IADD R204, R205, 0x1, R0 ;  /* 0x00000001cdcc7824 */ /* 0x000fc600078e0200 */
[----:B------:R-:W2:Y:S04]  /*d9c0*/  LDSM.16.M88.4 R4, [R192] ;  /* 0x00000000c004783b */ /* 0x000ea80000000200 */
[----:B------:R-:W3:Y:S04]  /*d9d0*/  LDSM.16.M88.4 R16, [R207+0x800] ;  /* 0x00080000cf10783b */ /* 0x000ee80000000200 */
[----:B------:R-:W4:Y:S04]  /*d9e0*/  LDSM.16.M88.4 R20, [R207] ;  /* 0x00000000cf14783b */ /* 0x000f280000000200 */
[----:B------:R-:W2:Y:S04]  /*d9f0*/  LDSM.16.M88.4 R56, [R192+0x1800] ;  /* 0x00180000c038783b */ /* 0x000ea80000000200 */
[----:B-----5:R-:W3:Y:S04]  /*da00*/  LDSM.16.M88.4 R64, [R192+0x1000] ;  /* 0x00100000c040783b */ /* 0x020ee80000000200 */
[----:B------:R-:W-:Y:S04]  /*da10*/  LDSM.16.M88.4 R48, [R192+0x2000] ;  /* 0x00200000c030783b */ /* 0x000fe80000000200 */
[----:B------:R-:W-:Y:S04]  /*da20*/  LDSM.16.M88.4 R40, [R192+0x2800] ;  /* 0x00280000c028783b */ /* 0x000fe80000000200 */
[----:B------:R-:W-:Y:S04]  /*da30*/  LDSM.16.M88.4 R24, [R207+0x1000] ;  /* 0x00100000cf18783b */ /* 0x000fe80000000200 */
[----:B------:R-:W-:Y:S01]  /*da40*/  LDSM.16.M88.4 R36, [R207+0x2800] ;  /* 0x00280000cf24783b */ /* 0x000fe20000000200 */
[C---:B-1----:R-:W-:Y:S08]  /*da50*/  HMMA.16816.F32.BF16 R76, R120.reuse, R72, RZ ;  /* 0x00000048784c723c */ /* 0x042ff000000418ff */
[C---:B------:R-:W-:Y:S08]  /*da60*/  HMMA.16816.F32.BF16 R72, R120.reuse, R74, RZ ;  /* 0x0000004a7848723c */ /* 0x040ff000000418ff */
[C---:B--2---:R-:W-:Y:S08]  /*da70*/  HMMA.16816.F32.BF16 R8, R120.reuse, R4, RZ ;  /* 0x000000047808723c */ /* 0x044ff000000418ff */
[----:B------:R-:W-:Y:S08]  /*da80*/  HMMA.16816.F32.BF16 R4, R120, R6, RZ ;  /* 0x000000067804723c */ /* 0x000ff000000418ff */
[C---:B---3--:R-:W-:Y:S08]  /*da90*/  HMMA.16816.F32.BF16 R76, R124.reuse, R16, R76 ;  /* 0x000000107c4c723c */ /* 0x048ff0000004184c */
[C---:B------:R-:W-:Y:S01]  /*daa0*/  HMMA.16816.F32.BF16 R72, R124.reuse, R18, R72 ;  /* 0x000000127c48723c */ /* 0x040fe20000041848 */
[----:B------:R-:W1:Y:S07]  /*dab0*/  LDSM.16.M88.4 R16, [R207+0x1800] ;  /* 0x00180000cf10783b */ /* 0x000e6e0000000200 */
[C---:B----4-:R-:W-:Y:S08]  /*dac0*/  HMMA.16816.F32.BF16 R8, R124.reuse, R20, R8 ;  /* 0x000000147c08723c */ /* 0x050ff00000041808 */
[----:B------:R-:W-:Y:S08]  /*dad0*/  HMMA.16816.F32.BF16 R4, R124, R22, R4 ;  /* 0x000000167c04723c */ /* 0x000ff00000041804 */
[C---:B------:R-:W-:Y:S08]  /*dae0*/  HMMA.16816.F32.BF16 R20, R120.reuse, R56, RZ ;  /* 0x000000387814723c */ /* 0x040ff000000418ff */
[C---:B------:R-:W-:Y:S08]  /*daf0*/  HMMA.16816.F32.BF16 R56, R120.reuse, R58, RZ ;  /* 0x0000003a7838723c */ /* 0x040ff000000418ff */
[----:B------:R-:W-:Y:S08]  /*db00*/  HMMA.16816.F32.BF16 R68, R120, R64, RZ ;  /* 0x000000407844723c */ /* 0x000ff000000418ff */
[C---:B-1----:R-:W-:Y:S07]  /*db10*/  HMMA.16816.F32.BF16 R60, R124.reuse, R16, R20 ;  /* 0x000000107c3c723c */ /* 0x042fee0000041814 */
[----:B------:R-:W-:Y:S01]  /*db20*/  IADD3 R20, P0, R12, UR7, RZ ;  /* 0x000000070c147c10 */ /* 0x000fe2000ff1e0ff */
[----:B------:R-:W-:Y:S01]  /*db30*/  HMMA.16816.F32.BF16 R56, R124, R18, R56 ;  /* 0x000000127c38723c */ /* 0x000fe20000041838 */
[----:B------:R-:W1:Y:S02]  /*db40*/  LDSM.16.M88.4 R16, [R207+0x2000] ;  /* 0x00200000cf10783b */ /* 0x000e640000000200 */
[----:B------:R-:W-:-:S02]  /*db50*/  IADD3.X R21, R13, UR5, RZ, P0, !PT ;  /* 0x000000050d157c10 */ /* 0x000fc400087fe4ff */
[----:B------:R-:W-:Y:S01]  /*db60*/  IADD3 R2, P0, R20, UR7, RZ ;  /* 0x0000000714027c10 */ /* 0x000fe2000ff1e0ff */
[----:B------:R-:W-:Y:S01]  /*db70*/  @!PT LDS RZ, [RZ] ;  /* 0x00000000fffff984 */ /* 0x000fe20000000800 */
[----:B------:R-:W-:Y:S01]  /*db80*/  @!PT LDS RZ, [RZ] ;  /* 0x00000000fffff984 */ /* 0x000fe20000000800 */
[----:B------:R-:W-:Y:S01]  /*db90*/  @!PT LDS RZ, [RZ] ;  /* 0x00000000fffff984 */ /* 0x000fe20000000800 */
[----:B------:R2:W-:Y:S02]  /*dba0*/  LDGSTS.E.BYPASS.LTC128B.128 [R234+0x100], [R12.64], !P5 ;  /* 0x001000000cea7fae */ /* 0x0005e4000e901d48 */
[----:B------:R-:W-:Y:S01]  /*dbb0*/  HMMA.16816.F32.BF16 R64, R120, R66, RZ ;  /* 0x000000427840723c */ /* 0x000fe200000418ff */
[----:B------:R-:W-:Y:S01]  /*dbc0*/  IADD3.X R3, R21, UR5, RZ, P0, !PT ;  /* 0x0000000515037c10 */ /* 0x000fe200087fe4ff */
[----:B------:R2:W-:Y:S01]  /*dbd0*/  LDGSTS.E.BYPASS.LTC128B.128 [R234+0x3100], [R12.64+0x80], !P4 ;  /* 0x031000800cea7fae */ /* 0x0005e2000e101d48 */
[----:B------:R-:W-:-:S03]  /*dbe0*/  ISETP.LT.OR P0, PT, R28, 0x41, P6 ;  /* 0x000000411c00780c */ /* 0x000fc60003701670 */
[----:B------:R3:W-:Y:S02]  /*dbf0*/  LDGSTS.E.BYPASS.LTC128B.128 [R234+0x1100], [R20.64], !P3 ;  /* 0x0110000014ea7fae */ /* 0x0007e4000d901d48 */
[C---:B------:R-:W-:Y:S02]  /*dc00*/  HMMA.16816.F32.BF16 R52, R120.reuse, R48, RZ ;  /* 0x000000307834723c */ /* 0x040fe400000418ff */
[----:B------:R3:W-:Y:S04]  /*dc10*/  LDGSTS.E.BYPASS.LTC128B.128 [R234+0x4100], [R20.64+0x80], !P2 ;  /* 0x0410008014ea7fae */ /* 0x0007e8000d101d48 */
[----:B------:R2:W-:Y:S02]  /*dc20*/  LDGSTS.E.BYPASS.LTC128B.128 [R234+0x2100], [R2.64], !P1 ;  /* 0x0210000002ea7fae */ /* 0x0005e4000c901d48 */
[----:B------:R-:W-:Y:S02]  /*dc30*/  HMMA.16816.F32.BF16 R48, R120, R50, RZ ;  /* 0x000000327830723c */ /* 0x000fe400000418ff */
[----:B------:R2:W-:Y:S01]  /*dc40*/  LDGSTS.E.BYPASS.LTC128B.128 [R234+0x5100], [R2.64+0x80], !P0 ;  /* 0x0510008002ea7fae */ /* 0x0005e2000c101d48 */
[----:B------:R-:W-:-:S03]  /*dc50*/  ISETP.GT.AND P0, PT, R102, R237, PT ;  /* 0x000000ed6600720c */ /* 0x000fc60003f04270 */
[----:B------:R-:W4:Y:S02]  /*dc60*/  LDSM.16.M88.4 R32, [R206] ;  /* 0x00000000ce20783b */ /* 0x000f240000000200 */
[----:B------:R-:W-:Y:S02]  /*dc70*/  HMMA.16816.F32.BF16 R44, R120, R40, RZ ;  /* 0x00000028782c723c */ /* 0x000fe400000418ff */
[----:B------:R-:W2:Y:S04]  /*dc80*/  LDSM.16.M88.4 R92, [R206+0x800] ;  /* 0x00080000ce5c783b */ /* 0x000ea80000000200 */
[----:B------:R-:W2:Y:S02]  /*dc90*/  LDSM.16.M88.4 R28, [R206+0x1000] ;  /* 0x00100000ce1c783b */ /* 0x000ea40000000200 */
[C---:B------:R-:W-:Y:S02]  /*dca0*/  HMMA.16816.F32.BF16 R68, R124.reuse, R24, R68 ;  /* 0x000000187c44723c */ /* 0x040fe40000041844 */
[----:B------:R-:W-:Y:S04]  /*dcb0*/  LDSM.16.M88.4 R88, [R204+-0x3000] ;  /* 0xffd00000cc58783b */ /* 0x000fe80000000200 */
[----:B---3--:R-:W-:Y:S02]  /*dcc0*/  LDSM.16.M88.4 R20, [R206+0x2000] ;  /* 0x00200000ce14783b */ /* 0x008fe40000000200 */
[----:B------:R-:W-:Y:S02]  /*dcd0*/  HMMA.16816.F32.BF16 R64, R124, R26, R64 ;  /* 0x0000001a7c40723c */ /* 0x000fe40000041840 */
[----:B------:R-:W3:Y:S04]  /*dce0*/  LDSM.16.M88.4 R24, [R206+0x1800] ;  /* 0x00180000ce18783b */ /* 0x000ee80000000200 */
[----:B------:R-:W-:Y:S02]  /*dcf0*/  LDSM.16.M88.4 R84, [R204+-0x2800] ;  /* 0xffd80000cc54783b */ /* 0x000fe40000000200 */
[----:B------:R-:W-:Y:S02]  /*dd00*/  HMMA.16816.F32.BF16 R40, R120, R42, RZ ;  /* 0x0000002a7828723c */ /* 0x000fe400000418ff */
[----:B------:R-:W-:Y:S04]  /*dd10*/  LDSM.16.M88.4 R80, [R204+-0x2000] ;  /* 0xffe00000cc50783b */ /* 0x000fe80000000200 */
[----:B------:R-:W-:Y:S02]  /*dd20*/  LDSM.16.M88.4 R96, [R206+0x3800] ;  /* 0x00380000ce60783b */ /* 0x000fe40000000200 */
[C---:B-1----:R-:W-:Y:S02]  /*dd30*/  HMMA.16816.F32.BF16 R52, R124.reuse, R16, R52 ;  /* 0x000000107c34723c */ /* 0x042fe40000041834 */
[----:B------:R-:W0:Y:S06]  /*dd40*/  LDGDEPBAR ;  /* 0x00000000000079af */ /* 0x000e2c0000000000 */
[C---:B------:R-:W-:Y:S01]  /*dd50*/  HMMA.16816.F32.BF16 R48, R124.reuse, R18, R48 ;  /* 0x000000127c30723c */ /* 0x040fe20000041830 */
[----:B------:R-:W1:Y:S07]  /*dd60*/  LDSM.16.M88.4 R16, [R206+0x2800] ;  /* 0x00280000ce10783b */ /* 0x000e6e0000000200 */
[C---:B------:R-:W-:Y:S08]  /*dd70*/  HMMA.16816.F32.BF16 R44, R124.reuse, R36, R44 ;  /* 0x000000247c2c723c */ /* 0x040ff0000004182c */
[----:B------:R-:W-:Y:S01]  /*dd80*/  HMMA.16816.F32.BF16 R40, R124, R38, R40 ;  /* 0x000000267c28723c */ /* 0x000fe20000041828 */
[----:B------:R-:W1:Y:S07]  /*dd90*/  LDSM.16.M88.4 R36, [R204+-0x1800] ;  /* 0xffe80000cc24783b */ /* 0x000e6e0000000200 */
[C---:B----4-:R-:W-:Y:S08]  /*dda0*/  HMMA.16816.F32.BF16 R8, R144.reuse, R32, R8 ;  /* 0x000000209008723c */ /* 0x050ff00000041808 */
[C---:B------:R-:W-:Y:S01]  /*ddb0*/  HMMA.16816.F32.BF16 R4, R144.reuse, R34, R4 ;  /* 0x000000229004723c */ /* 0x040fe20000041804 */
[----:B------:R-:W4:Y:S07]  /*ddc0*/  LDSM.16.M88.4 R32, [R204+-0x1000] ;  /* 0xfff00000cc20783b */ /* 0x000f2e0000000200 */
[C---:B--2---:R-:W-:Y:S08]  /*ddd0*/  HMMA.16816.F32.BF16 R76, R144.reuse, R92, R76 ;  /* 0x0000005c904c723c */ /* 0x044ff0000004184c */
[C---:B------:R-:W-:Y:S01]  /*dde0*/  HMMA.16816.F32.BF16 R72, R144.reuse, R94, R72 ;  /* 0x0000005e9048723c */ /* 0x040fe20000041848 */
[----:B------:R-:W2:Y:S07]  /*ddf0*/  LDSM.16.M88.4 R92, [R204+-0x800] ;  /* 0xfff80000cc5c783b */ /* 0x000eae0000000200 */
[C---:B------:R-:W-:Y:S08]  /*de00*/  HMMA.16816.F32.BF16 R68, R144.reuse, R28, R68 ;  /* 0x0000001c9044723c */ /* 0x040ff00000041844 */
        /* <DEDUP_REMOVED lines=27> */
[----:B------:R-:W-:Y:S01]  /*dfc0*/  HMMA.16816.F32.BF16 R40, R160, R94, R40 ;  /* 0x0000005ea028723c */ /* 0x000fe20000041828 */
[----:B------:R-:W-:Y:S07]  /*dfd0*/  LDSM.16.M88.4 R92, [R206+0x4000] ;  /* 0x00400000ce5c783b */ /* 0x000fee0000000200 */
        /* <DEDUP_REMOVED lines=52> */
[C---:B----4-:R-:W-:Y:S08]  /*e320*/  HMMA.16816.F32.BF16 R76, R184.reuse, R32, R76 ;  /* 0x00000020b84c723c */ /* 0x050ff0000004184c */
[C---:B------:R-:W-:Y:S08]  /*e330*/  HMMA.16816.F32.BF16 R72, R184.reuse, R34, R72 ;  /* 0x00000022b848723c */ /* 0x040ff00000041848 */
[C---:B--2---:R-:W-:Y:S08]  /*e340*/  HMMA.16816.F32.BF16 R68, R184.reuse, R28, R68 ;  /* 0x0000001cb844723c */ /* 0x044ff00000041844 */
[C---:B------:R-:W-:Y:S08]  /*e350*/  HMMA.16816.F32.BF16 R64, R184.reuse, R30, R64 ;  /* 0x0000001eb840723c */ /* 0x040ff00000041840 */
[C---:B---3--:R-:W-:Y:S08]  /*e360*/  HMMA.16816.F32.BF16 R60, R184.reuse, R24, R60 ;  /* 0x00000018b83c723c */ /* 0x048ff0000004183c */
[C---:B------:R-:W-:Y:S08]  /*e370*/  HMMA.16816.F32.BF16 R56, R184.reuse, R26, R56 ;  /* 0x0000001ab838723c */ /* 0x040ff00000041838 */
[C---:B------:R-:W-:Y:S08]  /*e380*/  HMMA.16816.F32.BF16 R52, R184.reuse, R20, R52 ;  /* 0x00000014b834723c */ /* 0x040ff00000041834 */
[C---:B------:R-:W-:Y:S08]  /*e390*/  HMMA.16816.F32.BF16 R48, R184.reuse, R22, R48 ;  /* 0x00000016b830723c */ /* 0x040ff00000041830 */
[C---:B-1----:R-:W-:Y:S08]  /*e3a0*/  HMMA.16816.F32.BF16 R44, R184.reuse, R16, R44 ;  /* 0x00000010b82c723c */ /* 0x042ff0000004182c */
        /* <DEDUP_REMOVED lines=32> */
.L_x_2128:
[----:B------:R-:W-:Y:S05]  /*e5b0*/  BSYNC B0 ;  /* 0x0000000000007941 */ /* 0x000fea0003800000 */
.L_x_2127:
[----:B------:R-:W-:Y:S01]  /*e5c0*/  ISETP.NE.AND P0, PT, R228, 0x1, PT ;  /* 0x00000001e400780c */ /* 0x000fe20003f05270 */
[----:B------:R-:W-:Y:S01]  /*e5d0*/  IMAD.IADD R21, R218, 0x1, R209 ;  /* 0x00000001da157824 */ /* 0x000fe200078e02d1 */
[----:B------:R-:W-:Y:S01]  /*e5e0*/  ULDC UR4, c[0x0][0x324] ;  /* 0x0000c90000047ab9 */ /* 0x000fe20000000800 */
[----:B------:R-:W-:Y:S01]  /*e5f0*/  IMAD.IADD R20, R231, 0x1, R15 ;  /* 0x00000001e7147824 */ /* 0x000fe200078e020f */
[----:B------:R-:W-:Y:S01]  /*e600*/  ULOP3.LUT UR4, URZ, UR4, URZ, 0x33, !UPT ;  /* 0x000000043f047292 */ /* 0x000fe2000f8e333f */
[----:B------:R-:W0:Y:S01]  /*e610*/  LDGDEPBAR ;  /* 0x00000000000079af */ /* 0x000e220000000000 */
[----:B-1----:R-:W-:-:S02]  /*e620*/  IMAD.IADD R16, R15, 0x1, -R217 ;  /* 0x000000010f107824 */ /* 0x002fc400078e0ad9 */
[C---:B------:R-:W-:Y:S02]  /*e630*/  IADD3 R18, -R217.reuse, 0x1, R20 ;  /* 0x00000001d9127810 */ /* 0x040fe40007ffe114 */
[----:B------:R-:W-:-:S03]  /*e640*/  IADD3 R20, -R217, R20, RZ ;  /* 0x00000014d9147210 */ /* 0x000fc60007ffe1ff */
[----:B------:R-:W-:-:S04]  /*e650*/  @P0 IMAD.HI.U32 R0, R21, c[0x0][0x2c8], RZ ;  /* 0x0000b20015000a27 */ /* 0x000fc800078e00ff */
[----:B------:R-:W-:Y:S01]  /*e660*/  IMAD.IADD R18, R18, 0x1, -R229 ;  /* 0x0000000112127824 */ /* 0x000fe200078e0ae5 */
[----:B------:R-:W-:Y:S02]  /*e670*/  @P0 SHF.R.U32.HI R21, RZ, c[0x0][0x2cc], R0 ;  /* 0x0000b300ff150a19 */ /* 0x000fe40000011600 */
[----:B------:R-:W-:Y:S02]  /*e680*/  ISETP.GE.AND P0, PT, R232, 0x1, PT ;  /* 0x00000001e800780c */ /* 0x000fe40003f06270 */
[C---:B------:R-:W-:Y:S01]  /*e690*/  IADD3 R19, R18.reuse, c[0x0][0x328], RZ ;  /* 0x0000ca0012137a10 */ /* 0x040fe20007ffe0ff */
[----:B------:R-:W1:Y:S01]  /*e6a0*/  SHFL.IDX PT, R2, R21, RZ, 0x1c1f ;  /* 0x001c1fff15027589 */ /* 0x000e6200000e0000 */
        /* <DEDUP_REMOVED lines=16> */
.L_x_2131:
[----:B------:R-:W-:-:S04]  /*e7b0*/  MOV R0, c[0x0][0x32c] ;  /* 0x0000cb0000007a02 */ /* 0x000fc80000000f00 */
[----:B------:R-:W-:-:S13]  /*e7c0*/  ISETP.NE.AND P0, PT, R0, 0x1, PT ;  /* 0x000000010000780c */ /* 0x000fda0003f05270 */
[----:B------:R-:W-:-:S05]  /*e7d0*/  @P0 IMAD.HI.U32 R0, R2, c[0x0][0x330], RZ ;  /* 0x0000cc0002000a27 */ /* 0x000fca00078e00ff */
[----:B------:R-:W-:Y:S02]  /*e7e0*/  @P0 SHF.R.U32.HI R2, RZ, c[0x0][0x334], R0 ;  /* 0x0000cd00ff020a19 */ /* 0x000fe40000011600 */
.L_x_2132:
[----:B------:R-:W-:Y:S05]  /*e7f0*/  BSYNC B0 ;  /* 0x0000000000007941 */ /* 0x000fea0003800000 */
.L_x_2130:
[----:B------:R-:W-:-:S05]  /*e800*/  IMAD R2, R2, c[0x0][0x32c], R16 ;  /* 0x0000cb0002027a24 */ /* 0x000fca00078e0210 */
[----:B------:R-:W-:Y:S02]  /*e810*/  IADD3 R0, R2, c[0x0][0x32c], RZ ;  /* 0x0000cb0002007a10 */ /* 0x000fe40007ffe0ff */
[----:B------:R-:W-:Y:S02]  /*e820*/  IMNMX R23, R23, R2, !PT ;  /* 0x0000000217177217 */ /* 0x000fe40007800200 */
[----:B------:R-:W-:Y:S02]  /*e830*/  IMNMX R24, R24, R0, PT ;  /* 0x0000000018187217 */ /* 0x000fe40003800200 */
.L_x_2129:
        /* <DEDUP_REMOVED lines=13> */
[----:B------:R-:W-:Y:S01]  /*e910*/  ISETP.LT.OR P0, PT, R24, 0xa, P0 ;  /* 0x0000000a1800780c */ /* 0x000fe20000701670 */
[--C-:B-1----:R-:W-:Y:S01]  /*e920*/  IMAD.IADD R19, R19, 0x1, R21.reuse ;  /* 0x0000000113137824 */ /* 0x102fe200078e0215 */
[----:B------:R-:W-:Y:S01]  /*e930*/  ISETP.GE.AND P1, PT, R15, 0x11, PT ;  /* 0x000000110f00780c */ /* 0x000fe20003f26270 */
[----:B------:R-:W-:Y:S01]  /*e940*/  IMAD.IADD R18, R18, 0x1, R21 ;  /* 0x0000000112127824 */ /* 0x000fe200078e0215 */
        /* <DEDUP_REMOVED lines=52> */
[C---:B------:R-:W-:Y:S02]  /*ec90*/  ISETP.GE.AND P6, PT, R15.reuse, 0x3a, PT ;  /* 0x0000003a0f00780c */ /* 0x040fe40003fc6270 */
[----:B------:R-:W-:Y:S02]  /*eca0*/  ISETP.LT.OR P0, PT, R24, 0x39, P0 ;  /* 0x000000391800780c */ /* 0x000fe40000701670 */
[----:B------:R-:W-:Y:S02]  /*ecb0*/  ISETP.GE.AND P5, PT, R15, 0x41, PT ;  /* 0x000000410f00780c */ /* 0x000fe40003fa6270 */
[----:B------:R-:W-:-:S02]  /*ecc0*/  FSEL R151, R56, -INF , !P0 ;  /* 0xff80000038977808 */ /* 0x000fc40004000000 */
[----:B------:R-:W-:Y:S02]  /*ecd0*/  ISETP.GT.AND P0, PT, R23, 0x39, !P6 ;  /* 0x000000391700780c */ /* 0x000fe40007704270 */
[C---:B------:R-:W-:Y:S02]  /*ece0*/  ISETP.GE.AND P4, PT, R15.reuse, 0x42, PT ;  /* 0x000000420f00780c */ /* 0x040fe40003f86270 */
        /* <DEDUP_REMOVED lines=16> */
[----:B------:R-:W-:Y:S02]  /*edf0*/  IMNMX R20, R20, R19, PT ;  /* 0x0000001314147217 */ /* 0x000fe40003800200 */
[----:B------:R-:W-:Y:S02]  /*ee00*/  FSEL R158, R48, -INF , !P0 ;  /* 0xff800000309e7808 */ /* 0x000fe40004000000 */
[----:B------:R-:W-:-:S04]  /*ee10*/  ISETP.GT.AND P0, PT, R23, 0x49, !P2 ;  /* 0x000000491700780c */ /* 0x000fc80005704270 */
[----:B------:R-:W-:-:S04]  /*ee20*/  ISETP.LT.OR P0, PT, R24, 0x4a, P0 ;  /* 0x0000004a1800780c */ /* 0x000fc80000701670 */
[----:B------:R-:W-:Y:S02]  /*ee30*/  FSEL R153, R49, -INF , !P0 ;  /* 0xff80000031997808 */ /* 0x000fe40004000000 */
[----:B------:R-:W-:Y:S02]  /*ee40*/  ISETP.GT.AND P0, PT, R23, 0x50, !P1 ;  /* 0x000000501700780c */ /* 0x000fe40004f04270 */
[----:B------:R-:W-:Y:S02]  /*ee50*/  ISETP.GE.AND P1, PT, R15, 0x52, PT ;  /* 0x000000520f00780c */ /* 0x000fe40003f26270 */
        /* <DEDUP_REMOVED lines=17> */
[----:B------:R-:W-:-:S04]  /*ef70*/  ISETP.GT.AND P0, PT, R23, 0x59, !P0 ;  /* 0x000000591700780c */ /* 0x000fc80004704270 */
[----:B------:R-:W-:-:S04]  /*ef80*/  ISETP.LT.OR P0, PT, R24, 0x5a, P0 ;  /* 0x0000005a1800780c */ /* 0x000fc80000701670 */
[----:B------:R-:W-:Y:S02]  /*ef90*/  FSEL R138, R41, -INF , !P0 ;  /* 0xff800000298a7808 */ /* 0x000fe40004000000 */
[----:B------:R-:W-:-:S13]  /*efa0*/  ISETP.GE.AND P0, PT, R232, 0x1, PT ;  /* 0x00000001e800780c */ /* 0x000fda0003f06270 */
        /* <DEDUP_REMOVED lines=12> */
.L_x_2135:
[----:B------:R-:W-:-:S04]  /*f070*/  MOV R8, c[0x0][0x32c] ;  /* 0x0000cb0000087a02 */ /* 0x000fc80000000f00 */
[----:B------:R-:W-:-:S13]  /*f080*/  ISETP.NE.AND P0, PT, R8, 0x1, PT ;  /* 0x000000010800780c */ /* 0x000fda0003f05270 */
[----:B------:R-:W-:-:S05]  /*f090*/  @P0 IMAD.HI.U32 R8, R21, c[0x0][0x330], RZ ;  /* 0x0000cc0015080a27 */ /* 0x000fca00078e00ff */
[----:B------:R-:W-:Y:S02]  /*f0a0*/  @P0 SHF.R.U32.HI R21, RZ, c[0x0][0x334], R8 ;  /* 0x0000cd00ff150a19 */ /* 0x000fe40000011608 */
.L_x_2136:
[----:B------:R-:W-:Y:S05]  /*f0b0*/  BSYNC B0 ;  /* 0x0000000000007941 */ /* 0x000fea0003800000 */
.L_x_2134:
[----:B------:R-:W-:-:S05]  /*f0c0*/  IMAD R16, R21, c[0x0][0x32c], R16 ;  /* 0x0000cb0015107a24 */ /* 0x000fca00078e0210 */
[----:B------:R-:W-:Y:S02]  /*f0d0*/  IADD3 R8, R16, c[0x0][0x32c], RZ ;  /* 0x0000cb0010087a10 */ /* 0x000fe40007ffe0ff */
[----:B------:R-:W-:Y:S02]  /*f0e0*/  IMNMX R18, R18, R16, !PT ;  /* 0x0000001012127217 */ /* 0x000fe40007800200 */
[----:B------:R-:W-:Y:S02]  /*f0f0*/  IMNMX R20, R20, R8, PT ;  /* 0x0000000814147217 */ /* 0x000fe40003800200 */
.L_x_2133:
[----:B------:R-:W-:Y:S01]  /*f100*/  ISETP.NE.AND P0, PT, R22, RZ, PT ;  /* 0x000000ff1600720c */ /* 0x000fe20003f05270 */
[----:B------:R-:W-:Y:S01]  /*f110*/  LDSM.16.MT88.4 R88, [R188] ;  /* 0x00000000bc58783b */ /* 0x000fe20000004200 */
[----:B------:R-:W-:Y:S02]  /*f120*/  FMNMX.FTZ R19, R17, R12, !PT ;  /* 0x0000000c11137209 */ /* 0x000fe40007810000 */
[----:B------:R-:W-:Y:S01]  /*f130*/  ISETP.GT.AND P0, PT, R18, 0x8, !P0 ;  /* 0x000000081200780c */ /* 0x000fe20004704270 */
[----:B------:R-:W-:Y:S01]  /*f140*/  LDSM.16.MT88.4 R96, [R191+0x3000] ;  /* 0x00300000bf60783b */ /* 0x000fe20000004200 */
[----:B------:R-:W-:-:S02]  /*f150*/  FMNMX.FTZ R19, R13, R19, !PT ;  /* 0x000000130d137209 */ /* 0x000fc40007810000 */
[----:B------:R-:W-:Y:S01]  /*f160*/  ISETP.LT.OR P0, PT, R20, 0x9, P0 ;  /* 0x000000091400780c */ /* 0x000fe20000701670 */
[----:B------:R-:W-:Y:S01]  /*f170*/  LDSM.16.MT88.4 R108, [R191] ;  /* 0x00000000bf6c783b */ /* 0x000fe20000004200 */
[----:B------:R-:W-:Y:S02]  /*f180*/  FMNMX.FTZ R19, R5, R19, !PT ;  /* 0x0000001305137209 */ /* 0x000fe40007810000 */
[----:B------:R-:W-:Y:S01]  /*f190*/  FSEL R6, R6, -INF , !P0 ;  /* 0xff80000006067808 */ /* 0x000fe20004000000 */
[----:B------:R-:W-:Y:S01]  /*f1a0*/  LDSM.16.MT88.4 R80, [R189] ;  /* 0x00000000bd50783b */ /* 0x000fe20000004200 */
[----:B------:R-:W-:Y:S02]  /*f1b0*/  ISETP.NE.AND P0, PT, R39, RZ, PT ;  /* 0x000000ff2700720c */ /* 0x000fe40003f05270 */
[----:B------:R-:W-:Y:S01]  /*f1c0*/  FMNMX.FTZ R19, R76, R19, !PT ;  /* 0x000000134c137209 */ /* 0x000fe20007810000 */
[----:B------:R-:W-:Y:S01]  /*f1d0*/  LDSM.16.MT88.4 R104, [R190+0x3000] ;  /* 0x00300000be68783b */ /* 0x000fe20000004200 */
        /* <DEDUP_REMOVED lines=27> */
[----:B------:R-:W-:Y:S01]  /*f390*/  FMNMX.FTZ R19, R164, R19, !PT ;  /* 0x00000013a4137209 */ /* 0x000fe20007810000 */
[----:B------:R-:W-:Y:S01]  /*f3a0*/  LDSM.16.MT88.4 R36, [R190+0x3800] ;  /* 0x00380000be24783b */ /* 0x000fe20000004200 */
[----:B------:R-:W-:Y:S02]  /*f3b0*/  ISETP.GT.AND P0, PT, R18, 0x19, !P0 ;  /* 0x000000191200780c */ /* 0x000fe40004704270 */
[----:B------:R-:W-:Y:S02]  /*f3c0*/  FMNMX.FTZ R19, R156, R19, !PT ;  /* 0x000000139c137209 */ /* 0x000fe40007810000 */
[----:B------:R-:W-:-:S02]  /*f3d0*/  ISETP.LT.OR P0, PT, R20, 0x1a, P0 ;  /* 0x0000001a1400780c */ /* 0x000fc40000701670 */
[----:B------:R-:W-:Y:S02]  /*f3e0*/  FMNMX.FTZ R19, R158, R19, !PT ;  /* 0x000000139e137209 */ /* 0x000fe40007810000 */
[----:B------:R-:W-:Y:S02]  /*f3f0*/  FSEL R8, R75, -INF , !P0 ;  /* 0xff8000004b087808 */ /* 0x000fe40004000000 */
[----:B------:R-:W-:Y:S01]  /*f400*/  ISETP.NE.AND P0, PT, R35, RZ, PT ;  /* 0x000000ff2300720c */ /* 0x000fe20003f05270 */
[----:B------:R-:W-:Y:S01]  /*f410*/  LDSM.16.MT88.4 R72, [R190] ;  /* 0x00000000be48783b */ /* 0x000fe20000004200 */
        /* <DEDUP_REMOVED lines=35> */
[----:B------:R-:W-:Y:S01]  /*f650*/  ISETP.LT.OR P0, PT, R20, 0x3a, P0 ;  /* 0x0000003a1400780c */ /* 0x000fe20000701670 */
[----:B------:R-:W1:Y:S03]  /*f660*/  SHFL.BFLY PT, R0, R19, 0x2, 0x1f ;  /* 0x0c401f0013007f89 */ /* 0x000e6600000e0000 */
[----:B------:R-:W-:-:S02]  /*f670*/  FSEL R166, R59, -INF , !P0 ;  /* 0xff8000003ba67808 */ /* 0x000fc40004000000 */
[----:B------:R-:W-:Y:S01]  /*f680*/  ISETP.GT.AND P0, PT, R18, 0x40, !P5 ;  /* 0x000000401200780c */ /* 0x000fe20006f04270 */
[----:B------:R-:W-:Y:S01]  /*f690*/  LDSM.16.MT88.4 R56, [R189+0x3000] ;  /* 0x00300000bd38783b */ /* 0x000fe20000004200 */
        /* <DEDUP_REMOVED lines=10> */
[----:B------:R-:W-:Y:S03]  /*f740*/  LDSM.16.MT88.4 R24, [R190+0x800] ;  /* 0x00080000be18783b */ /* 0x000fe60000004200 */
[----:B------:R-:W-:-:S02]  /*f750*/  FSEL R154, R50, -INF , !P0 ;  /* 0xff800000329a7808 */ /* 0x000fc40004000000 */
[----:B------:R-:W-:-:S04]  /*f760*/  ISETP.GT.AND P0, PT, R18, 0x49, !P2 ;  /* 0x000000491200780c */ /* 0x000fc80005704270 */
[----:B------:R-:W-:-:S04]  /*f770*/  ISETP.LT.OR P0, PT, R20, 0x4a, P0 ;  /* 0x0000004a1400780c */ /* 0x000fc80000701670 */
[----:B------:R-:W-:Y:S02]  /*f780*/  FSEL R152, R51, -INF , !P0 ;  /* 0xff80000033987808 */ /* 0x000fe40004000000 */
[----:B------:R-:W-:Y:S02]  /*f790*/  ISETP.GT.AND P0, PT, R18, 0x1, !P6 ;  /* 0x000000011200780c */ /* 0x000fe40007704270 */
[----:B------:R-:W-:Y:S02]  /*f7a0*/  ISETP.NE.AND P6, PT, R40, RZ, PT ;  /* 0x000000ff2800720c */ /* 0x000fe40003fc5270 */
[----:B------:R-:W-:-:S04]  /*f7b0*/  ISETP.LT.OR P0, PT, R20, 0x2, P0 ;  /* 0x000000021400780c */ /* 0x000fc80000701670 */
[----:B------:R-:W-:Y:S02]  /*f7c0*/  FSEL R11, R11, -INF , !P0 ;  /* 0xff8000000b0b7808 */ /* 0x000fe40004000000 */
[C---:B------:R-:W-:Y:S02]  /*f7d0*/  ISETP.GT.AND P0, PT, R18.reuse, RZ, !P1 ;  /* 0x000000ff1200720c */ /* 0x040fe40004f04270 */
[----:B------:R-:W-:Y:S02]  /*f7e0*/  ISETP.GT.AND P1, PT, R18, 0x50, !P3 ;  /* 0x000000501200780c */ /* 0x000fe40005f24270 */
[C---:B------:R-:W-:Y:S02]  /*f7f0*/  ISETP.LT.OR P0, PT, R20.reuse, 0x1, P0 ;  /* 0x000000011400780c */ /* 0x040fe40000701670 */
[----:B------:R-:W-:Y:S02]  /*f800*/  ISETP.LT.OR P2, PT, R20, 0x51, P1 ;  /* 0x000000511400780c */ /* 0x000fe40000f41670 */
[----:B------:R-:W-:-:S02]  /*f810*/  FSEL R10, R10, -INF , !P0 ;  /* 0xff8000000a0a7808 */ /* 0x000fc40004000000 */
[----:B------:R-:W-:Y:S02]  /*f820*/  ISETP.GT.AND P0, PT, R18, 0x51, !P4 ;  /* 0x000000511200780c */ /* 0x000fe40006704270 */
[----:B------:R-:W-:Y:S02]  /*f830*/  FMNMX.FTZ R21, R10, R11, !PT ;  /* 0x0000000b0a157209 */ /* 0x000fe40007810000 */
[----:B------:R-:W-:Y:S02]  /*f840*/  ISETP.LT.OR P1, PT, R20, 0x52, P0 ;  /* 0x000000521400780c */ /* 0x000fe40000721670 */
[----:B------:R-:W-:Y:S02]  /*f850*/  FMNMX.FTZ R21, R6, R21, !PT ;  /* 0x0000001506157209 */ /* 0x000fe40007810000 */
[----:B------:R-:W-:Y:S02]  /*f860*/  ISETP.GT.AND P3, PT, R18, 0x58, !P5 ;  /* 0x000000581200780c */ /* 0x000fe40006f64270 */
[----:B------:R-:W-:-:S02]  /*f870*/  FMNMX.FTZ R21, R7, R21, !PT ;  /* 0x0000001507157209 */ /* 0x000fc40007810000 */
[----:B------:R-:W-:Y:S02]  /*f880*/  FSEL R142, R46, -INF , !P2 ;  /* 0xff8000002e8e7808 */ /* 0x000fe40005000000 */
[----:B------:R-:W-:Y:S02]  /*f890*/  FMNMX.FTZ R21, R16, R21, !PT ;  /* 0x0000001510157209 */ /* 0x000fe40007810000 */
[----:B------:R-:W-:Y:S02]  /*f8a0*/  FSEL R137, R47, -INF , !P1 ;  /* 0xff8000002f897808 */ /* 0x000fe40004800000 */
[----:B------:R-:W-:Y:S02]  /*f8b0*/  FMNMX.FTZ R21, R15, R21, !PT ;  /* 0x000000150f157209 */ /* 0x000fe40007810000 */
[----:B------:R-:W-:Y:S02]  /*f8c0*/  ISETP.GT.AND P0, PT, R18, 0x59, !P6 ;  /* 0x000000591200780c */ /* 0x000fe40007704270 */
[----:B------:R-:W-:-:S02]  /*f8d0*/  FMNMX.FTZ R21, R9, R21, !PT ;  /* 0x0000001509157209 */ /* 0x000fc40007810000 */
[----:B------:R-:W-:Y:S02]  /*f8e0*/  ISETP.LT.OR P1, PT, R20, 0x59, P3 ;  /* 0x000000591400780c */ /* 0x000fe40001f21670 */
[----:B------:R-:W-:Y:S02]  /*f8f0*/  FMNMX.FTZ R21, R8, R21, !PT ;  /* 0x0000001508157209 */ /* 0x000fe40007810000 */
[----:B------:R-:W-:Y:S02]  /*f900*/  ISETP.LT.OR P0, PT, R20, 0x5a, P0 ;  /* 0x0000005a1400780c */ /* 0x000fe40000701670 */
[----:B------:R-:W-:Y:S02]  /*f910*/  FMNMX.FTZ R21, R130, R21, !PT ;  /* 0x0000001582157209 */ /* 0x000fe40007810000 */
[----:B------:R-:W-:Y:S02]  /*f920*/  FSEL R134, R42, -INF , !P1 ;  /* 0xff8000002a867808 */ /* 0x000fe40004800000 */
[----:B------:R-:W-:-:S02]  /*f930*/  FMNMX.FTZ R21, R131, R21, !PT ;  /* 0x0000001583157209 */ /* 0x000fc40007810000 */
[----:B------:R-:W-:Y:S02]  /*f940*/  FSEL R133, R43, -INF , !P0 ;  /* 0xff8000002b857808 */ /* 0x000fe40004000000 */
[----:B------:R-:W-:Y:S02]  /*f950*/  FMNMX.FTZ R21, R135, R21, !PT ;  /* 0x0000001587157209 */ /* 0x000fe40007810000 */
[----:B-1----:R-:W-:Y:S02]  /*f960*/  FMNMX.FTZ R20, R19, R0, !PT ;  /* 0x0000000013147209 */ /* 0x002fe40007810000 */
[----:B------:R-:W-:Y:S02]  /*f970*/  FMNMX.FTZ R21, R136, R21, !PT ;  /* 0x0000001588157209 */ /* 0x000fe40007810000 */
[----:B------:R-:W-:Y:S01]  /*f980*/  ISETP.NE.AND P6, PT, R228, 0x1, PT ;  /* 0x00000001e400780c */ /* 0x000fe20003fc5270 */
[----:B------:R-:W1:Y:S01]  /*f990*/  SHFL.BFLY PT, R0, R20, 0x1, 0x1f ;  /* 0x0c201f0014007f89 */ /* 0x000e6200000e0000 */
[----:B------:R-:W-:-:S04]  /*f9a0*/  FMNMX.FTZ R21, R155, R21, !PT ;  /* 0x000000159b157209 */ /* 0x000fc80007810000 */
[----:B------:R-:W-:-:S04]  /*f9b0*/  FMNMX.FTZ R21, R157, R21, !PT ;  /* 0x000000159d157209 */ /* 0x000fc80007810000 */
[----:B------:R-:W-:-:S04]  /*f9c0*/  FMNMX.FTZ R21, R159, R21, !PT ;  /* 0x000000159f157209 */ /* 0x000fc80007810000 */
[----:B------:R-:W-:-:S04]  /*f9d0*/  FMNMX.FTZ R21, R166, R21, !PT ;  /* 0x00000015a6157209 */ /* 0x000fc80007810000 */
[----:B------:R-:W-:-:S04]  /*f9e0*/  FMNMX.FTZ R21, R165, R21, !PT ;  /* 0x00000015a5157209 */ /* 0x000fc80007810000 */
[----:B------:R-:W-:Y:S02]  /*f9f0*/  FMNMX.FTZ R21, R167, R21, !PT ;  /* 0x00000015a7157209 */ /* 0x000fe40007810000 */
[----:B-1----:R-:W-:Y:S02]  /*fa00*/  FMNMX.FTZ R0, R20, R0, !PT ;  /* 0x0000000014007209 */ /* 0x002fe40007810000 */
[----:B------:R-:W-:Y:S02]  /*fa10*/  FMNMX.FTZ R21, R154, R21, !PT ;  /* 0x000000159a157209 */ /* 0x000fe40007810000 */
[C---:B------:R-:W-:Y:S01]  /*fa20*/  FSETP.NEU.FTZ.AND P0, PT, R0.reuse, -INF , PT ;  /* 0xff8000000000780b */ /* 0x040fe20003f1d000 */
[----:B------:R-:W-:Y:S01]  /*fa30*/  FMUL.FTZ R143, R0, c[0x0][0x2d0] ;  /* 0x0000b400008f7a20 */ /* 0x000fe20000410000 */
[----:B------:R-:W-:-:S04]  /*fa40*/  FMNMX.FTZ R21, R152, R21, !PT ;  /* 0x0000001598157209 */ /* 0x000fc80007810000 */
[----:B------:R-:W-:Y:S02]  /*fa50*/  FMNMX.FTZ R21, R142, R21, !PT ;  /* 0x000000158e157209 */ /* 0x000fe40007810000 */
[----:B------:R-:W-:Y:S02]  /*fa60*/  FSEL R143, R143, RZ, P0 ;  /* 0x000000ff8f8f7208 */ /* 0x000fe40000000000 */
[----:B------:R-:W-:-:S03]  /*fa70*/  FMNMX.FTZ R21, R137, R21, !PT ;  /* 0x0000001589157209 */ /* 0x000fc60007810000 */
[--C-:B------:R-:W-:Y:S01]  /*fa80*/  FFMA.FTZ R50, R12, c[0x0][0x2d0], -R143.reuse ;  /* 0x0000b4000c327a23 */ /* 0x100fe2000001088f */
[----:B------:R-:W-:Y:S01]  /*fa90*/  FMNMX.FTZ R18, R134, R21, !PT ;  /* 0x0000001586127209 */ /* 0x000fe20007810000 */
[--C-:B------:R-:W-:Y:S01]  /*faa0*/  FFMA.FTZ R51, R17, c[0x0][0x2d0], -R143.reuse ;  /* 0x0000b40011337a23 */ /* 0x100fe2000001088f */
[----:B------:R-:W-:Y:S01]  /*fab0*/  LDSM.16.MT88.4 R20, [R189+0x800] ;  /* 0x00080000bd14783b */ /* 0x000fe20000004200 */
[--C-:B------:R-:W-:Y:S01]  /*fac0*/  FFMA.FTZ R47, R13, c[0x0][0x2d0], -R143.reuse ;  /* 0x0000b4000d2f7a23 */ /* 0x100fe2000001088f */
[----:B------:R-:W-:Y:S01]  /*fad0*/  FMNMX.FTZ R18, R133, R18, !PT ;  /* 0x0000001285127209 */ /* 0x000fe20007810000 */
[--C-:B------:R-:W-:Y:S01]  /*fae0*/  FFMA.FTZ R46, R5, c[0x0][0x2d0], -R143.reuse ;  /* 0x0000b400052e7a23 */ /* 0x100fe2000001088f */
[----:B------:R-:W-:Y:S01]  /*faf0*/  MUFU.EX2 R50, R50 ;  /* 0x0000003200327308 */ /* 0x000fe20000000800 */
[--C-:B------:R-:W-:Y:S02]  /*fb00*/  FFMA.FTZ R42, R4, c[0x0][0x2d0], -R143.reuse ;  /* 0x0000b400042a7a23 */ /* 0x100fe4000001088f */
[----:B------:R-:W1:Y:S01]  /*fb10*/  SHFL.BFLY PT, R19, R18, 0x2, 0x1f ;  /* 0x0c401f0012137f89 */ /* 0x000e6200000e0000 */
[----:B------:R-:W-:-:S02]  /*fb20*/  FFMA.FTZ R13, R3, c[0x0][0x2d0], -R143 ;  /* 0x0000b400030d7a23 */ /* 0x000fc4000001088f */
[--C-:B------:R-:W-:Y:S02]  /*fb30*/  FFMA.FTZ R3, R2, c[0x0][0x2d0], -R143.reuse ;  /* 0x0000b40002037a23 */ /* 0x100fe4000001088f */
[----:B------:R-:W2:Y:S01]  /*fb40*/  MUFU.EX2 R51, R51 ;  /* 0x0000003300337308 */ /* 0x000ea20000000800 */
[--C-:B------:R-:W-:Y:S02]  /*fb50*/  FFMA.FTZ R43, R76, c[0x0][0x2d0], -R143.reuse ;  /* 0x0000b4004c2b7a23 */ /* 0x100fe4000001088f */
[--C-:B------:R-:W-:Y:S02]  /*fb60*/  FFMA.FTZ R118, R34, c[0x0][0x2d0], -R143.reuse ;  /* 0x0000b40022767a23 */ /* 0x100fe4000001088f */
[--C-:B------:R-:W-:Y:S02]  /*fb70*/  FFMA.FTZ R119, R33, c[0x0][0x2d0], -R143.reuse ;  /* 0x0000b40021777a23 */ /* 0x100fe4000001088f */
[--C-:B------:R-:W-:Y:S01]  /*fb80*/  FFMA.FTZ R129, R32, c[0x0][0x2d0], -R143.reuse ;  /* 0x0000b40020817a23 */ /* 0x100fe2000001088f */
[----:B------:R-:W-:Y:S01]  /*fb90*/  MUFU.EX2 R47, R47 ;  /* 0x0000002f002f7308 */ /* 0x000fe20000000800 */
[----:B------:R-:W-:Y:S01]  /*fba0*/  LDSM.16.MT88.4 R32, [R189+0x3800] ;  /* 0x00380000bd20783b */ /* 0x000fe20000004200 */
[----:B------:R-:W-:-:S02]  /*fbb0*/  FFMA.FTZ R128, R128, c[0x0][0x2d0], -R143 ;  /* 0x0000b40080807a23 */ /* 0x000fc4000001088f */
[--C-:B------:R-:W-:Y:S02]  /*fbc0*/  FFMA.FTZ R148, R148, c[0x0][0x2d0], -R143.reuse ;  /* 0x0000b40094947a23 */ /* 0x100fe4000001088f */
[--C-:B------:R-:W-:Y:S02]  /*fbd0*/  FFMA.FTZ R149, R149, c[0x0][0x2d0], -R143.reuse ;  /* 0x0000b40095957a23 */ /* 0x100fe4000001088f */
[----:B------:R-:W3:Y:S01]  /*fbe0*/  MUFU.EX2 R46, R46 ;  /* 0x0000002e002e7308 */ /* 0x000ee20000000800 */
[----:B--2---:R-:W-:Y:S01]  /*fbf0*/  F2FP.BF16.PACK_AB R64, R50, R51 ;  /* 0x000000333240723e */ /* 0x004fe200000010ff */
[--C-:B------:R-:W-:Y:S01]  /*fc00*/  FFMA.FTZ R151, R151, c[0x0][0x2d0], -R143.reuse ;  /* 0x0000b40097977a23 */ /* 0x100fe2000001088f */
[----:B-1----:R-:W-:Y:S01]  /*fc10*/  FMNMX.FTZ R19, R18, R19, !PT ;  /* 0x0000001312137209 */ /* 0x002fe20007810000 */
[--C-:B------:R-:W-:Y:S02]  /*fc20*/  FFMA.FTZ R150, R150, c[0x0][0x2d0], -R143.reuse ;  /* 0x0000b40096967a23 */ /* 0x100fe4000001088f */
[----:B------:R-:W-:-:S02]  /*fc30*/  FFMA.FTZ R164, R164, c[0x0][0x2d0], -R143 ;  /* 0x0000b400a4a47a23 */ /* 0x000fc4000001088f */
[----:B------:R-:W1:Y:S01]  /*fc40*/  SHFL.BFLY PT, R18, R19, 0x1, 0x1f ;  /* 0x0c201f0013127f89 */ /* 0x000e6200000e0000 */
[----:B------:R-:W2:Y:S01]  /*fc50*/  MUFU.EX2 R43, R43 ;  /* 0x0000002b002b7308 */ /* 0x000ea20000000800 */
[--C-:B------:R-:W-:Y:S02]  /*fc60*/  FFMA.FTZ R156, R156, c[0x0][0x2d0], -R143.reuse ;  /* 0x0000b4009c9c7a23 */ /* 0x100fe4000001088f */
[--C-:B------:R-:W-:Y:S02]  /*fc70*/  FFMA.FTZ R158, R158, c[0x0][0x2d0], -R143.reuse ;  /* 0x0000b4009e9e7a23 */ /* 0x100fe4000001088f */
[----:B------:R-:W-:Y:S01]  /*fc80*/  FFMA.FTZ R153, R153, c[0x0][0x2d0], -R143 ;  /* 0x0000b40099997a23 */ /* 0x000fe2000001088f */
[----:B---3--:R-:W-:Y:S02]  /*fc90*/  F2FP.BF16.PACK_AB R66, R46, R47 ;  /* 0x0000002f2e42723e */ /* 0x008fe400000010ff */
[----:B------:R-:W-:Y:S01]  /*fca0*/  MUFU.EX2 R42, R42 ;  /* 0x0000002a002a7308 */ /* 0x000fe20000000800 */
[----:B------:R-:W-:-:S02]  /*fcb0*/  FADD.FTZ R50, R51, R50 ;  /* 0x0000003233327221 */ /* 0x000fc40000010000 */
[--C-:B------:R-:W-:Y:S02]  /*fcc0*/  FFMA.FTZ R243, R138, c[0x0][0x2d0], -R143.reuse ;  /* 0x0000b4008af37a23 */ /* 0x100fe4000001088f */
[----:B------:R-:W-:Y:S02]  /*fcd0*/  FADD.FTZ R50, R47, R50 ;  /* 0x000000322f327221 */ /* 0x000fe40000010000 */
[--C-:B------:R-:W-:Y:S01]  /*fce0*/  FFMA.FTZ R141, R141, c[0x0][0x2d0], -R143.reuse ;  /* 0x0000b4008d8d7a23 */ /* 0x100fe2000001088f */
[----:B------:R-:W-:Y:S01]  /*fcf0*/  MUFU.EX2 R13, R13 ;  /* 0x0000000d000d7308 */ /* 0x000fe20000000800 */
[----:B------:R-:W-:Y:S02]  /*fd00*/  FADD.FTZ R46, R46, R50 ;  /* 0x000000322e2e7221 */ /* 0x000fe40000010000 */
[----:B------:R-:W-:Y:S02]  /*fd10*/  FFMA.FTZ R140, R140, c[0x0][0x2d0], -R143 ;  /* 0x0000b4008c8c7a23 */ /* 0x000fe4000001088f */
[----:B--2---:R-:W-:Y:S01]  /*fd20*/  FADD.FTZ R46, R43, R46 ;  /* 0x0000002e2b2e7221 */ /* 0x004fe20000010000 */
[----:B-1----:R-:W-:-:S02]  /*fd30*/  FMNMX.FTZ R12, R19, R18, !PT ;  /* 0x00000012130c7209 */ /* 0x002fc40007810000 */
[----:B------:R-:W-:Y:S01]  /*fd40*/  MUFU.EX2 R3, R3 ;  /* 0x0000000300037308 */ /* 0x000fe20000000800 */
[----:B------:R-:W-:Y:S01]  /*fd50*/  FFMA.FTZ R139, R139, c[0x0][0x2d0], -R143 ;  /* 0x0000b4008b8b7a23 */ /* 0x000fe2000001088f */
[C---:B------:R-:W-:Y:S01]  /*fd60*/  FSETP.NEU.FTZ.AND P0, PT, R12.reuse, -INF , PT ;  /* 0xff8000000c00780b */ /* 0x040fe20003f1d000 */
[----:B------:R-:W-:-:S05]  /*fd70*/  FMUL.FTZ R132, R12, c[0x0][0x2d0] ;  /* 0x0000b4000c847a20 */ /* 0x000fca0000410000 */
[----:B------:R-:W-:Y:S01]  /*fd80*/  MUFU.EX2 R118, R118 ;  /* 0x0000007600767308 */ /* 0x000fe20000000800 */
[----:B------:R-:W-:-:S05]  /*fd90*/  FSEL R132, R132, RZ, P0 ;  /* 0x000000ff84847208 */ /* 0x000fca0000000000 */
[--C-:B------:R-:W-:Y:S02]  /*fda0*/  FFMA.FTZ R49, R10, c[0x0][0x2d0], -R132.reuse ;  /* 0x0000b4000a317a23 */ /* 0x100fe40000010884 */
[--C-:B------:R-:W-:Y:S01]  /*fdb0*/  FFMA.FTZ R48, R11, c[0x0][0x2d0], -R132.reuse ;  /* 0x0000b4000b307a23 */ /* 0x100fe20000010884 */
[----:B------:R-:W-:Y:S01]  /*fdc0*/  MUFU.EX2 R119, R119 ;  /* 0x0000007700777308 */ /* 0x000fe20000000800 */
[--C-:B------:R-:W-:Y:S02]  /*fdd0*/  FFMA.FTZ R45, R6, c[0x0][0x2d0], -R132.reuse ;  /* 0x0000b400062d7a23 */ /* 0x100fe40000010884 */
[--C-:B------:R-:W-:Y:S02]  /*fde0*/  FFMA.FTZ R44, R7, c[0x0][0x2d0], -R132.reuse ;  /* 0x0000b400072c7a23 */ /* 0x100fe40000010884 */
[----:B------:R-:W1:Y:S01]  /*fdf0*/  LDSM.16.MT88.4 R4, [R188+0x3000] ;  /* 0x00300000bc04783b */ /* 0x000e620000004200 */
[--C-:B------:R-:W-:Y:S02]  /*fe00*/  FFMA.FTZ R41, R16, c[0x0][0x2d0], -R132.reuse ;  /* 0x0000b40010297a23 */ /* 0x100fe40000010884 */
[----:B------:R-:W-:Y:S01]  /*fe10*/  MUFU.EX2 R49, R49 ;  /* 0x0000003100317308 */ /* 0x000fe20000000800 */
[----:B------:R-:W2:Y:S01]  /*fe20*/  LDSM.16.MT88.4 R16, [R188+0x800] ;  /* 0x00080000bc10783b */ /* 0x000ea20000004200 */
[----:B------:R-:W-:-:S02]  /*fe30*/  FFMA.FTZ R40, R15, c[0x0][0x2d0], -R132 ;  /* 0x0000b4000f287a23 */ /* 0x000fc40000010884 */
[--C-:B------:R-:W-:Y:S02]  /*fe40*/  FFMA.FTZ R2, R9, c[0x0][0x2d0], -R132.reuse ;  /* 0x0000b40009027a23 */ /* 0x100fe40000010884 */
[--C-:B------:R-:W-:Y:S02]  /*fe50*/  FFMA.FTZ R15, R8, c[0x0][0x2d0], -R132.reuse ;  /* 0x0000b400080f7a23 */ /* 0x100fe40000010884 */
[----:B------:R-:W3:Y:S01]  /*fe60*/  MUFU.EX2 R48, R48 ;  /* 0x0000003000307308 */ /* 0x000ee20000000800 */
[----:B------:R-:W4:Y:S01]  /*fe70*/  LDSM.16.MT88.4 R8, [R191+0x3800] ;  /* 0x00380000bf08783b */ /* 0x000f220000004200 */
[--C-:B------:R-:W-:Y:S02]  /*fe80*/  FFMA.FTZ R130, R130, c[0x0][0x2d0], -R132.reuse ;  /* 0x0000b40082827a23 */ /* 0x100fe40000010884 */
[--C-:B------:R-:W-:Y:S02]  /*fe90*/  FFMA.FTZ R131, R131, c[0x0][0x2d0], -R132.reuse ;  /* 0x0000b40083837a23 */ /* 0x100fe40000010884 */
[----:B------:R-:W-:-:S02]  /*fea0*/  FFMA.FTZ R135, R135, c[0x0][0x2d0], -R132 ;  /* 0x0000b40087877a23 */ /* 0x000fc40000010884 */
[----:B------:R-:W-:Y:S01]  /*feb0*/  MUFU.EX2 R45, R45 ;  /* 0x0000002d002d7308 */ /* 0x000fe20000000800 */
[--C-:B------:R-:W-:Y:S02]  /*fec0*/  FFMA.FTZ R136, R136, c[0x0][0x2d0], -R132.reuse ;  /* 0x0000b40088887a23 */ /* 0x100fe40000010884 */
[--C-:B------:R-:W-:Y:S02]  /*fed0*/  FFMA.FTZ R155, R155, c[0x0][0x2d0], -R132.reuse ;  /* 0x0000b4009b9b7a23 */ /* 0x100fe40000010884 */
[--C-:B------:R-:W-:Y:S02]  /*fee0*/  FFMA.FTZ R157, R157, c[0x0][0x2d0], -R132.reuse ;  /* 0x0000b4009d9d7a23 */ /* 0x100fe40000010884 */
[--C-:B------:R-:W-:Y:S01]  /*fef0*/  FFMA.FTZ R159, R159, c[0x0][0x2d0], -R132.reuse ;  /* 0x0000b4009f9f7a23 */ /* 0x100fe20000010884 */
[----:B------:R-:W5:Y:S01]  /*ff00*/  MUFU.EX2 R44, R44 ;  /* 0x0000002c002c7308 */ /* 0x000f620000000800 */
[----:B---3--:R-:W-:Y:S01]  /*ff10*/  F2FP.BF16.PACK_AB R65, R48, R49 ;  /* 0x000000313041723e */ /* 0x008fe200000010ff */
[----:B------:R-:W-:-:S02]  /*ff20*/  FFMA.FTZ R166, R166, c[0x0][0x2d0], -R132 ;  /* 0x0000b400a6a67a23 */ /* 0x000fc40000010884 */
[--C-:B------:R-:W-:Y:S02]  /*ff30*/  FFMA.FTZ R165, R165, c[0x0][0x2d0], -R132.reuse ;  /* 0x0000b400a5a57a23 */ /* 0x100fe40000010884 */
[--C-:B------:R-:W-:Y:S02]  /*ff40*/  FFMA.FTZ R167, R167, c[0x0][0x2d0], -R132.reuse ;  /* 0x0000b400a7a77a23 */ /* 0x100fe40000010884 */
[----:B------:R-:W3:Y:S01]  /*ff50*/  MUFU.EX2 R41, R41 ;  /* 0x0000002900297308 */ /* 0x000ee20000000800 */
[--C-:B------:R-:W-:Y:S02]  /*ff60*/  FFMA.FTZ R154, R154, c[0x0][0x2d0], -R132.reuse ;  /* 0x0000b4009a9a7a23 */ /* 0x100fe40000010884 */
[----:B------:R-:W-:Y:S02]  /*ff70*/  FFMA.FTZ R152, R152, c[0x0][0x2d0], -R132 ;  /* 0x0000b40098987a23 */ /* 0x000fe40000010884 */
[----:B------:R-:W-:Y:S02]  /*ff80*/  FADD.FTZ R48, R49, R48 ;  /* 0x0000003031307221 */ /* 0x000fe40000010000 */
[----:B------:R-:W-:Y:S01]  /*ff90*/  FFMA.FTZ R138, R142, c[0x0][0x2d0], -R132 ;  /* 0x0000b4008e8a7a23 */ /* 0x000fe20000010884 */
[----:B-----5:R-:W-:Y:S01]  /*ffa0*/  F2FP.BF16.PACK_AB R67, R44, R45 ;  /* 0x0000002d2c43723e */ /* 0x020fe200000010ff */
[----:B------:R-:W5:Y:S01]  /*ffb0*/  MUFU.EX2 R40, R40 ;  /* 0x0000002800287308 */ /* 0x000f620000000800 */
[----:B------:R-:W-:-:S02]  /*ffc0*/  FADD.FTZ R48, R45, R48 ;  /* 0x000000302d307221 */ /* 0x000fc40000010000 */
[----:B------:R-:W-:Y:S02]  /*ffd0*/  FFMA.FTZ R137, R137, c[0x0][0x2d0], -R132 ;  /* 0x0000b40089897a23 */ /* 0x000fe40000010884 */
[----:B------:R-:W-:Y:S01]  /*ffe0*/  FADD.FTZ R44, R44, R48 ;  /* 0x000000302c2c7221 */ /* 0x000fe20000010000 */
[----:B------:R-:W-:Y:S01]  /*fff0*/  HMMA.16816.F32.BF16 R84, R64, R88, RZ ;  /* 0x000000584054723c */ /* 0x000fe200000418ff */
[----:B------:R-:W-:Y:S01]  /*10000*/  FFMA.FTZ R242, R133, c[0x0][0x2d0], -R132 ;  /* 0x0000b40085f27a23 */ /* 0x000fe20000010884 */
[----:B------:R-:W-:Y:S01]  /*10010*/  MUFU.EX2 R2, R2 ;  /* 0x0000000200027308 */ /* 0x000fe20000000800 */
[----:B---3--:R-:W-:-:S05]  /*10020*/  FADD.FTZ R44, R41, R44 ;  /* 0x0000002c292c7221 */ /* 0x008fca0000010000 */
[C---:B------:R-:W-:Y:S02]  /*10030*/  HMMA.16816.F32.BF16 R88, R64.reuse, R90, RZ ;  /* 0x0000005a4058723c */ /* 0x040fe400000418ff */
[----:B------:R-:W3:Y:S06]  /*10040*/  MUFU.EX2 R15, R15 ;  /* 0x0000000f000f7308 */ /* 0x000eec0000000800 */
        /* <DEDUP_REMOVED lines=17> */
[----:B------:R-:W-:Y:S06]  /*10160*/  MUFU.EX2 R151, R151 ;  /* 0x0000009700977308 */ /* 0x000fec0000000800 */
[C---:B------:R-:W-:Y:S02]  /*10170*/  HMMA.16816.F32.BF16 R80, R64.reuse, R82, RZ ;  /* 0x000000524050723c */ /* 0x040fe400000418ff */
[----:B------:R-:W-:Y:S06]  /*10180*/  MUFU.EX2 R150, R150 ;  /* 0x0000009600967308 */ /* 0x000fec0000000800 */
[C---:B------:R-:W-:Y:S02]  /*10190*/  HMMA.16816.F32.BF16 R104, R64.reuse, R106, RZ ;  /* 0x0000006a4068723c */ /* 0x040fe400000418ff */
[----:B------:R-:W2:Y:S06]  /*101a0*/  MUFU.EX2 R155, R155 ;  /* 0x0000009b009b7308 */ /* 0x000eac0000000800 */
[C---:B------:R-:W-:Y:S02]  /*101b0*/  HMMA.16816.F32.BF16 R56, R64.reuse, R58, RZ ;  /* 0x0000003a4038723c */ /* 0x040fe400000418ff */
[----:B------:R-:W2:Y:S06]  /*101c0*/  MUFU.EX2 R157, R157 ;  /* 0x0000009d009d7308 */ /* 0x000eac0000000800 */
[C---:B-1----:R-:W-:Y:S02]  /*101d0*/  HMMA.16816.F32.BF16 R60, R64.reuse, R4, RZ ;  /* 0x00000004403c723c */ /* 0x042fe400000418ff */
[----:B------:R-:W-:Y:S05]  /*101e0*/  MUFU.EX2 R159, R159 ;  /* 0x0000009f009f7308 */ /* 0x000fea0000000800 */
[----:B------:R-:W-:Y:S01]  /*101f0*/  F2FP.BF16.PACK_AB R4, R42, R43 ;  /* 0x0000002b2a04723e */ /* 0x000fe200000010ff */
[----:B------:R-:W-:Y:S01]  /*10200*/  HMMA.16816.F32.BF16 R64, R64, R6, RZ ;  /* 0x000000064040723c */ /* 0x000fe200000418ff */
[----:B-----5:R-:W-:Y:S01]  /*10210*/  F2FP.BF16.PACK_AB R5, R40, R41 ;  /* 0x000000292805723e */ /* 0x020fe200000010ff */
[----:B------:R-:W1:Y:S01]  /*10220*/  MUFU.EX2 R166, R166 ;  /* 0x000000a600a67308 */ /* 0x000e620000000800 */
[----:B------:R-:W-:-:S02]  /*10230*/  FADD.FTZ R42, R42, R46 ;  /* 0x0000002e2a2a7221 */ /* 0x000fc40000010000 */
[----:B------:R-:W-:Y:S02]  /*10240*/  FADD.FTZ R40, R40, R44 ;  /* 0x0000002c28287221 */ /* 0x000fe40000010000 */
[----:B------:R-:W-:Y:S01]  /*10250*/  F2FP.BF16.PACK_AB R6, R3, R13 ;  /* 0x0000000d0306723e */ /* 0x000fe200000010ff */
[----:B------:R-:W-:Y:S01]  /*10260*/  FADD.FTZ R42, R13, R42 ;  /* 0x0000002a0d2a7221 */ /* 0x000fe20000010000 */
[----:B---3--:R-:W-:Y:S01]  /*10270*/  F2FP.BF16.PACK_AB R7, R15, R2 ;  /* 0x000000020f07723e */ /* 0x008fe200000010ff */
[----:B------:R-:W3:Y:S01]  /*10280*/  MUFU.EX2 R164, R164 ;  /* 0x000000a400a47308 */ /* 0x000ee20000000800 */
[----:B------:R-:W-:Y:S02]  /*10290*/  FADD.FTZ R40, R2, R40 ;  /* 0x0000002802287221 */ /* 0x000fe40000010000 */
[----:B------:R-:W-:Y:S02]  /*102a0*/  FADD.FTZ R3, R3, R42 ;  /* 0x0000002a03037221 */ /* 0x000fe40000010000 */
[----:B------:R-:W-:Y:S01]  /*102b0*/  FADD.FTZ R15, R15, R40 ;  /* 0x000000280f0f7221 */ /* 0x000fe20000010000 */
[----:B--2---:R-:W-:Y:S01]  /*102c0*/  HMMA.16816.F32.BF16 R84, R4, R16, R84 ;  /* 0x000000100454723c */ /* 0x004fe20000041854 */
[----:B------:R-:W-:Y:S01]  /*102d0*/  FADD.FTZ R3, R118, R3 ;  /* 0x0000000376037221 */ /* 0x000fe20000010000 */
[----:B------:R-:W-:Y:S01]  /*102e0*/  MUFU.EX2 R156, R156 ;  /* 0x0000009c009c7308 */ /* 0x000fe20000000800 */
[----:B------:R-:W-:-:S02]  /*102f0*/  FADD.FTZ R15, R130, R15 ;  /* 0x0000000f820f7221 */ /* 0x000fc40000010000 */
[----:B------:R-:W-:-:S03]  /*10300*/  @P6 IMAD.HI.U32 R2, R209, c[0x0][0x2c8], RZ ;  /* 0x0000b200d1026a27 */ /* 0x000fc600078e00ff */
[C---:B------:R-:W-:Y:S01]  /*10310*/  HMMA.16816.F32.BF16 R88, R4.reuse, R18, R88 ;  /* 0x000000120458723c */ /* 0x040fe20000041858 */
[----:B------:R-:W2:Y:S01]  /*10320*/  LDSM.16.MT88.4 R16, [R188+0x3800] ;  /* 0x00380000bc10783b */ /* 0x000ea20000004200 */
[----:B------:R-:W-:Y:S06]  /*10330*/  MUFU.EX2 R158, R158 ;  /* 0x0000009e009e7308 */ /* 0x000fec0000000800 */
[C---:B----4-:R-:W-:Y:S02]  /*10340*/  HMMA.16816.F32.BF16 R92, R4.reuse, R8, R92 ;  /* 0x00000008045c723c */ /* 0x050fe4000004185c */
[----:B------:R-:W-:Y:S06]  /*10350*/  MUFU.EX2 R153, R153 ;  /* 0x0000009900997308 */ /* 0x000fec0000000800 */
[C---:B------:R-:W-:Y:S01]  /*10360*/  HMMA.16816.F32.BF16 R96, R4.reuse, R10, R96 ;  /* 0x0000000a0460723c */ /* 0x040fe20000041860 */
[----:B------:R-:W4:Y:S01]  /*10370*/  LDSM.16.MT88.4 R8, [R188+0x1000] ;  /* 0x00100000bc08783b */ /* 0x000f220000004200 */
[----:B------:R-:W5:Y:S06]  /*10380*/  MUFU.EX2 R165, R165 ;  /* 0x000000a500a57308 */ /* 0x000f6c0000000800 */
        /* <DEDUP_REMOVED lines=9> */
[----:B------:R-:W1:Y:S06]  /*10420*/  MUFU.EX2 R141, R141 ;  /* 0x0000008d008d7308 */ /* 0x000e6c0000000800 */
[C---:B------:R-:W-:Y:S02]  /*10430*/  HMMA.16816.F32.BF16 R76, R4.reuse, R20, R76 ;  /* 0x00000014044c723c */ /* 0x040fe4000004184c */
[----:B------:R-:W-:Y:S06]  /*10440*/  MUFU.EX2 R140, R140 ;  /* 0x0000008c008c7308 */ /* 0x000fec0000000800 */
[C---:B------:R-:W-:Y:S01]  /*10450*/  HMMA.16816.F32.BF16 R80, R4.reuse, R22, R80 ;  /* 0x000000160450723c */ /* 0x040fe20000041850 */
[----:B------:R-:W-:Y:S01]  /*10460*/  LDSM.16.MT88.4 R20, [R189+0x1000] ;  /* 0x00100000bd14783b */ /* 0x000fe20000004200 */
[----:B------:R-:W-:Y:S06]  /*10470*/  MUFU.EX2 R139, R139 ;  /* 0x0000008b008b7308 */ /* 0x000fec0000000800 */
[C---:B------:R-:W-:Y:S02]  /*10480*/  HMMA.16816.F32.BF16 R100, R4.reuse, R36, R100 ;  /* 0x000000240464723c */ /* 0x040fe40000041864 */
[----:B------:R-:W-:Y:S06]  /*10490*/  MUFU.EX2 R243, R243 ;  /* 0x000000f300f37308 */ /* 0x000fec0000000800 */
[C---:B------:R-:W-:Y:S01]  /*104a0*/  HMMA.16816.F32.BF16 R104, R4.reuse, R38, R104 ;  /* 0x000000260468723c */ /* 0x040fe20000041868 */
[----:B------:R-:W-:Y:S01]  /*104b0*/  LDSM.16.MT88.4 R36, [R190+0x4000] ;  /* 0x00400000be24783b */ /* 0x000fe20000004200 */
[----:B------:R-:W1:Y:S06]  /*104c0*/  MUFU.EX2 R138, R138 ;  /* 0x0000008a008a7308 */ /* 0x000e6c0000000800 */
[C---:B------:R-:W-:Y:S02]  /*104d0*/  HMMA.16816.F32.BF16 R52, R4.reuse, R32, R52 ;  /* 0x000000200434723c */ /* 0x040fe40000041834 */
[----:B------:R-:W1:Y:S06]  /*104e0*/  MUFU.EX2 R137, R137 ;  /* 0x0000008900897308 */ /* 0x000e6c0000000800 */
[C---:B------:R-:W-:Y:S01]  /*104f0*/  HMMA.16816.F32.BF16 R56, R4.reuse, R34, R56 ;  /* 0x000000220438723c */ /* 0x040fe20000041838 */
[----:B------:R-:W-:Y:S01]  /*10500*/  LDSM.16.MT88.4 R32, [R189+0x4000] ;  /* 0x00400000bd20783b */ /* 0x000fe20000004200 */
[----:B------:R-:W-:Y:S06]  /*10510*/  MUFU.EX2 R242, R242 ;  /* 0x000000f200f27308 */ /* 0x000fec0000000800 */
[C---:B--2---:R-:W-:Y:S08]  /*10520*/  HMMA.16816.F32.BF16 R60, R4.reuse, R16, R60 ;  /* 0x00000010043c723c */ /* 0x044ff0000004183c */
[----:B------:R-:W-:Y:S01]  /*10530*/  HMMA.16816.F32.BF16 R64, R4, R18, R64 ;  /* 0x000000120440723c */ /* 0x000fe20000041840 */
[----:B------:R-:W2:Y:S06]  /*10540*/  LDSM.16.MT88.4 R16, [R191+0x4000] ;  /* 0x00400000bf10783b */ /* 0x000eac0000004200 */
[C---:B------:R-:W-:Y:S01]  /*10550*/  F2FP.BF16.PACK_AB R4, R119.reuse, R118 ;  /* 0x000000767704723e */ /* 0x040fe200000010ff */
[----:B------:R-:W-:Y:S01]  /*10560*/  FADD.FTZ R119, R119, R3 ;  /* 0x0000000377777221 */ /* 0x000fe20000010000 */
[----:B------:R-:W-:Y:S01]  /*10570*/  F2FP.BF16.PACK_AB R6, R128, R129 ;  /* 0x000000818006723e */ /* 0x000fe200000010ff */
[----:B------:R-:W-:Y:S01]  /*10580*/  IMAD.MOV.U32 R3, RZ, RZ, R209 ;  /* 0x000000ffff037224 */ /* 0x000fe200078e00d1 */
[C---:B------:R-:W-:Y:S01]  /*10590*/  F2FP.BF16.PACK_AB R5, R131.reuse, R130 ;  /* 0x000000828305723e */ /* 0x040fe200000010ff */
[----:B------:R-:W-:Y:S01]  /*105a0*/  FADD.FTZ R131, R131, R15 ;  /* 0x0000000f83837221 */ /* 0x000fe20000010000 */
[----:B------:R-:W-:Y:S01]  /*105b0*/  F2FP.BF16.PACK_AB R7, R136, R135 ;  /* 0x000000878807723e */ /* 0x000fe200000010ff */
[----:B------:R-:W-:Y:S01]  /*105c0*/  FADD.FTZ R119, R129, R119 ;  /* 0x0000007781777221 */ /* 0x000fe20000010000 */
[----:B------:R-:W-:Y:S01]  /*105d0*/  @P6 SHF.R.U32.HI R3, RZ, c[0x0][0x2cc], R2 ;  /* 0x0000b300ff036a19 */ /* 0x000fe20000011602 */
[----:B------:R-:W-:Y:S01]  /*105e0*/  FADD.FTZ R131, R135, R131 ;  /* 0x0000008387837221 */ /* 0x000fe20000010000 */
[----:B------:R-:W-:Y:S01]  /*105f0*/  ISETP.GE.AND P6, PT, R232, 0x1, PT ;  /* 0x00000001e800780c */ /* 0x000fe20003fc6270 */
[----:B------:R-:W-:Y:S01]  /*10600*/  FADD.FTZ R128, R128, R119 ;  /* 0x0000007780807221 */ /* 0x000fe20000010000 */
[----:B------:R-:W-:Y:S01]  /*10610*/  IADD3 R119, R14, -0x2, RZ ;  /* 0xfffffffe0e777810 */ /* 0x000fe20007ffe0ff */
[----:B----4-:R-:W-:Y:S01]  /*10620*/  HMMA.16816.F32.BF16 R84, R4, R8, R84 ;  /* 0x000000080454723c */ /* 0x010fe20000041854 */
[----:B------:R-:W-:-:S02]  /*10630*/  FADD.FTZ R136, R136, R131 ;  /* 0x0000008388887221 */ /* 0x000fc40000010000 */
[----:B------:R-:W-:Y:S02]  /*10640*/  FADD.FTZ R128, R148, R128 ;  /* 0x0000008094807221 */ /* 0x000fe40000010000 */
[----:B------:R-:W-:Y:S02]  /*10650*/  FADD.FTZ R136, R155, R136 ;  /* 0x000000889b887221 */ /* 0x000fe40000010000 */
[----:B------:R-:W-:Y:S01]  /*10660*/  IMAD.IADD R2, R231, 0x1, -R229 ;  /* 0x00000001e7027824 */ /* 0x000fe200078e0ae5 */
[----:B------:R-:W-:Y:S01]  /*10670*/  HMMA.16816.F32.BF16 R88, R4, R10, R88 ;  /* 0x0000000a0458723c */ /* 0x000fe20000041858 */
[----:B------:R-:W4:Y:S02]  /*10680*/  LDSM.16.MT88.4 R8, [R188+0x4000] ;  /* 0x00400000bc08783b */ /* 0x000f240000004200 */
[----:B------:R-:W-:-:S05]  /*10690*/  IMAD.IADD R2, R2, 0x1, R3 ;  /* 0x0000000102027824 */ /* 0x000fca00078e0203 */
[C---:B-1----:R-:W-:Y:S08]  /*106a0*/  HMMA.16816.F32.BF16 R112, R4.reuse, R28, R112 ;  /* 0x0000001c0470723c */ /* 0x042ff00000041870 */
[C---:B--2---:R-:W-:Y:S08]  /*106b0*/  HMMA.16816.F32.BF16 R92, R4.reuse, R16, R92 ;  /* 0x00000010045c723c */ /* 0x044ff0000004185c */
[C---:B------:R-:W-:Y:S01]  /*106c0*/  HMMA.16816.F32.BF16 R96, R4.reuse, R18, R96 ;  /* 0x000000120460723c */ /* 0x040fe20000041860 */
[----:B------:R-:W1:Y:S07]  /*106d0*/  LDSM.16.MT88.4 R16, [R188+0x1800] ;  /* 0x00180000bc10783b */ /* 0x000e6e0000004200 */
[C---:B------:R-:W-:Y:S01]  /*106e0*/  HMMA.16816.F32.BF16 R108, R4.reuse, R30, R108 ;  /* 0x0000001e046c723c */ /* 0x040fe2000004186c */
[----:B------:R-:W-:Y:S07]  /*106f0*/  LDSM.16.MT88.4 R28, [R191+0x1800] ;  /* 0x00180000bf1c783b */ /* 0x000fee0000004200 */
[C---:B------:R-:W-:Y:S08]  /*10700*/  HMMA.16816.F32.BF16 R68, R4.reuse, R24, R68 ;  /* 0x000000180444723c */ /* 0x040ff00000041844 */
[C---:B----4-:R-:W-:Y:S08]  /*10710*/  HMMA.16816.F32.BF16 R60, R4.reuse, R8, R60 ;  /* 0x00000008043c723c */ /* 0x050ff0000004183c */
[C---:B------:R-:W-:Y:S01]  /*10720*/  HMMA.16816.F32.BF16 R64, R4.reuse, R10, R64 ;  /* 0x0000000a0440723c */ /* 0x040fe20000041840 */
[----:B------:R-:W2:Y:S07]  /*10730*/  LDSM.16.MT88.4 R8, [R191+0x4800] ;  /* 0x00480000bf08783b */ /* 0x000eae0000004200 */
[C---:B------:R-:W-:Y:S01]  /*10740*/  HMMA.16816.F32.BF16 R72, R4.reuse, R26, R72 ;  /* 0x0000001a0448723c */ /* 0x040fe20000041848 */
[----:B------:R-:W4:Y:S07]  /*10750*/  LDSM.16.MT88.4 R24, [R190+0x1800] ;  /* 0x00180000be18783b */ /* 0x000f2e0000004200 */
[C---:B------:R-:W-:Y:S08]  /*10760*/  HMMA.16816.F32.BF16 R76, R4.reuse, R20, R76 ;  /* 0x00000014044c723c */ /* 0x040ff0000004184c */
[C---:B------:R-:W-:Y:S01]  /*10770*/  HMMA.16816.F32.BF16 R80, R4.reuse, R22, R80 ;  /* 0x000000160450723c */ /* 0x040fe20000041850 */
[----:B------:R-:W1:Y:S07]  /*10780*/  LDSM.16.MT88.4 R20, [R189+0x1800] ;  /* 0x00180000bd14783b */ /* 0x000e6e0000004200 */
[C---:B------:R-:W-:Y:S08]  /*10790*/  HMMA.16816.F32.BF16 R100, R4.reuse, R36, R100 ;  /* 0x000000240464723c */ /* 0x040ff00000041864 */
[C---:B------:R-:W-:Y:S01]  /*107a0*/  HMMA.16816.F32.BF16 R104, R4.reuse, R38, R104 ;  /* 0x000000260468723c */ /* 0x040fe20000041868 */
[----:B------:R-:W2:Y:S07]  /*107b0*/  LDSM.16.MT88.4 R36, [R190+0x4800] ;  /* 0x00480000be24783b */ /* 0x000eae0000004200 */
[C---:B------:R-:W-:Y:S08]  /*107c0*/  HMMA.16816.F32.BF16 R52, R4.reuse, R32, R52 ;  /* 0x000000200434723c */ /* 0x040ff00000041834 */
[----:B------:R-:W-:Y:S01]  /*107d0*/  HMMA.16816.F32.BF16 R56, R4, R34, R56 ;  /* 0x000000220438723c */ /* 0x000fe20000041838 */
[----:B------:R-:W4:Y:S06]  /*107e0*/  LDSM.16.MT88.4 R32, [R189+0x4800] ;  /* 0x00480000bd20783b */ /* 0x000f2c0000004200 */
[C---:B------:R-:W-:Y:S01]  /*107f0*/  F2FP.BF16.PACK_AB R4, R149.reuse, R148 ;  /* 0x000000949504723e */ /* 0x040fe200000010ff */
[----:B------:R-:W-:Y:S01]  /*10800*/  FADD.FTZ R149, R149, R128 ;  /* 0x0000008095957221 */ /* 0x000fe20000010000 */
[----:B------:R-:W-:-:S02]  /*10810*/  F2FP.BF16.PACK_AB R6, R150, R151 ;  /* 0x000000979606723e */ /* 0x000fc400000010ff */
[C---:B------:R-:W-:Y:S01]  /*10820*/  F2FP.BF16.PACK_AB R5, R157.reuse, R155 ;  /* 0x0000009b9d05723e */ /* 0x040fe200000010ff */
[----:B------:R-:W-:Y:S01]  /*10830*/  FADD.FTZ R157, R157, R136 ;  /* 0x000000889d9d7221 */ /* 0x000fe20000010000 */
[----:B------:R-:W-:Y:S01]  /*10840*/  F2FP.BF16.PACK_AB R7, R166, R159 ;  /* 0x0000009fa607723e */ /* 0x000fe200000010ff */
[----:B------:R-:W-:Y:S02]  /*10850*/  FADD.FTZ R149, R151, R149 ;  /* 0x0000009597957221 */ /* 0x000fe40000010000 */
[----:B------:R-:W-:Y:S02]  /*10860*/  FADD.FTZ R157, R159, R157 ;  /* 0x0000009d9f9d7221 */ /* 0x000fe40000010000 */
[----:B------:R-:W-:Y:S02]  /*10870*/  FADD.FTZ R150, R150, R149 ;  /* 0x0000009596967221 */ /* 0x000fe40000010000 */
[----:B-1----:R-:W-:Y:S01]  /*10880*/  HMMA.16816.F32.BF16 R84, R4, R16, R84 ;  /* 0x000000100454723c */ /* 0x002fe20000041854 */
[----:B------:R-:W-:-:S02]  /*10890*/  FADD.FTZ R166, R166, R157 ;  /* 0x0000009da6a67221 */ /* 0x000fc40000010000 */
[----:B---3--:R-:W-:Y:S02]  /*108a0*/  FADD.FTZ R150, R164, R150 ;  /* 0x00000096a4967221 */ /* 0x008fe40000010000 */
[----:B-----5:R-:W-:-:S03]  /*108b0*/  FADD.FTZ R166, R165, R166 ;  /* 0x000000a6a5a67221 */ /* 0x020fc60000010000 */
        /* <DEDUP_REMOVED lines=10> */
[----:B------:R-:W-:Y:S07]  /*10960*/  LDSM.16.MT88.4 R24, [R190+0x2000] ;  /* 0x00200000be18783b */ /* 0x000fee0000004200 */
[C---:B------:R-:W-:Y:S08]  /*10970*/  HMMA.16816.F32.BF16 R76, R4.reuse, R20, R76 ;  /* 0x00000014044c723c */ /* 0x040ff0000004184c */
[C---:B------:R-:W-:Y:S01]  /*10980*/  HMMA.16816.F32.BF16 R80, R4.reuse, R22, R80 ;  /* 0x000000160450723c */ /* 0x040fe20000041850 */
[----:B------:R-:W3:Y:S07]  /*10990*/  LDSM.16.MT88.4 R20, [R189+0x2000] ;  /* 0x00200000bd14783b */ /* 0x000eee0000004200 */
[C---:B------:R-:W-:Y:S08]  /*109a0*/  HMMA.16816.F32.BF16 R100, R4.reuse, R36, R100 ;  /* 0x000000240464723c */ /* 0x040ff00000041864 */
[C---:B------:R-:W-:Y:S01]  /*109b0*/  HMMA.16816.F32.BF16 R104, R4.reuse, R38, R104 ;  /* 0x000000260468723c */ /* 0x040fe20000041868 */
[----:B------:R-:W-:Y:S07]  /*109c0*/  LDSM.16.MT88.4 R36, [R190+0x5000] ;  /* 0x00500000be24783b */ /* 0x000fee0000004200 */
[C---:B------:R-:W-:Y:S08]  /*109d0*/  HMMA.16816.F32.BF16 R52, R4.reuse, R32, R52 ;  /* 0x000000200434723c */ /* 0x040ff00000041834 */
[C---:B------:R-:W-:Y:S01]  /*109e0*/  HMMA.16816.F32.BF16 R56, R4.reuse, R34, R56 ;  /* 0x000000220438723c */ /* 0x040fe20000041838 */
[----:B------:R-:W-:Y:S07]  /*109f0*/  LDSM.16.MT88.4 R32, [R189+0x5000] ;  /* 0x00500000bd20783b */ /* 0x000fee0000004200 */
[C---:B-1----:R-:W-:Y:S08]  /*10a00*/  HMMA.16816.F32.BF16 R60, R4.reuse, R16, R60 ;  /* 0x00000010043c723c */ /* 0x042ff0000004183c */
[----:B------:R-:W-:Y:S01]  /*10a10*/  HMMA.16816.F32.BF16 R64, R4, R18, R64 ;  /* 0x000000120440723c */ /* 0x000fe20000041840 */
[----:B------:R-:W1:Y:S06]  /*10a20*/  LDSM.16.MT88.4 R16, [R191+0x5000] ;  /* 0x00500000bf10783b */ /* 0x000e6c0000004200 */
        /* <DEDUP_REMOVED lines=12> */
[----:B------:R-:W-:Y:S02]  /*10af0*/  FADD.FTZ R152, R138, R152 ;  /* 0x000000988a987221 */ /* 0x000fe40000010000 */
[----:B------:R-:W-:Y:S01]  /*10b00*/  FADD.FTZ R153, R140, R153 ;  /* 0x000000998c997221 */ /* 0x000fe20000010000 */
[----:B------:R-:W-:Y:S01]  /*10b10*/  HMMA.16816.F32.BF16 R88, R4, R10, R88 ;  /* 0x0000000a0458723c */ /* 0x000fe20000041858 */
[----:B------:R-:W2:Y:S01]  /*10b20*/  LDSM.16.MT88.4 R8, [R188+0x5000] ;  /* 0x00500000bc08783b */ /* 0x000ea20000004200 */
[----:B------:R-:W-:Y:S02]  /*10b30*/  FADD.FTZ R152, R137, R152 ;  /* 0x0000009889987221 */ /* 0x000fe40000010000 */
[----:B------:R-:W-:-:S04]  /*10b40*/  FADD.FTZ R153, R139, R153 ;  /* 0x000000998b997221 */ /* 0x000fc80000010000 */
[C---:B---3--:R-:W-:Y:S08]  /*10b50*/  HMMA.16816.F32.BF16 R76, R4.reuse, R20, R76 ;  /* 0x00000014044c723c */ /* 0x048ff0000004184c */
[C---:B------:R-:W-:Y:S01]  /*10b60*/  HMMA.16816.F32.BF16 R80, R4.reuse, R22, R80 ;  /* 0x000000160450723c */ /* 0x040fe20000041850 */
[----:B------:R-:W3:Y:S07]  /*10b70*/  LDSM.16.MT88.4 R20, [R189+0x2800] ;  /* 0x00280000bd14783b */ /* 0x000eee0000004200 */
[C---:B-1----:R-:W-:Y:S08]  /*10b80*/  HMMA.16816.F32.BF16 R92, R4.reuse, R16, R92 ;  /* 0x00000010045c723c */ /* 0x042ff0000004185c */
[C---:B------:R-:W-:Y:S01]  /*10b90*/  HMMA.16816.F32.BF16 R96, R4.reuse, R18, R96 ;  /* 0x000000120460723c */ /* 0x040fe20000041860 */
[----:B------:R-:W1:Y:S07]  /*10ba0*/  LDSM.16.MT88.4 R16, [R188+0x2800] ;  /* 0x00280000bc10783b */ /* 0x000e6e0000004200 */
[C---:B------:R-:W-:Y:S07]  /*10bb0*/  HMMA.16816.F32.BF16 R100, R4.reuse, R36, R100 ;  /* 0x000000240464723c */ /* 0x040fee0000041864 */
[----:B------:R-:W-:Y:S01]  /*10bc0*/  FFMA.FTZ R36, R134, c[0x0][0x2d0], -R132 ;  /* 0x0000b40086247a23 */ /* 0x000fe20000010884 */
[C---:B--2---:R-:W-:Y:S05]  /*10bd0*/  HMMA.16816.F32.BF16 R60, R4.reuse, R8, R60 ;  /* 0x00000008043c723c */ /* 0x044fea000004183c */
[----:B------:R-:W2:Y:S03]  /*10be0*/  MUFU.EX2 R36, R36 ;  /* 0x0000002400247308 */ /* 0x000ea60000000800 */
[C---:B------:R-:W-:Y:S01]  /*10bf0*/  HMMA.16816.F32.BF16 R64, R4.reuse, R10, R64 ;  /* 0x0000000a0440723c */ /* 0x040fe20000041840 */
[----:B------:R-:W4:Y:S07]  /*10c00*/  LDSM.16.MT88.4 R8, [R191+0x5800] ;  /* 0x00580000bf08783b */ /* 0x000f2e0000004200 */
[----:B------:R-:W-:Y:S01]  /*10c10*/  HMMA.16816.F32.BF16 R112, R4, R28, R112 ;  /* 0x0000001c0470723c */ /* 0x000fe20000041870 */
[----:B--2---:R-:W-:-:S07]  /*10c20*/  FADD.FTZ R152, R36, R152 ;  /* 0x0000009824987221 */ /* 0x004fce0000010000 */
[C---:B------:R-:W-:Y:S01]  /*10c30*/  HMMA.16816.F32.BF16 R108, R4.reuse, R30, R108 ;  /* 0x0000001e046c723c */ /* 0x040fe2000004186c */
[----:B------:R-:W2:Y:S07]  /*10c40*/  LDSM.16.MT88.4 R28, [R191+0x2800] ;  /* 0x00280000bf1c783b */ /* 0x000eae0000004200 */
[C---:B------:R-:W-:Y:S08]  /*10c50*/  HMMA.16816.F32.BF16 R68, R4.reuse, R24, R68 ;  /* 0x000000180444723c */ /* 0x040ff00000041844 */
[C---:B------:R-:W-:Y:S01]  /*10c60*/  HMMA.16816.F32.BF16 R72, R4.reuse, R26, R72 ;  /* 0x0000001a0448723c */ /* 0x040fe20000041848 */
[----:B------:R-:W5:Y:S07]  /*10c70*/  LDSM.16.MT88.4 R24, [R190+0x2800] ;  /* 0x00280000be18783b */ /* 0x000f6e0000004200 */
[C---:B------:R-:W-:Y:S08]  /*10c80*/  HMMA.16816.F32.BF16 R104, R4.reuse, R38, R104 ;  /* 0x000000260468723c */ /* 0x040ff00000041868 */
        /* <DEDUP_REMOVED lines=8> */
[C---:B---3--:R-:W-:Y:S08]  /*10d10*/  HMMA.16816.F32.BF16 R76, R4.reuse, R20, R76 ;  /* 0x00000014044c723c */ /* 0x048ff0000004184c */
[C---:B------:R-:W-:Y:S01]  /*10d20*/  HMMA.16816.F32.BF16 R80, R4.reuse, R22, R80 ;  /* 0x000000160450723c */ /* 0x040fe20000041850 */
[----:B------:R-:W3:Y:S07]  /*10d30*/  LDSM.16.MT88.4 R20, [R190+0x5800] ;  /* 0x00580000be14783b */ /* 0x000eee0000004200 */
[C---:B-1----:R-:W-:Y:S08]  /*10d40*/  HMMA.16816.F32.BF16 R84, R4.reuse, R16, R84 ;  /* 0x000000100454723c */ /* 0x042ff00000041854 */
[C---:B------:R-:W-:Y:S01]  /*10d50*/  HMMA.16816.F32.BF16 R88, R4.reuse, R18, R88 ;  /* 0x000000120458723c */ /* 0x040fe20000041858 */
[----:B------:R-:W1:Y:S07]  /*10d60*/  LDSM.16.MT88.4 R16, [R189+0x5800] ;  /* 0x00580000bd10783b */ /* 0x000e6e0000004200 */
[C---:B----4-:R-:W-:Y:S08]  /*10d70*/  HMMA.16816.F32.BF16 R92, R4.reuse, R8, R92 ;  /* 0x00000008045c723c */ /* 0x050ff0000004185c */
[C---:B------:R-:W-:Y:S01]  /*10d80*/  HMMA.16816.F32.BF16 R96, R4.reuse, R10, R96 ;  /* 0x0000000a0460723c */ /* 0x040fe20000041860 */
[----:B------:R-:W4:Y:S07]  /*10d90*/  LDSM.16.MT88.4 R8, [R188+0x5800] ;  /* 0x00580000bc08783b */ /* 0x000f2e0000004200 */
[C---:B--2---:R-:W-:Y:S08]  /*10da0*/  HMMA.16816.F32.BF16 R112, R4.reuse, R28, R112 ;  /* 0x0000001c0470723c */ /* 0x044ff00000041870 */
[C---:B------:R-:W-:Y:S08]  /*10db0*/  HMMA.16816.F32.BF16 R108, R4.reuse, R30, R108 ;  /* 0x0000001e046c723c */ /* 0x040ff0000004186c */
[C---:B-----5:R-:W-:Y:S08]  /*10dc0*/  HMMA.16816.F32.BF16 R68, R4.reuse, R24, R68 ;  /* 0x000000180444723c */ /* 0x060ff00000041844 */
[C---:B------:R-:W-:Y:S08]  /*10dd0*/  HMMA.16816.F32.BF16 R72, R4.reuse, R26, R72 ;  /* 0x0000001a0448723c */ /* 0x040ff00000041848 */
[C---:B---3--:R-:W-:Y:S08]  /*10de0*/  HMMA.16816.F32.BF16 R100, R4.reuse, R20, R100 ;  /* 0x000000140464723c */ /* 0x048ff00000041864 */
[C---:B------:R-:W-:Y:S08]  /*10df0*/  HMMA.16816.F32.BF16 R104, R4.reuse, R22, R104 ;  /* 0x000000160468723c */ /* 0x040ff00000041868 */
[C---:B-1----:R-:W-:Y:S08]  /*10e00*/  HMMA.16816.F32.BF16 R52, R4.reuse, R16, R52 ;  /* 0x000000100434723c */ /* 0x042ff00000041834 */
[C---:B------:R-:W-:Y:S08]  /*10e10*/  HMMA.16816.F32.BF16 R56, R4.reuse, R18, R56 ;  /* 0x000000120438723c */ /* 0x040ff00000041838 */
[C---:B----4-:R-:W-:Y:S08]  /*10e20*/  HMMA.16816.F32.BF16 R60, R4.reuse, R8, R60 ;  /* 0x00000008043c723c */ /* 0x050ff0000004183c */
[----:B------:R-:W-:Y:S07]  /*10e30*/  HMMA.16816.F32.BF16 R64, R4, R10, R64 ;  /* 0x0000000a0440723c */ /* 0x000fee0000041840 */
        /* <DEDUP_REMOVED lines=13> */
.L_x_2139:
[----:B------:R-:W-:-:S13]  /*10f10*/  ISETP.NE.AND P0, PT, R3, 0x1, PT ;  /* 0x000000010300780c */ /* 0x000fda0003f05270 */
[----:B------:R-:W-:-:S05]  /*10f20*/  @P0 IMAD.HI.U32 R2, R5, c[0x0][0x330], RZ ;  /* 0x0000cc0005020a27 */ /* 0x000fca00078e00ff */
[----:B------:R-:W-:Y:S02]  /*10f30*/  @P0 SHF.R.U32.HI R5, RZ, c[0x0][0x334], R2 ;  /* 0x0000cd00ff050a19 */ /* 0x000fe40000011602 */
.L_x_2140:
[----:B------:R-:W-:Y:S05]  /*10f40*/  BSYNC B0 ;  /* 0x0000000000007941 */ /* 0x000fea0003800000 */
.L_x_2138:
[----:B------:R-:W-:-:S05]  /*10f50*/  IMAD R3, R5, R3, c[0x0][0x32c] ;  /* 0x0000cb0005037624 */ /* 0x000fca00078e0203 */
[----:B------:R-:W-:-:S05]  /*10f60*/  IMNMX R4, R4, R3, PT ;  /* 0x0000000304047217 */ /* 0x000fca0003800200 */
.L_x_2137:
        /* <DEDUP_REMOVED lines=9> */
.L_x_2150:
[----:B------:R-:W-:Y:S04]  /*11000*/  DEPBAR.LE SB0, 0x0 ;  /* 0x000080000000791a */ /* 0x000fe80000000000 */
[----:B------:R-:W-:Y:S01]  /*11010*/  WARPSYNC 0xffffffff ;  /* 0xffffffff00007948 */ /* 0x000fe20003800000 */
[----:B------:R-:W-:Y:S01]  /*11020*/  BAR.SYNC.DEFER_BLOCKING 0x0 ;  /* 0x0000000000007b1d */ /* 0x000fe20000010000 */
[----:B------:R-:W-:Y:S02]  /*11030*/  ISETP.GT.AND P0, PT, R237, R245, PT ;  /* 0x000000f5ed00720c */ /* 0x000fe40003f04270 */
[----:B------:R-:W-:Y:S02]  /*11040*/  LOP3.LUT P5, RZ, R230, 0x20000, RZ, 0xc0, !PT ;  /* 0x00020000e6ff7812 */ /* 0x000fe400078ac0ff */
[----:B------:R-:W-:Y:S09]  /*11050*/  ISETP.NE.AND P6, PT, R228, 0x1, PT ;  /* 0x00000001e400780c */ /* 0x000ff20003fc5270 */
[C---:B------:R-:W-:Y:S01]  /*11060*/  @!P0 IMAD.WIDE.U32 R142, R245.reuse, c[0x0][0x208], RZ ;  /* 0x00008200f58e8a25 */ /* 0x040fe200078e00ff */
[----:B------:R-:W-:Y:S03]  /*11070*/  @!P0 SHF.R.S32.HI R0, RZ, 0x1f, R245 ;  /* 0x0000001fff008819 */ /* 0x000fe600000114f5 */
[----:B------:R-:W-:Y:S02]  /*11080*/  @!P0 IMAD.MOV.U32 R119, RZ, RZ, c[0x0][0x208] ;  /* 0x00008200ff778624 */ /* 0x000fe400078e00ff */
[----:B------:R-:W-:Y:S02]  /*11090*/  @!P0 IMAD R0, R0, c[0x0][0x208], RZ ;  /* 0x0000820000008a24 */ /* 0x000fe400078e02ff */
[----:B------:R-:W-:Y:S01]  /*110a0*/  @!P0 IMAD.MOV.U32 R118, RZ, RZ, 0x5 ;  /* 0x00000005ff768424 */ /* 0x000fe200078e00ff */
[----:B------:R-:W1:Y:S01]  /*110b0*/  LDSM.16.M88.4 R8, [R192] ;  /* 0x00000000c008783b */ /* 0x000e620000000200 */
[----:B------:R-:W-:Y:S01]  /*110c0*/  @!P0 IMAD R0, R245, c[0x0][0x20c], R0 ;  /* 0x00008300f5008a24 */ /* 0x000fe200078e0200 */
[----:B------:R-:W-:Y:S02]  /*110d0*/  ULDC UR4, c[0x0][0x324] ;  /* 0x0000c90000047ab9 */ /* 0x000fe40000000800 */
[----:B------:R-:W-:Y:S01]  /*110e0*/  @!P0 SHF.L.U64.HI R141, R119, R118, c[0x0][0x20c] ;  /* 0x00008300778d8619 */ /* 0x000fe20000010276 */
[----:B------:R-:W-:Y:S01]  /*110f0*/  @!P0 IMAD.MOV.U32 R148, RZ, RZ, R238 ;  /* 0x000000ffff948224 */ /* 0x000fe200078e00ee */
[----:B------:R-:W-:Y:S01]  /*11100*/  ULOP3.LUT UR4, URZ, UR4, URZ, 0x33, !UPT ;  /* 0x000000043f047292 */ /* 0x000fe2000f8e333f */
[----:B------:R-:W2:Y:S01]  /*11110*/  LDSM.16.M88.4 R16, [R192+0x800] ;  /* 0x00080000c010783b */ /* 0x000ea20000000200 */
[----:B------:R-:W-:Y:S02]  /*11120*/  @!P0 IMAD.MOV.U32 R149, RZ, RZ, R235 ;  /* 0x000000ffff958224 */ /* 0x000fe400078e00eb */
[----:B------:R-:W-:Y:S02]  /*11130*/  @!P0 IMAD.IADD R0, R143, 0x1, R0 ;  /* 0x000000018f008824 */ /* 0x000fe400078e0200 */
[----:B------:R-:W-:Y:S01]  /*11140*/  @!P0 IMAD.WIDE.U32 R148, R142, 0x60, R148 ;  /* 0x000000608e948825 */ /* 0x000fe200078e0094 */
[----:B------:R-:W3:Y:S03]  /*11150*/  LDSM.16.M88.4 R24, [R192+0x1000] ;  /* 0x00100000c018783b */ /* 0x000ee60000000200 */
[----:B------:R-:W-:Y:S01]  /*11160*/  @!P0 IMAD.SHL.U32 R140, R119, 0x20, RZ ;  /* 0x00000020778c8824 */ /* 0x000fe200078e00ff */
[----:B------:R-:W-:Y:S01]  /*11170*/  @!P0 LEA R118, P2, R148, c[0x0][0x1f8], 0x1 ;  /* 0x00007e0094768a11 */ /* 0x000fe200078408ff */
[----:B------:R-:W-:Y:S01]  /*11180*/  @!P0 IMAD R0, R0, 0x60, RZ ;  /* 0x0000006000008824 */ /* 0x000fe200078e02ff */
[----:B------:R-:W4:Y:S01]  /*11190*/  LDSM.16.M88.4 R32, [R192+0x1800] ;  /* 0x00180000c020783b */ /* 0x000f220000000200 */
[----:B------:R-:W-:Y:S01]  /*111a0*/  @!P0 IMAD.WIDE.U32 R150, R142, 0x60, R140 ;  /* 0x000000608e968825 */ /* 0x000fe200078e008c */
[----:B------:R-:W-:Y:S03]  /*111b0*/  @!P0 IADD3 R152, P1, R140, R140, RZ ;  /* 0x0000008c8c988210 */ /* 0x000fe60007f3e0ff */
[----:B------:R-:W-:Y:S01]  /*111c0*/  @!P0 IMAD.IADD R119, R149, 0x1, R0 ;  /* 0x0000000195778824 */ /* 0x000fe200078e0200 */
[----:B------:R-:W5:Y:S01]  /*111d0*/  LDSM.16.M88.4 R40, [R192+0x2000] ;  /* 0x00200000c028783b */ /* 0x000f620000000200 */
[----:B------:R-:W-:Y:S01]  /*111e0*/  @!P0 IMAD.X R153, R141, 0x1, R141, P1 ;  /* 0x000000018d998824 */ /* 0x000fe200008e068d */
[-C--:B------:R-:W-:Y:S02]  /*111f0*/  @!P0 IADD3 R143, P3, R238, R150.reuse, RZ ;  /* 0x00000096ee8f8210 */ /* 0x080fe40007f7e0ff */
[----:B------:R-:W-:Y:S01]  /*11200*/  @!P0 LEA.HI.X R119, R148, c[0x0][0x1fc], R119, 0x1, P2 ;  /* 0x00007f0094778a11 */ /* 0x000fe200010f0c77 */
[----:B------:R-:W-:Y:S01]  /*11210*/  @!P0 IMAD.WIDE.U32 R152, R142, 0x60, R152 ;  /* 0x000000608e988825 */ /* 0x000fe200078e0098 */
[----:B------:R-:W3:Y:S01]  /*11220*/  LDSM.16.M88.4 R48, [R192+0x2800] ;  /* 0x00280000c030783b */ /* 0x000ee20000000200 */
[----:B------:R-:W-:Y:S02]  /*11230*/  @!P0 IADD3 R148, P2, P1, R238, R150, R140 ;  /* 0x00000096ee948210 */ /* 0x000fe4000795e08c */
[----:B------:R-:W-:Y:S01]  /*11240*/  @!P0 LEA R154, P4, R143, c[0x0][0x1f8], 0x1 ;  /* 0x00007e008f9a8a11 */ /* 0x000fe200078808ff */
[----:B------:R-:W-:Y:S02]  /*11250*/  @!P0 IMAD.IADD R140, R0, 0x1, R151 ;  /* 0x00000001008c8824 */ /* 0x000fe400078e0297 */
[----:B------:R-:W4:Y:S03]  /*11260*/  LDSM.16.M88.4 R128, [R207] ;  /* 0x00000000cf80783b */ /* 0x000f260000000200 */
[----:B------:R-:W-:Y:S01]  /*11270*/  @!P0 IADD3.X R151, R235, R140, R141, P2, P1 ;  /* 0x0000008ceb978210 */ /* 0x000fe200017e248d */
[C---:B-1----:R-:W-:Y:S02]  /*11280*/  HMMA.16816.F32.BF16 R4, R120.reuse, R8, RZ ;  /* 0x000000087804723c */ /* 0x042fe400000418ff */
[----:B------:R-:W1:Y:S01]  /*11290*/  LDSM.16.M88.4 R132, [R194] ;  /* 0x00000000c284783b */ /* 0x000e620000000200 */
[----:B------:R-:W-:Y:S01]  /*112a0*/  @!P0 IMAD.X R140, R140, 0x1, R235, P3 ;  /* 0x000000018c8c8824 */ /* 0x000fe200018e06eb */
[----:B------:R-:W-:Y:S02]  /*112b0*/  @!P0 LEA R150, P3, R148, c[0x0][0x1f8], 0x1 ;  /* 0x00007e0094968a11 */ /* 0x000fe400078608ff */
[----:B------:R-:W-:Y:S02]  /*112c0*/  @!P0 IADD3 R149, P2, R238, R152, RZ ;  /* 0x00000098ee958210 */ /* 0x000fe40007f5e0ff */
[C---:B------:R-:W-:Y:S01]  /*112d0*/  HMMA.16816.F32.BF16 R8, R120.reuse, R10, RZ ;  /* 0x0000000a7808723c */ /* 0x040fe200000418ff */
[----:B------:R-:W1:Y:S01]  /*112e0*/  LDSM.16.M88.4 R136, [R195] ;  /* 0x00000000c388783b */ /* 0x000e620000000200 */
[----:B------:R-:W-:Y:S02]  /*112f0*/  @!P0 ISETP.GE.AND P1, PT, R116, c[0x0][0x1d4], PT ;  /* 0x0000750074008a0c */ /* 0x000fe40003f26270 */
[----:B------:R-:W-:Y:S02]  /*11300*/  @!P0 LEA.HI.X R155, R143, c[0x0][0x1fc], R140, 0x1, P4 ;  /* 0x00007f008f9b8a11 */ /* 0x000fe400020f0c8c */
[----:B------:R-:W-:Y:S01]  /*11310*/  @!P0 LEA.HI.X R151, R148, c[0x0][0x1fc], R151, 0x1, P3 ;  /* 0x00007f0094978a11 */ /* 0x000fe200018f0c97 */
[----:B------:R-:W-:Y:S01]  /*11320*/  LDSM.16.M88.4 R140, [R198] ;  /* 0x00000000c68c783b */ /* 0x000fe20000000200 */
[C---:B--2---:R-:W-:Y:S01]  /*11330*/  HMMA.16816.F32.BF16 R12, R120.reuse, R16, RZ ;  /* 0x00000010780c723c */ /* 0x044fe200000418ff */
[----:B------:R-:W-:Y:S03]  /*11340*/  @!P0 IADD3.X R0, R235, R0, R153, P2, !PT ;  /* 0x00000000eb008210 */ /* 0x000fe600017fe499 */
[C---:B------:R-:W-:Y:S04]  /*11350*/  @!P0 LEA R152, P2, R149.reuse, c[0x0][0x1f8], 0x1 ;  /* 0x00007e0095988a11 */ /* 0x040fe800078408ff */
[C---:B------:R-:W-:Y:S01]  /*11360*/  HMMA.16816.F32.BF16 R16, R120.reuse, R18, RZ ;  /* 0x000000127810723c */ /* 0x040fe200000418ff */
[----:B------:R-:W-:Y:S07]  /*11370*/  @!P0 LEA.HI.X R153, R149, c[0x0][0x1fc], R0, 0x1, P2 ;  /* 0x00007f0095998a11 */ /* 0x000fee00010f0c00 */
[C---:B---3--:R-:W-:Y:S08]  /*11380*/  HMMA.16816.F32.BF16 R20, R120.reuse, R24, RZ ;  /* 0x000000187814723c */ /* 0x048ff000000418ff */
[C---:B------:R-:W-:Y:S08]  /*11390*/  HMMA.16816.F32.BF16 R24, R120.reuse, R26, RZ ;  /* 0x0000001a7818723c */ /* 0x040ff000000418ff */
[C---:B----4-:R-:W-:Y:S08]  /*113a0*/  HMMA.16816.F32.BF16 R28, R120.reuse, R32, RZ ;  /* 0x00000020781c723c */ /* 0x050ff000000418ff */
[C---:B------:R-:W-:Y:S08]  /*113b0*/  HMMA.16816.F32.BF16 R32, R120.reuse, R34, RZ ;  /* 0x000000227820723c */ /* 0x040ff000000418ff */
[C---:B-----5:R-:W-:Y:S08]  /*113c0*/  HMMA.16816.F32.BF16 R36, R120.reuse, R40, RZ ;  /* 0x000000287824723c */ /* 0x060ff000000418ff */
[C---:B------:R-:W-:Y:S08]  /*113d0*/  HMMA.16816.F32.BF16 R40, R120.reuse, R42, RZ ;  /* 0x0000002a7828723c */ /* 0x040ff000000418ff */
[C---:B------:R-:W-:Y:S08]  /*113e0*/  HMMA.16816.F32.BF16 R44, R120.reuse, R48, RZ ;  /* 0x00000030782c723c */ /* 0x040ff000000418ff */
[----:B------:R-:W-:Y:S08]  /*113f0*/  HMMA.16816.F32.BF16 R48, R120, R50, RZ ;  /* 0x000000327830723c */ /* 0x000ff000000418ff */
[C---:B------:R-:W-:Y:S08]  /*11400*/  HMMA.16816.F32.BF16 R4, R124.reuse, R128, R4 ;  /* 0x000000807c04723c */ /* 0x040ff00000041804 */
[C---:B------:R-:W-:Y:S01]  /*11410*/  HMMA.16816.F32.BF16 R8, R124.reuse, R130, R8 ;  /* 0x000000827c08723c */ /* 0x040fe20000041808 */
[----:B------:R-:W2:Y:S07]  /*11420*/  LDSM.16.M88.4 R128, [R196] ;  /* 0x00000000c480783b */ /* 0x000eae0000000200 */
[C---:B-1----:R-:W-:Y:S08]  /*11430*/  HMMA.16816.F32.BF16 R12, R124.reuse, R132, R12 ;  /* 0x000000847c0c723c */ /* 0x042ff0000004180c */
[C---:B------:R-:W-:Y:S01]  /*11440*/  HMMA.16816.F32.BF16 R16, R124.reuse, R134, R16 ;  /* 0x000000867c10723c */ /* 0x040fe20000041810 */
[----:B------:R-:W1:Y:S06]  /*11450*/  LDSM.16.M88.4 R132, [R197] ;  /* 0x00000000c584783b */ /* 0x000e6c0000000200 */
[----:B------:R-:W-:Y:S01]  /*11460*/  @!PT LDS RZ, [RZ] ;  /* 0x00000000fffff984 */ /* 0x000fe20000000800 */
[----:B------:R-:W-:Y:S01]  /*11470*/  @!PT LDS RZ, [RZ] ;  /* 0x00000000fffff984 */ /* 0x000fe20000000800 */
[----:B------:R-:W-:Y:S01]  /*11480*/  @!PT LDS RZ, [RZ] ;  /* 0x00000000fffff984 */ /* 0x000fe20000000800 */
[----:B------:R3:W-:Y:S01]  /*11490*/  @!P0 LDGSTS.E.BYPASS.LTC128B.128 [R234+0x100], [R118.64], !P1 ;  /* 0x0010000076ea8fae */ /* 0x0007e2000c901d48 */
[C---:B------:R-:W-:Y:S05]  /*114a0*/  HMMA.16816.F32.BF16 R20, R124.reuse, R136, R20 ;  /* 0x000000887c14723c */ /* 0x040fea0000041814 */
[----:B------:R3:W-:Y:S03]  /*114b0*/  @!P0 LDGSTS.E.BYPASS.LTC128B.128 [R234+0x3100], [R118.64+0x80], !P5 ;  /* 0x0310008076ea8fae */ /* 0x0007e6000e901d48 */
[C---:B------:R-:W-:Y:S03]  /*114c0*/  HMMA.16816.F32.BF16 R24, R124.reuse, R138, R24 ;  /* 0x0000008a7c18723c */ /* 0x040fe60000041818 */
[----:B------:R4:W-:Y:S05]  /*114d0*/  @!P0 LDGSTS.E.BYPASS.LTC128B.128 [R234+0x1100], [R154.64], !P1 ;  /* 0x011000009aea8fae */ /* 0x0009ea000c901d48 */
[C---:B--2---:R-:W-:Y:S01]  /*114e0*/  HMMA.16816.F32.BF16 R28, R124.reuse, R128, R28 ;  /* 0x000000807c1c723c */ /* 0x044fe2000004181c */
[----:B------:R4:W-:Y:S06]  /*114f0*/  @!P0 LDGSTS.E.BYPASS.LTC128B.128 [R234+0x4100], [R154.64+0x80], !P5 ;  /* 0x041000809aea8fae */ /* 0x0009ec000e901d48 */
[----:B------:R2:W-:Y:S01]  /*11500*/  @!P0 LDGSTS.E.BYPASS.LTC128B.128 [R234+0x2100], [R150.64], !P1 ;  /* 0x0210000096ea8fae */ /* 0x0005e2000c901d48 */
[C---:B------:R-:W-:Y:S05]  /*11510*/  HMMA.16816.F32.BF16 R32, R124.reuse, R130, R32 ;  /* 0x000000827c20723c */ /* 0x040fea0000041820 */
[----:B------:R4:W-:Y:S01]  /*11520*/  @!P0 LDGSTS.E.BYPASS.LTC128B.128 [R234+0x5100], [R152.64+0x80], !P5 ;  /* 0x0510008098ea8fae */ /* 0x0009e2000e901d48 */
[C---:B------:R-:W-:Y:S02]  /*11530*/  ISETP.GT.AND P0, PT, R245.reuse, R237, PT ;  /* 0x000000edf500720c */ /* 0x040fe40003f04270 */
[C---:B-1----:R-:W-:Y:S03]  /*11540*/  HMMA.16816.F32.BF16 R36, R124.reuse, R132, R36 ;  /* 0x000000847c24723c */ /* 0x042fe60000041824 */
[----:B------:R-:W1:Y:S05]  /*11550*/  LDSM.16.M88.4 R136, [R206] ;  /* 0x00000000ce88783b */ /* 0x000e6a0000000200 */
[C---:B------:R-:W-:Y:S01]  /*11560*/  HMMA.16816.F32.BF16 R40, R124.reuse, R134, R40 ;  /* 0x000000867c28723c */ /* 0x040fe20000041828 */
[----:B------:R-:W0:Y:S03]  /*11570*/  LDGDEPBAR ;  /* 0x00000000000079af */ /* 0x000e260000000000 */
[----:B---3--:R-:W-:Y:S01]  /*11580*/  @P0 IMAD.MOV.U32 R119, RZ, RZ, 0x5 ;  /* 0x00000005ff770424 */ /* 0x008fe200078e00ff */
[----:B------:R-:W-:Y:S02]  /*11590*/  @P0 IADD3 R0, R245, -0x1, RZ ;  /* 0xfffffffff5000810 */ /* 0x000fe40007ffe0ff */
[----:B------:R-:W-:Y:S01]  /*115a0*/  LDSM.16.M88.4 R128, [R206+0x1800] ;  /* 0x00180000ce80783b */ /* 0x000fe20000000200 */
[C---:B------:R-:W-:Y:S05]  /*115b0*/  HMMA.16816.F32.BF16 R44, R124.reuse, R140, R44 ;  /* 0x0000008c7c2c723c */ /* 0x040fea000004182c */
[----:B--2---:R-:W2:Y:S03]  /*115c0*/  LDSM.16.M88.4 R148, [R206+0x800] ;  /* 0x00080000ce94783b */ /* 0x004ea60000000200 */
[----:B------:R-:W-:Y:S03]  /*115d0*/  HMMA.16816.F32.BF16 R48, R124, R142, R48 ;  /* 0x0000008e7c30723c */ /* 0x000fe60000041830 */
[----:B----4-:R-:W3:Y:S06]  /*115e0*/  LDSM.16.M88.4 R152, [R206+0x1000] ;  /* 0x00100000ce98783b */ /* 0x010eec0000000200 */
[----:B------:R-:W4:Y:S06]  /*115f0*/  LDSM.16.M88.4 R132, [R206+0x2000] ;  /* 0x00200000ce84783b */ /* 0x000f2c0000000200 */
[----:B------:R-:W5:Y:S01]  /*11600*/  LDSM.16.M88.4 R156, [R206+0x2800] ;  /* 0x00280000ce9c783b */ /* 0x000f620000000200 */
[C---:B-1----:R-:W-:Y:S05]  /*11610*/  HMMA.16816.F32.BF16 R4, R144.reuse, R136, R4 ;  /* 0x000000889004723c */ /* 0x042fea0000041804 */
[----:B------:R-:W1:Y:S03]  /*11620*/  LDSM.16.M88.4 R164, [R204+-0x3000] ;  /* 0xffd00000cca4783b */ /* 0x000e660000000200 */
[C---:B------:R-:W-:Y:S03]  /*11630*/  HMMA.16816.F32.BF16 R8, R144.reuse, R138, R8 ;  /* 0x0000008a9008723c */ /* 0x040fe60000041808 */
[----:B------:R-:W1:Y:S06]  /*11640*/  LDSM.16.M88.4 R140, [R204+-0x2800] ;  /* 0xffd80000cc8c783b */ /* 0x000e6c0000000200 */
[----:B------:R-:W1:Y:S01]  /*11650*/  LDSM.16.M88.4 R136, [R204+-0x2000] ;  /* 0xffe00000cc88783b */ /* 0x000e620000000200 */
[C---:B--2---:R-:W-:Y:S05]  /*11660*/  HMMA.16816.F32.BF16 R12, R144.reuse, R148, R12 ;  /* 0x00000094900c723c */ /* 0x044fea000004180c */
[----:B------:R-:W-:Y:S03]  /*11670*/  LDSM.16.M88.4 R176, [R200] ;  /* 0x00000000c8b0783b */ /* 0x000fe60000000200 */
[C---:B------:R-:W-:Y:S03]  /*11680*/  HMMA.16816.F32.BF16 R16, R144.reuse, R150, R16 ;  /* 0x000000969010723c */ /* 0x040fe60000041810 */
[----:B------:R-:W2:Y:S05]  /*11690*/  LDSM.16.M88.4 R148, [R204+-0x1800] ;  /* 0xffe80000cc94783b */ /* 0x000eaa0000000200 */
[C---:B---3--:R-:W-:Y:S08]  /*116a0*/  HMMA.16816.F32.BF16 R20, R144.reuse, R152, R20 ;  /* 0x000000989014723c */ /* 0x048ff00000041814 */
[C---:B------:R-:W-:Y:S01]  /*116b0*/  HMMA.16816.F32.BF16 R24, R144.reuse, R154, R24 ;  /* 0x0000009a9018723c */ /* 0x040fe20000041818 */
[----:B------:R-:W3:Y:S07]  /*116c0*/  LDSM.16.M88.4 R152, [R204+-0x1000] ;  /* 0xfff00000cc98783b */ /* 0x000eee0000000200 */
[C---:B------:R-:W-:Y:S08]  /*116d0*/  HMMA.16816.F32.BF16 R28, R144.reuse, R128, R28 ;  /* 0x00000080901c723c */ /* 0x040ff0000004181c */
[C---:B------:R-:W-:Y:S01]  /*116e0*/  HMMA.16816.F32.BF16 R32, R144.reuse, R130, R32 ;  /* 0x000000829020723c */ /* 0x040fe20000041820 */
[----:B------:R-:W2:Y:S07]  /*116f0*/  LDSM.16.M88.4 R128, [R204+-0x800] ;  /* 0xfff80000cc80783b */ /* 0x000eae0000000200 */
[C---:B----4-:R-:W-:Y:S08]  /*11700*/  HMMA.16816.F32.BF16 R36, R144.reuse, R132, R36 ;  /* 0x000000849024723c */ /* 0x050ff00000041824 */
[C---:B------:R-:W-:Y:S01]  /*11710*/  HMMA.16816.F32.BF16 R40, R144.reuse, R134, R40 ;  /* 0x000000869028723c */ /* 0x040fe20000041828 */
[----:B------:R-:W4:Y:S07]  /*11720*/  LDSM.16.M88.4 R132, [R192+0x3000] ;  /* 0x00300000c084783b */ /* 0x000f2e0000000200 */
        /* <DEDUP_REMOVED lines=20> */
[----:B------:R-:W5:Y:S07]  /*11870*/  LDSM.16.M88.4 R128, [R199] ;  /* 0x00000000c780783b */ /* 0x000f6e0000000200 */
[C---:B----4-:R-:W-:Y:S08]  /*11880*/  HMMA.16816.F32.BF16 R4, R168.reuse, R132, R4 ;  /* 0x00000084a804723c */ /* 0x050ff00000041804 */
[C---:B------:R-:W-:Y:S01]  /*11890*/  HMMA.16816.F32.BF16 R8, R168.reuse, R134, R8 ;  /* 0x00000086a808723c */ /* 0x040fe20000041808 */
[----:B------:R-:W4:Y:S07]  /*118a0*/  LDSM.16.M88.4 R132, [R201] ;  /* 0x00000000c984783b */ /* 0x000f2e0000000200 */
        /* <DEDUP_REMOVED lines=17> */
[----:B------:R-:W-:Y:S07]  /*119c0*/  LDSM.16.M88.4 R152, [R206+0x4000] ;  /* 0x00400000ce98783b */ /* 0x000fee0000000200 */
[C---:B-----5:R-:W-:Y:S08]  /*119d0*/  HMMA.16816.F32.BF16 R12, R172.reuse, R128, R12 ;  /* 0x00000080ac0c723c */ /* 0x060ff0000004180c */
[C---:B------:R-:W-:Y:S01]  /*119e0*/  HMMA.16816.F32.BF16 R16, R172.reuse, R130, R16 ;  /* 0x00000082ac10723c */ /* 0x040fe20000041810 */
[----:B------:R-:W2:Y:S07]  /*119f0*/  LDSM.16.M88.4 R128, [R206+0x3000] ;  /* 0x00300000ce80783b */ /* 0x000eae0000000200 */
[C---:B------:R-:W-:Y:S08]  /*11a00*/  HMMA.16816.F32.BF16 R20, R172.reuse, R176, R20 ;  /* 0x000000b0ac14723c */ /* 0x040ff00000041814 */
[C---:B------:R-:W-:Y:S01]  /*11a10*/  HMMA.16816.F32.BF16 R24, R172.reuse, R178, R24 ;  /* 0x000000b2ac18723c */ /* 0x040fe20000041818 */
[----:B------:R-:W-:Y:S07]  /*11a20*/  LDSM.16.M88.4 R176, [R204+0x800] ;  /* 0x00080000ccb0783b */ /* 0x000fee0000000200 */
[C---:B----4-:R-:W-:Y:S08]  /*11a30*/  HMMA.16816.F32.BF16 R28, R172.reuse, R132, R28 ;  /* 0x00000084ac1c723c */ /* 0x050ff0000004181c */
[C---:B------:R-:W-:Y:S01]  /*11a40*/  HMMA.16816.F32.BF16 R32, R172.reuse, R134, R32 ;  /* 0x00000086ac20723c */ /* 0x040fe20000041820 */
[----:B------:R-:W3:Y:S07]  /*11a50*/  LDSM.16.M88.4 R132, [R206+0x5800] ;  /* 0x00580000ce84783b */ /* 0x000eee0000000200 */
[C---:B-1----:R-:W-:Y:S08]  /*11a60*/  HMMA.16816.F32.BF16 R36, R172.reuse, R136, R36 ;  /* 0x00000088ac24723c */ /* 0x042ff00000041824 */
[C---:B------:R-:W-:Y:S01]  /*11a70*/  HMMA.16816.F32.BF16 R40, R172.reuse, R138, R40 ;  /* 0x0000008aac28723c */ /* 0x040fe20000041828 */
[----:B------:R-:W1:Y:S07]  /*11a80*/  LDSM.16.M88.4 R136, [R204] ;  /* 0x00000000cc88783b */ /* 0x000e6e0000000200 */
[C---:B------:R-:W-:Y:S07]  /*11a90*/  HMMA.16816.F32.BF16 R44, R172.reuse, R140, R44 ;  /* 0x0000008cac2c723c */ /* 0x040fee000004182c */
[----:B------:R-:W-:Y:S01]  /*11aa0*/  @P0 IMAD.MOV.U32 R140, RZ, RZ, c[0x0][0x1e0] ;  /* 0x00007800ff8c0624 */ /* 0x000fe200078e00ff */
[----:B------:R-:W-:Y:S04]  /*11ab0*/  HMMA.16816.F32.BF16 R48, R172, R142, R48 ;  /* 0x0000008eac30723c */ /* 0x000fe80000041830 */
[C---:B------:R-:W-:Y:S01]  /*11ac0*/  @P0 IMAD.SHL.U32 R118, R140.reuse, 0x20, RZ ;  /* 0x000000208c760824 */ /* 0x040fe200078e00ff */
[----:B------:R-:W-:Y:S02]  /*11ad0*/  @P0 SHF.L.U64.HI R119, R140, R119, c[0x0][0x1e4] ;  /* 0x000079008c770619 */ /* 0x000fe40000010277 */
[----:B------:R-:W-:Y:S01]  /*11ae0*/  @P0 SHF.R.S32.HI R141, RZ, 0x1f, R0 ;  /* 0x0000001fff8d0819 */ /* 0x000fe20000011400 */
[C---:B--2---:R-:W-:Y:S05]  /*11af0*/  HMMA.16816.F32.BF16 R4, R180.reuse, R128, R4 ;  /* 0x00000080b404723c */ /* 0x044fea0000041804 */
[----:B------:R-:W-:Y:S02]  /*11b00*/  @P0 IMAD R141, R141, c[0x0][0x1e0], RZ ;  /* 0x000078008d8d0a24 */ /* 0x000fe400078e02ff */
[C---:B------:R-:W-:Y:S01]  /*11b10*/  @P0 IMAD.WIDE.U32 R142, R0.reuse, c[0x0][0x1e0], RZ ;  /* 0x00007800008e0a25 */ /* 0x040fe200078e00ff */
[C---:B------:R-:W-:Y:S01]  /*11b20*/  HMMA.16816.F32.BF16 R8, R180.reuse, R130, R8 ;  /* 0x00000082b408723c */ /* 0x040fe20000041808 */
[----:B------:R-:W2:Y:S03]  /*11b30*/  LDSM.16.M88.4 R128, [R204+0x1000] ;  /* 0x00100000cc80783b */ /* 0x000ea60000000200 */
[----:B------:R-:W-:Y:S04]  /*11b40*/  @P0 IMAD R141, R0, c[0x0][0x1e4], R141 ;  /* 0x00007900008d0a24 */ /* 0x000fe800078e028d */
[C---:B------:R-:W-:Y:S04]  /*11b50*/  HMMA.16816.F32.BF16 R12, R180.reuse, R148, R12 ;  /* 0x00000094b40c723c */ /* 0x040fe8000004180c */
[----:B------:R-:W-:Y:S03]  /*11b60*/  @P0 IMAD.IADD R0, R143, 0x1, R141 ;  /* 0x000000018f000824 */ /* 0x000fe600078e028d */
[----:B------:R-:W-:Y:S01]  /*11b70*/  @P0 IADD3 R148, P1, R118, R118, RZ ;  /* 0x0000007676940210 */ /* 0x000fe20007f3e0ff */
[C---:B------:R-:W-:Y:S04]  /*11b80*/  HMMA.16816.F32.BF16 R16, R180.reuse, R150, R16 ;  /* 0x00000096b410723c */ /* 0x040fe80000041810 */
[----:B------:R-:W-:Y:S02]  /*11b90*/  @P0 IMAD.X R149, R119, 0x1, R119, P1 ;  /* 0x0000000177950824 */ /* 0x000fe400008e0677 */
[----:B------:R-:W-:Y:S02]  /*11ba0*/  @P0 IMAD R0, R0, 0x60, RZ ;  /* 0x0000006000000824 */ /* 0x000fe400078e02ff */
[C---:B------:R-:W-:Y:S04]  /*11bb0*/  HMMA.16816.F32.BF16 R20, R180.reuse, R152, R20 ;  /* 0x00000098b414723c */ /* 0x040fe80000041814 */
[----:B------:R-:W-:Y:S02]  /*11bc0*/  @P0 IMAD.MOV.U32 R150, RZ, RZ, R240 ;  /* 0x000000ffff960224 */ /* 0x000fe400078e00f0 */
[----:B------:R-:W-:Y:S02]  /*11bd0*/  @P0 IMAD.MOV.U32 R151, RZ, RZ, R236 ;  /* 0x000000ffff970224 */ /* 0x000fe400078e00ec */
[C---:B------:R-:W-:Y:S04]  /*11be0*/  HMMA.16816.F32.BF16 R24, R180.reuse, R154, R24 ;  /* 0x0000009ab418723c */ /* 0x040fe80000041818 */
[----:B------:R-:W-:Y:S04]  /*11bf0*/  @P0 IMAD.WIDE.U32 R150, R142, 0x60, R150 ;  /* 0x000000608e960825 */ /* 0x000fe800078e0096 */
[C---:B------:R-:W-:Y:S04]  /*11c00*/  HMMA.16816.F32.BF16 R28, R180.reuse, R156, R28 ;  /* 0x0000009cb41c723c */ /* 0x040fe8000004181c */
[----:B------:R-:W-:Y:S01]  /*11c10*/  @P0 LEA R140, P2, R150, c[0x0][0x1c8], 0x1 ;  /* 0x00007200968c0a11 */ /* 0x000fe200078408ff */
[C---:B------:R-:W-:Y:S03]  /*11c20*/  @P0 IMAD.WIDE.U32 R148, R142.reuse, 0x60, R148 ;  /* 0x000000608e940825 */ /* 0x040fe600078e0094 */
[C---:B------:R-:W-:Y:S04]  /*11c30*/  HMMA.16816.F32.BF16 R32, R180.reuse, R158, R32 ;  /* 0x0000009eb420723c */ /* 0x040fe80000041820 */
[----:B------:R-:W-:Y:S04]  /*11c40*/  @P0 IMAD.WIDE.U32 R142, R142, 0x60, R118 ;  /* 0x000000608e8e0825 */ /* 0x000fe800078e0076 */
[C---:B------:R-:W-:Y:S04]  /*11c50*/  HMMA.16816.F32.BF16 R36, R180.reuse, R164, R36 ;  /* 0x000000a4b424723c */ /* 0x040fe80000041824 */
[----:B------:R-:W-:Y:S04]  /*11c60*/  @P0 IMAD.IADD R143, R0, 0x1, R143 ;  /* 0x00000001008f0824 */ /* 0x000fe800078e028f */
[C---:B------:R-:W-:Y:S08]  /*11c70*/  HMMA.16816.F32.BF16 R40, R180.reuse, R166, R40 ;  /* 0x000000a6b428723c */ /* 0x040ff00000041828 */
[C---:B---3--:R-:W-:Y:S08]  /*11c80*/  HMMA.16816.F32.BF16 R44, R180.reuse, R132, R44 ;  /* 0x00000084b42c723c */ /* 0x048ff0000004182c */
[----:B------:R-:W-:Y:S01]  /*11c90*/  HMMA.16816.F32.BF16 R48, R180, R134, R48 ;  /* 0x00000086b430723c */ /* 0x000fe20000041830 */
[----:B------:R-:W3:Y:S07]  /*11ca0*/  LDSM.16.M88.4 R132, [R204+0x1800] ;  /* 0x00180000cc84783b */ /* 0x000eee0000000200 */
[C---:B-1----:R-:W-:Y:S08]  /*11cb0*/  HMMA.16816.F32.BF16 R4, R184.reuse, R136, R4 ;  /* 0x00000088b804723c */ /* 0x042ff00000041804 */
[C---:B------:R-:W-:Y:S01]  /*11cc0*/  HMMA.16816.F32.BF16 R8, R184.reuse, R138, R8 ;  /* 0x0000008ab808723c */ /* 0x040fe20000041808 */
[----:B------:R-:W1:Y:S07]  /*11cd0*/  LDSM.16.M88.4 R136, [R204+0x2000] ;  /* 0x00200000cc88783b */ /* 0x000e6e0000000200 */
[C---:B------:R-:W-:Y:S08]  /*11ce0*/  HMMA.16816.F32.BF16 R12, R184.reuse, R176, R12 ;  /* 0x000000b0b80c723c */ /* 0x040ff0000004180c */
[C---:B------:R-:W-:Y:S08]  /*11cf0*/  HMMA.16816.F32.BF16 R16, R184.reuse, R178, R16 ;  /* 0x000000b2b810723c */ /* 0x040ff00000041810 */
[C---:B--2---:R-:W-:Y:S08]  /*11d00*/  HMMA.16816.F32.BF16 R20, R184.reuse, R128, R20 ;  /* 0x00000080b814723c */ /* 0x044ff00000041814 */
[C---:B------:R-:W-:Y:S01]  /*11d10*/  HMMA.16816.F32.BF16 R24, R184.reuse, R130, R24 ;  /* 0x00000082b818723c */ /* 0x040fe20000041818 */
[----:B------:R-:W2:Y:S01]  /*11d20*/  LDSM.16.M88.4 R128, [R204+0x2800] ;  /* 0x00280000cc80783b */ /* 0x000ea20000000200 */
[----:B------:R-:W-:Y:S05]  /*11d30*/  DEPBAR.LE SB0, 0x0 ;  /* 0x000080000000791a */ /* 0x000fea0000000000 */
[----:B------:R-:W-:Y:S01]  /*11d40*/  BAR.SYNC.DEFER_BLOCKING 0x0 ;  /* 0x0000000000007b1d */ /* 0x000fe20000010000 */
[C---:B---3--:R-:W-:Y:S07]  /*11d50*/  HMMA.16816.F32.BF16 R28, R184.reuse, R132, R28 ;  /* 0x00000084b81c723c */ /* 0x048fee000004181c */
[----:B------:R-:W-:Y:S01]  /*11d60*/  @P0 IMAD.IADD R132, R151, 0x1, R0 ;  /* 0x0000000197840824 */ /* 0x000fe200078e0200 */
[----:B------:R-:W-:Y:S01]  /*11d70*/  @P0 IADD3 R133, P1, R240, R148, RZ ;  /* 0x00000094f0850210 */ /* 0x000fe20007f3e0ff */
[C---:B------:R-:W-:Y:S03]  /*11d80*/  HMMA.16816.F32.BF16 R32, R184.reuse, R134, R32 ;  /* 0x00000086b820723c */ /* 0x040fe60000041820 */
[----:B------:R-:W-:Y:S02]  /*11d90*/  @P0 LEA.HI.X R141, R150, c[0x0][0x1cc], R132, 0x1, P2 ;  /* 0x00007300968d0a11 */ /* 0x000fe400010f0c84 */
[----:B------:R-:W-:Y:S01]  /*11da0*/  @P0 IADD3.X R132, R236, R0, R149, P1, !PT ;  /* 0x00000000ec840210 */ /* 0x000fe20000ffe495 */
[----:B------:R-:W-:Y:S01]  /*11db0*/  IMAD.IADD R0, R218, 0x1, R209 ;  /* 0x00000001da007824 */ /* 0x000fe200078e02d1 */
[CC--:B------:R-:W-:Y:S01]  /*11dc0*/  @P0 IADD3 R148, P1, R240.reuse, R142.reuse, RZ ;  /* 0x0000008ef0940210 */ /* 0x0c0fe20007f3e0ff */
[C---:B-1----:R-:W-:Y:S04]  /*11dd0*/  HMMA.16816.F32.BF16 R36, R184.reuse, R136, R36 ;  /* 0x00000088b824723c */ /* 0x042fe80000041824 */
[----:B------:R-:W-:Y:S01]  /*11de0*/  @P0 IMAD.X R134, R143, 0x1, R236, P1 ;  /* 0x000000018f860824 */ /* 0x000fe200008e06ec */
[----:B------:R-:W-:Y:S01]  /*11df0*/  @P0 IADD3 R142, P3, P2, R240, R142, R118 ;  /* 0x0000008ef08e0210 */ /* 0x000fe20007a7e076 */
[----:B------:R-:W-:Y:S01]  /*11e00*/  @P6 IMAD.HI.U32 R135, R0, c[0x0][0x2c8], RZ ;  /* 0x0000b20000876a27 */ /* 0x000fe200078e00ff */
[----:B------:R-:W-:Y:S01]  /*11e10*/  @P0 LEA R118, P1, R148, c[0x0][0x1c8], 0x1 ;  /* 0x0000720094760a11 */ /* 0x000fe200078208ff */
[C---:B------:R-:W-:Y:S04]  /*11e20*/  HMMA.16816.F32.BF16 R40, R184.reuse, R138, R40 ;  /* 0x0000008ab828723c */ /* 0x040fe80000041828 */
[----:B------:R-:W-:Y:S02]  /*11e30*/  @P0 IADD3.X R143, R236, R143, R119, P3, P2 ;  /* 0x0000008fec8f0210 */ /* 0x000fe40001fe4477 */
[----:B------:R-:W-:Y:S02]  /*11e40*/  @P0 LEA.HI.X R119, R148, c[0x0][0x1cc], R134, 0x1, P1 ;  /* 0x0000730094770a11 */ /* 0x000fe400008f0c86 */
[----:B------:R-:W-:Y:S01]  /*11e50*/  @P0 ISETP.GE.AND P1, PT, R116, c[0x0][0x1d4], PT ;  /* 0x0000750074000a0c */ /* 0x000fe20003f26270 */
[C---:B--2---:R-:W-:Y:S03]  /*11e60*/  HMMA.16816.F32.BF16 R44, R184.reuse, R128, R44 ;  /* 0x00000080b82c723c */ /* 0x044fe6000004182c */
[C---:B------:R-:W-:Y:S02]  /*11e70*/  @P0 LEA R136, P3, R142.reuse, c[0x0][0x1c8], 0x1 ;  /* 0x000072008e880a11 */ /* 0x040fe400078608ff */
[C---:B------:R-:W-:Y:S02]  /*11e80*/  @P0 LEA R134, P2, R133.reuse, c[0x0][0x1c8], 0x1 ;  /* 0x0000720085860a11 */ /* 0x040fe400078408ff */
[----:B------:R-:W-:Y:S01]  /*11e90*/  @P0 LEA.HI.X R137, R142, c[0x0][0x1cc], R143, 0x1, P3 ;  /* 0x000073008e890a11 */ /* 0x000fe200018f0c8f */
[----:B------:R-:W-:Y:S04]  /*11ea0*/  HMMA.16816.F32.BF16 R48, R184, R130, R48 ;  /* 0x00000082b830723c */ /* 0x000fe80000041830 */
[----:B------:R-:W-:Y:S01]  /*11eb0*/  @!PT LDS RZ, [RZ] ;  /* 0x00000000fffff984 */ /* 0x000fe20000000800 */
[----:B------:R-:W-:Y:S01]  /*11ec0*/  @!PT LDS RZ, [RZ] ;  /* 0x00000000fffff984 */ /* 0x000fe20000000800 */
[----:B------:R-:W-:Y:S01]  /*11ed0*/  @!PT LDS RZ, [RZ] ;  /* 0x00000000fffff984 */ /* 0x000fe20000000800 */
[----:B------:R1:W-:Y:S01]  /*11ee0*/  @P0 LDGSTS.E.BYPASS.LTC128B.128 [R234+0x8100], [R140.64], !P1 ;  /* 0x081000008cea0fae */ /* 0x0003e2000c901d48 */
[----:B------:R-:W-:Y:S02]  /*11ef0*/  @P6 SHF.R.U32.HI R0, RZ, c[0x0][0x2cc], R135 ;  /* 0x0000b300ff006a19 */ /* 0x000fe40000011687 */
[----:B------:R-:W-:Y:S01]  /*11f00*/  @P0 LEA.HI.X R135, R133, c[0x0][0x1cc], R132, 0x1, P2 ;  /* 0x0000730085870a11 */ /* 0x000fe200010f0c84 */
[----:B------:R-:W-:Y:S02]  /*11f10*/  IMAD R130, R245, -0x60, RZ ;  /* 0xffffffa0f5827824 */ /* 0x000fe400078e02ff */
[----:B------:R1:W-:Y:S06]  /*11f20*/  @P0 LDGSTS.E.BYPASS.LTC128B.128 [R234+0xb100], [R140.64+0x80], !P5 ;  /* 0x0b1000808cea0fae */ /* 0x0003ec000e901d48 */
[----:B------:R2:W-:Y:S06]  /*11f30*/  @P0 LDGSTS.E.BYPASS.LTC128B.128 [R234+0x9100], [R118.64], !P1 ;  /* 0x0910000076ea0fae */ /* 0x0005ec000c901d48 */
[----:B------:R2:W-:Y:S06]  /*11f40*/  @P0 LDGSTS.E.BYPASS.LTC128B.128 [R234+0xc100], [R118.64+0x80], !P5 ;  /* 0x0c10008076ea0fae */ /* 0x0005ec000e901d48 */
[----:B------:R1:W-:Y:S06]  /*11f50*/  @P0 LDGSTS.E.BYPASS.LTC128B.128 [R234+0xa100], [R136.64], !P1 ;  /* 0x0a10000088ea0fae */ /* 0x0003ec000c901d48 */
[----:B------:R1:W-:Y:S01]  /*11f60*/  @P0 LDGSTS.E.BYPASS.LTC128B.128 [R234+0xd100], [R134.64+0x80], !P5 ;  /* 0x0d10008086ea0fae */ /* 0x0003e2000e901d48 */
[----:B------:R-:W-:Y:S05]  /*11f70*/  ISETP.GE.AND P5, PT, R232, 0x1, PT ;  /* 0x00000001e800780c */ /* 0x000fea0003fa6270 */
[----:B------:R-:W3:Y:S06]  /*11f80*/  SHFL.IDX PT, R128, R0, RZ, 0x1c1f ;  /* 0x001c1fff00807589 */ /* 0x000eec00000e0000 */
[----:B------:R-:W0:Y:S01]  /*11f90*/  LDGDEPBAR ;  /* 0x00000000000079af */ /* 0x000e220000000000 */
[----:B--2---:R-:W-:Y:S04]  /*11fa0*/  IADD3 R119, -R217, 0x1, R130 ;  /* 0x00000001d9777810 */ /* 0x004fe80007ffe182 */
[----:B------:R-:W-:Y:S04]  /*11fb0*/  IADD3 R119, -R229, R119, R231 ;  /* 0x00000077e5777210 */ /* 0x000fe80007ffe1e7 */
[C---:B------:R-:W-:Y:S02]  /*11fc0*/  IADD3 R129, R119.reuse, c[0x0][0x328], RZ ;  /* 0x0000ca0077817a10 */ /* 0x040fe40007ffe0ff */
[----:B------:R-:W-:Y:S03]  /*11fd0*/  IADD3 R119, R119, UR4, RZ ;  /* 0x0000000477777c10 */ /* 0x000fe6000fffe0ff */
[----:B---3--:R-:W-:Y:S02]  /*11fe0*/  IMAD.IADD R132, R129, 0x1, R128 ;  /* 0x0000000181847824 */ /* 0x008fe400078e0280 */
        /* <DEDUP_REMOVED lines=15> */
.L_x_2144:
[----:B------:R-:W-:Y:S04]  /*120e0*/  MOV R118, c[0x0][0x32c] ;  /* 0x0000cb0000767a02 */ /* 0x000fe80000000f00 */
[----:B------:R-:W-:Y:S11]  /*120f0*/  ISETP.NE.AND P0, PT, R118, 0x1, PT ;  /* 0x000000017600780c */ /* 0x000ff60003f05270 */
[----:B------:R-:W-:Y:S02]  /*12100*/  @!UPT UIADD3 URZ, URZ, URZ, URZ ;  /* 0x0000003f3f3ff290 */ /* 0x000fe4000fffe03f */
[----:B------:R-:W-:Y:S05]  /*12110*/  @P0 IMAD.HI.U32 R118, R128, c[0x0][0x330], RZ ;  /* 0x0000cc0080760a27 */ /* 0x000fea00078e00ff */
[----:B------:R-:W-:Y:S02]  /*12120*/  @P0 SHF.R.U32.HI R128, RZ, c[0x0][0x334], R118 ;  /* 0x0000cd00ff800a19 */ /* 0x000fe40000011676 */
.L_x_2145:
[----:B------:R-:W-:Y:S05]  /*12130*/  BSYNC B0 ;  /* 0x0000000000007941 */ /* 0x000fea0003800000 */
.L_x_2143:
[----:B------:R-:W-:Y:S04]  /*12140*/  IMAD.IADD R118, R130, 0x1, -R217 ;  /* 0x0000000182767824 */ /* 0x000fe800078e0ad9 */
[----:B------:R-:W-:Y:S05]  /*12150*/  IMAD R128, R128, c[0x0][0x32c], R118 ;  /* 0x0000cb0080807a24 */ /* 0x000fea00078e0276 */
[----:B------:R-:W-:Y:S02]  /*12160*/  IADD3 R118, R128, c[0x0][0x32c], RZ ;  /* 0x0000cb0080767a10 */ /* 0x000fe40007ffe0ff */
[----:B------:R-:W-:Y:S02]  /*12170*/  IMNMX R131, R131, R128, !PT ;  /* 0x0000008083837217 */ /* 0x000fe40007800200 */
[----:B------:R-:W-:Y:S02]  /*12180*/  IMNMX R132, R132, R118, PT ;  /* 0x0000007684847217 */ /* 0x000fe40003800200 */
.L_x_2142:
[C---:B-1----:R-:W-:Y:S01]  /*12190*/  ISETP.GE.AND P1, PT, R130.reuse, 0x1, PT ;  /* 0x000000018200780c */ /* 0x042fe20003f26270 */
[----:B------:R-:W1:Y:S01]  /*121a0*/  SHFL.IDX PT, R0, R0, 0x1, 0x1c1f ;  /* 0x003c1f0000007f89 */ /* 0x000e6200000e0000 */
[----:B------:R-:W-:Y:S02]  /*121b0*/  ISETP.GE.AND P0, PT, R130, 0x2, PT ;  /* 0x000000028200780c */ /* 0x000fe40003f06270 */
[----:B------:R-:W-:Y:S02]  /*121c0*/  LOP3.LUT R230, R230, 0xffffbfff, RZ, 0xc0, !PT ;  /* 0xffffbfffe6e67812 */ /* 0x000fe400078ec0ff */
[C---:B------:R-:W-:Y:S02]  /*121d0*/  ISETP.GE.AND P2, PT, R130.reuse, 0x9, PT ;  /* 0x000000098200780c */ /* 0x040fe40003f46270 */
[C---:B------:R-:W-:Y:S02]  /*121e0*/  ISETP.GE.AND P6, PT, R130.reuse, 0x42, PT ;  /* 0x000000428200780c */ /* 0x040fe40003fc6270 */
[C---:B------:R-:W-:Y:S02]  /*121f0*/  ISETP.GE.AND P5, PT, R130.reuse, 0x49, PT ;  /* 0x000000498200780c */ /* 0x040fe40003fa6270 */
[----:B------:R-:W-:Y:S02]  /*12200*/  ISETP.GE.AND P4, PT, R130, 0x4a, PT ;  /* 0x0000004a8200780c */ /* 0x000fe40003f86270 */
[----:B------:R-:W-:Y:S02]  /*12210*/  @P1 LOP3.LUT R230, R230, 0x4000, RZ, 0xfc, !PT ;  /* 0x00004000e6e61812 */ /* 0x000fe400078efcff */
[C---:B------:R-:W-:Y:S02]  /*12220*/  ISETP.GT.AND P1, PT, R131.reuse, RZ, !P1 ;  /* 0x000000ff8300720c */ /* 0x040fe40004f24270 */
[----:B------:R-:W-:Y:S02]  /*12230*/  LOP3.LUT R230, R230, 0xfffeffff, RZ, 0xc0, !PT ;  /* 0xfffeffffe6e67812 */ /* 0x000fe400078ec0ff */
[----:B------:R-:W-:Y:S02]  /*12240*/  ISETP.LT.OR P1, PT, R132, 0x1, P1 ;  /* 0x000000018400780c */ /* 0x000fe40000f21670 */
[----:B------:R-:W-:Y:S02]  /*12250*/  @P0 LOP3.LUT R230, R230, 0x10000, RZ, 0xfc, !PT ;  /* 0x00010000e6e60812 */ /* 0x000fe400078efcff */
[----:B------:R-:W-:Y:S01]  /*12260*/  ISETP.GT.AND P0, PT, R131, 0x1, !P0 ;  /* 0x000000018300780c */ /* 0x000fe20004704270 */
[--C-:B-1----:R-:W-:Y:S01]  /*12270*/  IMAD.IADD R129, R129, 0x1, R0.reuse ;  /* 0x0000000181817824 */ /* 0x102fe200078e0200 */
[----:B------:R-:W-:Y:S01]  /*12280*/  FSEL R128, R4, -INF , !P1 ;  /* 0xff80000004807808 */ /* 0x000fe20004800000 */
[----:B------:R-:W-:Y:S01]  /*12290*/  IMAD.IADD R119, R119, 0x1, R0 ;  /* 0x0000000177777824 */ /* 0x000fe200078e0200 */
[----:B------:R-:W-:Y:S02]  /*122a0*/  ISETP.GE.AND P1, PT, R130, 0xa, PT ;  /* 0x0000000a8200780c */ /* 0x000fe40003f26270 */
[----:B------:R-:W-:Y:S02]  /*122b0*/  ISETP.LT.OR P0, PT, R132, 0x2, P0 ;  /* 0x000000028400780c */ /* 0x000fe40000701670 */
[----:B------:R-:W-:Y:S02]  /*122c0*/  LOP3.LUT R230, R230, 0xffff7fff, RZ, 0xc0, !PT ;  /* 0xffff7fffe6e67812 */ /* 0x000fe400078ec0ff */
[----:B------:R-:W-:Y:S02]  /*122d0*/  FSEL R118, R5, -INF , !P0 ;  /* 0xff80000005767808 */ /* 0x000fe40004000000 */
[----:B------:R-:W-:Y:S02]  /*122e0*/  @P2 LOP3.LUT R230, R230, 0x8000, RZ, 0xfc, !PT ;  /* 0x00008000e6e62812 */ /* 0x000fe400078efcff */
[C---:B------:R-:W-:Y:S02]  /*122f0*/  ISETP.GT.AND P0, PT, R131.reuse, 0x8, !P2 ;  /* 0x000000088300780c */ /* 0x040fe40005704270 */
        /* <DEDUP_REMOVED lines=16> */
[----:B------:R-:W-:Y:S02]  /*12400*/  ISETP.GT.AND P0, PT, R131, 0x11, !P1 ;  /* 0x000000118300780c */ /* 0x000fe40004f04270 */
[----:B------:R-:W-:Y:S02]  /*12410*/  ISETP.GE.AND P3, PT, R130, 0x59, PT ;  /* 0x000000598200780c */ /* 0x000fe40003f66270 */
        /* <DEDUP_REMOVED lines=89> */
[----:B------:R-:W-:Y:S11]  /*129b0*/  ISETP.GE.AND P0, PT, R130, 0x5a, PT ;  /* 0x0000005a8200780c */ /* 0x000ff60003f06270 */
[----:B------:R-:W-:Y:S02]  /*129c0*/  @!UPT UIADD3 URZ, URZ, URZ, URZ ;  /* 0x0000003f3f3ff290 */ /* 0x000fe4000fffe03f */
[----:B------:R-:W-:Y:S02]  /*129d0*/  @P0 LOP3.LUT R230, R230, 0x40000, RZ, 0xfc, !PT ;  /* 0x00040000e6e60812 */ /* 0x000fe400078efcff */
[----:B------:R-:W-:Y:S04]  /*129e0*/  ISETP.GT.AND P0, PT, R131, 0x59, !P0 ;  /* 0x000000598300780c */ /* 0x000fe80004704270 */
[----:B------:R-:W-:Y:S04]  /*129f0*/  ISETP.LT.OR P0, PT, R132, 0x5a, P0 ;  /* 0x0000005a8400780c */ /* 0x000fe80000701670 */
        /* <DEDUP_REMOVED lines=17> */
.L_x_2148:
[----:B------:R-:W-:Y:S04]  /*12b10*/  MOV R0, c[0x0][0x32c] ;  /* 0x0000cb0000007a02 */ /* 0x000fe80000000f00 */
[----:B------:R-:W-:Y:S11]  /*12b20*/  ISETP.NE.AND P0, PT, R0, 0x1, PT ;  /* 0x000000010000780c */ /* 0x000ff60003f05270 */
[----:B------:R-:W-:Y:S02]  /*12b30*/  @!UPT UIADD3 URZ, URZ, URZ, URZ ;  /* 0x0000003f3f3ff290 */ /* 0x000fe4000fffe03f */
[----:B------:R-:W-:Y:S05]  /*12b40*/  @P0 IMAD.HI.U32 R0, R4, c[0x0][0x330], RZ ;  /* 0x0000cc0004000a27 */ /* 0x000fea00078e00ff */
[----:B------:R-:W-:Y:S02]  /*12b50*/  @P0 SHF.R.U32.HI R4, RZ, c[0x0][0x334], R0 ;  /* 0x0000cd00ff040a19 */ /* 0x000fe40000011600 */
.L_x_2149:
[----:B------:R-:W-:Y:S05]  /*12b60*/  BSYNC B0 ;  /* 0x0000000000007941 */ /* 0x000fea0003800000 */
.L_x_2147:
[----:B------:R-:W-:Y:S04]  /*12b70*/  IMAD.IADD R130, R130, 0x1, -R217 ;  /* 0x0000000182827824 */ /* 0x000fe800078e0ad9 */
[----:B------:R-:W-:Y:S05]  /*12b80*/  IMAD R130, R4, c[0x0][0x32c], R130 ;  /* 0x0000cb0004827a24 */ /* 0x000fea00078e0282 */
[----:B------:R-:W-:Y:S02]  /*12b90*/  IADD3 R0, R130, c[0x0][0x32c], RZ ;  /* 0x0000cb0082007a10 */ /* 0x000fe40007ffe0ff */
[----:B------:R-:W-:Y:S02]  /*12ba0*/  IMNMX R119, R119, R130, !PT ;  /* 0x0000008277777217 */ /* 0x000fe40007800200 */
[----:B------:R-:W-:Y:S02]  /*12bb0*/  IMNMX R129, R129, R0, PT ;  /* 0x0000000081817217 */ /* 0x000fe40003800200 */
.L_x_2146:
[----:B------:R-:W-:Y:S01]  /*12bc0*/  LOP3.LUT P0, RZ, R230, 0x4000, RZ, 0xc0, !PT ;  /* 0x00004000e6ff7812 */ /* 0x000fe2000780c0ff */
[----:B------:R-:W-:Y:S01]  /*12bd0*/  IMAD.MOV.U32 R32, RZ, RZ, R28 ;  /* 0x000000ffff207224 */ /* 0x000fe200078e001c */
[----:B------:R-:W-:Y:S01]  /*12be0*/  FMNMX.FTZ R0, R128, R3, !PT ;  /* 0x0000000380007209 */ /* 0x000fe20007810000 */
[----:B------:R-:W-:Y:S01]  /*12bf0*/  IMAD.MOV.U32 R41, RZ, RZ, R33 ;  /* 0x000000ffff297224 */ /* 0x000fe200078e0021 */
[----:B------:R-:W-:Y:S01]  /*12c00*/  ISETP.GT.AND P0, PT, R119, RZ, !P0 ;  /* 0x000000ff7700720c */ /* 0x000fe20004704270 */
[----:B------:R-:W-:Y:S01]  /*12c10*/  IMAD.MOV.U32 R36, RZ, RZ, R133 ;  /* 0x000000ffff247224 */ /* 0x000fe200078e0085 */
        /* <DEDUP_REMOVED lines=33> */
[----:B------:R-:W-:Y:S02]  /*12e30*/  MOV R33, R29 ;  /* 0x0000001d00217202 */ /* 0x000fe40000000f00 */
        /* <DEDUP_REMOVED lines=33> */
[----:B------:R-:W-:Y:S01]  /*13050*/  LOP3.LUT P0, RZ, R230, 0x40, RZ, 0xc0, !PT ;  /* 0x00000040e6ff7812 */ /* 0x000fe2000780c0ff */
[----:B------:R-:W-:Y:S01]  /*13060*/  LDSM.16.MT88.4 R20, [R190] ;  /* 0x00000000be14783b */ /* 0x000fe20000004200 */
        /* <DEDUP_REMOVED lines=14> */
[----:B------:R-:W1:Y:S01]  /*13150*/  SHFL.BFLY PT, R6, R0, 0x2, 0x1f ;  /* 0x0c401f0000067f89 */ /* 0x000e6200000e0000 */
[----:B------:R-:W-:Y:S02]  /*13160*/  FMNMX.FTZ R4, R48, R4, !PT ;  /* 0x0000000430047209 */ /* 0x000fe40007810000 */
[C---:B------:R-:W-:Y:S02]  /*13170*/  ISETP.GT.AND P0, PT, R119.reuse, 0x30, !P0 ;  /* 0x000000307700780c */ /* 0x040fe40004704270 */
[----:B------:R-:W-:Y:S02]  /*13180*/  ISETP.GT.AND P1, PT, R119, 0x50, !P1 ;  /* 0x000000507700780c */ /* 0x000fe40004f24270 */
[----:B------:R-:W-:Y:S02]  /*13190*/  ISETP.LT.OR P0, PT, R129, 0x31, P0 ;  /* 0x000000318100780c */ /* 0x000fe40000701670 */
[----:B------:R-:W-:Y:S02]  /*131a0*/  ISETP.GT.AND P3, PT, R119, 0x58, !P3 ;  /* 0x000000587700780c */ /* 0x000fe40005f64270 */
[----:B------:R-:W-:Y:S02]  /*131b0*/  FSEL R17, R30, -INF , !P0 ;  /* 0xff8000001e117808 */ /* 0x000fe40004000000 */
[----:B------:R-:W-:Y:S02]  /*131c0*/  LOP3.LUT P0, RZ, R230, 0x8, RZ, 0xc0, !PT ;  /* 0x00000008e6ff7812 */ /* 0x000fe4000780c0ff */
[----:B------:R-:W-:Y:S02]  /*131d0*/  FMNMX.FTZ R4, R17, R4, !PT ;  /* 0x0000000411047209 */ /* 0x000fe40007810000 */
[----:B------:R-:W-:Y:S04]  /*131e0*/  ISETP.GT.AND P0, PT, R119, 0x31, !P0 ;  /* 0x000000317700780c */ /* 0x000fe80004704270 */
[----:B------:R-:W-:Y:S02]  /*131f0*/  ISETP.LT.OR P0, PT, R129, 0x32, P0 ;  /* 0x000000328100780c */ /* 0x000fe40000701670 */
[----:B-1----:R-:W-:Y:S02]  /*13200*/  FMNMX.FTZ R6, R0, R6, !PT ;  /* 0x0000000600067209 */ /* 0x002fe40007810000 */
[----:B------:R-:W-:Y:S02]  /*13210*/  FSEL R25, R31, -INF , !P0 ;  /* 0xff8000001f197808 */ /* 0x000fe40004000000 */
[----:B------:R-:W-:Y:S01]  /*13220*/  LOP3.LUT P0, RZ, R230, 0x4, RZ, 0xc0, !PT ;  /* 0x00000004e6ff7812 */ /* 0x000fe2000780c0ff */
[----:B------:R-:W1:Y:S01]  /*13230*/  SHFL.BFLY PT, R13, R6, 0x1, 0x1f ;  /* 0x0c201f00060d7f89 */ /* 0x000e6200000e0000 */
[----:B------:R-:W-:Y:S02]  /*13240*/  FMNMX.FTZ R4, R25, R4, !PT ;  /* 0x0000000419047209 */ /* 0x000fe40007810000 */
[----:B------:R-:W-:Y:S04]  /*13250*/  ISETP.GT.AND P0, PT, R119, 0x38, !P0 ;  /* 0x000000387700780c */ /* 0x000fe80004704270 */
[----:B------:R-:W-:Y:S01]  /*13260*/  ISETP.LT.OR P0, PT, R129, 0x39, P0 ;  /* 0x000000398100780c */ /* 0x000fe20000701670 */
[----:B------:R-:W-:Y:S03]  /*13270*/  LDSM.16.MT88.4 R28, [R189] ;  /* 0x00000000bd1c783b */ /* 0x000fe60000004200 */
        /* <DEDUP_REMOVED lines=10> */
[----:B------:R-:W-:Y:S02]  /*13320*/  FSEL R249, R38, -INF , !P0 ;  /* 0xff80000026f97808 */ /* 0x000fe40004000000 */
[----:B------:R-:W-:Y:S02]  /*13330*/  ISETP.GT.AND P0, PT, R119, 0x41, !P6 ;  /* 0x000000417700780c */ /* 0x000fe40007704270 */
[----:B------:R-:W-:Y:S02]  /*13340*/  FMNMX.FTZ R4, R249, R4, !PT ;  /* 0x00000004f9047209 */ /* 0x000fe40007810000 */
[----:B------:R-:W-:Y:S02]  /*13350*/  ISETP.LT.OR P0, PT, R129, 0x42, P0 ;  /* 0x000000428100780c */ /* 0x000fe40000701670 */
[----:B------:R-:W-:Y:S02]  /*13360*/  LOP3.LUT P6, RZ, R230, 0x40000, RZ, 0xc0, !PT ;  /* 0x00040000e6ff7812 */ /* 0x000fe400078cc0ff */
[----:B------:R-:W-:Y:S02]  /*13370*/  FSEL R176, R39, -INF , !P0 ;  /* 0xff80000027b07808 */ /* 0x000fe40004000000 */
[----:B------:R-:W-:Y:S02]  /*13380*/  ISETP.GT.AND P0, PT, R119, 0x48, !P5 ;  /* 0x000000487700780c */ /* 0x000fe40006f04270 */
[----:B------:R-:W-:Y:S02]  /*13390*/  FMNMX.FTZ R4, R176, R4, !PT ;  /* 0x00000004b0047209 */ /* 0x000fe40007810000 */
[----:B------:R-:W-:Y:S04]  /*133a0*/  ISETP.LT.OR P0, PT, R129, 0x49, P0 ;  /* 0x000000498100780c */ /* 0x000fe80000701670 */
[----:B------:R-:W-:Y:S02]  /*133b0*/  FSEL R166, R42, -INF , !P0 ;  /* 0xff8000002aa67808 */ /* 0x000fe40004000000 */
[----:B------:R-:W-:Y:S02]  /*133c0*/  ISETP.GT.AND P0, PT, R119, 0x49, !P4 ;  /* 0x000000497700780c */ /* 0x000fe40006704270 */
[----:B------:R-:W-:Y:S02]  /*133d0*/  FMNMX.FTZ R4, R166, R4, !PT ;  /* 0x00000004a6047209 */ /* 0x000fe40007810000 */
[----:B------:R-:W-:Y:S04]  /*133e0*/  ISETP.LT.OR P0, PT, R129, 0x4a, P0 ;  /* 0x0000004a8100780c */ /* 0x000fe80000701670 */
[----:B------:R-:W-:Y:S02]  /*133f0*/  FSEL R165, R43, -INF , !P0 ;  /* 0xff8000002ba57808 */ /* 0x000fe40004000000 */
[----:B------:R-:W-:Y:S02]  /*13400*/  ISETP.GT.AND P0, PT, R119, 0x51, !P2 ;  /* 0x000000517700780c */ /* 0x000fe40005704270 */
[C---:B------:R-:W-:Y:S02]  /*13410*/  ISETP.LT.OR P2, PT, R129.reuse, 0x51, P1 ;  /* 0x000000518100780c */ /* 0x040fe40000f41670 */
[----:B------:R-:W-:Y:S02]  /*13420*/  ISETP.LT.OR P1, PT, R129, 0x52, P0 ;  /* 0x000000528100780c */ /* 0x000fe40000721670 */
[----:B------:R-:W-:Y:S02]  /*13430*/  FSEL R154, R46, -INF , !P2 ;  /* 0xff8000002e9a7808 */ /* 0x000fe40005000000 */
[----:B------:R-:W-:Y:S02]  /*13440*/  FMNMX.FTZ R4, R165, R4, !PT ;  /* 0x00000004a5047209 */ /* 0x000fe40007810000 */
[----:B------:R-:W-:Y:S02]  /*13450*/  FSEL R148, R47, -INF , !P1 ;  /* 0xff8000002f947808 */ /* 0x000fe40004800000 */
[----:B------:R-:W-:Y:S01]  /*13460*/  FMNMX.FTZ R4, R154, R4, !PT ;  /* 0x000000049a047209 */ /* 0x000fe20007810000 */
[----:B------:R-:W-:Y:S01]  /*13470*/  LDSM.16.MT88.4 R44, [R191+0x3000] ;  /* 0x00300000bf2c783b */ /* 0x000fe20000004200 */
[----:B------:R-:W-:Y:S02]  /*13480*/  ISETP.GT.AND P0, PT, R119, 0x59, !P6 ;  /* 0x000000597700780c */ /* 0x000fe40007704270 */
[C---:B------:R-:W-:Y:S02]  /*13490*/  ISETP.LT.OR P1, PT, R129.reuse, 0x59, P3 ;  /* 0x000000598100780c */ /* 0x040fe40001f21670 */
[----:B------:R-:W-:Y:S02]  /*134a0*/  ISETP.LT.OR P0, PT, R129, 0x5a, P0 ;  /* 0x0000005a8100780c */ /* 0x000fe40000701670 */
[----:B------:R-:W-:Y:S02]  /*134b0*/  FSEL R141, R50, -INF , !P1 ;  /* 0xff800000328d7808 */ /* 0x000fe40004800000 */
[----:B------:R-:W-:Y:S02]  /*134c0*/  FMNMX.FTZ R0, R148, R4, !PT ;  /* 0x0000000494007209 */ /* 0x000fe40007810000 */
[----:B------:R-:W-:Y:S02]  /*134d0*/  FSEL R119, R51, -INF , !P0 ;  /* 0xff80000033777808 */ /* 0x000fe40004000000 */
        /* <DEDUP_REMOVED lines=14> */
[----:B------:R-:W-:Y:S02]  /*135c0*/  FMUL.FTZ R3, R3, c[0x0][0x2d0] ;  /* 0x0000b40003037a20 */ /* 0x000fe40000410000 */
        /* <DEDUP_REMOVED lines=11> */
[----:B------:R-:W3:Y:S01]  /*13680*/  MUFU.EX2 R135, R135 ;  /* 0x0000008700877308 */ /* 0x000ee20000000800 */
[--C-:B------:R-:W-:Y:S02]  /*13690*/  FFMA.FTZ R250, R250, c[0x0][0x2d0], -R156.reuse ;  /* 0x0000b400fafa7a23 */ /* 0x100fe4000001089c */
[--C-:B------:R-:W-:Y:S02]  /*136a0*/  FFMA.FTZ R246, R246, c[0x0][0x2d0], -R156.reuse ;  /* 0x0000b400f6f67a23 */ /* 0x100fe4000001089c */
[--C-:B------:R-:W-:Y:S02]  /*136b0*/  FFMA.FTZ R177, R177, c[0x0][0x2d0], -R156.reuse ;  /* 0x0000b400b1b17a23 */ /* 0x100fe4000001089c */
[--C-:B------:R-:W-:Y:S02]  /*136c0*/  FFMA.FTZ R167, R167, c[0x0][0x2d0], -R156.reuse ;  /* 0x0000b400a7a77a23 */ /* 0x100fe4000001089c */
[--C-:B------:R-:W-:Y:S01]  /*136d0*/  FFMA.FTZ R152, R152, c[0x0][0x2d0], -R156.reuse ;  /* 0x0000b40098987a23 */ /* 0x100fe2000001089c */
[----:B------:R-:W-:Y:S01]  /*136e0*/  MUFU.EX2 R132, R132 ;  /* 0x0000008400847308 */ /* 0x000fe20000000800 */
[----:B------:R-:W-:Y:S01]  /*136f0*/  FFMA.FTZ R151, R151, c[0x0][0x2d0], -R156 ;  /* 0x0000b40097977a23 */ /* 0x000fe2000001089c */
[----:B-1----:R-:W-:Y:S01]  /*13700*/  FMNMX.FTZ R118, R5, R4, !PT ;  /* 0x0000000405767209 */ /* 0x002fe20007810000 */
[C---:B--2---:R-:W-:Y:S01]  /*13710*/  FMUL.FTZ R5, R3.reuse, R113 ;  /* 0x0000007103057220 */ /* 0x044fe20000410000 */
[----:B------:R-:W-:Y:S01]  /*13720*/  MOV R113, R24 ;  /* 0x0000001800717202 */ /* 0x000fe20000000f00 */
[C---:B------:R-:W-:Y:S01]  /*13730*/  FMUL.FTZ R8, R3.reuse, R108 ;  /* 0x0000006c03087220 */ /* 0x040fe20000410000 */
[C---:B------:R-:W-:Y:S01]  /*13740*/  FSETP.NEU.FTZ.AND P0, PT, R118.reuse, -INF , PT ;  /* 0xff8000007600780b */ /* 0x040fe20003f1d000 */
[C---:B------:R-:W-:Y:S03]  /*13750*/  FMUL.FTZ R140, R118.reuse, c[0x0][0x2d0] ;  /* 0x0000b400768c7a20 */ /* 0x040fe60000410000 */
[----:B------:R-:W1:Y:S01]  /*13760*/  MUFU.EX2 R134, R134 ;  /* 0x0000008600867308 */ /* 0x000e620000000800 */
[----:B------:R-:W-:Y:S01]  /*13770*/  FSEL R4, R118, RZ, P0 ;  /* 0x000000ff76047208 */ /* 0x000fe20000000000 */
[----:B------:R-:W-:Y:S01]  /*13780*/  FMUL.FTZ R9, R3, R109 ;  /* 0x0000006d03097220 */ /* 0x000fe20000410000 */
[----:B------:R-:W-:Y:S01]  /*13790*/  FSEL R140, R140, RZ, P0 ;  /* 0x000000ff8c8c7208 */ /* 0x000fe20000000000 */
[----:B------:R-:W-:Y:S01]  /*137a0*/  IMAD.MOV.U32 R109, RZ, RZ, R36 ;  /* 0x000000ffff6d7224 */ /* 0x000fe200078e0024 */
[----:B---3--:R-:W-:Y:S01]  /*137b0*/  F2FP.BF16.PACK_AB R128, R133, R135 ;  /* 0x000000878580723e */ /* 0x008fe200000010ff */
[----:B------:R-:W-:Y:S01]  /*137c0*/  FADD.FTZ R2, -R4, R2 ;  /* 0x0000000204027221 */ /* 0x000fe20000010100 */
[----:B------:R-:W-:Y:S01]  /*137d0*/  LDSM.16.MT88.4 R36, [R188] ;  /* 0x00000000bc24783b */ /* 0x000fe20000004200 */
[--C-:B------:R-:W-:Y:S01]  /*137e0*/  FFMA.FTZ R139, R12, c[0x0][0x2d0], -R140.reuse ;  /* 0x0000b4000c8b7a23 */ /* 0x100fe2000001088c */
[----:B------:R-:W-:Y:S01]  /*137f0*/  ISETP.GT.AND P0, PT, R245, R244, PT ;  /* 0x000000f4f500720c */ /* 0x000fe20003f04270 */
[--C-:B------:R-:W-:Y:S01]  /*13800*/  FFMA.FTZ R138, R7, c[0x0][0x2d0], -R140.reuse ;  /* 0x0000b400078a7a23 */ /* 0x100fe2000001088c */
[----:B------:R-:W-:Y:S01]  /*13810*/  MUFU.EX2 R143, R143 ;  /* 0x0000008f008f7308 */ /* 0x000fe20000000800 */
[--C-:B------:R-:W-:Y:S02]  /*13820*/  FFMA.FTZ R137, R10, c[0x0][0x2d0], -R140.reuse ;  /* 0x0000b4000a897a23 */ /* 0x100fe4000001088c */
[----:B------:R-:W-:Y:S01]  /*13830*/  FFMA.FTZ R136, R11, c[0x0][0x2d0], -R140 ;  /* 0x0000b4000b887a23 */ /* 0x000fe2000001088c */
[----:B------:R-:W2:Y:S01]  /*13840*/  LDSM.16.MT88.4 R12, [R191] ;  /* 0x00000000bf0c783b */ /* 0x000ea20000004200 */
[----:B------:R-:W-:Y:S02]  /*13850*/  FMUL.FTZ R2, R2, c[0x0][0x2d0] ;  /* 0x0000b40002027a20 */ /* 0x000fe40000410000 */
[C---:B------:R-:W-:Y:S02]  /*13860*/  FMUL.FTZ R4, R3.reuse, R112 ;  /* 0x0000007003047220 */ /* 0x040fe40000410000 */
[----:B------:R-:W-:Y:S01]  /*13870*/  IMAD.MOV.U32 R112, RZ, RZ, R16 ;  /* 0x000000ffff707224 */ /* 0x000fe200078e0010 */
[----:B------:R-:W-:Y:S01]  /*13880*/  MUFU.EX2 R139, R139 ;  /* 0x0000008b008b7308 */ /* 0x000fe20000000800 */
[C---:B------:R-:W-:Y:S01]  /*13890*/  FMUL.FTZ R16, R3.reuse, R72 ;  /* 0x0000004803107220 */ /* 0x040fe20000410000 */
[----:B-1----:R-:W-:Y:S01]  /*138a0*/  F2FP.BF16.PACK_AB R130, R134, R132 ;  /* 0x000000848682723e */ /* 0x002fe200000010ff */
[C---:B------:R-:W-:Y:S02]  /*138b0*/  FMUL.FTZ R24, R3.reuse, R80 ;  /* 0x0000005003187220 */ /* 0x040fe40000410000 */
[----:B------:R-:W-:Y:S02]  /*138c0*/  IMAD.MOV.U32 R108, RZ, RZ, R41 ;  /* 0x000000ffff6c7224 */ /* 0x000fe400078e0029 */
[C---:B------:R-:W-:Y:S03]  /*138d0*/  FMUL.FTZ R41, R3.reuse, R97 ;  /* 0x0000006103297220 */ /* 0x040fe60000410000 */
[----:B------:R-:W1:Y:S01]  /*138e0*/  MUFU.EX2 R2, R2 ;  /* 0x0000000200027308 */ /* 0x000e620000000800 */
[C---:B------:R-:W-:Y:S02]  /*138f0*/  FMUL.FTZ R49, R3.reuse, R105 ;  /* 0x0000006903317220 */ /* 0x040fe40000410000 */
[C---:B------:R-:W-:Y:S02]  /*13900*/  FMUL.FTZ R52, R3.reuse, R52 ;  /* 0x0000003403347220 */ /* 0x040fe40000410000 */
[----:B------:R-:W-:Y:S02]  /*13910*/  FMUL.FTZ R53, R3, R53 ;  /* 0x0000003503357220 */ /* 0x000fe40000410000 */
[--C-:B------:R-:W-:Y:S02]  /*13920*/  FFMA.FTZ R157, R157, c[0x0][0x2d0], -R140.reuse ;  /* 0x0000b4009d9d7a23 */ /* 0x100fe4000001088c */
[--C-:B------:R-:W-:Y:S01]  /*13930*/  FFMA.FTZ R158, R158, c[0x0][0x2d0], -R140.reuse ;  /* 0x0000b4009e9e7a23 */ /* 0x100fe2000001088c */
[----:B------:R-:W3:Y:S01]  /*13940*/  MUFU.EX2 R138, R138 ;  /* 0x0000008a008a7308 */ /* 0x000ee20000000800 */
[--C-:B------:R-:W-:Y:S02]  /*13950*/  FFMA.FTZ R159, R159, c[0x0][0x2d0], -R140.reuse ;  /* 0x0000b4009f9f7a23 */ /* 0x100fe4000001088c */
[----:B------:R-:W-:Y:S02]  /*13960*/  FFMA.FTZ R164, R164, c[0x0][0x2d0], -R140 ;  /* 0x0000b400a4a47a23 */ /* 0x000fe4000001088c */
        /* <DEDUP_REMOVED lines=10> */
[C---:B------:R-:W-:Y:S01]  /*13a10*/  FMUL.FTZ R11, R2.reuse, R111 ;  /* 0x0000006f020b7220 */ /* 0x040fe20000410000 */
[----:B------:R-:W-:Y:S01]  /*13a20*/  MOV R110, R33 ;  /* 0x00000021006e7202 */ /* 0x000fe20000000f00 */
[----:B------:R-:W-:Y:S01]  /*13a30*/  FMUL.FTZ R18, R2, R74 ;  /* 0x0000004a02127220 */ /* 0x000fe20000410000 */
[----:B---3--:R-:W-:Y:S01]  /*13a40*/  F2FP.BF16.PACK_AB R129, R138, R139 ;  /* 0x0000008b8a81723e */ /* 0x008fe200000010ff */
[C---:B------:R-:W-:Y:S02]  /*13a50*/  FMUL.FTZ R19, R2.reuse, R75 ;  /* 0x0000004b02137220 */ /* 0x040fe40000410000 */
[----:B------:R-:W-:Y:S02]  /*13a60*/  IMAD.MOV.U32 R115, RZ, RZ, R17 ;  /* 0x000000ffff737224 */ /* 0x000fe400078e0011 */
[C---:B------:R-:W-:Y:S01]  /*13a70*/  FMUL.FTZ R17, R3.reuse, R73 ;  /* 0x0000004903117220 */ /* 0x040fe20000410000 */
[----:B------:R-:W3:Y:S01]  /*13a80*/  MUFU.EX2 R150, R150 ;  /* 0x0000009600967308 */ /* 0x000ee20000000800 */
[C---:B------:R-:W-:Y:S01]  /*13a90*/  FMUL.FTZ R26, R2.reuse, R82 ;  /* 0x00000052021a7220 */ /* 0x040fe20000410000 */
[----:B------:R-:W-:Y:S01]  /*13aa0*/  LDSM.16.MT88.4 R72, [R189+0x3000] ;  /* 0x00300000bd48783b */ /* 0x000fe20000004200 */
[----:B------:R-:W-:Y:S02]  /*13ab0*/  FMUL.FTZ R27, R2, R83 ;  /* 0x00000053021b7220 */ /* 0x000fe40000410000 */
[----:B------:R-:W-:Y:S02]  /*13ac0*/  IMAD.MOV.U32 R114, RZ, RZ, R25 ;  /* 0x000000ffff727224 */ /* 0x000fe400078e0019 */
[C---:B------:R-:W-:Y:S02]  /*13ad0*/  FMUL.FTZ R25, R3.reuse, R81 ;  /* 0x0000005103197220 */ /* 0x040fe40000410000 */
[----:B------:R-:W-:Y:S01]  /*13ae0*/  IMAD.MOV.U32 R111, RZ, RZ, R32 ;  /* 0x000000ffff6f7224 */ /* 0x000fe200078e0020 */
[----:B------:R-:W-:Y:S01]  /*13af0*/  LDSM.16.MT88.4 R80, [R191+0x800] ;  /* 0x00080000bf50783b */ /* 0x000fe20000004200 */
[C---:B------:R-:W-:Y:S01]  /*13b00*/  FMUL.FTZ R32, R3.reuse, R88 ;  /* 0x0000005803207220 */ /* 0x040fe20000410000 */
[----:B------:R-:W-:Y:S01]  /*13b10*/  MUFU.EX2 R153, R153 ;  /* 0x0000009900997308 */ /* 0x000fe20000000800 */
[C---:B------:R-:W-:Y:S01]  /*13b20*/  FMUL.FTZ R33, R3.reuse, R89 ;  /* 0x0000005903217220 */ /* 0x040fe20000410000 */
[----:B-1----:R-:W-:Y:S01]  /*13b30*/  F2FP.BF16.PACK_AB R131, R136, R137 ;  /* 0x000000898883723e */ /* 0x002fe200000010ff */
[C---:B------:R-:W-:Y:S02]  /*13b40*/  FMUL.FTZ R34, R2.reuse, R90 ;  /* 0x0000005a02227220 */ /* 0x040fe40000410000 */
[C---:B------:R-:W-:Y:S02]  /*13b50*/  FMUL.FTZ R35, R2.reuse, R91 ;  /* 0x0000005b02237220 */ /* 0x040fe40000410000 */
[----:B------:R-:W-:Y:S01]  /*13b60*/  LDSM.16.MT88.4 R88, [R188+0x800] ;  /* 0x00080000bc58783b */ /* 0x000fe20000004200 */
[C---:B------:R-:W-:Y:S01]  /*13b70*/  FMUL.FTZ R42, R2.reuse, R98 ;  /* 0x00000062022a7220 */ /* 0x040fe20000410000 */
[C---:B--2---:R-:W-:Y:S01]  /*13b80*/  HMMA.16816.F32.BF16 R4, R128.reuse, R12, R4 ;  /* 0x0000000c8004723c */ /* 0x044fe20000041804 */
[----:B------:R-:W-:Y:S04]  /*13b90*/  MUFU.EX2 R155, R155 ;  /* 0x0000009b009b7308 */ /* 0x000fe80000000800 */
        /* <DEDUP_REMOVED lines=8> */
[----:B------:R-:W1:Y:S01]  /*13c20*/  MUFU.EX2 R158, R158 ;  /* 0x0000009e009e7308 */ /* 0x000e620000000800 */
[----:B------:R-:W2:Y:S01]  /*13c30*/  LDSM.16.MT88.4 R68, [R190+0x3000] ;  /* 0x00300000be44783b */ /* 0x000ea20000004200 */
[C---:B------:R-:W-:Y:S02]  /*13c40*/  FMUL.FTZ R51, R2.reuse, R107 ;  /* 0x0000006b02337220 */ /* 0x040fe40000410000 */
[C---:B------:R-:W-:Y:S02]  /*13c50*/  FMUL.FTZ R54, R2.reuse, R54 ;  /* 0x0000003602367220 */ /* 0x040fe40000410000 */
[C---:B------:R-:W-:Y:S03]  /*13c60*/  HMMA.16816.F32.BF16 R12, R128.reuse, R20, R12 ;  /* 0x00000014800c723c */ /* 0x040fe6000004180c */
[C---:B------:R-:W-:Y:S01]  /*13c70*/  FMUL.FTZ R55, R2.reuse, R55 ;  /* 0x0000003702377220 */ /* 0x040fe20000410000 */
[----:B------:R-:W-:Y:S01]  /*13c80*/  MUFU.EX2 R159, R159 ;  /* 0x0000009f009f7308 */ /* 0x000fe20000000800 */
[C---:B------:R-:W-:Y:S02]  /*13c90*/  FMUL.FTZ R58, R2.reuse, R58 ;  /* 0x0000003a023a7220 */ /* 0x040fe40000410000 */
[C---:B------:R-:W-:Y:S01]  /*13ca0*/  FMUL.FTZ R20, R3.reuse, R76 ;  /* 0x0000004c03147220 */ /* 0x040fe20000410000 */
[C---:B------:R-:W-:Y:S04]  /*13cb0*/  HMMA.16816.F32.BF16 R16, R128.reuse, R22, R16 ;  /* 0x000000168010723c */ /* 0x040fe80000041810 */
[C---:B------:R-:W-:Y:S02]  /*13cc0*/  FMUL.FTZ R21, R3.reuse, R77 ;  /* 0x0000004d03157220 */ /* 0x040fe40000410000 */
[C---:B------:R-:W-:Y:S01]  /*13cd0*/  FMUL.FTZ R59, R2.reuse, R59 ;  /* 0x0000003b023b7220 */ /* 0x040fe20000410000 */
[----:B------:R-:W4:Y:S01]  /*13ce0*/  MUFU.EX2 R164, R164 ;  /* 0x000000a400a47308 */ /* 0x000f220000000800 */
[C---:B------:R-:W-:Y:S04]  /*13cf0*/  FMUL.FTZ R22, R2.reuse, R78 ;  /* 0x0000004e02167220 */ /* 0x040fe80000410000 */
[C---:B------:R-:W-:Y:S02]  /*13d00*/  FMUL.FTZ R23, R2.reuse, R79 ;  /* 0x0000004f02177220 */ /* 0x040fe40000410000 */
[----:B------:R-:W5:Y:S01]  /*13d10*/  LDSM.16.MT88.4 R76, [R188+0x3000] ;  /* 0x00300000bc4c783b */ /* 0x000f620000004200 */
[C---:B------:R-:W-:Y:S02]  /*13d20*/  FMUL.FTZ R62, R2.reuse, R62 ;  /* 0x0000003e023e7220 */ /* 0x040fe40000410000 */
[C---:B------:R-:W-:Y:S01]  /*13d30*/  FMUL.FTZ R63, R2.reuse, R63 ;  /* 0x0000003f023f7220 */ /* 0x040fe20000410000 */
[----:B------:R-:W-:Y:S01]  /*13d40*/  MUFU.EX2 R179, R179 ;  /* 0x000000b300b37308 */ /* 0x000fe20000000800 */
[C---:B------:R-:W-:Y:S03]  /*13d50*/  HMMA.16816.F32.BF16 R20, R128.reuse, R28, R20 ;  /* 0x0000001c8014723c */ /* 0x040fe60000041814 */
[C---:B------:R-:W-:Y:S02]  /*13d60*/  FMUL.FTZ R65, R3.reuse, R65 ;  /* 0x0000004103417220 */ /* 0x040fe40000410000 */
[C---:B------:R-:W-:Y:S02]  /*13d70*/  FMUL.FTZ R66, R2.reuse, R66 ;  /* 0x0000004202427220 */ /* 0x040fe40000410000 */
[C---:B------:R-:W-:Y:S01]  /*13d80*/  FMUL.FTZ R28, R3.reuse, R84 ;  /* 0x00000054031c7220 */ /* 0x040fe20000410000 */
[C---:B------:R-:W-:Y:S01]  /*13d90*/  HMMA.16816.F32.BF16 R24, R128.reuse, R30, R24 ;  /* 0x0000001e8018723c */ /* 0x040fe20000041818 */
[----:B------:R-:W-:Y:S03]  /*13da0*/  MUFU.EX2 R178, R178 ;  /* 0x000000b200b27308 */ /* 0x000fe60000000800 */
[----:B------:R-:W-:Y:S02]  /*13db0*/  FMUL.FTZ R29, R3, R85 ;  /* 0x00000055031d7220 */ /* 0x000fe40000410000 */
[C---:B------:R-:W-:Y:S02]  /*13dc0*/  FMUL.FTZ R67, R2.reuse, R67 ;  /* 0x0000004302437220 */ /* 0x040fe40000410000 */
[C---:B------:R-:W-:Y:S03]  /*13dd0*/  FMUL.FTZ R30, R2.reuse, R86 ;  /* 0x00000056021e7220 */ /* 0x040fe60000410000 */
[----:B------:R-:W-:Y:S01]  /*13de0*/  MUFU.EX2 R247, R247 ;  /* 0x000000f700f77308 */ /* 0x000fe20000000800 */
[----:B------:R-:W-:Y:S02]  /*13df0*/  FMUL.FTZ R31, R2, R87 ;  /* 0x00000057021f7220 */ /* 0x000fe40000410000 */
[----:B------:R-:W-:Y:S01]  /*13e00*/  LDSM.16.MT88.4 R84, [R189+0x800] ;  /* 0x00080000bd54783b */ /* 0x000fe20000004200 */
[--C-:B------:R-:W-:Y:S02]  /*13e10*/  FFMA.FTZ R251, R251, c[0x0][0x2d0], -R140.reuse ;  /* 0x0000b400fbfb7a23 */ /* 0x100fe4000001088c */
[--C-:B------:R-:W-:Y:S02]  /*13e20*/  FFMA.FTZ R252, R252, c[0x0][0x2d0], -R140.reuse ;  /* 0x0000b400fcfc7a23 */ /* 0x100fe4000001088c */
[C---:B------:R-:W-:Y:S02]  /*13e30*/  HMMA.16816.F32.BF16 R28, R128.reuse, R36, R28 ;  /* 0x00000024801c723c */ /* 0x040fe4000004181c */
[----:B------:R-:W-:Y:S01]  /*13e40*/  MUFU.EX2 R248, R248 ;  /* 0x000000f800f87308 */ /* 0x000fe20000000800 */
[--C-:B------:R-:W-:Y:S02]  /*13e50*/  FFMA.FTZ R249, R249, c[0x0][0x2d0], -R140.reuse ;  /* 0x0000b400f9f97a23 */ /* 0x100fe4000001088c */
[----:B------:R-:W-:Y:S02]  /*13e60*/  FFMA.FTZ R176, R176, c[0x0][0x2d0], -R140 ;  /* 0x0000b400b0b07a23 */ /* 0x000fe4000001088c */
[C---:B------:R-:W-:Y:S01]  /*13e70*/  FMUL.FTZ R36, R3.reuse, R92 ;  /* 0x0000005c03247220 */ /* 0x040fe20000410000 */
[C---:B------:R-:W-:Y:S04]  /*13e80*/  HMMA.16816.F32.BF16 R32, R128.reuse, R38, R32 ;  /* 0x000000268020723c */ /* 0x040fe80000041820 */
[C---:B------:R-:W-:Y:S01]  /*13e90*/  FMUL.FTZ R37, R3.reuse, R93 ;  /* 0x0000005d03257220 */ /* 0x040fe20000410000 */
[----:B------:R-:W-:Y:S01]  /*13ea0*/  MOV R92, R48 ;  /* 0x00000030005c7202 */ /* 0x000fe20000000f00 */
[----:B------:R-:W-:Y:S01]  /*13eb0*/  IMAD.MOV.U32 R93, RZ, RZ, R40 ;  /* 0x000000ffff5d7224 */ /* 0x000fe200078e0028 */
[----:B------:R-:W1:Y:S01]  /*13ec0*/  MUFU.EX2 R251, R251 ;  /* 0x000000fb00fb7308 */ /* 0x000e620000000800 */
[C---:B------:R-:W-:Y:S04]  /*13ed0*/  FMUL.FTZ R38, R2.reuse, R94 ;  /* 0x0000005e02267220 */ /* 0x040fe80000410000 */
[----:B------:R-:W-:Y:S02]  /*13ee0*/  FMUL.FTZ R39, R2, R95 ;  /* 0x0000005f02277220 */ /* 0x000fe40000410000 */
[C---:B------:R-:W-:Y:S02]  /*13ef0*/  FMUL.FTZ R40, R3.reuse, R96 ;  /* 0x0000006003287220 */ /* 0x040fe40000410000 */
[----:B------:R-:W-:Y:S01]  /*13f00*/  FMUL.FTZ R48, R3, R104 ;  /* 0x0000006803307220 */ /* 0x000fe20000410000 */
[----:B------:R-:W-:Y:S01]  /*13f10*/  MUFU.EX2 R252, R252 ;  /* 0x000000fc00fc7308 */ /* 0x000fe20000000800 */
[--C-:B------:R-:W-:Y:S01]  /*13f20*/  FFMA.FTZ R166, R166, c[0x0][0x2d0], -R140.reuse ;  /* 0x0000b400a6a67a23 */ /* 0x100fe2000001088c */
[C---:B------:R-:W-:Y:S03]  /*13f30*/  HMMA.16816.F32.BF16 R36, R128.reuse, R44, R36 ;  /* 0x0000002c8024723c */ /* 0x040fe60000041824 */
[--C-:B------:R-:W-:Y:S02]  /*13f40*/  FFMA.FTZ R165, R165, c[0x0][0x2d0], -R140.reuse ;  /* 0x0000b400a5a57a23 */ /* 0x100fe4000001088c */
[--C-:B------:R-:W-:Y:S02]  /*13f50*/  FFMA.FTZ R148, R148, c[0x0][0x2d0], -R140.reuse ;  /* 0x0000b40094947a23 */ /* 0x100fe4000001088c */
[C---:B------:R-:W-:Y:S01]  /*13f60*/  FMUL.FTZ R44, R3.reuse, R100 ;  /* 0x00000064032c7220 */ /* 0x040fe20000410000 */
[C---:B------:R-:W-:Y:S01]  /*13f70*/  HMMA.16816.F32.BF16 R40, R128.reuse, R46, R40 ;  /* 0x0000002e8028723c */ /* 0x040fe20000041828 */
[----:B------:R-:W-:Y:S03]  /*13f80*/  MUFU.EX2 R250, R250 ;  /* 0x000000fa00fa7308 */ /* 0x000fe60000000800 */
[----:B------:R-:W-:Y:S02]  /*13f90*/  FMUL.FTZ R45, R3, R101 ;  /* 0x00000065032d7220 */ /* 0x000fe40000410000 */
[----:B------:R-:W-:Y:S02]  /*13fa0*/  FFMA.FTZ R141, R141, c[0x0][0x2d0], -R140 ;  /* 0x0000b4008d8d7a23 */ /* 0x000fe4000001088c */
[C---:B------:R-:W-:Y:S03]  /*13fb0*/  FMUL.FTZ R46, R2.reuse, R102 ;  /* 0x00000066022e7220 */ /* 0x040fe60000410000 */
[----:B------:R-:W-:Y:S01]  /*13fc0*/  MUFU.EX2 R246, R246 ;  /* 0x000000f600f67308 */ /* 0x000fe20000000800 */
[C---:B------:R-:W-:Y:S02]  /*13fd0*/  FMUL.FTZ R47, R2.reuse, R103 ;  /* 0x00000067022f7220 */ /* 0x040fe40000410000 */
[----:B------:R-:W-:Y:S02]  /*13fe0*/  FFMA.FTZ R149, R149, c[0x0][0x2d0], -R156 ;  /* 0x0000b40095957a23 */ /* 0x000fe4000001089c */
[----:B------:R-:W-:Y:S02]  /*13ff0*/  FFMA.FTZ R135, R3, R243, R135 ;  /* 0x000000f303877223 */ /* 0x000fe40000010087 */
[----:B------:R-:W-:Y:S01]  /*14000*/  FFMA.FTZ R139, R2, R242, R139 ;  /* 0x000000f2028b7223 */ /* 0x000fe2000001008b */
[C---:B--2---:R-:W-:Y:S02]  /*14010*/  HMMA.16816.F32.BF16 R44, R128.reuse, R68, R44 ;  /* 0x00000044802c723c */ /* 0x044fe4000004182c */
[----:B------:R-:W-:Y:S01]  /*14020*/  MUFU.EX2 R177, R177 ;  /* 0x000000b100b17308 */ /* 0x000fe20000000800 */
[----:B------:R-:W-:Y:S02]  /*14030*/  FADD.FTZ R135, R133, R135 ;  /* 0x0000008785877221 */ /* 0x000fe40000010000 */
[----:B------:R-:W-:Y:S02]  /*14040*/  FADD.FTZ R139, R138, R139 ;  /* 0x0000008b8a8b7221 */ /* 0x000fe40000010000 */
[----:B---3--:R-:W-:Y:S01]  /*14050*/  F2FP.BF16.PACK_AB R68, R150, R143 ;  /* 0x0000008f9644723e */ /* 0x008fe200000010ff */
[C---:B------:R-:W-:Y:S04]  /*14060*/  HMMA.16816.F32.BF16 R48, R128.reuse, R70, R48 ;  /* 0x000000468030723c */ /* 0x040fe80000041830 */
[----:B-1----:R-:W-:Y:S01]  /*14070*/  F2FP.BF16.PACK_AB R69, R158, R157 ;  /* 0x0000009d9e45723e */ /* 0x002fe200000010ff */
[----:B------:R-:W-:Y:S01]  /*14080*/  MUFU.EX2 R167, R167 ;  /* 0x000000a700a77308 */ /* 0x000fe20000000800 */
[----:B------:R-:W-:Y:S01]  /*14090*/  FADD.FTZ R132, R132, R135 ;  /* 0x0000008784847221 */ /* 0x000fe20000010000 */
[----:B------:R-:W-:Y:S01]  /*140a0*/  F2FP.BF16.PACK_AB R70, R155, R153 ;  /* 0x000000999b46723e */ /* 0x000fe200000010ff */
[C---:B------:R-:W-:Y:S04]  /*140b0*/  HMMA.16816.F32.BF16 R52, R128.reuse, R72, R52 ;  /* 0x000000488034723c */ /* 0x040fe80000041834 */
[----:B----4-:R-:W-:Y:S01]  /*140c0*/  F2FP.BF16.PACK_AB R71, R164, R159 ;  /* 0x0000009fa447723e */ /* 0x010fe200000010ff */
[----:B------:R-:W-:Y:S02]  /*140d0*/  FADD.FTZ R139, R137, R139 ;  /* 0x0000008b898b7221 */ /* 0x000fe40000010000 */
[----:B------:R-:W-:Y:S01]  /*140e0*/  MUFU.EX2 R249, R249 ;  /* 0x000000f900f97308 */ /* 0x000fe20000000800 */
[C---:B------:R-:W-:Y:S01]  /*140f0*/  HMMA.16816.F32.BF16 R56, R128.reuse, R74, R56 ;  /* 0x0000004a8038723c */ /* 0x040fe20000041838 */
[----:B------:R-:W1:Y:S03]  /*14100*/  LDSM.16.MT88.4 R72, [R190+0x800] ;  /* 0x00080000be48783b */ /* 0x000e660000004200 */
[----:B------:R-:W-:Y:S02]  /*14110*/  FADD.FTZ R132, R134, R132 ;  /* 0x0000008486847221 */ /* 0x000fe40000010000 */
[----:B------:R-:W-:Y:S02]  /*14120*/  FADD.FTZ R136, R136, R139 ;  /* 0x0000008b88887221 */ /* 0x000fe40000010000 */
[C---:B-----5:R-:W-:Y:S01]  /*14130*/  HMMA.16816.F32.BF16 R60, R128.reuse, R76, R60 ;  /* 0x0000004c803c723c */ /* 0x060fe2000004183c */
[----:B------:R-:W-:Y:S03]  /*14140*/  MUFU.EX2 R176, R176 ;  /* 0x000000b000b07308 */ /* 0x000fe60000000800 */
[----:B------:R-:W-:Y:S02]  /*14150*/  FADD.FTZ R143, R143, R132 ;  /* 0x000000848f8f7221 */ /* 0x000fe40000010000 */
[----:B------:R-:W-:Y:S02]  /*14160*/  FADD.FTZ R136, R157, R136 ;  /* 0x000000889d887221 */ /* 0x000fe40000010000 */
[----:B------:R-:W-:Y:S01]  /*14170*/  HMMA.16816.F32.BF16 R64, R128, R78, R64 ;  /* 0x0000004e8040723c */ /* 0x000fe20000041840 */
[----:B------:R-:W2:Y:S02]  /*14180*/  LDSM.16.MT88.4 R76, [R191+0x3800] ;  /* 0x00380000bf4c783b */ /* 0x000ea40000004200 */
[----:B------:R-:W-:Y:S01]  /*14190*/  MUFU.EX2 R166, R166 ;  /* 0x000000a600a67308 */ /* 0x000fe20000000800 */
[----:B------:R-:W-:Y:S02]  /*141a0*/  FADD.FTZ R143, R150, R143 ;  /* 0x0000008f968f7221 */ /* 0x000fe40000010000 */
[----:B------:R-:W-:Y:S02]  /*141b0*/  FADD.FTZ R158, R158, R136 ;  /* 0x000000889e9e7221 */ /* 0x000fe40000010000 */
[C---:B------:R-:W-:Y:S05]  /*141c0*/  HMMA.16816.F32.BF16 R4, R68.reuse, R80, R4 ;  /* 0x000000504404723c */ /* 0x040fea0000041804 */
[----:B------:R-:W-:Y:S01]  /*141d0*/  MUFU.EX2 R165, R165 ;  /* 0x000000a500a57308 */ /* 0x000fe20000000800 */
[----:B------:R-:W-:Y:S02]  /*141e0*/  FADD.FTZ R153, R153, R143 ;  /* 0x0000008f99997221 */ /* 0x000fe40000010000 */
[C---:B------:R-:W-:Y:S01]  /*141f0*/  HMMA.16816.F32.BF16 R8, R68.reuse, R82, R8 ;  /* 0x000000524408723c */ /* 0x040fe20000041808 */
[----:B------:R-:W-:Y:S03]  /*14200*/  LDSM.16.MT88.4 R80, [R189+0x3800] ;  /* 0x00380000bd50783b */ /* 0x000fe60000004200 */
[----:B------:R-:W-:Y:S02]  /*14210*/  FADD.FTZ R158, R159, R158 ;  /* 0x0000009e9f9e7221 */ /* 0x000fe40000010000 */
[----:B------:R-:W-:Y:S01]  /*14220*/  FADD.FTZ R153, R155, R153 ;  /* 0x000000999b997221 */ /* 0x000fe20000010000 */
[----:B------:R-:W-:Y:S01]  /*14230*/  MUFU.EX2 R152, R152 ;  /* 0x0000009800987308 */ /* 0x000fe20000000800 */
[----:B------:R-:W-:Y:S01]  /*14240*/  FADD.FTZ R164, R164, R158 ;  /* 0x0000009ea4a47221 */ /* 0x000fe20000010000 */
[C---:B-1----:R-:W-:Y:S03]  /*14250*/  HMMA.16816.F32.BF16 R12, R68.reuse, R72, R12 ;  /* 0x00000048440c723c */ /* 0x042fe6000004180c */
[----:B------:R-:W-:Y:S05]  /*14260*/  FADD.FTZ R164, R251, R164 ;  /* 0x000000a4fba47221 */ /* 0x000fea0000010000 */
[C---:B------:R-:W-:Y:S01]  /*14270*/  HMMA.16816.F32.BF16 R16, R68.reuse, R74, R16 ;  /* 0x0000004a4410723c */ /* 0x040fe20000041810 */
[----:B------:R-:W1:Y:S01]  /*14280*/  LDSM.16.MT88.4 R72, [R190+0x3800] ;  /* 0x00380000be48783b */ /* 0x000e620000004200 */
[----:B------:R-:W3:Y:S06]  /*14290*/  MUFU.EX2 R151, R151 ;  /* 0x0000009700977308 */ /* 0x000eec0000000800 */
[C---:B------:R-:W-:Y:S04]  /*142a0*/  HMMA.16816.F32.BF16 R20, R68.reuse, R84, R20 ;  /* 0x000000544414723c */ /* 0x040fe80000041814 */
[----:B------:R-:W-:Y:S04]  /*142b0*/  MUFU.EX2 R149, R149 ;  /* 0x0000009500957308 */ /* 0x000fe80000000800 */
[C---:B------:R-:W-:Y:S01]  /*142c0*/  HMMA.16816.F32.BF16 R24, R68.reuse, R86, R24 ;  /* 0x000000564418723c */ /* 0x040fe20000041818 */
[----:B------:R-:W4:Y:S05]  /*142d0*/  LDSM.16.MT88.4 R84, [R188+0x3800] ;  /* 0x00380000bc54783b */ /* 0x000f2a0000004200 */
[----:B------:R-:W-:Y:S02]  /*142e0*/  MUFU.EX2 R148, R148 ;  /* 0x0000009400947308 */ /* 0x000fe40000000800 */
[C---:B------:R-:W-:Y:S04]  /*142f0*/  HMMA.16816.F32.BF16 R28, R68.reuse, R88, R28 ;  /* 0x00000058441c723c */ /* 0x040fe8000004181c */
[----:B---3--:R-:W-:Y:S03]  /*14300*/  F2FP.BF16.PACK_AB R128, R151, R152 ;  /* 0x000000989780723e */ /* 0x008fe600000010ff */
[----:B------:R-:W-:Y:S01]  /*14310*/  FFMA.FTZ R88, R111, c[0x0][0x2d0], -R156 ;  /* 0x0000b4006f587a23 */ /* 0x000fe2000001089c */
[C---:B------:R-:W-:Y:S01]  /*14320*/  HMMA.16816.F32.BF16 R32, R68.reuse, R90, R32 ;  /* 0x0000005a4420723c */ /* 0x040fe20000041820 */
[----:B------:R-:W-:Y:S07]  /*14330*/  MUFU.EX2 R141, R141 ;  /* 0x0000008d008d7308 */ /* 0x000fee0000000800 */
[C---:B--2---:R-:W-:Y:S03]  /*14340*/  HMMA.16816.F32.BF16 R36, R68.reuse, R76, R36 ;  /* 0x0000004c4424723c */ /* 0x044fe60000041824 */
[----:B------:R2:W-:Y:S04]  /*14350*/  MUFU.EX2 R106, R88 ;  /* 0x00000058006a7308 */ /* 0x0005e80000000800 */
[--C-:B------:R-:W-:Y:S01]  /*14360*/  FFMA.FTZ R76, R92, c[0x0][0x2d0], -R140.reuse ;  /* 0x0000b4005c4c7a23 */ /* 0x100fe2000001088c */
[C---:B------:R-:W-:Y:S05]  /*14370*/  HMMA.16816.F32.BF16 R40, R68.reuse, R78, R40 ;  /* 0x0000004e4428723c */ /* 0x040fea0000041828 */
[----:B------:R3:W-:Y:S03]  /*14380*/  MUFU.EX2 R105, R76 ;  /* 0x0000004c00697308 */ /* 0x0007e60000000800 */
[C---:B-1----:R-:W-:Y:S07]  /*14390*/  HMMA.16816.F32.BF16 R44, R68.reuse, R72, R44 ;  /* 0x00000048442c723c */ /* 0x042fee000004182c */
[----:B------:R-:W-:Y:S01]  /*143a0*/  FFMA.FTZ R72, R93, c[0x0][0x2d0], -R140 ;  /* 0x0000b4005d487a23 */ /* 0x000fe2000001088c */
[C---:B------:R-:W-:Y:S01]  /*143b0*/  HMMA.16816.F32.BF16 R48, R68.reuse, R74, R48 ;  /* 0x0000004a4430723c */ /* 0x040fe20000041830 */
[----:B------:R-:W-:Y:S02]  /*143c0*/  LDSM.16.MT88.4 R92, [R188+0x4800] ;  /* 0x00480000bc5c783b */ /* 0x000fe40000004200 */
[----:B------:R1:W5:Y:S05]  /*143d0*/  MUFU.EX2 R104, R72 ;  /* 0x0000004800687308 */ /* 0x00036a0000000800 */
[C---:B------:R-:W-:Y:S01]  /*143e0*/  HMMA.16816.F32.BF16 R52, R68.reuse, R80, R52 ;  /* 0x000000504434723c */ /* 0x040fe20000041834 */
[----:B--2---:R-:W-:Y:S07]  /*143f0*/  LDSM.16.MT88.4 R88, [R188+0x4000] ;  /* 0x00400000bc58783b */ /* 0x004fee0000004200 */
[C---:B------:R-:W-:Y:S01]  /*14400*/  HMMA.16816.F32.BF16 R56, R68.reuse, R82, R56 ;  /* 0x000000524438723c */ /* 0x040fe20000041838 */
[----:B---3--:R-:W-:Y:S07]  /*14410*/  LDSM.16.MT88.4 R76, [R190+0x1000] ;  /* 0x00100000be4c783b */ /* 0x008fee0000004200 */
[C---:B----4-:R-:W-:Y:S01]  /*14420*/  HMMA.16816.F32.BF16 R60, R68.reuse, R84, R60 ;  /* 0x00000054443c723c */ /* 0x050fe2000004183c */
[----:B------:R-:W-:Y:S07]  /*14430*/  LDSM.16.MT88.4 R80, [R189+0x1000] ;  /* 0x00100000bd50783b */ /* 0x000fee0000004200 */
[----:B------:R-:W-:Y:S01]  /*14440*/  HMMA.16816.F32.BF16 R64, R68, R86, R64 ;  /* 0x000000564440723c */ /* 0x000fe20000041840 */
[----:B-1----:R-:W1:Y:S06]  /*14450*/  LDSM.16.MT88.4 R72, [R191+0x1000] ;  /* 0x00100000bf48783b */ /* 0x002e6c0000004200 */
[----:B-----5:R-:W-:Y:S02]  /*14460*/  F2FP.BF16.PACK_AB R71, R105, R104 ;  /* 0x000000686947723e */ /* 0x020fe400000010ff */
[----:B------:R-:W-:Y:S01]  /*14470*/  F2FP.BF16.PACK_AB R68, R178, R179 ;  /* 0x000000b3b244723e */ /* 0x000fe200000010ff */
[----:B------:R-:W2:Y:S02]  /*14480*/  LDSM.16.MT88.4 R84, [R188+0x1000] ;  /* 0x00100000bc54783b */ /* 0x000ea40000004200 */
[----:B------:R-:W-:Y:S01]  /*14490*/  F2FP.BF16.PACK_AB R70, R248, R247 ;  /* 0x000000f7f846723e */ /* 0x000fe200000010ff */
[----:B------:R-:W-:Y:S01]  /*144a0*/  FADD.FTZ R179, R179, R153 ;  /* 0x00000099b3b37221 */ /* 0x000fe20000010000 */
[C---:B------:R-:W-:Y:S01]  /*144b0*/  F2FP.BF16.PACK_AB R69, R252.reuse, R251 ;  /* 0x000000fbfc45723e */ /* 0x040fe200000010ff */
[----:B------:R-:W-:Y:S02]  /*144c0*/  FADD.FTZ R252, R252, R164 ;  /* 0x000000a4fcfc7221 */ /* 0x000fe40000010000 */
[----:B------:R-:W-:Y:S04]  /*144d0*/  FADD.FTZ R179, R178, R179 ;  /* 0x000000b3b2b37221 */ /* 0x000fe80000010000 */
[----:B------:R-:W-:Y:S04]  /*144e0*/  FADD.FTZ R247, R247, R179 ;  /* 0x000000b3f7f77221 */ /* 0x000fe80000010000 */
[----:B------:R-:W-:Y:S01]  /*144f0*/  FADD.FTZ R3, R248, R247 ;  /* 0x000000f7f8037221 */ /* 0x000fe20000010000 */
[C---:B-1----:R-:W-:Y:S07]  /*14500*/  HMMA.16816.F32.BF16 R4, R68.reuse, R72, R4 ;  /* 0x000000484404723c */ /* 0x042fee0000041804 */
[--C-:B------:R-:W-:Y:S01]  /*14510*/  FFMA.FTZ R72, R110, c[0x0][0x2d0], -R156.reuse ;  /* 0x0000b4006e487a23 */ /* 0x100fe2000001089c */
[C---:B------:R-:W-:Y:S03]  /*14520*/  HMMA.16816.F32.BF16 R8, R68.reuse, R74, R8 ;  /* 0x0000004a4408723c */ /* 0x040fe60000041808 */
[----:B------:R1:W-:Y:S05]  /*14530*/  MUFU.EX2 R98, R72 ;  /* 0x0000004800627308 */ /* 0x0003ea0000000800 */
[C---:B------:R-:W-:Y:S07]  /*14540*/  HMMA.16816.F32.BF16 R12, R68.reuse, R76, R12 ;  /* 0x0000004c440c723c */ /* 0x040fee000004180c */
[----:B------:R-:W-:Y:S01]  /*14550*/  FFMA.FTZ R76, R109, c[0x0][0x2d0], -R156 ;  /* 0x0000b4006d4c7a23 */ /* 0x000fe2000001089c */
[C---:B------:R-:W-:Y:S03]  /*14560*/  HMMA.16816.F32.BF16 R16, R68.reuse, R78, R16 ;  /* 0x0000004e4410723c */ /* 0x040fe60000041810 */
[----:B------:R3:W-:Y:S05]  /*14570*/  MUFU.EX2 R96, R76 ;  /* 0x0000004c00607308 */ /* 0x0007ea0000000800 */
[C---:B------:R-:W-:Y:S01]  /*14580*/  HMMA.16816.F32.BF16 R20, R68.reuse, R80, R20 ;  /* 0x000000504414723c */ /* 0x040fe20000041814 */
[----:B-1----:R-:W1:Y:S06]  /*14590*/  LDSM.16.MT88.4 R72, [R191+0x4000] ;  /* 0x00400000bf48783b */ /* 0x002e6c0000004200 */
[----:B------:R-:W-:Y:S01]  /*145a0*/  FFMA.FTZ R80, R115, c[0x0][0x2d0], -R140 ;  /* 0x0000b40073507a23 */ /* 0x000fe2000001088c */
[C---:B------:R-:W-:Y:S03]  /*145b0*/  HMMA.16816.F32.BF16 R24, R68.reuse, R82, R24 ;  /* 0x000000524418723c */ /* 0x040fe60000041818 */
[----:B------:R4:W-:Y:S05]  /*145c0*/  MUFU.EX2 R107, R80 ;  /* 0x00000050006b7308 */ /* 0x0009ea0000000800 */
[C---:B--2---:R-:W-:Y:S04]  /*145d0*/  HMMA.16816.F32.BF16 R28, R68.reuse, R84, R28 ;  /* 0x00000054441c723c */ /* 0x044fe8000004181c */
[----:B---3--:R-:W-:Y:S02]  /*145e0*/  FFMA.FTZ R76, R108, c[0x0][0x2d0], -R156 ;  /* 0x0000b4006c4c7a23 */ /* 0x008fe4000001089c */
[----:B------:R-:W-:Y:S01]  /*145f0*/  LDSM.16.MT88.4 R108, [R191+0x2800] ;  /* 0x00280000bf6c783b */ /* 0x000fe20000004200 */
[----:B------:R-:W-:Y:S01]  /*14600*/  FFMA.FTZ R84, R114, c[0x0][0x2d0], -R140 ;  /* 0x0000b40072547a23 */ /* 0x000fe2000001088c */
[C---:B------:R-:W-:Y:S01]  /*14610*/  HMMA.16816.F32.BF16 R32, R68.reuse, R86, R32 ;  /* 0x000000564420723c */ /* 0x040fe20000041820 */
[----:B------:R2:W3:Y:S03]  /*14620*/  MUFU.EX2 R100, R76 ;  /* 0x0000004c00647308 */ /* 0x0004e60000000800 */
[----:B------:R-:W-:Y:S02]  /*14630*/  FFMA.FTZ R156, R142, c[0x0][0x2d0], -R156 ;  /* 0x0000b4008e9c7a23 */ /* 0x000fe4000001089c */
[--C-:B------:R-:W-:Y:S05]  /*14640*/  FFMA.FTZ R142, R154, c[0x0][0x2d0], -R140.reuse ;  /* 0x0000b4009a8e7a23 */ /* 0x100fea000001088c */
[----:B------:R5:W-:Y:S01]  /*14650*/  MUFU.EX2 R99, R84 ;  /* 0x0000005400637308 */ /* 0x000be20000000800 */
[----:B----4-:R-:W-:Y:S01]  /*14660*/  LDSM.16.MT88.4 R80, [R189+0x4000] ;  /* 0x00400000bd50783b */ /* 0x010fe20000004200 */
[C---:B-1----:R-:W-:Y:S08]  /*14670*/  HMMA.16816.F32.BF16 R36, R68.reuse, R72, R36 ;  /* 0x000000484424723c */ /* 0x042ff00000041824 */
[----:B------:R-:W1:Y:S01]  /*14680*/  MUFU.EX2 R156, R156 ;  /* 0x0000009c009c7308 */ /* 0x000e620000000800 */
[----:B--2---:R-:W2:Y:S03]  /*14690*/  LDSM.16.MT88.4 R76, [R190+0x4000] ;  /* 0x00400000be4c783b */ /* 0x004ea60000004200 */
[--C-:B------:R-:W-:Y:S01]  /*146a0*/  FFMA.FTZ R72, R112, c[0x0][0x2d0], -R140.reuse ;  /* 0x0000b40070487a23 */ /* 0x100fe2000001088c */
[C---:B------:R-:W-:Y:S05]  /*146b0*/  HMMA.16816.F32.BF16 R40, R68.reuse, R74, R40 ;  /* 0x0000004a4428723c */ /* 0x040fea0000041828 */
[----:B------:R4:W4:Y:S01]  /*146c0*/  MUFU.EX2 R101, R72 ;  /* 0x0000004800657308 */ /* 0x0009220000000800 */
[--C-:B-----5:R-:W-:Y:S02]  /*146d0*/  FFMA.FTZ R84, R113, c[0x0][0x2d0], -R140.reuse ;  /* 0x0000b40071547a23 */ /* 0x120fe4000001088c */
[----:B------:R-:W-:Y:S07]  /*146e0*/  FFMA.FTZ R140, R119, c[0x0][0x2d0], -R140 ;  /* 0x0000b400778c7a23 */ /* 0x000fee000001088c */
[----:B------:R5:W-:Y:S01]  /*146f0*/  MUFU.EX2 R97, R84 ;  /* 0x0000005400617308 */ /* 0x000be20000000800 */
[----:B---3--:R-:W-:Y:S01]  /*14700*/  IMAD.MOV.U32 R119, RZ, RZ, R100 ;  /* 0x000000ffff777224 */ /* 0x008fe200078e0064 */
[----:B-1----:R-:W-:Y:S08]  /*14710*/  F2FP.BF16.PACK_AB R130, R156, R149 ;  /* 0x000000959c82723e */ /* 0x002ff000000010ff */
[----:B------:R-:W1:Y:S01]  /*14720*/  MUFU.EX2 R142, R142 ;  /* 0x0000008e008e7308 */ /* 0x000e620000000800 */
[----:B----4-:R-:W-:Y:S01]  /*14730*/  LDSM.16.MT88.4 R72, [R190+0x1800] ;  /* 0x00180000be48783b */ /* 0x010fe20000004200 */
[----:B------:R-:W-:Y:S08]  /*14740*/  MOV R154, R101 ;  /* 0x00000065009a7202 */ /* 0x000ff00000000f00 */
[----:B------:R-:W3:Y:S01]  /*14750*/  MUFU.EX2 R140, R140 ;  /* 0x0000008c008c7308 */ /* 0x000ee20000000800 */
[C---:B--2---:R-:W-:Y:S01]  /*14760*/  HMMA.16816.F32.BF16 R44, R68.reuse, R76, R44 ;  /* 0x0000004c442c723c */ /* 0x044fe2000004182c */
[----:B-----5:R-:W2:Y:S07]  /*14770*/  LDSM.16.MT88.4 R84, [R191+0x1800] ;  /* 0x00180000bf54783b */ /* 0x020eae0000004200 */
[C---:B------:R-:W-:Y:S01]  /*14780*/  HMMA.16816.F32.BF16 R48, R68.reuse, R78, R48 ;  /* 0x0000004e4430723c */ /* 0x040fe20000041830 */
[----:B------:R-:W4:Y:S03]  /*14790*/  LDSM.16.MT88.4 R76, [R189+0x1800] ;  /* 0x00180000bd4c783b */ /* 0x000f260000004200 */
[----:B-1----:R-:W-:Y:S04]  /*147a0*/  F2FP.BF16.PACK_AB R129, R148, R142 ;  /* 0x0000008e9481723e */ /* 0x002fe800000010ff */
[C---:B------:R-:W-:Y:S04]  /*147b0*/  HMMA.16816.F32.BF16 R52, R68.reuse, R80, R52 ;  /* 0x000000504434723c */ /* 0x040fe80000041834 */
[----:B---3--:R-:W-:Y:S04]  /*147c0*/  F2FP.BF16.PACK_AB R131, R140, R141 ;  /* 0x0000008d8c83723e */ /* 0x008fe800000010ff */
[C---:B------:R-:W-:Y:S01]  /*147d0*/  HMMA.16816.F32.BF16 R56, R68.reuse, R82, R56 ;  /* 0x000000524438723c */ /* 0x040fe20000041838 */
[----:B------:R-:W1:Y:S07]  /*147e0*/  LDSM.16.MT88.4 R80, [R188+0x1800] ;  /* 0x00180000bc50783b */ /* 0x000e6e0000004200 */
[C---:B------:R-:W-:Y:S08]  /*147f0*/  HMMA.16816.F32.BF16 R60, R68.reuse, R88, R60 ;  /* 0x00000058443c723c */ /* 0x040ff0000004183c */
[----:B------:R-:W-:Y:S01]  /*14800*/  HMMA.16816.F32.BF16 R64, R68, R90, R64 ;  /* 0x0000005a4440723c */ /* 0x000fe20000041840 */
[----:B------:R-:W-:Y:S06]  /*14810*/  LDSM.16.MT88.4 R88, [R189+0x4800] ;  /* 0x00480000bd58783b */ /* 0x000fec0000004200 */
[----:B------:R-:W-:Y:S02]  /*14820*/  F2FP.BF16.PACK_AB R68, R98, R106 ;  /* 0x0000006a6244723e */ /* 0x000fe400000010ff */
[----:B------:R-:W-:Y:S03]  /*14830*/  F2FP.BF16.PACK_AB R70, R100, R96 ;  /* 0x000000606446723e */ /* 0x000fe600000010ff */
[----:B------:R-:W-:Y:S02]  /*14840*/  F2FP.BF16.PACK_AB R69, R99, R107 ;  /* 0x0000006b6345723e */ /* 0x000fe400000010ff */
[----:B------:R-:W-:Y:S02]  /*14850*/  F2FP.BF16.PACK_AB R71, R101, R97 ;  /* 0x000000616547723e */ /* 0x000fe400000010ff */
[----:B------:R-:W-:Y:S05]  /*14860*/  LDSM.16.MT88.4 R100, [R191+0x5800] ;  /* 0x00580000bf64783b */ /* 0x000fea0000004200 */
[C---:B--2---:R-:W-:Y:S08]  /*14870*/  HMMA.16816.F32.BF16 R4, R68.reuse, R84, R4 ;  /* 0x000000544404723c */ /* 0x044ff00000041804 */
[C---:B------:R-:W-:Y:S01]  /*14880*/  HMMA.16816.F32.BF16 R8, R68.reuse, R86, R8 ;  /* 0x000000564408723c */ /* 0x040fe20000041808 */
[----:B------:R-:W2:Y:S07]  /*14890*/  LDSM.16.MT88.4 R84, [R191+0x4800] ;  /* 0x00480000bf54783b */ /* 0x000eae0000004200 */
[C---:B------:R-:W-:Y:S08]  /*148a0*/  HMMA.16816.F32.BF16 R12, R68.reuse, R72, R12 ;  /* 0x00000048440c723c */ /* 0x040ff0000004180c */
        /* <DEDUP_REMOVED lines=20> */
[----:B------:R-:W-:Y:S02]  /*149f0*/  F2FP.BF16.PACK_AB R68, R246, R250 ;  /* 0x000000faf644723e */ /* 0x000fe400000010ff */
[----:B------:R-:W-:Y:S03]  /*14a00*/  F2FP.BF16.PACK_AB R70, R167, R177 ;  /* 0x000000b1a746723e */ /* 0x000fe600000010ff */
[----:B------:R-:W-:Y:S02]  /*14a10*/  F2FP.BF16.PACK_AB R69, R176, R249 ;  /* 0x000000f9b045723e */ /* 0x000fe400000010ff */
[----:B------:R-:W-:Y:S07]  /*14a20*/  F2FP.BF16.PACK_AB R71, R165, R166 ;  /* 0x000000a6a547723e */ /* 0x000fee00000010ff */
[C---:B----4-:R-:W-:Y:S08]  /*14a30*/  HMMA.16816.F32.BF16 R4, R68.reuse, R76, R4 ;  /* 0x0000004c4404723c */ /* 0x050ff00000041804 */
        /* <DEDUP_REMOVED lines=11> */
[C---:B---3--:R-:W-:Y:S07]  /*14af0*/  HMMA.16816.F32.BF16 R36, R68.reuse, R76, R36 ;  /* 0x0000004c4424723c */ /* 0x048fee0000041824 */
[----:B------:R-:W-:Y:S01]  /*14b00*/  IMAD.MOV.U32 R76, RZ, RZ, R99 ;  /* 0x000000ffff4c7224 */ /* 0x000fe200078e0063 */
[C---:B------:R-:W-:Y:S04]  /*14b10*/  HMMA.16816.F32.BF16 R40, R68.reuse, R78, R40 ;  /* 0x0000004e4428723c */ /* 0x040fe80000041828 */
[----:B------:R-:W-:Y:S03]  /*14b20*/  MOV R77, R98 ;  /* 0x00000062004d7202 */ /* 0x000fe60000000f00 */
[----:B------:R-:W-:Y:S01]  /*14b30*/  IMAD.MOV.U32 R78, RZ, RZ, R97 ;  /* 0x000000ffff4e7224 */ /* 0x000fe200078e0061 */
[C---:B-1----:R-:W-:Y:S04]  /*14b40*/  HMMA.16816.F32.BF16 R44, R68.reuse, R80, R44 ;  /* 0x00000050442c723c */ /* 0x042fe8000004182c */
[----:B------:R-:W-:Y:S02]  /*14b50*/  MOV R79, R96 ;  /* 0x00000060004f7202 */ /* 0x000fe40000000f00 */
[----:B------:R-:W1:Y:S02]  /*14b60*/  LDSM.16.MT88.4 R96, [R188+0x2800] ;  /* 0x00280000bc60783b */ /* 0x000e640000004200 */
[C---:B------:R-:W-:Y:S08]  /*14b70*/  HMMA.16816.F32.BF16 R48, R68.reuse, R82, R48 ;  /* 0x000000524430723c */ /* 0x040ff00000041830 */
[C---:B------:R-:W-:Y:S08]  /*14b80*/  HMMA.16816.F32.BF16 R52, R68.reuse, R88, R52 ;  /* 0x000000584434723c */ /* 0x040ff00000041834 */
[C---:B------:R-:W-:Y:S08]  /*14b90*/  HMMA.16816.F32.BF16 R56, R68.reuse, R90, R56 ;  /* 0x0000005a4438723c */ /* 0x040ff00000041838 */
[C---:B--2---:R-:W-:Y:S08]  /*14ba0*/  HMMA.16816.F32.BF16 R60, R68.reuse, R72, R60 ;  /* 0x00000048443c723c */ /* 0x044ff0000004183c */
[----:B------:R-:W-:Y:S08]  /*14bb0*/  HMMA.16816.F32.BF16 R64, R68, R74, R64 ;  /* 0x0000004a4440723c */ /* 0x000ff00000041840 */
[C---:B------:R-:W-:Y:S01]  /*14bc0*/  HMMA.16816.F32.BF16 R112, R128.reuse, R108, R4 ;  /* 0x0000006c8070723c */ /* 0x040fe20000041804 */
[----:B------:R-:W-:Y:S07]  /*14bd0*/  LDSM.16.MT88.4 R4, [R189+0x5800] ;  /* 0x00580000bd04783b */ /* 0x000fee0000004200 */
[C---:B------:R-:W-:Y:S01]  /*14be0*/  HMMA.16816.F32.BF16 R108, R128.reuse, R110, R8 ;  /* 0x0000006e806c723c */ /* 0x040fe20000041808 */
[----:B------:R-:W-:Y:S07]  /*14bf0*/  LDSM.16.MT88.4 R8, [R188+0x5800] ;  /* 0x00580000bc08783b */ /* 0x000fee0000004200 */
[C---:B----4-:R-:W-:Y:S07]  /*14c00*/  HMMA.16816.F32.BF16 R68, R128.reuse, R84, R12 ;  /* 0x000000548044723c */ /* 0x050fee000004180c */
[----:B------:R-:W-:Y:S01]  /*14c10*/  IMAD.MOV.U32 R15, RZ, RZ, R78 ;  /* 0x000000ffff0f7224 */ /* 0x000fe200078e004e */
[C---:B------:R-:W-:Y:S04]  /*14c20*/  HMMA.16816.F32.BF16 R72, R128.reuse, R86, R16 ;  /* 0x000000568048723c */ /* 0x040fe80000041810 */
[----:B------:R-:W-:Y:S01]  /*14c30*/  MOV R14, R79 ;  /* 0x0000004f000e7202 */ /* 0x000fe20000000f00 */
[----:B------:R-:W-:Y:S01]  /*14c40*/  IMAD.MOV.U32 R13, RZ, RZ, R76 ;  /* 0x000000ffff0d7224 */ /* 0x000fe200078e004c */
[----:B------:R-:W-:Y:S01]  /*14c50*/  MOV R12, R77 ;  /* 0x0000004d000c7202 */ /* 0x000fe20000000f00 */
[----:B------:R-:W-:Y:S01]  /*14c60*/  IMAD.MOV.U32 R19, RZ, RZ, R107 ;  /* 0x000000ffff137224 */ /* 0x000fe200078e006b */
[C---:B------:R-:W-:Y:S04]  /*14c70*/  HMMA.16816.F32.BF16 R76, R128.reuse, R92, R20 ;  /* 0x0000005c804c723c */ /* 0x040fe80000041814 */
[----:B------:R-:W-:Y:S01]  /*14c80*/  MOV R18, R106 ;  /* 0x0000006a00127202 */ /* 0x000fe20000000f00 */
[----:B------:R-:W-:Y:S01]  /*14c90*/  IMAD.MOV.U32 R17, RZ, RZ, R105 ;  /* 0x000000ffff117224 */ /* 0x000fe200078e0069 */
[----:B------:R-:W-:Y:S02]  /*14ca0*/  MOV R16, R104 ;  /* 0x0000006800107202 */ /* 0x000fe40000000f00 */
[C---:B------:R-:W-:Y:S01]  /*14cb0*/  HMMA.16816.F32.BF16 R80, R128.reuse, R94, R24 ;  /* 0x0000005e8050723c */ /* 0x040fe20000041818 */
[----:B------:R-:W2:Y:S03]  /*14cc0*/  LDSM.16.MT88.4 R104, [R190+0x5800] ;  /* 0x00580000be68783b */ /* 0x000ea60000004200 */
[----:B------:R-:W-:Y:S02]  /*14cd0*/  FADD.FTZ R2, R16, R252 ;  /* 0x000000fc10027221 */ /* 0x000fe40000010000 */
[----:B------:R-:W-:Y:S02]  /*14ce0*/  FADD.FTZ R3, R18, R3 ;  /* 0x0000000312037221 */ /* 0x000fe40000010000 */
[C---:B-1----:R-:W-:Y:S04]  /*14cf0*/  HMMA.16816.F32.BF16 R84, R128.reuse, R96, R28 ;  /* 0x000000608054723c */ /* 0x042fe8000004181c */
[----:B------:R-:W-:Y:S02]  /*14d00*/  FADD.FTZ R2, R17, R2 ;  /* 0x0000000211027221 */ /* 0x000fe40000010000 */
[----:B------:R-:W-:Y:S01]  /*14d10*/  FADD.FTZ R3, R12, R3 ;  /* 0x000000030c037221 */ /* 0x000fe20000010000 */
[-C--:B------:R-:W-:Y:S01]  /*14d20*/  MOV R12, R118.reuse ;  /* 0x00000076000c7202 */ /* 0x080fe20000000f00 */
[C---:B------:R-:W-:Y:S04]  /*14d30*/  HMMA.16816.F32.BF16 R88, R128.reuse, R98, R32 ;  /* 0x000000628058723c */ /* 0x040fe80000041820 */
[----:B------:R-:W-:Y:S02]  /*14d40*/  FADD.FTZ R2, R19, R2 ;  /* 0x0000000213027221 */ /* 0x000fe40000010000 */
[----:B------:R-:W-:Y:S02]  /*14d50*/  FADD.FTZ R3, R14, R3 ;  /* 0x000000030e037221 */ /* 0x000fe40000010000 */
[C---:B------:R-:W-:Y:S04]  /*14d60*/  HMMA.16816.F32.BF16 R92, R128.reuse, R100, R36 ;  /* 0x00000064805c723c */ /* 0x040fe80000041824 */
[----:B------:R-:W-:Y:S02]  /*14d70*/  FADD.FTZ R2, R13, R2 ;  /* 0x000000020d027221 */ /* 0x000fe40000010000 */
[----:B------:R-:W-:Y:S01]  /*14d80*/  FADD.FTZ R3, R119, R3 ;  /* 0x0000000377037221 */ /* 0x000fe20000010000 */
[----:B------:R-:W-:Y:S01]  /*14d90*/  IADD3 R119, R245, -0x1, RZ ;  /* 0xfffffffff5777810 */ /* 0x000fe20007ffe0ff */
        /* <DEDUP_REMOVED lines=9> */
[----:B------:R-:W-:Y:S01]  /*14e30*/  FADD.FTZ R177, R177, R250 ;  /* 0x000000fab1b17221 */ /* 0x000fe20000010000 */
[----:B------:R-:W-:Y:S01]  /*14e40*/  MOV R2, R118 ;  /* 0x0000007600027202 */ /* 0x000fe20000000f00 */
        /* <DEDUP_REMOVED lines=15> */
[----:B------:R-:W-:Y:S03]  /*14f40*/  IMAD.MOV.U32 R245, RZ, RZ, R119 ;  /* 0x000000fffff57224 */ /* 0x000fe600078e0077 */
[----:B------:R-:W-:Y:S01]  /*14f50*/  IMAD.MOV.U32 R3, RZ, RZ, R0 ;  /* 0x000000ffff037224 */ /* 0x000fe200078e0000 */
[----:B------:R-:W-:-:S05]  /*14f60*/  @P0 BRA `(.L_x_2150) ;  /* 0xffffc09000000947 */ /* 0x000fca000383ffff */
.L_x_2141:
[----:B------:R-:W-:Y:S02]  /*14f70*/  ISETP.NE.AND P1, PT, R228, 0x1, PT ;  /* 0x00000001e400780c */ /* 0x000fe40003f25270 */
[----:B------:R-:W-:-:S02]  /*14f80*/  IADD3 R4, R209, 0x7f, RZ ;  /* 0x0000007fd1047810 */ /* 0x000fc40007ffe0ff */
[----:B------:R-:W-:Y:S02]  /*14f90*/  ISETP.GE.AND P0, PT, R232, 0x1, PT ;  /* 0x00000001e800780c */ /* 0x000fe40003f06270 */
[----:B------:R-:W-:-:S07]  /*14fa0*/  IADD3 R2, R231, 0x1, -R229 ;  /* 0x00000001e7027810 */ /* 0x000fce0007ffe8e5 */
[----:B------:R-:W-:-:S05]  /*14fb0*/  @P1 IMAD.HI.U32 R3, R4, c[0x0][0x2c8], RZ ;  /* 0x0000b20004031a27 */ /* 0x000fca00078e00ff */
        /* <DEDUP_REMOVED lines=14> */
.L_x_2153:
[----:B------:R-:W-:-:S04]  /*150a0*/  MOV R2, c[0x0][0x32c] ;  /* 0x0000cb0000027a02 */ /* 0x000fc80000000f00 */
[----:B------:R-:W-:-:S13]  /*150b0*/  ISETP.NE.AND P0, PT, R2, 0x1, PT ;  /* 0x000000010200780c */ /* 0x000fda0003f05270 */
[----:B------:R-:W-:-:S05]  /*150c0*/  @P0 IMAD.HI.U32 R2, R4, c[0x0][0x330], RZ ;  /* 0x0000cc0004020a27 */ /* 0x000fca00078e00ff */
[----:B------:R-:W-:Y:S02]  /*150d0*/  @P0 SHF.R.U32.HI R4, RZ, c[0x0][0x334], R2 ;  /* 0x0000cd00ff040a19 */ /* 0x000fe40000011602 */
.L_x_2154:
[----:B------:R-:W-:Y:S05]  /*150e0*/  BSYNC B0 ;  /* 0x0000000000007941 */ /* 0x000fea0003800000 */
.L_x_2152:
[----:B------:R-:W-:-:S05]  /*150f0*/  IMAD R4, R4, c[0x0][0x32c], RZ ;  /* 0x0000cb0004047a24 */ /* 0x000fca00078e02ff */
[----:B------:R-:W-:-:S04]  /*15100*/  IMNMX R3, R3, R4, !PT ;  /* 0x0000000403037217 */ /* 0x000fc80007800200 */
.L_x_2151:
        /* <DEDUP_REMOVED lines=10> */
.L_x_2156:
[----:B------:R-:W-:Y:S04]  /*151b0*/  DEPBAR.LE SB0, 0x0 ;  /* 0x000080000000791a */ /* 0x000fe80000000000 */
[----:B------:R-:W-:Y:S01]  /*151c0*/  WARPSYNC 0xffffffff ;  /* 0xffffffff00007948 */ /* 0x000fe20003800000 */
[----:B------:R-:W-:Y:S01]  /*151d0*/  BAR.SYNC.DEFER_BLOCKING 0x0 ;  /* 0x0000000000007b1d */ /* 0x000fe20000010000 */
[----:B------:R-:W-:Y:S02]  /*151e0*/  ISETP.GT.AND P0, PT, R237, R245, PT ;  /* 0x000000f5ed00720c */ /* 0x000fe40003f04270 */
[----:B------:R-:W-:Y:S11]  /*151f0*/  LOP3.LUT P5, RZ, R230, 0x20000, RZ, 0xc0, !PT ;  /* 0x00020000e6ff7812 */ /* 0x000ff600078ac0ff */
[----:B------:R-:W-:Y:S01]  /*15200*/  @!P0 SHF.R.S32.HI R37, RZ, 0x1f, R245 ;  /* 0x0000001fff258819 */ /* 0x000fe200000114f5 */
[----:B------:R-:W-:Y:S01]  /*15210*/  @!P0 IMAD.WIDE.U32 R30, R245, c[0x0][0x208], RZ ;  /* 0x00008200f51e8a25 */ /* 0x000fe200078e00ff */
[----:B------:R-:W-:Y:S02]  /*15220*/  @!P0 MOV R0, c[0x0][0x208] ;  /* 0x0000820000008a02 */ /* 0x000fe40000000f00 */
[----:B------:R-:W-:Y:S01]  /*15230*/  @!P0 MOV R28, 0x5 ;  /* 0x00000005001c8802 */ /* 0x000fe20000000f00 */
[----:B------:R-:W-:Y:S01]  /*15240*/  @!P0 IMAD R37, R37, c[0x0][0x208], RZ ;  /* 0x0000820025258a24 */ /* 0x000fe200078e02ff */
[----:B------:R-:W-:Y:S02]  /*15250*/  @!P0 MOV R118, R238 ;  /* 0x000000ee00768202 */ /* 0x000fe40000000f00 */
[C---:B------:R-:W-:Y:S01]  /*15260*/  @!P0 SHF.L.U64.HI R29, R0.reuse, R28, c[0x0][0x20c] ;  /* 0x00008300001d8619 */ /* 0x040fe2000001021c */
[----:B------:R-:W-:Y:S01]  /*15270*/  @!P0 IMAD R37, R245, c[0x0][0x20c], R37 ;  /* 0x00008300f5258a24 */ /* 0x000fe200078e0225 */
[----:B------:R-:W1:Y:S01]  /*15280*/  LDSM.16.M88.4 R8, [R192] ;  /* 0x00000000c008783b */ /* 0x000e620000000200 */
[----:B------:R-:W-:Y:S02]  /*15290*/  @!P0 SHF.L.U32 R28, R0, 0x5, RZ ;  /* 0x00000005001c8819 */ /* 0x000fe400000006ff */
[----:B------:R-:W-:Y:S02]  /*152a0*/  @!P0 MOV R119, R235 ;  /* 0x000000eb00778202 */ /* 0x000fe40000000f00 */
[----:B------:R-:W-:Y:S01]  /*152b0*/  @!P0 IADD3 R37, R31, R37, RZ ;  /* 0x000000251f258210 */ /* 0x000fe20007ffe0ff */
[----:B------:R-:W-:Y:S01]  /*152c0*/  @!P0 IMAD.WIDE.U32 R44, R30, 0x60, R28 ;  /* 0x000000601e2c8825 */ /* 0x000fe200078e001c */
[----:B------:R-:W-:Y:S01]  /*152d0*/  @!P0 IADD3 R132, P1, R28, R28, RZ ;  /* 0x0000001c1c848210 */ /* 0x000fe20007f3e0ff */
[----:B------:R-:W2:Y:S02]  /*152e0*/  LDSM.16.M88.4 R16, [R192+0x800] ;  /* 0x00080000c010783b */ /* 0x000ea40000000200 */
[----:B------:R-:W-:Y:S01]  /*152f0*/  @!P0 IMAD R37, R37, 0x60, RZ ;  /* 0x0000006025258824 */ /* 0x000fe200078e02ff */
[----:B------:R-:W-:Y:S01]  /*15300*/  @!P0 IADD3.X R133, R29, R29, RZ, P1, !PT ;  /* 0x0000001d1d858210 */ /* 0x000fe20000ffe4ff */
[----:B------:R-:W-:Y:S01]  /*15310*/  @!P0 IMAD.WIDE.U32 R118, R30, 0x60, R118 ;  /* 0x000000601e768825 */ /* 0x000fe200078e0076 */
[----:B------:R-:W-:Y:S02]  /*15320*/  @!P0 IADD3 R0, P2, P1, R238, R44, R28 ;  /* 0x0000002cee008210 */ /* 0x000fe4000795e01c */
[----:B------:R-:W-:Y:S01]  /*15330*/  @!P0 IADD3 R45, R37, R45, RZ ;  /* 0x0000002d252d8210 */ /* 0x000fe20007ffe0ff */
[----:B------:R-:W-:Y:S01]  /*15340*/  @!P0 IMAD.WIDE.U32 R132, R30, 0x60, R132 ;  /* 0x000000601e848825 */ /* 0x000fe200078e0084 */
[----:B------:R-:W3:Y:S01]  /*15350*/  LDSM.16.M88.4 R24, [R192+0x1000] ;  /* 0x00100000c018783b */ /* 0x000ee20000000200 */
[----:B------:R-:W-:Y:S02]  /*15360*/  @!P0 LEA R156, P4, R118, c[0x0][0x1f8], 0x1 ;  /* 0x00007e00769c8a11 */ /* 0x000fe400078808ff */
[----:B------:R-:W-:Y:S02]  /*15370*/  @!P0 IADD3.X R36, R235, R45, R29, P2, P1 ;  /* 0x0000002deb248210 */ /* 0x000fe400017e241d */
[----:B------:R-:W-:Y:S02]  /*15380*/  @!P0 IADD3 R38, P1, R238, R132, RZ ;  /* 0x00000084ee268210 */ /* 0x000fe40007f3e0ff */
[-C--:B------:R-:W-:Y:S01]  /*15390*/  @!P0 IADD3 R46, R119, R37.reuse, RZ ;  /* 0x00000025772e8210 */ /* 0x080fe20007ffe0ff */
[----:B------:R-:W4:Y:S01]  /*153a0*/  LDSM.16.M88.4 R32, [R192+0x1800] ;  /* 0x00180000c020783b */ /* 0x000f220000000200 */
[----:B------:R-:W-:Y:S02]  /*153b0*/  @!P0 IADD3.X R37, R235, R37, R133, P1, !PT ;  /* 0x00000025eb258210 */ /* 0x000fe40000ffe485 */
[----:B------:R-:W-:Y:S02]  /*153c0*/  @!P0 ISETP.GE.AND P1, PT, R116, c[0x0][0x1d4], PT ;  /* 0x0000750074008a0c */ /* 0x000fe40003f26270 */
[----:B------:R-:W-:Y:S02]  /*153d0*/  @!P0 LEA.HI.X R157, R118, c[0x0][0x1fc], R46, 0x1, P4 ;  /* 0x00007f00769d8a11 */ /* 0x000fe400020f0c2e */
[----:B------:R-:W-:Y:S01]  /*153e0*/  @!P0 IADD3 R39, P3, R238, R44, RZ ;  /* 0x0000002cee278210 */ /* 0x000fe20007f7e0ff */
[----:B------:R-:W5:Y:S03]  /*153f0*/  LDSM.16.M88.4 R40, [R192+0x2000] ;  /* 0x00200000c028783b */ /* 0x000f660000000200 */
[----:B------:R-:W-:Y:S02]  /*15400*/  @!P0 LEA R44, P2, R39, c[0x0][0x1f8], 0x1 ;  /* 0x00007e00272c8a11 */ /* 0x000fe400078408ff */
[----:B------:R-:W-:Y:S01]  /*15410*/  @!P0 IADD3.X R45, R45, R235, RZ, P3, !PT ;  /* 0x000000eb2d2d8210 */ /* 0x000fe20001ffe4ff */
[C---:B-1----:R-:W-:Y:S02]  /*15420*/  HMMA.16816.F32.BF16 R4, R120.reuse, R8, RZ ;  /* 0x000000087804723c */ /* 0x042fe400000418ff */
[----:B------:R-:W1:Y:S01]  /*15430*/  LDSM.16.M88.4 R48, [R192+0x2800] ;  /* 0x00280000c030783b */ /* 0x000e620000000200 */
[----:B------:R-:W-:Y:S02]  /*15440*/  @!P0 LEA.HI.X R45, R39, c[0x0][0x1fc], R45, 0x1, P2 ;  /* 0x00007f00272d8a11 */ /* 0x000fe400010f0c2d */
[----:B------:R-:W-:Y:S02]  /*15450*/  @!P0 LEA R118, P3, R0, c[0x0][0x1f8], 0x1 ;  /* 0x00007e0000768a11 */ /* 0x000fe400078608ff */
[----:B------:R-:W-:Y:S01]  /*15460*/  @!P0 LEA R46, P2, R38, c[0x0][0x1f8], 0x1 ;  /* 0x00007e00262e8a11 */ /* 0x000fe200078408ff */
[C---:B------:R-:W-:Y:S02]  /*15470*/  HMMA.16816.F32.BF16 R8, R120.reuse, R10, RZ ;  /* 0x0000000a7808723c */ /* 0x040fe400000418ff */
[----:B------:R-:W1:Y:S02]  /*15480*/  LDSM.16.M88.4 R128, [R207] ;  /* 0x00000000cf80783b */ /* 0x000e640000000200 */
[----:B------:R-:W-:Y:S02]  /*15490*/  @!P0 LEA.HI.X R119, R0, c[0x0][0x1fc], R36, 0x1, P3 ;  /* 0x00007f0000778a11 */ /* 0x000fe400018f0c24 */
[----:B------:R-:W-:Y:S02]  /*154a0*/  @!P0 LEA.HI.X R47, R38, c[0x0][0x1fc], R37, 0x1, P2 ;  /* 0x00007f00262f8a11 */ /* 0x000fe400010f0c25 */
[C---:B--2---:R-:W-:Y:S02]  /*154b0*/  HMMA.16816.F32.BF16 R12, R120.reuse, R16, RZ ;  /* 0x00000010780c723c */ /* 0x044fe400000418ff */
[----:B------:R-:W2:Y:S06]  /*154c0*/  LDSM.16.M88.4 R132, [R194] ;  /* 0x00000000c284783b */ /* 0x000eac0000000200 */
[C---:B------:R-:W-:Y:S02]  /*154d0*/  HMMA.16816.F32.BF16 R16, R120.reuse, R18, RZ ;  /* 0x000000127810723c */ /* 0x040fe400000418ff */
[----:B------:R-:W1:Y:S06]  /*154e0*/  LDSM.16.M88.4 R136, [R195] ;  /* 0x00000000c388783b */ /* 0x000e6c0000000200 */
[C---:B---3--:R-:W-:Y:S02]  /*154f0*/  HMMA.16816.F32.BF16 R20, R120.reuse, R24, RZ ;  /* 0x000000187814723c */ /* 0x048fe400000418ff */
[----:B------:R-:W3:Y:S06]  /*15500*/  LDSM.16.M88.4 R140, [R196] ;  /* 0x00000000c48c783b */ /* 0x000eec0000000200 */
[C---:B------:R-:W-:Y:S02]  /*15510*/  HMMA.16816.F32.BF16 R24, R120.reuse, R26, RZ ;  /* 0x0000001a7818723c */ /* 0x040fe400000418ff */
[----:B------:R-:W1:Y:S06]  /*15520*/  LDSM.16.M88.4 R148, [R197] ;  /* 0x00000000c594783b */ /* 0x000e6c0000000200 */
        /* <DEDUP_REMOVED lines=8> */
[----:B------:R1:W-:Y:S06]  /*155b0*/  @!P0 LDGSTS.E.BYPASS.LTC128B.128 [R234+0x3100], [R156.64+0x80], !P5 ;  /* 0x031000809cea8fae */ /* 0x0003ec000e901d48 */
[C---:B------:R-:W-:Y:S02]  /*155c0*/  HMMA.16816.F32.BF16 R40, R120.reuse, R42, RZ ;  /* 0x0000002a7828723c */ /* 0x040fe400000418ff */
[----:B------:R5:W-:Y:S08]  /*155d0*/  @!P0 LDGSTS.E.BYPASS.LTC128B.128 [R234+0x1100], [R44.64], !P1 ;  /* 0x011000002cea8fae */ /* 0x000bf0000c901d48 */
[----:B------:R5:W-:Y:S08]  /*155e0*/  @!P0 LDGSTS.E.BYPASS.LTC128B.128 [R234+0x4100], [R44.64+0x80], !P5 ;  /* 0x041000802cea8fae */ /* 0x000bf0000e901d48 */
[----:B------:R2:W-:Y:S08]  /*155f0*/  @!P0 LDGSTS.E.BYPASS.LTC128B.128 [R234+0x2100], [R118.64], !P1 ;  /* 0x0210000076ea8fae */ /* 0x0005f0000c901d48 */
[----:B------:R5:W-:Y:S01]  /*15600*/  @!P0 LDGSTS.E.BYPASS.LTC128B.128 [R234+0x5100], [R46.64+0x80], !P5 ;  /* 0x051000802eea8fae */ /* 0x000be2000e901d48 */
[----:B------:R-:W-:Y:S07]  /*15610*/  ISETP.GT.AND P0, PT, R245, R237, PT ;  /* 0x000000edf500720c */ /* 0x000fee0003f04270 */
[----:B-1----:R-:W1:Y:S08]  /*15620*/  LDSM.16.M88.4 R156, [R206] ;  /* 0x00000000ce9c783b */ /* 0x002e700000000200 */
[----:B------:R-:W0:Y:S08]  /*15630*/  LDGDEPBAR ;  /* 0x00000000000079af */ /* 0x000e300000000000 */
[----:B------:R-:W1:Y:S01]  /*15640*/  LDSM.16.M88.4 R164, [R206+0x800] ;  /* 0x00080000cea4783b */ /* 0x000e620000000200 */
[C---:B-----5:R-:W-:Y:S07]  /*15650*/  HMMA.16816.F32.BF16 R44, R120.reuse, R48, RZ ;  /* 0x00000030782c723c */ /* 0x060fee00000418ff */
[----:B------:R-:W-:Y:S01]  /*15660*/  LDSM.16.M88.4 R176, [R204] ;  /* 0x00000000ccb0783b */ /* 0x000fe20000000200 */
[----:B------:R-:W-:Y:S08]  /*15670*/  HMMA.16816.F32.BF16 R48, R120, R50, RZ ;  /* 0x000000327830723c */ /* 0x000ff000000418ff */
[C---:B------:R-:W-:Y:S08]  /*15680*/  HMMA.16816.F32.BF16 R4, R124.reuse, R128, R4 ;  /* 0x000000807c04723c */ /* 0x040ff00000041804 */
        /* <DEDUP_REMOVED lines=12> */
[C---:B------:R-:W-:Y:S01]  /*15750*/  HMMA.16816.F32.BF16 R40, R124.reuse, R150, R40 ;  /* 0x000000967c28723c */ /* 0x040fe20000041828 */
[----:B------:R-:W2:Y:S07]  /*15760*/  LDSM.16.M88.4 R148, [R204+-0x3000] ;  /* 0xffd00000cc94783b */ /* 0x000eae0000000200 */
[C---:B----4-:R-:W-:Y:S08]  /*15770*/  HMMA.16816.F32.BF16 R44, R124.reuse, R152, R44 ;  /* 0x000000987c2c723c */ /* 0x050ff0000004182c */
[----:B------:R-:W-:Y:S01]  /*15780*/  HMMA.16816.F32.BF16 R48, R124, R154, R48 ;  /* 0x0000009a7c30723c */ /* 0x000fe20000041830 */
[----:B------:R-:W4:Y:S07]  /*15790*/  LDSM.16.M88.4 R152, [R204+-0x2800] ;  /* 0xffd80000cc98783b */ /* 0x000f2e0000000200 */
[C---:B-1----:R-:W-:Y:S08]  /*157a0*/  HMMA.16816.F32.BF16 R4, R144.reuse, R156, R4 ;  /* 0x0000009c9004723c */ /* 0x042ff00000041804 */
[C---:B------:R-:W-:Y:S01]  /*157b0*/  HMMA.16816.F32.BF16 R8, R144.reuse, R158, R8 ;  /* 0x0000009e9008723c */ /* 0x040fe20000041808 */
[----:B------:R-:W-:Y:S07]  /*157c0*/  LDSM.16.M88.4 R156, [R204+-0x1000] ;  /* 0xfff00000cc9c783b */ /* 0x000fee0000000200 */
[C---:B------:R-:W-:Y:S08]  /*157d0*/  HMMA.16816.F32.BF16 R12, R144.reuse, R164, R12 ;  /* 0x000000a4900c723c */ /* 0x040ff0000004180c */
[C---:B------:R-:W-:Y:S01]  /*157e0*/  HMMA.16816.F32.BF16 R16, R144.reuse, R166, R16 ;  /* 0x000000a69010723c */ /* 0x040fe20000041810 */
[----:B------:R-:W-:Y:S07]  /*157f0*/  LDSM.16.M88.4 R164, [R204+-0x800] ;  /* 0xfff80000cca4783b */ /* 0x000fee0000000200 */
[C---:B-----5:R-:W-:Y:S08]  /*15800*/  HMMA.16816.F32.BF16 R20, R144.reuse, R128, R20 ;  /* 0x000000809014723c */ /* 0x060ff00000041814 */
[C---:B------:R-:W-:Y:S01]  /*15810*/  HMMA.16816.F32.BF16 R24, R144.reuse, R130, R24 ;  /* 0x000000829018723c */ /* 0x040fe20000041818 */
[----:B------:R-:W1:Y:S07]  /*15820*/  LDSM.16.M88.4 R128, [R204+-0x2000] ;  /* 0xffe00000cc80783b */ /* 0x000e6e0000000200 */
[C---:B--2---:R-:W-:Y:S08]  /*15830*/  HMMA.16816.F32.BF16 R28, R144.reuse, R132, R28 ;  /* 0x00000084901c723c */ /* 0x044ff0000004181c */
[C---:B------:R-:W-:Y:S01]  /*15840*/  HMMA.16816.F32.BF16 R32, R144.reuse, R134, R32 ;  /* 0x000000869020723c */ /* 0x040fe20000041820 */
[----:B------:R-:W2:Y:S07]  /*15850*/  LDSM.16.M88.4 R132, [R204+-0x1800] ;  /* 0xffe80000cc84783b */ /* 0x000eae0000000200 */
[C---:B------:R-:W-:Y:S08]  /*15860*/  HMMA.16816.F32.BF16 R36, R144.reuse, R136, R36 ;  /* 0x000000889024723c */ /* 0x040ff00000041824 */
[C---:B------:R-:W-:Y:S01]  /*15870*/  HMMA.16816.F32.BF16 R40, R144.reuse, R138, R40 ;  /* 0x0000008a9028723c */ /* 0x040fe20000041828 */
[----:B------:R-:W5:Y:S07]  /*15880*/  LDSM.16.M88.4 R136, [R192+0x3000] ;  /* 0x00300000c088783b */ /* 0x000f6e0000000200 */
[C---:B---3--:R-:W-:Y:S08]  /*15890*/  HMMA.16816.F32.BF16 R44, R144.reuse, R140, R44 ;  /* 0x0000008c902c723c */ /* 0x048ff0000004182c */
[----:B------:R-:W-:Y:S01]  /*158a0*/  HMMA.16816.F32.BF16 R48, R144, R142, R48 ;  /* 0x0000008e9030723c */ /* 0x000fe20000041830 */
[----:B------:R-:W3:Y:S07]  /*158b0*/  LDSM.16.M88.4 R140, [R192+0x3800] ;  /* 0x00380000c08c783b */ /* 0x000eee0000000200 */
        /* <DEDUP_REMOVED lines=18> */
[C---:B-----5:R-:W-:Y:S08]  /*159e0*/  HMMA.16816.F32.BF16 R4, R168.reuse, R136, R4 ;  /* 0x00000088a804723c */ /* 0x060ff00000041804 */
[C---:B------:R-:W-:Y:S01]  /*159f0*/  HMMA.16816.F32.BF16 R8, R168.reuse, R138, R8 ;  /* 0x0000008aa808723c */ /* 0x040fe20000041808 */
[----:B------:R-:W5:Y:S07]  /*15a00*/  LDSM.16.M88.4 R136, [R199] ;  /* 0x00000000c788783b */ /* 0x000f6e0000000200 */
[C---:B---3--:R-:W-:Y:S08]  /*15a10*/  HMMA.16816.F32.BF16 R12, R168.reuse, R140, R12 ;  /* 0x0000008ca80c723c */ /* 0x048ff0000004180c */
[C---:B------:R-:W-:Y:S01]  /*15a20*/  HMMA.16816.F32.BF16 R16, R168.reuse, R142, R16 ;  /* 0x0000008ea810723c */ /* 0x040fe20000041810 */
[----:B------:R-:W3:Y:S07]  /*15a30*/  LDSM.16.M88.4 R140, [R200] ;  /* 0x00000000c88c783b */ /* 0x000eee0000000200 */
[C---:B------:R-:W-:Y:S08]  /*15a40*/  HMMA.16816.F32.BF16 R20, R168.reuse, R148, R20 ;  /* 0x00000094a814723c */ /* 0x040ff00000041814 */
[C---:B------:R-:W-:Y:S01]  /*15a50*/  HMMA.16816.F32.BF16 R24, R168.reuse, R150, R24 ;  /* 0x00000096a818723c */ /* 0x040fe20000041818 */
[----:B------:R-:W3:Y:S07]  /*15a60*/  LDSM.16.M88.4 R148, [R201] ;  /* 0x00000000c994783b */ /* 0x000eee0000000200 */
[C---:B----4-:R-:W-:Y:S08]  /*15a70*/  HMMA.16816.F32.BF16 R28, R168.reuse, R152, R28 ;  /* 0x00000098a81c723c */ /* 0x050ff0000004181c */
        /* <DEDUP_REMOVED lines=11> */
[C---:B-----5:R-:W-:Y:S08]  /*15b30*/  HMMA.16816.F32.BF16 R12, R172.reuse, R136, R12 ;  /* 0x00000088ac0c723c */ /* 0x060ff0000004180c */
[C---:B------:R-:W-:Y:S01]  /*15b40*/  HMMA.16816.F32.BF16 R16, R172.reuse, R138, R16 ;  /* 0x0000008aac10723c */ /* 0x040fe20000041810 */
        /* <DEDUP_REMOVED lines=15> */
[C---:B----4-:R-:W-:Y:S08]  /*15c40*/  HMMA.16816.F32.BF16 R12, R180.reuse, R136, R12 ;  /* 0x00000088b40c723c */ /* 0x050ff0000004180c */
[C---:B------:R-:W-:Y:S01]  /*15c50*/  HMMA.16816.F32.BF16 R16, R180.reuse, R138, R16 ;  /* 0x0000008ab410723c */ /* 0x040fe20000041810 */
[----:B------:R-:W4:Y:S07]  /*15c60*/  LDSM.16.M88.4 R136, [R204+0x1800] ;  /* 0x00180000cc88783b */ /* 0x000f2e0000000200 */
[C---:B---3--:R-:W-:Y:S08]  /*15c70*/  HMMA.16816.F32.BF16 R20, R180.reuse, R140, R20 ;  /* 0x0000008cb414723c */ /* 0x048ff00000041814 */
        /* <DEDUP_REMOVED lines=21> */
[C---:B----4-:R-:W-:Y:S01]  /*15dd0*/  HMMA.16816.F32.BF16 R28, R184.reuse, R136, R28 ;  /* 0x00000088b81c723c */ /* 0x050fe2000004181c */
[----:B------:R-:W-:Y:S04]  /*15de0*/  BAR.SYNC.DEFER_BLOCKING 0x0 ;  /* 0x0000000000007b1d */ /* 0x000fe80000010000 */
[----:B------:R-:W-:Y:S02]  /*15df0*/  FMNMX.FTZ R0, R9, R0, !PT ;  /* 0x0000000009007209 */ /* 0x000fe40007810000 */
[----:B------:R-:W-:Y:S01]  /*15e00*/  FMNMX.FTZ R118, R10, R118, !PT ;  /* 0x000000760a767209 */ /* 0x000fe20007810000 */
        /* <DEDUP_REMOVED lines=8> */
[C---:B------:R-:W-:Y:S04]  /*15e90*/  HMMA.16816.F32.BF16 R40, R184.reuse, R130, R40 ;  /* 0x00000082b828723c */ /* 0x040fe80000041828 */
[----:B------:R-:W-:Y:S02]  /*15ea0*/  FMNMX.FTZ R0, R17, R0, !PT ;  /* 0x0000000011007209 */ /* 0x000fe40007810000 */
[----:B------:R-:W-:Y:S02]  /*15eb0*/  FMNMX.FTZ R118, R18, R118, !PT ;  /* 0x0000007612767209 */ /* 0x000fe40007810000 */
[C---:B--2---:R-:W-:Y:S01]  /*15ec0*/  HMMA.16816.F32.BF16 R44, R184.reuse, R132, R44 ;  /* 0x00000084b82c723c */ /* 0x044fe2000004182c */
[----:B------:R-:W-:Y:S03]  /*15ed0*/  @P0 MOV R130, c[0x0][0x1e0] ;  /* 0x0000780000820a02 */ /* 0x000fe60000000f00 */
[----:B------:R-:W-:Y:S02]  /*15ee0*/  FMNMX.FTZ R0, R20, R0, !PT ;  /* 0x0000000014007209 */ /* 0x000fe40007810000 */
[----:B------:R-:W-:Y:S02]  /*15ef0*/  FMNMX.FTZ R118, R19, R118, !PT ;  /* 0x0000007613767209 */ /* 0x000fe40007810000 */
[----:B------:R-:W-:Y:S01]  /*15f00*/  HMMA.16816.F32.BF16 R48, R184, R134, R48 ;  /* 0x00000086b830723c */ /* 0x000fe20000041830 */
[----:B------:R-:W-:Y:S03]  /*15f10*/  @P0 MOV R131, 0x5 ;  /* 0x0000000500830802 */ /* 0x000fe60000000f00 */
        /* <DEDUP_REMOVED lines=30> */
[C---:B------:R-:W-:Y:S01]  /*16100*/  @P0 SHF.L.U32 R134, R130.reuse, 0x5, RZ ;  /* 0x0000000582860819 */ /* 0x040fe200000006ff */
[----:B------:R-:W1:Y:S01]  /*16110*/  SHFL.BFLY PT, R118, R129, 0x2, 0x1f ;  /* 0x0c401f0081767f89 */ /* 0x000e6200000e0000 */
[----:B------:R-:W-:Y:S02]  /*16120*/  FMNMX.FTZ R119, R51, R0, !PT ;  /* 0x0000000033777209 */ /* 0x000fe40007810000 */
[----:B------:R-:W-:Y:S02]  /*16130*/  @P0 SHF.L.U64.HI R135, R130, R131, c[0x0][0x1e4] ;  /* 0x0000790082870619 */ /* 0x000fe40000010283 */
[----:B------:R-:W-:Y:S02]  /*16140*/  @P0 MOV R138, R240 ;  /* 0x000000f0008a0202 */ /* 0x000fe40000000f00 */
[----:B------:R-:W-:Y:S01]  /*16150*/  @P0 MOV R139, R236 ;  /* 0x000000ec008b0202 */ /* 0x000fe20000000f00 */
[----:B------:R-:W2:Y:S01]  /*16160*/  SHFL.BFLY PT, R0, R119, 0x2, 0x1f ;  /* 0x0c401f0077007f89 */ /* 0x000ea200000e0000 */
[----:B-1----:R-:W-:Y:S07]  /*16170*/  FMNMX.FTZ R129, R129, R118, !PT ;  /* 0x0000007681817209 */ /* 0x002fee0007810000 */
[----:B------:R-:W1:Y:S01]  /*16180*/  SHFL.BFLY PT, R128, R129, 0x1, 0x1f ;  /* 0x0c201f0081807f89 */ /* 0x000e6200000e0000 */
[----:B--2---:R-:W-:Y:S07]  /*16190*/  FMNMX.FTZ R119, R119, R0, !PT ;  /* 0x0000000077777209 */ /* 0x004fee0007810000 */
[----:B------:R-:W2:Y:S01]  /*161a0*/  SHFL.BFLY PT, R118, R119, 0x1, 0x1f ;  /* 0x0c201f0077767f89 */ /* 0x000ea200000e0000 */
[----:B-1----:R-:W-:Y:S05]  /*161b0*/  FMNMX.FTZ R0, R129, R128, !PT ;  /* 0x0000008081007209 */ /* 0x002fea0007810000 */
[C---:B------:R-:W-:Y:S02]  /*161c0*/  FMUL.FTZ R153, R0.reuse, c[0x0][0x2d0] ;  /* 0x0000b40000997a20 */ /* 0x040fe40000410000 */
[----:B------:R-:W-:Y:S01]  /*161d0*/  FADD.FTZ R3, -R0, R3 ;  /* 0x0000000300037221 */ /* 0x000fe20000010100 */
[----:B--2---:R-:W-:Y:S01]  /*161e0*/  FMNMX.FTZ R118, R119, R118, !PT ;  /* 0x0000007677767209 */ /* 0x004fe20007810000 */
[--C-:B------:R-:W-:Y:S01]  /*161f0*/  FFMA.FTZ R143, R4, c[0x0][0x2d0], -R153.reuse ;  /* 0x0000b400048f7a23 */ /* 0x100fe20000010899 */
[----:B------:R-:W-:Y:S01]  /*16200*/  IADD3 R119, R245, -0x1, RZ ;  /* 0xfffffffff5777810 */ /* 0x000fe20007ffe0ff */
[--C-:B------:R-:W-:Y:S02]  /*16210*/  FFMA.FTZ R141, R8, c[0x0][0x2d0], -R153.reuse ;  /* 0x0000b400088d7a23 */ /* 0x100fe40000010899 */
[----:B------:R-:W-:Y:S01]  /*16220*/  FFMA.FTZ R142, R9, c[0x0][0x2d0], -R153 ;  /* 0x0000b400098e7a23 */ /* 0x000fe20000010899 */
[----:B------:R-:W-:Y:S01]  /*16230*/  @P0 SHF.R.S32.HI R132, RZ, 0x1f, R119 ;  /* 0x0000001fff840819 */ /* 0x000fe20000011477 */
[----:B------:R-:W-:Y:S01]  /*16240*/  @P0 IMAD.WIDE.U32 R128, R119, c[0x0][0x1e0], RZ ;  /* 0x0000780077800a25 */ /* 0x000fe200078e00ff */
[----:B------:R-:W-:Y:S03]  /*16250*/  MUFU.EX2 R143, R143 ;  /* 0x0000008f008f7308 */ /* 0x000fe60000000800 */
[----:B------:R-:W-:Y:S01]  /*16260*/  @P0 IMAD R4, R132, c[0x0][0x1e0], RZ ;  /* 0x0000780084040a24 */ /* 0x000fe200078e02ff */
[----:B------:R-:W-:Y:S01]  /*16270*/  @P0 IADD3 R132, P1, R134, R134, RZ ;  /* 0x0000008686840210 */ /* 0x000fe20007f3e0ff */
[C---:B------:R-:W-:Y:S03]  /*16280*/  @P0 IMAD.WIDE.U32 R136, R128.reuse, 0x60, R134 ;  /* 0x0000006080880825 */ /* 0x040fe600078e0086 */
[----:B------:R-:W-:Y:S01]  /*16290*/  @P0 IADD3.X R133, R135, R135, RZ, P1, !PT ;  /* 0x0000008787850210 */ /* 0x000fe20000ffe4ff */
[----:B------:R-:W-:Y:S01]  /*162a0*/  @P0 IMAD R4, R119, c[0x0][0x1e4], R4 ;  /* 0x0000790077040a24 */ /* 0x000fe200078e0204 */
[----:B------:R-:W-:Y:S01]  /*162b0*/  MUFU.EX2 R141, R141 ;  /* 0x0000008d008d7308 */ /* 0x000fe20000000800 */
[C---:B------:R-:W-:Y:S03]  /*162c0*/  @P0 IMAD.WIDE.U32 R138, R128.reuse, 0x60, R138 ;  /* 0x00000060808a0825 */ /* 0x040fe600078e008a */
[----:B------:R-:W-:Y:S01]  /*162d0*/  @P0 IADD3 R4, R129, R4, RZ ;  /* 0x0000000481040210 */ /* 0x000fe20007ffe0ff */
[----:B------:R-:W-:Y:S01]  /*162e0*/  @P0 IMAD.WIDE.U32 R132, R128, 0x60, R132 ;  /* 0x0000006080840825 */ /* 0x000fe200078e0084 */
[----:B------:R-:W-:Y:S02]  /*162f0*/  @P0 IADD3 R128, P2, P1, R240, R136, R134 ;  /* 0x00000088f0800210 */ /* 0x000fe4000795e086 */
[----:B------:R-:W-:Y:S01]  /*16300*/  @P0 LEA R130, P3, R138, c[0x0][0x1c8], 0x1 ;  /* 0x000072008a820a11 */ /* 0x000fe200078608ff */
[----:B------:R-:W-:Y:S01]  /*16310*/  @P0 IMAD R4, R4, 0x60, RZ ;  /* 0x0000006004040824 */ /* 0x000fe200078e02ff */
[----:B------:R-:W-:Y:S01]  /*16320*/  MUFU.EX2 R142, R142 ;  /* 0x0000008e008e7308 */ /* 0x000fe20000000800 */
[----:B------:R-:W-:Y:S02]  /*16330*/  FFMA.FTZ R140, R5, c[0x0][0x2d0], -R153 ;  /* 0x0000b400058c7a23 */ /* 0x000fe40000010899 */
[----:B------:R-:W-:Y:S01]  /*16340*/  FMUL.FTZ R152, R118, c[0x0][0x2d0] ;  /* 0x0000b40076987a20 */ /* 0x000fe20000410000 */
[----:B------:R-:W-:Y:S01]  /*16350*/  @P0 IADD3 R129, R4, R137, RZ ;  /* 0x0000008904810210 */ /* 0x000fe20007ffe0ff */
[----:B------:R-:W-:Y:S01]  /*16360*/  FADD.FTZ R2, -R118, R2 ;  /* 0x0000000276027221 */ /* 0x000fe20000010100 */
[----:B------:R-:W-:Y:S01]  /*16370*/  @P0 IADD3 R5, R139, R4, RZ ;  /* 0x000000048b050210 */ /* 0x000fe20007ffe0ff */
[--C-:B------:R-:W-:Y:S01]  /*16380*/  FFMA.FTZ R149, R10, c[0x0][0x2d0], -R152.reuse ;  /* 0x0000b4000a957a23 */ /* 0x100fe20000010898 */
[----:B------:R-:W-:Y:S01]  /*16390*/  @P0 IADD3.X R8, R236, R129, R135, P2, P1 ;  /* 0x00000081ec080210 */ /* 0x000fe200017e2487 */
[--C-:B------:R-:W-:Y:S01]  /*163a0*/  FFMA.FTZ R150, R11, c[0x0][0x2d0], -R152.reuse ;  /* 0x0000b4000b967a23 */ /* 0x100fe20000010898 */
[----:B------:R-:W-:Y:S01]  /*163b0*/  @P0 IADD3 R9, P1, R240, R132, RZ ;  /* 0x00000084f0090210 */ /* 0x000fe20007f3e0ff */
[----:B------:R-:W-:Y:S01]  /*163c0*/  FMUL.FTZ R3, R3, c[0x0][0x2d0] ;  /* 0x0000b40003037a20 */ /* 0x000fe20000410000 */
[----:B------:R-:W-:Y:S01]  /*163d0*/  @P0 LEA.HI.X R131, R138, c[0x0][0x1cc], R5, 0x1, P3 ;  /* 0x000073008a830a11 */ /* 0x000fe200018f0c05 */
[----:B------:R-:W-:Y:S01]  /*163e0*/  FMUL.FTZ R2, R2, c[0x0][0x2d0] ;  /* 0x0000b40002027a20 */ /* 0x000fe20000410000 */
[----:B------:R-:W-:Y:S01]  /*163f0*/  @P0 IADD3.X R4, R236, R4, R133, P1, !PT ;  /* 0x00000004ec040210 */ /* 0x000fe20000ffe485 */
[--C-:B------:R-:W-:Y:S01]  /*16400*/  FFMA.FTZ R151, R6, c[0x0][0x2d0], -R152.reuse ;  /* 0x0000b40006977a23 */ /* 0x100fe20000010898 */
[----:B------:R-:W-:Y:S01]  /*16410*/  @P0 ISETP.GE.AND P1, PT, R116, c[0x0][0x1d4], PT ;  /* 0x0000750074000a0c */ /* 0x000fe20003f26270 */
[--C-:B------:R-:W-:Y:S01]  /*16420*/  FFMA.FTZ R148, R7, c[0x0][0x2d0], -R152.reuse ;  /* 0x0000b40007947a23 */ /* 0x100fe20000010898 */
[----:B------:R-:W-:Y:S01]  /*16430*/  @P0 IADD3 R5, P3, R240, R136, RZ ;  /* 0x00000088f0050210 */ /* 0x000fe20007f7e0ff */
[----:B------:R-:W1:Y:S01]  /*16440*/  MUFU.EX2 R3, R3 ;  /* 0x0000000300037308 */ /* 0x000e620000000800 */
[--C-:B------:R-:W-:Y:S02]  /*16450*/  FFMA.FTZ R154, R14, c[0x0][0x2d0], -R152.reuse ;  /* 0x0000b4000e9a7a23 */ /* 0x100fe40000010898 */
[----:B------:R-:W-:Y:S01]  /*16460*/  @P0 IADD3.X R129, R129, R236, RZ, P3, !PT ;  /* 0x000000ec81810210 */ /* 0x000fe20001ffe4ff */
[--C-:B------:R-:W-:Y:S01]  /*16470*/  FFMA.FTZ R155, R15, c[0x0][0x2d0], -R152.reuse ;  /* 0x0000b4000f9b7a23 */ /* 0x100fe20000010898 */
[----:B------:R-:W-:Y:S01]  /*16480*/  @P0 LEA R132, P2, R5, c[0x0][0x1c8], 0x1 ;  /* 0x0000720005840a11 */ /* 0x000fe200078408ff */
[--C-:B------:R-:W-:Y:S01]  /*16490*/  FFMA.FTZ R156, R18, c[0x0][0x2d0], -R152.reuse ;  /* 0x0000b400129c7a23 */ /* 0x100fe20000010898 */
[C---:B------:R-:W-:Y:S01]  /*164a0*/  @P0 LEA R134, P3, R128.reuse, c[0x0][0x1c8], 0x1 ;  /* 0x0000720080860a11 */ /* 0x040fe200078608ff */
[----:B------:R-:W-:Y:S01]  /*164b0*/  FFMA.FTZ R157, R19, c[0x0][0x2d0], -R152 ;  /* 0x0000b400139d7a23 */ /* 0x000fe20000010898 */
[----:B------:R-:W-:Y:S01]  /*164c0*/  @P0 LEA.HI.X R133, R5, c[0x0][0x1cc], R129, 0x1, P2 ;  /* 0x0000730005850a11 */ /* 0x000fe200010f0c81 */
[----:B------:R2:W-:Y:S01]  /*164d0*/  @P0 LDGSTS.E.BYPASS.LTC128B.128 [R234+0x8100], [R130.64], !P1 ;  /* 0x0810000082ea0fae */ /* 0x0005e2000c901d48 */
[----:B------:R-:W-:Y:S01]  /*164e0*/  @P0 LEA.HI.X R135, R128, c[0x0][0x1cc], R8, 0x1, P3 ;  /* 0x0000730080870a11 */ /* 0x000fe200018f0c08 */
[----:B------:R-:W3:Y:S01]  /*164f0*/  MUFU.EX2 R2, R2 ;  /* 0x0000000200027308 */ /* 0x000ee20000000800 */
[----:B------:R-:W-:Y:S01]  /*16500*/  @P0 LEA R136, P2, R9, c[0x0][0x1c8], 0x1 ;  /* 0x0000720009880a11 */ /* 0x000fe200078408ff */
[--C-:B------:R-:W-:Y:S02]  /*16510*/  FFMA.FTZ R159, R20, c[0x0][0x2d0], -R153.reuse ;  /* 0x0000b400149f7a23 */ /* 0x100fe40000010899 */
[--C-:B------:R-:W-:Y:S01]  /*16520*/  FFMA.FTZ R158, R21, c[0x0][0x2d0], -R153.reuse ;  /* 0x0000b400159e7a23 */ /* 0x100fe20000010899 */
[----:B------:R-:W-:Y:S01]  /*16530*/  @P0 LEA.HI.X R137, R9, c[0x0][0x1cc], R4, 0x1, P2 ;  /* 0x0000730009890a11 */ /* 0x000fe200010f0c04 */
[----:B------:R2:W-:Y:S01]  /*16540*/  @P0 LDGSTS.E.BYPASS.LTC128B.128 [R234+0xb100], [R130.64+0x80], !P5 ;  /* 0x0b10008082ea0fae */ /* 0x0005e2000e901d48 */
[--C-:B------:R-:W-:Y:S02]  /*16550*/  FFMA.FTZ R164, R24, c[0x0][0x2d0], -R153.reuse ;  /* 0x0000b40018a47a23 */ /* 0x100fe40000010899 */
[--C-:B------:R-:W-:Y:S01]  /*16560*/  FFMA.FTZ R165, R25, c[0x0][0x2d0], -R153.reuse ;  /* 0x0000b40019a57a23 */ /* 0x100fe20000010899 */
[----:B------:R-:W4:Y:S01]  /*16570*/  MUFU.EX2 R140, R140 ;  /* 0x0000008c008c7308 */ /* 0x000f220000000800 */
[--C-:B------:R-:W-:Y:S02]  /*16580*/  FFMA.FTZ R167, R22, c[0x0][0x2d0], -R152.reuse ;  /* 0x0000b40016a77a23 */ /* 0x100fe40000010898 */
[C---:B-1----:R-:W-:Y:S01]  /*16590*/  FMUL.FTZ R4, R3.reuse, R112 ;  /* 0x0000007003047220 */ /* 0x042fe20000410000 */
[----:B------:R1:W-:Y:S01]  /*165a0*/  @P0 LDGSTS.E.BYPASS.LTC128B.128 [R234+0x9100], [R132.64], !P1 ;  /* 0x0910000084ea0fae */ /* 0x0003e2000c901d48 */
[C---:B------:R-:W-:Y:S02]  /*165b0*/  FMUL.FTZ R5, R3.reuse, R113 ;  /* 0x0000007103057220 */ /* 0x040fe40000410000 */
[C---:B------:R-:W-:Y:S02]  /*165c0*/  FMUL.FTZ R8, R3.reuse, R108 ;  /* 0x0000006c03087220 */ /* 0x040fe40000410000 */
[C---:B------:R-:W-:Y:S01]  /*165d0*/  FMUL.FTZ R9, R3.reuse, R109 ;  /* 0x0000006d03097220 */ /* 0x040fe20000410000 */
[----:B------:R-:W-:Y:S01]  /*165e0*/  MUFU.EX2 R151, R151 ;  /* 0x0000009700977308 */ /* 0x000fe20000000800 */
[C---:B------:R-:W-:Y:S01]  /*165f0*/  FMUL.FTZ R68, R3.reuse, R68 ;  /* 0x0000004403447220 */ /* 0x040fe20000410000 */
[----:B------:R1:W-:Y:S01]  /*16600*/  @P0 LDGSTS.E.BYPASS.LTC128B.128 [R234+0xc100], [R132.64+0x80], !P5 ;  /* 0x0c10008084ea0fae */ /* 0x0003e2000e901d48 */
[C---:B------:R-:W-:Y:S02]  /*16610*/  FMUL.FTZ R69, R3.reuse, R69 ;  /* 0x0000004503457220 */ /* 0x040fe40000410000 */
[----:B---3--:R-:W-:Y:S01]  /*16620*/  FMUL.FTZ R6, R2, R114 ;  /* 0x0000007202067220 */ /* 0x008fe20000410000 */
[----:B------:R-:W-:Y:S01]  /*16630*/  F2FP.BF16.PACK_AB R114, R142, R141 ;  /* 0x0000008d8e72723e */ /* 0x000fe200000010ff */
[C---:B------:R-:W-:Y:S02]  /*16640*/  FMUL.FTZ R7, R2.reuse, R115 ;  /* 0x0000007302077220 */ /* 0x040fe40000410000 */
[C---:B------:R-:W-:Y:S01]  /*16650*/  FMUL.FTZ R10, R2.reuse, R110 ;  /* 0x0000006e020a7220 */ /* 0x040fe20000410000 */
[----:B------:R1:W-:Y:S01]  /*16660*/  @P0 LDGSTS.E.BYPASS.LTC128B.128 [R234+0xa100], [R134.64], !P1 ;  /* 0x0a10000086ea0fae */ /* 0x0003e2000c901d48 */
[----:B------:R-:W3:Y:S01]  /*16670*/  MUFU.EX2 R148, R148 ;  /* 0x0000009400947308 */ /* 0x000ee20000000800 */
[----:B------:R-:W-:Y:S01]  /*16680*/  FMUL.FTZ R11, R2, R111 ;  /* 0x0000006f020b7220 */ /* 0x000fe20000410000 */
[----:B----4-:R-:W-:Y:S01]  /*16690*/  F2FP.BF16.PACK_AB R112, R140, R143 ;  /* 0x0000008f8c70723e */ /* 0x010fe200000010ff */
[C---:B------:R-:W-:Y:S02]  /*166a0*/  FMUL.FTZ R70, R2.reuse, R70 ;  /* 0x0000004602467220 */ /* 0x040fe40000410000 */
[C---:B------:R-:W-:Y:S02]  /*166b0*/  FMUL.FTZ R71, R2.reuse, R71 ;  /* 0x0000004702477220 */ /* 0x040fe40000410000 */
[----:B------:R4:W-:Y:S01]  /*166c0*/  @P0 LDGSTS.E.BYPASS.LTC128B.128 [R234+0xd100], [R136.64+0x80], !P5 ;  /* 0x0d10008088ea0fae */ /* 0x0009e2000e901d48 */
[----:B------:R-:W-:Y:S01]  /*166d0*/  FMUL.FTZ R72, R3, R72 ;  /* 0x0000004803487220 */ /* 0x000fe20000410000 */
[----:B------:R-:W-:Y:S01]  /*166e0*/  ISETP.GT.AND P0, PT, R245, R244, PT ;  /* 0x000000f4f500720c */ /* 0x000fe20003f04270 */
[----:B------:R-:W-:Y:S01]  /*166f0*/  MUFU.EX2 R149, R149 ;  /* 0x0000009500957308 */ /* 0x000fe20000000800 */
[C---:B------:R-:W-:Y:S01]  /*16700*/  FMUL.FTZ R73, R3.reuse, R73 ;  /* 0x0000004903497220 */ /* 0x040fe20000410000 */
[----:B------:R-:W-:Y:S01]  /*16710*/  MOV R245, R119 ;  /* 0x0000007700f57202 */ /* 0x000fe20000000f00 */
[C---:B------:R-:W-:Y:S02]  /*16720*/  FMUL.FTZ R74, R2.reuse, R74 ;  /* 0x0000004a024a7220 */ /* 0x040fe40000410000 */
[----:B--2---:R-:W2:Y:S01]  /*16730*/  LDSM.16.MT88.4 R128, [R191] ;  /* 0x00000000bf80783b */ /* 0x004ea20000004200 */
[----:B------:R-:W-:Y:S02]  /*16740*/  FMUL.FTZ R75, R2, R75 ;  /* 0x0000004b024b7220 */ /* 0x000fe40000410000 */
[C---:B------:R-:W-:Y:S02]  /*16750*/  FMUL.FTZ R76, R3.reuse, R76 ;  /* 0x0000004c034c7220 */ /* 0x040fe40000410000 */
[----:B------:R-:W5:Y:S01]  /*16760*/  MUFU.EX2 R150, R150 ;  /* 0x0000009600967308 */ /* 0x000f620000000800 */
[C---:B------:R-:W-:Y:S02]  /*16770*/  FMUL.FTZ R77, R3.reuse, R77 ;  /* 0x0000004d034d7220 */ /* 0x040fe40000410000 */
[----:B------:R-:W-:Y:S01]  /*16780*/  LDSM.16.MT88.4 R108, [R188] ;  /* 0x00000000bc6c783b */ /* 0x000fe20000004200 */
[----:B---3--:R-:W-:Y:S01]  /*16790*/  F2FP.BF16.PACK_AB R113, R148, R151 ;  /* 0x000000979471723e */ /* 0x008fe200000010ff */
[C---:B------:R-:W-:Y:S02]  /*167a0*/  FMUL.FTZ R78, R2.reuse, R78 ;  /* 0x0000004e024e7220 */ /* 0x040fe40000410000 */
[C---:B------:R-:W-:Y:S02]  /*167b0*/  FMUL.FTZ R79, R2.reuse, R79 ;  /* 0x0000004f024f7220 */ /* 0x040fe40000410000 */
[C---:B------:R-:W-:Y:S01]  /*167c0*/  FMUL.FTZ R80, R3.reuse, R80 ;  /* 0x0000005003507220 */ /* 0x040fe20000410000 */
[----:B------:R-:W-:Y:S01]  /*167d0*/  MUFU.EX2 R154, R154 ;  /* 0x0000009a009a7308 */ /* 0x000fe20000000800 */
[----:B-1----:R-:W1:Y:S01]  /*167e0*/  LDSM.16.MT88.4 R132, [R190] ;  /* 0x00000000be84783b */ /* 0x002e620000004200 */
[C---:B------:R-:W-:Y:S02]  /*167f0*/  FMUL.FTZ R81, R3.reuse, R81 ;  /* 0x0000005103517220 */ /* 0x040fe40000410000 */
[C---:B------:R-:W-:Y:S02]  /*16800*/  FMUL.FTZ R82, R2.reuse, R82 ;  /* 0x0000005202527220 */ /* 0x040fe40000410000 */
[C---:B------:R-:W-:Y:S02]  /*16810*/  FMUL.FTZ R83, R2.reuse, R83 ;  /* 0x0000005302537220 */ /* 0x040fe40000410000 */
[C---:B------:R-:W-:Y:S01]  /*16820*/  FMUL.FTZ R84, R3.reuse, R84 ;  /* 0x0000005403547220 */ /* 0x040fe20000410000 */
[----:B----4-:R-:W3:Y:S01]  /*16830*/  LDSM.16.MT88.4 R136, [R189] ;  /* 0x00000000bd88783b */ /* 0x010ee20000004200 */
[----:B------:R-:W-:Y:S01]  /*16840*/  FMUL.FTZ R85, R3, R85 ;  /* 0x0000005503557220 */ /* 0x000fe20000410000 */
[----:B------:R-:W-:Y:S01]  /*16850*/  MUFU.EX2 R155, R155 ;  /* 0x0000009b009b7308 */ /* 0x000fe20000000800 */
[----:B------:R-:W-:Y:S01]  /*16860*/  FMUL.FTZ R86, R2, R86 ;  /* 0x0000005602567220 */ /* 0x000fe20000410000 */
[----:B-----5:R-:W-:Y:S01]  /*16870*/  F2FP.BF16.PACK_AB R115, R150, R149 ;  /* 0x000000959673723e */ /* 0x020fe200000010ff */
[--C-:B------:R-:W-:Y:S03]  /*16880*/  FFMA.FTZ R166, R23, c[0x0][0x2d0], -R152.reuse ;  /* 0x0000b40017a67a23 */ /* 0x100fe60000010898 */
[----:B------:R-:W-:Y:S01]  /*16890*/  LDSM.16.MT88.4 R20, [R190+0x1000] ;  /* 0x00100000be14783b */ /* 0x000fe20000004200 */
[--C-:B------:R-:W-:Y:S02]  /*168a0*/  FFMA.FTZ R176, R26, c[0x0][0x2d0], -R152.reuse ;  /* 0x0000b4001ab07a23 */ /* 0x100fe40000010898 */
[--C-:B------:R-:W-:Y:S01]  /*168b0*/  FFMA.FTZ R177, R27, c[0x0][0x2d0], -R152.reuse ;  /* 0x0000b4001bb17a23 */ /* 0x100fe20000010898 */
[----:B------:R-:W-:Y:S01]  /*168c0*/  MUFU.EX2 R156, R156 ;  /* 0x0000009c009c7308 */ /* 0x000fe20000000800 */
[--C-:B------:R-:W-:Y:S02]  /*168d0*/  FFMA.FTZ R178, R28, c[0x0][0x2d0], -R153.reuse ;  /* 0x0000b4001cb27a23 */ /* 0x100fe40000010899 */
[--C-:B------:R-:W-:Y:S01]  /*168e0*/  FFMA.FTZ R179, R29, c[0x0][0x2d0], -R153.reuse ;  /* 0x0000b4001db37a23 */ /* 0x100fe20000010899 */
[C---:B--2---:R-:W-:Y:S01]  /*168f0*/  HMMA.16816.F32.BF16 R4, R112.reuse, R128, R4 ;  /* 0x000000807004723c */ /* 0x044fe20000041804 */
[----:B------:R-:W-:Y:S04]  /*16900*/  LDSM.16.MT88.4 R24, [R189+0x1000] ;  /* 0x00100000bd18783b */ /* 0x000fe80000004200 */
[--C-:B------:R-:W-:Y:S01]  /*16910*/  FFMA.FTZ R246, R32, c[0x0][0x2d0], -R153.reuse ;  /* 0x0000b40020f67a23 */ /* 0x100fe20000010899 */
[----:B------:R-:W-:Y:S01]  /*16920*/  MUFU.EX2 R157, R157 ;  /* 0x0000009d009d7308 */ /* 0x000fe20000000800 */
[--C-:B------:R-:W-:Y:S01]  /*16930*/  FFMA.FTZ R247, R33, c[0x0][0x2d0], -R153.reuse ;  /* 0x0000b40021f77a23 */ /* 0x100fe20000010899 */
[C---:B------:R-:W-:Y:S01]  /*16940*/  HMMA.16816.F32.BF16 R8, R112.reuse, R130, R8 ;  /* 0x000000827008723c */ /* 0x040fe20000041808 */
[----:B------:R-:W2:Y:S03]  /*16950*/  LDSM.16.MT88.4 R128, [R191+0x3000] ;  /* 0x00300000bf80783b */ /* 0x000ea60000004200 */
[--C-:B------:R-:W-:Y:S02]  /*16960*/  FFMA.FTZ R248, R30, c[0x0][0x2d0], -R152.reuse ;  /* 0x0000b4001ef87a23 */ /* 0x100fe40000010898 */
[--C-:B------:R-:W-:Y:S02]  /*16970*/  FFMA.FTZ R249, R31, c[0x0][0x2d0], -R152.reuse ;  /* 0x0000b4001ff97a23 */ /* 0x100fe40000010898 */
[C---:B-1----:R-:W-:Y:S01]  /*16980*/  HMMA.16816.F32.BF16 R68, R112.reuse, R132, R68 ;  /* 0x000000847044723c */ /* 0x042fe20000041844 */
[----:B------:R-:W-:Y:S01]  /*16990*/  LDSM.16.MT88.4 R28, [R190+0x1800] ;  /* 0x00180000be1c783b */ /* 0x000fe20000004200 */
[----:B------:R-:W-:Y:S02]  /*169a0*/  MUFU.EX2 R159, R159 ;  /* 0x0000009f009f7308 */ /* 0x000fe40000000800 */
[--C-:B------:R-:W-:Y:S02]  /*169b0*/  FFMA.FTZ R250, R34, c[0x0][0x2d0], -R152.reuse ;  /* 0x0000b40022fa7a23 */ /* 0x100fe40000010898 */
[--C-:B------:R-:W-:Y:S02]  /*169c0*/  FFMA.FTZ R251, R35, c[0x0][0x2d0], -R152.reuse ;  /* 0x0000b40023fb7a23 */ /* 0x100fe40000010898 */
[C---:B------:R-:W-:Y:S01]  /*169d0*/  HMMA.16816.F32.BF16 R72, R112.reuse, R134, R72 ;  /* 0x000000867048723c */ /* 0x040fe20000041848 */
[----:B------:R-:W1:Y:S03]  /*169e0*/  LDSM.16.MT88.4 R132, [R190+0x3000] ;  /* 0x00300000be84783b */ /* 0x000e660000004200 */
[C---:B------:R-:W-:Y:S01]  /*169f0*/  FMUL.FTZ R87, R2.reuse, R87 ;  /* 0x0000005702577220 */ /* 0x040fe20000410000 */
[----:B------:R-:W-:Y:S01]  /*16a00*/  MUFU.EX2 R158, R158 ;  /* 0x0000009e009e7308 */ /* 0x000fe20000000800 */
[C---:B------:R-:W-:Y:S02]  /*16a10*/  FMUL.FTZ R88, R3.reuse, R88 ;  /* 0x0000005803587220 */ /* 0x040fe40000410000 */
[C---:B---3--:R-:W-:Y:S01]  /*16a20*/  HMMA.16816.F32.BF16 R76, R112.reuse, R136, R76 ;  /* 0x00000088704c723c */ /* 0x048fe2000004184c */
[----:B------:R-:W-:Y:S03]  /*16a30*/  LDSM.16.MT88.4 R32, [R188+0x5000] ;  /* 0x00500000bc20783b */ /* 0x000fe60000004200 */
[----:B------:R-:W-:Y:S02]  /*16a40*/  FMUL.FTZ R89, R3, R89 ;  /* 0x0000005903597220 */ /* 0x000fe40000410000 */
[----:B------:R-:W-:Y:S01]  /*16a50*/  FMUL.FTZ R90, R2, R90 ;  /* 0x0000005a025a7220 */ /* 0x000fe20000410000 */
[----:B------:R-:W-:Y:S01]  /*16a60*/  MUFU.EX2 R164, R164 ;  /* 0x000000a400a47308 */ /* 0x000fe20000000800 */
[C---:B------:R-:W-:Y:S01]  /*16a70*/  HMMA.16816.F32.BF16 R80, R112.reuse, R138, R80 ;  /* 0x0000008a7050723c */ /* 0x040fe20000041850 */
[----:B------:R-:W0:Y:S03]  /*16a80*/  LDGDEPBAR ;  /* 0x00000000000079af */ /* 0x000e260000000000 */
[--C-:B------:R-:W-:Y:S02]  /*16a90*/  FFMA.FTZ R136, R12, c[0x0][0x2d0], -R153.reuse ;  /* 0x0000b4000c887a23 */ /* 0x100fe40000010899 */
[--C-:B------:R-:W-:Y:S02]  /*16aa0*/  FFMA.FTZ R137, R13, c[0x0][0x2d0], -R153.reuse ;  /* 0x0000b4000d897a23 */ /* 0x100fe40000010899 */
[C---:B------:R-:W-:Y:S01]  /*16ab0*/  HMMA.16816.F32.BF16 R84, R112.reuse, R108, R84 ;  /* 0x0000006c7054723c */ /* 0x040fe20000041854 */
[----:B------:R-:W-:Y:S01]  /*16ac0*/  LDSM.16.MT88.4 R12, [R188+0x3000] ;  /* 0x00300000bc0c783b */ /* 0x000fe20000004200 */
[----:B------:R-:W-:Y:S02]  /*16ad0*/  MUFU.EX2 R136, R136 ;  /* 0x0000008800887308 */ /* 0x000fe40000000800 */
[----:B------:R-:W-:Y:S02]  /*16ae0*/  FMUL.FTZ R91, R2, R91 ;  /* 0x0000005b025b7220 */ /* 0x000fe40000410000 */
[--C-:B------:R-:W-:Y:S02]  /*16af0*/  FFMA.FTZ R138, R16, c[0x0][0x2d0], -R153.reuse ;  /* 0x0000b400108a7a23 */ /* 0x100fe40000010899 */
[--C-:B------:R-:W-:Y:S02]  /*16b00*/  FFMA.FTZ R139, R17, c[0x0][0x2d0], -R153.reuse ;  /* 0x0000b400118b7a23 */ /* 0x100fe40000010899 */
[----:B------:R-:W-:Y:S01]  /*16b10*/  LDSM.16.MT88.4 R16, [R190+0x800] ;  /* 0x00080000be10783b */ /* 0x000fe20000004200 */
[C---:B------:R-:W-:Y:S01]  /*16b20*/  HMMA.16816.F32.BF16 R88, R112.reuse, R110, R88 ;  /* 0x0000006e7058723c */ /* 0x040fe20000041858 */
[----:B------:R-:W3:Y:S02]  /*16b30*/  MUFU.EX2 R137, R137 ;  /* 0x0000008900897308 */ /* 0x000ee40000000800 */
[C---:B------:R-:W-:Y:S02]  /*16b40*/  FMUL.FTZ R92, R3.reuse, R92 ;  /* 0x0000005c035c7220 */ /* 0x040fe40000410000 */
[C---:B------:R-:W-:Y:S02]  /*16b50*/  FMUL.FTZ R93, R3.reuse, R93 ;  /* 0x0000005d035d7220 */ /* 0x040fe40000410000 */
[----:B------:R-:W4:Y:S01]  /*16b60*/  LDSM.16.MT88.4 R108, [R189+0x3000] ;  /* 0x00300000bd6c783b */ /* 0x000f220000004200 */
[C---:B------:R-:W-:Y:S03]  /*16b70*/  FMUL.FTZ R94, R2.reuse, R94 ;  /* 0x0000005e025e7220 */ /* 0x040fe60000410000 */
[----:B------:R-:W-:Y:S01]  /*16b80*/  MUFU.EX2 R138, R138 ;  /* 0x0000008a008a7308 */ /* 0x000fe20000000800 */
[C---:B------:R-:W-:Y:S02]  /*16b90*/  FMUL.FTZ R95, R2.reuse, R95 ;  /* 0x0000005f025f7220 */ /* 0x040fe40000410000 */
[C---:B------:R-:W-:Y:S02]  /*16ba0*/  FMUL.FTZ R96, R3.reuse, R96 ;  /* 0x0000006003607220 */ /* 0x040fe40000410000 */
[C---:B------:R-:W-:Y:S02]  /*16bb0*/  FMUL.FTZ R97, R3.reuse, R97 ;  /* 0x0000006103617220 */ /* 0x040fe40000410000 */
[C---:B------:R-:W-:Y:S01]  /*16bc0*/  FMUL.FTZ R98, R2.reuse, R98 ;  /* 0x0000006202627220 */ /* 0x040fe20000410000 */
[C---:B--2---:R-:W-:Y:S02]  /*16bd0*/  HMMA.16816.F32.BF16 R92, R112.reuse, R128, R92 ;  /* 0x00000080705c723c */ /* 0x044fe4000004185c */
[----:B------:R-:W2:Y:S01]  /*16be0*/  MUFU.EX2 R139, R139 ;  /* 0x0000008b008b7308 */ /* 0x000ea20000000800 */
[C---:B------:R-:W-:Y:S02]  /*16bf0*/  FMUL.FTZ R99, R2.reuse, R99 ;  /* 0x0000006302637220 */ /* 0x040fe40000410000 */
[C---:B------:R-:W-:Y:S02]  /*16c00*/  FMUL.FTZ R100, R3.reuse, R100 ;  /* 0x0000006403647220 */ /* 0x040fe40000410000 */
[C---:B------:R-:W-:Y:S02]  /*16c10*/  FMUL.FTZ R101, R3.reuse, R101 ;  /* 0x0000006503657220 */ /* 0x040fe40000410000 */
[C---:B------:R-:W-:Y:S01]  /*16c20*/  FMUL.FTZ R102, R2.reuse, R102 ;  /* 0x0000006602667220 */ /* 0x040fe20000410000 */
[C---:B------:R-:W-:Y:S01]  /*16c30*/  HMMA.16816.F32.BF16 R96, R112.reuse, R130, R96 ;  /* 0x000000827060723c */ /* 0x040fe20000041860 */
[----:B------:R-:W5:Y:S01]  /*16c40*/  LDSM.16.MT88.4 R128, [R191+0x800] ;  /* 0x00080000bf80783b */ /* 0x000f620000004200 */
[----:B------:R-:W2:Y:S01]  /*16c50*/  MUFU.EX2 R165, R165 ;  /* 0x000000a500a57308 */ /* 0x000ea20000000800 */
[C---:B------:R-:W-:Y:S02]  /*16c60*/  FMUL.FTZ R103, R2.reuse, R103 ;  /* 0x0000006702677220 */ /* 0x040fe40000410000 */
[C---:B------:R-:W-:Y:S02]  /*16c70*/  FMUL.FTZ R104, R3.reuse, R104 ;  /* 0x0000006803687220 */ /* 0x040fe40000410000 */
[C---:B------:R-:W-:Y:S02]  /*16c80*/  FMUL.FTZ R105, R3.reuse, R105 ;  /* 0x0000006903697220 */ /* 0x040fe40000410000 */
[C---:B------:R-:W-:Y:S01]  /*16c90*/  FMUL.FTZ R106, R2.reuse, R106 ;  /* 0x0000006a026a7220 */ /* 0x040fe20000410000 */
[C---:B-1----:R-:W-:Y:S02]  /*16ca0*/  HMMA.16816.F32.BF16 R100, R112.reuse, R132, R100 ;  /* 0x000000847064723c */ /* 0x042fe40000041864 */
[----:B------:R-:W-:Y:S01]  /*16cb0*/  MUFU.EX2 R167, R167 ;  /* 0x000000a700a77308 */ /* 0x000fe20000000800 */
[C---:B------:R-:W-:Y:S02]  /*16cc0*/  FMUL.FTZ R107, R2.reuse, R107 ;  /* 0x0000006b026b7220 */ /* 0x040fe40000410000 */
[C---:B------:R-:W-:Y:S02]  /*16cd0*/  FMUL.FTZ R52, R3.reuse, R52 ;  /* 0x0000003403347220 */ /* 0x040fe40000410000 */
[C---:B------:R-:W-:Y:S02]  /*16ce0*/  FMUL.FTZ R53, R3.reuse, R53 ;  /* 0x0000003503357220 */ /* 0x040fe40000410000 */
[C---:B------:R-:W-:Y:S01]  /*16cf0*/  FMUL.FTZ R54, R2.reuse, R54 ;  /* 0x0000003602367220 */ /* 0x040fe20000410000 */
[C---:B------:R-:W-:Y:S01]  /*16d00*/  HMMA.16816.F32.BF16 R104, R112.reuse, R134, R104 ;  /* 0x000000867068723c */ /* 0x040fe20000041868 */
[----:B------:R-:W-:Y:S01]  /*16d10*/  LDSM.16.MT88.4 R132, [R188+0x800] ;  /* 0x00080000bc84783b */ /* 0x000fe20000004200 */
[----:B------:R-:W1:Y:S01]  /*16d20*/  MUFU.EX2 R166, R166 ;  /* 0x000000a600a67308 */ /* 0x000e620000000800 */
[C---:B------:R-:W-:Y:S02]  /*16d30*/  FMUL.FTZ R55, R2.reuse, R55 ;  /* 0x0000003702377220 */ /* 0x040fe40000410000 */
[C---:B------:R-:W-:Y:S02]  /*16d40*/  FMUL.FTZ R56, R3.reuse, R56 ;  /* 0x0000003803387220 */ /* 0x040fe40000410000 */
[C---:B------:R-:W-:Y:S02]  /*16d50*/  FMUL.FTZ R57, R3.reuse, R57 ;  /* 0x0000003903397220 */ /* 0x040fe40000410000 */
[C---:B------:R-:W-:Y:S01]  /*16d60*/  FMUL.FTZ R58, R2.reuse, R58 ;  /* 0x0000003a023a7220 */ /* 0x040fe20000410000 */
[C---:B----4-:R-:W-:Y:S02]  /*16d70*/  HMMA.16816.F32.BF16 R52, R112.reuse, R108, R52 ;  /* 0x0000006c7034723c */ /* 0x050fe40000041834 */
[----:B------:R-:W-:Y:S01]  /*16d80*/  MUFU.EX2 R176, R176 ;  /* 0x000000b000b07308 */ /* 0x000fe20000000800 */
[C---:B------:R-:W-:Y:S02]  /*16d90*/  FMUL.FTZ R59, R2.reuse, R59 ;  /* 0x0000003b023b7220 */ /* 0x040fe40000410000 */
[C---:B------:R-:W-:Y:S02]  /*16da0*/  FMUL.FTZ R60, R3.reuse, R60 ;  /* 0x0000003c033c7220 */ /* 0x040fe40000410000 */
[C---:B------:R-:W-:Y:S02]  /*16db0*/  FMUL.FTZ R61, R3.reuse, R61 ;  /* 0x0000003d033d7220 */ /* 0x040fe40000410000 */
[C---:B------:R-:W-:Y:S01]  /*16dc0*/  FMUL.FTZ R62, R2.reuse, R62 ;  /* 0x0000003e023e7220 */ /* 0x040fe20000410000 */
[C---:B------:R-:W-:Y:S01]  /*16dd0*/  HMMA.16816.F32.BF16 R56, R112.reuse, R110, R56 ;  /* 0x0000006e7038723c */ /* 0x040fe20000041838 */
[----:B------:R-:W4:Y:S01]  /*16de0*/  LDSM.16.MT88.4 R108, [R189+0x800] ;  /* 0x00080000bd6c783b */ /* 0x000f220000004200 */
[----:B------:R-:W1:Y:S01]  /*16df0*/  MUFU.EX2 R177, R177 ;  /* 0x000000b100b17308 */ /* 0x000e620000000800 */
[C---:B------:R-:W-:Y:S02]  /*16e00*/  FMUL.FTZ R63, R2.reuse, R63 ;  /* 0x0000003f023f7220 */ /* 0x040fe40000410000 */
[C---:B------:R-:W-:Y:S02]  /*16e10*/  FMUL.FTZ R64, R3.reuse, R64 ;  /* 0x0000004003407220 */ /* 0x040fe40000410000 */
[----:B------:R-:W-:Y:S02]  /*16e20*/  FMUL.FTZ R65, R3, R65 ;  /* 0x0000004103417220 */ /* 0x000fe40000410000 */
[C---:B------:R-:W-:Y:S01]  /*16e30*/  FMUL.FTZ R66, R2.reuse, R66 ;  /* 0x0000004202427220 */ /* 0x040fe20000410000 */
[C---:B------:R-:W-:Y:S02]  /*16e40*/  HMMA.16816.F32.BF16 R60, R112.reuse, R12, R60 ;  /* 0x0000000c703c723c */ /* 0x040fe4000004183c */
[----:B------:R-:W-:Y:S01]  /*16e50*/  MUFU.EX2 R178, R178 ;  /* 0x000000b200b27308 */ /* 0x000fe20000000800 */
[----:B------:R-:W-:Y:S02]  /*16e60*/  FMUL.FTZ R67, R2, R67 ;  /* 0x0000004302437220 */ /* 0x000fe40000410000 */
[--C-:B------:R-:W-:Y:S02]  /*16e70*/  FFMA.FTZ R40, R40, c[0x0][0x2d0], -R153.reuse ;  /* 0x0000b40028287a23 */ /* 0x100fe40000010899 */
[----:B---3--:R-:W-:Y:S01]  /*16e80*/  F2FP.BF16.PACK_AB R12, R137, R136 ;  /* 0x00000088890c723e */ /* 0x008fe200000010ff */
[--C-:B------:R-:W-:Y:S01]  /*16e90*/  FFMA.FTZ R41, R41, c[0x0][0x2d0], -R153.reuse ;  /* 0x0000b40029297a23 */ /* 0x100fe20000010899 */
[----:B------:R-:W-:Y:S01]  /*16ea0*/  F2FP.BF16.PACK_AB R13, R155, R154 ;  /* 0x0000009a9b0d723e */ /* 0x000fe200000010ff */
[----:B------:R-:W-:Y:S01]  /*16eb0*/  HMMA.16816.F32.BF16 R64, R112, R14, R64 ;  /* 0x0000000e7040723c */ /* 0x000fe20000041840 */
[----:B------:R-:W3:Y:S01]  /*16ec0*/  LDSM.16.MT88.4 R112, [R191+0x3800] ;  /* 0x00380000bf70783b */ /* 0x000ee20000004200 */
[----:B------:R-:W1:Y:S01]  /*16ed0*/  MUFU.EX2 R179, R179 ;  /* 0x000000b300b37308 */ /* 0x000e620000000800 */
[--C-:B------:R-:W-:Y:S02]  /*16ee0*/  FFMA.FTZ R42, R42, c[0x0][0x2d0], -R152.reuse ;  /* 0x0000b4002a2a7a23 */ /* 0x100fe40000010898 */
[--C-:B------:R-:W-:Y:S02]  /*16ef0*/  FFMA.FTZ R43, R43, c[0x0][0x2d0], -R152.reuse ;  /* 0x0000b4002b2b7a23 */ /* 0x100fe40000010898 */
[----:B--2---:R-:W-:Y:S01]  /*16f00*/  F2FP.BF16.PACK_AB R14, R139, R138 ;  /* 0x0000008a8b0e723e */ /* 0x004fe200000010ff */
[--C-:B------:R-:W-:Y:S01]  /*16f10*/  FFMA.FTZ R44, R44, c[0x0][0x2d0], -R153.reuse ;  /* 0x0000b4002c2c7a23 */ /* 0x100fe20000010899 */
[----:B------:R-:W-:Y:S03]  /*16f20*/  F2FP.BF16.PACK_AB R15, R157, R156 ;  /* 0x0000009c9d0f723e */ /* 0x000fe600000010ff */
[----:B------:R-:W-:Y:S01]  /*16f30*/  MUFU.EX2 R246, R246 ;  /* 0x000000f600f67308 */ /* 0x000fe20000000800 */
[--C-:B------:R-:W-:Y:S02]  /*16f40*/  FFMA.FTZ R45, R45, c[0x0][0x2d0], -R153.reuse ;  /* 0x0000b4002d2d7a23 */ /* 0x100fe40000010899 */
[----:B------:R-:W-:Y:S01]  /*16f50*/  FFMA.FTZ R48, R48, c[0x0][0x2d0], -R153 ;  /* 0x0000b40030307a23 */ /* 0x000fe20000010899 */
[C---:B-----5:R-:W-:Y:S05]  /*16f60*/  HMMA.16816.F32.BF16 R4, R12.reuse, R128, R4 ;  /* 0x000000800c04723c */ /* 0x060fea0000041804 */
[--C-:B------:R-:W-:Y:S01]  /*16f70*/  FFMA.FTZ R46, R46, c[0x0][0x2d0], -R152.reuse ;  /* 0x0000b4002e2e7a23 */ /* 0x100fe20000010898 */
[----:B------:R-:W2:Y:S01]  /*16f80*/  MUFU.EX2 R247, R247 ;  /* 0x000000f700f77308 */ /* 0x000ea20000000800 */
[----:B------:R-:W-:Y:S01]  /*16f90*/  FFMA.FTZ R47, R47, c[0x0][0x2d0], -R152 ;  /* 0x0000b4002f2f7a23 */ /* 0x000fe20000010898 */
[C---:B------:R-:W-:Y:S01]  /*16fa0*/  HMMA.16816.F32.BF16 R8, R12.reuse, R130, R8 ;  /* 0x000000820c08723c */ /* 0x040fe20000041808 */
[----:B------:R-:W-:Y:S03]  /*16fb0*/  LDSM.16.MT88.4 R128, [R188+0x3800] ;  /* 0x00380000bc80783b */ /* 0x000fe60000004200 */
[----:B------:R-:W-:Y:S01]  /*16fc0*/  FFMA.FTZ R143, R3, R243, R143 ;  /* 0x000000f3038f7223 */ /* 0x000fe2000001008f */
[----:B------:R-:W-:Y:S01]  /*16fd0*/  MOV R3, R0 ;  /* 0x0000000000037202 */ /* 0x000fe20000000f00 */
[----:B------:R-:W-:Y:S01]  /*16fe0*/  FFMA.FTZ R151, R2, R242, R151 ;  /* 0x000000f202977223 */ /* 0x000fe20000010097 */
[----:B------:R-:W-:Y:S01]  /*16ff0*/  MOV R2, R118 ;  /* 0x0000007600027202 */ /* 0x000fe20000000f00 */
[C---:B------:R-:W-:Y:S01]  /*17000*/  HMMA.16816.F32.BF16 R68, R12.reuse, R16, R68 ;  /* 0x000000100c44723c */ /* 0x040fe20000041844 */
[----:B------:R-:W-:Y:S03]  /*17010*/  MUFU.EX2 R248, R248 ;  /* 0x000000f800f87308 */ /* 0x000fe60000000800 */
[----:B------:R-:W-:Y:S02]  /*17020*/  FADD.FTZ R143, R140, R143 ;  /* 0x0000008f8c8f7221 */ /* 0x000fe40000010000 */
[----:B------:R-:W-:Y:S02]  /*17030*/  FADD.FTZ R151, R148, R151 ;  /* 0x0000009794977221 */ /* 0x000fe40000010000 */
[C---:B------:R-:W-:Y:S01]  /*17040*/  HMMA.16816.F32.BF16 R72, R12.reuse, R18, R72 ;  /* 0x000000120c48723c */ /* 0x040fe20000041848 */
[----:B------:R-:W5:Y:S02]  /*17050*/  LDSM.16.MT88.4 R16, [R190+0x3800] ;  /* 0x00380000be10783b */ /* 0x000f640000004200 */
[----:B------:R-:W1:Y:S01]  /*17060*/  MUFU.EX2 R249, R249 ;  /* 0x000000f900f97308 */ /* 0x000e620000000800 */
[----:B------:R-:W-:Y:S02]  /*17070*/  FADD.FTZ R141, R141, R143 ;  /* 0x0000008f8d8d7221 */ /* 0x000fe40000010000 */
[----:B------:R-:W-:Y:S02]  /*17080*/  FADD.FTZ R149, R149, R151 ;  /* 0x0000009795957221 */ /* 0x000fe40000010000 */
[C---:B----4-:R-:W-:Y:S04]  /*17090*/  HMMA.16816.F32.BF16 R76, R12.reuse, R108, R76 ;  /* 0x0000006c0c4c723c */ /* 0x050fe8000004184c */
[----:B------:R-:W-:Y:S01]  /*170a0*/  FADD.FTZ R141, R142, R141 ;  /* 0x0000008d8e8d7221 */ /* 0x000fe20000010000 */
[----:B------:R-:W-:Y:S01]  /*170b0*/  MUFU.EX2 R250, R250 ;  /* 0x000000fa00fa7308 */ /* 0x000fe20000000800 */
[----:B------:R-:W-:Y:S02]  /*170c0*/  FADD.FTZ R149, R150, R149 ;  /* 0x0000009596957221 */ /* 0x000fe40000010000 */
[C---:B------:R-:W-:Y:S01]  /*170d0*/  HMMA.16816.F32.BF16 R80, R12.reuse, R110, R80 ;  /* 0x0000006e0c50723c */ /* 0x040fe20000041850 */
[----:B------:R-:W4:Y:S03]  /*170e0*/  LDSM.16.MT88.4 R108, [R189+0x3800] ;  /* 0x00380000bd6c783b */ /* 0x000f260000004200 */
[----:B------:R-:W-:Y:S02]  /*170f0*/  FADD.FTZ R136, R136, R141 ;  /* 0x0000008d88887221 */ /* 0x000fe40000010000 */
[----:B------:R-:W-:Y:S01]  /*17100*/  FADD.FTZ R154, R154, R149 ;  /* 0x000000959a9a7221 */ /* 0x000fe20000010000 */
[----:B------:R-:W1:Y:S01]  /*17110*/  MUFU.EX2 R251, R251 ;  /* 0x000000fb00fb7308 */ /* 0x000e620000000800 */
        /* <DEDUP_REMOVED lines=8> */
[C---:B---3--:R-:W-:Y:S04]  /*171a0*/  HMMA.16816.F32.BF16 R92, R12.reuse, R112, R92 ;  /* 0x000000700c5c723c */ /* 0x048fe8000004185c */
[----:B------:R-:W-:Y:S01]  /*171b0*/  MUFU.EX2 R41, R41 ;  /* 0x0000002900297308 */ /* 0x000fe20000000800 */
[----:B------:R-:W-:Y:S02]  /*171c0*/  FADD.FTZ R138, R139, R138 ;  /* 0x0000008a8b8a7221 */ /* 0x000fe40000010000 */
[----:B------:R-:W-:Y:S01]  /*171d0*/  FADD.FTZ R156, R157, R156 ;  /* 0x0000009c9d9c7221 */ /* 0x000fe20000010000 */
[C---:B------:R-:W-:Y:S01]  /*171e0*/  HMMA.16816.F32.BF16 R96, R12.reuse, R114, R96 ;  /* 0x000000720c60723c */ /* 0x040fe20000041860 */
[----:B------:R-:W-:Y:S05]  /*171f0*/  LDSM.16.MT88.4 R112, [R190+0x4000] ;  /* 0x00400000be70783b */ /* 0x000fea0000004200 */
[----:B------:R-:W-:Y:S02]  /*17200*/  MUFU.EX2 R42, R42 ;  /* 0x0000002a002a7308 */ /* 0x000fe40000000800 */
[C---:B-----5:R-:W-:Y:S08]  /*17210*/  HMMA.16816.F32.BF16 R100, R12.reuse, R16, R100 ;  /* 0x000000100c64723c */ /* 0x060ff00000041864 */
[C---:B------:R-:W-:Y:S01]  /*17220*/  HMMA.16816.F32.BF16 R104, R12.reuse, R18, R104 ;  /* 0x000000120c68723c */ /* 0x040fe20000041868 */
[----:B------:R-:W3:Y:S01]  /*17230*/  LDSM.16.MT88.4 R16, [R191+0x1000] ;  /* 0x00100000bf10783b */ /* 0x000ee20000004200 */
[----:B------:R-:W-:Y:S06]  /*17240*/  MUFU.EX2 R43, R43 ;  /* 0x0000002b002b7308 */ /* 0x000fec0000000800 */
[C---:B----4-:R-:W-:Y:S04]  /*17250*/  HMMA.16816.F32.BF16 R52, R12.reuse, R108, R52 ;  /* 0x0000006c0c34723c */ /* 0x050fe80000041834 */
[----:B------:R-:W-:Y:S04]  /*17260*/  MUFU.EX2 R44, R44 ;  /* 0x0000002c002c7308 */ /* 0x000fe80000000800 */
[C---:B------:R-:W-:Y:S01]  /*17270*/  HMMA.16816.F32.BF16 R56, R12.reuse, R110, R56 ;  /* 0x0000006e0c38723c */ /* 0x040fe20000041838 */
[----:B------:R-:W4:Y:S05]  /*17280*/  LDSM.16.MT88.4 R108, [R188+0x1000] ;  /* 0x00100000bc6c783b */ /* 0x000f2a0000004200 */
[----:B------:R-:W-:Y:S02]  /*17290*/  MUFU.EX2 R45, R45 ;  /* 0x0000002d002d7308 */ /* 0x000fe40000000800 */
[C---:B------:R-:W-:Y:S08]  /*172a0*/  HMMA.16816.F32.BF16 R60, R12.reuse, R128, R60 ;  /* 0x000000800c3c723c */ /* 0x040ff0000004183c */
[----:B------:R-:W-:Y:S01]  /*172b0*/  HMMA.16816.F32.BF16 R64, R12, R130, R64 ;  /* 0x000000820c40723c */ /* 0x000fe20000041840 */
[----:B------:R-:W-:Y:S01]  /*172c0*/  LDSM.16.MT88.4 R128, [R189+0x4000] ;  /* 0x00400000bd80783b */ /* 0x000fe20000004200 */
[----:B------:R-:W-:Y:S05]  /*172d0*/  MUFU.EX2 R48, R48 ;  /* 0x0000003000307308 */ /* 0x000fea0000000800 */
[----:B------:R-:W-:Y:S01]  /*172e0*/  F2FP.BF16.PACK_AB R12, R158, R159 ;  /* 0x0000009f9e0c723e */ /* 0x000fe200000010ff */
[----:B------:R-:W-:Y:S01]  /*172f0*/  FADD.FTZ R159, R159, R138 ;  /* 0x0000008a9f9f7221 */ /* 0x000fe20000010000 */
[----:B------:R-:W-:Y:S03]  /*17300*/  F2FP.BF16.PACK_AB R14, R165, R164 ;  /* 0x000000a4a50e723e */ /* 0x000fe600000010ff */
[----:B-1----:R-:W-:Y:S01]  /*17310*/  F2FP.BF16.PACK_AB R13, R166, R167 ;  /* 0x000000a7a60d723e */ /* 0x002fe200000010ff */
[----:B------:R-:W-:Y:S01]  /*17320*/  MUFU.EX2 R46, R46 ;  /* 0x0000002e002e7308 */ /* 0x000fe20000000800 */
[----:B------:R-:W-:Y:S01]  /*17330*/  F2FP.BF16.PACK_AB R15, R177, R176 ;  /* 0x000000b0b10f723e */ /* 0x000fe200000010ff */
[----:B------:R-:W-:Y:S02]  /*17340*/  FADD.FTZ R167, R167, R156 ;  /* 0x0000009ca7a77221 */ /* 0x000fe40000010000 */
[----:B------:R-:W-:Y:S02]  /*17350*/  FADD.FTZ R159, R158, R159 ;  /* 0x0000009f9e9f7221 */ /* 0x000fe40000010000 */
[----:B------:R-:W-:Y:S02]  /*17360*/  FADD.FTZ R167, R166, R167 ;  /* 0x000000a7a6a77221 */ /* 0x000fe40000010000 */
[C---:B---3--:R-:W-:Y:S02]  /*17370*/  HMMA.16816.F32.BF16 R4, R12.reuse, R16, R4 ;  /* 0x000000100c04723c */ /* 0x048fe40000041804 */
[----:B------:R-:W-:Y:S01]  /*17380*/  MUFU.EX2 R47, R47 ;  /* 0x0000002f002f7308 */ /* 0x000fe20000000800 */
[----:B------:R-:W-:Y:S02]  /*17390*/  FADD.FTZ R164, R164, R159 ;  /* 0x0000009fa4a47221 */ /* 0x000fe40000010000 */
[----:B------:R-:W-:Y:S02]  /*173a0*/  FADD.FTZ R176, R176, R167 ;  /* 0x000000a7b0b07221 */ /* 0x000fe40000010000 */
[----:B------:R-:W-:Y:S01]  /*173b0*/  FADD.FTZ R164, R165, R164 ;  /* 0x000000a4a5a47221 */ /* 0x000fe20000010000 */
[C---:B------:R-:W-:Y:S01]  /*173c0*/  HMMA.16816.F32.BF16 R8, R12.reuse, R18, R8 ;  /* 0x000000120c08723c */ /* 0x040fe20000041808 */
[----:B------:R-:W1:Y:S03]  /*173d0*/  LDSM.16.MT88.4 R16, [R191+0x4000] ;  /* 0x00400000bf10783b */ /* 0x000e660000004200 */
[----:B------:R-:W-:Y:S04]  /*173e0*/  FADD.FTZ R176, R177, R176 ;  /* 0x000000b0b1b07221 */ /* 0x000fe80000010000 */
[C---:B------:R-:W-:Y:S08]  /*173f0*/  HMMA.16816.F32.BF16 R68, R12.reuse, R20, R68 ;  /* 0x000000140c44723c */ /* 0x040ff00000041844 */
[C---:B------:R-:W-:Y:S01]  /*17400*/  HMMA.16816.F32.BF16 R72, R12.reuse, R22, R72 ;  /* 0x000000160c48723c */ /* 0x040fe20000041848 */
[----:B------:R-:W3:Y:S07]  /*17410*/  LDSM.16.MT88.4 R20, [R191+0x1800] ;  /* 0x00180000bf14783b */ /* 0x000eee0000004200 */
[C---:B------:R-:W-:Y:S08]  /*17420*/  HMMA.16816.F32.BF16 R76, R12.reuse, R24, R76 ;  /* 0x000000180c4c723c */ /* 0x040ff0000004184c */
[C---:B------:R-:W-:Y:S01]  /*17430*/  HMMA.16816.F32.BF16 R80, R12.reuse, R26, R80 ;  /* 0x0000001a0c50723c */ /* 0x040fe20000041850 */
[----:B------:R-:W5:Y:S07]  /*17440*/  LDSM.16.MT88.4 R24, [R189+0x1800] ;  /* 0x00180000bd18783b */ /* 0x000f6e0000004200 */
[C---:B----4-:R-:W-:Y:S08]  /*17450*/  HMMA.16816.F32.BF16 R84, R12.reuse, R108, R84 ;  /* 0x0000006c0c54723c */ /* 0x050ff00000041854 */
[C---:B------:R-:W-:Y:S01]  /*17460*/  HMMA.16816.F32.BF16 R88, R12.reuse, R110, R88 ;  /* 0x0000006e0c58723c */ /* 0x040fe20000041858 */
[----:B------:R-:W-:Y:S07]  /*17470*/  LDSM.16.MT88.4 R108, [R191+0x2800] ;  /* 0x00280000bf6c783b */ /* 0x000fee0000004200 */
[C---:B-1----:R-:W-:Y:S08]  /*17480*/  HMMA.16816.F32.BF16 R92, R12.reuse, R16, R92 ;  /* 0x000000100c5c723c */ /* 0x042ff0000004185c */
        /* <DEDUP_REMOVED lines=13> */
[----:B------:R-:W4:Y:S01]  /*17560*/  MUFU.EX2 R129, R129 ;  /* 0x0000008100817308 */ /* 0x000f220000000800 */
[----:B------:R-:W-:Y:S01]  /*17570*/  HMMA.16816.F32.BF16 R64, R12, R134, R64 ;  /* 0x000000860c40723c */ /* 0x000fe20000041840 */
[----:B------:R-:W-:Y:S03]  /*17580*/  LDSM.16.MT88.4 R36, [R189+0x2800] ;  /* 0x00280000bd24783b */ /* 0x000fe60000004200 */
[--C-:B------:R-:W-:Y:S02]  /*17590*/  FFMA.FTZ R49, R50, c[0x0][0x2d0], -R152.reuse ;  /* 0x0000b40032317a23 */ /* 0x100fe40000010898 */
[----:B------:R-:W-:Y:S01]  /*175a0*/  FFMA.FTZ R152, R51, c[0x0][0x2d0], -R152 ;  /* 0x0000b40033987a23 */ /* 0x000fe20000010898 */
[----:B------:R-:W-:Y:S01]  /*175b0*/  F2FP.BF16.PACK_AB R12, R179, R178 ;  /* 0x000000b2b30c723e */ /* 0x000fe200000010ff */
[----:B------:R-:W-:Y:S01]  /*175c0*/  FADD.FTZ R178, R178, R164 ;  /* 0x000000a4b2b27221 */ /* 0x000fe20000010000 */
[----:B--2---:R-:W-:Y:S01]  /*175d0*/  F2FP.BF16.PACK_AB R14, R247, R246 ;  /* 0x000000f6f70e723e */ /* 0x004fe200000010ff */
[----:B------:R-:W-:Y:S02]  /*175e0*/  MUFU.EX2 R130, R130 ;  /* 0x0000008200827308 */ /* 0x000fe40000000800 */
[----:B------:R-:W-:Y:S01]  /*175f0*/  F2FP.BF16.PACK_AB R13, R249, R248 ;  /* 0x000000f8f90d723e */ /* 0x000fe200000010ff */
[----:B------:R-:W-:Y:S01]  /*17600*/  FADD.FTZ R248, R248, R176 ;  /* 0x000000b0f8f87221 */ /* 0x000fe20000010000 */
[----:B------:R-:W-:Y:S01]  /*17610*/  F2FP.BF16.PACK_AB R15, R251, R250 ;  /* 0x000000fafb0f723e */ /* 0x000fe200000010ff */
[----:B------:R-:W-:Y:S02]  /*17620*/  FADD.FTZ R178, R179, R178 ;  /* 0x000000b2b3b27221 */ /* 0x000fe40000010000 */
[----:B------:R-:W-:Y:S02]  /*17630*/  FADD.FTZ R248, R249, R248 ;  /* 0x000000f8f9f87221 */ /* 0x000fe40000010000 */
[----:B------:R-:W-:Y:S01]  /*17640*/  FADD.FTZ R246, R246, R178 ;  /* 0x000000b2f6f67221 */ /* 0x000fe20000010000 */
[----:B------:R-:W2:Y:S01]  /*17650*/  MUFU.EX2 R131, R131 ;  /* 0x0000008300837308 */ /* 0x000ea20000000800 */
[C---:B---3--:R-:W-:Y:S03]  /*17660*/  HMMA.16816.F32.BF16 R4, R12.reuse, R20, R4 ;  /* 0x000000140c04723c */ /* 0x048fe60000041804 */
[----:B------:R-:W-:Y:S02]  /*17670*/  FADD.FTZ R250, R250, R248 ;  /* 0x000000f8fafa7221 */ /* 0x000fe40000010000 */
[----:B------:R-:W-:Y:S02]  /*17680*/  FADD.FTZ R246, R247, R246 ;  /* 0x000000f6f7f67221 */ /* 0x000fe40000010000 */
[----:B------:R-:W-:Y:S01]  /*17690*/  FADD.FTZ R250, R251, R250 ;  /* 0x000000fafbfa7221 */ /* 0x000fe20000010000 */
[C---:B------:R-:W-:Y:S01]  /*176a0*/  HMMA.16816.F32.BF16 R8, R12.reuse, R22, R8 ;  /* 0x000000160c08723c */ /* 0x040fe20000041808 */
[----:B------:R-:W3:Y:S01]  /*176b0*/  LDSM.16.MT88.4 R20, [R191+0x4800] ;  /* 0x00480000bf14783b */ /* 0x000ee20000004200 */
[----:B------:R-:W1:Y:S06]  /*176c0*/  MUFU.EX2 R153, R153 ;  /* 0x0000009900997308 */ /* 0x000e6c0000000800 */
[C---:B------:R-:W-:Y:S04]  /*176d0*/  HMMA.16816.F32.BF16 R68, R12.reuse, R28, R68 ;  /* 0x0000001c0c44723c */ /* 0x040fe80000041844 */
[----:B------:R-:W-:Y:S04]  /*176e0*/  MUFU.EX2 R49, R49 ;  /* 0x0000003100317308 */ /* 0x000fe80000000800 */
[C---:B------:R-:W-:Y:S01]  /*176f0*/  HMMA.16816.F32.BF16 R72, R12.reuse, R30, R72 ;  /* 0x0000001e0c48723c */ /* 0x040fe20000041848 */
[----:B------:R-:W2:Y:S05]  /*17700*/  LDSM.16.MT88.4 R28, [R190+0x4800] ;  /* 0x00480000be1c783b */ /* 0x000eaa0000004200 */
[----:B------:R-:W2:Y:S02]  /*17710*/  MUFU.EX2 R152, R152 ;  /* 0x0000009800987308 */ /* 0x000ea40000000800 */
[C---:B-----5:R-:W-:Y:S08]  /*17720*/  HMMA.16816.F32.BF16 R76, R12.reuse, R24, R76 ;  /* 0x000000180c4c723c */ /* 0x060ff0000004184c */
[C---:B------:R-:W-:Y:S01]  /*17730*/  HMMA.16816.F32.BF16 R80, R12.reuse, R26, R80 ;  /* 0x0000001a0c50723c */ /* 0x040fe20000041850 */
[----:B------:R-:W5:Y:S07]  /*17740*/  LDSM.16.MT88.4 R24, [R189+0x4800] ;  /* 0x00480000bd18783b */ /* 0x000f6e0000004200 */
        /* <DEDUP_REMOVED lines=9> */
[C---:B-----5:R-:W-:Y:S08]  /*177e0*/  HMMA.16816.F32.BF16 R52, R12.reuse, R24, R52 ;  /* 0x000000180c34723c */ /* 0x060ff00000041834 */
[C---:B------:R-:W-:Y:S01]  /*177f0*/  HMMA.16816.F32.BF16 R56, R12.reuse, R26, R56 ;  /* 0x0000001a0c38723c */ /* 0x040fe20000041838 */
[----:B------:R-:W5:Y:S07]  /*17800*/  LDSM.16.MT88.4 R24, [R189+0x2000] ;  /* 0x00200000bd18783b */ /* 0x000f6e0000004200 */
[C---:B-1----:R-:W-:Y:S08]  /*17810*/  HMMA.16816.F32.BF16 R60, R12.reuse, R16, R60 ;  /* 0x000000100c3c723c */ /* 0x042ff0000004183c */
[----:B------:R-:W-:Y:S01]  /*17820*/  HMMA.16816.F32.BF16 R64, R12, R18, R64 ;  /* 0x000000120c40723c */ /* 0x000fe20000041840 */
[----:B------:R-:W1:Y:S06]  /*17830*/  LDSM.16.MT88.4 R16, [R188+0x2000] ;  /* 0x00200000bc10783b */ /* 0x000e6c0000004200 */
[----:B----4-:R-:W-:Y:S01]  /*17840*/  F2FP.BF16.PACK_AB R12, R129, R128 ;  /* 0x00000080810c723e */ /* 0x010fe200000010ff */
        /* <DEDUP_REMOVED lines=17> */
[C---:B-----5:R-:W-:Y:S08]  /*17960*/  HMMA.16816.F32.BF16 R76, R12.reuse, R24, R76 ;  /* 0x000000180c4c723c */ /* 0x060ff0000004184c */
        /* <DEDUP_REMOVED lines=48> */
.L_x_2155:
[----:B------:R-:W-:-:S13]  /*17c70*/  ISETP.GE.AND P0, PT, R119, R237, PT ;  /* 0x000000ed7700720c */ /* 0x000fda0003f06270 */
[----:B------:R-:W-:Y:S05]  /*17c80*/  @!P0 BRA `(.L_x_2157) ;  /* 0x00003d9000008947 */ /* 0x000fea0003800000 */
[----:B------:R-:W-:Y:S02]  /*17c90*/  MOV R2, R12 ;  /* 0x0000000c00027202 */ /* 0x000fe40000000f00 */
[----:B------:R-:W-:Y:S02]  /*17ca0*/  MOV R3, R0 ;  /* 0x0000000000037202 */ /* 0x000fe40000000f00 */
.L_x_2166:
[----:B------:R-:W-:Y:S04]  /*17cb0*/  DEPBAR.LE SB0, 0x0 ;  /* 0x000080000000791a */ /* 0x000fe80000000000 */
[----:B------:R-:W-:Y:S01]  /*17cc0*/  WARPSYNC 0xffffffff ;  /* 0xffffffff00007948 */ /* 0x000fe20003800000 */
[----:B------:R-:W-:Y:S01]  /*17cd0*/  BAR.SYNC.DEFER_BLOCKING 0x0 ;  /* 0x0000000000007b1d */ /* 0x000fe20000010000 */
[----:B------:R-:W-:Y:S01]  /*17ce0*/  IMAD.MOV.U32 R21, RZ, RZ, c[0x0][0x208] ;  /* 0x00008200ff157624 */ /* 0x000fe200078e00ff */
[----:B------:R-:W-:Y:S01]  /*17cf0*/  SHF.R.S32.HI R20, RZ, 0x1f, R119 ;  /* 0x0000001fff147819 */ /* 0x000fe20000011477 */
[----:B------:R-:W-:Y:S01]  /*17d00*/  IMAD.MOV.U32 R0, RZ, RZ, 0x5 ;  /* 0x00000005ff007424 */ /* 0x000fe200078e00ff */
[----:B------:R-:W-:Y:S01]  /*17d10*/  ISETP.GE.AND P4, PT, R116, c[0x0][0x1d4], PT ;  /* 0x0000750074007a0c */ /* 0x000fe20003f86270 */
[C---:B------:R-:W-:Y:S01]  /*17d20*/  IMAD.SHL.U32 R148, R21.reuse, 0x20, RZ ;  /* 0x0000002015947824 */ /* 0x040fe200078e00ff */
[----:B------:R-:W-:Y:S01]  /*17d30*/  LOP3.LUT P5, RZ, R230, 0x20000, RZ, 0xc0, !PT ;  /* 0x00020000e6ff7812 */ /* 0x000fe200078ac0ff */
[----:B------:R-:W-:Y:S01]  /*17d40*/  IMAD R20, R20, c[0x0][0x208], RZ ;  /* 0x0000820014147a24 */ /* 0x000fe200078e02ff */
[----:B------:R-:W-:Y:S01]  /*17d50*/  SHF.L.U64.HI R149, R21, R0, c[0x0][0x20c] ;  /* 0x0000830015957619 */ /* 0x000fe20000010200 */
[C---:B------:R-:W-:Y:S01]  /*17d60*/  IMAD.WIDE.U32 R46, R119.reuse, c[0x0][0x208], RZ ;  /* 0x00008200772e7a25 */ /* 0x040fe200078e00ff */
[----:B------:R-:W-:Y:S02]  /*17d70*/  IADD3 R30, P0, R148, R148, RZ ;  /* 0x00000094941e7210 */ /* 0x000fe40007f1e0ff */
[----:B------:R-:W-:Y:S01]  /*17d80*/  ISETP.NE.AND P6, PT, R228, 0x1, PT ;  /* 0x00000001e400780c */ /* 0x000fe20003fc5270 */
[----:B------:R-:W-:Y:S02]  /*17d90*/  IMAD R20, R119, c[0x0][0x20c], R20 ;  /* 0x0000830077147a24 */ /* 0x000fe400078e0214 */
[----:B------:R-:W-:Y:S02]  /*17da0*/  IMAD.X R31, R149, 0x1, R149, P0 ;  /* 0x00000001951f7824 */ /* 0x000fe400000e0695 */
[----:B------:R-:W-:Y:S02]  /*17db0*/  IMAD.IADD R20, R47, 0x1, R20 ;  /* 0x000000012f147824 */ /* 0x000fe400078e0214 */
[----:B------:R-:W-:Y:S02]  /*17dc0*/  IMAD.MOV.U32 R36, RZ, RZ, R238 ;  /* 0x000000ffff247224 */ /* 0x000fe400078e00ee */
[----:B------:R-:W-:Y:S02]  /*17dd0*/  IMAD.MOV.U32 R37, RZ, RZ, R235 ;  /* 0x000000ffff257224 */ /* 0x000fe400078e00eb */
[C---:B------:R-:W-:Y:S01]  /*17de0*/  IMAD.WIDE.U32 R30, R46.reuse, 0x60, R30 ;  /* 0x000000602e1e7825 */ /* 0x040fe200078e001e */
[----:B------:R-:W1:Y:S01]  /*17df0*/  LDSM.16.M88.4 R8, [R192] ;  /* 0x00000000c008783b */ /* 0x000e620000000200 */
[----:B------:R-:W-:Y:S02]  /*17e00*/  ULDC UR4, c[0x0][0x324] ;  /* 0x0000c90000047ab9 */ /* 0x000fe40000000800 */
[C---:B------:R-:W-:Y:S01]  /*17e10*/  IMAD.WIDE.U32 R36, R46.reuse, 0x60, R36 ;  /* 0x000000602e247825 */ /* 0x040fe200078e0024 */
[----:B------:R-:W-:Y:S02]  /*17e20*/  ULOP3.LUT UR4, URZ, UR4, URZ, 0x33, !UPT ;  /* 0x000000043f047292 */ /* 0x000fe4000f8e333f */
[----:B------:R-:W2:Y:S01]  /*17e30*/  LDSM.16.M88.4 R16, [R192+0x800] ;  /* 0x00080000c010783b */ /* 0x000ea20000000200 */
[----:B------:R-:W-:Y:S01]  /*17e40*/  IMAD.WIDE.U32 R46, R46, 0x60, R148 ;  /* 0x000000602e2e7825 */ /* 0x000fe200078e0094 */
[----:B------:R-:W-:Y:S03]  /*17e50*/  LEA R44, P0, R36, c[0x0][0x1f8], 0x1 ;  /* 0x00007e00242c7a11 */ /* 0x000fe600078008ff */
[----:B------:R-:W-:Y:S01]  /*17e60*/  IMAD R38, R20, 0x60, RZ ;  /* 0x0000006014267824 */ /* 0x000fe200078e02ff */
[----:B------:R-:W3:Y:S03]  /*17e70*/  LDSM.16.M88.4 R24, [R192+0x1000] ;  /* 0x00100000c018783b */ /* 0x000ee60000000200 */
[----:B------:R-:W-:Y:S02]  /*17e80*/  IMAD.IADD R47, R38, 0x1, R47 ;  /* 0x00000001262f7824 */ /* 0x000fe400078e022f */
[----:B------:R-:W-:Y:S01]  /*17e90*/  IMAD.IADD R28, R37, 0x1, R38 ;  /* 0x00000001251c7824 */ /* 0x000fe200078e0226 */
[----:B------:R-:W4:Y:S01]  /*17ea0*/  LDSM.16.M88.4 R32, [R192+0x1800] ;  /* 0x00180000c020783b */ /* 0x000f220000000200 */
[-C--:B------:R-:W-:Y:S03]  /*17eb0*/  IADD3 R37, P2, P1, R238, R46.reuse, R148 ;  /* 0x0000002eee257210 */ /* 0x080fe6000795e094 */
[----:B------:R-:W-:Y:S02]  /*17ec0*/  LEA.HI.X R45, R36, c[0x0][0x1fc], R28, 0x1, P0 ;  /* 0x00007f00242d7a11 */ /* 0x000fe400000f0c1c */
[----:B------:R-:W5:Y:S01]  /*17ed0*/  LDSM.16.M88.4 R40, [R192+0x2000] ;  /* 0x00200000c028783b */ /* 0x000f620000000200 */
[----:B------:R-:W-:Y:S02]  /*17ee0*/  IADD3.X R118, R235, R47, R149, P2, P1 ;  /* 0x0000002feb767210 */ /* 0x000fe400017e2495 */
[C---:B------:R-:W-:Y:S02]  /*17ef0*/  LEA R156, P1, R37.reuse, c[0x0][0x1f8], 0x1 ;  /* 0x00007e00259c7a11 */ /* 0x040fe400078208ff */
[----:B------:R-:W-:Y:S01]  /*17f00*/  IADD3 R36, P3, R238, R46, RZ ;  /* 0x0000002eee247210 */ /* 0x000fe20007f7e0ff */
[----:B------:R-:W3:Y:S01]  /*17f10*/  LDSM.16.M88.4 R48, [R192+0x2800] ;  /* 0x00280000c030783b */ /* 0x000ee20000000200 */
[----:B------:R-:W-:Y:S02]  /*17f20*/  LEA.HI.X R157, R37, c[0x0][0x1fc], R118, 0x1, P1 ;  /* 0x00007f00259d7a11 */ /* 0x000fe400008f0c76 */
[----:B------:R-:W-:Y:S01]  /*17f30*/  LEA R158, P2, R36, c[0x0][0x1f8], 0x1 ;  /* 0x00007e00249e7a11 */ /* 0x000fe200078408ff */
[----:B------:R-:W-:Y:S01]  /*17f40*/  IMAD.X R47, R47, 0x1, R235, P3 ;  /* 0x000000012f2f7824 */ /* 0x000fe200018e06eb */
[----:B------:R-:W-:Y:S01]  /*17f50*/  IADD3 R39, P0, R238, R30, RZ ;  /* 0x0000001eee277210 */ /* 0x000fe20007f1e0ff */
[----:B------:R-:W4:Y:S03]  /*17f60*/  LDSM.16.M88.4 R128, [R207] ;  /* 0x00000000cf80783b */ /* 0x000f260000000200 */
[----:B------:R-:W-:Y:S01]  /*17f70*/  LEA.HI.X R159, R36, c[0x0][0x1fc], R47, 0x1, P2 ;  /* 0x00007f00249f7a11 */ /* 0x000fe200010f0c2f */
[C---:B-1----:R-:W-:Y:S02]  /*17f80*/  HMMA.16816.F32.BF16 R4, R120.reuse, R8, RZ ;  /* 0x000000087804723c */ /* 0x042fe400000418ff */
[----:B------:R-:W1:Y:S01]  /*17f90*/  LDSM.16.M88.4 R132, [R194] ;  /* 0x00000000c284783b */ /* 0x000e620000000200 */
[----:B------:R-:W-:Y:S02]  /*17fa0*/  IADD3.X R38, R235, R38, R31, P0, !PT ;  /* 0x00000026eb267210 */ /* 0x000fe400007fe41f */
[C---:B------:R-:W-:Y:S03]  /*17fb0*/  LEA R46, P0, R39.reuse, c[0x0][0x1f8], 0x1 ;  /* 0x00007e00272e7a11 */ /* 0x040fe600078008ff */
[C---:B------:R-:W-:Y:S01]  /*17fc0*/  HMMA.16816.F32.BF16 R8, R120.reuse, R10, RZ ;  /* 0x0000000a7808723c */ /* 0x040fe200000418ff */
[----:B------:R-:W1:Y:S03]  /*17fd0*/  LDSM.16.M88.4 R136, [R195] ;  /* 0x00000000c388783b */ /* 0x000e660000000200 */
[----:B------:R-:W-:Y:S02]  /*17fe0*/  LEA.HI.X R47, R39, c[0x0][0x1fc], R38, 0x1, P0 ;  /* 0x00007f00272f7a11 */ /* 0x000fe400000f0c26 */
[C---:B------:R-:W-:Y:S01]  /*17ff0*/  ISETP.GT.AND P0, PT, R119.reuse, R237, PT ;  /* 0x000000ed7700720c */ /* 0x040fe20003f04270 */
[----:B------:R-:W1:Y:S01]  /*18000*/  LDSM.16.M88.4 R140, [R196] ;  /* 0x00000000c48c783b */ /* 0x000e620000000200 */
[C---:B--2---:R-:W-:Y:S05]  /*18010*/  HMMA.16816.F32.BF16 R12, R120.reuse, R16, RZ ;  /* 0x00000010780c723c */ /* 0x044fea00000418ff */
[----:B------:R-:W2:Y:S03]  /*18020*/  LDSM.16.M88.4 R148, [R197] ;  /* 0x00000000c594783b */ /* 0x000ea60000000200 */
[C---:B------:R-:W-:Y:S03]  /*18030*/  HMMA.16816.F32.BF16 R16, R120.reuse, R18, RZ ;  /* 0x000000127810723c */ /* 0x040fe600000418ff */
[----:B------:R-:W1:Y:S01]  /*18040*/  LDSM.16.M88.4 R152, [R198] ;  /* 0x00000000c698783b */ /* 0x000e620000000200 */
[----:B------:R-:W-:Y:S04]  /*18050*/  @P0 IMAD.MOV.U32 R118, RZ, RZ, c[0x0][0x1e0] ;  /* 0x00007800ff760624 */ /* 0x000fe800078e00ff */
[C---:B---3--:R-:W-:Y:S01]  /*18060*/  HMMA.16816.F32.BF16 R20, R120.reuse, R24, RZ ;  /* 0x000000187814723c */ /* 0x048fe200000418ff */
[----:B------:R-:W-:Y:S01]  /*18070*/  @!PT LDS RZ, [RZ] ;  /* 0x00000000fffff984 */ /* 0x000fe20000000800 */
[----:B------:R-:W-:Y:S01]  /*18080*/  @!PT LDS RZ, [RZ] ;  /* 0x00000000fffff984 */ /* 0x000fe20000000800 */
[----:B------:R-:W-:Y:S01]  /*18090*/  @!PT LDS RZ, [RZ] ;  /* 0x00000000fffff984 */ /* 0x000fe20000000800 */
[----:B------:R3:W-:Y:S06]  /*180a0*/  LDGSTS.E.BYPASS.LTC128B.128 [R219+0x100], [R44.64], !P4 ;  /* 0x001000002cdb7fae */ /* 0x0007ec000e101d48 */
[----:B------:R3:W-:Y:S01]  /*180b0*/  LDGSTS.E.BYPASS.LTC128B.128 [R219+0x3100], [R44.64+0x80], !P5 ;  /* 0x031000802cdb7fae */ /* 0x0007e2000e901d48 */
[C---:B------:R-:W-:Y:S05]  /*180c0*/  HMMA.16816.F32.BF16 R24, R120.reuse, R26, RZ ;  /* 0x0000001a7818723c */ /* 0x040fea00000418ff */
[----:B------:R1:W-:Y:S03]  /*180d0*/  LDGSTS.E.BYPASS.LTC128B.128 [R219+0x1100], [R158.64], !P4 ;  /* 0x011000009edb7fae */ /* 0x0003e6000e101d48 */
[C---:B----4-:R-:W-:Y:S03]  /*180e0*/  HMMA.16816.F32.BF16 R28, R120.reuse, R32, RZ ;  /* 0x00000020781c723c */ /* 0x050fe600000418ff */
[----:B------:R1:W-:Y:S05]  /*180f0*/  LDGSTS.E.BYPASS.LTC128B.128 [R219+0x4100], [R158.64+0x80], !P5 ;  /* 0x041000809edb7fae */ /* 0x0003ea000e901d48 */
[C---:B------:R-:W-:Y:S01]  /*18100*/  HMMA.16816.F32.BF16 R32, R120.reuse, R34, RZ ;  /* 0x000000227820723c */ /* 0x040fe200000418ff */
[----:B------:R1:W-:Y:S06]  /*18110*/  LDGSTS.E.BYPASS.LTC128B.128 [R219+0x2100], [R156.64], !P4 ;  /* 0x021000009cdb7fae */ /* 0x0003ec000e101d48 */
[----:B------:R3:W-:Y:S01]  /*18120*/  LDGSTS.E.BYPASS.LTC128B.128 [R219+0x5100], [R46.64+0x80], !P5 ;  /* 0x051000802edb7fae */ /* 0x0007e2000e901d48 */
[C---:B-----5:R-:W-:Y:S05]  /*18130*/  HMMA.16816.F32.BF16 R36, R120.reuse, R40, RZ ;  /* 0x000000287824723c */ /* 0x060fea00000418ff */
[----:B------:R-:W-:Y:S03]  /*18140*/  LDSM.16.M88.4 R164, [R206+0x800] ;  /* 0x00080000cea4783b */ /* 0x000fe60000000200 */
[C---:B------:R-:W-:Y:S03]  /*18150*/  HMMA.16816.F32.BF16 R40, R120.reuse, R42, RZ ;  /* 0x0000002a7828723c */ /* 0x040fe600000418ff */
[----:B------:R-:W0:Y:S06]  /*18160*/  LDGDEPBAR ;  /* 0x00000000000079af */ /* 0x000e2c0000000000 */
[----:B------:R-:W-:Y:S06]  /*18170*/  LDSM.16.M88.4 R176, [R206+0x1000] ;  /* 0x00100000ceb0783b */ /* 0x000fec0000000200 */
[----:B-1----:R-:W1:Y:S01]  /*18180*/  LDSM.16.M88.4 R156, [R206] ;  /* 0x00000000ce9c783b */ /* 0x002e620000000200 */
[C---:B---3--:R-:W-:Y:S08]  /*18190*/  HMMA.16816.F32.BF16 R44, R120.reuse, R48, RZ ;  /* 0x00000030782c723c */ /* 0x048ff000000418ff */
[----:B------:R-:W-:Y:S08]  /*181a0*/  HMMA.16816.F32.BF16 R48, R120, R50, RZ ;  /* 0x000000327830723c */ /* 0x000ff000000418ff */
        /* <DEDUP_REMOVED lines=11> */
[----:B------:R-:W3:Y:S07]  /*18260*/  LDSM.16.M88.4 R140, [R204+-0x3000] ;  /* 0xffd00000cc8c783b */ /* 0x000eee0000000200 */
[C---:B--2---:R-:W-:Y:S08]  /*18270*/  HMMA.16816.F32.BF16 R36, R124.reuse, R148, R36 ;  /* 0x000000947c24723c */ /* 0x044ff00000041824 */
[C---:B------:R-:W-:Y:S01]  /*18280*/  HMMA.16816.F32.BF16 R40, R124.reuse, R150, R40 ;  /* 0x000000967c28723c */ /* 0x040fe20000041828 */
[----:B------:R-:W2:Y:S07]  /*18290*/  LDSM.16.M88.4 R148, [R204+-0x2800] ;  /* 0xffd80000cc94783b */ /* 0x000eae0000000200 */
[C---:B------:R-:W-:Y:S08]  /*182a0*/  HMMA.16816.F32.BF16 R44, R124.reuse, R152, R44 ;  /* 0x000000987c2c723c */ /* 0x040ff0000004182c */
[----:B------:R-:W-:Y:S01]  /*182b0*/  HMMA.16816.F32.BF16 R48, R124, R154, R48 ;  /* 0x0000009a7c30723c */ /* 0x000fe20000041830 */
[----:B------:R-:W2:Y:S07]  /*182c0*/  LDSM.16.M88.4 R152, [R204+-0x2000] ;  /* 0xffe00000cc98783b */ /* 0x000eae0000000200 */
[C---:B-1----:R-:W-:Y:S08]  /*182d0*/  HMMA.16816.F32.BF16 R4, R144.reuse, R156, R4 ;  /* 0x0000009c9004723c */ /* 0x042ff00000041804 */
[C---:B------:R-:W-:Y:S01]  /*182e0*/  HMMA.16816.F32.BF16 R8, R144.reuse, R158, R8 ;  /* 0x0000009e9008723c */ /* 0x040fe20000041808 */
[----:B------:R-:W-:Y:S07]  /*182f0*/  LDSM.16.M88.4 R156, [R204+-0x1000] ;  /* 0xfff00000cc9c783b */ /* 0x000fee0000000200 */
[C---:B------:R-:W-:Y:S08]  /*18300*/  HMMA.16816.F32.BF16 R12, R144.reuse, R164, R12 ;  /* 0x000000a4900c723c */ /* 0x040ff0000004180c */
[C---:B------:R-:W-:Y:S01]  /*18310*/  HMMA.16816.F32.BF16 R16, R144.reuse, R166, R16 ;  /* 0x000000a69010723c */ /* 0x040fe20000041810 */
[----:B------:R-:W-:Y:S07]  /*18320*/  LDSM.16.M88.4 R164, [R204+-0x800] ;  /* 0xfff80000cca4783b */ /* 0x000fee0000000200 */
[C---:B------:R-:W-:Y:S08]  /*18330*/  HMMA.16816.F32.BF16 R20, R144.reuse, R176, R20 ;  /* 0x000000b09014723c */ /* 0x040ff00000041814 */
[C---:B------:R-:W-:Y:S01]  /*18340*/  HMMA.16816.F32.BF16 R24, R144.reuse, R178, R24 ;  /* 0x000000b29018723c */ /* 0x040fe20000041818 */
[----:B------:R-:W-:Y:S07]  /*18350*/  LDSM.16.M88.4 R176, [R204] ;  /* 0x00000000ccb0783b */ /* 0x000fee0000000200 */
[C---:B---3--:R-:W-:Y:S08]  /*18360*/  HMMA.16816.F32.BF16 R28, R144.reuse, R128, R28 ;  /* 0x00000080901c723c */ /* 0x048ff0000004181c */
[C---:B------:R-:W-:Y:S01]  /*18370*/  HMMA.16816.F32.BF16 R32, R144.reuse, R130, R32 ;  /* 0x000000829020723c */ /* 0x040fe20000041820 */
[----:B------:R-:W1:Y:S07]  /*18380*/  LDSM.16.M88.4 R128, [R204+-0x1800] ;  /* 0xffe80000cc80783b */ /* 0x000e6e0000000200 */
[C---:B----4-:R-:W-:Y:S08]  /*18390*/  HMMA.16816.F32.BF16 R36, R144.reuse, R132, R36 ;  /* 0x000000849024723c */ /* 0x050ff00000041824 */
[C---:B------:R-:W-:Y:S01]  /*183a0*/  HMMA.16816.F32.BF16 R40, R144.reuse, R134, R40 ;  /* 0x000000869028723c */ /* 0x040fe20000041828 */
[----:B------:R-:W3:Y:S07]  /*183b0*/  LDSM.16.M88.4 R132, [R192+0x3000] ;  /* 0x00300000c084783b */ /* 0x000eee0000000200 */
[C---:B-----5:R-:W-:Y:S08]  /*183c0*/  HMMA.16816.F32.BF16 R44, R144.reuse, R136, R44 ;  /* 0x00000088902c723c */ /* 0x060ff0000004182c */
[----:B------:R-:W-:Y:S01]  /*183d0*/  HMMA.16816.F32.BF16 R48, R144, R138, R48 ;  /* 0x0000008a9030723c */ /* 0x000fe20000041830 */
[----:B------:R-:W4:Y:S07]  /*183e0*/  LDSM.16.M88.4 R136, [R192+0x3800] ;  /* 0x00380000c088783b */ /* 0x000f2e0000000200 */
        /* <DEDUP_REMOVED lines=27> */
[C---:B--2---:R-:W-:Y:S08]  /*185a0*/  HMMA.16816.F32.BF16 R28, R168.reuse, R148, R28 ;  /* 0x00000094a81c723c */ /* 0x044ff0000004181c */
[C---:B------:R-:W-:Y:S01]  /*185b0*/  HMMA.16816.F32.BF16 R32, R168.reuse, R150, R32 ;  /* 0x00000096a820723c */ /* 0x040fe20000041820 */
[----:B------:R-:W2:Y:S07]  /*185c0*/  LDSM.16.M88.4 R148, [R201] ;  /* 0x00000000c994783b */ /* 0x000eae0000000200 */
[C---:B-1----:R-:W-:Y:S08]  /*185d0*/  HMMA.16816.F32.BF16 R36, R168.reuse, R128, R36 ;  /* 0x00000080a824723c */ /* 0x042ff00000041824 */
[C---:B------:R-:W-:Y:S01]  /*185e0*/  HMMA.16816.F32.BF16 R40, R168.reuse, R130, R40 ;  /* 0x00000082a828723c */ /* 0x040fe20000041828 */
[----:B------:R-:W1:Y:S07]  /*185f0*/  LDSM.16.M88.4 R128, [R202] ;  /* 0x00000000ca80783b */ /* 0x000e6e0000000200 */
[C---:B---3--:R-:W-:Y:S08]  /*18600*/  HMMA.16816.F32.BF16 R44, R168.reuse, R132, R44 ;  /* 0x00000084a82c723c */ /* 0x048ff0000004182c */
[----:B------:R-:W-:Y:S01]  /*18610*/  HMMA.16816.F32.BF16 R48, R168, R134, R48 ;  /* 0x00000086a830723c */ /* 0x000fe20000041830 */
[----:B------:R-:W3:Y:S07]  /*18620*/  LDSM.16.M88.4 R132, [R203] ;  /* 0x00000000cb84783b */ /* 0x000eee0000000200 */
[C---:B------:R-:W-:Y:S08]  /*18630*/  HMMA.16816.F32.BF16 R4, R172.reuse, R152, R4 ;  /* 0x00000098ac04723c */ /* 0x040ff00000041804 */
[C---:B------:R-:W-:Y:S01]  /*18640*/  HMMA.16816.F32.BF16 R8, R172.reuse, R154, R8 ;  /* 0x0000009aac08723c */ /* 0x040fe20000041808 */
[----:B------:R-:W-:Y:S07]  /*18650*/  LDSM.16.M88.4 R152, [R206+0x4000] ;  /* 0x00400000ce98783b */ /* 0x000fee0000000200 */
        /* <DEDUP_REMOVED lines=18> */
[C---:B-----5:R-:W-:Y:S07]  /*18780*/  HMMA.16816.F32.BF16 R12, R180.reuse, R140, R12 ;  /* 0x0000008cb40c723c */ /* 0x060fee000004180c */
[C---:B------:R-:W-:Y:S01]  /*18790*/  @P0 IMAD.SHL.U32 R140, R118.reuse, 0x20, RZ ;  /* 0x00000020768c0824 */ /* 0x040fe200078e00ff */
[C---:B------:R-:W-:Y:S04]  /*187a0*/  HMMA.16816.F32.BF16 R16, R180.reuse, R142, R16 ;  /* 0x0000008eb410723c */ /* 0x040fe80000041810 */
[----:B------:R-:W-:Y:S03]  /*187b0*/  @P0 SHF.L.U64.HI R141, R118, R0, c[0x0][0x1e4] ;  /* 0x00007900768d0619 */ /* 0x000fe60000010200 */
[----:B------:R-:W-:Y:S01]  /*187c0*/  @P0 IADD3 R142, R119, -0x1, RZ ;  /* 0xffffffff778e0810 */ /* 0x000fe20007ffe0ff */
[C---:B------:R-:W-:Y:S04]  /*187d0*/  HMMA.16816.F32.BF16 R20, R180.reuse, R152, R20 ;  /* 0x00000098b414723c */ /* 0x040fe80000041814 */
[----:B------:R-:W-:Y:S03]  /*187e0*/  @P0 SHF.R.S32.HI R143, RZ, 0x1f, R142 ;  /* 0x0000001fff8f0819 */ /* 0x000fe6000001148e */
[----:B------:R-:W-:Y:S01]  /*187f0*/  @P0 IMAD.MOV.U32 R152, RZ, RZ, R240 ;  /* 0x000000ffff980224 */ /* 0x000fe200078e00f0 */
[C---:B------:R-:W-:Y:S04]  /*18800*/  HMMA.16816.F32.BF16 R24, R180.reuse, R154, R24 ;  /* 0x0000009ab418723c */ /* 0x040fe80000041818 */
[----:B------:R-:W-:Y:S02]  /*18810*/  @P0 IMAD R143, R143, c[0x0][0x1e0], RZ ;  /* 0x000078008f8f0a24 */ /* 0x000fe400078e02ff */
[----:B------:R-:W-:Y:S02]  /*18820*/  @P0 IMAD.MOV.U32 R153, RZ, RZ, R236 ;  /* 0x000000ffff990224 */ /* 0x000fe400078e00ec */
[C---:B------:R-:W-:Y:S04]  /*18830*/  HMMA.16816.F32.BF16 R28, R180.reuse, R156, R28 ;  /* 0x0000009cb41c723c */ /* 0x040fe8000004181c */
[C---:B------:R-:W-:Y:S02]  /*18840*/  @P0 IMAD R0, R142.reuse, c[0x0][0x1e4], R143 ;  /* 0x000079008e000a24 */ /* 0x040fe400078e028f */
[----:B------:R-:W-:Y:S02]  /*18850*/  @P0 IMAD.WIDE.U32 R142, R142, c[0x0][0x1e0], RZ ;  /* 0x000078008e8e0a25 */ /* 0x000fe400078e00ff */
[C---:B------:R-:W-:Y:S04]  /*18860*/  HMMA.16816.F32.BF16 R32, R180.reuse, R158, R32 ;  /* 0x0000009eb420723c */ /* 0x040fe80000041820 */
[----:B------:R-:W-:Y:S02]  /*18870*/  @P0 IMAD.IADD R0, R143, 0x1, R0 ;  /* 0x000000018f000824 */ /* 0x000fe400078e0200 */
[----:B------:R-:W-:Y:S02]  /*18880*/  @P0 IMAD.WIDE.U32 R152, R142, 0x60, R152 ;  /* 0x000000608e980825 */ /* 0x000fe400078e0098 */
[C---:B------:R-:W-:Y:S04]  /*18890*/  HMMA.16816.F32.BF16 R36, R180.reuse, R164, R36 ;  /* 0x000000a4b424723c */ /* 0x040fe80000041824 */
[----:B------:R-:W-:Y:S04]  /*188a0*/  @P0 IMAD R0, R0, 0x60, RZ ;  /* 0x0000006000000824 */ /* 0x000fe800078e02ff */
[C---:B------:R-:W-:Y:S08]  /*188b0*/  HMMA.16816.F32.BF16 R40, R180.reuse, R166, R40 ;  /* 0x000000a6b428723c */ /* 0x040ff00000041828 */
[C---:B--2---:R-:W-:Y:S07]  /*188c0*/  HMMA.16816.F32.BF16 R44, R180.reuse, R148, R44 ;  /* 0x00000094b42c723c */ /* 0x044fee000004182c */
[--C-:B------:R-:W-:Y:S01]  /*188d0*/  @P0 IMAD.WIDE.U32 R148, R142, 0x60, R140.reuse ;  /* 0x000000608e940825 */ /* 0x100fe200078e008c */
[----:B------:R-:W-:Y:S07]  /*188e0*/  HMMA.16816.F32.BF16 R48, R180, R150, R48 ;  /* 0x00000096b430723c */ /* 0x000fee0000041830 */
[----:B------:R-:W-:Y:S01]  /*188f0*/  @P0 IADD3 R150, P1, R140, R140, RZ ;  /* 0x0000008c8c960210 */ /* 0x000fe20007f3e0ff */
[C---:B------:R-:W-:Y:S05]  /*18900*/  HMMA.16816.F32.BF16 R4, R184.reuse, R176, R4 ;  /* 0x000000b0b804723c */ /* 0x040fea0000041804 */
[----:B------:R-:W-:Y:S01]  /*18910*/  @P0 IMAD.X R151, R141, 0x1, R141, P1 ;  /* 0x000000018d970824 */ /* 0x000fe200008e068d */
[----:B------:R-:W-:Y:S01]  /*18920*/  @P0 IADD3 R118, P2, P1, R240, R148, R140 ;  /* 0x00000094f0760210 */ /* 0x000fe2000795e08c */
[----:B------:R-:W-:Y:S01]  /*18930*/  @P0 IMAD.IADD R140, R0, 0x1, R149 ;  /* 0x00000001008c0824 */ /* 0x000fe200078e0295 */
[C---:B------:R-:W-:Y:S04]  /*18940*/  HMMA.16816.F32.BF16 R8, R184.reuse, R178, R8 ;  /* 0x000000b2b808723c */ /* 0x040fe80000041808 */
[----:B------:R-:W-:Y:S01]  /*18950*/  @P0 IMAD.WIDE.U32 R150, R142, 0x60, R150 ;  /* 0x000000608e960825 */ /* 0x000fe200078e0096 */
[----:B------:R-:W-:Y:S02]  /*18960*/  @P0 LEA R142, P3, R152, c[0x0][0x1c8], 0x1 ;  /* 0x00007200988e0a11 */ /* 0x000fe400078608ff */
[----:B------:R-:W-:Y:S01]  /*18970*/  @P0 IADD3.X R141, R236, R140, R141, P2, P1 ;  /* 0x0000008cec8d0210 */ /* 0x000fe200017e248d */
[C---:B-1----:R-:W-:Y:S04]  /*18980*/  HMMA.16816.F32.BF16 R12, R184.reuse, R128, R12 ;  /* 0x00000080b80c723c */ /* 0x042fe8000004180c */
[----:B------:R-:W-:Y:S04]  /*18990*/  @P0 IADD3 R148, P2, R240, R148, RZ ;  /* 0x00000094f0940210 */ /* 0x000fe80007f5e0ff */
[C---:B------:R-:W-:Y:S01]  /*189a0*/  HMMA.16816.F32.BF16 R16, R184.reuse, R130, R16 ;  /* 0x00000082b810723c */ /* 0x040fe20000041810 */
[----:B------:R-:W1:Y:S03]  /*189b0*/  LDSM.16.M88.4 R128, [R204+0x2000] ;  /* 0x00200000cc80783b */ /* 0x000e660000000200 */
[----:B------:R-:W-:Y:S04]  /*189c0*/  @P0 IMAD.X R140, R140, 0x1, R236, P2 ;  /* 0x000000018c8c0824 */ /* 0x000fe800010e06ec */
[C---:B---3--:R-:W-:Y:S08]  /*189d0*/  HMMA.16816.F32.BF16 R20, R184.reuse, R132, R20 ;  /* 0x00000084b814723c */ /* 0x048ff00000041814 */
[C---:B------:R-:W-:Y:S01]  /*189e0*/  HMMA.16816.F32.BF16 R24, R184.reuse, R134, R24 ;  /* 0x00000086b818723c */ /* 0x040fe20000041818 */
[----:B------:R-:W2:Y:S01]  /*189f0*/  LDSM.16.M88.4 R132, [R204+0x2800] ;  /* 0x00280000cc84783b */ /* 0x000ea20000000200 */
[----:B------:R-:W-:Y:S05]  /*18a00*/  DEPBAR.LE SB0, 0x0 ;  /* 0x000080000000791a */ /* 0x000fea0000000000 */
[----:B------:R-:W-:Y:S01]  /*18a10*/  BAR.SYNC.DEFER_BLOCKING 0x0 ;  /* 0x0000000000007b1d */ /* 0x000fe20000010000 */
[C---:B----4-:R-:W-:Y:S07]  /*18a20*/  HMMA.16816.F32.BF16 R28, R184.reuse, R136, R28 ;  /* 0x00000088b81c723c */ /* 0x050fee000004181c */
[----:B------:R-:W-:Y:S01]  /*18a30*/  @P0 IADD3 R136, P1, R240, R150, RZ ;  /* 0x00000096f0880210 */ /* 0x000fe20007f3e0ff */
[C---:B------:R-:W-:Y:S04]  /*18a40*/  HMMA.16816.F32.BF16 R32, R184.reuse, R138, R32 ;  /* 0x0000008ab820723c */ /* 0x040fe80000041820 */
[----:B------:R-:W-:Y:S03]  /*18a50*/  @P0 IADD3.X R137, R236, R0, R151, P1, !PT ;  /* 0x00000000ec890210 */ /* 0x000fe60000ffe497 */
[----:B------:R-:W-:Y:S01]  /*18a60*/  @P0 IMAD.IADD R139, R153, 0x1, R0 ;  /* 0x00000001998b0824 */ /* 0x000fe200078e0200 */
[----:B------:R-:W-:Y:S01]  /*18a70*/  @P0 LEA R138, P1, R148, c[0x0][0x1c8], 0x1 ;  /* 0x00007200948a0a11 */ /* 0x000fe200078208ff */
[C---:B-1----:R-:W-:Y:S03]  /*18a80*/  HMMA.16816.F32.BF16 R36, R184.reuse, R128, R36 ;  /* 0x00000080b824723c */ /* 0x042fe60000041824 */
[----:B------:R-:W-:Y:S01]  /*18a90*/  @P0 LEA.HI.X R143, R152, c[0x0][0x1cc], R139, 0x1, P3 ;  /* 0x00007300988f0a11 */ /* 0x000fe200018f0c8b */
[----:B------:R-:W-:Y:S01]  /*18aa0*/  IMAD.IADD R0, R218, 0x1, R209 ;  /* 0x00000001da007824 */ /* 0x000fe200078e02d1 */
[----:B------:R-:W-:Y:S02]  /*18ab0*/  @P0 LEA.HI.X R139, R148, c[0x0][0x1cc], R140, 0x1, P1 ;  /* 0x00007300948b0a11 */ /* 0x000fe400008f0c8c */
[----:B------:R-:W-:Y:S01]  /*18ac0*/  @P0 LEA R140, P2, R118, c[0x0][0x1c8], 0x1 ;  /* 0x00007200768c0a11 */ /* 0x000fe200078408ff */
[----:B------:R-:W-:Y:S01]  /*18ad0*/  @!PT LDS RZ, [RZ] ;  /* 0x00000000fffff984 */ /* 0x000fe20000000800 */
[----:B------:R-:W-:Y:S01]  /*18ae0*/  @!PT LDS RZ, [RZ] ;  /* 0x00000000fffff984 */ /* 0x000fe20000000800 */
[----:B------:R-:W-:Y:S01]  /*18af0*/  @!PT LDS RZ, [RZ] ;  /* 0x00000000fffff984 */ /* 0x000fe20000000800 */
[----:B------:R1:W-:Y:S01]  /*18b00*/  @P0 LDGSTS.E.BYPASS.LTC128B.128 [R234+0x8100], [R142.64], !P4 ;  /* 0x081000008eea0fae */ /* 0x0003e2000e101d48 */
[----:B------:R-:W-:Y:S01]  /*18b10*/  @P0 LEA R128, P1, R136, c[0x0][0x1c8], 0x1 ;  /* 0x0000720088800a11 */ /* 0x000fe200078208ff */
[C---:B------:R-:W-:Y:S03]  /*18b20*/  HMMA.16816.F32.BF16 R40, R184.reuse, R130, R40 ;  /* 0x00000082b828723c */ /* 0x040fe60000041828 */
[----:B------:R-:W-:Y:S01]  /*18b30*/  @P0 LEA.HI.X R141, R118, c[0x0][0x1cc], R141, 0x1, P2 ;  /* 0x00007300768d0a11 */ /* 0x000fe200010f0c8d */
[----:B------:R1:W-:Y:S01]  /*18b40*/  @P0 LDGSTS.E.BYPASS.LTC128B.128 [R234+0xb100], [R142.64+0x80], !P5 ;  /* 0x0b1000808eea0fae */ /* 0x0003e2000e901d48 */
[----:B------:R-:W-:Y:S03]  /*18b50*/  @P6 IMAD.HI.U32 R129, R0, c[0x0][0x2c8], RZ ;  /* 0x0000b20000816a27 */ /* 0x000fe600078e00ff */
[C---:B--2---:R-:W-:Y:S02]  /*18b60*/  HMMA.16816.F32.BF16 R44, R184.reuse, R132, R44 ;  /* 0x00000084b82c723c */ /* 0x044fe4000004182c */
[----:B------:R1:W-:Y:S02]  /*18b70*/  @P0 LDGSTS.E.BYPASS.LTC128B.128 [R234+0x9100], [R138.64], !P4 ;  /* 0x091000008aea0fae */ /* 0x0003e4000e101d48 */
[----:B------:R-:W-:Y:S02]  /*18b80*/  @P6 SHF.R.U32.HI R0, RZ, c[0x0][0x2cc], R129 ;  /* 0x0000b300ff006a19 */ /* 0x000fe40000011681 */
[----:B------:R-:W-:Y:S02]  /*18b90*/  @P0 LEA.HI.X R129, R136, c[0x0][0x1cc], R137, 0x1, P1 ;  /* 0x0000730088810a11 */ /* 0x000fe400008f0c89 */
[----:B------:R1:W-:Y:S01]  /*18ba0*/  @P0 LDGSTS.E.BYPASS.LTC128B.128 [R234+0xc100], [R138.64+0x80], !P5 ;  /* 0x0c1000808aea0fae */ /* 0x0003e2000e901d48 */
[----:B------:R-:W-:Y:S05]  /*18bb0*/  HMMA.16816.F32.BF16 R48, R184, R134, R48 ;  /* 0x00000086b830723c */ /* 0x000fea0000041830 */
[----:B------:R1:W-:Y:S02]  /*18bc0*/  @P0 LDGSTS.E.BYPASS.LTC128B.128 [R234+0xa100], [R140.64], !P4 ;  /* 0x0a1000008cea0fae */ /* 0x0003e4000e101d48 */
[----:B------:R-:W-:Y:S04]  /*18bd0*/  IMAD R135, R119, -0x60, RZ ;  /* 0xffffffa077877824 */ /* 0x000fe800078e02ff */
[----:B------:R2:W-:Y:S01]  /*18be0*/  @P0 LDGSTS.E.BYPASS.LTC128B.128 [R234+0xd100], [R128.64+0x80], !P5 ;  /* 0x0d10008080ea0fae */ /* 0x0005e2000e901d48 */
[----:B------:R-:W-:Y:S02]  /*18bf0*/  ISETP.GE.AND P5, PT, R232, 0x1, PT ;  /* 0x00000001e800780c */ /* 0x000fe40003fa6270 */
[----:B------:R-:W-:Y:S03]  /*18c00*/  IADD3 R118, -R217, 0x1, R135 ;  /* 0x00000001d9767810 */ /* 0x000fe60007ffe187 */
[----:B------:R-:W3:Y:S01]  /*18c10*/  SHFL.IDX PT, R130, R0, RZ, 0x1c1f ;  /* 0x001c1fff00827589 */ /* 0x000ee200000e0000 */
[----:B------:R-:W-:Y:S05]  /*18c20*/  IADD3 R118, -R229, R118, R231 ;  /* 0x00000076e5767210 */ /* 0x000fea0007ffe1e7 */
[----:B------:R-:W0:Y:S01]  /*18c30*/  LDGDEPBAR ;  /* 0x00000000000079af */ /* 0x000e220000000000 */
[C---:B--2---:R-:W-:Y:S02]  /*18c40*/  IADD3 R129, R118.reuse, c[0x0][0x328], RZ ;  /* 0x0000ca0076817a10 */ /* 0x044fe40007ffe0ff */
        /* <DEDUP_REMOVED lines=17> */
.L_x_2160:
[----:B------:R-:W-:Y:S04]  /*18d60*/  MOV R130, c[0x0][0x32c] ;  /* 0x0000cb0000827a02 */ /* 0x000fe80000000f00 */
[----:B------:R-:W-:Y:S11]  /*18d70*/  ISETP.NE.AND P0, PT, R130, 0x1, PT ;  /* 0x000000018200780c */ /* 0x000ff60003f05270 */
[----:B------:R-:W-:Y:S02]  /*18d80*/  @!UPT UIADD3 URZ, URZ, URZ, URZ ;  /* 0x0000003f3f3ff290 */ /* 0x000fe4000fffe03f */
[----:B------:R-:W-:Y:S05]  /*18d90*/  @P0 IMAD.HI.U32 R130, R131, c[0x0][0x330], RZ ;  /* 0x0000cc0083820a27 */ /* 0x000fea00078e00ff */
[----:B------:R-:W-:Y:S02]  /*18da0*/  @P0 SHF.R.U32.HI R131, RZ, c[0x0][0x334], R130 ;  /* 0x0000cd00ff830a19 */ /* 0x000fe40000011682 */
.L_x_2161:
[----:B------:R-:W-:Y:S05]  /*18db0*/  BSYNC B0 ;  /* 0x0000000000007941 */ /* 0x000fea0003800000 */
.L_x_2159:
[----:B------:R-:W-:Y:S04]  /*18dc0*/  IMAD.IADD R130, R135, 0x1, -R217 ;  /* 0x0000000187827824 */ /* 0x000fe800078e0ad9 */
[----:B------:R-:W-:Y:S05]  /*18dd0*/  IMAD R131, R131, c[0x0][0x32c], R130 ;  /* 0x0000cb0083837a24 */ /* 0x000fea00078e0282 */
[----:B------:R-:W-:Y:S02]  /*18de0*/  IADD3 R130, R131, c[0x0][0x32c], RZ ;  /* 0x0000cb0083827a10 */ /* 0x000fe40007ffe0ff */
[----:B------:R-:W-:Y:S02]  /*18df0*/  IMNMX R128, R128, R131, !PT ;  /* 0x0000008380807217 */ /* 0x000fe40007800200 */
[----:B------:R-:W-:Y:S02]  /*18e00*/  IMNMX R137, R137, R130, PT ;  /* 0x0000008289897217 */ /* 0x000fe40003800200 */
.L_x_2158:
[C---:B-1----:R-:W-:Y:S02]  /*18e10*/  ISETP.GE.AND P1, PT, R135.reuse, 0x1, PT ;  /* 0x000000018700780c */ /* 0x042fe40003f26270 */
[C---:B------:R-:W-:Y:S02]  /*18e20*/  ISETP.GE.AND P0, PT, R135.reuse, 0x2, PT ;  /* 0x000000028700780c */ /* 0x040fe40003f06270 */
[----:B------:R-:W-:Y:S02]  /*18e30*/  LOP3.LUT R230, R230, 0xffffbfff, RZ, 0xc0, !PT ;  /* 0xffffbfffe6e67812 */ /* 0x000fe400078ec0ff */
[C---:B------:R-:W-:Y:S02]  /*18e40*/  ISETP.GE.AND P2, PT, R135.reuse, 0x9, PT ;  /* 0x000000098700780c */ /* 0x040fe40003f46270 */
[C---:B------:R-:W-:Y:S02]  /*18e50*/  ISETP.GE.AND P6, PT, R135.reuse, 0x42, PT ;  /* 0x000000428700780c */ /* 0x040fe40003fc6270 */
[C---:B------:R-:W-:Y:S02]  /*18e60*/  ISETP.GE.AND P5, PT, R135.reuse, 0x49, PT ;  /* 0x000000498700780c */ /* 0x040fe40003fa6270 */
[----:B------:R-:W-:Y:S02]  /*18e70*/  ISETP.GE.AND P4, PT, R135, 0x4a, PT ;  /* 0x0000004a8700780c */ /* 0x000fe40003f86270 */
[----:B------:R-:W-:Y:S02]  /*18e80*/  @P1 LOP3.LUT R230, R230, 0x4000, RZ, 0xfc, !PT ;  /* 0x00004000e6e61812 */ /* 0x000fe400078efcff */
[----:B------:R-:W-:Y:S02]  /*18e90*/  ISETP.GT.AND P1, PT, R128, RZ, !P1 ;  /* 0x000000ff8000720c */ /* 0x000fe40004f24270 */
[----:B------:R-:W-:Y:S02]  /*18ea0*/  LOP3.LUT R230, R230, 0xfffeffff, RZ, 0xc0, !PT ;  /* 0xfffeffffe6e67812 */ /* 0x000fe400078ec0ff */
[----:B------:R-:W-:Y:S02]  /*18eb0*/  ISETP.LT.OR P1, PT, R137, 0x1, P1 ;  /* 0x000000018900780c */ /* 0x000fe40000f21670 */
[----:B------:R-:W-:Y:S02]  /*18ec0*/  @P0 LOP3.LUT R230, R230, 0x10000, RZ, 0xfc, !PT ;  /* 0x00010000e6e60812 */ /* 0x000fe400078efcff */
[----:B------:R-:W-:Y:S02]  /*18ed0*/  ISETP.GT.AND P0, PT, R128, 0x1, !P0 ;  /* 0x000000018000780c */ /* 0x000fe40004704270 */
[----:B------:R-:W-:Y:S02]  /*18ee0*/  FSEL R140, R4, -INF , !P1 ;  /* 0xff800000048c7808 */ /* 0x000fe40004800000 */
[----:B------:R-:W-:Y:S01]  /*18ef0*/  ISETP.GE.AND P1, PT, R135, 0xa, PT ;  /* 0x0000000a8700780c */ /* 0x000fe20003f26270 */
[----:B------:R-:W1:Y:S01]  /*18f00*/  SHFL.IDX PT, R4, R0, 0x1, 0x1c1f ;  /* 0x003c1f0000047f89 */ /* 0x000e6200000e0000 */
[----:B------:R-:W-:Y:S02]  /*18f10*/  ISETP.LT.OR P0, PT, R137, 0x2, P0 ;  /* 0x000000028900780c */ /* 0x000fe40000701670 */
        /* <DEDUP_REMOVED lines=10> */
[----:B------:R-:W-:Y:S01]  /*18fc0*/  ISETP.LT.OR P0, PT, R137, 0xa, P0 ;  /* 0x0000000a8900780c */ /* 0x000fe20000701670 */
[--C-:B-1----:R-:W-:Y:S01]  /*18fd0*/  IMAD.IADD R0, R129, 0x1, R4.reuse ;  /* 0x0000000181007824 */ /* 0x102fe200078e0204 */
[----:B------:R-:W-:Y:S01]  /*18fe0*/  LOP3.LUT R230, R230, 0xffffefff, RZ, 0xc0, !PT ;  /* 0xffffefffe6e67812 */ /* 0x000fe200078ec0ff */
[----:B------:R-:W-:Y:S01]  /*18ff0*/  IMAD.IADD R118, R118, 0x1, R4 ;  /* 0x0000000176767824 */ /* 0x000fe200078e0204 */
[----:B------:R-:W-:Y:S02]  /*19000*/  FSEL R9, R9, -INF , !P0 ;  /* 0xff80000009097808 */ /* 0x000fe40004000000 */
[----:B------:R-:W-:Y:S02]  /*19010*/  ISETP.GT.AND P0, PT, R128, 0x10, !P1 ;  /* 0x000000108000780c */ /* 0x000fe40004f04270 */
[----:B------:R-:W-:Y:S02]  /*19020*/  ISETP.GE.AND P2, PT, R135, 0x52, PT ;  /* 0x000000528700780c */ /* 0x000fe40003f46270 */
[----:B------:R-:W-:Y:S02]  /*19030*/  ISETP.LT.OR P0, PT, R137, 0x11, P0 ;  /* 0x000000118900780c */ /* 0x000fe40000701670 */
[----:B------:R-:W-:Y:S02]  /*19040*/  @P1 LOP3.LUT R230, R230, 0x1000, RZ, 0xfc, !PT ;  /* 0x00001000e6e61812 */ /* 0x000fe400078efcff */
[C---:B------:R-:W-:Y:S02]  /*19050*/  ISETP.GE.AND P1, PT, R135.reuse, 0x12, PT ;  /* 0x000000128700780c */ /* 0x040fe40003f26270 */
        /* <DEDUP_REMOVED lines=115> */
.L_x_2164:
[----:B------:R-:W-:Y:S04]  /*19790*/  MOV R4, c[0x0][0x32c] ;  /* 0x0000cb0000047a02 */ /* 0x000fe80000000f00 */
[----:B------:R-:W-:Y:S11]  /*197a0*/  ISETP.NE.AND P0, PT, R4, 0x1, PT ;  /* 0x000000010400780c */ /* 0x000ff60003f05270 */
[----:B------:R-:W-:Y:S02]  /*197b0*/  @!UPT UIADD3 URZ, URZ, URZ, URZ ;  /* 0x0000003f3f3ff290 */ /* 0x000fe4000fffe03f */
[----:B------:R-:W-:Y:S05]  /*197c0*/  @P0 IMAD.HI.U32 R4, R5, c[0x0][0x330], RZ ;  /* 0x0000cc0005040a27 */ /* 0x000fea00078e00ff */
[----:B------:R-:W-:Y:S02]  /*197d0*/  @P0 SHF.R.U32.HI R5, RZ, c[0x0][0x334], R4 ;  /* 0x0000cd00ff050a19 */ /* 0x000fe40000011604 */
.L_x_2165:
[----:B------:R-:W-:Y:S05]  /*197e0*/  BSYNC B0 ;  /* 0x0000000000007941 */ /* 0x000fea0003800000 */
.L_x_2163:
[----:B------:R-:W-:Y:S04]  /*197f0*/  IMAD.IADD R135, R135, 0x1, -R217 ;  /* 0x0000000187877824 */ /* 0x000fe800078e0ad9 */
[----:B------:R-:W-:Y:S05]  /*19800*/  IMAD R135, R5, c[0x0][0x32c], R135 ;  /* 0x0000cb0005877a24 */ /* 0x000fea00078e0287 */
[----:B------:R-:W-:Y:S02]  /*19810*/  IADD3 R4, R135, c[0x0][0x32c], RZ ;  /* 0x0000cb0087047a10 */ /* 0x000fe40007ffe0ff */
[----:B------:R-:W-:Y:S02]  /*19820*/  IMNMX R118, R118, R135, !PT ;  /* 0x0000008776767217 */ /* 0x000fe40007800200 */
[----:B------:R-:W-:Y:S02]  /*19830*/  IMNMX R0, R0, R4, PT ;  /* 0x0000000400007217 */ /* 0x000fe40003800200 */
.L_x_2162:
[----:B------:R-:W-:Y:S02]  /*19840*/  LOP3.LUT P0, RZ, R230, 0x4000, RZ, 0xc0, !PT ;  /* 0x00004000e6ff7812 */ /* 0x000fe4000780c0ff */
[----:B------:R-:W-:Y:S02]  /*19850*/  FMNMX.FTZ R4, R140, R3, !PT ;  /* 0x000000038c047209 */ /* 0x000fe40007810000 */
[----:B------:R-:W-:Y:S02]  /*19860*/  ISETP.GT.AND P0, PT, R118, RZ, !P0 ;  /* 0x000000ff7600720c */ /* 0x000fe40004704270 */
        /* <DEDUP_REMOVED lines=85> */
[C---:B------:R-:W-:Y:S01]  /*19dc0*/  ISETP.GT.AND P0, PT, R118.reuse, 0x30, !P0 ;  /* 0x000000307600780c */ /* 0x040fe20004704270 */
[----:B------:R-:W-:Y:S01]  /*19dd0*/  LDSM.16.MT88.4 R24, [R190] ;  /* 0x00000000be18783b */ /* 0x000fe20000004200 */
[----:B------:R-:W-:Y:S02]  /*19de0*/  ISETP.GT.AND P3, PT, R118, 0x58, !P3 ;  /* 0x000000587600780c */ /* 0x000fe40005f64270 */
[----:B------:R-:W-:Y:S04]  /*19df0*/  ISETP.LT.OR P0, PT, R0, 0x31, P0 ;  /* 0x000000310000780c */ /* 0x000fe80000701670 */
[----:B------:R-:W-:Y:S02]  /*19e00*/  FSEL R179, R30, -INF , !P0 ;  /* 0xff8000001eb37808 */ /* 0x000fe40004000000 */
[----:B------:R-:W-:Y:S02]  /*19e10*/  LOP3.LUT P0, RZ, R230, 0x8, RZ, 0xc0, !PT ;  /* 0x00000008e6ff7812 */ /* 0x000fe4000780c0ff */
[----:B------:R-:W-:Y:S02]  /*19e20*/  FMNMX.FTZ R5, R179, R5, !PT ;  /* 0x00000005b3057209 */ /* 0x000fe40007810000 */
[----:B------:R-:W-:Y:S04]  /*19e30*/  ISETP.GT.AND P0, PT, R118, 0x31, !P0 ;  /* 0x000000317600780c */ /* 0x000fe80004704270 */
[----:B------:R-:W-:Y:S04]  /*19e40*/  ISETP.LT.OR P0, PT, R0, 0x32, P0 ;  /* 0x000000320000780c */ /* 0x000fe80000701670 */
[----:B------:R-:W-:Y:S02]  /*19e50*/  FSEL R178, R31, -INF , !P0 ;  /* 0xff8000001fb27808 */ /* 0x000fe40004000000 */
[----:B------:R-:W-:Y:S01]  /*19e60*/  LOP3.LUT P0, RZ, R230, 0x4, RZ, 0xc0, !PT ;  /* 0x00000004e6ff7812 */ /* 0x000fe2000780c0ff */
[----:B------:R-:W-:Y:S01]  /*19e70*/  LDSM.16.MT88.4 R28, [R189] ;  /* 0x00000000bd1c783b */ /* 0x000fe20000004200 */
        /* <DEDUP_REMOVED lines=21> */
[----:B------:R-:W-:Y:S02]  /*19fd0*/  ISETP.LT.OR P0, PT, R0, 0x49, P0 ;  /* 0x000000490000780c */ /* 0x000fe40000701670 */
[----:B-1----:R-:W-:Y:S02]  /*19fe0*/  FMNMX.FTZ R6, R4, R6, !PT ;  /* 0x0000000604067209 */ /* 0x002fe40007810000 */
[----:B------:R-:W-:Y:S02]  /*19ff0*/  FSEL R143, R42, -INF , !P0 ;  /* 0xff8000002a8f7808 */ /* 0x000fe40004000000 */
[----:B------:R-:W-:Y:S01]  /*1a000*/  ISETP.GT.AND P0, PT, R118, 0x49, !P4 ;  /* 0x000000497600780c */ /* 0x000fe20006704270 */
[----:B------:R-:W1:Y:S01]  /*1a010*/  SHFL.BFLY PT, R12, R6, 0x1, 0x1f ;  /* 0x0c201f00060c7f89 */ /* 0x000e6200000e0000 */
        /* <DEDUP_REMOVED lines=9> */
[----:B------:R-:W-:Y:S02]  /*1a0b0*/  ISETP.GT.AND P0, PT, R118, 0x59, !P6 ;  /* 0x000000597600780c */ /* 0x000fe40007704270 */
[C---:B------:R-:W-:Y:S02]  /*1a0c0*/  ISETP.LT.OR P1, PT, R0.reuse, 0x59, P3 ;  /* 0x000000590000780c */ /* 0x040fe40001f21670 */
[----:B------:R-:W-:Y:S02]  /*1a0d0*/  FMNMX.FTZ R5, R135, R5, !PT ;  /* 0x0000000587057209 */ /* 0x000fe40007810000 */
        /* <DEDUP_REMOVED lines=22> */
[----:B------:R-:W-:Y:S01]  /*1a240*/  LDSM.16.MT88.4 R40, [R188+0x4800] ;  /* 0x00480000bc28783b */ /* 0x000fe20000004200 */
[--C-:B------:R-:W-:Y:S02]  /*1a250*/  FFMA.FTZ R51, R138, c[0x0][0x2d0], -R137.reuse ;  /* 0x0000b4008a337a23 */ /* 0x100fe40000010889 */
[----:B------:R-:W1:Y:S01]  /*1a260*/  MUFU.EX2 R3, R3 ;  /* 0x0000000300037308 */ /* 0x000e620000000800 */
[--C-:B------:R-:W-:Y:S02]  /*1a270*/  FFMA.FTZ R131, R131, c[0x0][0x2d0], -R137.reuse ;  /* 0x0000b40083837a23 */ /* 0x100fe40000010889 */
[--C-:B------:R-:W-:Y:S02]  /*1a280*/  FFMA.FTZ R134, R134, c[0x0][0x2d0], -R137.reuse ;  /* 0x0000b40086867a23 */ /* 0x100fe40000010889 */
[--C-:B------:R-:W-:Y:S01]  /*1a290*/  FFMA.FTZ R136, R136, c[0x0][0x2d0], -R137.reuse ;  /* 0x0000b40088887a23 */ /* 0x100fe20000010889 */
[----:B------:R-:W2:Y:S01]  /*1a2a0*/  SHFL.BFLY PT, R4, R5, 0x1, 0x1f ;  /* 0x0c201f0005047f89 */ /* 0x000ea200000e0000 */
        /* <DEDUP_REMOVED lines=11> */
[C---:B-1----:R-:W-:Y:S02]  /*1a360*/  FMUL.FTZ R8, R3.reuse, R108 ;  /* 0x0000006c03087220 */ /* 0x042fe40000410000 */
[C---:B------:R-:W-:Y:S02]  /*1a370*/  FMUL.FTZ R9, R3.reuse, R109 ;  /* 0x0000006d03097220 */ /* 0x040fe40000410000 */
[----:B------:R-:W-:Y:S01]  /*1a380*/  FMUL.FTZ R68, R3, R68 ;  /* 0x0000004403447220 */ /* 0x000fe20000410000 */
[----:B--2---:R-:W-:Y:S01]  /*1a390*/  FMNMX.FTZ R12, R5, R4, !PT ;  /* 0x00000004050c7209 */ /* 0x004fe20007810000 */
[----:B------:R-:W1:Y:S01]  /*1a3a0*/  MUFU.EX2 R44, R44 ;  /* 0x0000002c002c7308 */ /* 0x000e620000000800 */
[C---:B------:R-:W-:Y:S02]  /*1a3b0*/  FMUL.FTZ R5, R3.reuse, R113 ;  /* 0x0000007103057220 */ /* 0x040fe40000410000 */
[C---:B------:R-:W-:Y:S01]  /*1a3c0*/  FSETP.NEU.FTZ.AND P0, PT, R12.reuse, -INF , PT ;  /* 0xff8000000c00780b */ /* 0x040fe20003f1d000 */
[C---:B------:R-:W-:Y:S02]  /*1a3d0*/  FMUL.FTZ R50, R12.reuse, c[0x0][0x2d0] ;  /* 0x0000b4000c327a20 */ /* 0x040fe40000410000 */
[C---:B------:R-:W-:Y:S01]  /*1a3e0*/  FMUL.FTZ R69, R3.reuse, R69 ;  /* 0x0000004503457220 */ /* 0x040fe20000410000 */
[----:B------:R-:W-:Y:S01]  /*1a3f0*/  FSEL R4, R12, RZ, P0 ;  /* 0x000000ff0c047208 */ /* 0x000fe20000000000 */
[C---:B------:R-:W-:Y:S01]  /*1a400*/  FMUL.FTZ R72, R3.reuse, R72 ;  /* 0x0000004803487220 */ /* 0x040fe20000410000 */
[----:B------:R-:W-:Y:S01]  /*1a410*/  FSEL R50, R50, RZ, P0 ;  /* 0x000000ff32327208 */ /* 0x000fe20000000000 */
[----:B------:R-:W-:Y:S01]  /*1a420*/  FMUL.FTZ R73, R3, R73 ;  /* 0x0000004903497220 */ /* 0x000fe20000410000 */
[----:B------:R-:W-:Y:S01]  /*1a430*/  MUFU.EX2 R51, R51 ;  /* 0x0000003300337308 */ /* 0x000fe20000000800 */
[----:B------:R-:W-:Y:S01]  /*1a440*/  FADD.FTZ R2, -R4, R2 ;  /* 0x0000000204027221 */ /* 0x000fe20000010100 */
[----:B------:R-:W-:Y:S01]  /*1a450*/  ISETP.GT.AND P0, PT, R119, R237, PT ;  /* 0x000000ed7700720c */ /* 0x000fe20003f04270 */
[--C-:B------:R-:W-:Y:S02]  /*1a460*/  FFMA.FTZ R47, R10, c[0x0][0x2d0], -R50.reuse ;  /* 0x0000b4000a2f7a23 */ /* 0x100fe40000010832 */
[--C-:B------:R-:W-:Y:S02]  /*1a470*/  FFMA.FTZ R46, R11, c[0x0][0x2d0], -R50.reuse ;  /* 0x0000b4000b2e7a23 */ /* 0x100fe40000010832 */
[--C-:B------:R-:W-:Y:S01]  /*1a480*/  FFMA.FTZ R49, R16, c[0x0][0x2d0], -R50.reuse ;  /* 0x0000b40010317a23 */ /* 0x100fe20000010832 */
[----:B---3--:R-:W-:Y:S01]  /*1a490*/  F2FP.BF16.PACK_AB R16, R15, R45 ;  /* 0x0000002d0f10723e */ /* 0x008fe200000010ff */
[--C-:B------:R-:W-:Y:S01]  /*1a4a0*/  FFMA.FTZ R48, R7, c[0x0][0x2d0], -R50.reuse ;  /* 0x0000b40007307a23 */ /* 0x100fe20000010832 */
[----:B------:R-:W-:Y:S01]  /*1a4b0*/  MUFU.EX2 R47, R47 ;  /* 0x0000002f002f7308 */ /* 0x000fe20000000800 */
[----:B------:R-:W-:Y:S01]  /*1a4c0*/  FMUL.FTZ R2, R2, c[0x0][0x2d0] ;  /* 0x0000b40002027a20 */ /* 0x000fe20000410000 */
[----:B-1----:R-:W-:Y:S01]  /*1a4d0*/  F2FP.BF16.PACK_AB R18, R44, R14 ;  /* 0x0000000e2c12723e */ /* 0x002fe200000010ff */
[C---:B------:R-:W-:Y:S02]  /*1a4e0*/  FMUL.FTZ R4, R3.reuse, R112 ;  /* 0x0000007003047220 */ /* 0x040fe40000410000 */
[C---:B------:R-:W-:Y:S02]  /*1a4f0*/  FMUL.FTZ R76, R3.reuse, R76 ;  /* 0x0000004c034c7220 */ /* 0x040fe40000410000 */
[C---:B------:R-:W-:Y:S03]  /*1a500*/  FMUL.FTZ R77, R3.reuse, R77 ;  /* 0x0000004d034d7220 */ /* 0x040fe60000410000 */
[----:B------:R-:W1:Y:S01]  /*1a510*/  MUFU.EX2 R2, R2 ;  /* 0x0000000200027308 */ /* 0x000e620000000800 */
[C---:B------:R-:W-:Y:S02]  /*1a520*/  FMUL.FTZ R80, R3.reuse, R80 ;  /* 0x0000005003507220 */ /* 0x040fe40000410000 */
[C---:B------:R-:W-:Y:S02]  /*1a530*/  FMUL.FTZ R81, R3.reuse, R81 ;  /* 0x0000005103517220 */ /* 0x040fe40000410000 */
[C---:B------:R-:W-:Y:S02]  /*1a540*/  FMUL.FTZ R84, R3.reuse, R84 ;  /* 0x0000005403547220 */ /* 0x040fe40000410000 */
[----:B------:R-:W-:Y:S02]  /*1a550*/  FMUL.FTZ R85, R3, R85 ;  /* 0x0000005503557220 */ /* 0x000fe40000410000 */
[--C-:B------:R-:W-:Y:S01]  /*1a560*/  FFMA.FTZ R138, R37, c[0x0][0x2d0], -R50.reuse ;  /* 0x0000b400258a7a23 */ /* 0x100fe20000010832 */
[----:B------:R-:W-:Y:S01]  /*1a570*/  MUFU.EX2 R49, R49 ;  /* 0x0000003100317308 */ /* 0x000fe20000000800 */
[--C-:B------:R-:W-:Y:S02]  /*1a580*/  FFMA.FTZ R139, R36, c[0x0][0x2d0], -R50.reuse ;  /* 0x0000b400248b7a23 */ /* 0x100fe40000010832 */
[----:B------:R-:W-:Y:S01]  /*1a590*/  LDSM.16.MT88.4 R36, [R188+0x800] ;  /* 0x00080000bc24783b */ /* 0x000fe20000004200 */
[--C-:B------:R-:W-:Y:S02]  /*1a5a0*/  FFMA.FTZ R140, R33, c[0x0][0x2d0], -R50.reuse ;  /* 0x0000b400218c7a23 */ /* 0x100fe40000010832 */
[--C-:B------:R-:W-:Y:S02]  /*1a5b0*/  FFMA.FTZ R141, R32, c[0x0][0x2d0], -R50.reuse ;  /* 0x0000b400208d7a23 */ /* 0x100fe40000010832 */
[C---:B------:R-:W-:Y:S02]  /*1a5c0*/  FMUL.FTZ R88, R3.reuse, R88 ;  /* 0x0000005803587220 */ /* 0x040fe40000410000 */
[----:B------:R-:W2:Y:S01]  /*1a5d0*/  MUFU.EX2 R48, R48 ;  /* 0x0000003000307308 */ /* 0x000ea20000000800 */
[----:B------:R-:W-:Y:S01]  /*1a5e0*/  LDSM.16.MT88.4 R32, [R189+0x800] ;  /* 0x00080000bd20783b */ /* 0x000fe20000004200 */
[C---:B------:R-:W-:Y:S02]  /*1a5f0*/  FMUL.FTZ R89, R3.reuse, R89 ;  /* 0x0000005903597220 */ /* 0x040fe40000410000 */
[C---:B-1----:R-:W-:Y:S02]  /*1a600*/  FMUL.FTZ R6, R2.reuse, R114 ;  /* 0x0000007202067220 */ /* 0x042fe40000410000 */
[C---:B------:R-:W-:Y:S02]  /*1a610*/  FMUL.FTZ R7, R2.reuse, R115 ;  /* 0x0000007302077220 */ /* 0x040fe40000410000 */
[C---:B------:R-:W-:Y:S02]  /*1a620*/  FMUL.FTZ R10, R2.reuse, R110 ;  /* 0x0000006e020a7220 */ /* 0x040fe40000410000 */
[----:B------:R-:W1:Y:S01]  /*1a630*/  MUFU.EX2 R46, R46 ;  /* 0x0000002e002e7308 */ /* 0x000e620000000800 */
[C---:B------:R-:W-:Y:S02]  /*1a640*/  FMUL.FTZ R11, R2.reuse, R111 ;  /* 0x0000006f020b7220 */ /* 0x040fe40000410000 */
[C---:B------:R-:W-:Y:S01]  /*1a650*/  FMUL.FTZ R70, R2.reuse, R70 ;  /* 0x0000004602467220 */ /* 0x040fe20000410000 */
[----:B------:R-:W-:Y:S01]  /*1a660*/  LDSM.16.MT88.4 R108, [R191+0x2800] ;  /* 0x00280000bf6c783b */ /* 0x000fe20000004200 */
[C---:B------:R-:W-:Y:S02]  /*1a670*/  FMUL.FTZ R71, R2.reuse, R71 ;  /* 0x0000004702477220 */ /* 0x040fe40000410000 */
[C---:B------:R-:W-:Y:S02]  /*1a680*/  FMUL.FTZ R74, R2.reuse, R74 ;  /* 0x0000004a024a7220 */ /* 0x040fe40000410000 */
[C---:B------:R-:W-:Y:S01]  /*1a690*/  FMUL.FTZ R75, R2.reuse, R75 ;  /* 0x0000004b024b7220 */ /* 0x040fe20000410000 */
[----:B------:R-:W3:Y:S01]  /*1a6a0*/  MUFU.EX2 R131, R131 ;  /* 0x0000008300837308 */ /* 0x000ee20000000800 */
[C---:B------:R-:W-:Y:S02]  /*1a6b0*/  FMUL.FTZ R78, R2.reuse, R78 ;  /* 0x0000004e024e7220 */ /* 0x040fe40000410000 */
[----:B------:R-:W-:Y:S01]  /*1a6c0*/  FMUL.FTZ R79, R2, R79 ;  /* 0x0000004f024f7220 */ /* 0x000fe20000410000 */
[----:B--2---:R-:W-:Y:S01]  /*1a6d0*/  F2FP.BF16.PACK_AB R17, R48, R49 ;  /* 0x000000313011723e */ /* 0x004fe200000010ff */
[C---:B------:R-:W-:Y:S02]  /*1a6e0*/  FMUL.FTZ R82, R2.reuse, R82 ;  /* 0x0000005202527220 */ /* 0x040fe40000410000 */
[C---:B------:R-:W-:Y:S02]  /*1a6f0*/  FMUL.FTZ R83, R2.reuse, R83 ;  /* 0x0000005302537220 */ /* 0x040fe40000410000 */
[C---:B------:R-:W-:Y:S01]  /*1a700*/  FMUL.FTZ R86, R2.reuse, R86 ;  /* 0x0000005602567220 */ /* 0x040fe20000410000 */
[----:B------:R-:W-:Y:S01]  /*1a710*/  MUFU.EX2 R134, R134 ;  /* 0x0000008600867308 */ /* 0x000fe20000000800 */
[C---:B------:R-:W-:Y:S02]  /*1a720*/  FMUL.FTZ R87, R2.reuse, R87 ;  /* 0x0000005702577220 */ /* 0x040fe40000410000 */
[----:B------:R-:W-:Y:S01]  /*1a730*/  FMUL.FTZ R90, R2, R90 ;  /* 0x0000005a025a7220 */ /* 0x000fe20000410000 */
[----:B-1----:R-:W-:Y:S01]  /*1a740*/  F2FP.BF16.PACK_AB R19, R46, R47 ;  /* 0x0000002f2e13723e */ /* 0x002fe200000010ff */
[C---:B------:R-:W-:Y:S02]  /*1a750*/  FMUL.FTZ R91, R2.reuse, R91 ;  /* 0x0000005b025b7220 */ /* 0x040fe40000410000 */
[C---:B------:R-:W-:Y:S02]  /*1a760*/  FMUL.FTZ R92, R3.reuse, R92 ;  /* 0x0000005c035c7220 */ /* 0x040fe40000410000 */
[C---:B------:R-:W-:Y:S01]  /*1a770*/  FMUL.FTZ R93, R3.reuse, R93 ;  /* 0x0000005d035d7220 */ /* 0x040fe20000410000 */
[----:B------:R-:W1:Y:S01]  /*1a780*/  MUFU.EX2 R136, R136 ;  /* 0x0000008800887308 */ /* 0x000e620000000800 */
[C---:B------:R-:W-:Y:S05]  /*1a790*/  HMMA.16816.F32.BF16 R4, R16.reuse, R20, R4 ;  /* 0x000000141004723c */ /* 0x040fea0000041804 */
[C---:B------:R-:W-:Y:S02]  /*1a7a0*/  FMUL.FTZ R94, R2.reuse, R94 ;  /* 0x0000005e025e7220 */ /* 0x040fe40000410000 */
[C---:B------:R-:W-:Y:S01]  /*1a7b0*/  FMUL.FTZ R95, R2.reuse, R95 ;  /* 0x0000005f025f7220 */ /* 0x040fe20000410000 */
[C---:B------:R-:W-:Y:S01]  /*1a7c0*/  HMMA.16816.F32.BF16 R8, R16.reuse, R22, R8 ;  /* 0x000000161008723c */ /* 0x040fe20000041808 */
[----:B------:R-:W2:Y:S01]  /*1a7d0*/  LDSM.16.MT88.4 R20, [R188] ;  /* 0x00000000bc14783b */ /* 0x000ea20000004200 */
[----:B------:R-:W-:Y:S02]  /*1a7e0*/  MUFU.EX2 R138, R138 ;  /* 0x0000008a008a7308 */ /* 0x000fe40000000800 */
[C---:B------:R-:W-:Y:S02]  /*1a7f0*/  FMUL.FTZ R96, R3.reuse, R96 ;  /* 0x0000006003607220 */ /* 0x040fe40000410000 */
[C---:B------:R-:W-:Y:S02]  /*1a800*/  FMUL.FTZ R97, R3.reuse, R97 ;  /* 0x0000006103617220 */ /* 0x040fe40000410000 */
[C---:B------:R-:W-:Y:S04]  /*1a810*/  HMMA.16816.F32.BF16 R68, R16.reuse, R24, R68 ;  /* 0x000000181044723c */ /* 0x040fe80000041844 */
[C---:B------:R-:W-:Y:S01]  /*1a820*/  FMUL.FTZ R98, R2.reuse, R98 ;  /* 0x0000006202627220 */ /* 0x040fe20000410000 */
[----:B------:R-:W4:Y:S01]  /*1a830*/  MUFU.EX2 R139, R139 ;  /* 0x0000008b008b7308 */ /* 0x000f220000000800 */
[C---:B------:R-:W-:Y:S02]  /*1a840*/  FMUL.FTZ R99, R2.reuse, R99 ;  /* 0x0000006302637220 */ /* 0x040fe40000410000 */
[C---:B------:R-:W-:Y:S01]  /*1a850*/  HMMA.16816.F32.BF16 R72, R16.reuse, R26, R72 ;  /* 0x0000001a1048723c */ /* 0x040fe20000041848 */
[----:B------:R-:W5:Y:S03]  /*1a860*/  LDSM.16.MT88.4 R24, [R191+0x3000] ;  /* 0x00300000bf18783b */ /* 0x000f660000004200 */
[C---:B------:R-:W-:Y:S02]  /*1a870*/  FMUL.FTZ R100, R3.reuse, R100 ;  /* 0x0000006403647220 */ /* 0x040fe40000410000 */
[C---:B------:R-:W-:Y:S01]  /*1a880*/  FMUL.FTZ R101, R3.reuse, R101 ;  /* 0x0000006503657220 */ /* 0x040fe20000410000 */
[----:B------:R-:W-:Y:S01]  /*1a890*/  MUFU.EX2 R140, R140 ;  /* 0x0000008c008c7308 */ /* 0x000fe20000000800 */
[C---:B------:R-:W-:Y:S04]  /*1a8a0*/  HMMA.16816.F32.BF16 R76, R16.reuse, R28, R76 ;  /* 0x0000001c104c723c */ /* 0x040fe8000004184c */
[C---:B------:R-:W-:Y:S02]  /*1a8b0*/  FMUL.FTZ R102, R2.reuse, R102 ;  /* 0x0000006602667220 */ /* 0x040fe40000410000 */
[C---:B------:R-:W-:Y:S02]  /*1a8c0*/  FMUL.FTZ R103, R2.reuse, R103 ;  /* 0x0000006702677220 */ /* 0x040fe40000410000 */
[C---:B------:R-:W-:Y:S01]  /*1a8d0*/  HMMA.16816.F32.BF16 R80, R16.reuse, R30, R80 ;  /* 0x0000001e1050723c */ /* 0x040fe20000041850 */
[----:B------:R-:W1:Y:S01]  /*1a8e0*/  LDSM.16.MT88.4 R28, [R190+0x3000] ;  /* 0x00300000be1c783b */ /* 0x000e620000004200 */
[----:B------:R-:W1:Y:S02]  /*1a8f0*/  MUFU.EX2 R141, R141 ;  /* 0x0000008d008d7308 */ /* 0x000e640000000800 */
        /* <DEDUP_REMOVED lines=13> */
[C---:B-----5:R-:W-:Y:S04]  /*1a9d0*/  HMMA.16816.F32.BF16 R92, R16.reuse, R24, R92 ;  /* 0x00000018105c723c */ /* 0x060fe8000004185c */
[C---:B------:R-:W-:Y:S02]  /*1a9e0*/  FMUL.FTZ R56, R3.reuse, R56 ;  /* 0x0000003803387220 */ /* 0x040fe40000410000 */
[C---:B------:R-:W-:Y:S02]  /*1a9f0*/  FMUL.FTZ R57, R3.reuse, R57 ;  /* 0x0000003903397220 */ /* 0x040fe40000410000 */
[C---:B------:R-:W-:Y:S01]  /*1aa00*/  HMMA.16816.F32.BF16 R96, R16.reuse, R26, R96 ;  /* 0x0000001a1060723c */ /* 0x040fe20000041860 */
[----:B------:R-:W5:Y:S01]  /*1aa10*/  LDSM.16.MT88.4 R24, [R188+0x3000] ;  /* 0x00300000bc18783b */ /* 0x000f620000004200 */
[----:B------:R-:W-:Y:S02]  /*1aa20*/  MUFU.EX2 R152, R152 ;  /* 0x0000009800987308 */ /* 0x000fe40000000800 */
[C---:B------:R-:W-:Y:S02]  /*1aa30*/  FMUL.FTZ R58, R2.reuse, R58 ;  /* 0x0000003a023a7220 */ /* 0x040fe40000410000 */
[C---:B------:R-:W-:Y:S02]  /*1aa40*/  FMUL.FTZ R59, R2.reuse, R59 ;  /* 0x0000003b023b7220 */ /* 0x040fe40000410000 */
[C---:B-1----:R-:W-:Y:S04]  /*1aa50*/  HMMA.16816.F32.BF16 R100, R16.reuse, R28, R100 ;  /* 0x0000001c1064723c */ /* 0x042fe80000041864 */
[C---:B------:R-:W-:Y:S01]  /*1aa60*/  FMUL.FTZ R60, R3.reuse, R60 ;  /* 0x0000003c033c7220 */ /* 0x040fe20000410000 */
[----:B------:R-:W-:Y:S01]  /*1aa70*/  MUFU.EX2 R153, R153 ;  /* 0x0000009900997308 */ /* 0x000fe20000000800 */
[C---:B------:R-:W-:Y:S02]  /*1aa80*/  FMUL.FTZ R61, R3.reuse, R61 ;  /* 0x0000003d033d7220 */ /* 0x040fe40000410000 */
[C---:B------:R-:W-:Y:S01]  /*1aa90*/  HMMA.16816.F32.BF16 R104, R16.reuse, R30, R104 ;  /* 0x0000001e1068723c */ /* 0x040fe20000041868 */
[----:B------:R-:W1:Y:S03]  /*1aaa0*/  LDSM.16.MT88.4 R28, [R191+0x800] ;  /* 0x00080000bf1c783b */ /* 0x000e660000004200 */
[C---:B------:R-:W-:Y:S02]  /*1aab0*/  FMUL.FTZ R62, R2.reuse, R62 ;  /* 0x0000003e023e7220 */ /* 0x040fe40000410000 */
[C---:B------:R-:W-:Y:S01]  /*1aac0*/  FMUL.FTZ R63, R2.reuse, R63 ;  /* 0x0000003f023f7220 */ /* 0x040fe20000410000 */
[----:B------:R-:W-:Y:S01]  /*1aad0*/  MUFU.EX2 R164, R164 ;  /* 0x000000a400a47308 */ /* 0x000fe20000000800 */
[C---:B------:R-:W-:Y:S01]  /*1aae0*/  FMUL.FTZ R64, R3.reuse, R64 ;  /* 0x0000004003407220 */ /* 0x040fe20000410000 */
[C---:B--2---:R-:W-:Y:S03]  /*1aaf0*/  HMMA.16816.F32.BF16 R52, R16.reuse, R20, R52 ;  /* 0x000000141034723c */ /* 0x044fe60000041834 */
[----:B------:R-:W-:Y:S02]  /*1ab00*/  FMUL.FTZ R65, R3, R65 ;  /* 0x0000004103417220 */ /* 0x000fe40000410000 */
[C---:B------:R-:W-:Y:S02]  /*1ab10*/  FMUL.FTZ R66, R2.reuse, R66 ;  /* 0x0000004202427220 */ /* 0x040fe40000410000 */
[----:B------:R-:W-:Y:S01]  /*1ab20*/  FMUL.FTZ R67, R2, R67 ;  /* 0x0000004302437220 */ /* 0x000fe20000410000 */
[C---:B------:R-:W-:Y:S01]  /*1ab30*/  HMMA.16816.F32.BF16 R56, R16.reuse, R22, R56 ;  /* 0x000000161038723c */ /* 0x040fe20000041838 */
[----:B------:R-:W2:Y:S01]  /*1ab40*/  LDSM.16.MT88.4 R20, [R190+0x800] ;  /* 0x00080000be14783b */ /* 0x000ea20000004200 */
[----:B------:R-:W-:Y:S02]  /*1ab50*/  MUFU.EX2 R165, R165 ;  /* 0x000000a500a57308 */ /* 0x000fe40000000800 */
[--C-:B------:R-:W-:Y:S02]  /*1ab60*/  FFMA.FTZ R156, R156, c[0x0][0x2d0], -R50.reuse ;  /* 0x0000b4009c9c7a23 */ /* 0x100fe40000010832 */
[--C-:B------:R-:W-:Y:S02]  /*1ab70*/  FFMA.FTZ R157, R157, c[0x0][0x2d0], -R50.reuse ;  /* 0x0000b4009d9d7a23 */ /* 0x100fe40000010832 */
[C---:B-----5:R-:W-:Y:S04]  /*1ab80*/  HMMA.16816.F32.BF16 R60, R16.reuse, R24, R60 ;  /* 0x00000018103c723c */ /* 0x060fe8000004183c */
[----:B------:R-:W5:Y:S01]  /*1ab90*/  MUFU.EX2 R156, R156 ;  /* 0x0000009c009c7308 */ /* 0x000f620000000800 */
[--C-:B------:R-:W-:Y:S02]  /*1aba0*/  FFMA.FTZ R158, R158, c[0x0][0x2d0], -R50.reuse ;  /* 0x0000b4009e9e7a23 */ /* 0x100fe40000010832 */
[--C-:B------:R-:W-:Y:S01]  /*1abb0*/  FFMA.FTZ R159, R159, c[0x0][0x2d0], -R50.reuse ;  /* 0x0000b4009f9f7a23 */ /* 0x100fe20000010832 */
[----:B------:R-:W-:Y:S01]  /*1abc0*/  HMMA.16816.F32.BF16 R64, R16, R26, R64 ;  /* 0x0000001a1040723c */ /* 0x000fe20000041840 */
[----:B------:R-:W5:Y:S03]  /*1abd0*/  LDSM.16.MT88.4 R24, [R191+0x3800] ;  /* 0x00380000bf18783b */ /* 0x000f660000004200 */
[--C-:B------:R-:W-:Y:S02]  /*1abe0*/  FFMA.FTZ R179, R179, c[0x0][0x2d0], -R50.reuse ;  /* 0x0000b400b3b37a23 */ /* 0x100fe40000010832 */
[----:B------:R-:W2:Y:S01]  /*1abf0*/  MUFU.EX2 R157, R157 ;  /* 0x0000009d009d7308 */ /* 0x000ea20000000800 */
[----:B---3--:R-:W-:Y:S01]  /*1ac00*/  F2FP.BF16.PACK_AB R16, R131, R51 ;  /* 0x000000338310723e */ /* 0x008fe200000010ff */
[--C-:B------:R-:W-:Y:S01]  /*1ac10*/  FFMA.FTZ R178, R178, c[0x0][0x2d0], -R50.reuse ;  /* 0x0000b400b2b27a23 */ /* 0x100fe20000010832 */
[----:B------:R-:W-:Y:S03]  /*1ac20*/  F2FP.BF16.PACK_AB R18, R136, R134 ;  /* 0x000000868812723e */ /* 0x000fe600000010ff */
[----:B----4-:R-:W-:Y:S01]  /*1ac30*/  F2FP.BF16.PACK_AB R17, R139, R138 ;  /* 0x0000008a8b11723e */ /* 0x010fe200000010ff */
[--C-:B------:R-:W-:Y:S01]  /*1ac40*/  FFMA.FTZ R177, R177, c[0x0][0x2d0], -R50.reuse ;  /* 0x0000b400b1b17a23 */ /* 0x100fe20000010832 */
[----:B------:R-:W-:Y:S01]  /*1ac50*/  F2FP.BF16.PACK_AB R19, R141, R140 ;  /* 0x0000008c8d13723e */ /* 0x000fe200000010ff */
[--C-:B------:R-:W-:Y:S01]  /*1ac60*/  FFMA.FTZ R167, R167, c[0x0][0x2d0], -R50.reuse ;  /* 0x0000b400a7a77a23 */ /* 0x100fe20000010832 */
[----:B------:R-:W-:Y:S01]  /*1ac70*/  MUFU.EX2 R158, R158 ;  /* 0x0000009e009e7308 */ /* 0x000fe20000000800 */
[--C-:B------:R-:W-:Y:S02]  /*1ac80*/  FFMA.FTZ R151, R151, c[0x0][0x2d0], -R137.reuse ;  /* 0x0000b40097977a23 */ /* 0x100fe40000010889 */
[--C-:B------:R-:W-:Y:S02]  /*1ac90*/  FFMA.FTZ R154, R154, c[0x0][0x2d0], -R50.reuse ;  /* 0x0000b4009a9a7a23 */ /* 0x100fe40000010832 */
[C---:B-1----:R-:W-:Y:S03]  /*1aca0*/  HMMA.16816.F32.BF16 R4, R16.reuse, R28, R4 ;  /* 0x0000001c1004723c */ /* 0x042fe60000041804 */
[--C-:B------:R-:W-:Y:S02]  /*1acb0*/  FFMA.FTZ R148, R148, c[0x0][0x2d0], -R50.reuse ;  /* 0x0000b40094947a23 */ /* 0x100fe40000010832 */
[----:B------:R-:W1:Y:S01]  /*1acc0*/  MUFU.EX2 R159, R159 ;  /* 0x0000009f009f7308 */ /* 0x000e620000000800 */
[--C-:B------:R-:W-:Y:S02]  /*1acd0*/  FFMA.FTZ R143, R143, c[0x0][0x2d0], -R50.reuse ;  /* 0x0000b4008f8f7a23 */ /* 0x100fe40000010832 */
[C---:B------:R-:W-:Y:S01]  /*1ace0*/  HMMA.16816.F32.BF16 R8, R16.reuse, R30, R8 ;  /* 0x0000001e1008723c */ /* 0x040fe20000041808 */
[----:B------:R-:W-:Y:S03]  /*1acf0*/  LDSM.16.MT88.4 R28, [R189+0x3800] ;  /* 0x00380000bd1c783b */ /* 0x000fe60000004200 */
[--C-:B------:R-:W-:Y:S02]  /*1ad00*/  FFMA.FTZ R142, R142, c[0x0][0x2d0], -R50.reuse ;  /* 0x0000b4008e8e7a23 */ /* 0x100fe40000010832 */
[--C-:B------:R-:W-:Y:S01]  /*1ad10*/  FFMA.FTZ R133, R133, c[0x0][0x2d0], -R137.reuse ;  /* 0x0000b40085857a23 */ /* 0x100fe20000010889 */
[----:B------:R-:W-:Y:S01]  /*1ad20*/  MUFU.EX2 R166, R166 ;  /* 0x000000a600a67308 */ /* 0x000fe20000000800 */
[C---:B--2---:R-:W-:Y:S04]  /*1ad30*/  HMMA.16816.F32.BF16 R68, R16.reuse, R20, R68 ;  /* 0x000000141044723c */ /* 0x044fe80000041844 */
[--C-:B------:R-:W-:Y:S02]  /*1ad40*/  FFMA.FTZ R132, R132, c[0x0][0x2d0], -R137.reuse ;  /* 0x0000b40084847a23 */ /* 0x100fe40000010889 */
[--C-:B------:R-:W-:Y:S02]  /*1ad50*/  FFMA.FTZ R130, R130, c[0x0][0x2d0], -R137.reuse ;  /* 0x0000b40082827a23 */ /* 0x100fe40000010889 */
[C---:B------:R-:W-:Y:S01]  /*1ad60*/  HMMA.16816.F32.BF16 R72, R16.reuse, R22, R72 ;  /* 0x000000161048723c */ /* 0x040fe20000041848 */
[----:B------:R-:W2:Y:S01]  /*1ad70*/  LDSM.16.MT88.4 R20, [R190+0x3800] ;  /* 0x00380000be14783b */ /* 0x000ea20000004200 */
[----:B------:R-:W-:Y:S02]  /*1ad80*/  MUFU.EX2 R176, R176 ;  /* 0x000000b000b07308 */ /* 0x000fe40000000800 */
[----:B------:R-:W-:Y:S02]  /*1ad90*/  FFMA.FTZ R137, R128, c[0x0][0x2d0], -R137 ;  /* 0x0000b40080897a23 */ /* 0x000fe40000010889 */
[--C-:B------:R-:W-:Y:S02]  /*1ada0*/  FFMA.FTZ R128, R135, c[0x0][0x2d0], -R50.reuse ;  /* 0x0000b40087807a23 */ /* 0x100fe40000010832 */
[C---:B------:R-:W-:Y:S04]  /*1adb0*/  HMMA.16816.F32.BF16 R76, R16.reuse, R32, R76 ;  /* 0x00000020104c723c */ /* 0x040fe8000004184c */
[----:B------:R-:W3:Y:S01]  /*1adc0*/  MUFU.EX2 R179, R179 ;  /* 0x000000b300b37308 */ /* 0x000ee20000000800 */
[--C-:B------:R-:W-:Y:S02]  /*1add0*/  FFMA.FTZ R129, R129, c[0x0][0x2d0], -R50.reuse ;  /* 0x0000b40081817a23 */ /* 0x100fe40000010832 */
[--C-:B------:R-:W-:Y:S01]  /*1ade0*/  FFMA.FTZ R118, R118, c[0x0][0x2d0], -R50.reuse ;  /* 0x0000b40076767a23 */ /* 0x100fe20000010832 */
[C---:B------:R-:W-:Y:S01]  /*1adf0*/  HMMA.16816.F32.BF16 R80, R16.reuse, R34, R80 ;  /* 0x000000221050723c */ /* 0x040fe20000041850 */
[----:B------:R-:W4:Y:S03]  /*1ae00*/  LDSM.16.MT88.4 R32, [R188+0x3800] ;  /* 0x00380000bc20783b */ /* 0x000f260000004200 */
[----:B------:R-:W-:Y:S02]  /*1ae10*/  FFMA.FTZ R50, R13, c[0x0][0x2d0], -R50 ;  /* 0x0000b4000d327a23 */ /* 0x000fe40000010832 */
[----:B------:R-:W1:Y:S01]  /*1ae20*/  MUFU.EX2 R178, R178 ;  /* 0x000000b200b27308 */ /* 0x000e620000000800 */
[----:B------:R-:W-:Y:S01]  /*1ae30*/  FFMA.FTZ R45, R3, R243, R45 ;  /* 0x000000f3032d7223 */ /* 0x000fe2000001002d */
[C---:B------:R-:W-:Y:S04]  /*1ae40*/  HMMA.16816.F32.BF16 R84, R16.reuse, R36, R84 ;  /* 0x000000241054723c */ /* 0x040fe80000041854 */
[----:B------:R-:W-:Y:S01]  /*1ae50*/  FFMA.FTZ R49, R2, R242, R49 ;  /* 0x000000f202317223 */ /* 0x000fe20000010031 */
[----:B------:R-:W-:Y:S01]  /*1ae60*/  IADD3 R2, R119, -0x1, RZ ;  /* 0xffffffff77027810 */ /* 0x000fe20007ffe0ff */
[----:B------:R-:W-:Y:S02]  /*1ae70*/  FADD.FTZ R45, R15, R45 ;  /* 0x0000002d0f2d7221 */ /* 0x000fe40000010000 */
[C---:B------:R-:W-:Y:S01]  /*1ae80*/  HMMA.16816.F32.BF16 R88, R16.reuse, R38, R88 ;  /* 0x000000261058723c */ /* 0x040fe20000041858 */
[----:B------:R-:W-:Y:S01]  /*1ae90*/  LDSM.16.MT88.4 R36, [R188+0x4000] ;  /* 0x00400000bc24783b */ /* 0x000fe20000004200 */
[----:B------:R-:W-:Y:S02]  /*1aea0*/  MUFU.EX2 R177, R177 ;  /* 0x000000b100b17308 */ /* 0x000fe40000000800 */
[----:B------:R-:W-:Y:S02]  /*1aeb0*/  FADD.FTZ R49, R48, R49 ;  /* 0x0000003130317221 */ /* 0x000fe40000010000 */
[----:B------:R-:W-:Y:S02]  /*1aec0*/  FADD.FTZ R14, R14, R45 ;  /* 0x0000002d0e0e7221 */ /* 0x000fe40000010000 */
[C---:B-----5:R-:W-:Y:S04]  /*1aed0*/  HMMA.16816.F32.BF16 R92, R16.reuse, R24, R92 ;  /* 0x00000018105c723c */ /* 0x060fe8000004185c */
[----:B------:R-:W5:Y:S01]  /*1aee0*/  MUFU.EX2 R167, R167 ;  /* 0x000000a700a77308 */ /* 0x000f620000000800 */
[----:B------:R-:W-:Y:S02]  /*1aef0*/  FADD.FTZ R49, R47, R49 ;  /* 0x000000312f317221 */ /* 0x000fe40000010000 */
[----:B------:R-:W-:Y:S01]  /*1af00*/  FADD.FTZ R14, R44, R14 ;  /* 0x0000000e2c0e7221 */ /* 0x000fe20000010000 */
[C---:B------:R-:W-:Y:S01]  /*1af10*/  HMMA.16816.F32.BF16 R96, R16.reuse, R26, R96 ;  /* 0x0000001a1060723c */ /* 0x040fe20000041860 */
[----:B------:R-:W-:Y:S03]  /*1af20*/  LDSM.16.MT88.4 R24, [R190+0x1000] ;  /* 0x00100000be18783b */ /* 0x000fe60000004200 */
[----:B------:R-:W-:Y:S02]  /*1af30*/  FADD.FTZ R46, R46, R49 ;  /* 0x000000312e2e7221 */ /* 0x000fe40000010000 */
[----:B------:R-:W-:Y:S01]  /*1af40*/  MUFU.EX2 R155, R155 ;  /* 0x0000009b009b7308 */ /* 0x000fe20000000800 */
[----:B------:R-:W-:Y:S01]  /*1af50*/  FADD.FTZ R51, R51, R14 ;  /* 0x0000000e33337221 */ /* 0x000fe20000010000 */
[C---:B--2---:R-:W-:Y:S04]  /*1af60*/  HMMA.16816.F32.BF16 R100, R16.reuse, R20, R100 ;  /* 0x000000141064723c */ /* 0x044fe80000041864 */
[----:B------:R-:W-:Y:S02]  /*1af70*/  FADD.FTZ R46, R138, R46 ;  /* 0x0000002e8a2e7221 */ /* 0x000fe40000010000 */
[----:B------:R-:W-:Y:S02]  /*1af80*/  FADD.FTZ R51, R131, R51 ;  /* 0x0000003383337221 */ /* 0x000fe40000010000 */
[C---:B------:R-:W-:Y:S01]  /*1af90*/  HMMA.16816.F32.BF16 R104, R16.reuse, R22, R104 ;  /* 0x000000161068723c */ /* 0x040fe20000041868 */
[----:B------:R-:W2:Y:S01]  /*1afa0*/  LDSM.16.MT88.4 R20, [R191+0x1000] ;  /* 0x00100000bf14783b */ /* 0x000ea20000004200 */
        /* <DEDUP_REMOVED lines=8> */
[----:B------:R-:W3:Y:S03]  /*1b030*/  LDSM.16.MT88.4 R28, [R189+0x1000] ;  /* 0x00100000bd1c783b */ /* 0x000ee60000004200 */
[----:B------:R-:W-:Y:S02]  /*1b040*/  FADD.FTZ R141, R141, R139 ;  /* 0x0000008b8d8d7221 */ /* 0x000fe40000010000 */
[----:B------:R-:W-:Y:S01]  /*1b050*/  MUFU.EX2 R245, R245 ;  /* 0x000000f500f57308 */ /* 0x000fe20000000800 */
[----:B------:R-:W-:Y:S01]  /*1b060*/  IMAD.MOV.U32 R119, RZ, RZ, R2 ;  /* 0x000000ffff777224 */ /* 0x000fe200078e0002 */
[C---:B----4-:R-:W-:Y:S04]  /*1b070*/  HMMA.16816.F32.BF16 R60, R16.reuse, R32, R60 ;  /* 0x00000020103c723c */ /* 0x050fe8000004183c */
[----:B------:R-:W-:Y:S02]  /*1b080*/  FADD.FTZ R141, R156, R141 ;  /* 0x0000008d9c8d7221 */ /* 0x000fe40000010000 */
[----:B------:R-:W-:Y:S02]  /*1b090*/  IMAD.MOV.U32 R3, RZ, RZ, R0 ;  /* 0x000000ffff037224 */ /* 0x000fe400078e0000 */
[----:B------:R-:W-:Y:S01]  /*1b0a0*/  HMMA.16816.F32.BF16 R64, R16, R34, R64 ;  /* 0x000000221040723c */ /* 0x000fe20000041840 */
[----:B------:R-:W4:Y:S01]  /*1b0b0*/  LDSM.16.MT88.4 R32, [R188+0x1000] ;  /* 0x00100000bc20783b */ /* 0x000f220000004200 */
[----:B------:R-:W3:Y:S02]  /*1b0c0*/  MUFU.EX2 R154, R154 ;  /* 0x0000009a009a7308 */ /* 0x000ee40000000800 */
[----:B------:R-:W-:Y:S03]  /*1b0d0*/  IMAD.MOV.U32 R2, RZ, RZ, R12 ;  /* 0x000000ffff027224 */ /* 0x000fe600078e000c */
[----:B------:R-:W-:Y:S01]  /*1b0e0*/  F2FP.BF16.PACK_AB R16, R149, R150 ;  /* 0x000000969510723e */ /* 0x000fe200000010ff */
[----:B------:R-:W-:Y:S01]  /*1b0f0*/  FADD.FTZ R150, R150, R134 ;  /* 0x0000008696967221 */ /* 0x000fe20000010000 */
[----:B------:R-:W-:Y:S03]  /*1b100*/  F2FP.BF16.PACK_AB R18, R153, R152 ;  /* 0x000000989912723e */ /* 0x000fe600000010ff */
[----:B------:R-:W-:Y:S01]  /*1b110*/  F2FP.BF16.PACK_AB R17, R157, R156 ;  /* 0x0000009c9d11723e */ /* 0x000fe200000010ff */
[----:B------:R-:W4:Y:S01]  /*1b120*/  MUFU.EX2 R148, R148 ;  /* 0x0000009400947308 */ /* 0x000f220000000800 */
[----:B-1----:R-:W-:Y:S01]  /*1b130*/  F2FP.BF16.PACK_AB R19, R159, R158 ;  /* 0x0000009e9f13723e */ /* 0x002fe200000010ff */
[----:B------:R-:W-:Y:S02]  /*1b140*/  FADD.FTZ R150, R149, R150 ;  /* 0x0000009695967221 */ /* 0x000fe40000010000 */
[----:B------:R-:W-:Y:S02]  /*1b150*/  FADD.FTZ R157, R157, R141 ;  /* 0x0000008d9d9d7221 */ /* 0x000fe40000010000 */
[----:B------:R-:W-:Y:S02]  /*1b160*/  FADD.FTZ R152, R152, R150 ;  /* 0x0000009698987221 */ /* 0x000fe40000010000 */
[C---:B--2---:R-:W-:Y:S02]  /*1b170*/  HMMA.16816.F32.BF16 R4, R16.reuse, R20, R4 ;  /* 0x000000141004723c */ /* 0x044fe40000041804 */
[----:B------:R-:W-:Y:S01]  /*1b180*/  MUFU.EX2 R143, R143 ;  /* 0x0000008f008f7308 */ /* 0x000fe20000000800 */
[----:B------:R-:W-:Y:S02]  /*1b190*/  FADD.FTZ R157, R158, R157 ;  /* 0x0000009d9e9d7221 */ /* 0x000fe40000010000 */
[----:B------:R-:W-:Y:S02]  /*1b1a0*/  FADD.FTZ R152, R153, R152 ;  /* 0x0000009899987221 */ /* 0x000fe40000010000 */
[----:B------:R-:W-:Y:S01]  /*1b1b0*/  FADD.FTZ R159, R159, R157 ;  /* 0x0000009d9f9f7221 */ /* 0x000fe20000010000 */
[C---:B------:R-:W-:Y:S01]  /*1b1c0*/  HMMA.16816.F32.BF16 R8, R16.reuse, R22, R8 ;  /* 0x000000161008723c */ /* 0x040fe20000041808 */
[----:B------:R-:W1:Y:S03]  /*1b1d0*/  LDSM.16.MT88.4 R20, [R191+0x4000] ;  /* 0x00400000bf14783b */ /* 0x000e660000004200 */
[----:B------:R-:W2:Y:S01]  /*1b1e0*/  MUFU.EX2 R142, R142 ;  /* 0x0000008e008e7308 */ /* 0x000ea20000000800 */
[----:B---3--:R-:W-:Y:S03]  /*1b1f0*/  FADD.FTZ R159, R179, R159 ;  /* 0x0000009fb39f7221 */ /* 0x008fe60000010000 */
[C---:B------:R-:W-:Y:S06]  /*1b200*/  HMMA.16816.F32.BF16 R68, R16.reuse, R24, R68 ;  /* 0x000000181044723c */ /* 0x040fec0000041844 */
[----:B------:R-:W-:Y:S02]  /*1b210*/  MUFU.EX2 R133, R133 ;  /* 0x0000008500857308 */ /* 0x000fe40000000800 */
[C---:B------:R-:W-:Y:S01]  /*1b220*/  HMMA.16816.F32.BF16 R72, R16.reuse, R26, R72 ;  /* 0x0000001a1048723c */ /* 0x040fe20000041848 */
[----:B------:R-:W3:Y:S07]  /*1b230*/  LDSM.16.MT88.4 R24, [R190+0x4000] ;  /* 0x00400000be18783b */ /* 0x000eee0000004200 */
[C---:B------:R-:W-:Y:S01]  /*1b240*/  HMMA.16816.F32.BF16 R76, R16.reuse, R28, R76 ;  /* 0x0000001c104c723c */ /* 0x040fe2000004184c */
[----:B------:R-:W-:Y:S07]  /*1b250*/  MUFU.EX2 R132, R132 ;  /* 0x0000008400847308 */ /* 0x000fee0000000800 */
[C---:B------:R-:W-:Y:S01]  /*1b260*/  HMMA.16816.F32.BF16 R80, R16.reuse, R30, R80 ;  /* 0x0000001e1050723c */ /* 0x040fe20000041850 */
[----:B------:R-:W2:Y:S02]  /*1b270*/  LDSM.16.MT88.4 R28, [R189+0x4000] ;  /* 0x00400000bd1c783b */ /* 0x000ea40000004200 */
[----:B------:R-:W-:Y:S05]  /*1b280*/  MUFU.EX2 R130, R130 ;  /* 0x0000008200827308 */ /* 0x000fea0000000800 */
[C---:B----4-:R-:W-:Y:S05]  /*1b290*/  HMMA.16816.F32.BF16 R84, R16.reuse, R32, R84 ;  /* 0x000000201054723c */ /* 0x050fea0000041854 */
[----:B------:R-:W-:Y:S03]  /*1b2a0*/  MUFU.EX2 R137, R137 ;  /* 0x0000008900897308 */ /* 0x000fe60000000800 */
[C---:B------:R-:W-:Y:S01]  /*1b2b0*/  HMMA.16816.F32.BF16 R88, R16.reuse, R34, R88 ;  /* 0x000000221058723c */ /* 0x040fe20000041858 */
[----:B------:R-:W4:Y:S06]  /*1b2c0*/  LDSM.16.MT88.4 R32, [R191+0x1800] ;  /* 0x00180000bf20783b */ /* 0x000f2c0000004200 */
[----:B------:R-:W2:Y:S01]  /*1b2d0*/  MUFU.EX2 R128, R128 ;  /* 0x0000008000807308 */ /* 0x000ea20000000800 */
[C---:B-1----:R-:W-:Y:S08]  /*1b2e0*/  HMMA.16816.F32.BF16 R92, R16.reuse, R20, R92 ;  /* 0x00000014105c723c */ /* 0x042ff0000004185c */
[C---:B------:R-:W-:Y:S01]  /*1b2f0*/  HMMA.16816.F32.BF16 R96, R16.reuse, R22, R96 ;  /* 0x000000161060723c */ /* 0x040fe20000041860 */
[----:B------:R-:W1:Y:S01]  /*1b300*/  LDSM.16.MT88.4 R20, [R190+0x1800] ;  /* 0x00180000be14783b */ /* 0x000e620000004200 */
[----:B------:R-:W1:Y:S06]  /*1b310*/  MUFU.EX2 R129, R129 ;  /* 0x0000008100817308 */ /* 0x000e6c0000000800 */
[C---:B---3--:R-:W-:Y:S04]  /*1b320*/  HMMA.16816.F32.BF16 R100, R16.reuse, R24, R100 ;  /* 0x000000181064723c */ /* 0x048fe80000041864 */
[----:B------:R-:W3:Y:S04]  /*1b330*/  MUFU.EX2 R118, R118 ;  /* 0x0000007600767308 */ /* 0x000ee80000000800 */
[C---:B------:R-:W-:Y:S01]  /*1b340*/  HMMA.16816.F32.BF16 R104, R16.reuse, R26, R104 ;  /* 0x0000001a1068723c */ /* 0x040fe20000041868 */
[----:B------:R-:W1:Y:S05]  /*1b350*/  LDSM.16.MT88.4 R24, [R189+0x1800] ;  /* 0x00180000bd18783b */ /* 0x000e6a0000004200 */
[----:B------:R-:W1:Y:S02]  /*1b360*/  MUFU.EX2 R50, R50 ;  /* 0x0000003200327308 */ /* 0x000e640000000800 */
[C---:B--2---:R-:W-:Y:S08]  /*1b370*/  HMMA.16816.F32.BF16 R52, R16.reuse, R28, R52 ;  /* 0x0000001c1034723c */ /* 0x044ff00000041834 */
[C---:B------:R-:W-:Y:S01]  /*1b380*/  HMMA.16816.F32.BF16 R56, R16.reuse, R30, R56 ;  /* 0x0000001e1038723c */ /* 0x040fe20000041838 */
[----:B------:R-:W2:Y:S07]  /*1b390*/  LDSM.16.MT88.4 R28, [R188+0x1800] ;  /* 0x00180000bc1c783b */ /* 0x000eae0000004200 */
[C---:B------:R-:W-:Y:S08]  /*1b3a0*/  HMMA.16816.F32.BF16 R60, R16.reuse, R36, R60 ;  /* 0x00000024103c723c */ /* 0x040ff0000004183c */
[----:B------:R-:W-:Y:S01]  /*1b3b0*/  HMMA.16816.F32.BF16 R64, R16, R38, R64 ;  /* 0x000000261040723c */ /* 0x000fe20000041840 */
[----:B------:R-:W-:Y:S06]  /*1b3c0*/  LDSM.16.MT88.4 R36, [R189+0x4800] ;  /* 0x00480000bd24783b */ /* 0x000fec0000004200 */
[C---:B------:R-:W-:Y:S01]  /*1b3d0*/  F2FP.BF16.PACK_AB R16, R165.reuse, R164 ;  /* 0x000000a4a510723e */ /* 0x040fe200000010ff */
[----:B------:R-:W-:Y:S01]  /*1b3e0*/  FADD.FTZ R164, R164, R152 ;  /* 0x00000098a4a47221 */ /* 0x000fe20000010000 */
[----:B------:R-:W-:Y:S03]  /*1b3f0*/  F2FP.BF16.PACK_AB R18, R176, R166 ;  /* 0x000000a6b012723e */ /* 0x000fe600000010ff */
[C---:B------:R-:W-:Y:S01]  /*1b400*/  F2FP.BF16.PACK_AB R17, R178.reuse, R179 ;  /* 0x000000b3b211723e */ /* 0x040fe200000010ff */
[----:B------:R-:W-:Y:S01]  /*1b410*/  FADD.FTZ R164, R165, R164 ;  /* 0x000000a4a5a47221 */ /* 0x000fe20000010000 */
[----:B-----5:R-:W-:Y:S01]  /*1b420*/  F2FP.BF16.PACK_AB R19, R167, R177 ;  /* 0x000000b1a713723e */ /* 0x020fe200000010ff */
[----:B------:R-:W-:Y:S02]  /*1b430*/  FADD.FTZ R178, R178, R159 ;  /* 0x0000009fb2b27221 */ /* 0x000fe40000010000 */
[----:B------:R-:W-:Y:S02]  /*1b440*/  FADD.FTZ R166, R166, R164 ;  /* 0x000000a4a6a67221 */ /* 0x000fe40000010000 */
[----:B------:R-:W-:Y:S02]  /*1b450*/  FADD.FTZ R178, R177, R178 ;  /* 0x000000b2b1b27221 */ /* 0x000fe40000010000 */
[C---:B----4-:R-:W-:Y:S03]  /*1b460*/  HMMA.16816.F32.BF16 R4, R16.reuse, R32, R4 ;  /* 0x000000201004723c */ /* 0x050fe60000041804 */
[----:B------:R-:W-:Y:S02]  /*1b470*/  FADD.FTZ R166, R176, R166 ;  /* 0x000000a6b0a67221 */ /* 0x000fe40000010000 */
[----:B------:R-:W-:Y:S03]  /*1b480*/  FADD.FTZ R167, R167, R178 ;  /* 0x000000b2a7a77221 */ /* 0x000fe60000010000 */
[C---:B------:R-:W-:Y:S01]  /*1b490*/  HMMA.16816.F32.BF16 R8, R16.reuse, R34, R8 ;  /* 0x000000221008723c */ /* 0x040fe20000041808 */
[----:B------:R-:W4:Y:S03]  /*1b4a0*/  LDSM.16.MT88.4 R32, [R191+0x4800] ;  /* 0x00480000bf20783b */ /* 0x000f260000004200 */
[----:B------:R-:W-:Y:S04]  /*1b4b0*/  FADD.FTZ R167, R154, R167 ;  /* 0x000000a79aa77221 */ /* 0x000fe80000010000 */
[C---:B-1----:R-:W-:Y:S08]  /*1b4c0*/  HMMA.16816.F32.BF16 R68, R16.reuse, R20, R68 ;  /* 0x000000141044723c */ /* 0x042ff00000041844 */
[C---:B------:R-:W-:Y:S01]  /*1b4d0*/  HMMA.16816.F32.BF16 R72, R16.reuse, R22, R72 ;  /* 0x000000161048723c */ /* 0x040fe20000041848 */
[----:B------:R-:W1:Y:S07]  /*1b4e0*/  LDSM.16.MT88.4 R20, [R190+0x4800] ;  /* 0x00480000be14783b */ /* 0x000e6e0000004200 */
[C---:B------:R-:W-:Y:S08]  /*1b4f0*/  HMMA.16816.F32.BF16 R76, R16.reuse, R24, R76 ;  /* 0x00000018104c723c */ /* 0x040ff0000004184c */
[C---:B------:R-:W-:Y:S01]  /*1b500*/  HMMA.16816.F32.BF16 R80, R16.reuse, R26, R80 ;  /* 0x0000001a1050723c */ /* 0x040fe20000041850 */
[----:B------:R-:W5:Y:S07]  /*1b510*/  LDSM.16.MT88.4 R24, [R191+0x2000] ;  /* 0x00200000bf18783b */ /* 0x000f6e0000004200 */
[C---:B--2---:R-:W-:Y:S08]  /*1b520*/  HMMA.16816.F32.BF16 R84, R16.reuse, R28, R84 ;  /* 0x0000001c1054723c */ /* 0x044ff00000041854 */
[C---:B------:R-:W-:Y:S01]  /*1b530*/  HMMA.16816.F32.BF16 R88, R16.reuse, R30, R88 ;  /* 0x0000001e1058723c */ /* 0x040fe20000041858 */
[----:B------:R-:W2:Y:S07]  /*1b540*/  LDSM.16.MT88.4 R28, [R190+0x2000] ;  /* 0x00200000be1c783b */ /* 0x000eae0000004200 */
        /* <DEDUP_REMOVED lines=21> */
[C---:B-----5:R-:W-:Y:S03]  /*1b6a0*/  HMMA.16816.F32.BF16 R4, R16.reuse, R24, R4 ;  /* 0x000000181004723c */ /* 0x060fe60000041804 */
[----:B------:R-:W-:Y:S02]  /*1b6b0*/  FADD.FTZ R244, R245, R244 ;  /* 0x000000f4f5f47221 */ /* 0x000fe40000010000 */
[----:B------:R-:W-:Y:S03]  /*1b6c0*/  FADD.FTZ R142, R142, R148 ;  /* 0x000000948e8e7221 */ /* 0x000fe60000010000 */
[C---:B------:R-:W-:Y:S01]  /*1b6d0*/  HMMA.16816.F32.BF16 R8, R16.reuse, R26, R8 ;  /* 0x0000001a1008723c */ /* 0x040fe20000041808 */
[----:B------:R-:W4:Y:S03]  /*1b6e0*/  LDSM.16.MT88.4 R24, [R191+0x5000] ;  /* 0x00500000bf18783b */ /* 0x000f260000004200 */
[----:B------:R-:W-:Y:S04]  /*1b6f0*/  FADD.FTZ R142, R128, R142 ;  /* 0x0000008e808e7221 */ /* 0x000fe80000010000 */
[C---:B--2---:R-:W-:Y:S04]  /*1b700*/  HMMA.16816.F32.BF16 R68, R16.reuse, R28, R68 ;  /* 0x0000001c1044723c */ /* 0x044fe80000041844 */
[----:B------:R-:W-:Y:S04]  /*1b710*/  FADD.FTZ R142, R129, R142 ;  /* 0x0000008e818e7221 */ /* 0x000fe80000010000 */
[C---:B------:R-:W-:Y:S01]  /*1b720*/  HMMA.16816.F32.BF16 R72, R16.reuse, R30, R72 ;  /* 0x0000001e1048723c */ /* 0x040fe20000041848 */
[----:B------:R-:W2:Y:S03]  /*1b730*/  LDSM.16.MT88.4 R28, [R190+0x5000] ;  /* 0x00500000be1c783b */ /* 0x000ea60000004200 */
[----:B---3--:R-:W-:Y:S04]  /*1b740*/  FADD.FTZ R142, R118, R142 ;  /* 0x0000008e768e7221 */ /* 0x008fe80000010000 */
[C---:B-1----:R-:W-:Y:S04]  /*1b750*/  HMMA.16816.F32.BF16 R76, R16.reuse, R20, R76 ;  /* 0x00000014104c723c */ /* 0x042fe8000004184c */
[----:B------:R-:W-:Y:S04]  /*1b760*/  FADD.FTZ R242, R50, R142 ;  /* 0x0000008e32f27221 */ /* 0x000fe80000010000 */
[C---:B------:R-:W-:Y:S01]  /*1b770*/  HMMA.16816.F32.BF16 R80, R16.reuse, R22, R80 ;  /* 0x000000161050723c */ /* 0x040fe20000041850 */
[----:B------:R-:W1:Y:S07]  /*1b780*/  LDSM.16.MT88.4 R20, [R188+0x5000] ;  /* 0x00500000bc14783b */ /* 0x000e6e0000004200 */
[C---:B------:R-:W-:Y:S08]  /*1b790*/  HMMA.16816.F32.BF16 R84, R16.reuse, R32, R84 ;  /* 0x000000201054723c */ /* 0x040ff00000041854 */
[C---:B------:R-:W-:Y:S01]  /*1b7a0*/  HMMA.16816.F32.BF16 R88, R16.reuse, R34, R88 ;  /* 0x000000221058723c */ /* 0x040fe20000041858 */
[----:B------:R-:W3:Y:S07]  /*1b7b0*/  LDSM.16.MT88.4 R32, [R190+0x2800] ;  /* 0x00280000be20783b */ /* 0x000eee0000004200 */
[C---:B----4-:R-:W-:Y:S08]  /*1b7c0*/  HMMA.16816.F32.BF16 R92, R16.reuse, R24, R92 ;  /* 0x00000018105c723c */ /* 0x050ff0000004185c */
[C---:B------:R-:W-:Y:S01]  /*1b7d0*/  HMMA.16816.F32.BF16 R96, R16.reuse, R26, R96 ;  /* 0x0000001a1060723c */ /* 0x040fe20000041860 */
[----:B------:R-:W4:Y:S07]  /*1b7e0*/  LDSM.16.MT88.4 R24, [R188+0x2800] ;  /* 0x00280000bc18783b */ /* 0x000f2e0000004200 */
[C---:B--2---:R-:W-:Y:S08]  /*1b7f0*/  HMMA.16816.F32.BF16 R100, R16.reuse, R28, R100 ;  /* 0x0000001c1064723c */ /* 0x044ff00000041864 */
[C---:B------:R-:W-:Y:S08]  /*1b800*/  HMMA.16816.F32.BF16 R104, R16.reuse, R30, R104 ;  /* 0x0000001e1068723c */ /* 0x040ff00000041868 */
[C---:B------:R-:W-:Y:S08]  /*1b810*/  HMMA.16816.F32.BF16 R52, R16.reuse, R36, R52 ;  /* 0x000000241034723c */ /* 0x040ff00000041834 */
[C---:B------:R-:W-:Y:S08]  /*1b820*/  HMMA.16816.F32.BF16 R56, R16.reuse, R38, R56 ;  /* 0x000000261038723c */ /* 0x040ff00000041838 */
[C---:B-1----:R-:W-:Y:S08]  /*1b830*/  HMMA.16816.F32.BF16 R60, R16.reuse, R20, R60 ;  /* 0x00000014103c723c */ /* 0x042ff0000004183c */
[----:B------:R-:W-:Y:S01]  /*1b840*/  HMMA.16816.F32.BF16 R64, R16, R22, R64 ;  /* 0x000000161040723c */ /* 0x000fe20000041840 */
[----:B------:R-:W1:Y:S06]  /*1b850*/  LDSM.16.MT88.4 R20, [R191+0x5800] ;  /* 0x00580000bf14783b */ /* 0x000e6c0000004200 */
[C---:B------:R-:W-:Y:S01]  /*1b860*/  F2FP.BF16.PACK_AB R16, R132.reuse, R133 ;  /* 0x000000858410723e */ /* 0x040fe200000010ff */
[----:B------:R-:W-:Y:S01]  /*1b870*/  FADD.FTZ R133, R133, R244 ;  /* 0x000000f485857221 */ /* 0x000fe20000010000 */
[----:B------:R-:W-:Y:S03]  /*1b880*/  F2FP.BF16.PACK_AB R18, R137, R130 ;  /* 0x000000828912723e */ /* 0x000fe600000010ff */
[----:B------:R-:W-:Y:S01]  /*1b890*/  F2FP.BF16.PACK_AB R17, R129, R128 ;  /* 0x000000808111723e */ /* 0x000fe200000010ff */
[----:B------:R-:W-:Y:S01]  /*1b8a0*/  FADD.FTZ R133, R132, R133 ;  /* 0x0000008584857221 */ /* 0x000fe20000010000 */
[----:B------:R-:W-:Y:S03]  /*1b8b0*/  F2FP.BF16.PACK_AB R19, R50, R118 ;  /* 0x000000763213723e */ /* 0x000fe600000010ff */
[----:B------:R-:W-:Y:S04]  /*1b8c0*/  FADD.FTZ R133, R130, R133 ;  /* 0x0000008582857221 */ /* 0x000fe80000010000 */
[C---:B------:R-:W-:Y:S01]  /*1b8d0*/  HMMA.16816.F32.BF16 R112, R16.reuse, R108, R4 ;  /* 0x0000006c1070723c */ /* 0x040fe20000041804 */
[----:B------:R-:W2:Y:S02]  /*1b8e0*/  LDSM.16.MT88.4 R4, [R190+0x5800] ;  /* 0x00580000be04783b */ /* 0x000ea40000004200 */
[----:B------:R-:W-:Y:S05]  /*1b8f0*/  FADD.FTZ R243, R137, R133 ;  /* 0x0000008589f37221 */ /* 0x000fea0000010000 */
[C---:B------:R-:W-:Y:S01]  /*1b900*/  HMMA.16816.F32.BF16 R108, R16.reuse, R110, R8 ;  /* 0x0000006e106c723c */ /* 0x040fe20000041808 */
[----:B------:R-:W5:Y:S07]  /*1b910*/  LDSM.16.MT88.4 R8, [R189+0x5800] ;  /* 0x00580000bd08783b */ /* 0x000f6e0000004200 */
[C---:B---3--:R-:W-:Y:S08]  /*1b920*/  HMMA.16816.F32.BF16 R68, R16.reuse, R32, R68 ;  /* 0x000000201044723c */ /* 0x048ff00000041844 */
[C---:B------:R-:W-:Y:S08]  /*1b930*/  HMMA.16816.F32.BF16 R72, R16.reuse, R34, R72 ;  /* 0x000000221048723c */ /* 0x040ff00000041848 */
[C---:B------:R-:W-:Y:S08]  /*1b940*/  HMMA.16816.F32.BF16 R76, R16.reuse, R40, R76 ;  /* 0x00000028104c723c */ /* 0x040ff0000004184c */
[C---:B------:R-:W-:Y:S08]  /*1b950*/  HMMA.16816.F32.BF16 R80, R16.reuse, R42, R80 ;  /* 0x0000002a1050723c */ /* 0x040ff00000041850 */
[C---:B----4-:R-:W-:Y:S08]  /*1b960*/  HMMA.16816.F32.BF16 R84, R16.reuse, R24, R84 ;  /* 0x000000181054723c */ /* 0x050ff00000041854 */
[C---:B------:R-:W-:Y:S08]  /*1b970*/  HMMA.16816.F32.BF16 R88, R16.reuse, R26, R88 ;  /* 0x0000001a1058723c */ /* 0x040ff00000041858 */
[C---:B-1----:R-:W-:Y:S08]  /*1b980*/  HMMA.16816.F32.BF16 R92, R16.reuse, R20, R92 ;  /* 0x00000014105c723c */ /* 0x042ff0000004185c */
[C---:B------:R-:W-:Y:S01]  /*1b990*/  HMMA.16816.F32.BF16 R96, R16.reuse, R22, R96 ;  /* 0x000000161060723c */ /* 0x040fe20000041860 */
[----:B------:R-:W1:Y:S07]  /*1b9a0*/  LDSM.16.MT88.4 R20, [R188+0x5800] ;  /* 0x00580000bc14783b */ /* 0x000e6e0000004200 */
[C---:B--2---:R-:W-:Y:S08]  /*1b9b0*/  HMMA.16816.F32.BF16 R100, R16.reuse, R4, R100 ;  /* 0x000000041064723c */ /* 0x044ff00000041864 */
[C---:B------:R-:W-:Y:S08]  /*1b9c0*/  HMMA.16816.F32.BF16 R104, R16.reuse, R6, R104 ;  /* 0x000000061068723c */ /* 0x040ff00000041868 */
[C---:B-----5:R-:W-:Y:S08]  /*1b9d0*/  HMMA.16816.F32.BF16 R52, R16.reuse, R8, R52 ;  /* 0x000000081034723c */ /* 0x060ff00000041834 */
[C---:B------:R-:W-:Y:S08]  /*1b9e0*/  HMMA.16816.F32.BF16 R56, R16.reuse, R10, R56 ;  /* 0x0000000a1038723c */ /* 0x040ff00000041838 */
[C---:B-1----:R-:W-:Y:S08]  /*1b9f0*/  HMMA.16816.F32.BF16 R60, R16.reuse, R20, R60 ;  /* 0x00000014103c723c */ /* 0x042ff0000004183c */
[----:B------:R-:W-:Y:S01]  /*1ba00*/  HMMA.16816.F32.BF16 R64, R16, R22, R64 ;  /* 0x000000161040723c */ /* 0x000fe20000041840 */
[----:B------:R-:W-:-:S07]  /*1ba10*/  @P0 BRA `(.L_x_2166) ;  /* 0xffffc29000000947 */ /* 0x000fce000383ffff */
.L_x_2157:
[----:B------:R-:W-:Y:S07]  /*1ba20*/  @!UPT UIADD3 URZ, URZ, URZ, URZ ;  /* 0x0000003f3f3ff290 */ /* 0x000fee000fffe03f */
[----:B------:R-:W-:Y:S02]  /*1ba30*/  MOV R4, 0x1f ;  /* 0x0000001f00047802 */ /* 0x000fe40000000f00 */
[----:B------:R-:W-:Y:S01]  /*1ba40*/  MOV R3, 0xffffffff ;  /* 0xffffffff00037802 */ /* 0x000fe20000000f00 */
[----:B------:R-:W-:Y:S06]  /*1ba50*/  BRA.DIV ~URZ, `(.L_x_2167) ;  /* 0x000043c27f007947 */ /* 0x000fec000b800000 */
[----:B------:R1:W2:Y:S02]  /*1ba60*/  SHFL.BFLY PT, R2, R243, 0x2, 0x1f ;  /* 0x0c401f00f3027f89 */ /* 0x0002a400000e0000 */
.L_x_2234:
[----:B--2---:R-:W-:Y:S01]  /*1ba70*/  FADD.FTZ R2, R2, R243 ;  /* 0x000000f302027221 */ /* 0x004fe20000010000 */
[----:B------:R-:W-:Y:S05]  /*1ba80*/  BRA.DIV ~URZ, `(.L_x_2168) ;  /* 0x000043f27f007947 */ /* 0x000fea000b800000 */
[----:B------:R-:W2:Y:S04]  /*1ba90*/  SHFL.BFLY PT, R4, R242, 0x2, 0x1f ;  /* 0x0c401f00f2047f89 */ /* 0x000ea800000e0000 */
[----:B------:R-:W3:Y:S01]  /*1baa0*/  SHFL.BFLY PT, R3, R2, 0x1, 0x1f ;  /* 0x0c201f0002037f89 */ /* 0x000ee200000e0000 */
[----:B--2---:R-:W-:-:S02]  /*1bab0*/  FADD.FTZ R242, R4, R242 ;  /* 0x000000f204f27221 */ /* 0x004fc40000010000 */
[----:B---3--:R-:W-:-:S03]  /*1bac0*/  FADD.FTZ R2, R2, R3 ;  /* 0x0000000302027221 */ /* 0x008fc60000010000 */
[----:B------:R2:W3:Y:S04]  /*1bad0*/  SHFL.BFLY PT, R10, R242, 0x1, 0x1f ;  /* 0x0c201f00f20a7f89 */ /* 0x0004e800000e0000 */
.L_x_2235:
[----:B---3--:R-:W-:Y:S01]  /*1bae0*/  FADD.FTZ R10, R10, R242 ;  /* 0x000000f20a0a7221 */ /* 0x008fe20000010000 */
[----:B------:R-:W-:Y:S02]  /*1baf0*/  FSETP.NE.FTZ.AND P1, PT, R2, RZ, PT ;  /* 0x000000ff0200720b */ /* 0x000fe40003f35000 */
[----:B------:R-:W-:Y:S02]  /*1bb00*/  MOV R27, RZ ;  /* 0x000000ff001b7202 */ /* 0x000fe40000000f00 */
[----:B------:R-:W-:Y:S02]  /*1bb10*/  FSETP.NE.FTZ.AND P0, PT, R10, RZ, PT ;  /* 0x000000ff0a00720b */ /* 0x000fe40003f15000 */
[----:B------:R-:W-:Y:S02]  /*1bb20*/  MOV R17, RZ ;  /* 0x000000ff00117202 */ /* 0x000fe40000000f00 */
[----:B------:R-:W-:Y:S02]  /*1bb30*/  MOV R11, 0xff800000 ;  /* 0xff800000000b7802 */ /* 0x000fe40000000f00 */
[----:B------:R-:W-:-:S03]  /*1bb40*/  MOV R28, 0x1 ;  /* 0x00000001001c7802 */ /* 0x000fc60000000f00 */
[----:B------:R-:W3:Y:S04]  /*1bb50*/  @P1 MUFU.LG2 R3, R2 ;  /* 0x0000000200031308 */ /* 0x000ee80000000c00 */
[----:B------:R-:W-:-:S04]  /*1bb60*/  @P0 MOV R14, 0x3f317218 ;  /* 0x3f317218000e0802 */ /* 0x000fc80000000f00 */
[----:B------:R-:W4:Y:S08]  /*1bb70*/  @P0 MUFU.RCP R27, R10 ;  /* 0x0000000a001b0308 */ /* 0x000f300000001000 */
[----:B------:R-:W5:Y:S01]  /*1bb80*/  @P0 MUFU.LG2 R10, R10 ;  /* 0x0000000a000a0308 */ /* 0x000f620000000c00 */
[----:B---3--:R-:W-:-:S07]  /*1bb90*/  @P1 FMUL.FTZ R3, R3, 0.69314718246459960938 ;  /* 0x3f31721803031820 */ /* 0x008fce0000410000 */
[----:B------:R3:W1:Y:S01]  /*1bba0*/  @P1 MUFU.RCP R17, R2 ;  /* 0x0000000200111308 */ /* 0x0006620000001000 */
[C---:B----4-:R-:W-:Y:S02]  /*1bbb0*/  FMUL.FTZ R114, R27.reuse, R114 ;  /* 0x000000721b727220 */ /* 0x050fe40000410000 */
[C---:B------:R-:W-:Y:S02]  /*1bbc0*/  FMUL.FTZ R115, R27.reuse, R115 ;  /* 0x000000731b737220 */ /* 0x040fe40000410000 */
[C---:B------:R-:W-:Y:S02]  /*1bbd0*/  FMUL.FTZ R110, R27.reuse, R110 ;  /* 0x0000006e1b6e7220 */ /* 0x040fe40000410000 */
[----:B------:R-:W-:Y:S02]  /*1bbe0*/  FMUL.FTZ R111, R27, R111 ;  /* 0x0000006f1b6f7220 */ /* 0x000fe40000410000 */
[----:B-----5:R-:W-:Y:S02]  /*1bbf0*/  @P0 FMUL.FTZ R13, R10, 0.69314718246459960938 ;  /* 0x3f3172180a0d0820 */ /* 0x020fe40000410000 */
[----:B------:R-:W-:-:S02]  /*1bc00*/  @P0 FMUL.FTZ R10, R14, c[0x0][0x2d0] ;  /* 0x0000b4000e0a0a20 */ /* 0x000fc40000410000 */
[C---:B------:R-:W-:Y:S02]  /*1bc10*/  FMUL.FTZ R18, R27.reuse, R70 ;  /* 0x000000461b127220 */ /* 0x040fe40000410000 */
[----:B------:R-:W-:Y:S01]  /*1bc20*/  FMUL.FTZ R19, R27, R71 ;  /* 0x000000471b137220 */ /* 0x000fe20000410000 */
[----:B---3--:R-:W-:Y:S01]  /*1bc30*/  @P1 MOV R2, 0x3f317218 ;  /* 0x3f31721800021802 */ /* 0x008fe20000000f00 */
[C---:B-1----:R-:W-:Y:S02]  /*1bc40*/  FMUL.FTZ R112, R17.reuse, R112 ;  /* 0x0000007011707220 */ /* 0x042fe40000410000 */
[C---:B------:R-:W-:Y:S02]  /*1bc50*/  FMUL.FTZ R113, R17.reuse, R113 ;  /* 0x0000007111717220 */ /* 0x040fe40000410000 */
[----:B------:R-:W-:Y:S02]  /*1bc60*/  @P1 FMUL.FTZ R2, R2, c[0x0][0x2d0] ;  /* 0x0000b40002021a20 */ /* 0x000fe40000410000 */
[----:B------:R-:W-:-:S02]  /*1bc70*/  FMUL.FTZ R108, R17, R108 ;  /* 0x0000006c116c7220 */ /* 0x000fc40000410000 */
[----:B------:R-:W-:Y:S01]  /*1bc80*/  @P1 FFMA.FTZ R11, R2, R0, R3 ;  /* 0x00000000020b1223 */ /* 0x000fe20000010003 */
[----:B------:R-:W-:Y:S01]  /*1bc90*/  MOV R0, 0xff800000 ;  /* 0xff80000000007802 */ /* 0x000fe20000000f00 */
        /* <DEDUP_REMOVED lines=27> */
[----:B------:R-:W-:Y:S02]  /*1be50*/  FMUL.FTZ R16, R17, R64 ;  /* 0x0000004011107220 */ /* 0x000fe40000410000 */
        /* <DEDUP_REMOVED lines=26> */
[----:B------:R-:W-:Y:S02]  /*1c000*/  FMUL.FTZ R27, R27, R67 ;  /* 0x000000431b1b7220 */ /* 0x000fe40000410000 */
[----:B------:R-:W-:Y:S02]  /*1c010*/  @P0 FFMA.FTZ R0, R10, R12, R13 ;  /* 0x0000000c0a000223 */ /* 0x000fe4000001000d */
.L_x_2090:
[----:B------:R-:W1:Y:S01]  /*1c020*/  S2R R10, SR_TID.X ;  /* 0x00000000000a7919 */ /* 0x000e620000002100 */
[----:B------:R-:W-:Y:S01]  /*1c030*/  BSSY B0, `(.L_x_2169) ;  /* 0x0000010000007945 */ /* 0x000fe20003800000 */
[----:B-1----:R-:W-:-:S13]  /*1c040*/  LOP3.LUT P0, RZ, R10, 0xff, RZ, 0xc0, !PT ;  /* 0x000000ff0aff7812 */ /* 0x002fda000780c0ff */
        /* <DEDUP_REMOVED lines=14> */
.L_x_2170:
[----:B------:R-:W-:Y:S05]  /*1c130*/  BSYNC B0 ;  /* 0x0000000000007941 */ /* 0x000fea0003800000 */
.L_x_2169:
[----:B------:R-:W-:Y:S01]  /*1c140*/  PRMT R12, R28, 0x9910, RZ ;  /* 0x000099101c0c7816 */ /* 0x000fe200000000ff */
[----:B------:R-:W-:Y:S01]  /*1c150*/  BSSY B1, `(.L_x_2171) ;  /* 0x00002a0000017945 */ /* 0x000fe20003800000 */
[----:B------:R-:W-:Y:S02]  /*1c160*/  SHF.R.S32.HI R32, RZ, 0x1f, R10 ;  /* 0x0000001fff207819 */ /* 0x000fe4000001140a */
[----:B------:R-:W-:Y:S01]  /*1c170*/  ISETP.NE.AND P0, PT, R12, RZ, PT ;  /* 0x000000ff0c00720c */ /* 0x000fe20003f05270 */
[----:B------:R-:W-:Y:S01]  /*1c180*/  IMAD.MOV.U32 R12, RZ, RZ, R208 ;  /* 0x000000ffff0c7224 */ /* 0x000fe200078e00d0 */
[----:B------:R-:W-:Y:S02]  /*1c190*/  LEA.HI R29, R32, R10, RZ, 0x3 ;  /* 0x0000000a201d7211 */ /* 0x000fe400078f18ff */
[----:B------:R-:W-:-:S02]  /*1c1a0*/  IADD3 R13, R116, 0x40, RZ ;  /* 0x00000040740d7810 */ /* 0x000fc40007ffe0ff */
[----:B------:R-:W-:Y:S02]  /*1c1b0*/  LOP3.LUT R28, R29, 0xfffffff8, RZ, 0xc0, !PT ;  /* 0xfffffff81d1c7812 */ /* 0x000fe400078ec0ff */
[----:B------:R-:W-:Y:S02]  /*1c1c0*/  SHF.R.S32.HI R15, RZ, 0x1f, R116 ;  /* 0x0000001fff0f7819 */ /* 0x000fe40000011474 */
[----:B------:R-:W-:Y:S01]  /*1c1d0*/  SHF.R.S32.HI R14, RZ, 0x1f, R13 ;  /* 0x0000001fff0e7819 */ /* 0x000fe2000001140d */
[----:B------:R-:W-:Y:S01]  /*1c1e0*/  IMAD.IADD R28, R10, 0x1, -R28 ;  /* 0x000000010a1c7824 */ /* 0x000fe200078e0a1c */
[----:B------:R-:W-:Y:S01]  /*1c1f0*/  SHF.R.S32.HI R29, RZ, 0x3, R29 ;  /* 0x00000003ff1d7819 */ /* 0x000fe2000001141d */
[----:B------:R-:W-:Y:S05]  /*1c200*/  @!P0 BRA `(.L_x_2172) ;  /* 0x00001e6000008947 */ /* 0x000fea0003800000 */
[CC--:B------:R-:W-:Y:S01]  /*1c210*/  LEA.HI R33, R32.reuse, R10.reuse, RZ, 0x2 ;  /* 0x0000000a20217211 */ /* 0x0c0fe200078f10ff */
[----:B------:R-:W-:Y:S01]  /*1c220*/  WARPSYNC 0xffffffff ;  /* 0xffffffff00007948 */ /* 0x000fe20003800000 */
[----:B------:R-:W-:Y:S01]  /*1c230*/  LEA.HI R32, R32, R10, RZ, 0x5 ;  /* 0x0000000a20207211 */ /* 0x000fe200078f28ff */
[----:B------:R-:W-:Y:S01]  /*1c240*/  BAR.SYNC.DEFER_BLOCKING 0x1, 0x100 ;  /* 0x0044000000007b1d */ /* 0x000fe20000010000 */
[--C-:B------:R-:W-:Y:S01]  /*1c250*/  SHF.R.S32.HI R30, RZ, 0x2, R33.reuse ;  /* 0x00000002ff1e7819 */ /* 0x100fe20000011421 */
[----:B------:R-:W-:Y:S01]  /*1c260*/  IMAD.MOV.U32 R36, RZ, RZ, c[0x0][0x388] ;  /* 0x0000e200ff247624 */ /* 0x000fe200078e00ff */
        /* <DEDUP_REMOVED lines=14> */
[----:B------:R-:W-:Y:S01]  /*1c350*/  IMAD R33, R33, 0x2, R30 ;  /* 0x0000000221217824 */ /* 0x000fe200078e021e */
[----:B------:R-:W-:-:S02]  /*1c360*/  F2FP.BF16.PACK_AB R30, R113, R112 ;  /* 0x00000070711e723e */ /* 0x000fc400000010ff */
[----:B------:R-:W-:-:S04]  /*1c370*/  LOP3.LUT R34, R34, 0x1c0, RZ, 0xc0, !PT ;  /* 0x000001c022227812 */ /* 0x000fc800078ec0ff */
[----:B------:R-:W-:-:S05]  /*1c380*/  LEA.HI R34, R34, R34, RZ, 0x1d ;  /* 0x0000002222227211 */ /* 0x000fca00078fe8ff */
[----:B------:R-:W-:Y:S01]  /*1c390*/  IMAD.IADD R33, R33, 0x1, R34 ;  /* 0x0000000121217824 */ /* 0x000fe200078e0222 */
[----:B------:R-:W-:-:S03]  /*1c3a0*/  F2FP.BF16.PACK_AB R34, R115, R114 ;  /* 0x000000727322723e */ /* 0x000fc600000010ff */
        /* <DEDUP_REMOVED lines=46> */
[----:B------:R4:W-:Y:S04]  /*1c690*/  STS [R224+0x4400], R34 ;  /* 0x00440022e0007388 */ /* 0x0009e80000000800 */
[----:B------:R2:W-:Y:S01]  /*1c6a0*/  STS [R221+0x4080], R33 ;  /* 0x00408021dd007388 */ /* 0x0005e20000000800 */
[----:B-1----:R-:W-:Y:S02]  /*1c6b0*/  F2FP.BF16.PACK_AB R30, R55, R54 ;  /* 0x00000036371e723e */ /* 0x002fe400000010ff */
[----:B---3--:R-:W-:-:S03]  /*1c6c0*/  F2FP.BF16.PACK_AB R35, R57, R56 ;  /* 0x000000383923723e */ /* 0x008fc600000010ff */
[----:B------:R1:W-:Y:S01]  /*1c6d0*/  STS [R221+0x4480], R30 ;  /* 0x0044801edd007388 */ /* 0x0003e20000000800 */
[----:B----4-:R-:W-:-:S03]  /*1c6e0*/  F2FP.BF16.PACK_AB R34, R59, R58 ;  /* 0x0000003a3b22723e */ /* 0x010fc600000010ff */
[----:B------:R3:W-:Y:S01]  /*1c6f0*/  STS [R223+0x4000], R35 ;  /* 0x00400023df007388 */ /* 0x0007e20000000800 */
[----:B--2---:R-:W-:-:S03]  /*1c700*/  F2FP.BF16.PACK_AB R33, R61, R60 ;  /* 0x0000003c3d21723e */ /* 0x004fc600000010ff */
[----:B------:R2:W-:Y:S04]  /*1c710*/  STS [R223+0x4400], R34 ;  /* 0x00440022df007388 */ /* 0x0005e80000000800 */
[----:B------:R4:W-:Y:S01]  /*1c720*/  STS [R225+0x4080], R33 ;  /* 0x00408021e1007388 */ /* 0x0009e20000000800 */
[----:B-1----:R-:W-:Y:S02]  /*1c730*/  F2FP.BF16.PACK_AB R30, R25, R24 ;  /* 0x00000018191e723e */ /* 0x002fe400000010ff */
[----:B---3--:R-:W-:-:S03]  /*1c740*/  F2FP.BF16.PACK_AB R35, R17, R16 ;  /* 0x000000101123723e */ /* 0x008fc600000010ff */
[----:B------:R1:W-:Y:S01]  /*1c750*/  STS [R225+0x4480], R30 ;  /* 0x0044801ee1007388 */ /* 0x0003e20000000800 */
[----:B--2---:R-:W-:-:S03]  /*1c760*/  F2FP.BF16.PACK_AB R34, R27, R26 ;  /* 0x0000001a1b22723e */ /* 0x004fc600000010ff */
[----:B------:R2:W-:Y:S01]  /*1c770*/  STS [R226+0x4000], R35 ;  /* 0x00400023e2007388 */ /* 0x0005e20000000800 */
[----:B----4-:R-:W-:-:S03]  /*1c780*/  IMAD.MOV.U32 R33, RZ, RZ, 0x4 ;  /* 0x00000004ff217424 */ /* 0x010fc600078e00ff */
[----:B------:R2:W-:Y:S01]  /*1c790*/  STS [R226+0x4400], R34 ;  /* 0x00440022e2007388 */ /* 0x0005e20000000800 */
[----:B------:R-:W-:-:S03]  /*1c7a0*/  @P1 IMAD.WIDE R38, R211, R33, c[0x0][0x508] ;  /* 0x00014200d3261625 */ /* 0x000fc600078e0221 */
[----:B------:R-:W-:Y:S01]  /*1c7b0*/  BAR.SYNC.DEFER_BLOCKING 0x1, 0x100 ;  /* 0x0044000000007b1d */ /* 0x000fe20000010000 */
[----:B------:R-:W-:-:S04]  /*1c7c0*/  IMAD.WIDE R40, R211, R33, c[0x0][0x500] ;  /* 0x00014000d3287625 */ /* 0x000fc800078e0221 */
[----:B-1----:R-:W-:Y:S01]  /*1c7d0*/  IMAD.MOV.U32 R30, RZ, RZ, RZ ;  /* 0x000000ffff1e7224 */ /* 0x002fe200078e00ff */
[----:B------:R2:W5:Y:S05]  /*1c7e0*/  @P1 LDG.E R36, [R38.64] ;  /* 0x0000000826241981 */ /* 0x00056a000c1e1900 */
[----:B------:R2:W5:Y:S01]  /*1c7f0*/  @P2 LDG.E R30, [R40.64] ;  /* 0x00000008281e2981 */ /* 0x000562000c1e1900 */
[----:B------:R-:W-:-:S04]  /*1c800*/  ISETP.NE.AND P0, PT, R210, RZ, PT ;  /* 0x000000ffd200720c */ /* 0x000fc80003f05270 */
[----:B------:R-:W-:Y:S01]  /*1c810*/  SEL R210, R210, c[0x0][0x3d4], P0 ;  /* 0x0000f500d2d27a07 */ /* 0x000fe20000000000 */
[----:B------:R-:W-:Y:S05]  /*1c820*/  @P1 BRA `(.L_x_2173) ;  /* 0x0000004000001947 */ /* 0x000fea0003800000 */
[----:B------:R-:W-:Y:S05]  /*1c830*/  @!P2 BRA `(.L_x_2173) ;  /* 0x000000300000a947 */ /* 0x000fea0003800000 */
[----:B-----5:R1:W3:Y:S04]  /*1c840*/  LDG.E R36, [R40.64] ;  /* 0x0000000828247981 */ /* 0x0202e8000c1e1900 */
[----:B-12---:R-:W3:Y:S02]  /*1c850*/  LDG.E R40, [R40.64+0x4] ;  /* 0x0000040828287981 */ /* 0x006ee4000c1e1900 */
[----:B---3--:R-:W-:Y:S02]  /*1c860*/  IADD3 R36, -R36, R40, RZ ;  /* 0x0000002824247210 */ /* 0x008fe40007ffe1ff */
.L_x_2173:
[----:B------:R-:W-:Y:S01]  /*1c870*/  IMAD.MOV.U32 R43, RZ, RZ, 0x368 ;  /* 0x00000368ff2b7424 */ /* 0x000fe200078e00ff */
[----:B------:R-:W-:Y:S01]  /*1c880*/  ISETP.GT.AND P2, PT, R210, 0x1, PT ;  /* 0x00000001d200780c */ /* 0x000fe20003f44270 */
[----:B------:R-:W-:Y:S01]  /*1c890*/  IMAD.MOV.U32 R33, RZ, RZ, c[0x0][0x4e8] ;  /* 0x00013a00ff217624 */ /* 0x000fe200078e00ff */
[----:B------:R-:W-:-:S02]  /*1c8a0*/  ISETP.NE.U32.AND P0, PT, RZ, c[0x0][0x500], PT ;  /* 0x00014000ff007a0c */ /* 0x000fc40003f05070 */
[----:B------:R-:W-:Y:S02]  /*1c8b0*/  SEL R43, R43, 0x328, P2 ;  /* 0x000003282b2b7807 */ /* 0x000fe40001000000 */
[----:B------:R-:W-:Y:S02]  /*1c8c0*/  ISETP.NE.AND.EX P0, PT, RZ, c[0x0][0x504], PT, P0 ;  /* 0x00014100ff007a0c */ /* 0x000fe40003f05300 */
[----:B--2---:R-:W1:Y:S01]  /*1c8d0*/  LDC.64 R40, c[0x0][R43+0x170] ;  /* 0x00005c002b287b82 */ /* 0x004e620000000a00 */
[----:B------:R-:W-:Y:S01]  /*1c8e0*/  ISETP.NE.AND P3, PT, R33, 0x1, PT ;  /* 0x000000012100780c */ /* 0x000fe20003f65270 */
[----:B------:R-:W-:Y:S01]  /*1c8f0*/  IMAD.IADD R33, R218, 0x1, R209 ;  /* 0x00000001da217824 */ /* 0x000fe200078e02d1 */
[----:B------:R-:W-:Y:S02]  /*1c900*/  SHF.R.S32.HI R34, RZ, 0x1f, R211 ;  /* 0x0000001fff227819 */ /* 0x000fe400000114d3 */
[----:B------:R-:W-:Y:S01]  /*1c910*/  SEL R35, R211, RZ, !P0 ;  /* 0x000000ffd3237207 */ /* 0x000fe20004000000 */
[----:B------:R-:W-:Y:S01]  /*1c920*/  IMAD.MOV.U32 R42, RZ, RZ, R33 ;  /* 0x000000ffff2a7224 */ /* 0x000fe200078e0021 */
[----:B------:R-:W-:Y:S01]  /*1c930*/  SEL R34, R34, RZ, !P0 ;  /* 0x000000ff22227207 */ /* 0x000fe20004000000 */
[----:B------:R-:W2:Y:S01]  /*1c940*/  LDC.64 R38, c[0x0][R43+0x168] ;  /* 0x00005a002b267b82 */ /* 0x000ea20000000a00 */
[----:B------:R-:W-:-:S07]  /*1c950*/  SEL R44, R233, RZ, P2 ;  /* 0x000000ffe92c7207 */ /* 0x000fce0001000000 */
[----:B------:R-:W3:Y:S08]  /*1c960*/  LDC.64 R48, c[0x0][R43+0x178] ;  /* 0x00005e002b307b82 */ /* 0x000ef00000000a00 */
[----:B------:R-:W4:Y:S01]  /*1c970*/  LDC.64 R46, c[0x0][R43+0x160] ;  /* 0x000058002b2e7b82 */ /* 0x000f220000000a00 */
[----:B-1----:R-:W-:-:S04]  /*1c980*/  IMAD R37, R41, R35, RZ ;  /* 0x0000002329257224 */ /* 0x002fc800078e02ff */
[C---:B------:R-:W-:Y:S02]  /*1c990*/  IMAD R37, R40.reuse, R34, R37 ;  /* 0x0000002228257224 */ /* 0x040fe400078e0225 */
[----:B------:R-:W-:-:S04]  /*1c9a0*/  IMAD.WIDE.U32 R40, R40, R35, RZ ;  /* 0x0000002328287225 */ /* 0x000fc800078e00ff */
[----:B--2---:R-:W-:-:S04]  /*1c9b0*/  IMAD.WIDE.U32 R50, R38, R227, RZ ;  /* 0x000000e326327225 */ /* 0x004fc800078e00ff */
[----:B------:R-:W-:-:S04]  /*1c9c0*/  @P3 IMAD.HI.U32 R34, R33, c[0x0][0x4ec], RZ ;  /* 0x00013b0021223a27 */ /* 0x000fc800078e00ff */
[----:B------:R-:W-:Y:S01]  /*1c9d0*/  IMAD R38, R39, R227, RZ ;  /* 0x000000e327267224 */ /* 0x000fe200078e02ff */
[----:B------:R-:W-:Y:S01]  /*1c9e0*/  @P3 SHF.R.U32.HI R42, RZ, c[0x0][0x4f0], R34 ;  /* 0x00013c00ff2a3a19 */ /* 0x000fe20000011622 */
[----:B------:R-:W-:Y:S01]  /*1c9f0*/  IMAD.IADD R37, R41, 0x1, R37 ;  /* 0x0000000129257824 */ /* 0x000fe200078e0225 */
[----:B-----5:R-:W-:Y:S01]  /*1ca00*/  IADD3 R41, P1, P0, R40, R50, R30 ;  /* 0x0000003228297210 */ /* 0x020fe2000783e01e */
[----:B------:R-:W-:Y:S01]  /*1ca10*/  IMAD.IADD R38, R51, 0x1, R38 ;  /* 0x0000000133267824 */ /* 0x000fe200078e0226 */
[----:B------:R-:W-:Y:S01]  /*1ca20*/  SHF.R.S32.HI R34, RZ, 0x1f, R30 ;  /* 0x0000001fff227819 */ /* 0x000fe2000001141e */
[-C--:B---3--:R-:W-:Y:S02]  /*1ca30*/  IMAD R40, R49, R44.reuse, RZ ;  /* 0x0000002c31287224 */ /* 0x088fe400078e02ff */
        /* <DEDUP_REMOVED lines=8> */
[-C--:B----4-:R-:W-:Y:S01]  /*1cac0*/  IMAD R38, R47, R39.reuse, RZ ;  /* 0x000000272f267224 */ /* 0x090fe200078e02ff */
[----:B------:R-:W-:Y:S01]  /*1cad0*/  LOP3.LUT R37, R32, 0xffffffe0, RZ, 0xc0, !PT ;  /* 0xffffffe020257812 */ /* 0x000fe200078ec0ff */
[----:B------:R-:W-:Y:S01]  /*1cae0*/  IMAD.MOV.U32 R40, RZ, RZ, c[0x0][0x4a8] ;  /* 0x00012a00ff287624 */ /* 0x000fe200078e00ff */
[----:B------:R-:W-:Y:S01]  /*1caf0*/  SHF.R.S32.HI R42, RZ, 0x1f, R39 ;  /* 0x0000001fff2a7819 */ /* 0x000fe20000011427 */
[----:B------:R-:W-:Y:S01]  /*1cb00*/  IMAD.WIDE.U32 R44, R46, R39, R44 ;  /* 0x000000272e2c7225 */ /* 0x000fe200078e002c */
[----:B------:R-:W-:Y:S02]  /*1cb10*/  SHF.R.S32.HI R32, RZ, 0x1f, R32 ;  /* 0x0000001fff207819 */ /* 0x000fe40000011420 */
[----:B------:R-:W-:Y:S01]  /*1cb20*/  SEL R40, R40, c[0x0][0x450], P2 ;  /* 0x0001140028287a07 */ /* 0x000fe20001000000 */
[----:B------:R-:W-:Y:S01]  /*1cb30*/  IMAD.IADD R37, R10, 0x1, -R37 ;  /* 0x000000010a257824 */ /* 0x000fe200078e0a25 */
[----:B------:R-:W-:Y:S01]  /*1cb40*/  LEA.HI R41, R32, R31, RZ, 0x3 ;  /* 0x0000001f20297211 */ /* 0x000fe200078f18ff */
[----:B------:R-:W-:Y:S01]  /*1cb50*/  IMAD R38, R46, R42, R38 ;  /* 0x0000002a2e267224 */ /* 0x000fe200078e0226 */
[----:B------:R-:W-:Y:S01]  /*1cb60*/  LEA R40, P0, R44, R40, 0x2 ;  /* 0x000000282c287211 */ /* 0x000fe200078010ff */
[----:B------:R-:W-:Y:S01]  /*1cb70*/  IMAD.MOV.U32 R39, RZ, RZ, c[0x0][0x4ac] ;  /* 0x00012b00ff277624 */ /* 0x000fe200078e00ff */
[----:B------:R-:W-:Y:S01]  /*1cb80*/  SHF.R.S32.HI R32, RZ, 0x1f, R37 ;  /* 0x0000001fff207819 */ /* 0x000fe20000011425 */
[----:B------:R-:W-:Y:S01]  /*1cb90*/  IMAD.IADD R38, R45, 0x1, R38 ;  /* 0x000000012d267824 */ /* 0x000fe200078e0226 */
[----:B------:R-:W-:Y:S01]  /*1cba0*/  LOP3.LUT R41, R41, 0xffffff8, RZ, 0xc0, !PT ;  /* 0x0ffffff829297812 */ /* 0x000fe200078ec0ff */
[----:B------:R-:W-:Y:S01]  /*1cbb0*/  SHFL.IDX PT, R42, R40, RZ, 0x1c1f ;  /* 0x001c1fff282a7589 */ /* 0x000fe200000e0000 */
[----:B------:R-:W-:-:S02]  /*1cbc0*/  SEL R39, R39, c[0x0][0x454], P2 ;  /* 0x0001150027277a07 */ /* 0x000fc40001000000 */
[----:B------:R-:W-:Y:S01]  /*1cbd0*/  LEA.HI R32, R32, R37, RZ, 0x2 ;  /* 0x0000002520207211 */ /* 0x000fe200078f10ff */
[----:B------:R-:W-:Y:S01]  /*1cbe0*/  IMAD.IADD R41, R31, 0x1, -R41 ;  /* 0x000000011f297824 */ /* 0x000fe200078e0a29 */
[----:B------:R-:W-:Y:S01]  /*1cbf0*/  LEA.HI.X R38, R44, R39, R38, 0x2, P0 ;  /* 0x000000272c267211 */ /* 0x000fe200000f1426 */
[----:B------:R-:W-:Y:S01]  /*1cc00*/  IMAD R31, R36, c[0x0][0x4e8], RZ ;  /* 0x00013a00241f7a24 */ /* 0x000fe200078e02ff */
[----:B------:R-:W-:Y:S01]  /*1cc10*/  SHF.R.S32.HI R32, RZ, 0x2, R32 ;  /* 0x00000002ff207819 */ /* 0x000fe20000011420 */
[----:B------:R-:W-:Y:S01]  /*1cc20*/  SHFL.IDX PT, R44, R40, 0x1, 0x1c1f ;  /* 0x003c1f00282c7f89 */ /* 0x000fe200000e0000 */
[----:B------:R-:W-:-:S03]  /*1cc30*/  LOP3.LUT P0, RZ, R37, 0x3, RZ, 0xc0, !PT ;  /* 0x0000000325ff7812 */ /* 0x000fc6000780c0ff */
[----:B------:R-:W1:Y:S01]  /*1cc40*/  SHFL.IDX PT, R43, R38, RZ, 0x1c1f ;  /* 0x001c1fff262b7589 */ /* 0x000e6200000e0000 */
[----:B------:R-:W-:-:S03]  /*1cc50*/  IMAD R32, R41, 0x10, R32 ;  /* 0x0000001029207824 */ /* 0x000fc600078e0220 */
[----:B------:R-:W2:Y:S01]  /*1cc60*/  SHFL.IDX PT, R45, R38, 0x1, 0x1c1f ;  /* 0x003c1f00262d7f89 */ /* 0x000ea200000e0000 */
[----:B------:R-:W-:-:S05]  /*1cc70*/  IMAD.IADD R32, R32, 0x1, R209 ;  /* 0x0000000120207824 */ /* 0x000fca00078e02d1 */
[C---:B------:R-:W-:Y:S02]  /*1cc80*/  IADD3 R36, R32.reuse, 0x8, RZ ;  /* 0x0000000820247810 */ /* 0x040fe40007ffe0ff */
[-C--:B------:R-:W-:Y:S02]  /*1cc90*/  ISETP.GE.OR P1, PT, R32, R31.reuse, P0 ;  /* 0x0000001f2000720c */ /* 0x080fe40000726670 */
[----:B------:R-:W-:-:S11]  /*1cca0*/  ISETP.GE.OR P0, PT, R36, R31, P0 ;  /* 0x0000001f2400720c */ /* 0x000fd60000706670 */
[----:B-1----:R-:W-:Y:S01]  /*1ccb0*/  @!P1 ST.E [R42.64], R11 ;  /* 0x0000000b2a009985 */ /* 0x002fe2000c101908 */
[----:B------:R-:W-:-:S03]  /*1ccc0*/  ISETP.GE.AND P1, PT, R36, R31, PT ;  /* 0x0000001f2400720c */ /* 0x000fc60003f26270 */
[----:B--2---:R1:W-:Y:S01]  /*1ccd0*/  @!P0 ST.E [R44.64], R0 ;  /* 0x000000002c008985 */ /* 0x0043e2000c101908 */
[----:B------:R-:W-:Y:S02]  /*1cce0*/  ISETP.GE.AND P0, PT, R32, R31, PT ;  /* 0x0000001f2000720c */ /* 0x000fe40003f06270 */
[----:B-1----:R-:W-:Y:S01]  /*1ccf0*/  P2R R0, PR, RZ, 0x2 ;  /* 0x00000002ff007803 */ /* 0x002fe20000000000 */
[----:B------:R-:W-:Y:S05]  /*1cd00*/  @P2 BRA `(.L_x_2174) ;  /* 0x0000069000002947 */ /* 0x000fea0003800000 */
[----:B------:R-:W-:Y:S01]  /*1cd10*/  IMAD R34, R34, c[0x0][0x3a0], RZ ;  /* 0x0000e80022227a24 */ /* 0x000fe200078e02ff */
[----:B------:R-:W-:Y:S01]  /*1cd20*/  LEA R0, R28, R29, 0x5 ;  /* 0x0000001d1c007211 */ /* 0x000fe200078e28ff */
[C---:B------:R-:W-:Y:S01]  /*1cd30*/  IMAD.WIDE.U32 R2, R30.reuse, c[0x0][0x3a0], RZ ;  /* 0x0000e8001e027a25 */ /* 0x040fe200078e00ff */
[----:B------:R1:W2:Y:S01]  /*1cd40*/  LDS.128 R40, [R234+0x80] ;  /* 0x00008000ea287984 */ /* 0x0002a20000000c00 */
[----:B------:R-:W-:Y:S02]  /*1cd50*/  IADD3 R29, R29, R209, RZ ;  /* 0x000000d11d1d7210 */ /* 0x000fe40007ffe0ff */
[----:B------:R-:W-:Y:S01]  /*1cd60*/  IMAD R30, R30, c[0x0][0x3a4], R34 ;  /* 0x0000e9001e1e7a24 */ /* 0x000fe200078e0222 */
[----:B------:R-:W-:Y:S01]  /*1cd70*/  MOV R6, R2 ;  /* 0x0000000200067202 */ /* 0x000fe20000000f00 */
[----:B------:R1:W3:Y:S01]  /*1cd80*/  LDS.128 R36, [R234+0x1080] ;  /* 0x00108000ea247984 */ /* 0x0002e20000000c00 */
[----:B------:R-:W-:-:S02]  /*1cd90*/  IADD3 R0, R209, R0, RZ ;  /* 0x00000000d1007210 */ /* 0x000fc40007ffe0ff */
[----:B------:R-:W-:Y:S01]  /*1cda0*/  IADD3 R7, R3, R30, RZ ;  /* 0x0000001e03077210 */ /* 0x000fe20007ffe0ff */
[----:B------:R1:W4:Y:S01]  /*1cdb0*/  LDS.128 R24, [R234+0x3080] ;  /* 0x00308000ea187984 */ /* 0x0003220000000c00 */
[----:B------:R-:W-:Y:S01]  /*1cdc0*/  SHF.R.S32.HI R3, RZ, 0x1f, R35 ;  /* 0x0000001fff037819 */ /* 0x000fe20000011423 */
[----:B------:R-:W-:Y:S01]  /*1cdd0*/  @P3 IMAD.HI.U32 R4, R0, c[0x0][0x4ec], RZ ;  /* 0x00013b0000043a27 */ /* 0x000fe200078e00ff */
[----:B------:R-:W-:Y:S01]  /*1cde0*/  MOV R2, R0 ;  /* 0x0000000000027202 */ /* 0x000fe20000000f00 */
[----:B------:R1:W1:Y:S02]  /*1cdf0*/  LDS.128 R20, [R234+0x4080] ;  /* 0x00408000ea147984 */ /* 0x0002640000000c00 */
[C---:B------:R-:W-:Y:S01]  /*1ce00*/  IMAD.WIDE.U32 R6, R227.reuse, c[0x0][0x3e8], R6 ;  /* 0x0000fa00e3067a25 */ /* 0x040fe200078e0006 */
[----:B------:R-:W-:Y:S01]  /*1ce10*/  @P3 SHF.R.U32.HI R2, RZ, c[0x0][0x4f0], R4 ;  /* 0x00013c00ff023a19 */ /* 0x000fe20000011604 */
[----:B------:R1:W1:Y:S02]  /*1ce20*/  LDS.128 R16, [R234+0x5080] ;  /* 0x00508000ea107984 */ /* 0x0002640000000c00 */
[----:B------:R-:W-:Y:S01]  /*1ce30*/  IMAD R7, R227, c[0x0][0x3ec], R7 ;  /* 0x0000fb00e3077a24 */ /* 0x000fe200078e0207 */
[----:B------:R-:W-:Y:S01]  /*1ce40*/  SHF.R.S32.HI R9, RZ, 0x1f, R2 ;  /* 0x0000001fff097819 */ /* 0x000fe20000011402 */
[----:B------:R-:W-:Y:S01]  /*1ce50*/  IMAD R3, R3, c[0x0][0x3f0], RZ ;  /* 0x0000fc0003037a24 */ /* 0x000fe200078e02ff */
[----:B------:R-:W-:Y:S01]  /*1ce60*/  IADD3 R8, -R2, RZ, RZ ;  /* 0x000000ff02087210 */ /* 0x000fe20007ffe1ff */
[----:B------:R-:W-:-:S02]  /*1ce70*/  IMAD.WIDE.U32 R44, R35, c[0x0][0x3f0], R6 ;  /* 0x0000fc00232c7a25 */ /* 0x000fc400078e0006 */
[----:B------:R1:W1:Y:S02]  /*1ce80*/  LDS.128 R4, [R234+0x6080] ;  /* 0x00608000ea047984 */ /* 0x0002640000000c00 */
[----:B------:R-:W-:Y:S02]  /*1ce90*/  IMAD R3, R35, c[0x0][0x3f4], R3 ;  /* 0x0000fd0023037a24 */ /* 0x000fe400078e0203 */
[----:B------:R1:W1:Y:S01]  /*1cea0*/  LDS.128 R32, [R234+0x2080] ;  /* 0x00208000ea207984 */ /* 0x0002620000000c00 */
[----:B------:R-:W-:Y:S02]  /*1ceb0*/  IMAD R9, R9, c[0x0][0x3e0], RZ ;  /* 0x0000f80009097a24 */ /* 0x000fe400078e02ff */
[----:B------:R-:W-:Y:S01]  /*1cec0*/  IADD3 R45, R45, R3, RZ ;  /* 0x000000032d2d7210 */ /* 0x000fe20007ffe0ff */
[----:B------:R-:W1:Y:S01]  /*1ced0*/  LDS.128 R232, [R234+0x7080] ;  /* 0x00708000eae87984 */ /* 0x000e620000000c00 */
[----:B------:R-:W-:Y:S02]  /*1cee0*/  IMAD R8, R8, c[0x0][0x4e8], R0 ;  /* 0x00013a0008087a24 */ /* 0x000fe400078e0200 */
        /* <DEDUP_REMOVED lines=12> */
.L_x_2236:
[----:B------:R-:W-:Y:S05]  /*1cfb0*/  BRA.DIV ~URZ, `(.L_x_2176) ;  /* 0x000030327f007947 */ /* 0x000fea000b800000 */
[----:B------:R4:W2:Y:S02]  /*1cfc0*/  SHFL.IDX PT, R8, R0, RZ, 0x181f ;  /* 0x00181fff00087589 */ /* 0x0008a400000e0000 */
.L_x_2237:
        /* <DEDUP_REMOVED lines=11> */
.L_x_2178:
[----:B------:R-:W-:Y:S05]  /*1d080*/  BSYNC B0 ;  /* 0x0000000000007941 */ /* 0x000fea0003800000 */
.L_x_2177:
[----:B------:R-:W-:Y:S05]  /*1d090*/  BRA.DIV ~URZ, `(.L_x_2179) ;  /* 0x00002fc27f007947 */ /* 0x000fea000b800000 */
[----:B---3--:R3:W4:Y:S04]  /*1d0a0*/  SHFL.IDX PT, R3, R2, 0x1, 0x181f ;  /* 0x00381f0002037f89 */ /* 0x00872800000e0000 */
[----:B--2---:R3:W2:Y:S02]  /*1d0b0*/  SHFL.IDX PT, R9, R0, 0x1, 0x181f ;  /* 0x00381f0000097f89 */ /* 0x0046a400000e0000 */
.L_x_2238:
[----:B------:R-:W-:Y:S01]  /*1d0c0*/  IADD3 R8, R29, 0x20, RZ ;  /* 0x000000201d087810 */ /* 0x000fe20007ffe0ff */
[----:B------:R-:W-:Y:S03]  /*1d0d0*/  BSSY B0, `(.L_x_2180) ;  /* 0x000000b000007945 */ /* 0x000fe60003800000 */
[----:B------:R-:W-:-:S13]  /*1d0e0*/  ISETP.GE.AND P0, PT, R8, R31, PT ;  /* 0x0000001f0800720c */ /* 0x000fda0003f06270 */
[----:B------:R-:W-:Y:S05]  /*1d0f0*/  @P0 BRA `(.L_x_2181) ;  /* 0x0000008000000947 */ /* 0x000fea0003800000 */
[----:B------:R-:W-:Y:S02]  /*1d100*/  ISETP.GE.AND P1, PT, R116, c[0x0][0x3c8], PT ;  /* 0x0000f20074007a0c */ /* 0x000fe40003f26270 */
[----:B------:R-:W-:-:S11]  /*1d110*/  ISETP.GE.AND P0, PT, R13, c[0x0][0x3c8], PT ;  /* 0x0000f2000d007a0c */ /* 0x000fd60003f06270 */
[CC--:B--2---:R-:W-:Y:S02]  /*1d120*/  @!P1 LEA R8, P3, R116.reuse, R9.reuse, 0x1 ;  /* 0x0000000974089211 */ /* 0x0c4fe400078608ff */
[C---:B-1----:R-:W-:Y:S02]  /*1d130*/  @!P0 LEA R20, P2, R13.reuse, R9, 0x1 ;  /* 0x000000090d148211 */ /* 0x042fe400078408ff */
[-C--:B----4-:R-:W-:Y:S02]  /*1d140*/  @!P1 LEA.HI.X R9, R116, R3.reuse, R15, 0x1, P3 ;  /* 0x0000000374099211 */ /* 0x090fe400018f0c0f */
[----:B------:R-:W-:-:S03]  /*1d150*/  @!P0 LEA.HI.X R21, R13, R3, R14, 0x1, P2 ;  /* 0x000000030d158211 */ /* 0x000fc600010f0c0e */
[----:B------:R1:W-:Y:S04]  /*1d160*/  @!P1 ST.E.128 [R8.64], R36 ;  /* 0x0000002408009985 */ /* 0x0003e8000c101d08 */
[----:B------:R1:W-:Y:S02]  /*1d170*/  @!P0 ST.E.128 [R20.64], R16 ;  /* 0x0000001014008985 */ /* 0x0003e4000c101d08 */
.L_x_2181:
[----:B------:R-:W-:Y:S05]  /*1d180*/  BSYNC B0 ;  /* 0x0000000000007941 */ /* 0x000fea0003800000 */
.L_x_2180:
[----:B------:R-:W-:Y:S05]  /*1d190*/  BRA.DIV ~URZ, `(.L_x_2182) ;  /* 0x00002f927f007947 */ /* 0x000fea000b800000 */
[----:B----4-:R4:W3:Y:S02]  /*1d1a0*/  SHFL.IDX PT, R3, R2, 0x2, 0x181f ;  /* 0x00581f0002037f89 */ /* 0x0108e400000e0000 */
.L_x_2239:
[----:B------:R-:W-:Y:S05]  /*1d1b0*/  BRA.DIV ~URZ, `(.L_x_2183) ;  /* 0x00002fe27f007947 */ /* 0x000fea000b800000 */
[----:B-12---:R1:W2:Y:S02]  /*1d1c0*/  SHFL.IDX PT, R9, R0, 0x2, 0x181f ;  /* 0x00581f0000097f89 */ /* 0x0062a400000e0000 */
.L_x_2240:
        /* <DEDUP_REMOVED lines=11> */
[----:B------:R2:W-:Y:S02]  /*1d280*/  @!P0 ST.E.128 [R16.64], R4 ;  /* 0x0000000410008985 */ /* 0x0005e4000c101d08 */
.L_x_2185:
[----:B------:R-:W-:Y:S05]  /*1d290*/  BSYNC B0 ;  /* 0x0000000000007941 */ /* 0x000fea0003800000 */
.L_x_2184:
[----:B------:R-:W-:Y:S05]  /*1d2a0*/  BRA.DIV ~URZ, `(.L_x_2186) ;  /* 0x00002f627f007947 */ /* 0x000fea000b800000 */
[----:B---34-:R-:W3:Y:S04]  /*1d2b0*/  SHFL.IDX PT, R2, R2, 0x3, 0x181f ;  /* 0x00781f0002027f89 */ /* 0x018ee800000e0000 */
[----:B-1----:R-:W1:Y:S02]  /*1d2c0*/  SHFL.IDX PT, R0, R0, 0x3, 0x181f ;  /* 0x00781f0000007f89 */ /* 0x002e6400000e0000 */
.L_x_2241:
[----:B------:R-:W-:-:S04]  /*1d2d0*/  IADD3 R29, R29, 0x60, RZ ;  /* 0x000000601d1d7810 */ /* 0x000fc80007ffe0ff */
[----:B------:R-:W-:-:S13]  /*1d2e0*/  ISETP.GE.AND P0, PT, R29, R31, PT ;  /* 0x0000001f1d00720c */ /* 0x000fda0003f06270 */
[----:B------:R-:W-:Y:S05]  /*1d2f0*/  @P0 BRA `(.L_x_2187) ;  /* 0x0000185000000947 */ /* 0x000fea0003800000 */
[----:B------:R-:W-:-:S13]  /*1d300*/  ISETP.GE.AND P0, PT, R116, c[0x0][0x3c8], PT ;  /* 0x0000f20074007a0c */ /* 0x000fda0003f06270 */
[----:B-12---:R-:W-:-:S04]  /*1d310*/  @!P0 LEA R4, P1, R116, R0, 0x1 ;  /* 0x0000000074048211 */ /* 0x006fc800078208ff */
        /* <DEDUP_REMOVED lines=8> */
.L_x_2174:
[----:B------:R-:W-:Y:S01]  /*1d3a0*/  IMAD R34, R34, c[0x0][0x408], RZ ;  /* 0x0001020022227a24 */ /* 0x000fe200078e02ff */
[----:B------:R-:W-:Y:S01]  /*1d3b0*/  SHF.R.S32.HI R11, RZ, 0x1f, R35 ;  /* 0x0000001fff0b7819 */ /* 0x000fe20000011423 */
[----:B------:R-:W-:-:S04]  /*1d3c0*/  IMAD.WIDE.U32 R14, R30, c[0x0][0x408], RZ ;  /* 0x000102001e0e7a25 */ /* 0x000fc800078e00ff */
[----:B------:R-:W-:Y:S02]  /*1d3d0*/  IMAD R34, R30, c[0x0][0x40c], R34 ;  /* 0x000103001e227a24 */ /* 0x000fe400078e0222 */
[----:B------:R-:W-:Y:S02]  /*1d3e0*/  IMAD R11, R11, c[0x0][0x440], RZ ;  /* 0x000110000b0b7a24 */ /* 0x000fe400078e02ff */
[----:B------:R-:W-:Y:S01]  /*1d3f0*/  @P3 IMAD.HI.U32 R13, R33, c[0x0][0x4ec], RZ ;  /* 0x00013b00210d3a27 */ /* 0x000fe200078e00ff */
[----:B------:R-:W-:-:S03]  /*1d400*/  IADD3 R15, R15, R34, RZ ;  /* 0x000000220f0f7210 */ /* 0x000fc60007ffe0ff */
[----:B------:R-:W-:Y:S02]  /*1d410*/  IMAD R11, R35, c[0x0][0x444], R11 ;  /* 0x00011100230b7a24 */ /* 0x000fe400078e020b */
[----:B------:R-:W-:-:S04]  /*1d420*/  IMAD.WIDE.U32 R14, R227, c[0x0][0x438], R14 ;  /* 0x00010e00e30e7a25 */ /* 0x000fc800078e000e */
[----:B------:R-:W-:-:S04]  /*1d430*/  IMAD R15, R227, c[0x0][0x43c], R15 ;  /* 0x00010f00e30f7a24 */ /* 0x000fc800078e020f */
[----:B------:R-:W-:Y:S01]  /*1d440*/  IMAD.WIDE.U32 R28, R35, c[0x0][0x440], R14 ;  /* 0x00011000231c7a25 */ /* 0x000fe200078e000e */
[----:B------:R-:W-:Y:S02]  /*1d450*/  MOV R14, R33 ;  /* 0x00000021000e7202 */ /* 0x000fe40000000f00 */
[----:B------:R-:W-:Y:S02]  /*1d460*/  @P3 SHF.R.U32.HI R14, RZ, c[0x0][0x4f0], R13 ;  /* 0x00013c00ff0e3a19 */ /* 0x000fe4000001160d */
[----:B------:R-:W-:Y:S02]  /*1d470*/  IADD3 R29, R29, R11, RZ ;  /* 0x0000000b1d1d7210 */ /* 0x000fe40007ffe0ff */
[----:B------:R-:W-:Y:S02]  /*1d480*/  SHF.R.S32.HI R13, RZ, 0x1f, R14 ;  /* 0x0000001fff0d7819 */ /* 0x000fe4000001140e */
[----:B------:R-:W-:Y:S01]  /*1d490*/  IADD3 R11, -R14, RZ, RZ ;  /* 0x000000ff0e0b7210 */ /* 0x000fe20007ffe1ff */
[----:B------:R-:W-:-:S04]  /*1d4a0*/  IMAD.WIDE.U32 R28, R233, c[0x0][0x448], R28 ;  /* 0x00011200e91c7a25 */ /* 0x000fc800078e001c */
[----:B------:R-:W-:Y:S02]  /*1d4b0*/  IMAD R13, R13, c[0x0][0x430], RZ ;  /* 0x00010c000d0d7a24 */ /* 0x000fe400078e02ff */
[----:B------:R-:W-:Y:S02]  /*1d4c0*/  IMAD R29, R233, c[0x0][0x44c], R29 ;  /* 0x00011300e91d7a24 */ /* 0x000fe400078e021d */
        /* <DEDUP_REMOVED lines=13> */
[----:B------:R1:W2:Y:S02]  /*1d5a0*/  SHFL.IDX PT, R70, R64, RZ, 0x1c1f ;  /* 0x001c1fff40467589 */ /* 0x0002a400000e0000 */
.L_x_2242:
[----:B------:R-:W-:Y:S05]  /*1d5b0*/  BRA.DIV ~URZ, `(.L_x_2189) ;  /* 0x00002d927f007947 */ /* 0x000fea000b800000 */
[----:B------:R3:W4:Y:S02]  /*1d5c0*/  SHFL.IDX PT, R66, R65, RZ, 0x1c1f ;  /* 0x001c1fff41427589 */ /* 0x00072400000e0000 */
.L_x_2243:
        /* <DEDUP_REMOVED lines=38> */
[----:B----4-:R-:W-:Y:S02]  /*1d830*/  @!P0 LEA R68, P2, R15, R66, 0x2 ;  /* 0x000000420f448211 */ /* 0x010fe400078410ff */
[----:B------:R-:W-:Y:S02]  /*1d840*/  @!P1 IMAD.WIDE R72, R217, 0x4, R66 ;  /* 0x00000004d9489825 */ /* 0x000fe400078e0242 */
[----:B------:R-:W-:Y:S02]  /*1d850*/  @!P0 LEA.HI.X R69, R15, R70, R14, 0x2, P2 ;  /* 0x000000460f458211 */ /* 0x000fe400010f140e */
[----:B------:R-:W-:Y:S01]  /*1d860*/  ISETP.GE.AND P2, PT, R46, c[0x0][0x3c8], PT ;  /* 0x0000f2002e007a0c */ /* 0x000fe20003f46270 */
        /* <DEDUP_REMOVED lines=19> */
[----:B--2---:R-:W-:-:S04]  /*1d9a0*/  @!P3 LEA R2, P5, R40, R66, 0x2 ;  /* 0x000000422802b211 */ /* 0x004fc800078a10ff */
[----:B------:R-:W-:Y:S02]  /*1d9b0*/  @!P3 LEA.HI.X R3, R40, R70, R39, 0x2, P5 ;  /* 0x000000462803b211 */ /* 0x000fe400028f1427 */
[C---:B----4-:R-:W-:Y:S02]  /*1d9c0*/  @!P4 LEA R4, P0, R38.reuse, R66, 0x2 ;  /* 0x000000422604c211 */ /* 0x050fe400078010ff */
[----:B------:R-:W-:Y:S01]  /*1d9d0*/  ISETP.GE.AND P5, PT, R29, c[0x0][0x3c8], PT ;  /* 0x0000f2001d007a0c */ /* 0x000fe20003fa6270 */
[----:B------:R2:W-:Y:S01]  /*1d9e0*/  @!P3 ST.E.64 [R2.64], R84 ;  /* 0x000000540200b985 */ /* 0x0005e2000c101b08 */
[----:B------:R-:W-:Y:S02]  /*1d9f0*/  @!P4 LEA.HI.X R5, R38, R70, R37, 0x2, P0 ;  /* 0x000000462605c211 */ /* 0x000fe400000f1425 */
[----:B------:R-:W-:-:S03]  /*1da00*/  @!P1 LEA R6, P3, R34, R66, 0x2 ;  /* 0x0000004222069211 */ /* 0x000fc600078610ff */
[----:B------:R4:W-:Y:S01]  /*1da10*/  @!P4 ST.E.64 [R4.64], R88 ;  /* 0x000000580400c985 */ /* 0x0009e2000c101b08 */
[----:B------:R-:W-:Y:S02]  /*1da20*/  @!P1 LEA.HI.X R7, R34, R70, R11, 0x2, P3 ;  /* 0x0000004622079211 */ /* 0x000fe400018f140b */
[----:B------:R-:W-:Y:S02]  /*1da30*/  ISETP.GE.AND P4, PT, R63, c[0x0][0x3c8], PT ;  /* 0x0000f2003f007a0c */ /* 0x000fe40003f86270 */
[----:B--2---:R-:W-:-:S04]  /*1da40*/  @!P2 LEA R2, P0, R31, R66, 0x2 ;  /* 0x000000421f02a211 */ /* 0x004fc800078010ff */
[----:B------:R-:W-:Y:S02]  /*1da50*/  @!P2 LEA.HI.X R3, R31, R70, R30, 0x2, P0 ;  /* 0x000000461f03a211 */ /* 0x000fe400000f141e */
[----:B----4-:R-:W-:-:S03]  /*1da60*/  @!P6 LEA R4, P0, R33, R66, 0x2 ;  /* 0x000000422104e211 */ /* 0x010fc600078010ff */
[----:B------:R2:W-:Y:S01]  /*1da70*/  @!P2 ST.E.64 [R2.64], R92 ;  /* 0x0000005c0200a985 */ /* 0x0005e2000c101b08 */
[----:B------:R-:W-:Y:S02]  /*1da80*/  ISETP.GE.AND P2, PT, R48, c[0x0][0x3c8], PT ;  /* 0x0000f20030007a0c */ /* 0x000fe40003f46270 */
[----:B------:R-:W-:Y:S01]  /*1da90*/  @!P6 LEA.HI.X R5, R33, R70, R32, 0x2, P0 ;  /* 0x000000462105e211 */ /* 0x000fe200000f1420 */
[----:B------:R4:W-:Y:S01]  /*1daa0*/  @!P1 ST.E.64 [R6.64], R96 ;  /* 0x0000006006009985 */ /* 0x0009e2000c101b08 */
[----:B------:R-:W-:Y:S02]  /*1dab0*/  ISETP.GE.AND P1, PT, R44, c[0x0][0x3c8], PT ;  /* 0x0000f2002c007a0c */ /* 0x000fe40003f26270 */
[----:B------:R-:W-:Y:S01]  /*1dac0*/  ISETP.GE.AND P0, PT, R36, c[0x0][0x3c8], PT ;  /* 0x0000f20024007a0c */ /* 0x000fe20003f06270 */
[----:B------:R5:W-:Y:S01]  /*1dad0*/  @!P6 ST.E.64 [R4.64], R100 ;  /* 0x000000640400e985 */ /* 0x000be2000c101b08 */
[----:B--2---:R-:W-:-:S04]  /*1dae0*/  @!P5 LEA R2, P3, R29, R66, 0x2 ;  /* 0x000000421d02d211 */ /* 0x004fc800078610ff */
[----:B------:R-:W-:Y:S02]  /*1daf0*/  @!P5 LEA.HI.X R3, R29, R70, R28, 0x2, P3 ;  /* 0x000000461d03d211 */ /* 0x000fe400018f141c */
[CC--:B----4-:R-:W-:Y:S02]  /*1db00*/  @!P2 LEA R6, P3, R48.reuse, R66.reuse, 0x2 ;  /* 0x000000423006a211 */ /* 0x0d0fe400078610ff */
[C---:B-----5:R-:W-:Y:S01]  /*1db10*/  @!P4 LEA R4, P6, R63.reuse, R66, 0x2 ;  /* 0x000000423f04c211 */ /* 0x060fe200078c10ff */
        /* <DEDUP_REMOVED lines=11> */
.L_x_2191:
[----:B------:R-:W-:Y:S05]  /*1dbd0*/  BSYNC B0 ;  /* 0x0000000000007941 */ /* 0x000fea0003800000 */
.L_x_2190:
[----:B------:R-:W-:Y:S05]  /*1dbe0*/  BRA.DIV ~URZ, `(.L_x_2192) ;  /* 0x000027d27f007947 */ /* 0x000fea000b800000 */
[----:B-1----:R-:W1:Y:S04]  /*1dbf0*/  SHFL.IDX PT, R64, R64, 0x1, 0x1c1f ;  /* 0x003c1f0040407f89 */ /* 0x002e6800000e0000 */
[----:B---3--:R-:W3:Y:S02]  /*1dc00*/  SHFL.IDX PT, R65, R65, 0x1, 0x1c1f ;  /* 0x003c1f0041417f89 */ /* 0x008ee400000e0000 */
.L_x_2244:
[----:B------:R-:W-:-:S13]  /*1dc10*/  ISETP.NE.AND P0, PT, R0, RZ, PT ;  /* 0x000000ff0000720c */ /* 0x000fda0003f05270 */
[----:B------:R-:W-:Y:S05]  /*1dc20*/  @P0 BRA `(.L_x_2187) ;  /* 0x00000f2000000947 */ /* 0x000fea0003800000 */
[----:B------:R-:W-:Y:S02]  /*1dc30*/  ISETP.GE.AND P1, PT, R15, c[0x0][0x3c8], PT ;  /* 0x0000f2000f007a0c */ /* 0x000fe40003f26270 */
[----:B------:R-:W-:Y:S02]  /*1dc40*/  ISETP.GE.AND P2, PT, R217, c[0x0][0x3c8], PT ;  /* 0x0000f200d9007a0c */ /* 0x000fe40003f46270 */
[----:B------:R-:W-:Y:S02]  /*1dc50*/  ISETP.GE.AND P0, PT, R51, c[0x0][0x3c8], PT ;  /* 0x0000f20033007a0c */ /* 0x000fe40003f06270 */
[----:B------:R-:W-:Y:S02]  /*1dc60*/  ISETP.GE.AND P5, PT, R50, c[0x0][0x3c8], PT ;  /* 0x0000f20032007a0c */ /* 0x000fe40003fa6270 */
[----:B------:R-:W-:-:S05]  /*1dc70*/  ISETP.GE.AND P6, PT, R46, c[0x0][0x3c8], PT ;  /* 0x0000f2002e007a0c */ /* 0x000fca0003fc6270 */
[-C--:B---34-:R-:W-:Y:S02]  /*1dc80*/  @!P1 LEA R4, P4, R15, R65.reuse, 0x2 ;  /* 0x000000410f049211 */ /* 0x098fe400078810ff */
[----:B------:R-:W-:Y:S02]  /*1dc90*/  @!P2 IMAD.MOV.U32 R6, RZ, RZ, R65 ;  /* 0x000000ffff06a224 */ /* 0x000fe400078e0041 */
[----:B-1----:R-:W-:Y:S01]  /*1dca0*/  @!P2 IMAD.MOV.U32 R7, RZ, RZ, R64 ;  /* 0x000000ffff07a224 */ /* 0x002fe200078e0040 */
[----:B------:R-:W-:Y:S02]  /*1dcb0*/  @!P0 LEA R2, P3, R51, R65, 0x2 ;  /* 0x0000004133028211 */ /* 0x000fe400078610ff */
[-C--:B------:R-:W-:Y:S01]  /*1dcc0*/  @!P1 LEA.HI.X R5, R15, R64.reuse, R14, 0x2, P4 ;  /* 0x000000400f059211 */ /* 0x080fe200020f140e */
[----:B------:R-:W-:Y:S01]  /*1dcd0*/  @!P2 IMAD.WIDE R6, R217, 0x4, R6 ;  /* 0x00000004d906a825 */ /* 0x000fe200078e0206 */
[----:B------:R-:W-:Y:S02]  /*1dce0*/  ISETP.GE.AND P4, PT, R42, c[0x0][0x3c8], PT ;  /* 0x0000f2002a007a0c */ /* 0x000fe40003f86270 */
[----:B------:R-:W-:-:S02]  /*1dcf0*/  @!P0 LEA.HI.X R3, R51, R64, R13, 0x2, P3 ;  /* 0x0000004033038211 */ /* 0x000fc400018f140d */
[----:B------:R-:W-:Y:S01]  /*1dd00*/  @!P2 ST.E.64 [R6.64], R114 ;  /* 0x000000720600a985 */ /* 0x000fe2000c101b08 */
[----:B------:R-:W-:Y:S02]  /*1dd10*/  ISETP.GE.AND P3, PT, R40, c[0x0][0x3c8], PT ;  /* 0x0000f20028007a0c */ /* 0x000fe40003f66270 */
[----:B------:R-:W-:Y:S01]  /*1dd20*/  ISETP.GE.AND P2, PT, R38, c[0x0][0x3c8], PT ;  /* 0x0000f20026007a0c */ /* 0x000fe20003f46270 */
[----:B------:R1:W-:Y:S04]  /*1dd30*/  @!P1 ST.E.64 [R4.64], R110 ;  /* 0x0000006e04009985 */ /* 0x0003e8000c101b08 */
[----:B------:R3:W-:Y:S01]  /*1dd40*/  @!P0 ST.E.64 [R2.64], R18 ;  /* 0x0000001202008985 */ /* 0x0007e2000c101b08 */
[-C--:B-1----:R-:W-:Y:S02]  /*1dd50*/  @!P5 LEA R4, P0, R50, R65.reuse, 0x2 ;  /* 0x000000413204d211 */ /* 0x082fe400078010ff */
[----:B---3--:R-:W-:-:S02]  /*1dd60*/  @!P6 LEA R2, P1, R46, R65, 0x2 ;  /* 0x000000412e02e211 */ /* 0x008fc400078210ff */
[-C--:B------:R-:W-:Y:S02]  /*1dd70*/  @!P5 LEA.HI.X R5, R50, R64.reuse, R49, 0x2, P0 ;  /* 0x000000403205d211 */ /* 0x080fe400000f1431 */
[-C--:B------:R-:W-:Y:S02]  /*1dd80*/  @!P4 LEA R6, P0, R42, R65.reuse, 0x2 ;  /* 0x000000412a06c211 */ /* 0x080fe400078010ff */
[-C--:B------:R-:W-:Y:S01]  /*1dd90*/  @!P6 LEA.HI.X R3, R46, R64.reuse, R45, 0x2, P1 ;  /* 0x000000402e03e211 */ /* 0x080fe200008f142d */
[----:B------:R1:W-:Y:S01]  /*1dda0*/  @!P5 ST.E.64 [R4.64], R20 ;  /* 0x000000140400d985 */ /* 0x0003e2000c101b08 */
[----:B------:R-:W-:Y:S02]  /*1ddb0*/  ISETP.GE.AND P1, PT, R31, c[0x0][0x3c8], PT ;  /* 0x0000f2001f007a0c */ /* 0x000fe40003f26270 */
[----:B------:R-:W-:Y:S02]  /*1ddc0*/  @!P4 LEA.HI.X R7, R42, R64, R41, 0x2, P0 ;  /* 0x000000402a07c211 */ /* 0x000fe400000f1429 */
[----:B------:R-:W-:-:S02]  /*1ddd0*/  @!P3 LEA R8, P0, R40, R65, 0x2 ;  /* 0x000000412808b211 */ /* 0x000fc400078010ff */
[----:B------:R-:W-:Y:S02]  /*1dde0*/  ISETP.GE.AND P6, PT, R34, c[0x0][0x3c8], PT ;  /* 0x0000f20022007a0c */ /* 0x000fe40003fc6270 */
[-C--:B------:R-:W-:Y:S02]  /*1ddf0*/  @!P3 LEA.HI.X R9, R40, R64.reuse, R39, 0x2, P0 ;  /* 0x000000402809b211 */ /* 0x080fe400000f1427 */
[CC--:B------:R-:W-:Y:S02]  /*1de00*/  @!P2 LEA R14, P0, R38.reuse, R65.reuse, 0x2 ;  /* 0x00000041260ea211 */ /* 0x0c0fe400078010ff */
[----:B------:R-:W-:Y:S02]  /*1de10*/  ISETP.GE.AND P5, PT, R33, c[0x0][0x3c8], PT ;  /* 0x0000f20021007a0c */ /* 0x000fe40003fa6270 */
[----:B------:R-:W-:Y:S02]  /*1de20*/  @!P2 LEA.HI.X R15, R38, R64, R37, 0x2, P0 ;  /* 0x00000040260fa211 */ /* 0x000fe400000f1425 */
[----:B------:R-:W-:-:S04]  /*1de30*/  @!P1 LEA R16, P0, R31, R65, 0x2 ;  /* 0x000000411f109211 */ /* 0x000fc800078010ff */
[----:B------:R-:W-:Y:S02]  /*1de40*/  @!P1 LEA.HI.X R17, R31, R64, R30, 0x2, P0 ;  /* 0x000000401f119211 */ /* 0x000fe400000f141e */
[----:B------:R-:W-:-:S13]  /*1de50*/  ISETP.GE.AND P0, PT, R46, c[0x0][0x3c8], PT ;  /* 0x0000f2002e007a0c */ /* 0x000fda0003f06270 */
[----:B------:R3:W-:Y:S01]  /*1de60*/  @!P0 ST.E.64 [R2.64], R22 ;  /* 0x0000001602008985 */ /* 0x0007e2000c101b08 */
[----:B-1----:R-:W-:-:S03]  /*1de70*/  @!P6 LEA R4, P0, R34, R65, 0x2 ;  /* 0x000000412204e211 */ /* 0x002fc600078010ff */
        /* <DEDUP_REMOVED lines=9> */
[-C--:B---3--:R-:W-:Y:S02]  /*1df10*/  @!P5 LEA R2, P1, R33, R65.reuse, 0x2 ;  /* 0x000000412102d211 */ /* 0x088fe400078210ff */
[----:B-1----:R-:W-:Y:S02]  /*1df20*/  @!P4 LEA R6, P0, R29, R65, 0x2 ;  /* 0x000000411d06c211 */ /* 0x002fe400078010ff */
        /* <DEDUP_REMOVED lines=10> */
[----:B--2---:R-:W-:-:S03]  /*1dfd0*/  @!P1 LEA R16, P0, R44, R65, 0x2 ;  /* 0x000000412c109211 */ /* 0x004fc600078010ff */
        /* <DEDUP_REMOVED lines=9> */
.L_x_2172:
[----:B------:R-:W-:Y:S01]  /*1e070*/  ISETP.NE.U32.AND P0, PT, RZ, c[0x0][0x508], PT ;  /* 0x00014200ff007a0c */ /* 0x000fe20003f05070 */
[----:B------:R-:W-:Y:S01]  /*1e080*/  IMAD.MOV.U32 R3, RZ, RZ, 0x4 ;  /* 0x00000004ff037424 */ /* 0x000fe200078e00ff */
[----:B------:R-:W-:Y:S01]  /*1e090*/  ISETP.NE.U32.AND P2, PT, RZ, c[0x0][0x500], PT ;  /* 0x00014000ff007a0c */ /* 0x000fe20003f45070 */
[----:B------:R-:W-:Y:S01]  /*1e0a0*/  IMAD.MOV.U32 R0, RZ, RZ, c[0x0][0x388] ;  /* 0x0000e200ff007624 */ /* 0x000fe200078e00ff */
[----:B------:R-:W-:Y:S01]  /*1e0b0*/  ISETP.NE.AND.EX P0, PT, RZ, c[0x0][0x50c], PT, P0 ;  /* 0x00014300ff007a0c */ /* 0x000fe20003f05300 */
[----:B------:R-:W-:Y:S01]  /*1e0c0*/  IMAD.MOV.U32 R2, RZ, RZ, RZ ;  /* 0x000000ffff027224 */ /* 0x000fe200078e00ff */
[----:B------:R-:W-:Y:S01]  /*1e0d0*/  ISETP.NE.AND.EX P2, PT, RZ, c[0x0][0x504], PT, P2 ;  /* 0x00014100ff007a0c */ /* 0x000fe20003f45320 */
[----:B------:R-:W-:-:S10]  /*1e0e0*/  IMAD.WIDE R4, R211, R3, c[0x0][0x500] ;  /* 0x00014000d3047625 */ /* 0x000fd400078e0203 */
[----:B------:R-:W-:Y:S02]  /*1e0f0*/  @P0 IMAD.WIDE R6, R211, R3, c[0x0][0x508] ;  /* 0x00014200d3060625 */ /* 0x000fe400078e0203 */
[----:B------:R1:W5:Y:S04]  /*1e100*/  @P2 LDG.E R2, [R4.64] ;  /* 0x0000000804022981 */ /* 0x000368000c1e1900 */
        /* <DEDUP_REMOVED lines=8> */
.L_x_2193:
[----:B------:R-:W-:Y:S01]  /*1e190*/  ISETP.GT.AND P0, PT, R10, 0x7f, PT ;  /* 0x0000007f0a00780c */ /* 0x000fe20003f04270 */
[----:B------:R-:W-:Y:S01]  /*1e1a0*/  BSSY B0, `(.L_x_2194) ;  /* 0x0000035000007945 */ /* 0x000fe20003800000 */
[----:B-1----:R-:W-:Y:S02]  /*1e1b0*/  SHF.R.S32.HI R4, RZ, 0x1f, R211 ;  /* 0x0000001fff047819 */ /* 0x002fe400000114d3 */
[----:B-----5:R-:W-:-:S02]  /*1e1c0*/  SHF.R.S32.HI R6, RZ, 0x1f, R2 ;  /* 0x0000001fff067819 */ /* 0x020fc40000011402 */
[----:B------:R-:W-:Y:S02]  /*1e1d0*/  SEL R5, R211, RZ, !P2 ;  /* 0x000000ffd3057207 */ /* 0x000fe40005000000 */
[----:B------:R-:W-:-:S05]  /*1e1e0*/  SEL R4, R4, RZ, !P2 ;  /* 0x000000ff04047207 */ /* 0x000fca0005000000 */
[----:B------:R-:W-:Y:S05]  /*1e1f0*/  @P0 BRA `(.L_x_2195) ;  /* 0x000002f000000947 */ /* 0x000fea0003800000 */
[----:B------:R-:W-:Y:S01]  /*1e200*/  IMAD R7, R0, c[0x0][0x4e8], RZ ;  /* 0x00013a0000077a24 */ /* 0x000fe200078e02ff */
[----:B------:R-:W-:-:S04]  /*1e210*/  IADD3 R3, R209, R10, RZ ;  /* 0x0000000ad1037210 */ /* 0x000fc80007ffe0ff */
        /* <DEDUP_REMOVED lines=45> */
.L_x_2195:
[----:B------:R-:W-:Y:S05]  /*1e4f0*/  BSYNC B0 ;  /* 0x0000000000007941 */ /* 0x000fea0003800000 */
.L_x_2194:
[----:B------:R-:W-:-:S13]  /*1e500*/  ISETP.GT.AND P0, PT, R210, 0x1, PT ;  /* 0x00000001d200780c */ /* 0x000fda0003f04270 */
[----:B------:R-:W-:Y:S05]  /*1e510*/  @P0 BRA `(.L_x_2187) ;  /* 0x0000063000000947 */ /* 0x000fea0003800000 */
[----:B-1----:R-:W-:Y:S01]  /*1e520*/  MOV R3, c[0x0][0x4e8] ;  /* 0x00013a0000037a02 */ /* 0x002fe20000000f00 */
[----:B------:R-:W-:Y:S01]  /*1e530*/  IMAD R6, R6, c[0x0][0x3a0], RZ ;  /* 0x0000e80006067a24 */ /* 0x000fe200078e02ff */
[----:B------:R-:W-:Y:S01]  /*1e540*/  LEA R28, R28, R29, 0x5 ;  /* 0x0000001d1c1c7211 */ /* 0x000fe200078e28ff */
[----:B------:R-:W-:Y:S01]  /*1e550*/  IMAD R4, R4, c[0x0][0x3f0], RZ ;  /* 0x0000fc0004047a24 */ /* 0x000fe200078e02ff */
[----:B------:R-:W-:Y:S01]  /*1e560*/  ISETP.NE.AND P0, PT, R3, 0x1, PT ;  /* 0x000000010300780c */ /* 0x000fe20003f05270 */
[C---:B------:R-:W-:Y:S01]  /*1e570*/  IMAD R6, R2.reuse, c[0x0][0x3a4], R6 ;  /* 0x0000e90002067a24 */ /* 0x040fe200078e0206 */
[----:B------:R-:W-:Y:S01]  /*1e580*/  IADD3 R28, R209, R28, RZ ;  /* 0x0000001cd11c7210 */ /* 0x000fe20007ffe0ff */
[----:B------:R-:W-:Y:S01]  /*1e590*/  IMAD.WIDE.U32 R2, R2, c[0x0][0x3a0], RZ ;  /* 0x0000e80002027a25 */ /* 0x000fe200078e00ff */
[----:B------:R-:W-:-:S03]  /*1e5a0*/  IADD3 R29, R29, R209, RZ ;  /* 0x000000d11d1d7210 */ /* 0x000fc60007ffe0ff */
[----:B------:R-:W-:Y:S01]  /*1e5b0*/  IMAD R4, R5, c[0x0][0x3f4], R4 ;  /* 0x0000fd0005047a24 */ /* 0x000fe200078e0204 */
[----:B------:R-:W-:Y:S02]  /*1e5c0*/  IADD3 R9, R3, R6, RZ ;  /* 0x0000000603097210 */ /* 0x000fe40007ffe0ff */
[----:B------:R-:W-:Y:S02]  /*1e5d0*/  MOV R8, R2 ;  /* 0x0000000200087202 */ /* 0x000fe40000000f00 */
[----:B------:R-:W-:Y:S01]  /*1e5e0*/  MOV R6, R28 ;  /* 0x0000001c00067202 */ /* 0x000fe20000000f00 */
        /* <DEDUP_REMOVED lines=9> */
[----:B------:R-:W-:Y:S01]  /*1e680*/  IMAD R3, R3, c[0x0][0x4e8], R28 ;  /* 0x00013a0003037a24 */ /* 0x000fe200078e021c */
[----:B------:R-:W-:Y:S01]  /*1e690*/  MOV R4, R8 ;  /* 0x0000000800047202 */ /* 0x000fe20000000f00 */
[----:B------:R-:W-:-:S04]  /*1e6a0*/  IMAD R2, R6, c[0x0][0x3e4], R2 ;  /* 0x0000f90006027a24 */ /* 0x000fc800078e0202 */
        /* <DEDUP_REMOVED lines=11> */
[----:B------:R1:W3:Y:S02]  /*1e760*/  SHFL.IDX PT, R4, R3, RZ, 0x181f ;  /* 0x00181fff03047589 */ /* 0x0002e400000e0000 */
.L_x_2245:
[----:B------:R-:W-:Y:S05]  /*1e770*/  BRA.DIV ~URZ, `(.L_x_2197) ;  /* 0x00001d827f007947 */ /* 0x000fea000b800000 */
[----:B------:R4:W1:Y:S02]  /*1e780*/  SHFL.IDX PT, R5, R2, RZ, 0x181f ;  /* 0x00181fff02057589 */ /* 0x00086400000e0000 */
.L_x_2246:
[----:B------:R-:W-:Y:S01]  /*1e790*/  IMAD R0, R0, c[0x0][0x4e8], RZ ;  /* 0x00013a0000007a24 */ /* 0x000fe200078e02ff */
[----:B------:R-:W-:Y:S04]  /*1e7a0*/  BSSY B0, `(.L_x_2198) ;  /* 0x000000b000007945 */ /* 0x000fe80003800000 */
[----:B------:R-:W-:-:S13]  /*1e7b0*/  ISETP.GE.AND P0, PT, R29, R0, PT ;  /* 0x000000001d00720c */ /* 0x000fda0003f06270 */
[----:B------:R-:W-:Y:S05]  /*1e7c0*/  @P0 BRA `(.L_x_2199) ;  /* 0x0000008000000947 */ /* 0x000fea0003800000 */
[----:B------:R-:W-:Y:S02]  /*1e7d0*/  ISETP.GE.AND P1, PT, R116, c[0x0][0x3c8], PT ;  /* 0x0000f20074007a0c */ /* 0x000fe40003f26270 */
[----:B------:R-:W-:-:S11]  /*1e7e0*/  ISETP.GE.AND P0, PT, R13, c[0x0][0x3c8], PT ;  /* 0x0000f2000d007a0c */ /* 0x000fd60003f06270 */
[CC--:B-1----:R-:W-:Y:S02]  /*1e7f0*/  @!P1 LEA R6, P3, R116.reuse, R5.reuse, 0x1 ;  /* 0x0000000574069211 */ /* 0x0c2fe400078608ff */
[C---:B------:R-:W-:Y:S02]  /*1e800*/  @!P0 LEA R8, P2, R13.reuse, R5, 0x1 ;  /* 0x000000050d088211 */ /* 0x040fe400078408ff */
[-C--:B---3--:R-:W-:Y:S02]  /*1e810*/  @!P1 LEA.HI.X R7, R116, R4.reuse, R15, 0x1, P3 ;  /* 0x0000000474079211 */ /* 0x088fe400018f0c0f */
[----:B------:R-:W-:-:S03]  /*1e820*/  @!P0 LEA.HI.X R9, R13, R4, R14, 0x1, P2 ;  /* 0x000000040d098211 */ /* 0x000fc600010f0c0e */
[----:B------:R1:W-:Y:S04]  /*1e830*/  @!P1 ST.E.128 [R6.64], RZ ;  /* 0x000000ff06009985 */ /* 0x0003e8000c101d08 */
[----:B------:R1:W-:Y:S02]  /*1e840*/  @!P0 ST.E.128 [R8.64], RZ ;  /* 0x000000ff08008985 */ /* 0x0003e4000c101d08 */
.L_x_2199:
[----:B------:R-:W-:Y:S05]  /*1e850*/  BSYNC B0 ;  /* 0x0000000000007941 */ /* 0x000fea0003800000 */
.L_x_2198:
[----:B------:R-:W-:Y:S05]  /*1e860*/  BRA.DIV ~URZ, `(.L_x_2200) ;  /* 0x00001d027f007947 */ /* 0x000fea000b800000 */
[----:B---3--:R3:W2:Y:S04]  /*1e870*/  SHFL.IDX PT, R4, R3, 0x1, 0x181f ;  /* 0x00381f0003047f89 */ /* 0x0086a800000e0000 */
[----:B-1----:R3:W1:Y:S02]  /*1e880*/  SHFL.IDX PT, R6, R2, 0x1, 0x181f ;  /* 0x00381f0002067f89 */ /* 0x00266400000e0000 */
.L_x_2247:
        /* <DEDUP_REMOVED lines=12> */
.L_x_2202:
[----:B------:R-:W-:Y:S05]  /*1e950*/  BSYNC B0 ;  /* 0x0000000000007941 */ /* 0x000fea0003800000 */
.L_x_2201:
[----:B------:R-:W-:Y:S05]  /*1e960*/  BRA.DIV ~URZ, `(.L_x_2203) ;  /* 0x00001cd27f007947 */ /* 0x000fea000b800000 */
[----:B--2---:R2:W3:Y:S02]  /*1e970*/  SHFL.IDX PT, R4, R3, 0x2, 0x181f ;  /* 0x00581f0003047f89 */ /* 0x0044e400000e0000 */
.L_x_2248:
[----:B------:R-:W-:Y:S05]  /*1e980*/  BRA.DIV ~URZ, `(.L_x_2204) ;  /* 0x00001d227f007947 */ /* 0x000fea000b800000 */
[----:B-1----:R1:W2:Y:S02]  /*1e990*/  SHFL.IDX PT, R6, R2, 0x2, 0x181f ;  /* 0x00581f0002067f89 */ /* 0x0022a400000e0000 */
.L_x_2249:
        /* <DEDUP_REMOVED lines=10> */
[----:B------:R2:W-:Y:S04]  /*1ea40*/  @!P1 ST.E.128 [R8.64], RZ ;  /* 0x000000ff08009985 */ /* 0x0005e8000c101d08 */
[----:B------:R2:W-:Y:S02]  /*1ea50*/  @!P0 ST.E.128 [R6.64], RZ ;  /* 0x000000ff06008985 */ /* 0x0005e4000c101d08 */
.L_x_2206:
[----:B------:R-:W-:Y:S05]  /*1ea60*/  BSYNC B0 ;  /* 0x0000000000007941 */ /* 0x000fea0003800000 */
.L_x_2205:
[----:B------:R-:W-:Y:S05]  /*1ea70*/  BRA.DIV ~URZ, `(.L_x_2207) ;  /* 0x00001ca27f007947 */ /* 0x000fea000b800000 */
[----:B--23--:R-:W2:Y:S04]  /*1ea80*/  SHFL.IDX PT, R3, R3, 0x3, 0x181f ;  /* 0x00781f0003037f89 */ /* 0x00cea800000e0000 */
[----:B-1--4-:R-:W1:Y:S02]  /*1ea90*/  SHFL.IDX PT, R2, R2, 0x3, 0x181f ;  /* 0x00781f0002027f89 */ /* 0x012e6400000e0000 */
.L_x_2250:
[----:B------:R-:W-:-:S04]  /*1eaa0*/  IADD3 R29, R29, 0x60, RZ ;  /* 0x000000601d1d7810 */ /* 0x000fc80007ffe0ff */
        /* <DEDUP_REMOVED lines=10> */
.L_x_2187:
[----:B------:R-:W-:Y:S05]  /*1eb50*/  BSYNC B1 ;  /* 0x0000000000017941 */ /* 0x000fea0003800000 */
.L_x_2171:
[----:B------:R-:W-:-:S13]  /*1eb60*/  ISETP.NE.AND P0, PT, R220, RZ, PT ;  /* 0x000000ffdc00720c */ /* 0x000fda0003f05270 */
[----:B------:R-:W-:Y:S01]  /*1eb70*/  @P0 WARPSYNC 0xffffffff ;  /* 0xffffffff00000948 */ /* 0x000fe20003800000 */
[----:B------:R-:W-:Y:S06]  /*1eb80*/  @P0 BAR.SYNC.DEFER_BLOCKING 0x5, 0x100 ;  /* 0x0144000000000b1d */ /* 0x000fec0000010000 */
[----:B------:R-:W4:Y:S04]  /*1eb90*/  @P0 LDS.128 R208, [0xe100] ;  /* 0x00e10000ffd00984 */ /* 0x000f280000000c00 */
[----:B------:R-:W-:Y:S06]  /*1eba0*/  @P0 BAR.ARV 0x4, 0x100 ;  /* 0x0104000000000b1d */ /* 0x000fec0000002000 */
[----:B------:R-:W-:Y:S05]  /*1ebb0*/  @P0 BRA `(.L_x_2208) ;  /* 0x00000ea000000947 */ /* 0x000fea0003800000 */
[----:B------:R-:W-:Y:S01]  /*1ebc0*/  LOP3.LUT R10, R10, 0x1f, RZ, 0xc0, !PT ;  /* 0x0000001f0a0a7812 */ /* 0x000fe200078ec0ff */
[----:B-1-34-:R-:W-:-:S03]  /*1ebd0*/  IMAD.MOV.U32 R2, RZ, RZ, RZ ;  /* 0x000000ffff027224 */ /* 0x01afc600078e00ff */
[----:B------:R-:W-:Y:S01]  /*1ebe0*/  ISETP.NE.AND P6, PT, R10, 0x1f, PT ;  /* 0x0000001f0a00780c */ /* 0x000fe20003fc5270 */
[----:B------:R-:W-:Y:S10]  /*1ebf0*/  BRA.DIV ~URZ, `(.L_x_2209) ;  /* 0x00001bf27f007947 */ /* 0x000ff4000b800000 */
[----:B------:R1:W3:Y:S02]  /*1ec00*/  SHFL.IDX PT, R0, R12, RZ, 0x1f ;  /* 0x00001fff0c007589 */ /* 0x0002e400000e0000 */
.L_x_2251:
[----:B------:R-:W-:Y:S05]  /*1ec10*/  BRA.DIV ~URZ, `(.L_x_2210) ;  /* 0x00001c427f007947 */ /* 0x000fea000b800000 */
[----:B-1----:R-:W1:Y:S02]  /*1ec20*/  SHFL.IDX PT, R12, R12, 0x1, 0x1f ;  /* 0x00201f000c0c7f89 */ /* 0x002e6400000e0000 */
.L_x_2252:
[----:B--2---:R-:W-:Y:S02]  /*1ec30*/  IMAD.IADD R5, R211, 0x1, R10 ;  /* 0x00000001d3057824 */ /* 0x004fe400078e020a */
[----:B------:R-:W-:-:S03]  /*1ec40*/  IMAD.MOV.U32 R209, RZ, RZ, RZ ;  /* 0x000000ffffd17224 */ /* 0x000fc600078e00ff */
[----:B------:R-:W-:-:S13]  /*1ec50*/  ISETP.GE.OR P0, PT, R5, c[0x0][0x53c], !P6 ;  /* 0x00014f0005007a0c */ /* 0x000fda0007706670 */
[----:B------:R-:W-:Y:S01]  /*1ec60*/  @!P0 IMAD.MOV.U32 R4, RZ, RZ, 0x4 ;  /* 0x00000004ff048424 */ /* 0x000fe200078e00ff */
[----:B------:R-:W-:-:S03]  /*1ec70*/  @!P0 MOV R3, 0x4 ;  /* 0x0000000400038802 */ /* 0x000fc60000000f00 */
[----:B------:R-:W-:-:S04]  /*1ec80*/  @!P0 IMAD.WIDE R6, R5, R4, c[0x0][0x580] ;  /* 0x0001600005068625 */ /* 0x000fc800078e0204 */
[----:B------:R-:W-:Y:S01]  /*1ec90*/  @!P0 IMAD.WIDE R4, R5, R3, c[0x0][0x578] ;  /* 0x00015e0005048625 */ /* 0x000fe200078e0203 */
[----:B------:R-:W2:Y:S04]  /*1eca0*/  @!P0 LDG.E R209, [R6.64] ;  /* 0x0000000806d18981 */ /* 0x000ea8000c1e1900 */
[----:B------:R4:W2:Y:S01]  /*1ecb0*/  @!P0 LDG.E R2, [R4.64] ;  /* 0x0000000804028981 */ /* 0x0008a2000c1e1900 */
[C---:B------:R-:W-:Y:S02]  /*1ecc0*/  ISETP.GE.U32.AND P4, PT, R10.reuse, 0x10, PT ;  /* 0x000000100a00780c */ /* 0x040fe40003f86070 */
[C---:B------:R-:W-:Y:S02]  /*1ecd0*/  ISETP.GE.U32.AND P3, PT, R10.reuse, 0x8, PT ;  /* 0x000000080a00780c */ /* 0x040fe40003f66070 */
[----:B------:R-:W-:-:S02]  /*1ece0*/  ISETP.GE.U32.AND P2, PT, R10, 0x4, PT ;  /* 0x000000040a00780c */ /* 0x000fc40003f46070 */
[C---:B------:R-:W-:Y:S02]  /*1ecf0*/  ISETP.GE.U32.AND P1, PT, R10.reuse, 0x2, PT ;  /* 0x000000020a00780c */ /* 0x040fe40003f26070 */
[----:B------:R-:W-:Y:S02]  /*1ed00*/  ISETP.NE.AND P5, PT, R10, RZ, PT ;  /* 0x000000ff0a00720c */ /* 0x000fe40003fa5270 */
[----:B----4-:R-:W-:Y:S01]  /*1ed10*/  MOV R5, RZ ;  /* 0x000000ff00057202 */ /* 0x010fe20000000f00 */
[----:B--2---:R-:W-:Y:S01]  /*1ed20*/  IMAD R6, R2, R209, RZ ;  /* 0x000000d102067224 */ /* 0x004fe200078e02ff */
[----:B------:R-:W-:Y:S07]  /*1ed30*/  BRA.DIV ~URZ, `(.L_x_2211) ;  /* 0x00001b927f007947 */ /* 0x000fee000b800000 */
[----:B------:R2:W4:Y:S02]  /*1ed40*/  SHFL.UP PT, R3, R6, 0x1, RZ ;  /* 0x0420000006037989 */ /* 0x00052400000e00ff */
.L_x_2253:
[----:B----4-:R-:W-:-:S04]  /*1ed50*/  SEL R3, R3, RZ, P5 ;  /* 0x000000ff03037207 */ /* 0x010fc80002800000 */
[----:B--2---:R-:W-:Y:S01]  /*1ed60*/  IADD3 R6, R6, R3, RZ ;  /* 0x0000000306067210 */ /* 0x004fe20007ffe0ff */
[----:B------:R-:W-:Y:S05]  /*1ed70*/  BRA.DIV ~URZ, `(.L_x_2212) ;  /* 0x00001ba27f007947 */ /* 0x000fea000b800000 */
        /* <DEDUP_REMOVED lines=12> */
[----:B------:R2:W4:Y:S02]  /*1ee40*/  SHFL.IDX PT, R3, R4, 0x1f, 0x1f ;  /* 0x03e01f0004037f89 */ /* 0x00052400000e0000 */
.L_x_2254:
[----:B----4-:R-:W-:Y:S01]  /*1ee50*/  IMAD R3, R3, c[0x0][0x538], RZ ;  /* 0x00014e0003037a24 */ /* 0x010fe200078e02ff */
[----:B------:R-:W-:Y:S04]  /*1ee60*/  BSSY B1, `(.L_x_2213) ;  /* 0x00000ba000017945 */ /* 0x000fe80003800000 */
[----:B-1----:R-:W-:-:S04]  /*1ee70*/  IADD3 R208, R3, R12, RZ ;  /* 0x0000000c03d07210 */ /* 0x002fc80007ffe0ff */
[----:B---3--:R-:W-:-:S13]  /*1ee80*/  ISETP.GT.AND P0, PT, R208, R0, PT ;  /* 0x00000000d000720c */ /* 0x008fda0003f04270 */
[----:B------:R-:W-:Y:S05]  /*1ee90*/  @P0 BRA `(.L_x_2214) ;  /* 0x0000024000000947 */ /* 0x000fea0003800000 */
.L_x_2218:
[----:B------:R-:W-:-:S04]  /*1eea0*/  IADD3 R211, R211, 0x1f, RZ ;  /* 0x0000001fd3d37810 */ /* 0x000fc80007ffe0ff */
[----:B------:R-:W-:-:S13]  /*1eeb0*/  ISETP.GE.AND P0, PT, R211, c[0x0][0x53c], PT ;  /* 0x00014f00d3007a0c */ /* 0x000fda0003f06270 */
[----:B------:R-:W-:Y:S05]  /*1eec0*/  @P0 BRA `(.L_x_2215) ;  /* 0x00000af000000947 */ /* 0x000fea0003800000 */
[----:B------:R-:W-:Y:S02]  /*1eed0*/  IADD3 R6, R211, R10, RZ ;  /* 0x0000000ad3067210 */ /* 0x000fe40007ffe0ff */
[----:B------:R-:W-:Y:S02]  /*1eee0*/  MOV R209, RZ ;  /* 0x000000ff00d17202 */ /* 0x000fe40000000f00 */
[----:B------:R-:W-:Y:S02]  /*1eef0*/  ISETP.GE.OR P0, PT, R6, c[0x0][0x53c], !P6 ;  /* 0x00014f0006007a0c */ /* 0x000fe40007706670 */
[----:B------:R-:W-:-:S11]  /*1ef00*/  MOV R2, RZ ;  /* 0x000000ff00027202 */ /* 0x000fd60000000f00 */
[----:B--2---:R-:W-:Y:S02]  /*1ef10*/  @!P0 MOV R4, 0x4 ;  /* 0x0000000400048802 */ /* 0x004fe40000000f00 */
        /* <DEDUP_REMOVED lines=8> */
.L_x_2255:
        /* <DEDUP_REMOVED lines=16> */
.L_x_2256:
[----:B--2---:R-:W-:-:S05]  /*1f0a0*/  IMAD R3, R3, c[0x0][0x538], RZ ;  /* 0x00014e0003037a24 */ /* 0x004fca00078e02ff */
[----:B------:R-:W-:-:S04]  /*1f0b0*/  IADD3 R208, R3, R208, RZ ;  /* 0x000000d003d07210 */ /* 0x000fc80007ffe0ff */
[----:B------:R-:W-:-:S13]  /*1f0c0*/  ISETP.GT.AND P0, PT, R208, R0, PT ;  /* 0x00000000d000720c */ /* 0x000fda0003f04270 */
[----:B-1----:R-:W-:Y:S05]  /*1f0d0*/  @!P0 BRA `(.L_x_2218) ;  /* 0xfffffdc000008947 */ /* 0x002fea000383ffff */
.L_x_2214:
[----:B------:R-:W-:-:S05]  /*1f0e0*/  IADD3 R208, -R3, R208, RZ ;  /* 0x000000d003d07210 */ /* 0x000fca0007ffe1ff */
[----:B------:R-:W-:-:S05]  /*1f0f0*/  IMAD R3, R4, c[0x0][0x538], R208 ;  /* 0x00014e0004037a24 */ /* 0x000fca00078e02d0 */
[----:B------:R-:W-:Y:S01]  /*1f100*/  ISETP.GT.AND P0, PT, R3, R0, PT ;  /* 0x000000000300720c */ /* 0x000fe20003f04270 */
[----:B------:R-:W-:-:S12]  /*1f110*/  BRA.DIV ~URZ, `(.L_x_2219) ;  /* 0x00001bb27f007947 */ /* 0x000fd8000b800000 */
[----:B------:R-:W-:-:S04]  /*1f120*/  VOTE.ANY R3, PT, !P0 ;  /* 0x0000000000037806 */ /* 0x000fc800040e0100 */
.L_x_2257:
[----:B------:R-:W1:Y:S02]  /*1f130*/  POPC R6, R3 ;  /* 0x0000000300067309 */ /* 0x000e640000000000 */
[----:B-1----:R-:W-:Y:S01]  /*1f140*/  IADD3 R211, R6, R211, RZ ;  /* 0x000000d306d37210 */ /* 0x002fe20007ffe0ff */
[----:B------:R-:W-:Y:S05]  /*1f150*/  BRA.DIV ~URZ, `(.L_x_2220) ;  /* 0x00001bc27f007947 */ /* 0x000fea000b800000 */
[----:B------:R1:W3:Y:S04]  /*1f160*/  SHFL.IDX PT, R209, R209, R6, 0x1f ;  /* 0x00001f06d1d17589 */ /* 0x0002e800000e0000 */
[----:B------:R1:W4:Y:S02]  /*1f170*/  SHFL.IDX PT, R2, R2, R6, 0x1f ;  /* 0x00001f0602027589 */ /* 0x00032400000e0000 */
.L_x_2258:
[----:B------:R-:W-:Y:S01]  /*1f180*/  ISETP.NE.AND P0, PT, R3, RZ, PT ;  /* 0x000000ff0300720c */ /* 0x000fe20003f05270 */
[----:B------:R-:W-:-:S12]  /*1f190*/  BSSY B0, `(.L_x_2221) ;  /* 0x0000005000007945 */ /* 0x000fd80003800000 */
[----:B------:R-:W-:Y:S05]  /*1f1a0*/  @!P0 BRA `(.L_x_2222) ;  /* 0x0000003000008947 */ /* 0x000fea0003800000 */
[----:B------:R-:W-:Y:S01]  /*1f1b0*/  IADD3 R5, R6, -0x1, RZ ;  /* 0xffffffff06057810 */ /* 0x000fe20007ffe0ff */
[----:B------:R-:W-:Y:S05]  /*1f1c0*/  BRA.DIV ~URZ, `(.L_x_2223) ;  /* 0x00001c227f007947 */ /* 0x000fea000b800000 */
[----:B------:R1:W2:Y:S02]  /*1f1d0*/  SHFL.IDX PT, R5, R4, R5, 0x1f ;  /* 0x00001f0504057589 */ /* 0x0002a400000e0000 */
.L_x_2222:
[----:B------:R-:W-:Y:S05]  /*1f1e0*/  BSYNC B0 ;  /* 0x0000000000007941 */ /* 0x000fea0003800000 */
.L_x_2221:
[----:B----4-:R-:W-:Y:S01]  /*1f1f0*/  ISETP.NE.AND P0, PT, R2, 0x1, PT ;  /* 0x000000010200780c */ /* 0x010fe20003f05270 */
[----:B--2---:R-:W-:Y:S01]  /*1f200*/  IMAD R208, R5, c[0x0][0x538], R208 ;  /* 0x00014e0005d07a24 */ /* 0x004fe200078e02d0 */
[----:B------:R-:W-:Y:S04]  /*1f210*/  BSSY B0, `(.L_x_2224) ;  /* 0x0000077000007945 */ /* 0x000fe80003800000 */
[----:B------:R-:W-:-:S07]  /*1f220*/  IADD3 R5, -R208, R0, RZ ;  /* 0x00000000d0057210 */ /* 0x000fce0007ffe1ff */
[----:B------:R-:W-:Y:S05]  /*1f230*/  @!P0 BRA `(.L_x_2225) ;  /* 0x0000037000008947 */ /* 0x000fea0003800000 */
[----:B-1-3--:R-:W-:Y:S02]  /*1f240*/  IABS R6, R209 ;  /* 0x000000d100067213 */ /* 0x00afe40000000000 */
[----:B------:R-:W-:Y:S02]  /*1f250*/  IABS R7, R2 ;  /* 0x0000000200077213 */ /* 0x000fe40000000000 */
[----:B------:R-:W1:Y:S01]  /*1f260*/  I2F.RP R12, R6 ;  /* 0x00000006000c7306 */ /* 0x000e620000209400 */
[----:B------:R-:W-:Y:S02]  /*1f270*/  IABS R3, R5 ;  /* 0x0000000500037213 */ /* 0x000fe40000000000 */
[----:B------:R-:W-:-:S05]  /*1f280*/  IABS R0, R209 ;  /* 0x000000d100007213 */ /* 0x000fca0000000000 */
[----:B------:R-:W2:Y:S01]  /*1f290*/  I2F.RP R8, R7 ;  /* 0x0000000700087306 */ /* 0x000ea20000209400 */
[----:B------:R-:W-:-:S07]  /*1f2a0*/  IMAD.MOV R0, RZ, RZ, -R0 ;  /* 0x000000ffff007224 */ /* 0x000fce00078e0a00 */
        /* <DEDUP_REMOVED lines=9> */
[----:B------:R-:W-:-:S04]  /*1f340*/  IMAD.HI.U32 R4, R13, R4, R12 ;  /* 0x000000040d047227 */ /* 0x000fc800078e000c */
[----:B--2---:R-:W-:Y:S02]  /*1f350*/  IMAD.MOV.U32 R8, RZ, RZ, RZ ;  /* 0x000000ffff087224 */ /* 0x004fe400078e00ff */
[----:B------:R-:W-:-:S04]  /*1f360*/  IMAD.HI.U32 R4, R4, R3, RZ ;  /* 0x0000000304047227 */ /* 0x000fc800078e00ff */
[----:B------:R-:W-:-:S05]  /*1f370*/  IMAD R0, R4, R0, R3 ;  /* 0x0000000004007224 */ /* 0x000fca00078e0203 */
[----:B------:R-:W-:-:S13]  /*1f380*/  ISETP.GT.U32.AND P0, PT, R6, R0, PT ;  /* 0x000000000600720c */ /* 0x000fda0003f04070 */
[----:B------:R-:W-:Y:S01]  /*1f390*/  @!P0 IMAD.IADD R0, R0, 0x1, -R6 ;  /* 0x0000000100008824 */ /* 0x000fe200078e0a06 */
[----:B------:R-:W-:Y:S02]  /*1f3a0*/  @!P0 IADD3 R4, R4, 0x1, RZ ;  /* 0x0000000104048810 */ /* 0x000fe40007ffe0ff */
[----:B------:R-:W-:Y:S02]  /*1f3b0*/  ISETP.NE.AND P0, PT, R209, RZ, PT ;  /* 0x000000ffd100720c */ /* 0x000fe40003f05270 */
[----:B------:R-:W-:Y:S01]  /*1f3c0*/  ISETP.GE.U32.AND P2, PT, R0, R6, PT ;  /* 0x000000060000720c */ /* 0x000fe20003f46070 */
[----:B---3--:R-:W-:Y:S01]  /*1f3d0*/  IMAD.MOV R6, RZ, RZ, -R9 ;  /* 0x000000ffff067224 */ /* 0x008fe200078e0a09 */
        /* <DEDUP_REMOVED lines=29> */
.L_x_2225:
[----:B------:R-:W-:-:S04]  /*1f5b0*/  IMAD.MOV.U32 R0, RZ, RZ, 0x4 ;  /* 0x00000004ff007424 */ /* 0x000fc800078e00ff */
[----:B------:R-:W-:-:S06]  /*1f5c0*/  IMAD.WIDE R2, R211, R0, c[0x0][0x590] ;  /* 0x00016400d3027625 */ /* 0x000fcc00078e0200 */
[----:B------:R-:W2:Y:S01]  /*1f5d0*/  LDG.E R3, [R2.64] ;  /* 0x0000000802037981 */ /* 0x000ea2000c1e1900 */
        /* <DEDUP_REMOVED lines=31> */
[----:B------:R-:W-:Y:S01]  /*1f7d0*/  IABS R7, R3 ;  /* 0x0000000300077213 */ /* 0x000fe20000000000 */
[----:B------:R-:W-:Y:S01]  /*1f7e0*/  IMAD.MOV R210, RZ, RZ, -R3 ;  /* 0x000000ffffd27224 */ /* 0x000fe200078e0a03 */
[----:B------:R-:W-:Y:S02]  /*1f7f0*/  IADD3 R4, R4, 0x1000000, R5 ;  /* 0x0100000004047810 */ /* 0x000fe40007ffe005 */
[----:B------:R-:W1:Y:S08]  /*1f800*/  I2F.RP R8, R7 ;  /* 0x0000000700087306 */ /* 0x000e700000209400 */
[----:B-1----:R-:W1:Y:S02]  /*1f810*/  MUFU.RCP R8, R8 ;  /* 0x0000000800087308 */ /* 0x002e640000001000 */
[----:B-1----:R-:W-:-:S06]  /*1f820*/  IADD3 R8, R8, 0xffffffe, RZ ;  /* 0x0ffffffe08087810 */ /* 0x002fcc0007ffe0ff */
[----:B------:R-:W1:Y:S02]  /*1f830*/  F2I.FTZ.U32.TRUNC.NTZ R9, R8 ;  /* 0x0000000800097305 */ /* 0x000e64000021f000 */
[----:B-1----:R-:W-:Y:S02]  /*1f840*/  IMAD.MOV R0, RZ, RZ, -R9 ;  /* 0x000000ffff007224 */ /* 0x002fe400078e0a09 */
[----:B------:R-:W-:Y:S02]  /*1f850*/  IMAD.MOV.U32 R8, RZ, RZ, RZ ;  /* 0x000000ffff087224 */ /* 0x000fe400078e00ff */
        /* <DEDUP_REMOVED lines=16> */
[----:B------:R-:W-:Y:S02]  /*1f960*/  IMAD R210, R6, R210, R4 ;  /* 0x000000d206d27224 */ /* 0x000fe400078e0204 */
[----:B------:R-:W-:Y:S02]  /*1f970*/  IMAD.MOV.U32 R3, RZ, RZ, R6 ;  /* 0x000000ffff037224 */ /* 0x000fe400078e0006 */
.L_x_2226:
[----:B------:R-:W-:Y:S05]  /*1f980*/  BSYNC B0 ;  /* 0x0000000000007941 */ /* 0x000fea0003800000 */
.L_x_2224:
[----:B------:R-:W-:-:S04]  /*1f990*/  LOP3.LUT R3, RZ, R3, RZ, 0x33, !PT ;  /* 0x00000003ff037212 */ /* 0x000fc800078e33ff */
[----:B------:R-:W-:Y:S01]  /*1f9a0*/  IADD3 R209, R3, R209, RZ ;  /* 0x000000d103d17210 */ /* 0x000fe20007ffe0ff */
[----:B------:R-:W-:Y:S05]  /*1f9b0*/  BRA `(.L_x_2227) ;  /* 0x0000004000007947 */ /* 0x000fea0003800000 */
.L_x_2215:
[----:B------:R-:W-:Y:S01]  /*1f9c0*/  IMAD.MOV.U32 R208, RZ, RZ, R0 ;  /* 0x000000ffffd07224 */ /* 0x000fe200078e0000 */
[----:B------:R-:W-:Y:S01]  /*1f9d0*/  MOV R210, RZ ;  /* 0x000000ff00d27202 */ /* 0x000fe20000000f00 */
[----:B------:R-:W-:Y:S01]  /*1f9e0*/  IMAD.MOV.U32 R209, RZ, RZ, RZ ;  /* 0x000000ffffd17224 */ /* 0x000fe200078e00ff */
[----:B------:R-:W-:Y:S02]  /*1f9f0*/  MOV R211, c[0x0][0x53c] ;  /* 0x00014f0000d37a02 */ /* 0x000fe40000000f00 */
.L_x_2227:
[----:B------:R-:W-:Y:S05]  /*1fa00*/  BSYNC B1 ;  /* 0x0000000000017941 */ /* 0x000fea0003800000 */
.L_x_2213:
[----:B------:R-:W-:Y:S01]  /*1fa10*/  WARPSYNC 0xffffffff ;  /* 0xffffffff00007948 */ /* 0x000fe20003800000 */
[----:B------:R-:W-:Y:S01]  /*1fa20*/  BAR.SYNC.DEFER_BLOCKING 0x4, 0x100 ;  /* 0x0104000000007b1d */ /* 0x000fe20000010000 */
[----:B------:R-:W-:-:S13]  /*1fa30*/  ISETP.NE.AND P0, PT, R10, RZ, PT ;  /* 0x000000ff0a00720c */ /* 0x000fda0003f05270 */
[----:B------:R1:W-:Y:S04]  /*1fa40*/  @!P0 STS.128 [0xe100], R208 ;  /* 0x00e100d0ff008388 */ /* 0x0003e80000000c00 */
[----:B------:R-:W-:Y:S06]  /*1fa50*/  BAR.ARV 0x5, 0x100 ;  /* 0x0144000000007b1d */ /* 0x000fec0000002000 */
.L_x_2208:
[----:B----4-:R-:W-:-:S13]  /*1fa60*/  ISETP.GE.AND P0, PT, R211, c[0x0][0x53c], PT ;  /* 0x00014f00d3007a0c */ /* 0x010fda0003f06270 */
[----:B-123--:R-:W-:Y:S01]  /*1fa70*/  @P0 CALL.REL.NOINC `(.L_x_2228) ;  /* 0x0000001000000944 */ /* 0x00efe20003c00000 */
[----:B------:R-:W-:Y:S05]  /*1fa80*/  BRA `(.L_x_2229) ;  /* 0xfffe1b2000007947 */ /* 0x000fea000383ffff */
.L_x_2228:
[----:B------:R-:W-:Y:S05]  /*1fa90*/  EXIT ;  /* 0x000000000000794d */ /* 0x000fea0003800000 */
.L_x_2019:
[----:B------:R-:W-:Y:S02]  /*1faa0*/  MOV R4, 0x1 ;  /* 0x0000000100047802 */ /* 0x000fe40000000f00 */
[----:B------:R-:W-:Y:S02]  /*1fab0*/  MOV R3, 0x1fad0 ;  /* 0x0001fad000037802 */ /* 0x000fe40000000f00 */
[----:B------:R-:W-:Y:S05]  /*1fac0*/  CALL.REL.NOINC `($__internal_44_$__cuda_sm70_shflsync_up_p) ;  /* 0x0000143000007944 */ /* 0x000fea0003c00000 */
[----:B--2---:R-:W-:Y:S01]  /*1fad0*/  MOV R3, R4 ;  /* 0x0000000400037202 */ /* 0x004fe20000000f00 */
[----:B-1----:R-:W-:Y:S05]  /*1fae0*/  BRA `(.L_x_2230) ;  /* 0xfffe098000007947 */ /* 0x002fea000383ffff */
.L_x_2020:
[----:B------:R-:W-:Y:S02]  /*1faf0*/  MOV R4, 0x2 ;  /* 0x0000000200047802 */ /* 0x000fe40000000f00 */
[----:B------:R-:W-:Y:S02]  /*1fb00*/  MOV R3, 0x1fb20 ;  /* 0x0001fb2000037802 */ /* 0x000fe40000000f00 */
[----:B------:R-:W-:Y:S05]  /*1fb10*/  CALL.REL.NOINC `($__internal_44_$__cuda_sm70_shflsync_up_p) ;  /* 0x000013e000007944 */ /* 0x000fea0003c00000 */
[----:B--2---:R-:W-:Y:S02]  /*1fb20*/  SEL R4, R4, RZ, P4 ;  /* 0x000000ff04047207 */ /* 0x004fe40002000000 */
[----:B------:R-:W-:-:S03]  /*1fb30*/  MOV R3, 0x1fb70 ;  /* 0x0001fb7000037802 */ /* 0x000fc60000000f00 */
[----:B-1----:R-:W-:Y:S02]  /*1fb40*/  IMAD.IADD R6, R6, 0x1, R4 ;  /* 0x0000000106067824 */ /* 0x002fe400078e0204 */
[----:B------:R-:W-:Y:S02]  /*1fb50*/  IMAD.MOV.U32 R4, RZ, RZ, 0x4 ;  /* 0x00000004ff047424 */ /* 0x000fe400078e00ff */
        /* <DEDUP_REMOVED lines=11> */
[----:B--2---:R-:W-:Y:S01]  /*1fc10*/  SEL R4, R4, RZ, P1 ;  /* 0x000000ff04047207 */ /* 0x004fe20000800000 */
[----:B------:R-:W-:Y:S01]  /*1fc20*/  IMAD.MOV.U32 R68, RZ, RZ, 0x1f ;  /* 0x0000001fff447424 */ /* 0x000fe200078e00ff */
[----:B------:R-:W-:Y:S02]  /*1fc30*/  MOV R67, 0x1f ;  /* 0x0000001f00437802 */ /* 0x000fe40000000f00 */
[----:B------:R-:W-:Y:S01]  /*1fc40*/  MOV R66, 0x1fc80 ;  /* 0x0001fc8000427802 */ /* 0x000fe20000000f00 */
[----:B------:R-:W-:-:S04]  /*1fc50*/  IMAD.IADD R4, R6, 0x1, R4 ;  /* 0x0000000106047824 */ /* 0x000fc800078e0204 */
[----:B------:R-:W-:Y:S02]  /*1fc60*/  IMAD.MOV.U32 R69, RZ, RZ, R4 ;  /* 0x000000ffff457224 */ /* 0x000fe400078e0004 */
[----:B-1----:R-:W-:Y:S05]  /*1fc70*/  CALL.REL.NOINC `($__internal_43_$__cuda_sm70_shflsync_idx_p) ;  /* 0x0000123000007944 */ /* 0x002fea0003c00000 */
[----:B------:R-:W-:Y:S05]  /*1fc80*/  BRA `(.L_x_2231) ;  /* 0xfffe08e000007947 */ /* 0x000fea000383ffff */
.L_x_2022:
[----:B------:R-:W-:Y:S02]  /*1fc90*/  SEL R6, RZ, 0x1, P0 ;  /* 0x00000001ff067807 */ /* 0x000fe40000000000 */
[----:B------:R-:W-:Y:S02]  /*1fca0*/  MOV R3, 0x1fcc0 ;  /* 0x0001fcc000037802 */ /* 0x000fe40000000f00 */
[----:B------:R-:W-:Y:S05]  /*1fcb0*/  CALL.REL.NOINC `($__internal_45_$__cuda_sm70_votesync_ballot) ;  /* 0x0000129000007944 */ /* 0x000fea0003c00000 */
[----:B------:R-:W-:Y:S05]  /*1fcc0*/  BRA `(.L_x_2232) ;  /* 0xfffe093000007947 */ /* 0x000fea000383ffff */
.L_x_2023:
[----:B------:R-:W-:Y:S01]  /*1fcd0*/  IMAD.MOV.U32 R69, RZ, RZ, R7 ;  /* 0x000000ffff457224 */ /* 0x000fe200078e0007 */
[----:B------:R-:W-:Y:S01]  /*1fce0*/  MOV R68, R3 ;  /* 0x0000000300447202 */ /* 0x000fe20000000f00 */
[----:B------:R-:W-:Y:S01]  /*1fcf0*/  IMAD.MOV.U32 R67, RZ, RZ, 0x1f ;  /* 0x0000001fff437424 */ /* 0x000fe200078e00ff */
[----:B------:R-:W-:Y:S02]  /*1fd00*/  MOV R66, 0x1fd20 ;  /* 0x0001fd2000427802 */ /* 0x000fe40000000f00 */
[----:B------:R-:W-:Y:S05]  /*1fd10*/  CALL.REL.NOINC `($__internal_43_$__cuda_sm70_shflsync_idx_p) ;  /* 0x0000119000007944 */ /* 0x000fea0003c00000 */
[----:B------:R-:W-:Y:S01]  /*1fd20*/  IMAD.MOV.U32 R7, RZ, RZ, R67 ;  /* 0x000000ffff077224 */ /* 0x000fe200078e0043 */
[----:B------:R-:W-:Y:S01]  /*1fd30*/  MOV R69, R5 ;  /* 0x0000000500457202 */ /* 0x000fe20000000f00 */
[----:B------:R-:W-:Y:S01]  /*1fd40*/  IMAD.MOV.U32 R8, RZ, RZ, RZ ;  /* 0x000000ffff087224 */ /* 0x000fe200078e00ff */
[----:B------:R-:W-:Y:S01]  /*1fd50*/  MOV R68, R3 ;  /* 0x0000000300447202 */ /* 0x000fe20000000f00 */
[----:B------:R-:W-:Y:S01]  /*1fd60*/  IMAD.MOV.U32 R67, RZ, RZ, 0x1f ;  /* 0x0000001fff437424 */ /* 0x000fe200078e00ff */
[----:B------:R-:W-:-:S02]  /*1fd70*/  MOV R66, 0x1fd90 ;  /* 0x0001fd9000427802 */ /* 0x000fc40000000f00 */
[----:B------:R-:W-:Y:S05]  /*1fd80*/  CALL.REL.NOINC `($__internal_43_$__cuda_sm70_shflsync_idx_p) ;  /* 0x0000112000007944 */ /* 0x000fea0003c00000 */
[----:B------:R-:W-:Y:S01]  /*1fd90*/  MOV R5, R67 ;  /* 0x0000004300057202 */ /* 0x000fe20000000f00 */
[----:B------:R-:W-:Y:S05]  /*1fda0*/  BRA `(.L_x_2233) ;  /* 0xfffe08b000007947 */ /* 0x000fea000383ffff */
.L_x_2026:
[----:B------:R-:W-:Y:S01]  /*1fdb0*/  IMAD.MOV.U32 R69, RZ, RZ, R4 ;  /* 0x000000ffff457224 */ /* 0x000fe200078e0004 */
[----:B------:R-:W-:Y:S01]  /*1fdc0*/  MOV R68, R3 ;  /* 0x0000000300447202 */ /* 0x000fe20000000f00 */
[----:B------:R-:W-:Y:S01]  /*1fdd0*/  IMAD.MOV.U32 R67, RZ, RZ, 0x1f ;  /* 0x0000001fff437424 */ /* 0x000fe200078e00ff */
[----:B------:R-:W-:-:S02]  /*1fde0*/  MOV R66, 0x1fe00 ;  /* 0x0001fe0000427802 */ /* 0x000fc40000000f00 */
[----:B--23--:R-:W-:Y:S05]  /*1fdf0*/  CALL.REL.NOINC `($__internal_43_$__cuda_sm70_shflsync_idx_p) ;  /* 0x000010b000007944 */ /* 0x00cfea0003c00000 */
[----:B------:R-:W-:Y:S01]  /*1fe00*/  MOV R8, R67 ;  /* 0x0000004300087202 */ /* 0x000fe20000000f00 */
[----:B------:R-:W-:Y:S05]  /*1fe10*/  BRA `(.L_x_2025) ;  /* 0xfffe08a000007947 */ /* 0x000fea000383ffff */
.L_x_2167:
[----:B------:R-:W-:Y:S01]  /*1fe20*/  IMAD.MOV.U32 R7, RZ, RZ, R243 ;  /* 0x000000ffff077224 */ /* 0x000fe200078e00f3 */
[----:B------:R-:W-:-:S02]  /*1fe30*/  MOV R6, 0x2 ;  /* 0x0000000200067802 */ /* 0x000fc40000000f00 */
[----:B------:R-:W-:Y:S02]  /*1fe40*/  MOV R5, 0x1fe60 ;  /* 0x0001fe6000057802 */ /* 0x000fe40000000f00 */
[----:B------:R-:W-:Y:S05]  /*1fe50*/  CALL.REL.NOINC `($__internal_42_$__cuda_sm70_shflsync_bfly_p) ;  /* 0x0000100000007944 */ /* 0x000fea0003c00000 */
[----:B--2---:R-:W-:Y:S01]  /*1fe60*/  MOV R2, R6 ;  /* 0x0000000600027202 */ /* 0x004fe20000000f00 */
[----:B-1----:R-:W-:Y:S05]  /*1fe70*/  BRA `(.L_x_2234) ;  /* 0xffffbbf000007947 */ /* 0x002fea000383ffff */
.L_x_2168:
[----:B------:R-:W-:Y:S01]  /*1fe80*/  IMAD.MOV.U32 R7, RZ, RZ, R2 ;  /* 0x000000ffff077224 */ /* 0x000fe200078e0002 */
[----:B------:R-:W-:Y:S02]  /*1fe90*/  MOV R6, 0x1 ;  /* 0x0000000100067802 */ /* 0x000fe40000000f00 */
[----:B------:R-:W-:Y:S02]  /*1fea0*/  MOV R5, 0x1fec0 ;  /* 0x0001fec000057802 */ /* 0x000fe40000000f00 */
[----:B-1----:R-:W-:Y:S05]  /*1feb0*/  CALL.REL.NOINC `($__internal_42_$__cuda_sm70_shflsync_bfly_p) ;  /* 0x00000fa000007944 */ /* 0x002fea0003c00000 */
[----:B--2---:R-:W-:Y:S01]  /*1fec0*/  FADD.FTZ R2, R2, R6 ;  /* 0x0000000602027221 */ /* 0x004fe20000010000 */
[----:B-1----:R-:W-:Y:S02]  /*1fed0*/  MOV R7, R242 ;  /* 0x000000f200077202 */ /* 0x002fe40000000f00 */
[----:B------:R-:W-:Y:S02]  /*1fee0*/  MOV R6, 0x2 ;  /* 0x0000000200067802 */ /* 0x000fe40000000f00 */
[----:B------:R-:W-:Y:S02]  /*1fef0*/  MOV R5, 0x1ff10 ;  /* 0x0001ff1000057802 */ /* 0x000fe40000000f00 */
[----:B------:R-:W-:Y:S05]  /*1ff00*/  CALL.REL.NOINC `($__internal_42_$__cuda_sm70_shflsync_bfly_p) ;  /* 0x00000f5000007944 */ /* 0x000fea0003c00000 */
[----:B--2---:R-:W-:Y:S01]  /*1ff10*/  FADD.FTZ R242, R242, R6 ;  /* 0x00000006f2f27221 */ /* 0x004fe20000010000 */
[----:B------:R-:W-:-:S02]  /*1ff20*/  MOV R6, 0x1 ;  /* 0x0000000100067802 */ /* 0x000fc40000000f00 */
[----:B------:R-:W-:Y:S02]  /*1ff30*/  MOV R5, 0x1ff60 ;  /* 0x0001ff6000057802 */ /* 0x000fe40000000f00 */
[----:B-1----:R-:W-:Y:S02]  /*1ff40*/  MOV R7, R242 ;  /* 0x000000f200077202 */ /* 0x002fe40000000f00 */
[----:B------:R-:W-:Y:S05]  /*1ff50*/  CALL.REL.NOINC `($__internal_42_$__cuda_sm70_shflsync_bfly_p) ;  /* 0x00000f0000007944 */ /* 0x000fea0003c00000 */
[----:B--2---:R-:W-:Y:S01]  /*1ff60*/  MOV R10, R6 ;  /* 0x00000006000a7202 */ /* 0x004fe20000000f00 */
[----:B-1----:R-:W-:Y:S05]  /*1ff70*/  BRA `(.L_x_2235) ;  /* 0xffffbb6000007947 */ /* 0x002fea000383ffff */
.L_x_2175:
[----:B--234-:R-:W-:Y:S01]  /*1ff80*/  IMAD.MOV.U32 R69, RZ, RZ, R2 ;  /* 0x000000ffff457224 */ /* 0x01cfe200078e0002 */
[----:B------:R-:W-:Y:S01]  /*1ff90*/  MOV R68, RZ ;  /* 0x000000ff00447202 */ /* 0x000fe20000000f00 */
[----:B------:R-:W-:Y:S01]  /*1ffa0*/  IMAD.MOV.U32 R67, RZ, RZ, 0x181f ;  /* 0x0000181fff437424 */ /* 0x000fe200078e00ff */
[----:B------:R-:W-:Y:S02]  /*1ffb0*/  MOV R66, 0x1ffd0 ;  /* 0x0001ffd000427802 */ /* 0x000fe40000000f00 */
[----:B-1----:R-:W-:Y:S05]  /*1ffc0*/  CALL.REL.NOINC `($__internal_43_$__cuda_sm70_shflsync_idx_p) ;  /* 0x00000ee000007944 */ /* 0x002fea0003c00000 */
[----:B------:R-:W-:Y:S01]  /*1ffd0*/  MOV R3, R67 ;  /* 0x0000004300037202 */ /* 0x000fe20000000f00 */
[----:B------:R-:W-:Y:S05]  /*1ffe0*/  BRA `(.L_x_2236) ;  /* 0xffffcfc000007947 */ /* 0x000fea000383ffff */
.L_x_2176:
[----:B------:R-:W-:Y:S01]  /*1fff0*/  IMAD.MOV.U32 R69, RZ, RZ, R0 ;  /* 0x000000ffff457224 */ /* 0x000fe200078e0000 */
[----:B------:R-:W-:Y:S01]  /*20000*/  MOV R68, RZ ;  /* 0x000000ff00447202 */ /* 0x000fe20000000f00 */
[----:B------:R-:W-:Y:S01]  /*20010*/  IMAD.MOV.U32 R67, RZ, RZ, 0x181f ;  /* 0x0000181fff437424 */ /* 0x000fe200078e00ff */
[----:B------:R-:W-:-:S02]  /*20020*/  MOV R66, 0x20040 ;  /* 0x0002004000427802 */ /* 0x000fc40000000f00 */
[----:B-123--:R-:W-:Y:S05]  /*20030*/  CALL.REL.NOINC `($__internal_43_$__cuda_sm70_shflsync_idx_p) ;  /* 0x00000e7000007944 */ /* 0x00efea0003c00000 */
[----:B------:R-:W-:Y:S01]  /*20040*/  MOV R8, R67 ;  /* 0x0000004300087202 */ /* 0x000fe20000000f00 */
[----:B------:R-:W-:Y:S05]  /*20050*/  BRA `(.L_x_2237) ;  /* 0xffffcf7000007947 */ /* 0x000fea000383ffff */
.L_x_2179:
[----:B------:R-:W-:Y:S01]  /*20060*/  IMAD.MOV.U32 R69, RZ, RZ, R2 ;  /* 0x000000ffff457224 */ /* 0x000fe200078e0002 */
[----:B------:R-:W-:Y:S01]  /*20070*/  MOV R68, 0x1 ;  /* 0x0000000100447802 */ /* 0x000fe20000000f00 */
[----:B------:R-:W-:Y:S01]  /*20080*/  IMAD.MOV.U32 R67, RZ, RZ, 0x181f ;  /* 0x0000181fff437424 */ /* 0x000fe200078e00ff */
[----:B------:R-:W-:-:S02]  /*20090*/  MOV R66, 0x200b0 ;  /* 0x000200b000427802 */ /* 0x000fc40000000f00 */
[----:B-1234-:R-:W-:Y:S05]  /*200a0*/  CALL.REL.NOINC `($__internal_43_$__cuda_sm70_shflsync_idx_p) ;  /* 0x00000e0000007944 */ /* 0x01efea0003c00000 */
[----:B------:R-:W-:Y:S01]  /*200b0*/  IMAD.MOV.U32 R3, RZ, RZ, R67 ;  /* 0x000000ffff037224 */ /* 0x000fe200078e0043 */
[----:B------:R-:W-:Y:S01]  /*200c0*/  MOV R68, 0x1 ;  /* 0x0000000100447802 */ /* 0x000fe20000000f00 */
[----:B------:R-:W-:Y:S01]  /*200d0*/  IMAD.MOV.U32 R69, RZ, RZ, R0 ;  /* 0x000000ffff457224 */ /* 0x000fe200078e0000 */
[----:B------:R-:W-:-:S02]  /*200e0*/  MOV R67, 0x181f ;  /* 0x0000181f00437802 */ /* 0x000fc40000000f00 */
[----:B------:R-:W-:Y:S02]  /*200f0*/  MOV R66, 0x20110 ;  /* 0x0002011000427802 */ /* 0x000fe40000000f00 */
[----:B------:R-:W-:Y:S05]  /*20100*/  CALL.REL.NOINC `($__internal_43_$__cuda_sm70_shflsync_idx_p) ;  /* 0x00000da000007944 */ /* 0x000fea0003c00000 */
[----:B------:R-:W-:Y:S01]  /*20110*/  MOV R9, R67 ;  /* 0x0000004300097202 */ /* 0x000fe20000000f00 */
[----:B------:R-:W-:Y:S05]  /*20120*/  BRA `(.L_x_2238) ;  /* 0xffffcf9000007947 */ /* 0x000fea000383ffff */
.L_x_2182:
[----:B------:R-:W-:Y:S01]  /*20130*/  IMAD.MOV.U32 R69, RZ, RZ, R2 ;  /* 0x000000ffff457224 */ /* 0x000fe200078e0002 */
[----:B------:R-:W-:Y:S01]  /*20140*/  MOV R68, 0x2 ;  /* 0x0000000200447802 */ /* 0x000fe20000000f00 */
[----:B------:R-:W-:Y:S01]  /*20150*/  IMAD.MOV.U32 R67, RZ, RZ, 0x181f ;  /* 0x0000181fff437424 */ /* 0x000fe200078e00ff */
[----:B------:R-:W-:Y:S02]  /*20160*/  MOV R66, 0x20180 ;  /* 0x0002018000427802 */ /* 0x000fe40000000f00 */
[----:B-1234-:R-:W-:Y:S05]  /*20170*/  CALL.REL.NOINC `($__internal_43_$__cuda_sm70_shflsync_idx_p) ;  /* 0x00000d3000007944 */ /* 0x01efea0003c00000 */
[----:B------:R-:W-:Y:S01]  /*20180*/  MOV R3, R67 ;  /* 0x0000004300037202 */ /* 0x000fe20000000f00 */
[----:B------:R-:W-:Y:S05]  /*20190*/  BRA `(.L_x_2239) ;  /* 0xffffd01000007947 */ /* 0x000fea000383ffff */
.L_x_2183:
[----:B------:R-:W-:Y:S01]  /*201a0*/  IMAD.MOV.U32 R69, RZ, RZ, R0 ;  /* 0x000000ffff457224 */ /* 0x000fe200078e0000 */
[----:B------:R-:W-:Y:S01]  /*201b0*/  MOV R68, 0x2 ;  /* 0x0000000200447802 */ /* 0x000fe20000000f00 */
[----:B------:R-:W-:Y:S01]  /*201c0*/  IMAD.MOV.U32 R67, RZ, RZ, 0x181f ;  /* 0x0000181fff437424 */ /* 0x000fe200078e00ff */
[----:B------:R-:W-:Y:S02]  /*201d0*/  MOV R66, 0x201f0 ;  /* 0x000201f000427802 */ /* 0x000fe40000000f00 */
[----:B-1234-:R-:W-:Y:S05]  /*201e0*/  CALL.REL.NOINC `($__internal_43_$__cuda_sm70_shflsync_idx_p) ;  /* 0x00000cc000007944 */ /* 0x01efea0003c00000 */
[----:B------:R-:W-:Y:S01]  /*201f0*/  MOV R9, R67 ;  /* 0x0000004300097202 */ /* 0x000fe20000000f00 */
[----:B------:R-:W-:Y:S05]  /*20200*/  BRA `(.L_x_2240) ;  /* 0xffffcfc000007947 */ /* 0x000fea000383ffff */
.L_x_2186:
        /* <DEDUP_REMOVED lines=13> */
.L_x_2188:
[----:B------:R-:W-:Y:S01]  /*202e0*/  IMAD.MOV.U32 R69, RZ, RZ, R64 ;  /* 0x000000ffff457224 */ /* 0x000fe200078e0040 */
[----:B------:R-:W-:Y:S01]  /*202f0*/  MOV R68, RZ ;  /* 0x000000ff00447202 */ /* 0x000fe20000000f00 */
[----:B------:R-:W-:Y:S01]  /*20300*/  IMAD.MOV.U32 R67, RZ, RZ, 0x1c1f ;  /* 0x00001c1fff437424 */ /* 0x000fe200078e00ff */
[----:B------:R-:W-:Y:S02]  /*20310*/  MOV R66, 0x20330 ;  /* 0x0002033000427802 */ /* 0x000fe40000000f00 */
[----:B------:R-:W-:Y:S05]  /*20320*/  CALL.REL.NOINC `($__internal_43_$__cuda_sm70_shflsync_idx_p) ;  /* 0x00000b8000007944 */ /* 0x000fea0003c00000 */
[----:B------:R-:W-:Y:S01]  /*20330*/  MOV R70, R67 ;  /* 0x0000004300467202 */ /* 0x000fe20000000f00 */
[----:B------:R-:W-:Y:S05]  /*20340*/  BRA `(.L_x_2242) ;  /* 0xffffd26000007947 */ /* 0x000fea000383ffff */
.L_x_2189:
[----:B------:R-:W-:Y:S01]  /*20350*/  IMAD.MOV.U32 R69, RZ, RZ, R65 ;  /* 0x000000ffff457224 */ /* 0x000fe200078e0041 */
[----:B------:R-:W-:Y:S01]  /*20360*/  MOV R68, RZ ;  /* 0x000000ff00447202 */ /* 0x000fe20000000f00 */
[----:B------:R-:W-:Y:S01]  /*20370*/  IMAD.MOV.U32 R67, RZ, RZ, 0x1c1f ;  /* 0x00001c1fff437424 */ /* 0x000fe200078e00ff */
[----:B------:R-:W-:Y:S02]  /*20380*/  MOV R66, 0x203a0 ;  /* 0x000203a000427802 */ /* 0x000fe40000000f00 */
[----:B-12---:R-:W-:Y:S05]  /*20390*/  CALL.REL.NOINC `($__internal_43_$__cuda_sm70_shflsync_idx_p) ;  /* 0x00000b1000007944 */ /* 0x006fea0003c00000 */
[----:B------:R-:W-:Y:S01]  /*203a0*/  MOV R66, R67 ;  /* 0x0000004300427202 */ /* 0x000fe20000000f00 */
[----:B------:R-:W-:Y:S05]  /*203b0*/  BRA `(.L_x_2243) ;  /* 0xffffd21000007947 */ /* 0x000fea000383ffff */
.L_x_2192:
[----:B------:R-:W-:Y:S01]  /*203c0*/  IMAD.MOV.U32 R69, RZ, RZ, R64 ;  /* 0x000000ffff457224 */ /* 0x000fe200078e0040 */
[----:B------:R-:W-:Y:S01]  /*203d0*/  MOV R68, 0x1 ;  /* 0x0000000100447802 */ /* 0x000fe20000000f00 */
[----:B----4-:R-:W-:Y:S01]  /*203e0*/  IMAD.MOV.U32 R67, RZ, RZ, 0x1c1f ;  /* 0x00001c1fff437424 */ /* 0x010fe200078e00ff */
[----:B------:R-:W-:-:S02]  /*203f0*/  MOV R66, 0x20410 ;  /* 0x0002041000427802 */ /* 0x000fc40000000f00 */
[----:B-123--:R-:W-:Y:S05]  /*20400*/  CALL.REL.NOINC `($__internal_43_$__cuda_sm70_shflsync_idx_p) ;  /* 0x00000aa000007944 */ /* 0x00efea0003c00000 */
        /* <DEDUP_REMOVED lines=8> */
.L_x_2196:
[----:B------:R-:W-:Y:S01]  /*20490*/  IMAD.MOV.U32 R69, RZ, RZ, R3 ;  /* 0x000000ffff457224 */ /* 0x000fe200078e0003 */
[----:B------:R-:W-:Y:S01]  /*204a0*/  MOV R68, RZ ;  /* 0x000000ff00447202 */ /* 0x000fe20000000f00 */
[----:B------:R-:W-:Y:S01]  /*204b0*/  IMAD.MOV.U32 R67, RZ, RZ, 0x181f ;  /* 0x0000181fff437424 */ /* 0x000fe200078e00ff */
[----:B------:R-:W-:Y:S02]  /*204c0*/  MOV R66, 0x204e0 ;  /* 0x000204e000427802 */ /* 0x000fe40000000f00 */
[----:B--2---:R-:W-:Y:S05]  /*204d0*/  CALL.REL.NOINC `($__internal_43_$__cuda_sm70_shflsync_idx_p) ;  /* 0x000009d000007944 */ /* 0x004fea0003c00000 */
[----:B------:R-:W-:Y:S01]  /*204e0*/  MOV R4, R67 ;  /* 0x0000004300047202 */ /* 0x000fe20000000f00 */
[----:B------:R-:W-:Y:S05]  /*204f0*/  BRA `(.L_x_2245) ;  /* 0xffffe27000007947 */ /* 0x000fea000383ffff */
.L_x_2197:
[----:B------:R-:W-:Y:S01]  /*20500*/  IMAD.MOV.U32 R69, RZ, RZ, R2 ;  /* 0x000000ffff457224 */ /* 0x000fe200078e0002 */
[----:B------:R-:W-:Y:S01]  /*20510*/  MOV R68, RZ ;  /* 0x000000ff00447202 */ /* 0x000fe20000000f00 */
[----:B------:R-:W-:Y:S01]  /*20520*/  IMAD.MOV.U32 R67, RZ, RZ, 0x181f ;  /* 0x0000181fff437424 */ /* 0x000fe200078e00ff */
[----:B------:R-:W-:Y:S02]  /*20530*/  MOV R66, 0x20550 ;  /* 0x0002055000427802 */ /* 0x000fe40000000f00 */
[----:B-123--:R-:W-:Y:S05]  /*20540*/  CALL.REL.NOINC `($__internal_43_$__cuda_sm70_shflsync_idx_p) ;  /* 0x0000096000007944 */ /* 0x00efea0003c00000 */
[----:B------:R-:W-:Y:S01]  /*20550*/  MOV R5, R67 ;  /* 0x0000004300057202 */ /* 0x000fe20000000f00 */
[----:B------:R-:W-:Y:S05]  /*20560*/  BRA `(.L_x_2246) ;  /* 0xffffe22000007947 */ /* 0x000fea000383ffff */
.L_x_2200:
        /* <DEDUP_REMOVED lines=13> */
.L_x_2203:
[----:B------:R-:W-:Y:S01]  /*20640*/  IMAD.MOV.U32 R69, RZ, RZ, R3 ;  /* 0x000000ffff457224 */ /* 0x000fe200078e0003 */
[----:B------:R-:W-:Y:S01]  /*20650*/  MOV R68, 0x2 ;  /* 0x0000000200447802 */ /* 0x000fe20000000f00 */
[----:B------:R-:W-:Y:S01]  /*20660*/  IMAD.MOV.U32 R67, RZ, RZ, 0x181f ;  /* 0x0000181fff437424 */ /* 0x000fe200078e00ff */
[----:B------:R-:W-:Y:S02]  /*20670*/  MOV R66, 0x20690 ;  /* 0x0002069000427802 */ /* 0x000fe40000000f00 */
[----:B-1234-:R-:W-:Y:S05]  /*20680*/  CALL.REL.NOINC `($__internal_43_$__cuda_sm70_shflsync_idx_p) ;  /* 0x0000082000007944 */ /* 0x01efea0003c00000 */
[----:B------:R-:W-:Y:S01]  /*20690*/  MOV R4, R67 ;  /* 0x0000004300047202 */ /* 0x000fe20000000f00 */
[----:B------:R-:W-:Y:S05]  /*206a0*/  BRA `(.L_x_2248) ;  /* 0xffffe2d000007947 */ /* 0x000fea000383ffff */
.L_x_2204:
[----:B------:R-:W-:Y:S01]  /*206b0*/  IMAD.MOV.U32 R69, RZ, RZ, R2 ;  /* 0x000000ffff457224 */ /* 0x000fe200078e0002 */
[----:B------:R-:W-:Y:S01]  /*206c0*/  MOV R68, 0x2 ;  /* 0x0000000200447802 */ /* 0x000fe20000000f00 */
[----:B------:R-:W-:Y:S01]  /*206d0*/  IMAD.MOV.U32 R67, RZ, RZ, 0x181f ;  /* 0x0000181fff437424 */ /* 0x000fe200078e00ff */
[----:B------:R-:W-:Y:S02]  /*206e0*/  MOV R66, 0x20700 ;  /* 0x0002070000427802 */ /* 0x000fe40000000f00 */
[----:B-1234-:R-:W-:Y:S05]  /*206f0*/  CALL.REL.NOINC `($__internal_43_$__cuda_sm70_shflsync_idx_p) ;  /* 0x000007b000007944 */ /* 0x01efea0003c00000 */
[----:B------:R-:W-:Y:S01]  /*20700*/  MOV R6, R67 ;  /* 0x0000004300067202 */ /* 0x000fe20000000f00 */
[----:B------:R-:W-:Y:S05]  /*20710*/  BRA `(.L_x_2249) ;  /* 0xffffe28000007947 */ /* 0x000fea000383ffff */
.L_x_2207:
        /* <DEDUP_REMOVED lines=13> */
.L_x_2209:
[----:B------:R-:W-:Y:S01]  /*207f0*/  IMAD.MOV.U32 R69, RZ, RZ, R12 ;  /* 0x000000ffff457224 */ /* 0x000fe200078e000c */
[----:B------:R-:W-:Y:S01]  /*20800*/  MOV R68, RZ ;  /* 0x000000ff00447202 */ /* 0x000fe20000000f00 */
[----:B------:R-:W-:Y:S01]  /*20810*/  IMAD.MOV.U32 R67, RZ, RZ, 0x1f ;  /* 0x0000001fff437424 */ /* 0x000fe200078e00ff */
[----:B------:R-:W-:Y:S02]  /*20820*/  MOV R66, 0x20840 ;  /* 0x0002084000427802 */ /* 0x000fe40000000f00 */
[----:B--2---:R-:W-:Y:S05]  /*20830*/  CALL.REL.NOINC `($__internal_43_$__cuda_sm70_shflsync_idx_p) ;  /* 0x0000067000007944 */ /* 0x004fea0003c00000 */
[----:B------:R-:W-:Y:S01]  /*20840*/  MOV R0, R67 ;  /* 0x0000004300007202 */ /* 0x000fe20000000f00 */
[----:B------:R-:W-:Y:S05]  /*20850*/  BRA `(.L_x_2251) ;  /* 0xffffe3b000007947 */ /* 0x000fea000383ffff */
.L_x_2210:
[----:B------:R-:W-:Y:S01]  /*20860*/  IMAD.MOV.U32 R69, RZ, RZ, R12 ;  /* 0x000000ffff457224 */ /* 0x000fe200078e000c */
[----:B------:R-:W-:Y:S01]  /*20870*/  MOV R68, 0x1 ;  /* 0x0000000100447802 */ /* 0x000fe20000000f00 */
[----:B------:R-:W-:Y:S01]  /*20880*/  IMAD.MOV.U32 R67, RZ, RZ, 0x1f ;  /* 0x0000001fff437424 */ /* 0x000fe200078e00ff */
[----:B------:R-:W-:Y:S02]  /*20890*/  MOV R66, 0x208b0 ;  /* 0x000208b000427802 */ /* 0x000fe40000000f00 */
[----:B-123--:R-:W-:Y:S05]  /*208a0*/  CALL.REL.NOINC `($__internal_43_$__cuda_sm70_shflsync_idx_p) ;  /* 0x0000060000007944 */ /* 0x00efea0003c00000 */
[----:B------:R-:W-:Y:S01]  /*208b0*/  MOV R12, R67 ;  /* 0x00000043000c7202 */ /* 0x000fe20000000f00 */
[----:B------:R-:W-:Y:S05]  /*208c0*/  BRA `(.L_x_2252) ;  /* 0xffffe36000007947 */ /* 0x000fea000383ffff */
.L_x_2211:
[----:B------:R-:W-:Y:S02]  /*208d0*/  MOV R4, 0x1 ;  /* 0x0000000100047802 */ /* 0x000fe40000000f00 */
[----:B------:R-:W-:-:S02]  /*208e0*/  MOV R3, 0x20900 ;  /* 0x0002090000037802 */ /* 0x000fc40000000f00 */
[----:B-1-3--:R-:W-:Y:S05]  /*208f0*/  CALL.REL.NOINC `($__internal_44_$__cuda_sm70_shflsync_up_p) ;  /* 0x0000060000007944 */ /* 0x00afea0003c00000 */
[----:B--2---:R-:W-:Y:S01]  /*20900*/  MOV R3, R4 ;  /* 0x0000000400037202 */ /* 0x004fe20000000f00 */
[----:B-1----:R-:W-:Y:S05]  /*20910*/  BRA `(.L_x_2253) ;  /* 0xffffe43000007947 */ /* 0x002fea000383ffff */
.L_x_2212:
[----:B------:R-:W-:Y:S02]  /*20920*/  MOV R4, 0x2 ;  /* 0x0000000200047802 */ /* 0x000fe40000000f00 */
[----:B------:R-:W-:-:S02]  /*20930*/  MOV R3, 0x20950 ;  /* 0x0002095000037802 */ /* 0x000fc40000000f00 */
[----:B-1-3--:R-:W-:Y:S05]  /*20940*/  CALL.REL.NOINC `($__internal_44_$__cuda_sm70_shflsync_up_p) ;  /* 0x000005b000007944 */ /* 0x00afea0003c00000 */
        /* <DEDUP_REMOVED lines=22> */
[----:B------:R-:W-:Y:S01]  /*20ab0*/  MOV R3, R67 ;  /* 0x0000004300037202 */ /* 0x000fe20000000f00 */
[----:B------:R-:W-:Y:S05]  /*20ac0*/  BRA `(.L_x_2254) ;  /* 0xffffe38000007947 */ /* 0x000fea000383ffff */
.L_x_2216:
[----:B------:R-:W-:Y:S02]  /*20ad0*/  MOV R4, 0x1 ;  /* 0x0000000100047802 */ /* 0x000fe40000000f00 */
[----:B------:R-:W-:Y:S02]  /*20ae0*/  MOV R3, 0x20b00 ;  /* 0x00020b0000037802 */ /* 0x000fe40000000f00 */
[----:B------:R-:W-:Y:S05]  /*20af0*/  CALL.REL.NOINC `($__internal_44_$__cuda_sm70_shflsync_up_p) ;  /* 0x0000040000007944 */ /* 0x000fea0003c00000 */
[----:B--2---:R-:W-:Y:S01]  /*20b00*/  MOV R3, R4 ;  /* 0x0000000400037202 */ /* 0x004fe20000000f00 */
[----:B-1----:R-:W-:Y:S05]  /*20b10*/  BRA `(.L_x_2255) ;  /* 0xffffe48000007947 */ /* 0x002fea000383ffff */
.L_x_2217:
        /* <DEDUP_REMOVED lines=27> */
.L_x_2219:
[----:B------:R-:W-:Y:S02]  /*20cd0*/  SEL R6, RZ, 0x1, P0 ;  /* 0x00000001ff067807 */ /* 0x000fe40000000000 */
[----:B------:R-:W-:Y:S02]  /*20ce0*/  MOV R3, 0x20d00 ;  /* 0x00020d0000037802 */ /* 0x000fe40000000f00 */
[----:B--2---:R-:W-:Y:S05]  /*20cf0*/  CALL.REL.NOINC `($__internal_45_$__cuda_sm70_votesync_ballot) ;  /* 0x0000025000007944 */ /* 0x004fea0003c00000 */
[----:B------:R-:W-:Y:S01]  /*20d00*/  MOV R3, R6 ;  /* 0x0000000600037202 */ /* 0x000fe20000000f00 */
[----:B------:R-:W-:Y:S05]  /*20d10*/  BRA `(.L_x_2257) ;  /* 0xffffe41000007947 */ /* 0x000fea000383ffff */
.L_x_2220:
[----:B------:R-:W-:Y:S01]  /*20d20*/  IMAD.MOV.U32 R69, RZ, RZ, R209 ;  /* 0x000000ffff457224 */ /* 0x000fe200078e00d1 */
[----:B------:R-:W-:Y:S01]  /*20d30*/  MOV R68, R6 ;  /* 0x0000000600447202 */ /* 0x000fe20000000f00 */
[----:B------:R-:W-:Y:S01]  /*20d40*/  IMAD.MOV.U32 R67, RZ, RZ, 0x1f ;  /* 0x0000001fff437424 */ /* 0x000fe200078e00ff */
[----:B------:R-:W-:Y:S02]  /*20d50*/  MOV R66, 0x20d70 ;  /* 0x00020d7000427802 */ /* 0x000fe40000000f00 */
[----:B--2---:R-:W-:Y:S05]  /*20d60*/  CALL.REL.NOINC `($__internal_43_$__cuda_sm70_shflsync_idx_p) ;  /* 0x0000014000007944 */ /* 0x004fea0003c00000 */
[----:B------:R-:W-:Y:S01]  /*20d70*/  IMAD.MOV.U32 R209, RZ, RZ, R67 ;  /* 0x000000ffffd17224 */ /* 0x000fe200078e0043 */
[----:B------:R-:W-:Y:S01]  /*20d80*/  MOV R68, R6 ;  /* 0x0000000600447202 */ /* 0x000fe20000000f00 */
[----:B------:R-:W-:Y:S01]  /*20d90*/  IMAD.MOV.U32 R69, RZ, RZ, R2 ;  /* 0x000000ffff457224 */ /* 0x000fe200078e0002 */
[----:B------:R-:W-:-:S02]  /*20da0*/  MOV R67, 0x1f ;  /* 0x0000001f00437802 */ /* 0x000fc40000000f00 */
[----:B------:R-:W-:Y:S02]  /*20db0*/  MOV R66, 0x20dd0 ;  /* 0x00020dd000427802 */ /* 0x000fe40000000f00 */
[----:B------:R-:W-:Y:S05]  /*20dc0*/  CALL.REL.NOINC `($__internal_43_$__cuda_sm70_shflsync_idx_p) ;  /* 0x000000e000007944 */ /* 0x000fea0003c00000 */
[----:B------:R-:W-:Y:S01]  /*20dd0*/  MOV R2, R67 ;  /* 0x0000004300027202 */ /* 0x000fe20000000f00 */
[----:B------:R-:W-:Y:S05]  /*20de0*/  BRA `(.L_x_2258) ;  /* 0xffffe39000007947 */ /* 0x000fea000383ffff */
.L_x_2223:
[----:B------:R-:W-:Y:S01]  /*20df0*/  IMAD.MOV.U32 R69, RZ, RZ, R4 ;  /* 0x000000ffff457224 */ /* 0x000fe200078e0004 */
[----:B------:R-:W-:Y:S01]  /*20e00*/  MOV R68, R5 ;  /* 0x0000000500447202 */ /* 0x000fe20000000f00 */
[----:B------:R-:W-:Y:S01]  /*20e10*/  IMAD.MOV.U32 R67, RZ, RZ, 0x1f ;  /* 0x0000001fff437424 */ /* 0x000fe200078e00ff */
[----:B------:R-:W-:Y:S02]  /*20e20*/  MOV R66, 0x20e40 ;  /* 0x00020e4000427802 */ /* 0x000fe40000000f00 */
[----:B-1234-:R-:W-:Y:S05]  /*20e30*/  CALL.REL.NOINC `($__internal_43_$__cuda_sm70_shflsync_idx_p) ;  /* 0x0000007000007944 */ /* 0x01efea0003c00000 */
[----:B------:R-:W-:Y:S01]  /*20e40*/  MOV R5, R67 ;  /* 0x0000004300057202 */ /* 0x000fe20000000f00 */
[----:B------:R-:W-:Y:S05]  /*20e50*/  BRA `(.L_x_2222) ;  /* 0xffffe38000007947 */ /* 0x000fea000383ffff */
        .weak           $__internal_42_$__cuda_sm70_shflsync_bfly_p
        .type           $__internal_42_$__cuda_sm70_shflsync_bfly_p,@function
        .size           $__internal_42_$__cuda_sm70_shflsync_bfly_p,($__internal_43_$__cuda_sm70_shflsync_idx_p - $__internal_42_$__cuda_sm70_shflsync_bfly_p)
$__internal_42_$__cuda_sm70_shflsync_bfly_p:
[----:B------:R-:W-:Y:S01]  /*20e60*/  MOV R8, R5 ;  /* 0x0000000500087202 */ /* 0x000fe20000000f00 */
[----:B------:R-:W-:Y:S04]  /*20e70*/  WARPSYNC R3 ;  /* 0x0000000300007348 */ /* 0x000fe80003800000 */
[----:B------:R-:W-:Y:S01]  /*20e80*/  MOV R9, 0x0 ;  /* 0x0000000000097802 */ /* 0x000fe20000000f00 */
[----:B------:R1:W2:Y:S03]  /*20e90*/  SHFL.BFLY PT, R6, R7, R6, R4 ;  /* 0x0c00000607067389 */ /* 0x0002a600000e0004 */
[----:B------:R-:W-:Y:S05]  /*20ea0*/  RET.REL.NODEC R8 `(_ZN7cutlass13device_kernelIN5flash19enable_sm80_to_sm89INS1_16FlashAttnFwdSm80INS1_25CollectiveMainloopFwdSm80ILi8ELi1ELb1EN4cute5tupleIJNS5_1CILi128EEENS7_ILi96EEES8_EEELi128ENS_10bfloat16_tEfNS_4arch4Sm80ELb0ELb1ELb0ELb1ELb0ELb1ELb1ELb1EEENS1_21CollectiveEpilogueFwdINS6_IJS8_S8_S9_EEENS6_IJNS7_ILi1EEESH_SH_EEESB_SD_Li256ELb1ELb1ELb1ELb0EEENS1_36VarlenDynamicPersistentTileSchedulerILi128ELi96ELi256ELi256ELb1ELb1ELb0ELb1ELb0ELb1EEEEEEEEEvNT_6ParamsE) ;  /* 0xfffdf15008007950 */ /* 0x000fea0003c3ffff */
        .weak           $__internal_43_$__cuda_sm70_shflsync_idx_p
        .type           $__internal_43_$__cuda_sm70_shflsync_idx_p,@function
        .size           $__internal_43_$__cuda_sm70_shflsync_idx_p,($__internal_44_$__cuda_sm70_shflsync_up_p - $__internal_43_$__cuda_sm70_shflsync_idx_p)
$__internal_43_$__cuda_sm70_shflsync_idx_p:
[----:B------:R-:W-:Y:S04]  /*20eb0*/  WARPSYNC R213 ;  /* 0x000000d500007348 */ /* 0x000fe80003800000 */
[----:B------:R1:W2:Y:S02]  /*20ec0*/  SHFL.IDX PT, R67, R69, R68, R67 ;  /* 0x0000004445437389 */ /* 0x0002a400000e0043 */
[----:B-1----:R-:W-:-:S02]  /*20ed0*/  MOV R68, R66 ;  /* 0x0000004200447202 */ /* 0x002fc40000000f00 */
[----:B------:R-:W-:-:S04]  /*20ee0*/  MOV R69, 0x0 ;  /* 0x0000000000457802 */ /* 0x000fc80000000f00 */
[----:B--2---:R-:W-:Y:S05]  /*20ef0*/  RET.REL.NODEC R68 `(_ZN7cutlass13device_kernelIN5flash19enable_sm80_to_sm89INS1_16FlashAttnFwdSm80INS1_25CollectiveMainloopFwdSm80ILi8ELi1ELb1EN4cute5tupleIJNS5_1CILi128EEENS7_ILi96EEES8_EEELi128ENS_10bfloat16_tEfNS_4arch4Sm80ELb0ELb1ELb0ELb1ELb0ELb1ELb1ELb1EEENS1_21CollectiveEpilogueFwdINS6_IJS8_S8_S9_EEENS6_IJNS7_ILi1EEESH_SH_EEESB_SD_Li256ELb1ELb1ELb1ELb0EEENS1_36VarlenDynamicPersistentTileSchedulerILi128ELi96ELi256ELi256ELb1ELb1ELb0ELb1ELb0ELb1EEEEEEEEEvNT_6ParamsE) ;  /* 0xfffdf10044007950 */ /* 0x004fea0003c3ffff */
        .weak           $__internal_44_$__cuda_sm70_shflsync_up_p
        .type           $__internal_44_$__cuda_sm70_shflsync_up_p,@function
        .size           $__internal_44_$__cuda_sm70_shflsync_up_p,($__internal_45_$__cuda_sm70_votesync_ballot - $__internal_44_$__cuda_sm70_shflsync_up_p)
$__internal_44_$__cuda_sm70_shflsync_up_p:
[----:B------:R-:W-:Y:S01]  /*20f00*/  MOV R8, R3 ;  /* 0x0000000300087202 */ /* 0x000fe20000000f00 */
[----:B------:R-:W-:Y:S04]  /*20f10*/  WARPSYNC R214 ;  /* 0x000000d600007348 */ /* 0x000fe80003800000 */
[----:B------:R-:W-:Y:S01]  /*20f20*/  MOV R9, 0x0 ;  /* 0x0000000000097802 */ /* 0x000fe20000000f00 */
[----:B------:R1:W2:Y:S03]  /*20f30*/  SHFL.UP PT, R4, R6, R4, R215 ;  /* 0x0400000406047389 */ /* 0x0002a600000e00d7 */
[----:B------:R-:W-:Y:S05]  /*20f40*/  RET.REL.NODEC R8 `(_ZN7cutlass13device_kernelIN5flash19enable_sm80_to_sm89INS1_16FlashAttnFwdSm80INS1_25CollectiveMainloopFwdSm80ILi8ELi1ELb1EN4cute5tupleIJNS5_1CILi128EEENS7_ILi96EEES8_EEELi128ENS_10bfloat16_tEfNS_4arch4Sm80ELb0ELb1ELb0ELb1ELb0ELb1ELb1ELb1EEENS1_21CollectiveEpilogueFwdINS6_IJS8_S8_S9_EEENS6_IJNS7_ILi1EEESH_SH_EEESB_SD_Li256ELb1ELb1ELb1ELb0EEENS1_36VarlenDynamicPersistentTileSchedulerILi128ELi96ELi256ELi256ELb1ELb1ELb0ELb1ELb0ELb1EEEEEEEEEvNT_6ParamsE) ;  /* 0xfffdf0b008007950 */ /* 0x000fea0003c3ffff */
        .weak           $__internal_45_$__cuda_sm70_votesync_ballot
        .type           $__internal_45_$__cuda_sm70_votesync_ballot,@function
        .size           $__internal_45_$__cuda_sm70_votesync_ballot,(.L_x_2734 - $__internal_45_$__cuda_sm70_votesync_ballot)
$__internal_45_$__cuda_sm70_votesync_ballot:
[----:B------:R-:W-:Y:S01]  /*20f50*/  ISETP.NE.U32.AND P0, PT, R6, 0x1, PT ;  /* 0x000000010600780c */ /* 0x000fe20003f05070 */
[----:B------:R-:W-:Y:S01]  /*20f60*/  IMAD.MOV.U32 R8, RZ, RZ, R3 ;  /* 0x000000ffff087224 */ /* 0x000fe200078e0003 */
[----:B------:R-:W-:Y:S04]  /*20f70*/  WARPSYNC R212 ;  /* 0x000000d400007348 */ /* 0x000fe80003800000 */
[----:B------:R-:W-:-:S07]  /*20f80*/  IMAD.MOV.U32 R9, RZ, RZ, 0x0 ;  /* 0x00000000ff097424 */ /* 0x000fce00078e00ff */
[----:B------:R-:W-:-:S04]  /*20f90*/  VOTE.ANY R6, PT, !P0 ;  /* 0x0000000000067806 */ /* 0x000fc800040e0100 */
[----:B------:R-:W-:Y:S01]  /*20fa0*/  LOP3.LUT R6, R6, R212, RZ, 0xc0, !PT ;  /* 0x000000d406067212 */ /* 0x000fe200078ec0ff */
[----:B------:R-:W-:Y:S06]  /*20fb0*/  RET.REL.NODEC R8 `(_ZN7cutlass13device_kernelIN5flash19enable_sm80_to_sm89INS1_16FlashAttnFwdSm80INS1_25CollectiveMainloopFwdSm80ILi8ELi1ELb1EN4cute5tupleIJNS5_1CILi128EEENS7_ILi96EEES8_EEELi128ENS_10bfloat16_tEfNS_4arch4Sm80ELb0ELb1ELb0ELb1ELb0ELb1ELb1ELb1EEENS1_21CollectiveEpilogueFwdINS6_IJS8_S8_S9_EEENS6_IJNS7_ILi1EEESH_SH_EEESB_SD_Li256ELb1ELb1ELb1ELb0EEENS1_36VarlenDynamicPersistentTileSchedulerILi128ELi96ELi256ELi256ELb1ELb1ELb0ELb1ELb0ELb1EEEEEEEEEvNT_6ParamsE) ;  /* 0xfffdf04008007950 */ /* 0x000fec0003c3ffff */
.L_x_2259:
        /* <DEDUP_REMOVED lines=12> */
.L_x_2734:


//--------------------- .text._ZN7cutlass13device_kernelIN5flash19enable_sm80_to_sm89INS1_16FlashAttnFwdSm80INS1_25CollectiveMainloopFwdSm80ILi4ELi1ELb0EN4cute5tupleIJNS5_1CILi128EEENS7_ILi64EEES8_EEELi128ENS_10bfloat16_tEfNS_4arch4Sm80ELb1ELb0ELb0ELb0ELb0ELb0ELb1ELb1EEENS1_21CollectiveEpilogueFwdINS6_IJS8_S8_S9_EEENS6_IJNS7_ILi1EEESH_SH_EEESB_SD_Li128ELb0ELb1ELb1ELb0EEENS1_30DynamicPersistentTileSchedulerILi128ELi128ELb1ELb1ELb0EEEEEEEEEvNT_6ParamsE --------------------------
	.section	.text._ZN7cutlass13device_kernelIN5flash19enable_sm80_to_sm89INS1_16FlashAttnFwdSm80INS1_25CollectiveMainloopFwdSm80ILi4ELi1ELb0EN4cute5tupleIJNS5_1CILi128EEENS7_ILi64EEES8_EEELi128ENS_10bfloat16_tEfNS_4arch4Sm80ELb1ELb0ELb0ELb0ELb0ELb0ELb1ELb1EEENS1_21CollectiveEpilogueFwdINS6_IJS8_S8_S9_EEENS6_IJNS7_ILi1EEESH_SH_EEESB_SD_Li128ELb0ELb1ELb1ELb0EEENS1_30DynamicPersistentTileSchedulerILi128ELi128ELb1ELb1ELb0EEEEEEEEEvNT_6ParamsE,"ax",@progbits
	.sectioninfo	@"SHI_REGISTERS=255"
	.align	128
.text._ZN7cutlass13device_kernelIN5flash19enable_sm80_to_sm89INS1_16FlashAttnFwdSm80INS1_25CollectiveMainloopFwdSm80ILi4ELi1ELb0EN4cute5tupleIJNS5_1CILi128EEENS7_ILi64EEES8_EEELi128ENS_10bfloat16_tEfNS_4arch4Sm80ELb1ELb0ELb0ELb0ELb0ELb0ELb1ELb1EEENS1_21CollectiveEpilogueFwdINS6_IJS8_S8_S9_EEENS6_IJNS7_ILi1EEESH_SH_EEESB_SD_Li128ELb0ELb1ELb1ELb0EEENS1_30DynamicPersistentTileSchedulerILi128ELi128ELb1ELb1ELb0EEEEEEEEEvNT_6ParamsE:
        .type           _ZN7cutlass13device_kernelIN5flash19enable_sm80_to_sm89INS1_16FlashAttnFwdSm80INS1_25CollectiveMainloopFwdSm80ILi4ELi1ELb0EN4cute5tupleIJNS5_1CILi128EEENS7_ILi64EEES8_EEELi128ENS_10bfloat16_tEfNS_4arch4Sm80ELb1ELb0ELb0ELb0ELb0ELb0ELb1ELb1EEENS1_21CollectiveEpilogueFwdINS6_IJS8_S8_S9_EEENS6_IJNS7_ILi1EEESH_SH_EEESB_SD_Li128ELb0ELb1ELb1ELb0EEENS1_30DynamicPersistentTileSchedulerILi128ELi128ELb1ELb1ELb0EEEEEEEEEvNT_6ParamsE,@function
        .size           _ZN7cutlass13device_kernelIN5flash19enable_sm80_to_sm89INS1_16FlashAttnFwdSm80INS1_25CollectiveMainloopFwdSm80ILi4ELi1ELb0EN4cute5tupleIJNS5_1CILi128EEENS7_ILi64EEES8_EEELi128ENS_10bfloat16_tEfNS_4arch4Sm80ELb1ELb0ELb0ELb0ELb0ELb0ELb1ELb1EEENS1_21CollectiveEpilogueFwdINS6_IJS8_S8_S9_EEENS6_IJNS7_ILi1EEESH_SH_EEESB_SD_Li128ELb0ELb1ELb1ELb0EEENS1_30DynamicPersistentTileSchedulerILi128ELi128ELb1ELb1ELb0EEEEEEEEEvNT_6ParamsE,(.L_x_2739 - _ZN7cutlass13device_kernelIN5flash19enable_sm80_to_sm89INS1_16FlashAttnFwdSm80INS1_25CollectiveMainloopFwdSm80ILi4ELi1ELb0EN4cute5tupleIJNS5_1CILi128EEENS7_ILi64EEES8_EEELi128ENS_10bfloat16_tEfNS_4arch4Sm80ELb1ELb0ELb0ELb0ELb0ELb0ELb1ELb1EEENS1_21CollectiveEpilogueFwdINS6_IJS8_S8_S9_EEENS6_IJNS7_ILi1EEESH_SH_EEESB_SD_Li128ELb0ELb1ELb1ELb0EEENS1_30DynamicPersistentTileSchedulerILi128ELi128ELb1ELb1ELb0EEEEEEEEEvNT_6ParamsE)
        .other          _ZN7cutlass13device_kernelIN5flash19enable_sm80_to_sm89INS1_16FlashAttnFwdSm80INS1_25CollectiveMainloopFwdSm80ILi4ELi1ELb0EN4cute5tupleIJNS5_1CILi128EEENS7_ILi64EEES8_EEELi128ENS_10bfloat16_tEfNS_4arch4Sm80ELb1ELb0ELb0ELb0ELb0ELb0ELb1ELb1EEENS1_21CollectiveEpilogueFwdINS6_IJS8_S8_S9_EEENS6_IJNS7_ILi1EEESH_SH_EEESB_SD_Li128ELb0ELb1ELb1ELb0EEENS1_30DynamicPersistentTileSchedulerILi128ELi128ELb1ELb1ELb0EEEEEEEEEvNT_6ParamsE,@"STO_CUDA_ENTRY STV_DEFAULT"
_ZN7cutlass13device_kernelIN5flash19enable_sm80_to_sm89INS1_16FlashAttnFwdSm80INS1_25CollectiveMainloopFwdSm80ILi4ELi1ELb0EN4cute5tupleIJNS5_1CILi128EEENS7_ILi64EEES8_EEELi128ENS_10bfloat16_tEfNS_4arch4Sm80ELb1ELb0ELb0ELb0ELb0ELb0ELb1ELb1EEENS1_21CollectiveEpilogueFwdINS6_IJS8_S8_S9_EEENS6_IJNS7_ILi1EEESH_SH_EEESB_SD_Li128ELb0ELb1ELb1ELb0EEENS1_30DynamicPersistentTileSchedulerILi128ELi128ELb1ELb1ELb0EEEEEEEEEvNT_6ParamsE:
        /* <DEDUP_REMOVED lines=120> */
.L_x_2315:
        /* <DEDUP_REMOVED lines=19> */
.L_x_2261:
[----:B------:R-:W-:-:S04]  /*08b0*/  MOV R0, c[0x0][0x554] ;  /* 0x0001550000007a02 */ /* 0x000fc80000000f00 */
[----:B------:R-:W-:Y:S02]  /*08c0*/  ISETP.NE.AND P0, PT, R0, 0x1, PT ;  /* 0x000000010000780c */ /* 0x000fe40003f05270 */
[----:B------:R-:W-:-:S11]  /*08d0*/  MOV R0, R2 ;  /* 0x0000000200007202 */ /* 0x000fd60000000f00 */
[----:B------:R-:W-:-:S05]  /*08e0*/  @P0 IMAD.HI.U32 R4, R2, c[0x0][0x558], RZ ;  /* 0x0001560002040a27 */ /* 0x000fca00078e00ff */
[----:B------:R-:W-:-:S05]  /*08f0*/  @P0 SHF.R.U32.HI R0, RZ, c[0x0][0x55c], R4 ;  /* 0x00015700ff000a19 */ /* 0x000fca0000011604 */
[----:B------:R-:W-:Y:S02]  /*0900*/  IMAD R4, R0, c[0x0][0x554], RZ ;  /* 0x0001550000047a24 */ /* 0x000fe400078e02ff */
.L_x_2262:
[----:B------:R-:W-:Y:S05]  /*0910*/  BSYNC B0 ;  /* 0x0000000000007941 */ /* 0x000fea0003800000 */
.L_x_2260:
        /* <DEDUP_REMOVED lines=74> */
.L_x_2264:
[----:B------:R-:W-:Y:S05]  /*0dc0*/  BSYNC B0 ;  /* 0x0000000000007941 */ /* 0x000fea0003800000 */
.L_x_2263:
        /* <DEDUP_REMOVED lines=165> */
.L_x_2316:
[----:B------:R-:W-:Y:S05]  /*1820*/  BRA.DIV ~URZ, `(.L_x_2267) ;  /* 0x000108b27f007947 */ /* 0x000fea000b800000 */
[----:B-1----:R1:W4:Y:S02]  /*1830*/  SHFL.IDX PT, R3, R6, RZ, 0x181f ;  /* 0x00181fff06037589 */ /* 0x00232400000e0000 */
.L_x_2317:
        /* <DEDUP_REMOVED lines=17> */
.L_x_2269:
[----:B------:R-:W-:Y:S05]  /*1950*/  BSYNC B0 ;  /* 0x0000000000007941 */ /* 0x000fea0003800000 */
.L_x_2268:
[----:B------:R-:W-:Y:S05]  /*1960*/  BRA.DIV ~URZ, `(.L_x_2270) ;  /* 0x000107e27f007947 */ /* 0x000fea000b800000 */
[----:B---3--:R3:W1:Y:S04]  /*1970*/  SHFL.IDX PT, R7, R5, 0x1, 0x181f ;  /* 0x00381f0005077f89 */ /* 0x00866800000e0000 */
[----:B--2-4-:R3:W2:Y:S02]  /*1980*/  SHFL.IDX PT, R3, R6, 0x1, 0x181f ;  /* 0x00381f0006037f89 */ /* 0x0146a400000e0000 */
.L_x_2318:
        /* <DEDUP_REMOVED lines=16> */
.L_x_2272:
[----:B------:R-:W-:Y:S05]  /*1a90*/  BSYNC B0 ;  /* 0x0000000000007941 */ /* 0x000fea0003800000 */
.L_x_2271:
[----:B------:R-:W-:Y:S05]  /*1aa0*/  BRA.DIV ~URZ, `(.L_x_2273) ;  /* 0x000107727f007947 */ /* 0x000fea000b800000 */
[----:B-1----:R1:W4:Y:S02]  /*1ab0*/  SHFL.IDX PT, R7, R5, 0x2, 0x181f ;  /* 0x00581f0005077f89 */ /* 0x00232400000e0000 */
.L_x_2319:
[----:B------:R-:W-:Y:S05]  /*1ac0*/  BRA.DIV ~URZ, `(.L_x_2274) ;  /* 0x000107c27f007947 */ /* 0x000fea000b800000 */
[----:B--2---:R2:W1:Y:S02]  /*1ad0*/  SHFL.IDX PT, R3, R6, 0x2, 0x181f ;  /* 0x00581f0006037f89 */ /* 0x00446400000e0000 */
.L_x_2320:
        /* <DEDUP_REMOVED lines=16> */
.L_x_2276:
[----:B------:R-:W-:Y:S05]  /*1be0*/  BSYNC B0 ;  /* 0x0000000000007941 */ /* 0x000fea0003800000 */
.L_x_2275:
[----:B------:R-:W-:Y:S05]  /*1bf0*/  BRA.DIV ~URZ, `(.L_x_2277) ;  /* 0x000107027f007947 */ /* 0x000fea000b800000 */
[----:B----4-:R4:W2:Y:S04]  /*1c00*/  SHFL.IDX PT, R7, R5, 0x3, 0x181f ;  /* 0x00781f0005077f89 */ /* 0x0108a800000e0000 */
[----:B-1----:R4:W1:Y:S02]  /*1c10*/  SHFL.IDX PT, R3, R6, 0x3, 0x181f ;  /* 0x00781f0006037f89 */ /* 0x00286400000e0000 */
.L_x_2321:
        /* <DEDUP_REMOVED lines=16> */
.L_x_2279:
[----:B------:R-:W-:Y:S05]  /*1d20*/  BSYNC B0 ;  /* 0x0000000000007941 */ /* 0x000fea0003800000 */
.L_x_2278:
[----:B------:R-:W-:Y:S05]  /*1d30*/  BRA.DIV ~URZ, `(.L_x_2280) ;  /* 0x000106927f007947 */ /* 0x000fea000b800000 */
[----:B--2---:R2:W3:Y:S02]  /*1d40*/  SHFL.IDX PT, R7, R5, 0x4, 0x181f ;  /* 0x00981f0005077f89 */ /* 0x0044e400000e0000 */
.L_x_2322:
[----:B------:R-:W-:Y:S05]  /*1d50*/  BRA.DIV ~URZ, `(.L_x_2281) ;  /* 0x000106e27f007947 */ /* 0x000fea000b800000 */
[----:B-1----:R1:W2:Y:S02]  /*1d60*/  SHFL.IDX PT, R3, R6, 0x4, 0x181f ;  /* 0x00981f0006037f89 */ /* 0x0022a400000e0000 */
.L_x_2323:
        /* <DEDUP_REMOVED lines=16> */
.L_x_2283:
[----:B------:R-:W-:Y:S05]  /*1e70*/  BSYNC B0 ;  /* 0x0000000000007941 */ /* 0x000fea0003800000 */
.L_x_2282:
[----:B------:R-:W-:Y:S05]  /*1e80*/  BRA.DIV ~URZ, `(.L_x_2284) ;  /* 0x000106227f007947 */ /* 0x000fea000b800000 */
[----:B---3--:R3:W1:Y:S04]  /*1e90*/  SHFL.IDX PT, R7, R5, 0x5, 0x181f ;  /* 0x00b81f0005077f89 */ /* 0x00866800000e0000 */
[----:B--2---:R3:W2:Y:S02]  /*1ea0*/  SHFL.IDX PT, R3, R6, 0x5, 0x181f ;  /* 0x00b81f0006037f89 */ /* 0x0046a400000e0000 */
.L_x_2324:
        /* <DEDUP_REMOVED lines=16> */
.L_x_2286:
[----:B------:R-:W-:Y:S05]  /*1fb0*/  BSYNC B0 ;  /* 0x0000000000007941 */ /* 0x000fea0003800000 */
.L_x_2285:
[----:B------:R-:W-:Y:S05]  /*1fc0*/  BRA.DIV ~URZ, `(.L_x_2287) ;  /* 0x000105b27f007947 */ /* 0x000fea000b800000 */
[----:B-1----:R1:W3:Y:S02]  /*1fd0*/  SHFL.IDX PT, R7, R5, 0x6, 0x181f ;  /* 0x00d81f0005077f89 */ /* 0x0022e400000e0000 */
.L_x_2325:
[----:B------:R-:W-:Y:S05]  /*1fe0*/  BRA.DIV ~URZ, `(.L_x_2288) ;  /* 0x000106027f007947 */ /* 0x000fea000b800000 */
[----:B--2---:R2:W1:Y:S02]  /*1ff0*/  SHFL.IDX PT, R3, R6, 0x6, 0x181f ;  /* 0x00d81f0006037f89 */ /* 0x00446400000e0000 */
.L_x_2326:
        /* <DEDUP_REMOVED lines=16> */
.L_x_2290:
[----:B------:R-:W-:Y:S05]  /*2100*/  BSYNC B0 ;  /* 0x0000000000007941 */ /* 0x000fea0003800000 */
.L_x_2289:
[----:B------:R-:W-:Y:S05]  /*2110*/  BRA.DIV ~URZ, `(.L_x_2291) ;  /* 0x000105427f007947 */ /* 0x000fea000b800000 */
[----:B-1-34-:R-:W1:Y:S04]  /*2120*/  SHFL.IDX PT, R5, R5, 0x7, 0x181f ;  /* 0x00f81f0005057f89 */ /* 0x01ae6800000e0000 */
[----:B--2---:R-:W2:Y:S02]  /*2130*/  SHFL.IDX PT, R6, R6, 0x7, 0x181f ;  /* 0x00f81f0006067f89 */ /* 0x004ea400000e0000 */
.L_x_2327:
        /* <DEDUP_REMOVED lines=21> */
[----:B------:R-:W-:-:S02]  /*2290*/  IMAD.WIDE.U32 R4, R60, c[0x0][0x1e0], RZ ;  /* 0x000078003c047a25 */ /* 0x000fc400078e00ff */
[----:B------:R-:W4:Y:S02]  /*22a0*/  LDL R209, [R1+0x18] ;  /* 0x0000180001d17983 */ /* 0x000f240000100800 */
[----:B------:R-:W-:Y:S02]  /*22b0*/  IMAD.MOV.U32 R62, RZ, RZ, c[0x0][0x1e0] ;  /* 0x00007800ff3e7624 */ /* 0x000fe400078e00ff */
[----:B------:R-:W-:Y:S01]  /*22c0*/  IMAD.MOV.U32 R63, RZ, RZ, c[0x0][0x1e4] ;  /* 0x00007900ff3f7624 */ /* 0x000fe200078e00ff */
        /* <DEDUP_REMOVED lines=9> */
[----:B------:R-:W-:-:S03]  /*2360*/  ISETP.GE.AND P4, PT, R0, 0x11, PT ;  /* 0x000000110000780c */ /* 0x000fc60003f86270 */
[----:B------:R-:W-:Y:S01]  /*2370*/  IMAD.IADD R3, R5, 0x1, R3 ;  /* 0x0000000105037824 */ /* 0x000fe200078e0203 */
[----:B------:R-:W-:Y:S07]  /*2380*/  BAR.SYNC.DEFER_BLOCKING 0x0 ;  /* 0x0000000000007b1d */ /* 0x000fee0000010000 */
[----:B------:R-:W-:Y:S02]  /*2390*/  @P1 ISETP.GE.AND P6, PT, R154, c[0x0][0x1d4], PT ;  /* 0x000075009a001a0c */ /* 0x000fe40003fc6270 */
[----:B------:R-:W-:Y:S01]  /*23a0*/  ISETP.GE.AND P2, PT, R0, 0x21, PT ;  /* 0x000000210000780c */ /* 0x000fe20003f46270 */
[----:B------:R-:W-:-:S04]  /*23b0*/  IMAD.WIDE.U32 R10, R62, 0x20, RZ ;  /* 0x000000203e0a7825 */ /* 0x000fc800078e00ff */
[----:B------:R-:W-:Y:S02]  /*23c0*/  IMAD.MOV.U32 R52, RZ, RZ, c[0x0][0x208] ;  /* 0x00008200ff347624 */ /* 0x000fe400078e00ff */
[----:B------:R-:W-:Y:S02]  /*23d0*/  IMAD.MOV.U32 R152, RZ, RZ, -0x40 ;  /* 0xffffffc0ff987424 */ /* 0x000fe400078e00ff */
[----:B------:R-:W-:Y:S02]  /*23e0*/  IMAD.SHL.U32 R53, R52, 0x20, RZ ;  /* 0x0000002034357824 */ /* 0x000fe400078e00ff */
        /* <DEDUP_REMOVED lines=20> */
[----:B-1----:R-:W-:-:S05]  /*2530*/  IMAD.SHL.U32 R4, R63, 0x20, RZ ;  /* 0x000000203f047824 */ /* 0x002fca00078e00ff */
[----:B------:R-:W-:Y:S02]  /*2540*/  @P2 IADD3.X R4, R3, R11, R4, P0, !PT ;  /* 0x0000000b03042210 */ /* 0x000fe400007fe404 */
[----:B------:R-:W-:-:S04]  /*2550*/  @P2 LEA R6, P0, R0, c[0x0][0x1c8], 0x1 ;  /* 0x0000720000062a11 */ /* 0x000fc800078008ff */
[----:B------:R-:W-:Y:S01]  /*2560*/  @P2 LEA.HI.X R7, R0, c[0x0][0x1cc], R4, 0x1, P0 ;  /* 0x0000730000072a11 */ /* 0x000fe200000f0c04 */
[----:B------:R-:W-:Y:S02]  /*2570*/  @P1 IMAD R0, R63, 0x30, RZ ;  /* 0x000000303f001824 */ /* 0x000fe400078e02ff */
[----:B------:R-:W-:Y:S02]  /*2580*/  @P1 IMAD.WIDE.U32 R2, R62, 0x30, R2 ;  /* 0x000000303e021825 */ /* 0x000fe400078e0002 */
[----:B------:R1:W-:Y:S01]  /*2590*/  @P2 LDGSTS.E.BYPASS.LTC128B.128 [R244+0x5100], [R6.64], !P6 ;  /* 0x0510000006f42fae */ /* 0x0003e2000f101d48 */
[----:B------:R-:W-:Y:S01]  /*25a0*/  @P1 ISETP.GE.AND P6, PT, R154, c[0x0][0x1d4], PT ;  /* 0x000075009a001a0c */ /* 0x000fe20003fc6270 */
[----:B------:R-:W-:Y:S01]  /*25b0*/  @P1 IMAD.IADD R0, R3, 0x1, R0 ;  /* 0x0000000103001824 */ /* 0x000fe200078e0200 */
[C---:B------:R-:W-:Y:S01]  /*25c0*/  @P1 LEA R4, P0, R2.reuse, c[0x0][0x1c8], 0x1 ;  /* 0x0000720002041a11 */ /* 0x040fe200078008ff */
[----:B------:R1:W-:Y:S03]  /*25d0*/  @P2 LDGSTS.E.BYPASS.LTC128B.128 [R244+0x7100], [R6.64+0x80], !P5 ;  /* 0x0710008006f42fae */ /* 0x0003e6000e901d48 */
[----:B------:R-:W-:-:S07]  /*25e0*/  @P1 LEA.HI.X R5, R2, c[0x0][0x1cc], R0, 0x1, P0 ;  /* 0x0000730002051a11 */ /* 0x000fce00000f0c00 */
[----:B------:R1:W-:Y:S04]  /*25f0*/  @P1 LDGSTS.E.BYPASS.LTC128B.128 [R244+0x5900], [R4.64], !P6 ;  /* 0x0590000004f41fae */ /* 0x0003e8000f101d48 */
[----:B------:R1:W-:Y:S04]  /*2600*/  @P1 LDGSTS.E.BYPASS.LTC128B.128 [R244+0x7900], [R4.64+0x80], !P5 ;  /* 0x0790008004f41fae */ /* 0x0003e8000e901d48 */
[----:B------:R-:W0:Y:S01]  /*2610*/  LDGDEPBAR ;  /* 0x00000000000079af */ /* 0x000e220000000000 */
[----:B------:R-:W-:-:S04]  /*2620*/  DEPBAR.LE SB0, 0x1 ;  /* 0x000080400000791a */ /* 0x000fc80000000000 */
[----:B------:R-:W-:-:S04]  /*2630*/  DEPBAR.LE SB0, 0x0 ;  /* 0x000080000000791a */ /* 0x000fc80000000000 */
[----:B------:R-:W-:Y:S06]  /*2640*/  BAR.SYNC.DEFER_BLOCKING 0x0 ;  /* 0x0000000000007b1d */ /* 0x000fec0000010000 */
[----:B-1----:R-:W-:Y:S04]  /*2650*/  LDSM.16.M88.4 R4, [R231+0x2000] ;  /* 0x00200000e704783b */ /* 0x002fe80000000200 */
[----:B--2---:R-:W1:Y:S04]  /*2660*/  LDSM.16.M88.4 R8, [R224] ;  /* 0x00000000e008783b */ /* 0x004e680000000200 */
[----:B------:R-:W2:Y:S04]  /*2670*/  LDSM.16.M88.4 R20, [R224+0x800] ;  /* 0x00080000e014783b */ /* 0x000ea80000000200 */
[----:B------:R-:W3:Y:S04]  /*2680*/  LDSM.16.M88.4 R24, [R224+0x1000] ;  /* 0x00100000e018783b */ /* 0x000ee80000000200 */
[----:B------:R-:W3:Y:S04]  /*2690*/  LDSM.16.M88.4 R40, [R224+0x1800] ;  /* 0x00180000e028783b */ /* 0x000ee80000000200 */
[----:B------:R-:W3:Y:S01]  /*26a0*/  LDSM.16.M88.4 R12, [R231] ;  /* 0x00000000e70c783b */ /* 0x000ee20000000200 */
[----:B------:R-:W-:-:S02]  /*26b0*/  IMAD R0, R16, c[0x0][0x208], RZ ;  /* 0x0000820010007a24 */ /* 0x000fc400078e02ff */
[C---:B------:R-:W-:Y:S01]  /*26c0*/  IMAD.WIDE.U32 R2, R60.reuse, c[0x0][0x208], RZ ;  /* 0x000082003c027a25 */ /* 0x040fe200078e00ff */
[----:B------:R-:W-:Y:S04]  /*26d0*/  LDSM.16.M88.4 R32, [R243] ;  /* 0x00000000f320783b */ /* 0x000fe80000000200 */
[----:B------:R-:W-:Y:S01]  /*26e0*/  LDSM.16.M88.4 R36, [R235] ;  /* 0x00000000eb24783b */ /* 0x000fe20000000200 */
[C---:B-1----:R-:W-:Y:S08]  /*26f0*/  HMMA.16816.F32.BF16 R44, R4.reuse, R8, RZ ;  /* 0x00000008042c723c */ /* 0x042ff000000418ff */
[C---:B--2---:R-:W-:Y:S08]  /*2700*/  HMMA.16816.F32.BF16 R48, R4.reuse, R20, RZ ;  /* 0x000000140430723c */ /* 0x044ff000000418ff */
[C---:B---3--:R-:W-:Y:S08]  /*2710*/  HMMA.16816.F32.BF16 R68, R4.reuse, R24, RZ ;  /* 0x000000180444723c */ /* 0x048ff000000418ff */
[C---:B------:R-:W-:Y:S08]  /*2720*/  HMMA.16816.F32.BF16 R80, R4.reuse, R40, RZ ;  /* 0x000000280450723c */ /* 0x040ff000000418ff */
[C---:B------:R-:W-:Y:S08]  /*2730*/  HMMA.16816.F32.BF16 R96, R4.reuse, R10, RZ ;  /* 0x0000000a0460723c */ /* 0x040ff000000418ff */
[C---:B------:R-:W-:Y:S08]  /*2740*/  HMMA.16816.F32.BF16 R108, R4.reuse, R22, RZ ;  /* 0x00000016046c723c */ /* 0x040ff000000418ff */
[C---:B------:R-:W-:Y:S08]  /*2750*/  HMMA.16816.F32.BF16 R112, R4.reuse, R26, RZ ;  /* 0x0000001a0470723c */ /* 0x040ff000000418ff */
[----:B------:R-:W-:Y:S07]  /*2760*/  HMMA.16816.F32.BF16 R104, R4, R42, RZ ;  /* 0x0000002a0468723c */ /* 0x000fee00000418ff */
[----:B------:R-:W-:Y:S01]  /*2770*/  IMAD R4, R60, c[0x0][0x20c], R0 ;  /* 0x000083003c047a24 */ /* 0x000fe200078e0200 */
[----:B----4-:R-:W-:-:S03]  /*2780*/  LEA R0, P0, R2, R30, 0x6 ;  /* 0x0000001e02007211 */ /* 0x010fc600078030ff */
[----:B------:R-:W-:Y:S02]  /*2790*/  IMAD.IADD R3, R3, 0x1, R4 ;  /* 0x0000000103037824 */ /* 0x000fe400078e0204 */
[----:B------:R-:W-:-:S03]  /*27a0*/  IMAD.MOV.U32 R5, RZ, RZ, 0x5 ;  /* 0x00000005ff057424 */ /* 0x000fc600078e00ff */
[----:B------:R-:W-:Y:S02]  /*27b0*/  LEA.HI.X R3, R2, R18, R3, 0x6, P0 ;  /* 0x0000001202037211 */ /* 0x000fe400000f3403 */
[----:B------:R-:W-:Y:S02]  /*27c0*/  LEA R2, P0, R0, c[0x0][0x1f8], 0x1 ;  /* 0x00007e0000027a11 */ /* 0x000fe400078008ff */
[----:B------:R-:W-:Y:S01]  /*27d0*/  LOP3.LUT R4, R28, 0x1, RZ, 0xc0, !PT ;  /* 0x000000011c047812 */ /* 0x000fe200078ec0ff */
[----:B------:R-:W-:Y:S01]  /*27e0*/  HMMA.16816.F32.BF16 R88, R12, R20, RZ ;  /* 0x000000140c58723c */ /* 0x000fe200000418ff */
[----:B------:R-:W-:Y:S02]  /*27f0*/  SHF.L.U64.HI R52, R52, R5, c[0x0][0x20c] ;  /* 0x0000830034347619 */ /* 0x000fe40000010205 */
[----:B------:R-:W-:Y:S02]  /*2800*/  LEA.HI.X R3, R0, c[0x0][0x1fc], R3, 0x1, P0 ;  /* 0x00007f0000037a11 */ /* 0x000fe400000f0c03 */
[----:B------:R-:W-:Y:S01]  /*2810*/  IADD3 R18, P4, R53, R2, RZ ;  /* 0x0000000235127210 */ /* 0x000fe20007f9e0ff */
[----:B------:R-:W-:Y:S01]  /*2820*/  IMAD.IADD R0, R61, 0x1, -R17 ;  /* 0x000000013d007824 */ /* 0x000fe200078e0a11 */
[----:B------:R-:W-:-:S02]  /*2830*/  IADD3 R20, P1, P0, R53, 0x80, R2 ;  /* 0x0000008035147810 */ /* 0x000fc4000783e002 */
[----:B------:R-:W-:Y:S01]  /*2840*/  ISETP.NE.U32.AND P2, PT, R4, 0x1, PT ;  /* 0x000000010400780c */ /* 0x000fe20003f45070 */
[--C-:B------:R-:W-:Y:S01]  /*2850*/  IMAD.X R19, R52, 0x1, R3.reuse, P4 ;  /* 0x0000000134137824 */ /* 0x100fe200020e0603 */
[----:B------:R-:W-:Y:S01]  /*2860*/  IADD3 R16, P4, R18, R53, RZ ;  /* 0x0000003512107210 */ /* 0x000fe20007f9e0ff */
[----:B------:R-:W1:Y:S01]  /*2870*/  LDSM.16.M88.4 R4, [R233+0x2000] ;  /* 0x00200000e904783b */ /* 0x000e620000000200 */
[----:B------:R-:W-:Y:S02]  /*2880*/  IADD3.X R21, R52, RZ, R3, P1, P0 ;  /* 0x000000ff34157210 */ /* 0x000fe40000fe0403 */
[----:B------:R-:W-:Y:S02]  /*2890*/  ISETP.LT.OR P0, PT, R0, 0x1, P2 ;  /* 0x000000010000780c */ /* 0x000fe40001701670 */
[----:B------:R-:W-:Y:S01]  /*28a0*/  LOP3.LUT P1, RZ, R28, 0x2, RZ, 0xc0, !PT ;  /* 0x000000021cff7812 */ /* 0x000fe2000782c0ff */
[----:B------:R-:W-:Y:S01]  /*28b0*/  IMAD.X R17, R19, 0x1, R52, P4 ;  /* 0x0000000113117824 */ /* 0x000fe200020e0634 */
[----:B------:R-:W-:Y:S01]  /*28c0*/  HMMA.16816.F32.BF16 R100, R12, R8, RZ ;  /* 0x000000080c64723c */ /* 0x000fe200000418ff */
[----:B------:R-:W2:Y:S01]  /*28d0*/  LDSM.16.M88.4 R28, [R242] ;  /* 0x00000000f21c783b */ /* 0x000ea20000000200 */
[----:B------:R-:W-:-:S06]  /*28e0*/  ISETP.LT.OR P4, PT, R0, 0x1, !P1 ;  /* 0x000000010000780c */ /* 0x000fcc0004f81670 */
[C---:B------:R-:W-:Y:S01]  /*28f0*/  HMMA.16816.F32.BF16 R92, R12.reuse, R10, RZ ;  /* 0x0000000a0c5c723c */ /* 0x040fe200000418ff */
[----:B------:R-:W3:Y:S07]  /*2900*/  LDSM.16.M88.4 R8, [R233] ;  /* 0x00000000e908783b */ /* 0x000eee0000000200 */
[C---:B------:R-:W-:Y:S08]  /*2910*/  HMMA.16816.F32.BF16 R72, R12.reuse, R24, RZ ;  /* 0x000000180c48723c */ /* 0x040ff000000418ff */
[----:B------:R-:W-:Y:S01]  /*2920*/  HMMA.16816.F32.BF16 R76, R12, R26, RZ ;  /* 0x0000001a0c4c723c */ /* 0x000fe200000418ff */
[----:B------:R-:W4:Y:S04]  /*2930*/  LDSM.16.M88.4 R24, [R241] ;  /* 0x00000000f118783b */ /* 0x000f280000000200 */
        /* <DEDUP_REMOVED lines=11> */
[----:B-1----:R-:W-:Y:S01]  /*29f0*/  IADD3 R2, P0, R16, R53, RZ ;  /* 0x0000003510027210 */ /* 0x002fe20007f1e0ff */
[----:B------:R-:W-:Y:S08]  /*2a00*/  HMMA.16816.F32.BF16 R64, R12, R40, RZ ;  /* 0x000000280c40723c */ /* 0x000ff000000418ff */
[----:B------:R1:W-:Y:S01]  /*2a10*/  LDGSTS.E.BYPASS.LTC128B.128 [R244+0x1100], [R16.64], !P4 ;  /* 0x0110000010f47fae */ /* 0x0003e2000e101d48 */
[----:B------:R-:W-:Y:S01]  /*2a20*/  IMAD.X R3, R17, 0x1, R52, P0 ;  /* 0x0000000111037824 */ /* 0x000fe200000e0634 */
[----:B------:R-:W-:-:S02]  /*2a30*/  ISETP.LT.OR P0, PT, R0, 0x21, !P1 ;  /* 0x000000210000780c */ /* 0x000fc40004f01670 */
[----:B------:R-:W-:Y:S01]  /*2a40*/  ISETP.LT.OR P1, PT, R0, 0x31, !P1 ;  /* 0x000000310000780c */ /* 0x000fe20004f21670 */
[C---:B------:R-:W-:Y:S08]  /*2a50*/  HMMA.16816.F32.BF16 R84, R12.reuse, R22, RZ ;  /* 0x000000160c54723c */ /* 0x040ff000000418ff */
[----:B------:R-:W-:Y:S02]  /*2a60*/  HMMA.16816.F32.BF16 R56, R12, R42, RZ ;  /* 0x0000002a0c38723c */ /* 0x000fe400000418ff */
[----:B------:R1:W-:Y:S04]  /*2a70*/  LDGSTS.E.BYPASS.LTC128B.128 [R244+0x3100], [R16.64+0x80], !P0 ;  /* 0x0310008010f47fae */ /* 0x0003e8000c101d48 */
[----:B------:R3:W-:Y:S02]  /*2a80*/  LDGSTS.E.BYPASS.LTC128B.128 [R244+0x1900], [R2.64], !P2 ;  /* 0x0190000002f47fae */ /* 0x0007e4000d101d48 */
[C---:B--2---:R-:W-:Y:S02]  /*2a90*/  HMMA.16816.F32.BF16 R20, R4.reuse, R32, R48 ;  /* 0x000000200414723c */ /* 0x044fe40000041830 */
[----:B------:R2:W-:Y:S04]  /*2aa0*/  LDGSTS.E.BYPASS.LTC128B.128 [R244+0x3900], [R2.64+0x80], !P1 ;  /* 0x0390008002f47fae */ /* 0x0005e8000c901d48 */
[----:B------:R-:W-:Y:S04]  /*2ab0*/  LDSM.16.M88.4 R52, [R230] ;  /* 0x00000000e634783b */ /* 0x000fe80000000200 */
[----:B------:R-:W-:Y:S01]  /*2ac0*/  LDSM.16.M88.4 R48, [R230+0x800] ;  /* 0x00080000e630783b */ /* 0x000fe20000000200 */
[C---:B------:R-:W-:Y:S03]  /*2ad0*/  HMMA.16816.F32.BF16 R136, R4.reuse, R38, R96 ;  /* 0x000000260488723c */ /* 0x040fe60000041860 */
[----:B------:R-:W-:Y:S04]  /*2ae0*/  LDSM.16.M88.4 R40, [R230+0x1800] ;  /* 0x00180000e628783b */ /* 0x000fe80000000200 */
[----:B------:R-:W0:Y:S04]  /*2af0*/  LDGDEPBAR ;  /* 0x00000000000079af */ /* 0x000e280000000000 */
[----:B-1----:R-:W1:Y:S01]  /*2b00*/  LDSM.16.M88.4 R16, [R232+0x2000] ;  /* 0x00200000e810783b */ /* 0x002e620000000200 */
[C---:B------:R-:W-:Y:S08]  /*2b10*/  HMMA.16816.F32.BF16 R128, R4.reuse, R34, R108 ;  /* 0x000000220480723c */ /* 0x040ff0000004186c */
[----:B------:R-:W-:Y:S08]  /*2b20*/  HMMA.16816.F32.BF16 R124, R4, R30, R112 ;  /* 0x0000001e047c723c */ /* 0x000ff00000041870 */
[C---:B---3--:R-:W-:Y:S08]  /*2b30*/  HMMA.16816.F32.BF16 R132, R8.reuse, R32, R88 ;  /* 0x000000200884723c */ /* 0x048ff00000041858 */
[C---:B----4-:R-:W-:Y:S08]  /*2b40*/  HMMA.16816.F32.BF16 R144, R8.reuse, R24, R64 ;  /* 0x000000180890723c */ /* 0x050ff00000041840 */
[C---:B------:R-:W-:Y:S08]  /*2b50*/  HMMA.16816.F32.BF16 R96, R8.reuse, R36, R100 ;  /* 0x000000240860723c */ /* 0x040ff00000041864 */
[C---:B------:R-:W-:Y:S08]  /*2b60*/  HMMA.16816.F32.BF16 R140, R8.reuse, R28, R72 ;  /* 0x0000001c088c723c */ /* 0x040ff00000041848 */
[C---:B------:R-:W-:Y:S08]  /*2b70*/  HMMA.16816.F32.BF16 R64, R8.reuse, R38, R92 ;  /* 0x000000260840723c */ /* 0x040ff0000004185c */
[C---:B------:R-:W-:Y:S08]  /*2b80*/  HMMA.16816.F32.BF16 R32, R8.reuse, R34, R84 ;  /* 0x000000220820723c */ /* 0x040ff00000041854 */
[C---:B------:R-:W-:Y:S08]  /*2b90*/  HMMA.16816.F32.BF16 R116, R8.reuse, R30, R76 ;  /* 0x0000001e0874723c */ /* 0x040ff0000004184c */
[----:B------:R-:W-:Y:S01]  /*2ba0*/  HMMA.16816.F32.BF16 R112, R8, R26, R56 ;  /* 0x0000001a0870723c */ /* 0x000fe20000041838 */
[----:B------:R-:W3:Y:S07]  /*2bb0*/  LDSM.16.M88.4 R8, [R232] ;  /* 0x00000000e808783b */ /* 0x000eee0000000200 */
[C---:B------:R-:W-:Y:S01]  /*2bc0*/  HMMA.16816.F32.BF16 R12, R4.reuse, R36, R44 ;  /* 0x00000024040c723c */ /* 0x040fe2000004182c */
[----:B------:R-:W4:Y:S04]  /*2bd0*/  LDSM.16.M88.4 R44, [R230+0x1000] ;  /* 0x00100000e62c783b */ /* 0x000f280000000200 */
[----:B------:R-:W-:Y:S03]  /*2be0*/  LDSM.16.M88.4 R36, [R227+0x1800] ;  /* 0x00180000e324783b */ /* 0x000fe60000000200 */
[C---:B------:R-:W-:Y:S01]  /*2bf0*/  HMMA.16816.F32.BF16 R68, R4.reuse, R28, R68 ;  /* 0x0000001c0444723c */ /* 0x040fe20000041844 */
[----:B------:R-:W-:Y:S07]  /*2c00*/  LDSM.16.M88.4 R28, [R227] ;  /* 0x00000000e31c783b */ /* 0x000fee0000000200 */
[C---:B------:R-:W-:Y:S08]  /*2c10*/  HMMA.16816.F32.BF16 R80, R4.reuse, R24, R80 ;  /* 0x000000180450723c */ /* 0x040ff00000041850 */
[----:B------:R-:W-:Y:S01]  /*2c20*/  HMMA.16816.F32.BF16 R120, R4, R26, R104 ;  /* 0x0000001a0478723c */ /* 0x000fe20000041868 */
[----:B------:R-:W2:Y:S04]  /*2c30*/  LDSM.16.M88.4 R4, [R234+0x2000] ;  /* 0x00200000ea04783b */ /* 0x000ea80000000200 */
[----:B------:R-:W2:Y:S03]  /*2c40*/  LDSM.16.M88.4 R24, [R227+0x800] ;  /* 0x00080000e318783b */ /* 0x000ea60000000200 */
[C---:B-1----:R-:W-:Y:S01]  /*2c50*/  HMMA.16816.F32.BF16 R108, R16.reuse, R52, R12 ;  /* 0x00000034106c723c */ /* 0x042fe2000004180c */
[----:B------:R-:W1:Y:S07]  /*2c60*/  LDSM.16.M88.4 R12, [R234] ;  /* 0x00000000ea0c783b */ /* 0x000e6e0000000200 */
[----:B------:R-:W-:Y:S01]  /*2c70*/  HMMA.16816.F32.BF16 R104, R16, R48, R20 ;  /* 0x000000301068723c */ /* 0x000fe20000041814 */
[----:B------:R-:W1:Y:S07]  /*2c80*/  LDSM.16.M88.4 R20, [R227+0x1000] ;  /* 0x00100000e314783b */ /* 0x000e6e0000000200 */
[----:B---3--:R-:W-:Y:S08]  /*2c90*/  HMMA.16816.F32.BF16 R76, R8, R54, R64 ;  /* 0x00000036084c723c */ /* 0x008ff00000041840 */
[C---:B----4-:R-:W-:Y:S08]  /*2ca0*/  HMMA.16816.F32.BF16 R100, R16.reuse, R44, R68 ;  /* 0x0000002c1064723c */ /* 0x050ff00000041844 */
        /* <DEDUP_REMOVED lines=9> */
[C---:B------:R-:W-:Y:S01]  /*2d40*/  HMMA.16816.F32.BF16 R32, R8.reuse, R46, R116 ;  /* 0x0000002e0820723c */ /* 0x040fe20000041874 */
[----:B------:R-:W-:Y:S07]  /*2d50*/  LDSM.16.M88.4 R44, [R224+0x2000] ;  /* 0x00200000e02c783b */ /* 0x000fee0000000200 */
[C---:B------:R-:W-:Y:S08]  /*2d60*/  HMMA.16816.F32.BF16 R48, R8.reuse, R40, R144 ;  /* 0x000000280830723c */ /* 0x040ff00000041890 */
[----:B------:R-:W-:Y:S01]  /*2d70*/  HMMA.16816.F32.BF16 R16, R8, R42, R112 ;  /* 0x0000002a0810723c */ /* 0x000fe20000041870 */
[----:B------:R-:W-:Y:S04]  /*2d80*/  LDSM.16.M88.4 R40, [R224+0x2800] ;  /* 0x00280000e028783b */ /* 0x000fe80000000200 */
[----:B------:R-:W3:Y:S03]  /*2d90*/  LDSM.16.M88.4 R8, [R231+0x6000] ;  /* 0x00600000e708783b */ /* 0x000ee60000000200 */
[C---:B--2---:R-:W-:Y:S08]  /*2da0*/  HMMA.16816.F32.BF16 R68, R4.reuse, R28, R108 ;  /* 0x0000001c0444723c */ /* 0x044ff0000004186c */
[C---:B------:R-:W-:Y:S08]  /*2db0*/  HMMA.16816.F32.BF16 R116, R4.reuse, R30, R92 ;  /* 0x0000001e0474723c */ /* 0x040ff0000004185c */
[C---:B------:R-:W-:Y:S08]  /*2dc0*/  HMMA.16816.F32.BF16 R124, R4.reuse, R24, R104 ;  /* 0x00000018047c723c */ /* 0x040ff00000041868 */
[----:B------:R-:W-:Y:S08]  /*2dd0*/  HMMA.16816.F32.BF16 R136, R4, R36, R80 ;  /* 0x000000240488723c */ /* 0x000ff00000041850 */
[C---:B-1----:R-:W-:Y:S08]  /*2de0*/  HMMA.16816.F32.BF16 R132, R12.reuse, R28, R96 ;  /* 0x0000001c0c84723c */ /* 0x042ff00000041860 */
[C---:B------:R-:W-:Y:S01]  /*2df0*/  HMMA.16816.F32.BF16 R128, R12.reuse, R30, R76 ;  /* 0x0000001e0c80723c */ /* 0x040fe2000004184c */
[----:B------:R-:W-:Y:S07]  /*2e00*/  LDSM.16.M88.4 R28, [R240] ;  /* 0x00000000f01c783b */ /* 0x000fee0000000200 */
[C---:B------:R-:W-:Y:S08]  /*2e10*/  HMMA.16816.F32.BF16 R120, R12.reuse, R24, R64 ;  /* 0x000000180c78723c */ /* 0x040ff00000041840 */
[C---:B------:R-:W-:Y:S01]  /*2e20*/  HMMA.16816.F32.BF16 R112, R12.reuse, R26, R56 ;  /* 0x0000001a0c70723c */ /* 0x040fe20000041838 */
[----:B------:R-:W-:Y:S07]  /*2e30*/  LDSM.16.M88.4 R56, [R237] ;  /* 0x00000000ed38783b */ /* 0x000fee0000000200 */
[C---:B------:R-:W-:Y:S08]  /*2e40*/  HMMA.16816.F32.BF16 R108, R12.reuse, R20, R52 ;  /* 0x000000140c6c723c */ /* 0x040ff00000041834 */
[C---:B------:R-:W-:Y:S01]  /*2e50*/  HMMA.16816.F32.BF16 R104, R12.reuse, R22, R32 ;  /* 0x000000160c68723c */ /* 0x040fe20000041820 */
[----:B------:R-:W-:Y:S07]  /*2e60*/  LDSM.16.M88.4 R32, [R224+0x3000] ;  /* 0x00300000e020783b */ /* 0x000fee0000000200 */
[C---:B------:R-:W-:Y:S01]  /*2e70*/  HMMA.16816.F32.BF16 R92, R12.reuse, R36, R48 ;  /* 0x000000240c5c723c */ /* 0x040fe20000041830 */
[----:B------:R-:W-:Y:S07]  /*2e80*/  LDSM.16.M88.4 R48, [R238] ;  /* 0x00000000ee30783b */ /* 0x000fee0000000200 */
[----:B------:R-:W-:Y:S01]  /*2e90*/  HMMA.16816.F32.BF16 R80, R12, R38, R16 ;  /* 0x000000260c50723c */ /* 0x000fe20000041810 */
[----:B------:R-:W1:Y:S04]  /*2ea0*/  LDSM.16.M88.4 R12, [R231+0x4000] ;  /* 0x00400000e70c783b */ /* 0x000e680000000200 */
[----:B------:R-:W2:Y:S03]  /*2eb0*/  LDSM.16.M88.4 R16, [R224+0x3800] ;  /* 0x00380000e010783b */ /* 0x000ea60000000200 */
[C---:B------:R-:W-:Y:S01]  /*2ec0*/  HMMA.16816.F32.BF16 R88, R4.reuse, R26, R88 ;  /* 0x0000001a0458723c */ /* 0x040fe20000041858 */
[----:B------:R-:W-:Y:S07]  /*2ed0*/  LDSM.16.M88.4 R24, [R239] ;  /* 0x00000000ef18783b */ /* 0x000fee0000000200 */
[C---:B------:R-:W-:Y:S08]  /*2ee0*/  HMMA.16816.F32.BF16 R140, R4.reuse, R20, R100 ;  /* 0x00000014048c723c */ /* 0x040ff00000041864 */
[C---:B------:R-:W-:Y:S01]  /*2ef0*/  HMMA.16816.F32.BF16 R100, R4.reuse, R22, R84 ;  /* 0x000000160464723c */ /* 0x040fe20000041854 */
[----:B------:R-:W4:Y:S07]  /*2f00*/  LDSM.16.M88.4 R20, [R233+0x4000] ;  /* 0x00400000e914783b */ /* 0x000f2e0000000200 */
[----:B------:R-:W-:Y:S01]  /*2f10*/  HMMA.16816.F32.BF16 R84, R4, R38, R72 ;  /* 0x000000260454723c */ /* 0x000fe20000041848 */
[----:B------:R-:W2:Y:S07]  /*2f20*/  LDSM.16.M88.4 R4, [R233+0x6000] ;  /* 0x00600000e904783b */ /* 0x000eae0000000200 */
[----:B---3--:R-:W-:Y:S08]  /*2f30*/  HMMA.16816.F32.BF16 R72, R8, R44, R68 ;  /* 0x0000002c0848723c */ /* 0x008ff00000041844 */
[----:B-1----:R-:W-:Y:S08]  /*2f40*/  HMMA.16816.F32.BF16 R36, R12, R40, R120 ;  /* 0x000000280c24723c */ /* 0x002ff00000041878 */
[C---:B------:R-:W-:Y:S08]  /*2f50*/  HMMA.16816.F32.BF16 R52, R8.reuse, R42, R88 ;  /* 0x0000002a0834723c */ /* 0x040ff00000041858 */
[C---:B------:R-:W-:Y:S08]  /*2f60*/  HMMA.16816.F32.BF16 R68, R8.reuse, R46, R116 ;  /* 0x0000002e0844723c */ /* 0x040ff00000041874 */
[----:B------:R-:W-:Y:S08]  /*2f70*/  HMMA.16816.F32.BF16 R64, R8, R40, R124 ;  /* 0x000000280840723c */ /* 0x000ff0000004187c */
[C---:B------:R-:W-:Y:S08]  /*2f80*/  HMMA.16816.F32.BF16 R76, R12.reuse, R44, R132 ;  /* 0x0000002c0c4c723c */ /* 0x040ff00000041884 */
[C---:B------:R-:W-:Y:S08]  /*2f90*/  HMMA.16816.F32.BF16 R44, R12.reuse, R46, R128 ;  /* 0x0000002e0c2c723c */ /* 0x040ff00000041880 */
[----:B------:R-:W-:Y:S08]  /*2fa0*/  HMMA.16816.F32.BF16 R40, R12, R42, R112 ;  /* 0x0000002a0c28723c */ /* 0x000ff00000041870 */
[C---:B--2---:R-:W-:Y:S08]  /*2fb0*/  HMMA.16816.F32.BF16 R84, R8.reuse, R18, R84 ;  /* 0x000000120854723c */ /* 0x044ff00000041854 */
[C---:B------:R-:W-:Y:S08]  /*2fc0*/  HMMA.16816.F32.BF16 R88, R8.reuse, R32, R140 ;  /* 0x000000200858723c */ /* 0x040ff0000004188c */
[C---:B------:R-:W-:Y:S08]  /*2fd0*/  HMMA.16816.F32.BF16 R100, R8.reuse, R34, R100 ;  /* 0x000000220864723c */ /* 0x040ff00000041864 */
[----:B------:R-:W-:Y:S08]  /*2fe0*/  HMMA.16816.F32.BF16 R96, R8, R16, R136 ;  /* 0x000000100860723c */ /* 0x000ff00000041888 */
[C---:B------:R-:W-:Y:S08]  /*2ff0*/  HMMA.16816.F32.BF16 R8, R12.reuse, R32, R108 ;  /* 0x000000200c08723c */ /* 0x040ff0000004186c */
[C---:B------:R-:W-:Y:S08]  /*3000*/  HMMA.16816.F32.BF16 R32, R12.reuse, R34, R104 ;  /* 0x000000220c20723c */ /* 0x040ff00000041868 */
[C---:B------:R-:W-:Y:S08]  /*3010*/  HMMA.16816.F32.BF16 R92, R12.reuse, R16, R92 ;  /* 0x000000100c5c723c */ /* 0x040ff0000004185c */
[----:B------:R-:W-:Y:S01]  /*3020*/  HMMA.16816.F32.BF16 R80, R12, R18, R80 ;  /* 0x000000120c50723c */ /* 0x000fe20000041850 */
[----:B------:R-:W-:Y:S04]  /*3030*/  LDSM.16.M88.4 R16, [R232+0x6000] ;  /* 0x00600000e810783b */ /* 0x000fe80000000200 */
[----:B------:R-:W-:Y:S03]  /*3040*/  LDSM.16.M88.4 R12, [R232+0x4000] ;  /* 0x00400000e80c783b */ /* 0x000fe60000000200 */
[----:B----4-:R-:W-:Y:S01]  /*3050*/  HMMA.16816.F32.BF16 R116, R20, R24, R36 ;  /* 0x000000181474723c */ /* 0x010fe20000041824 */
[----:B------:R-:W1:Y:S07]  /*3060*/  LDSM.16.M88.4 R36, [R230+0x3800] ;  /* 0x00380000e624783b */ /* 0x000e6e0000000200 */
[----:B------:R-:W-:Y:S01]  /*3070*/  HMMA.16816.F32.BF16 R140, R4, R26, R52 ;  /* 0x0000001a048c723c */ /* 0x000fe20000041834 */
[----:B------:R-:W2:Y:S07]  /*3080*/  LDSM.16.M88.4 R52, [R230+0x2000] ;  /* 0x00200000e634783b */ /* 0x000eae0000000200 */
[C---:B------:R-:W-:Y:S01]  /*3090*/  HMMA.16816.F32.BF16 R120, R20.reuse, R30, R44 ;  /* 0x0000001e1478723c */ /* 0x040fe2000004182c */
[----:B------:R-:W3:Y:S07]  /*30a0*/  LDSM.16.M88.4 R44, [R230+0x2800] ;  /* 0x00280000e62c783b */ /* 0x000eee0000000200 */
[----:B------:R-:W-:Y:S01]  /*30b0*/  HMMA.16816.F32.BF16 R112, R20, R26, R40 ;  /* 0x0000001a1470723c */ /* 0x000fe20000041828 */
[----:B------:R-:W4:Y:S07]  /*30c0*/  LDSM.16.M88.4 R40, [R230+0x3000] ;  /* 0x00300000e628783b */ /* 0x000f2e0000000200 */
[C---:B------:R-:W-:Y:S01]  /*30d0*/  HMMA.16816.F32.BF16 R144, R4.reuse, R24, R64 ;  /* 0x000000180490723c */ /* 0x040fe20000041840 */
[----:B------:R-:W-:Y:S07]  /*30e0*/  LDSM.16.M88.4 R24, [R227+0x3000] ;  /* 0x00300000e318783b */ /* 0x000fee0000000200 */
[C---:B------:R-:W-:Y:S08]  /*30f0*/  HMMA.16816.F32.BF16 R64, R4.reuse, R58, R84 ;  /* 0x0000003a0440723c */ /* 0x040ff00000041854 */
[C---:B------:R-:W-:Y:S08]  /*3100*/  HMMA.16816.F32.BF16 R72, R4.reuse, R28, R72 ;  /* 0x0000001c0448723c */ /* 0x040ff00000041848 */
[----:B------:R-:W-:Y:S08]  /*3110*/  HMMA.16816.F32.BF16 R148, R4, R30, R68 ;  /* 0x0000001e0494723c */ /* 0x000ff00000041844 */
[----:B------:R-:W-:Y:S01]  /*3120*/  HMMA.16816.F32.BF16 R124, R20, R28, R76 ;  /* 0x0000001c147c723c */ /* 0x000fe2000004184c */
[----:B------:R-:W-:Y:S07]  /*3130*/  LDSM.16.M88.4 R28, [R227+0x2800] ;  /* 0x00280000e31c783b */ /* 0x000fee0000000200 */
[C---:B------:R-:W-:Y:S08]  /*3140*/  HMMA.16816.F32.BF16 R136, R4.reuse, R48, R88 ;  /* 0x000000300488723c */ /* 0x040ff00000041858 */
[C---:B------:R-:W-:Y:S08]  /*3150*/  HMMA.16816.F32.BF16 R132, R4.reuse, R50, R100 ;  /* 0x000000320484723c */ /* 0x040ff00000041864 */
[----:B------:R-:W-:Y:S01]  /*3160*/  HMMA.16816.F32.BF16 R128, R4, R56, R96 ;  /* 0x000000380480723c */ /* 0x000fe20000041860 */
[----:B------:R-:W-:Y:S07]  /*3170*/  LDSM.16.M88.4 R4, [R236+0x6000] ;  /* 0x00600000ec04783b */ /* 0x000fee0000000200 */
[C---:B------:R-:W-:Y:S01]  /*3180*/  HMMA.16816.F32.BF16 R108, R20.reuse, R48, R8 ;  /* 0x00000030146c723c */ /* 0x040fe20000041808 */
[----:B------:R-:W-:Y:S07]  /*3190*/  LDSM.16.M88.4 R8, [R234+0x4000] ;  /* 0x00400000ea08783b */ /* 0x000fee0000000200 */
[C---:B------:R-:W-:Y:S01]  /*31a0*/  HMMA.16816.F32.BF16 R104, R20.reuse, R50, R32 ;  /* 0x000000321468723c */ /* 0x040fe20000041820 */
[----:B------:R-:W-:Y:S07]  /*31b0*/  LDSM.16.M88.4 R32, [R227+0x2000] ;  /* 0x00200000e320783b */ /* 0x000fee0000000200 */
[C---:B------:R-:W-:Y:S08]  /*31c0*/  HMMA.16816.F32.BF16 R100, R20.reuse, R56, R92 ;  /* 0x000000381464723c */ /* 0x040ff0000004185c */
[----:B------:R-:W-:Y:S01]  /*31d0*/  HMMA.16816.F32.BF16 R68, R20, R58, R80 ;  /* 0x0000003a1444723c */ /* 0x000fe20000041850 */
[----:B------:R-:W3:Y:S01]  /*31e0*/  LDSM.16.M88.4 R20, [R227+0x3800] ;  /* 0x00380000e314783b */ /* 0x000ee20000000200 */
[----:B------:R-:W-:Y:S01]  /*31f0*/  ISETP.GT.AND P0, PT, R60, R209, PT ;  /* 0x000000d13c00720c */ /* 0x000fe20003f04270 */
[----:B------:R-:W-:-:S05]  /*3200*/  DEPBAR.LE SB0, 0x0 ;  /* 0x000080000000791a */ /* 0x000fca0000000000 */
[C---:B-1----:R-:W-:Y:S08]  /*3210*/  HMMA.16816.F32.BF16 R64, R16.reuse, R38, R64 ;  /* 0x000000261040723c */ /* 0x042ff00000041840 */
[C---:B--2---:R-:W-:Y:S08]  /*3220*/  HMMA.16816.F32.BF16 R96, R16.reuse, R52, R72 ;  /* 0x000000341060723c */ /* 0x044ff00000041848 */
[----:B------:R-:W-:Y:S08]  /*3230*/  HMMA.16816.F32.BF16 R92, R16, R54, R148 ;  /* 0x00000036105c723c */ /* 0x000ff00000041894 */
[C---:B------:R-:W-:Y:S08]  /*3240*/  HMMA.16816.F32.BF16 R56, R12.reuse, R52, R124 ;  /* 0x000000340c38723c */ /* 0x040ff0000004187c */
[----:B------:R-:W-:Y:S08]  /*3250*/  HMMA.16816.F32.BF16 R52, R12, R54, R120 ;  /* 0x000000360c34723c */ /* 0x000ff00000041878 */
[C---:B---3--:R-:W-:Y:S08]  /*3260*/  HMMA.16816.F32.BF16 R88, R16.reuse, R44, R144 ;  /* 0x0000002c1058723c */ /* 0x048ff00000041890 */
[C---:B------:R-:W-:Y:S08]  /*3270*/  HMMA.16816.F32.BF16 R84, R16.reuse, R46, R140 ;  /* 0x0000002e1054723c */ /* 0x040ff0000004188c */
[C---:B----4-:R-:W-:Y:S08]  /*3280*/  HMMA.16816.F32.BF16 R80, R16.reuse, R40, R136 ;  /* 0x000000281050723c */ /* 0x050ff00000041888 */
[C---:B------:R-:W-:Y:S08]  /*3290*/  HMMA.16816.F32.BF16 R76, R16.reuse, R42, R132 ;  /* 0x0000002a104c723c */ /* 0x040ff00000041884 */
[----:B------:R-:W-:Y:S08]  /*32a0*/  HMMA.16816.F32.BF16 R72, R16, R36, R128 ;  /* 0x000000241048723c */ /* 0x000ff00000041880 */
[C---:B------:R-:W-:Y:S08]  /*32b0*/  HMMA.16816.F32.BF16 R48, R12.reuse, R44, R116 ;  /* 0x0000002c0c30723c */ /* 0x040ff00000041874 */
[C---:B------:R-:W-:Y:S08]  /*32c0*/  HMMA.16816.F32.BF16 R44, R12.reuse, R46, R112 ;  /* 0x0000002e0c2c723c */ /* 0x040ff00000041870 */
[C---:B------:R-:W-:Y:S08]  /*32d0*/  HMMA.16816.F32.BF16 R16, R12.reuse, R40, R108 ;  /* 0x000000280c10723c */ /* 0x040ff0000004186c */
[C---:B------:R-:W-:Y:S08]  /*32e0*/  HMMA.16816.F32.BF16 R104, R12.reuse, R42, R104 ;  /* 0x0000002a0c68723c */ /* 0x040ff00000041868 */
[C---:B------:R-:W-:Y:S08]  /*32f0*/  HMMA.16816.F32.BF16 R100, R12.reuse, R36, R100 ;  /* 0x000000240c64723c */ /* 0x040ff00000041864 */
[----:B------:R-:W-:Y:S01]  /*3300*/  HMMA.16816.F32.BF16 R12, R12, R38, R68 ;  /* 0x000000260c0c723c */ /* 0x000fe20000041844 */
[----:B------:R-:W-:Y:S07]  /*3310*/  BSSY B0, `(.L_x_2292) ;  /* 0x0000034000007945 */ /* 0x000fee0003800000 */
[----:B------:R-:W-:Y:S08]  /*3320*/  HMMA.16816.F32.BF16 R68, R4, R22, R64 ;  /* 0x000000160444723c */ /* 0x000ff00000041840 */
[C---:B------:R-:W-:Y:S08]  /*3330*/  HMMA.16816.F32.BF16 R64, R8.reuse, R32, R56 ;  /* 0x000000200840723c */ /* 0x040ff00000041838 */
[C---:B------:R-:W-:Y:S08]  /*3340*/  HMMA.16816.F32.BF16 R56, R8.reuse, R34, R52 ;  /* 0x000000220838723c */ /* 0x040ff00000041834 */
[----:B------:R-:W-:Y:S08]  /*3350*/  HMMA.16816.F32.BF16 R52, R8, R28, R48 ;  /* 0x0000001c0834723c */ /* 0x000ff00000041830 */
[C---:B------:R-:W-:Y:S08]  /*3360*/  HMMA.16816.F32.BF16 R96, R4.reuse, R32, R96 ;  /* 0x000000200460723c */ /* 0x040ff00000041860 */
[----:B------:R-:W-:Y:S08]  /*3370*/  HMMA.16816.F32.BF16 R92, R4, R34, R92 ;  /* 0x00000022045c723c */ /* 0x000ff0000004185c */
[----:B------:R-:W-:Y:S08]  /*3380*/  HMMA.16816.F32.BF16 R48, R8, R30, R44 ;  /* 0x0000001e0830723c */ /* 0x000ff0000004182c */
        /* <DEDUP_REMOVED lines=10> */
[----:B------:R-:W-:Y:S01]  /*3430*/  @!UPT UIADD3 URZ, URZ, URZ, URZ ;  /* 0x0000003f3f3ff290 */ /* 0x000fe2000fffe03f */
[----:B------:R-:W-:Y:S11]  /*3440*/  @!P0 BRA `(.L_x_2293) ;  /* 0x0000020000008947 */ /* 0x000ff60003800000 */
[----:B-----5:R-:W-:Y:S01]  /*3450*/  IADD3 R0, R208, -0x2, RZ ;  /* 0xfffffffed0007810 */ /* 0x020fe20007ffe0ff */
        /* <DEDUP_REMOVED lines=31> */
.L_x_2293:
[----:B------:R-:W-:Y:S05]  /*3650*/  BSYNC B0 ;  /* 0x0000000000007941 */ /* 0x000fea0003800000 */
.L_x_2292:
[----:B------:R-:W2:Y:S04]  /*3660*/  LDL R0, [R1+0x60] ;  /* 0x0000600001007983 */ /* 0x000ea80000100800 */
[----:B------:R-:W2:Y:S04]  /*3670*/  LDL R180, [R1+0x54] ;  /* 0x0000540001b47983 */ /* 0x000ea80000100800 */
[----:B-1----:R-:W3:Y:S04]  /*3680*/  LDL R4, [R1+0x3c] ;  /* 0x00003c0001047983 */ /* 0x002ee80000100800 */
[----:B------:R-:W-:Y:S04]  /*3690*/  STL [R1+0x84], R234 ;  /* 0x000084ea01007387 */ /* 0x000fe80000100800 */
[----:B------:R-:W-:Y:S04]  /*36a0*/  STL [R1+0x80], R233 ;  /* 0x000080e901007387 */ /* 0x000fe80000100800 */
[----:B------:R-:W-:Y:S04]  /*36b0*/  STL [R1+0x7c], R232 ;  /* 0x00007ce801007387 */ /* 0x000fe80000100800 */
[----:B------:R-:W-:Y:S04]  /*36c0*/  STL [R1+0x78], R231 ;  /* 0x000078e701007387 */ /* 0x000fe80000100800 */
[----:B------:R-:W-:Y:S04]  /*36d0*/  STL [R1+0x74], R230 ;  /* 0x000074e601007387 */ /* 0x000fe80000100800 */
[----:B------:R-:W-:Y:S04]  /*36e0*/  STL [R1+0x70], R227 ;  /* 0x000070e301007387 */ /* 0x000fe80000100800 */
[----:B------:R-:W-:Y:S04]  /*36f0*/  STL [R1+0x6c], R224 ;  /* 0x00006ce001007387 */ /* 0x000fe80000100800 */
[----:B------:R-:W-:Y:S04]  /*3700*/  LDSM.16.MT88.4 R104, [R228+0x2000] ;  /* 0x00200000e468783b */ /* 0x000fe80000004200 */
[----:B------:R-:W0:Y:S01]  /*3710*/  LDGDEPBAR ;  /* 0x00000000000079af */ /* 0x000e220000000000 */
[----:B--2---:R-:W-:-:S04]  /*3720*/  IMAD.IADD R0, R0, 0x1, R180 ;  /* 0x0000000100007824 */ /* 0x004fc800078e02b4 */
[----:B------:R-:W-:Y:S01]  /*3730*/  @P3 IMAD.HI.U32 R2, R0, c[0x0][0x2c8], RZ ;  /* 0x0000b20000023a27 */ /* 0x000fe200078e00ff */
[----:B------:R1:W-:Y:S04]  /*3740*/  STL [R1+0x1c], R0 ;  /* 0x00001c0001007387 */ /* 0x0003e80000100800 */
[----:B-1----:R-:W-:-:S05]  /*3750*/  @P3 SHF.R.U32.HI R0, RZ, c[0x0][0x2cc], R2 ;  /* 0x0000b300ff003a19 */ /* 0x002fca0000011602 */
[----:B------:R-:W1:Y:S04]  /*3760*/  SHFL.IDX PT, R2, R0, RZ, 0x1c1f ;  /* 0x001c1fff00027589 */ /* 0x000e6800000e0000 */
[----:B------:R-:W2:Y:S04]  /*3770*/  SHFL.IDX PT, R3, R0, 0x1, 0x1c1f ;  /* 0x003c1f0000037f89 */ /* 0x000ea800000e0000 */
[----:B------:R-:W4:Y:S04]  /*3780*/  SHFL.IDX PT, R7, R0, 0x2, 0x1c1f ;  /* 0x005c1f0000077f89 */ /* 0x000f2800000e0000 */
[----:B------:R1:W2:Y:S02]  /*3790*/  SHFL.IDX PT, R5, R0, 0x3, 0x1c1f ;  /* 0x007c1f0000057f89 */ /* 0x0002a400000e0000 */
[----:B-1----:R-:W-:-:S05]  /*37a0*/  IMAD R0, R60, R152, 0x1 ;  /* 0x000000013c007424 */ /* 0x002fca00078e0298 */
[----:B---3--:R-:W-:-:S04]  /*37b0*/  IADD3 R0, -R4, c[0x0][0x1d0], R0 ;  /* 0x0000740004007a10 */ /* 0x008fc80007ffe100 */
[----:B------:R-:W-:Y:S01]  /*37c0*/  IADD3 R0, R0, -c[0x0][0x168], RZ ;  /* 0x80005a0000007a10 */ /* 0x000fe20007ffe0ff */
[----:B------:R-:W-:Y:S02]  /*37d0*/  IMAD.IADD R4, R61, 0x1, -R4 ;  /* 0x000000013d047824 */ /* 0x000fe400078e0a04 */
[----:B------:R-:W-:Y:S02]  /*37e0*/  LDSM.16.MT88.4 R60, [R225+0x2000] ;  /* 0x00200000e13c783b */ /* 0x000fe40000004200 */
[----:B------:R-:W-:-:S05]  /*37f0*/  IMAD.IADD R2, R0, 0x1, R2 ;  /* 0x0000000100027824 */ /* 0x000fca00078e0202 */
[----:B------:R-:W-:Y:S01]  /*3800*/  IMNMX R2, R4, R2, PT ;  /* 0x0000000204027217 */ /* 0x000fe20003800200 */
[C---:B--2---:R-:W-:Y:S02]  /*3810*/  IMAD.IADD R6, R0.reuse, 0x1, R3 ;  /* 0x0000000100067824 */ /* 0x044fe400078e0203 */
[----:B----4-:R-:W-:Y:S01]  /*3820*/  IMAD.IADD R3, R0, 0x1, R7 ;  /* 0x0000000100037824 */ /* 0x010fe200078e0207 */
[C---:B------:R-:W-:Y:S02]  /*3830*/  ISETP.GT.AND P2, PT, R2.reuse, RZ, PT ;  /* 0x000000ff0200720c */ /* 0x040fe40003f44270 */
[----:B------:R-:W-:Y:S01]  /*3840*/  ISETP.GT.AND P0, PT, R2, 0x1, PT ;  /* 0x000000010200780c */ /* 0x000fe20003f04270 */
[----:B------:R-:W-:Y:S01]  /*3850*/  IMAD.IADD R5, R0, 0x1, R5 ;  /* 0x0000000100057824 */ /* 0x000fe200078e0205 */
[----:B------:R-:W-:Y:S02]  /*3860*/  ISETP.GT.AND P1, PT, R2, 0x8, PT ;  /* 0x000000080200780c */ /* 0x000fe40003f24270 */
[----:B------:R-:W-:-:S02]  /*3870*/  FSEL R7, R64, -INF , P2 ;  /* 0xff80000040077808 */ /* 0x000fc40001000000 */
[----:B------:R-:W-:Y:S02]  /*3880*/  FSEL R8, R65, -INF , P0 ;  /* 0xff80000041087808 */ /* 0x000fe40000000000 */
[C---:B------:R-:W-:Y:S02]  /*3890*/  IMNMX R0, R4.reuse, R6, PT ;  /* 0x0000000604007217 */ /* 0x040fe40003800200 */
[C---:B------:R-:W-:Y:S02]  /*38a0*/  IMNMX R3, R4.reuse, R3, PT ;  /* 0x0000000304037217 */ /* 0x040fe40003800200 */
[----:B------:R-:W-:Y:S02]  /*38b0*/  IMNMX R4, R4, R5, PT ;  /* 0x0000000504047217 */ /* 0x000fe40003800200 */
[----:B------:R-:W-:Y:S02]  /*38c0*/  ISETP.GT.AND P0, PT, R2, 0x9, PT ;  /* 0x000000090200780c */ /* 0x000fe40003f04270 */
[----:B------:R-:W-:-:S02]  /*38d0*/  FSEL R9, R56, -INF , P1 ;  /* 0xff80000038097808 */ /* 0x000fc40000800000 */
[----:B------:R-:W-:Y:S02]  /*38e0*/  FMNMX.FTZ R5, R7, R8, !PT ;  /* 0x0000000807057209 */ /* 0x000fe40007810000 */
[C---:B------:R-:W-:Y:S02]  /*38f0*/  ISETP.GT.AND P1, PT, R2.reuse, 0x10, PT ;  /* 0x000000100200780c */ /* 0x040fe40003f24270 */
[----:B------:R-:W-:Y:S02]  /*3900*/  FSEL R10, R57, -INF , P0 ;  /* 0xff800000390a7808 */ /* 0x000fe40000000000 */
[----:B------:R-:W-:Y:S02]  /*3910*/  FMNMX.FTZ R5, R9, R5, !PT ;  /* 0x0000000509057209 */ /* 0x000fe40007810000 */
[----:B------:R-:W-:Y:S02]  /*3920*/  ISETP.GT.AND P4, PT, R2, 0x11, PT ;  /* 0x000000110200780c */ /* 0x000fe40003f84270 */
[----:B------:R-:W-:-:S02]  /*3930*/  FSEL R11, R52, -INF , P1 ;  /* 0xff800000340b7808 */ /* 0x000fc40000800000 */
[----:B------:R-:W-:Y:S02]  /*3940*/  FMNMX.FTZ R5, R10, R5, !PT ;  /* 0x000000050a057209 */ /* 0x000fe40007810000 */
[----:B------:R-:W-:Y:S02]  /*3950*/  ISETP.GT.AND P2, PT, R0, RZ, PT ;  /* 0x000000ff0000720c */ /* 0x000fe40003f44270 */
[----:B------:R-:W-:Y:S02]  /*3960*/  ISETP.GT.AND P0, PT, R2, 0x18, PT ;  /* 0x000000180200780c */ /* 0x000fe40003f04270 */
[----:B------:R-:W-:Y:S02]  /*3970*/  FSEL R12, R53, -INF , P4 ;  /* 0xff800000350c7808 */ /* 0x000fe40002000000 */
[----:B------:R-:W-:Y:S02]  /*3980*/  FMNMX.FTZ R5, R11, R5, !PT ;  /* 0x000000050b057209 */ /* 0x000fe40007810000 */
[----:B------:R-:W-:-:S02]  /*3990*/  ISETP.GT.AND P1, PT, R0, 0x1, PT ;  /* 0x000000010000780c */ /* 0x000fc40003f24270 */
[----:B------:R-:W-:Y:S02]  /*39a0*/  FSEL R24, R66, -INF , P2 ;  /* 0xff80000042187808 */ /* 0x000fe40001000000 */
[----:B------:R-:W-:Y:S02]  /*39b0*/  ISETP.GT.AND P2, PT, R2, 0x19, PT ;  /* 0x000000190200780c */ /* 0x000fe40003f44270 */
[----:B------:R-:W-:Y:S02]  /*39c0*/  FSEL R13, R48, -INF , P0 ;  /* 0xff800000300d7808 */ /* 0x000fe40000000000 */
[----:B------:R-:W-:Y:S02]  /*39d0*/  FMNMX.FTZ R5, R12, R5, !PT ;  /* 0x000000050c057209 */ /* 0x000fe40007810000 */
        /* <DEDUP_REMOVED lines=9> */
[----:B------:R-:W-:Y:S02]  /*3a70*/  ISETP.GT.AND P0, PT, R2, 0x28, PT ;  /* 0x000000280200780c */ /* 0x000fe40003f04270 */
[----:B------:R-:W-:Y:S02]  /*3a80*/  FMNMX.FTZ R5, R162, R5, !PT ;  /* 0x00000005a2057209 */ /* 0x000fe40007810000 */
[----:B------:R-:W-:Y:S02]  /*3a90*/  ISETP.GT.AND P1, PT, R0, 0x9, PT ;  /* 0x000000090000780c */ /* 0x000fe40003f24270 */
[----:B------:R-:W-:Y:S02]  /*3aa0*/  FSEL R27, R58, -INF , P2 ;  /* 0xff8000003a1b7808 */ /* 0x000fe40001000000 */
[----:B------:R-:W-:-:S02]  /*3ab0*/  ISETP.GT.AND P2, PT, R2, 0x29, PT ;  /* 0x000000290200780c */ /* 0x000fc40003f44270 */
[----:B------:R-:W-:Y:S02]  /*3ac0*/  FSEL R160, R44, -INF , P0 ;  /* 0xff8000002ca07808 */ /* 0x000fe40000000000 */
[----:B------:R-:W-:Y:S02]  /*3ad0*/  FMNMX.FTZ R5, R161, R5, !PT ;  /* 0x00000005a1057209 */ /* 0x000fe40007810000 */
[----:B------:R-:W-:Y:S02]  /*3ae0*/  FSEL R26, R59, -INF , P1 ;  /* 0xff8000003b1a7808 */ /* 0x000fe40000800000 */
[----:B------:R-:W-:Y:S02]  /*3af0*/  ISETP.GT.AND P1, PT, R2, 0x30, PT ;  /* 0x000000300200780c */ /* 0x000fe40003f24270 */
[----:B------:R-:W-:Y:S02]  /*3b00*/  FSEL R159, R45, -INF , P2 ;  /* 0xff8000002d9f7808 */ /* 0x000fe40001000000 */
[----:B------:R-:W-:-:S02]  /*3b10*/  FMNMX.FTZ R5, R160, R5, !PT ;  /* 0x00000005a0057209 */ /* 0x000fc40007810000 */
[----:B------:R-:W-:Y:S02]  /*3b20*/  ISETP.GT.AND P0, PT, R2, 0x31, PT ;  /* 0x000000310200780c */ /* 0x000fe40003f04270 */
[----:B------:R-:W-:Y:S02]  /*3b30*/  FSEL R170, R36, -INF , P1 ;  /* 0xff80000024aa7808 */ /* 0x000fe40000800000 */
[----:B------:R-:W-:Y:S02]  /*3b40*/  FMNMX.FTZ R5, R159, R5, !PT ;  /* 0x000000059f057209 */ /* 0x000fe40007810000 */
[C---:B------:R-:W-:Y:S02]  /*3b50*/  ISETP.GT.AND P4, PT, R2.reuse, 0x38, PT ;  /* 0x000000380200780c */ /* 0x040fe40003f84270 */
[----:B------:R-:W-:Y:S02]  /*3b60*/  ISETP.GT.AND P2, PT, R2, 0x39, PT ;  /* 0x000000390200780c */ /* 0x000fe40003f44270 */
[----:B------:R-:W-:-:S02]  /*3b70*/  FSEL R169, R37, -INF , P0 ;  /* 0xff80000025a97808 */ /* 0x000fc40000000000 */
[----:B------:R-:W-:Y:S02]  /*3b80*/  FMNMX.FTZ R2, R170, R5, !PT ;  /* 0x00000005aa027209 */ /* 0x000fe40007810000 */
[----:B------:R-:W-:Y:S02]  /*3b90*/  FSEL R168, R32, -INF , P4 ;  /* 0xff80000020a87808 */ /* 0x000fe40002000000 */
[----:B------:R-:W-:Y:S02]  /*3ba0*/  FMNMX.FTZ R2, R169, R2, !PT ;  /* 0x00000002a9027209 */ /* 0x000fe40007810000 */
[----:B------:R-:W-:Y:S02]  /*3bb0*/  FSEL R167, R33, -INF , P2 ;  /* 0xff80000021a77808 */ /* 0x000fe40001000000 */
[----:B------:R-:W-:Y:S02]  /*3bc0*/  FMNMX.FTZ R2, R168, R2, !PT ;  /* 0x00000002a8027209 */ /* 0x000fe40007810000 */
[----:B------:R-:W-:-:S02]  /*3bd0*/  ISETP.GT.AND P1, PT, R0, 0x10, PT ;  /* 0x000000100000780c */ /* 0x000fc40003f24270 */
[----:B------:R-:W-:Y:S02]  /*3be0*/  ISETP.GT.AND P0, PT, R0, 0x11, PT ;  /* 0x000000110000780c */ /* 0x000fe40003f04270 */
[----:B------:R-:W-:Y:S02]  /*3bf0*/  FMNMX.FTZ R2, R167, R2, !PT ;  /* 0x00000002a7027209 */ /* 0x000fe40007810000 */
[----:B------:R-:W-:Y:S02]  /*3c00*/  FSEL R16, R54, -INF , P1 ;  /* 0xff80000036107808 */ /* 0x000fe40000800000 */
[----:B------:R-:W-:Y:S02]  /*3c10*/  FSEL R18, R55, -INF , P0 ;  /* 0xff80000037127808 */ /* 0x000fe40000000000 */
[C---:B------:R-:W-:Y:S02]  /*3c20*/  ISETP.GT.AND P1, PT, R0.reuse, 0x18, PT ;  /* 0x000000180000780c */ /* 0x040fe40003f24270 */
[----:B------:R-:W-:Y:S01]  /*3c30*/  ISETP.GT.AND P0, PT, R0, 0x19, PT ;  /* 0x000000190000780c */ /* 0x000fe20003f04270 */
[----:B------:R-:W1:Y:S01]  /*3c40*/  SHFL.BFLY PT, R6, R2, 0x2, 0x1f ;  /* 0x0c401f0002067f89 */ /* 0x000e6200000e0000 */
[----:B------:R-:W-:-:S02]  /*3c50*/  FSEL R23, R50, -INF , P1 ;  /* 0xff80000032177808 */ /* 0x000fc40000800000 */
[----:B------:R-:W-:Y:S02]  /*3c60*/  FSEL R29, R51, -INF , P0 ;  /* 0xff800000331d7808 */ /* 0x000fe40000000000 */
[C---:B------:R-:W-:Y:S01]  /*3c70*/  ISETP.GT.AND P4, PT, R0.reuse, 0x20, PT ;  /* 0x000000200000780c */ /* 0x040fe20003f84270 */
[----:B------:R-:W-:Y:S01]  /*3c80*/  LDSM.16.MT88.4 R48, [R225] ;  /* 0x00000000e130783b */ /* 0x000fe20000004200 */
[C---:B------:R-:W-:Y:S02]  /*3c90*/  ISETP.GT.AND P2, PT, R0.reuse, 0x21, PT ;  /* 0x000000210000780c */ /* 0x040fe40003f44270 */
[C---:B------:R-:W-:Y:S02]  /*3ca0*/  ISETP.GT.AND P1, PT, R0.reuse, 0x28, PT ;  /* 0x000000280000780c */ /* 0x040fe40003f24270 */
[----:B------:R-:W-:Y:S02]  /*3cb0*/  ISETP.GT.AND P0, PT, R0, 0x29, PT ;  /* 0x000000290000780c */ /* 0x000fe40003f04270 */
[----:B------:R-:W-:-:S02]  /*3cc0*/  FSEL R155, R42, -INF , P4 ;  /* 0xff8000002a9b7808 */ /* 0x000fc40002000000 */
[----:B------:R-:W-:Y:S02]  /*3cd0*/  FSEL R156, R43, -INF , P2 ;  /* 0xff8000002b9c7808 */ /* 0x000fe40001000000 */
[----:B------:R-:W-:Y:S01]  /*3ce0*/  FSEL R158, R46, -INF , P1 ;  /* 0xff8000002e9e7808 */ /* 0x000fe20000800000 */
[----:B------:R-:W-:Y:S01]  /*3cf0*/  LDSM.16.MT88.4 R40, [R226+0x800] ;  /* 0x00080000e228783b */ /* 0x000fe20000004200 */
[----:B------:R-:W-:Y:S02]  /*3d00*/  FSEL R157, R47, -INF , P0 ;  /* 0xff8000002f9d7808 */ /* 0x000fe40000000000 */
[C---:B------:R-:W-:Y:S01]  /*3d10*/  ISETP.GT.AND P4, PT, R0.reuse, 0x30, PT ;  /* 0x000000300000780c */ /* 0x040fe20003f84270 */
[----:B------:R-:W-:Y:S01]  /*3d20*/  LDSM.16.MT88.4 R44, [R225+0x800] ;  /* 0x00080000e12c783b */ /* 0x000fe20000004200 */
[C---:B------:R-:W-:Y:S02]  /*3d30*/  ISETP.GT.AND P2, PT, R0.reuse, 0x31, PT ;  /* 0x000000310000780c */ /* 0x040fe40003f44270 */
[----:B------:R-:W-:-:S02]  /*3d40*/  ISETP.GT.AND P1, PT, R0, 0x38, PT ;  /* 0x000000380000780c */ /* 0x000fc40003f24270 */
[----:B------:R-:W-:Y:S02]  /*3d50*/  ISETP.GT.AND P0, PT, R0, 0x39, PT ;  /* 0x000000390000780c */ /* 0x000fe40003f04270 */
[----:B------:R-:W-:-:S04]  /*3d60*/  FMNMX.FTZ R0, R24, R28, !PT ;  /* 0x0000001c18007209 */ /* 0x000fc80007810000 */
[----:B------:R-:W-:-:S04]  /*3d70*/  FMNMX.FTZ R0, R27, R0, !PT ;  /* 0x000000001b007209 */ /* 0x000fc80007810000 */
[----:B------:R-:W-:-:S04]  /*3d80*/  FMNMX.FTZ R0, R26, R0, !PT ;  /* 0x000000001a007209 */ /* 0x000fc80007810000 */
[----:B------:R-:W-:Y:S02]  /*3d90*/  FMNMX.FTZ R5, R16, R0, !PT ;  /* 0x0000000010057209 */ /* 0x000fe40007810000 */
[----:B-1----:R-:W-:Y:S02]  /*3da0*/  FMNMX.FTZ R0, R2, R6, !PT ;  /* 0x0000000602007209 */ /* 0x002fe40007810000 */
[----:B------:R-:W-:-:S04]  /*3db0*/  FMNMX.FTZ R2, R18, R5, !PT ;  /* 0x0000000512027209 */ /* 0x000fc80007810000 */
[----:B------:R-:W-:Y:S01]  /*3dc0*/  FMNMX.FTZ R2, R23, R2, !PT ;  /* 0x0000000217027209 */ /* 0x000fe20007810000 */
[----:B------:R-:W1:Y:S03]  /*3dd0*/  SHFL.BFLY PT, R5, R0, 0x1, 0x1f ;  /* 0x0c201f0000057f89 */ /* 0x000e6600000e0000 */
[----:B------:R-:W-:-:S04]  /*3de0*/  FMNMX.FTZ R2, R29, R2, !PT ;  /* 0x000000021d027209 */ /* 0x000fc80007810000 */
[----:B------:R-:W-:-:S04]  /*3df0*/  FMNMX.FTZ R2, R155, R2, !PT ;  /* 0x000000029b027209 */ /* 0x000fc80007810000 */
[----:B------:R-:W-:Y:S02]  /*3e00*/  FMNMX.FTZ R2, R156, R2, !PT ;  /* 0x000000029c027209 */ /* 0x000fe40007810000 */
[----:B------:R-:W-:Y:S02]  /*3e10*/  FSEL R165, R34, -INF , P1 ;  /* 0xff80000022a57808 */ /* 0x000fe40000800000 */
[----:B------:R-:W-:Y:S02]  /*3e20*/  FMNMX.FTZ R2, R158, R2, !PT ;  /* 0x000000029e027209 */ /* 0x000fe40007810000 */
[----:B------:R-:W-:Y:S02]  /*3e30*/  ISETP.GT.AND P1, PT, R4, RZ, PT ;  /* 0x000000ff0400720c */ /* 0x000fe40003f24270 */
[----:B------:R-:W-:Y:S02]  /*3e40*/  FSEL R164, R35, -INF , P0 ;  /* 0xff80000023a47808 */ /* 0x000fe40000000000 */
[----:B------:R-:W-:-:S02]  /*3e50*/  FSEL R163, R38, -INF , P4 ;  /* 0xff80000026a37808 */ /* 0x000fc40002000000 */
[----:B------:R-:W-:Y:S02]  /*3e60*/  ISETP.GT.AND P0, PT, R4, 0x1, PT ;  /* 0x000000010400780c */ /* 0x000fe40003f04270 */
[----:B------:R-:W-:Y:S02]  /*3e70*/  FMNMX.FTZ R2, R157, R2, !PT ;  /* 0x000000029d027209 */ /* 0x000fe40007810000 */
[----:B------:R-:W-:Y:S02]  /*3e80*/  FSEL R32, R98, -INF , P1 ;  /* 0xff80000062207808 */ /* 0x000fe40000800000 */
[----:B------:R-:W-:Y:S02]  /*3e90*/  ISETP.GT.AND P1, PT, R4, 0x8, PT ;  /* 0x000000080400780c */ /* 0x000fe40003f24270 */
[----:B------:R-:W-:Y:S02]  /*3ea0*/  FSEL R166, R39, -INF , P2 ;  /* 0xff80000027a67808 */ /* 0x000fe40001000000 */
[----:B------:R-:W-:-:S02]  /*3eb0*/  FSEL R33, R99, -INF , P0 ;  /* 0xff80000063217808 */ /* 0x000fc40000000000 */
[----:B------:R-:W-:Y:S02]  /*3ec0*/  FMNMX.FTZ R2, R163, R2, !PT ;  /* 0x00000002a3027209 */ /* 0x000fe40007810000 */
[C---:B------:R-:W-:Y:S02]  /*3ed0*/  ISETP.GT.AND P4, PT, R3.reuse, RZ, PT ;  /* 0x000000ff0300720c */ /* 0x040fe40003f84270 */
[C---:B------:R-:W-:Y:S02]  /*3ee0*/  ISETP.GT.AND P2, PT, R3.reuse, 0x1, PT ;  /* 0x000000010300780c */ /* 0x040fe40003f44270 */
[----:B------:R-:W-:Y:S02]  /*3ef0*/  ISETP.GT.AND P0, PT, R3, 0x8, PT ;  /* 0x000000080300780c */ /* 0x000fe40003f04270 */
[----:B------:R-:W-:Y:S02]  /*3f00*/  FSEL R30, R94, -INF , P1 ;  /* 0xff8000005e1e7808 */ /* 0x000fe40000800000 */
[----:B------:R-:W-:-:S02]  /*3f10*/  ISETP.GT.AND P1, PT, R4, 0x10, PT ;  /* 0x000000100400780c */ /* 0x000fc40003f24270 */
[----:B------:R-:W-:Y:S02]  /*3f20*/  FMNMX.FTZ R2, R166, R2, !PT ;  /* 0x00000002a6027209 */ /* 0x000fe40007810000 */
[----:B------:R-:W-:Y:S02]  /*3f30*/  FSEL R22, R96, -INF , P4 ;  /* 0xff80000060167808 */ /* 0x000fe40002000000 */
[----:B------:R-:W-:Y:S02]  /*3f40*/  FSEL R25, R97, -INF , P2 ;  /* 0xff80000061197808 */ /* 0x000fe40001000000 */
[----:B------:R-:W-:Y:S02]  /*3f50*/  FSEL R15, R92, -INF , P0 ;  /* 0xff8000005c0f7808 */ /* 0x000fe40000000000 */
[----:B------:R-:W-:Y:S02]  /*3f60*/  ISETP.GT.AND P0, PT, R4, 0x9, PT ;  /* 0x000000090400780c */ /* 0x000fe40003f04270 */
[----:B-1----:R-:W-:-:S02]  /*3f70*/  FMNMX.FTZ R137, R0, R5, !PT ;  /* 0x0000000500897209 */ /* 0x002fc40007810000 */
[----:B------:R-:W-:Y:S02]  /*3f80*/  FSEL R38, R90, -INF , P1 ;  /* 0xff8000005a267808 */ /* 0x000fe40000800000 */
[----:B------:R-:W-:Y:S02]  /*3f90*/  FMNMX.FTZ R0, R165, R2, !PT ;  /* 0x00000002a5007209 */ /* 0x000fe40007810000 */
[----:B------:R-:W-:Y:S02]  /*3fa0*/  ISETP.GT.AND P2, PT, R3, 0x9, PT ;  /* 0x000000090300780c */ /* 0x000fe40003f44270 */
[----:B------:R-:W-:Y:S02]  /*3fb0*/  ISETP.GT.AND P1, PT, R4, 0x18, PT ;  /* 0x000000180400780c */ /* 0x000fe40003f24270 */
        /* <DEDUP_REMOVED lines=8> */
[----:B------:R-:W-:Y:S01]  /*4040*/  FSEL R17, R88, -INF , P0 ;  /* 0xff80000058117808 */ /* 0x000fe20000000000 */
[----:B------:R-:W1:Y:S01]  /*4050*/  SHFL.BFLY PT, R6, R0, 0x2, 0x1f ;  /* 0x0c401f0000067f89 */ /* 0x000e6200000e0000 */
[----:B------:R-:W-:Y:S02]  /*4060*/  ISETP.GT.AND P0, PT, R4, 0x11, PT ;  /* 0x000000110400780c */ /* 0x000fe40003f04270 */
[----:B------:R-:W-:Y:S02]  /*4070*/  ISETP.GT.AND P2, PT, R3, 0x11, PT ;  /* 0x000000110300780c */ /* 0x000fe40003f44270 */
[----:B------:R-:W-:Y:S02]  /*4080*/  FMNMX.FTZ R2, R19, R2, !PT ;  /* 0x0000000213027209 */ /* 0x000fe40007810000 */
[----:B------:R-:W-:Y:S02]  /*4090*/  FSEL R151, R80, -INF , P1 ;  /* 0xff80000050977808 */ /* 0x000fe40000800000 */
[----:B------:R-:W-:-:S02]  /*40a0*/  ISETP.GT.AND P1, PT, R3, 0x29, PT ;  /* 0x000000290300780c */ /* 0x000fc40003f24270 */
[----:B------:R-:W-:Y:S02]  /*40b0*/  FSEL R39, R91, -INF , P0 ;  /* 0xff8000005b277808 */ /* 0x000fe40000000000 */
[----:B------:R-:W-:Y:S02]  /*40c0*/  FSEL R21, R89, -INF , P2 ;  /* 0xff80000059157808 */ /* 0x000fe40001000000 */
[----:B------:R-:W-:Y:S02]  /*40d0*/  ISETP.GT.AND P0, PT, R3, 0x18, PT ;  /* 0x000000180300780c */ /* 0x000fe40003f04270 */
[----:B------:R-:W-:Y:S01]  /*40e0*/  FMNMX.FTZ R5, R17, R2, !PT ;  /* 0x0000000211057209 */ /* 0x000fe20007810000 */
[----:B------:R-:W-:Y:S01]  /*40f0*/  FMUL.FTZ R2, R137, c[0x0][0x2d0] ;  /* 0x0000b40089027a20 */ /* 0x000fe20000410000 */
[----:B------:R-:W-:Y:S02]  /*4100*/  FSEL R147, R77, -INF , P1 ;  /* 0xff8000004d937808 */ /* 0x000fe40000800000 */
[----:B------:R-:W-:-:S02]  /*4110*/  FSETP.NEU.FTZ.AND P1, PT, R137, -INF , PT ;  /* 0xff8000008900780b */ /* 0x000fc40003f3d000 */
[----:B------:R-:W-:Y:S02]  /*4120*/  ISETP.GT.AND P2, PT, R3, 0x19, PT ;  /* 0x000000190300780c */ /* 0x000fe40003f44270 */
[----:B------:R-:W-:Y:S02]  /*4130*/  FSEL R31, R84, -INF , P0 ;  /* 0xff800000541f7808 */ /* 0x000fe40000000000 */
[----:B------:R-:W-:Y:S02]  /*4140*/  FMNMX.FTZ R5, R21, R5, !PT ;  /* 0x0000000515057209 */ /* 0x000fe40007810000 */
[----:B------:R-:W-:Y:S02]  /*4150*/  ISETP.GT.AND P0, PT, R4, 0x19, PT ;  /* 0x000000190400780c */ /* 0x000fe40003f04270 */
[----:B------:R-:W-:Y:S02]  /*4160*/  FSEL R20, R2, RZ, P1 ;  /* 0x000000ff02147208 */ /* 0x000fe40000800000 */
[----:B------:R-:W-:-:S02]  /*4170*/  FSEL R37, R85, -INF , P2 ;  /* 0xff80000055257808 */ /* 0x000fc40001000000 */
[----:B------:R-:W-:Y:S02]  /*4180*/  FMNMX.FTZ R2, R31, R5, !PT ;  /* 0x000000051f027209 */ /* 0x000fe40007810000 */
[----:B------:R-:W-:Y:S02]  /*4190*/  FSEL R57, R87, -INF , P0 ;  /* 0xff80000057397808 */ /* 0x000fe40000000000 */
[C---:B------:R-:W-:Y:S02]  /*41a0*/  ISETP.GT.AND P0, PT, R3.reuse, 0x21, PT ;  /* 0x000000210300780c */ /* 0x040fe40003f04270 */
[----:B------:R-:W-:Y:S01]  /*41b0*/  ISETP.GT.AND P2, PT, R3, 0x28, PT ;  /* 0x000000280300780c */ /* 0x000fe20003f44270 */
[----:B------:R-:W-:Y:S01]  /*41c0*/  FFMA.FTZ R5, R7, c[0x0][0x2d0], -R20 ;  /* 0x0000b40007057a23 */ /* 0x000fe20000010814 */
[----:B------:R-:W-:Y:S02]  /*41d0*/  FMNMX.FTZ R2, R37, R2, !PT ;  /* 0x0000000225027209 */ /* 0x000fe40007810000 */
[----:B------:R-:W-:-:S02]  /*41e0*/  FSEL R150, R81, -INF , P0 ;  /* 0xff80000051967808 */ /* 0x000fc40000000000 */
[----:B------:R-:W-:Y:S01]  /*41f0*/  FSEL R148, R76, -INF , P2 ;  /* 0xff8000004c947808 */ /* 0x000fe20001000000 */
[----:B------:R2:W-:Y:S01]  /*4200*/  MUFU.EX2 R154, R5 ;  /* 0x00000005009a7308 */ /* 0x0005e20000000800 */
[C---:B------:R-:W-:Y:S02]  /*4210*/  ISETP.GT.AND P0, PT, R3.reuse, 0x30, PT ;  /* 0x000000300300780c */ /* 0x040fe40003f04270 */
[C---:B------:R-:W-:Y:S02]  /*4220*/  ISETP.GT.AND P4, PT, R3.reuse, 0x31, PT ;  /* 0x000000310300780c */ /* 0x040fe40003f84270 */
[C---:B------:R-:W-:Y:S02]  /*4230*/  ISETP.GT.AND P2, PT, R3.reuse, 0x38, PT ;  /* 0x000000380300780c */ /* 0x040fe40003f44270 */
[----:B------:R-:W-:Y:S02]  /*4240*/  ISETP.GT.AND P1, PT, R3, 0x39, PT ;  /* 0x000000390300780c */ /* 0x000fe40003f24270 */
[----:B------:R-:W-:Y:S01]  /*4250*/  FMNMX.FTZ R3, R151, R2, !PT ;  /* 0x0000000297037209 */ /* 0x000fe20007810000 */
[----:B------:R-:W-:Y:S01]  /*4260*/  FFMA.FTZ R2, R8, c[0x0][0x2d0], -R20 ;  /* 0x0000b40008027a23 */ /* 0x000fe20000010814 */
[----:B-1----:R-:W-:-:S02]  /*4270*/  FMNMX.FTZ R0, R0, R6, !PT ;  /* 0x0000000600007209 */ /* 0x002fc40007810000 */
[----:B------:R-:W-:Y:S02]  /*4280*/  FMNMX.FTZ R3, R150, R3, !PT ;  /* 0x0000000396037209 */ /* 0x000fe40007810000 */
[----:B--2---:R-:W-:Y:S01]  /*4290*/  FMNMX.FTZ R5, R32, R33, !PT ;  /* 0x0000002120057209 */ /* 0x004fe20007810000 */
[----:B------:R1:W-:Y:S03]  /*42a0*/  MUFU.EX2 R152, R2 ;  /* 0x0000000200987308 */ /* 0x0003e60000000800 */
[----:B------:R-:W-:Y:S01]  /*42b0*/  FMNMX.FTZ R5, R30, R5, !PT ;  /* 0x000000051e057209 */ /* 0x000fe20007810000 */
[----:B------:R-:W2:Y:S01]  /*42c0*/  SHFL.BFLY PT, R6, R0, 0x1, 0x1f ;  /* 0x0c201f0000067f89 */ /* 0x000ea200000e0000 */
[----:B------:R-:W-:Y:S02]  /*42d0*/  FSEL R153, R72, -INF , P0 ;  /* 0xff80000048997808 */ /* 0x000fe40000000000 */
[----:B------:R-:W-:-:S02]  /*42e0*/  FSEL R146, R73, -INF , P4 ;  /* 0xff80000049927808 */ /* 0x000fc40002000000 */
[----:B-1----:R-:W-:Y:S02]  /*42f0*/  FMNMX.FTZ R2, R148, R3, !PT ;  /* 0x0000000394027209 */ /* 0x002fe40007810000 */
[----:B------:R-:W-:Y:S02]  /*4300*/  FMNMX.FTZ R3, R36, R5, !PT ;  /* 0x0000000524037209 */ /* 0x000fe40007810000 */
[----:B------:R-:W-:Y:S02]  /*4310*/  FMNMX.FTZ R2, R147, R2, !PT ;  /* 0x0000000293027209 */ /* 0x000fe40007810000 */
[----:B------:R-:W-:Y:S02]  /*4320*/  FMNMX.FTZ R3, R38, R3, !PT ;  /* 0x0000000326037209 */ /* 0x000fe40007810000 */
[----:B------:R-:W-:Y:S02]  /*4330*/  FMNMX.FTZ R2, R153, R2, !PT ;  /* 0x0000000299027209 */ /* 0x000fe40007810000 */
[----:B------:R-:W-:-:S02]  /*4340*/  FMNMX.FTZ R3, R39, R3, !PT ;  /* 0x0000000327037209 */ /* 0x000fc40007810000 */
[----:B------:R-:W-:Y:S02]  /*4350*/  FMNMX.FTZ R135, R146, R2, !PT ;  /* 0x0000000292877209 */ /* 0x000fe40007810000 */
[----:B------:R-:W-:Y:S02]  /*4360*/  ISETP.GT.AND P0, PT, R4, 0x20, PT ;  /* 0x000000200400780c */ /* 0x000fe40003f04270 */
[----:B------:R-:W-:Y:S02]  /*4370*/  FSEL R144, R68, -INF , P2 ;  /* 0xff80000044907808 */ /* 0x000fe40001000000 */
[----:B------:R-:W-:Y:S01]  /*4380*/  FMNMX.FTZ R2, R56, R3, !PT ;  /* 0x0000000338027209 */ /* 0x000fe20007810000 */
[----:B------:R-:W-:Y:S01]  /*4390*/  FFMA.FTZ R5, R9, c[0x0][0x2d0], -R20 ;  /* 0x0000b40009057a23 */ /* 0x000fe20000010814 */
[----:B------:R-:W-:Y:S02]  /*43a0*/  FSEL R145, R82, -INF , P0 ;  /* 0xff80000052917808 */ /* 0x000fe40000000000 */
[----:B------:R-:W-:-:S02]  /*43b0*/  FSEL R143, R69, -INF , P1 ;  /* 0xff800000458f7808 */ /* 0x000fc40000800000 */
[----:B------:R-:W-:Y:S02]  /*43c0*/  FMNMX.FTZ R135, R144, R135, !PT ;  /* 0x0000008790877209 */ /* 0x000fe40007810000 */
[----:B------:R-:W-:Y:S01]  /*43d0*/  FMNMX.FTZ R3, R57, R2, !PT ;  /* 0x0000000239037209 */ /* 0x000fe20007810000 */
[--C-:B------:R-:W-:Y:S01]  /*43e0*/  FFMA.FTZ R2, R11, c[0x0][0x2d0], -R20.reuse ;  /* 0x0000b4000b027a23 */ /* 0x100fe20000010814 */
[C---:B------:R-:W-:Y:S01]  /*43f0*/  ISETP.GT.AND P0, PT, R4.reuse, 0x21, PT ;  /* 0x000000210400780c */ /* 0x040fe20003f04270 */
[----:B------:R1:W-:Y:S01]  /*4400*/  MUFU.EX2 R245, R5 ;  /* 0x0000000500f57308 */ /* 0x0003e20000000800 */
[----:B------:R-:W-:Y:S02]  /*4410*/  FMNMX.FTZ R135, R143, R135, !PT ;  /* 0x000000878f877209 */ /* 0x000fe40007810000 */
[----:B------:R-:W-:Y:S02]  /*4420*/  FSEL R149, R83, -INF , P0 ;  /* 0xff80000053957808 */ /* 0x000fe40000000000 */
[----:B------:R-:W-:Y:S01]  /*4430*/  ISETP.GT.AND P0, PT, R4, 0x28, PT ;  /* 0x000000280400780c */ /* 0x000fe20003f04270 */
[----:B------:R-:W-:Y:S02]  /*4440*/  LDSM.16.MT88.4 R80, [R226+0x2000] ;  /* 0x00200000e250783b */ /* 0x000fe40000004200 */
[----:B------:R3:W-:Y:S01]  /*4450*/  MUFU.EX2 R211, R2 ;  /* 0x0000000200d37308 */ /* 0x0007e20000000800 */
[----:B--2---:R-:W-:Y:S01]  /*4460*/  FMNMX.FTZ R136, R0, R6, !PT ;  /* 0x0000000600887209 */ /* 0x004fe20007810000 */
[----:B------:R-:W-:-:S02]  /*4470*/  FFMA.FTZ R0, R12, c[0x0][0x2d0], -R20 ;  /* 0x0000b4000c007a23 */ /* 0x000fc40000010814 */
[----:B-1----:R-:W-:Y:S01]  /*4480*/  FFMA.FTZ R5, R10, c[0x0][0x2d0], -R20 ;  /* 0x0000b4000a057a23 */ /* 0x002fe20000010814 */
[----:B------:R-:W-:-:S03]  /*4490*/  ISETP.GT.AND P1, PT, R4, 0x29, PT ;  /* 0x000000290400780c */ /* 0x000fc60003f24270 */
[----:B------:R1:W-:Y:S01]  /*44a0*/  MUFU.EX2 R210, R5 ;  /* 0x0000000500d27308 */ /* 0x0003e20000000800 */
[----:B---3--:R-:W-:Y:S02]  /*44b0*/  FMNMX.FTZ R2, R145, R3, !PT ;  /* 0x0000000391027209 */ /* 0x008fe40007810000 */
[----:B------:R-:W-:Y:S02]  /*44c0*/  FSEL R141, R78, -INF , P0 ;  /* 0xff8000004e8d7808 */ /* 0x000fe40000000000 */
[----:B------:R-:W-:-:S03]  /*44d0*/  FMNMX.FTZ R2, R149, R2, !PT ;  /* 0x0000000295027209 */ /* 0x000fc60007810000 */
[----:B------:R2:W-:Y:S01]  /*44e0*/  MUFU.EX2 R246, R0 ;  /* 0x0000000000f67308 */ /* 0x0005e20000000800 */
[----:B------:R-:W-:Y:S01]  /*44f0*/  FSEL R142, R79, -INF , P1 ;  /* 0xff8000004f8e7808 */ /* 0x000fe20000800000 */
[----:B-1----:R-:W1:Y:S01]  /*4500*/  SHFL.BFLY PT, R5, R135, 0x2, 0x1f ;  /* 0x0c401f0087057f89 */ /* 0x002e6200000e0000 */
[C---:B------:R-:W-:Y:S02]  /*4510*/  ISETP.GT.AND P1, PT, R4.reuse, 0x30, PT ;  /* 0x000000300400780c */ /* 0x040fe40003f24270 */
[C---:B------:R-:W-:Y:S02]  /*4520*/  ISETP.GT.AND P0, PT, R4.reuse, 0x31, PT ;  /* 0x000000310400780c */ /* 0x040fe40003f04270 */
[----:B------:R-:W-:Y:S01]  /*4530*/  ISETP.GT.AND P2, PT, R4, 0x38, PT ;  /* 0x000000380400780c */ /* 0x000fe20003f44270 */
[----:B------:R-:W-:Y:S01]  /*4540*/  FMUL.FTZ R3, R136, c[0x0][0x2d0] ;  /* 0x0000b40088037a20 */ /* 0x000fe20000410000 */
[----:B--2---:R-:W-:Y:S01]  /*4550*/  FMNMX.FTZ R0, R141, R2, !PT ;  /* 0x000000028d007209 */ /* 0x004fe20007810000 */
[----:B------:R-:W-:Y:S01]  /*4560*/  LDSM.16.MT88.4 R76, [R229+0x2000] ;  /* 0x00200000e54c783b */ /* 0x000fe20000004200 */
[----:B------:R-:W-:-:S02]  /*4570*/  FSEL R140, R74, -INF , P1 ;  /* 0xff8000004a8c7808 */ /* 0x000fc40000800000 */
[----:B------:R-:W-:Y:S02]  /*4580*/  FMNMX.FTZ R0, R142, R0, !PT ;  /* 0x000000008e007209 */ /* 0x000fe40007810000 */
[----:B------:R-:W-:Y:S02]  /*4590*/  FSEL R139, R75, -INF , P0 ;  /* 0xff8000004b8b7808 */ /* 0x000fe40000000000 */
[----:B------:R-:W-:Y:S01]  /*45a0*/  FMNMX.FTZ R0, R140, R0, !PT ;  /* 0x000000008c007209 */ /* 0x000fe20007810000 */
[----:B------:R-:W-:Y:S01]  /*45b0*/  FFMA.FTZ R2, R13, c[0x0][0x2d0], -R20 ;  /* 0x0000b4000d027a23 */ /* 0x000fe20000010814 */
[----:B------:R-:W-:Y:S02]  /*45c0*/  ISETP.GT.AND P1, PT, R4, 0x39, PT ;  /* 0x000000390400780c */ /* 0x000fe40003f24270 */
[----:B------:R-:W-:Y:S02]  /*45d0*/  FSEL R138, R70, -INF , P2 ;  /* 0xff800000468a7808 */ /* 0x000fe40001000000 */
[----:B------:R-:W-:-:S02]  /*45e0*/  FMNMX.FTZ R0, R139, R0, !PT ;  /* 0x000000008b007209 */ /* 0x000fc40007810000 */
[----:B------:R-:W-:Y:S01]  /*45f0*/  FSETP.NEU.FTZ.AND P0, PT, R136, -INF , PT ;  /* 0xff8000008800780b */ /* 0x000fe20003f1d000 */
[----:B------:R2:W-:Y:S01]  /*4600*/  MUFU.EX2 R204, R2 ;  /* 0x0000000200cc7308 */ /* 0x0005e20000000800 */
[----:B------:R-:W-:Y:S02]  /*4610*/  FSEL R133, R71, -INF , P1 ;  /* 0xff80000047857808 */ /* 0x000fe40000800000 */
[----:B------:R-:W-:Y:S01]  /*4620*/  FMNMX.FTZ R134, R138, R0, !PT ;  /* 0x000000008a867209 */ /* 0x000fe20007810000 */
[----:B------:R-:W-:Y:S01]  /*4630*/  LDSM.16.MT88.4 R68, [R229+0x800] ;  /* 0x00080000e544783b */ /* 0x000fe20000004200 */
[----:B------:R-:W-:Y:S02]  /*4640*/  FSEL R3, R3, RZ, P0 ;  /* 0x000000ff03037208 */ /* 0x000fe40000000000 */
[----:B-1----:R-:W-:Y:S02]  /*4650*/  FMNMX.FTZ R135, R135, R5, !PT ;  /* 0x0000000587877209 */ /* 0x002fe40007810000 */
[----:B------:R-:W-:Y:S01]  /*4660*/  FMNMX.FTZ R134, R133, R134, !PT ;  /* 0x0000008685867209 */ /* 0x000fe20007810000 */
[----:B------:R-:W-:-:S02]  /*4670*/  FFMA.FTZ R0, R24, c[0x0][0x2d0], -R3 ;  /* 0x0000b40018007a23 */ /* 0x000fc40000010803 */
[----:B--2---:R-:W-:Y:S02]  /*4680*/  FFMA.FTZ R2, R14, c[0x0][0x2d0], -R20 ;  /* 0x0000b4000e027a23 */ /* 0x004fe40000010814 */
[----:B------:R-:W-:Y:S02]  /*4690*/  SHFL.BFLY PT, R4, R134, 0x2, 0x1f ;  /* 0x0c401f0086047f89 */ /* 0x000fe400000e0000 */
[----:B------:R1:W-:Y:S08]  /*46a0*/  MUFU.EX2 R207, R2 ;  /* 0x0000000200cf7308 */ /* 0x0003f00000000800 */
        /* <DEDUP_REMOVED lines=16> */
[----:B-1----:R-:W-:-:S06]  /*47b0*/  FFMA.FTZ R0, R18, c[0x0][0x2d0], -R3 ;  /* 0x0000b40012007a23 */ /* 0x002fcc0000010803 */
[----:B------:R1:W-:Y:S02]  /*47c0*/  MUFU.EX2 R199, R0 ;  /* 0x0000000000c77308 */ /* 0x0003e40000000800 */
[----:B-1----:R-:W-:-:S06]  /*47d0*/  FFMA.FTZ R0, R23, c[0x0][0x2d0], -R3 ;  /* 0x0000b40017007a23 */ /* 0x002fcc0000010803 */
[----:B------:R1:W-:Y:S02]  /*47e0*/  MUFU.EX2 R205, R0 ;  /* 0x0000000000cd7308 */ /* 0x0003e40000000800 */
[----:B-1----:R-:W-:-:S06]  /*47f0*/  FFMA.FTZ R0, R29, c[0x0][0x2d0], -R3 ;  /* 0x0000b4001d007a23 */ /* 0x002fcc0000010803 */
[----:B------:R1:W-:Y:S01]  /*4800*/  MUFU.EX2 R224, R0 ;  /* 0x0000000000e07308 */ /* 0x0003e20000000800 */
[----:B--2---:R-:W-:Y:S01]  /*4810*/  FMNMX.FTZ R134, R134, R4, !PT ;  /* 0x0000000486867209 */ /* 0x004fe20007810000 */
[----:B-1----:R-:W-:-:S06]  /*4820*/  FFMA.FTZ R0, R22, c[0x0][0x2d0], -R2 ;  /* 0x0000b40016007a23 */ /* 0x002fcc0000010802 */
[----:B------:R1:W-:Y:S01]  /*4830*/  MUFU.EX2 R130, R0 ;  /* 0x0000000000827308 */ /* 0x0003e20000000800 */
[--C-:B------:R-:W-:Y:S02]  /*4840*/  FFMA.FTZ R4, R17, c[0x0][0x2d0], -R2.reuse ;  /* 0x0000b40011047a23 */ /* 0x100fe40000010802 */
[----:B-1----:R-:W-:Y:S01]  /*4850*/  FFMA.FTZ R0, R25, c[0x0][0x2d0], -R2 ;  /* 0x0000b40019007a23 */ /* 0x002fe20000010802 */
[----:B------:R-:W-:-:S04]  /*4860*/  FSETP.NEU.FTZ.AND P0, PT, R134, -INF , PT ;  /* 0xff8000008600780b */ /* 0x000fc80003f1d000 */
[----:B------:R-:W-:Y:S01]  /*4870*/  MUFU.EX2 R193, R4 ;  /* 0x0000000400c17308 */ /* 0x000fe20000000800 */
[----:B------:R-:W1:Y:S07]  /*4880*/  LDSM.16.MT88.4 R24, [R229] ;  /* 0x00000000e518783b */ /* 0x000e6e0000004200 */
[----:B------:R2:W3:Y:S02]  /*4890*/  MUFU.EX2 R129, R0 ;  /* 0x0000000000817308 */ /* 0x0004e40000000800 */
[----:B--2---:R-:W-:-:S06]  /*48a0*/  FFMA.FTZ R0, R15, c[0x0][0x2d0], -R2 ;  /* 0x0000b4000f007a23 */ /* 0x004fcc0000010802 */
[----:B------:R2:W-:Y:S01]  /*48b0*/  MUFU.EX2 R186, R0 ;  /* 0x0000000000ba7308 */ /* 0x0005e20000000800 */
[--C-:B------:R-:W-:Y:S02]  /*48c0*/  FFMA.FTZ R4, R21, c[0x0][0x2d0], -R2.reuse ;  /* 0x0000b40015047a23 */ /* 0x100fe40000010802 */
[----:B--2---:R-:W-:-:S05]  /*48d0*/  FFMA.FTZ R0, R19, c[0x0][0x2d0], -R2 ;  /* 0x0000b40013007a23 */ /* 0x004fca0000010802 */
[----:B------:R2:W4:Y:S02]  /*48e0*/  MUFU.EX2 R187, R0 ;  /* 0x0000000000bb7308 */ /* 0x0005240000000800 */
[----:B--2---:R-:W-:-:S06]  /*48f0*/  FMUL.FTZ R0, R134, c[0x0][0x2d0] ;  /* 0x0000b40086007a20 */ /* 0x004fcc0000410000 */
[----:B------:R2:W-:Y:S01]  /*4900*/  MUFU.EX2 R197, R4 ;  /* 0x0000000400c57308 */ /* 0x0005e20000000800 */
[----:B------:R-:W-:-:S05]  /*4910*/  FSEL R0, R0, RZ, P0 ;  /* 0x000000ff00007208 */ /* 0x000fca0000000000 */
[----:B--2---:R-:W-:-:S04]  /*4920*/  FFMA.FTZ R4, R32, c[0x0][0x2d0], -R0 ;  /* 0x0000b40020047a23 */ /* 0x004fc80000010800 */
[----:B------:R2:W-:Y:S02]  /*4930*/  MUFU.EX2 R128, R4 ;  /* 0x0000000400807308 */ /* 0x0005e40000000800 */
[--C-:B--2---:R-:W-:Y:S02]  /*4940*/  FFMA.FTZ R4, R33, c[0x0][0x2d0], -R0.reuse ;  /* 0x0000b40021047a23 */ /* 0x104fe40000010800 */
[----:B------:R-:W2:Y:S04]  /*4950*/  LDSM.16.MT88.4 R32, [R226] ;  /* 0x00000000e220783b */ /* 0x000ea80000004200 */
[----:B------:R1:W1:Y:S02]  /*4960*/  MUFU.EX2 R21, R4 ;  /* 0x0000000400157308 */ /* 0x0002640000000800 */
        /* <DEDUP_REMOVED lines=8> */
[----:B---3--:R-:W-:Y:S02]  /*49f0*/  F2FP.BF16.PACK_AB R12, R129, R130 ;  /* 0x00000082810c723e */ /* 0x008fe400000010ff */
[----:B----4-:R-:W-:Y:S02]  /*4a00*/  F2FP.BF16.PACK_AB R14, R187, R186 ;  /* 0x000000babb0e723e */ /* 0x010fe400000010ff */
[----:B------:R-:W-:Y:S01]  /*4a10*/  F2FP.BF16.PACK_AB R13, R21, R128 ;  /* 0x00000080150d723e */ /* 0x000fe200000010ff */
        /* <DEDUP_REMOVED lines=8> */
[----:B-1----:R-:W-:Y:S01]  /*4aa0*/  FFMA.FTZ R4, R57, c[0x0][0x2d0], -R0 ;  /* 0x0000b40039047a23 */ /* 0x002fe20000010800 */
[----:B------:R-:W-:Y:S01]  /*4ab0*/  F2FP.BF16.PACK_AB R16, R152, R154 ;  /* 0x0000009a9810723e */ /* 0x000fe200000010ff */
[----:B------:R-:W-:Y:S01]  /*4ac0*/  HMMA.16816.F32.BF16 R84, R12, R24, RZ ;  /* 0x000000180c54723c */ /* 0x000fe200000418ff */
[----:B------:R-:W-:-:S03]  /*4ad0*/  F2FP.BF16.PACK_AB R18, R210, R245 ;  /* 0x000000f5d212723e */ /* 0x000fc600000010ff */
[----:B------:R1:W4:Y:S01]  /*4ae0*/  MUFU.EX2 R252, R4 ;  /* 0x0000000400fc7308 */ /* 0x0003220000000800 */
[----:B------:R-:W-:Y:S01]  /*4af0*/  F2FP.BF16.PACK_AB R17, R131, R132 ;  /* 0x000000848311723e */ /* 0x000fe200000010ff */
[----:B------:R-:W-:Y:S01]  /*4b00*/  LDSM.16.MT88.4 R56, [R228] ;  /* 0x00000000e438783b */ /* 0x000fe20000004200 */
[----:B------:R-:W-:Y:S02]  /*4b10*/  F2FP.BF16.PACK_AB R19, R195, R194 ;  /* 0x000000c2c313723e */ /* 0x000fe400000010ff */
[----:B---3--:R-:W-:Y:S02]  /*4b20*/  F2FP.BF16.PACK_AB R5, R196, R192 ;  /* 0x000000c0c405723e */ /* 0x008fe400000010ff */
[----:B------:R-:W-:-:S03]  /*4b30*/  F2FP.BF16.PACK_AB R6, R227, R181 ;  /* 0x000000b5e306723e */ /* 0x000fc600000010ff */
[----:B------:R-:W-:Y:S01]  /*4b40*/  HMMA.16816.F32.BF16 R28, R16, R24, RZ ;  /* 0x00000018101c723c */ /* 0x000fe200000418ff */
[----:B-1----:R-:W-:Y:S02]  /*4b50*/  F2FP.BF16.PACK_AB R4, R197, R193 ;  /* 0x000000c1c504723e */ /* 0x002fe400000010ff */
[----:B----4-:R-:W-:-:S05]  /*4b60*/  F2FP.BF16.PACK_AB R7, R252, R247 ;  /* 0x000000f7fc07723e */ /* 0x010fca00000010ff */
        /* <DEDUP_REMOVED lines=117> */
[----:B------:R1:W-:Y:S01]  /*52c0*/  MUFU.EX2 R207, R4 ;  /* 0x0000000400cf7308 */ /* 0x0003e20000000800 */
[----:B------:R-:W-:Y:S02]  /*52d0*/  IMAD.MOV.U32 R83, RZ, RZ, R61 ;  /* 0x000000ffff537224 */ /* 0x000fe400078e003d */
[----:B-1----:R-:W-:-:S05]  /*52e0*/  FFMA.FTZ R4, R160, c[0x0][0x2d0], -R20 ;  /* 0x0000b400a0047a23 */ /* 0x002fca0000010814 */
        /* <DEDUP_REMOVED lines=19> */
[----:B-1----:R-:W-:-:S05]  /*5420*/  FFMA.FTZ R4, R150, c[0x0][0x2d0], -R2 ;  /* 0x0000b40096047a23 */ /* 0x002fca0000010802 */
[----:B------:R1:W3:Y:S01]  /*5430*/  MUFU.EX2 R59, R4 ;  /* 0x00000004003b7308 */ /* 0x0002e20000000800 */
[----:B------:R-:W-:Y:S02]  /*5440*/  IMAD.MOV.U32 R19, RZ, RZ, R56 ;  /* 0x000000ffff137224 */ /* 0x000fe400078e0038 */
[----:B------:R-:W-:Y:S02]  /*5450*/  IMAD.MOV.U32 R38, RZ, RZ, R29 ;  /* 0x000000ffff267224 */ /* 0x000fe400078e001d */
[----:B-1----:R-:W-:-:S04]  /*5460*/  FFMA.FTZ R4, R148, c[0x0][0x2d0], -R2 ;  /* 0x0000b40094047a23 */ /* 0x002fc80000010802 */
[----:B------:R1:W-:Y:S01]  /*5470*/  MUFU.EX2 R60, R4 ;  /* 0x00000004003c7308 */ /* 0x0003e20000000800 */
[----:B------:R-:W-:Y:S02]  /*5480*/  IMAD.MOV.U32 R9, RZ, RZ, R28 ;  /* 0x000000ffff097224 */ /* 0x000fe400078e001c */
[----:B------:R-:W-:Y:S02]  /*5490*/  IMAD.MOV.U32 R162, RZ, RZ, R23 ;  /* 0x000000ffffa27224 */ /* 0x000fe400078e0017 */
[----:B------:R-:W-:Y:S02]  /*54a0*/  IMAD.MOV.U32 R8, RZ, RZ, R22 ;  /* 0x000000ffff087224 */ /* 0x000fe400078e0016 */
[----:B------:R-:W-:Y:S02]  /*54b0*/  FFMA.FTZ R29, R163, c[0x0][0x2d0], -R3 ;  /* 0x0000b400a31d7a23 */ /* 0x000fe40000010803 */
[----:B-1----:R-:W-:-:S04]  /*54c0*/  FFMA.FTZ R4, R147, c[0x0][0x2d0], -R2 ;  /* 0x0000b40093047a23 */ /* 0x002fc80000010802 */
[----:B------:R1:W-:Y:S01]  /*54d0*/  MUFU.EX2 R62, R4 ;  /* 0x00000004003e7308 */ /* 0x0003e20000000800 */
[--C-:B------:R-:W-:Y:S02]  /*54e0*/  FFMA.FTZ R28, R166, c[0x0][0x2d0], -R3.reuse ;  /* 0x0000b400a61c7a23 */ /* 0x100fe40000010803 */
[--C-:B------:R-:W-:Y:S02]  /*54f0*/  FFMA.FTZ R27, R165, c[0x0][0x2d0], -R3.reuse ;  /* 0x0000b400a51b7a23 */ /* 0x100fe40000010803 */
[----:B------:R-:W-:Y:S02]  /*5500*/  FFMA.FTZ R26, R164, c[0x0][0x2d0], -R3 ;  /* 0x0000b400a41a7a23 */ /* 0x000fe40000010803 */
[--C-:B------:R-:W-:Y:S02]  /*5510*/  FFMA.FTZ R25, R153, c[0x0][0x2d0], -R2.reuse ;  /* 0x0000b40099197a23 */ /* 0x100fe40000010802 */
[--C-:B------:R-:W-:Y:S02]  /*5520*/  FFMA.FTZ R24, R146, c[0x0][0x2d0], -R2.reuse ;  /* 0x0000b40092187a23 */ /* 0x100fe40000010802 */
[----:B------:R-:W-:-:S02]  /*5530*/  FFMA.FTZ R23, R144, c[0x0][0x2d0], -R2 ;  /* 0x0000b40090177a23 */ /* 0x000fc40000010802 */
[----:B-1----:R-:W-:Y:S02]  /*5540*/  FFMA.FTZ R4, R145, c[0x0][0x2d0], -R0 ;  /* 0x0000b40091047a23 */ /* 0x002fe40000010800 */
[----:B------:R-:W-:Y:S02]  /*5550*/  FFMA.FTZ R22, R143, c[0x0][0x2d0], -R2 ;  /* 0x0000b4008f167a23 */ /* 0x000fe40000010802 */
[----:B------:R1:W-:Y:S01]  /*5560*/  MUFU.EX2 R56, R4 ;  /* 0x0000000400387308 */ /* 0x0003e20000000800 */
[--C-:B------:R-:W-:Y:S02]  /*5570*/  FFMA.FTZ R3, R141, c[0x0][0x2d0], -R0.reuse ;  /* 0x0000b4008d037a23 */ /* 0x100fe40000010800 */
[----:B------:R-:W-:Y:S02]  /*5580*/  FFMA.FTZ R2, R142, c[0x0][0x2d0], -R0 ;  /* 0x0000b4008e027a23 */ /* 0x000fe40000010800 */
[--C-:B------:R-:W-:Y:S02]  /*5590*/  FFMA.FTZ R34, R170, c[0x0][0x2d0], -R20.reuse ;  /* 0x0000b400aa227a23 */ /* 0x100fe40000010814 */
[----:B------:R-:W-:-:S02]  /*55a0*/  FFMA.FTZ R33, R169, c[0x0][0x2d0], -R20 ;  /* 0x0000b400a9217a23 */ /* 0x000fc40000010814 */
[--C-:B------:R-:W-:Y:S02]  /*55b0*/  FFMA.FTZ R32, R168, c[0x0][0x2d0], -R20.reuse ;  /* 0x0000b400a8207a23 */ /* 0x100fe40000010814 */
[----:B------:R-:W-:Y:S02]  /*55c0*/  FFMA.FTZ R31, R167, c[0x0][0x2d0], -R20 ;  /* 0x0000b400a71f7a23 */ /* 0x000fe40000010814 */
[----:B------:R-:W-:Y:S02]  /*55d0*/  FADD.FTZ R20, R132, R131 ;  /* 0x0000008384147221 */ /* 0x000fe40000010000 */
[----:B-1----:R-:W-:Y:S01]  /*55e0*/  FFMA.FTZ R4, R149, c[0x0][0x2d0], -R0 ;  /* 0x0000b40095047a23 */ /* 0x002fe20000010800 */
[----:B------:R-:W-:Y:S01]  /*55f0*/  MUFU.EX2 R39, R3 ;  /* 0x0000000300277308 */ /* 0x000fe20000000800 */
[----:B------:R-:W-:Y:S02]  /*5600*/  IMAD.MOV.U32 R18, RZ, RZ, R57 ;  /* 0x000000ffff127224 */ /* 0x000fe400078e0039 */
[----:B------:R-:W-:-:S05]  /*5610*/  IMAD.MOV.U32 R132, RZ, RZ, R38 ;  /* 0x000000ffff847224 */ /* 0x000fca00078e0026 */
[----:B------:R3:W1:Y:S08]  /*5620*/  MUFU.EX2 R57, R4 ;  /* 0x0000000400397308 */ /* 0x0006700000000800 */
[----:B------:R-:W4:Y:S01]  /*5630*/  MUFU.EX2 R38, R2 ;  /* 0x0000000200267308 */ /* 0x000f220000000800 */
[----:B------:R-:W-:Y:S02]  /*5640*/  IMAD.MOV.U32 R17, RZ, RZ, R36 ;  /* 0x000000ffff117224 */ /* 0x000fe400078e0024 */
[----:B------:R-:W-:-:S02]  /*5650*/  FFMA.FTZ R35, R139, c[0x0][0x2d0], -R0 ;  /* 0x0000b4008b237a23 */ /* 0x000fc40000010800 */
[----:B------:R-:W-:Y:S02]  /*5660*/  FFMA.FTZ R36, R138, c[0x0][0x2d0], -R0 ;  /* 0x0000b4008a247a23 */ /* 0x000fe40000010800 */
[----:B------:R-:W-:Y:S01]  /*5670*/  IMAD.MOV.U32 R16, RZ, RZ, R37 ;  /* 0x000000ffff107224 */ /* 0x000fe200078e0025 */
[----:B---3--:R-:W-:Y:S01]  /*5680*/  F2FP.BF16.PACK_AB R4, R59, R58 ;  /* 0x0000003a3b04723e */ /* 0x008fe200000010ff */
[----:B------:R-:W-:Y:S01]  /*5690*/  IMAD.MOV.U32 R131, RZ, RZ, R5 ;  /* 0x000000ffff837224 */ /* 0x000fe200078e0005 */
[----:B-1----:R-:W-:Y:S01]  /*56a0*/  F2FP.BF16.PACK_AB R5, R57, R56 ;  /* 0x000000383905723e */ /* 0x002fe200000010ff */
[----:B------:R-:W-:Y:S01]  /*56b0*/  IMAD.MOV.U32 R138, RZ, RZ, R6 ;  /* 0x000000ffff8a7224 */ /* 0x000fe200078e0006 */
[----:B------:R-:W-:Y:S01]  /*56c0*/  F2FP.BF16.PACK_AB R6, R62, R60 ;  /* 0x0000003c3e06723e */ /* 0x000fe200000010ff */
[----:B------:R-:W-:Y:S02]  /*56d0*/  IMAD.MOV.U32 R139, RZ, RZ, R7 ;  /* 0x000000ffff8b7224 */ /* 0x000fe400078e0007 */
[----:B------:R-:W-:Y:S01]  /*56e0*/  FFMA.FTZ R37, R133, c[0x0][0x2d0], -R0 ;  /* 0x0000b40085257a23 */ /* 0x000fe20000010800 */
[----:B----4-:R-:W-:Y:S01]  /*56f0*/  F2FP.BF16.PACK_AB R7, R38, R39 ;  /* 0x000000272607723e */ /* 0x010fe200000010ff */
[----:B------:R-:W-:Y:S01]  /*5700*/  IMAD.MOV.U32 R133, RZ, RZ, R8 ;  /* 0x000000ffff857224 */ /* 0x000fe200078e0008 */
[----:B------:R-:W-:Y:S01]  /*5710*/  F2FP.BF16.PACK_AB R8, R207, R205 ;  /* 0x000000cdcf08723e */ /* 0x000fe200000010ff */
[----:B------:R-:W-:Y:S01]  /*5720*/  IMAD.MOV.U32 R2, RZ, RZ, R9 ;  /* 0x000000ffff027224 */ /* 0x000fe200078e0009 */
[----:B------:R-:W-:Y:S01]  /*5730*/  F2FP.BF16.PACK_AB R9, R63, R61 ;  /* 0x0000003d3f09723e */ /* 0x000fe200000010ff */
[----:B------:R-:W-:Y:S01]  /*5740*/  IMAD.MOV.U32 R160, RZ, RZ, R10 ;  /* 0x000000ffffa07224 */ /* 0x000fe200078e000a */
[----:B------:R-:W-:Y:S01]  /*5750*/  F2FP.BF16.PACK_AB R10, R209, R208 ;  /* 0x000000d0d10a723e */ /* 0x000fe200000010ff */
[----:B------:R-:W-:Y:S01]  /*5760*/  IMAD.MOV.U32 R161, RZ, RZ, R11 ;  /* 0x000000ffffa17224 */ /* 0x000fe200078e000b */
[----:B------:R-:W-:Y:S01]  /*5770*/  F2FP.BF16.PACK_AB R11, R206, R204 ;  /* 0x000000ccce0b723e */ /* 0x000fe200000010ff */
[----:B------:R-:W-:Y:S01]  /*5780*/  FFMA.FTZ R30, R140, c[0x0][0x2d0], -R0 ;  /* 0x0000b4008c1e7a23 */ /* 0x000fe20000010800 */
[----:B--2---:R-:W-:Y:S01]  /*5790*/  HMMA.16816.F32.BF16 R144, R4, R12, R176 ;  /* 0x0000000c0490723c */ /* 0x004fe200000418b0 */
[----:B------:R-:W-:-:S02]  /*57a0*/  FADD.FTZ R0, R130, R129 ;  /* 0x0000008182007221 */ /* 0x000fc40000010000 */
[----:B------:R-:W-:Y:S02]  /*57b0*/  FADD.FTZ R21, R128, R21 ;  /* 0x0000001580157221 */ /* 0x000fe40000010000 */
[----:B------:R-:W-:Y:S02]  /*57c0*/  IMAD.MOV.U32 R163, RZ, RZ, R42 ;  /* 0x000000ffffa37224 */ /* 0x000fe400078e002a */
[----:B------:R-:W-:Y:S01]  /*57d0*/  IMAD.MOV.U32 R130, RZ, RZ, R43 ;  /* 0x000000ffff827224 */ /* 0x000fe200078e002b */
[----:B------:R-:W-:Y:S01]  /*57e0*/  HMMA.16816.F32.BF16 R140, R8, R12, R172 ;  /* 0x0000000c088c723c */ /* 0x000fe200000418ac */
[----:B------:R-:W-:Y:S02]  /*57f0*/  IMAD.MOV.U32 R128, RZ, RZ, R41 ;  /* 0x000000ffff807224 */ /* 0x000fe400078e0029 */
[----:B------:R-:W-:-:S05]  /*5800*/  IMAD.MOV.U32 R179, RZ, RZ, R40 ;  /* 0x000000ffffb37224 */ /* 0x000fca00078e0028 */
[-C--:B------:R-:W-:Y:S08]  /*5810*/  HMMA.16816.F32.BF16 R148, R4, R14.reuse, R100 ;  /* 0x0000000e0494723c */ /* 0x080ff00000041864 */
[----:B------:R-:W-:Y:S01]  /*5820*/  HMMA.16816.F32.BF16 R40, R8, R14, R88 ;  /* 0x0000000e0828723c */ /* 0x000fe20000041858 */
[----:B------:R-:W1:Y:S01]  /*5830*/  LDSM.16.MT88.4 R12, [R226+0x1000] ;  /* 0x00100000e20c783b */ /* 0x000e620000004200 */
[----:B------:R-:W-:-:S06]  /*5840*/  FADD.FTZ R3, R154, R152 ;  /* 0x000000989a037221 */ /* 0x000fcc0000010000 */
        /* <DEDUP_REMOVED lines=47> */
[----:B------:R-:W-:Y:S01]  /*5b40*/  IMAD.MOV.U32 R106, RZ, RZ, R107 ;  /* 0x000000ffff6a7224 */ /* 0x000fe200078e006b */
[----:B------:R-:W-:Y:S01]  /*5b50*/  MUFU.EX2 R32, R32 ;  /* 0x0000002000207308 */ /* 0x000fe20000000800 */
[----:B------:R-:W-:Y:S01]  /*5b60*/  IMAD.MOV.U32 R107, RZ, RZ, R234 ;  /* 0x000000ffff6b7224 */ /* 0x000fe200078e00ea */
[----:B------:R-:W-:Y:S01]  /*5b70*/  LDSM.16.MT88.4 R112, [R229+0x3800] ;  /* 0x00380000e570783b */ /* 0x000fe20000004200 */
[----:B------:R-:W-:Y:S02]  /*5b80*/  FADD.FTZ R3, R245, R3 ;  /* 0x00000003f5037221 */ /* 0x000fe40000010000 */
[----:B------:R-:W-:Y:S01]  /*5b90*/  FADD.FTZ R2, R194, R20 ;  /* 0x00000014c2027221 */ /* 0x000fe20000010000 */
[----:B------:R3:W5:Y:S01]  /*5ba0*/  LDL.LU R234, [R1+0x84] ;  /* 0x0000840001ea7983 */ /* 0x0007620000300800 */
[----:B------:R-:W-:Y:S01]  /*5bb0*/  FADD.FTZ R0, R186, R0 ;  /* 0x00000000ba007221 */ /* 0x000fe20000010000 */
        /* <DEDUP_REMOVED lines=29> */
[----:B------:R-:W-:Y:S02]  /*5d90*/  IMAD.MOV.U32 R200, RZ, RZ, R233 ;  /* 0x000000ffffc87224 */ /* 0x000fe400078e00e9 */
[----:B------:R-:W-:Y:S02]  /*5da0*/  IMAD.MOV.U32 R201, RZ, RZ, R232 ;  /* 0x000000ffffc97224 */ /* 0x000fe400078e00e8 */
[----:B------:R-:W-:-:S02]  /*5db0*/  IMAD.MOV.U32 R202, RZ, RZ, R231 ;  /* 0x000000ffffca7224 */ /* 0x000fc400078e00e7 */
        /* <DEDUP_REMOVED lines=142> */
.L_x_2295:
[----:B------:R-:W-:Y:S04]  /*66a0*/  DEPBAR.LE SB0, 0x0 ;  /* 0x000080000000791a */ /* 0x000fe80000000000 */
[----:B------:R-:W-:Y:S01]  /*66b0*/  WARPSYNC 0xffffffff ;  /* 0xffffffff00007948 */ /* 0x000fe20003800000 */
[----:B------:R-:W-:Y:S08]  /*66c0*/  BAR.SYNC.DEFER_BLOCKING 0x0 ;  /* 0x0000000000007b1d */ /* 0x000ff00000010000 */
[----:B-----5:R-:W-:Y:S08]  /*66d0*/  LDSM.16.M88.4 R64, [R231] ;  /* 0x00000000e740783b */ /* 0x020ff00000000200 */
[----:B------:R-:W2:Y:S08]  /*66e0*/  LDSM.16.M88.4 R16, [R224] ;  /* 0x00000000e010783b */ /* 0x000eb00000000200 */
[----:B------:R-:W3:Y:S08]  /*66f0*/  LDSM.16.M88.4 R60, [R231+0x2000] ;  /* 0x00200000e73c783b */ /* 0x000ef00000000200 */
[----:B------:R-:W3:Y:S08]  /*6700*/  LDSM.16.M88.4 R32, [R224+0x800] ;  /* 0x00080000e020783b */ /* 0x000ef00000000200 */
[----:B------:R-:W4:Y:S06]  /*6710*/  LDL.64 R136, [R1+0x28] ;  /* 0x0000280001887983 */ /* 0x000f2c0000100a00 */
[----:B------:R-:W1:Y:S08]  /*6720*/  LDSM.16.M88.4 R48, [R224+0x1000] ;  /* 0x00100000e030783b */ /* 0x000e700000000200 */
[----:B------:R-:W4:Y:S01]  /*6730*/  LDL R217, [R1+0x18] ;  /* 0x0000180001d97983 */ /* 0x000f220000100800 */
[-C--:B--2---:R-:W-:Y:S03]  /*6740*/  HMMA.16816.F32.BF16 R4, R64, R16.reuse, RZ ;  /* 0x000000104004723c */ /* 0x084fe600000418ff */
[----:B------:R-:W2:Y:S04]  /*6750*/  LDL R218, [R1+0x34] ;  /* 0x0000340001da7983 */ /* 0x000ea80000100800 */
[----:B------:R-:W4:Y:S01]  /*6760*/  LDL.LU R216, [R1] ;  /* 0x0000000001d87983 */ /* 0x000f220000300800 */
[C---:B---3--:R-:W-:Y:S03]  /*6770*/  HMMA.16816.F32.BF16 R8, R60.reuse, R16, RZ ;  /* 0x000000103c08723c */ /* 0x048fe600000418ff */
[----:B------:R-:W3:Y:S05]  /*6780*/  LDSM.16.M88.4 R204, [R224+0x1800] ;  /* 0x00180000e0cc783b */ /* 0x000eea0000000200 */
[-C--:B------:R-:W-:Y:S03]  /*6790*/  HMMA.16816.F32.BF16 R12, R60, R18.reuse, RZ ;  /* 0x000000123c0c723c */ /* 0x080fe600000418ff */
[----:B------:R-:W-:Y:S05]  /*67a0*/  LDSM.16.M88.4 R208, [R233] ;  /* 0x00000000e9d0783b */ /* 0x000fea0000000200 */
[C---:B------:R-:W-:Y:S03]  /*67b0*/  HMMA.16816.F32.BF16 R16, R64.reuse, R18, RZ ;  /* 0x000000124010723c */ /* 0x040fe600000418ff */
[----:B------:R-:W-:Y:S05]  /*67c0*/  LDSM.16.M88.4 R212, [R233+0x2000] ;  /* 0x00200000e9d4783b */ /* 0x000fea0000000200 */
[-C--:B------:R-:W-:Y:S03]  /*67d0*/  HMMA.16816.F32.BF16 R20, R64, R32.reuse, RZ ;  /* 0x000000204014723c */ /* 0x080fe600000418ff */
[----:B------:R1:W-:Y:S04]  /*67e0*/  STL [R1+0x8c], R130 ;  /* 0x00008c8201007387 */ /* 0x0003e80000100800 */
[----:B------:R3:W-:Y:S01]  /*67f0*/  STL [R1+0x88], R131 ;  /* 0x0000888301007387 */ /* 0x0007e20000100800 */
[C---:B------:R-:W-:Y:S03]  /*6800*/  HMMA.16816.F32.BF16 R24, R60.reuse, R32, RZ ;  /* 0x000000203c18723c */ /* 0x040fe600000418ff */
[----:B------:R-:W-:Y:S04]  /*6810*/  STL [R1+0x6c], R235 ;  /* 0x00006ceb01007387 */ /* 0x000fe80000100800 */
[----:B------:R-:W-:Y:S01]  /*6820*/  STL [R1+0x70], R243 ;  /* 0x000070f301007387 */ /* 0x000fe20000100800 */
[-C--:B------:R-:W-:Y:S03]  /*6830*/  HMMA.16816.F32.BF16 R28, R60, R34.reuse, RZ ;  /* 0x000000223c1c723c */ /* 0x080fe600000418ff */
[----:B------:R-:W-:Y:S04]  /*6840*/  STL [R1+0x74], R242 ;  /* 0x000074f201007387 */ /* 0x000fe80000100800 */
[----:B------:R-:W-:Y:S01]  /*6850*/  STL [R1+0x78], R241 ;  /* 0x000078f101007387 */ /* 0x000fe20000100800 */
[C---:B------:R-:W-:Y:S03]  /*6860*/  HMMA.16816.F32.BF16 R32, R64.reuse, R34, RZ ;  /* 0x000000224020723c */ /* 0x040fe600000418ff */
[----:B-1----:R-:W2:Y:S04]  /*6870*/  LDL R130, [R1+0x3c] ;  /* 0x00003c0001827983 */ /* 0x002ea80000100800 */
[----:B---3--:R-:W3:Y:S01]  /*6880*/  LDL R131, [R1+0x1c] ;  /* 0x00001c0001837983 */ /* 0x008ee20000100800 */
[-C--:B------:R-:W-:Y:S03]  /*6890*/  HMMA.16816.F32.BF16 R36, R64, R48.reuse, RZ ;  /* 0x000000304024723c */ /* 0x080fe600000418ff */
[----:B------:R-:W-:Y:S04]  /*68a0*/  STL [R1+0x7c], R231 ;  /* 0x00007ce701007387 */ /* 0x000fe80000100800 */
[----:B------:R-:W-:Y:S01]  /*68b0*/  STL [R1+0x80], R224 ;  /* 0x000080e001007387 */ /* 0x000fe20000100800 */
[C---:B------:R-:W-:Y:S03]  /*68c0*/  HMMA.16816.F32.BF16 R40, R60.reuse, R48, RZ ;  /* 0x000000303c28723c */ /* 0x040fe600000418ff */
[----:B------:R-:W-:Y:S05]  /*68d0*/  STL [R1+0x84], R240 ;  /* 0x000084f001007387 */ /* 0x000fea0000100800 */
[-C--:B------:R-:W-:Y:S08]  /*68e0*/  HMMA.16816.F32.BF16 R44, R60, R50.reuse, RZ ;  /* 0x000000323c2c723c */ /* 0x080ff000000418ff */
[C---:B------:R-:W-:Y:S08]  /*68f0*/  HMMA.16816.F32.BF16 R48, R64.reuse, R50, RZ ;  /* 0x000000324030723c */ /* 0x040ff000000418ff */
[-C--:B------:R-:W-:Y:S08]  /*6900*/  HMMA.16816.F32.BF16 R52, R64, R204.reuse, RZ ;  /* 0x000000cc4034723c */ /* 0x080ff000000418ff */
        /* <DEDUP_REMOVED lines=15> */
[C---:B------:R-:W-:Y:S04]  /*6a00*/  HMMA.16816.F32.BF16 R40, R212.reuse, R204, R40 ;  /* 0x000000ccd428723c */ /* 0x040fe80000041828 */
[----:B----4-:R-:W-:Y:S04]  /*6a10*/  ISETP.GT.AND P4, PT, R217, R216, PT ;  /* 0x000000d8d900720c */ /* 0x010fe80003f84270 */
[-C--:B------:R-:W-:Y:S08]  /*6a20*/  HMMA.16816.F32.BF16 R44, R212, R206.reuse, R44 ;  /* 0x000000ced42c723c */ /* 0x080ff0000004182c */
[C---:B------:R-:W-:Y:S01]  /*6a30*/  HMMA.16816.F32.BF16 R48, R208.reuse, R206, R48 ;  /* 0x000000ced030723c */ /* 0x040fe20000041830 */
[----:B------:R-:W1:Y:S03]  /*6a40*/  LDSM.16.M88.4 R204, [R241] ;  /* 0x00000000f1cc783b */ /* 0x000e660000000200 */
[----:B------:R-:W-:Y:S01]  /*6a50*/  @!P4 SHF.R.S32.HI R0, RZ, 0x1f, R216 ;  /* 0x0000001fff00c819 */ /* 0x000fe200000114d8 */
[----:B------:R-:W-:Y:S01]  /*6a60*/  @!P4 IMAD.WIDE.U32 R2, R216, c[0x0][0x208], RZ ;  /* 0x00008200d802ca25 */ /* 0x000fe200078e00ff */
[----:B------:R-:W-:Y:S03]  /*6a70*/  @!P4 MOV R135, 0x5 ;  /* 0x000000050087c802 */ /* 0x000fe60000000f00 */
[----:B------:R-:W-:Y:S04]  /*6a80*/  @!P4 IMAD R0, R0, c[0x0][0x208], RZ ;  /* 0x000082000000ca24 */ /* 0x000fe800078e02ff */
[----:B------:R-:W-:Y:S04]  /*6a90*/  @!P4 IMAD R0, R216, c[0x0][0x20c], R0 ;  /* 0x00008300d800ca24 */ /* 0x000fe800078e0200 */
[----:B------:R-:W-:Y:S01]  /*6aa0*/  @!P4 IMAD.IADD R0, R3, 0x1, R0 ;  /* 0x000000010300c824 */ /* 0x000fe200078e0200 */
[C---:B------:R-:W-:Y:S04]  /*6ab0*/  @!P4 SHF.L.U32 R3, R2.reuse, 0x6, RZ ;  /* 0x000000060203c819 */ /* 0x040fe800000006ff */
[----:B------:R-:W-:Y:S01]  /*6ac0*/  @!P4 SHF.L.U64.HI R134, R2, 0x6, R0 ;  /* 0x000000060286c819 */ /* 0x000fe20000010200 */
[----:B------:R-:W-:Y:S01]  /*6ad0*/  @!P4 IMAD.MOV.U32 R0, RZ, RZ, c[0x0][0x208] ;  /* 0x00008200ff00c624 */ /* 0x000fe200078e00ff */
[C---:B------:R-:W-:Y:S02]  /*6ae0*/  @!P4 IADD3 R2, P2, R3.reuse, R136, RZ ;  /* 0x000000880302c210 */ /* 0x040fe40007f5e0ff */
[----:B------:R-:W-:Y:S02]  /*6af0*/  @!P4 IADD3 R3, P1, P0, R3, 0x40, R136 ;  /* 0x000000400303c810 */ /* 0x000fe4000783e088 */
[----:B--2---:R-:W-:Y:S02]  /*6b00*/  @!P4 IADD3.X R137, R134, R218, RZ, P2, !PT ;  /* 0x000000da8689c210 */ /* 0x004fe400017fe4ff */
[C---:B------:R-:W-:Y:S04]  /*6b10*/  @!P4 LEA R136, P2, R2.reuse, c[0x0][0x1f8], 0x1 ;  /* 0x00007e000288ca11 */ /* 0x040fe800078408ff */
[----:B------:R-:W-:Y:S05]  /*6b20*/  @!P4 LEA.HI.X R137, R2, c[0x0][0x1fc], R137, 0x1, P2 ;  /* 0x00007f000289ca11 */ /* 0x000fea00010f0c89 */
[----:B------:R-:W-:Y:S01]  /*6b30*/  @!PT LDS RZ, [RZ] ;  /* 0x00000000fffff984 */ /* 0x000fe20000000800 */
[----:B------:R-:W-:Y:S01]  /*6b40*/  @!PT LDS RZ, [RZ] ;  /* 0x00000000fffff984 */ /* 0x000fe20000000800 */
[----:B------:R-:W-:Y:S01]  /*6b50*/  @!PT LDS RZ, [RZ] ;  /* 0x00000000fffff984 */ /* 0x000fe20000000800 */
[----:B------:R2:W-:Y:S01]  /*6b60*/  @!P4 LDGSTS.E.BYPASS.LTC128B.128 [R244+0x100], [R136.64], !P6 ;  /* 0x0010000088f4cfae */ /* 0x0005e2000f101d48 */
[-C--:B-1----:R-:W-:Y:S08]  /*6b70*/  HMMA.16816.F32.BF16 R52, R208, R204.reuse, R52 ;  /* 0x000000ccd034723c */ /* 0x082ff00000041834 */
[C---:B------:R-:W-:Y:S08]  /*6b80*/  HMMA.16816.F32.BF16 R56, R212.reuse, R204, R56 ;  /* 0x000000ccd438723c */ /* 0x040ff00000041838 */
[-C--:B------:R-:W-:Y:S08]  /*6b90*/  HMMA.16816.F32.BF16 R60, R212, R206.reuse, R60 ;  /* 0x000000ced43c723c */ /* 0x080ff0000004183c */
[----:B------:R-:W-:Y:S07]  /*6ba0*/  HMMA.16816.F32.BF16 R64, R208, R206, R64 ;  /* 0x000000ced040723c */ /* 0x000fee0000041840 */
[C---:B------:R-:W-:Y:S01]  /*6bb0*/  @!P4 IMAD.SHL.U32 R206, R0.reuse, 0x20, RZ ;  /* 0x0000002000cec824 */ /* 0x040fe200078e00ff */
[----:B------:R-:W-:Y:S04]  /*6bc0*/  @!P4 SHF.L.U64.HI R0, R0, R135, c[0x0][0x20c] ;  /* 0x000083000000c619 */ /* 0x000fe80000010287 */
[----:B------:R-:W-:Y:S02]  /*6bd0*/  @!P4 IADD3.X R135, R134, RZ, R218, P1, P0 ;  /* 0x000000ff8687c210 */ /* 0x000fe40000fe04da */
[C---:B------:R-:W-:Y:S02]  /*6be0*/  @!P4 LEA R204, P1, R3.reuse, c[0x0][0x1f8], 0x1 ;  /* 0x00007e0003ccca11 */ /* 0x040fe400078208ff */
[-C--:B------:R-:W-:Y:S02]  /*6bf0*/  @!P4 IADD3 R134, P0, R136, R206.reuse, RZ ;  /* 0x000000ce8886c210 */ /* 0x080fe40007f1e0ff */
[----:B------:R-:W-:Y:S02]  /*6c00*/  @!P4 LEA.HI.X R205, R3, c[0x0][0x1fc], R135, 0x1, P1 ;  /* 0x00007f0003cdca11 */ /* 0x000fe400008f0c87 */
[-C--:B------:R-:W-:Y:S01]  /*6c10*/  @!P4 IADD3 R2, P1, R134, R206.reuse, RZ ;  /* 0x000000ce8602c210 */ /* 0x080fe20007f3e0ff */
[--C-:B------:R-:W-:Y:S02]  /*6c20*/  @!P4 IMAD.X R135, R137, 0x1, R0.reuse, P0 ;  /* 0x000000018987c824 */ /* 0x100fe400000e0600 */
[----:B------:R1:W-:Y:S01]  /*6c30*/  @!P4 LDGSTS.E.BYPASS.LTC128B.128 [R244+0x2100], [R204.64], !P5 ;  /* 0x02100000ccf4cfae */ /* 0x0003e2000e901d48 */
[----:B--2---:R-:W-:Y:S02]  /*6c40*/  @!P4 IADD3 R136, P0, R2, R206, RZ ;  /* 0x000000ce0288c210 */ /* 0x004fe40007f1e0ff */
[----:B------:R-:W-:Y:S05]  /*6c50*/  @!P4 IADD3.X R3, R135, R0, RZ, P1, !PT ;  /* 0x000000008703c210 */ /* 0x000fea0000ffe4ff */
[----:B------:R2:W-:Y:S01]  /*6c60*/  @!P4 LDGSTS.E.BYPASS.LTC128B.128 [R244+0x900], [R134.64], !P6 ;  /* 0x0090000086f4cfae */ /* 0x0005e2000f101d48 */
[----:B------:R-:W-:Y:S01]  /*6c70*/  @!P4 IMAD.X R137, R3, 0x1, R0, P0 ;  /* 0x000000010389c824 */ /* 0x000fe200000e0600 */
[----:B---3--:R-:W-:Y:S06]  /*6c80*/  MOV R0, R131 ;  /* 0x0000008300007202 */ /* 0x008fec0000000f00 */
[----:B------:R2:W-:Y:S08]  /*6c90*/  @!P4 LDGSTS.E.BYPASS.LTC128B.128 [R244+0x2900], [R134.64+0x80], !P5 ;  /* 0x0290008086f4cfae */ /* 0x0005f0000e901d48 */
[----:B------:R3:W-:Y:S08]  /*6ca0*/  @!P4 LDGSTS.E.BYPASS.LTC128B.128 [R244+0x1100], [R2.64], !P6 ;  /* 0x0110000002f4cfae */ /* 0x0007f0000f101d48 */
[----:B------:R3:W-:Y:S08]  /*6cb0*/  @!P4 LDGSTS.E.BYPASS.LTC128B.128 [R244+0x3100], [R2.64+0x80], !P5 ;  /* 0x0310008002f4cfae */ /* 0x0007f0000e901d48 */
[----:B------:R4:W-:Y:S08]  /*6cc0*/  @!P4 LDGSTS.E.BYPASS.LTC128B.128 [R244+0x1900], [R136.64], !P6 ;  /* 0x0190000088f4cfae */ /* 0x0009f0000f101d48 */
[----:B------:R4:W-:Y:S08]  /*6cd0*/  @!P4 LDGSTS.E.BYPASS.LTC128B.128 [R244+0x3900], [R136.64+0x80], !P5 ;  /* 0x0390008088f4cfae */ /* 0x0009f0000e901d48 */
[----:B-1----:R-:W-:Y:S01]  /*6ce0*/  LDSM.16.M88.4 R204, [R232] ;  /* 0x00000000e8cc783b */ /* 0x002fe20000000200 */
[----:B---3--:R-:W-:Y:S07]  /*6cf0*/  @P3 IMAD.HI.U32 R2, R131, c[0x0][0x2c8], RZ ;  /* 0x0000b20083023a27 */ /* 0x008fee00078e00ff */
[----:B------:R-:W1:Y:S01]  /*6d00*/  LDSM.16.M88.4 R208, [R230] ;  /* 0x00000000e6d0783b */ /* 0x000e620000000200 */
[----:B------:R-:W-:Y:S07]  /*6d10*/  @P3 SHF.R.U32.HI R0, RZ, c[0x0][0x2cc], R2 ;  /* 0x0000b300ff003a19 */ /* 0x000fee0000011602 */
[----:B------:R-:W3:Y:S08]  /*6d20*/  LDSM.16.M88.4 R212, [R232+0x2000] ;  /* 0x00200000e8d4783b */ /* 0x000ef00000000200 */
[----:B------:R-:W0:Y:S08]  /*6d30*/  LDGDEPBAR ;  /* 0x00000000000079af */ /* 0x000e300000000000 */
[----:B--2---:R-:W2:Y:S08]  /*6d40*/  SHFL.IDX PT, R134, R0, RZ, 0x1c1f ;  /* 0x001c1fff00867589 */ /* 0x004eb000000e0000 */
[----:B------:R-:W-:Y:S01]  /*6d50*/  SHFL.IDX PT, R2, R0, 0x2, 0x1c1f ;  /* 0x005c1f0000027f89 */ /* 0x000fe200000e0000 */
[-C--:B-1----:R-:W-:Y:S07]  /*6d60*/  HMMA.16816.F32.BF16 R4, R204, R208.reuse, R4 ;  /* 0x000000d0cc04723c */ /* 0x082fee0000041804 */
[----:B------:R-:W1:Y:S01]  /*6d70*/  SHFL.IDX PT, R3, R0, 0x1, 0x1c1f ;  /* 0x003c1f0000037f89 */ /* 0x000e6200000e0000 */
[C---:B---3--:R-:W-:Y:S07]  /*6d80*/  HMMA.16816.F32.BF16 R8, R212.reuse, R208, R8 ;  /* 0x000000d0d408723c */ /* 0x048fee0000041808 */
[----:B------:R3:W1:Y:S01]  /*6d90*/  SHFL.IDX PT, R135, R0, 0x3, 0x1c1f ;  /* 0x007c1f0000877f89 */ /* 0x00066200000e0000 */
[-C--:B------:R-:W-:Y:S08]  /*6da0*/  HMMA.16816.F32.BF16 R12, R212, R210.reuse, R12 ;  /* 0x000000d2d40c723c */ /* 0x080ff0000004180c */
[C---:B------:R-:W-:Y:S01]  /*6db0*/  HMMA.16816.F32.BF16 R16, R204.reuse, R210, R16 ;  /* 0x000000d2cc10723c */ /* 0x040fe20000041810 */
[----:B------:R-:W4:Y:S03]  /*6dc0*/  LDSM.16.M88.4 R208, [R230+0x800] ;  /* 0x00080000e6d0783b */ /* 0x000f260000000200 */
[----:B---3--:R-:W-:Y:S04]  /*6dd0*/  IMAD.MOV.U32 R0, RZ, RZ, -0x40 ;  /* 0xffffffc0ff007424 */ /* 0x008fe800078e00ff */
[----:B------:R-:W-:Y:S05]  /*6de0*/  IMAD R0, R216, R0, 0x1 ;  /* 0x00000001d8007424 */ /* 0x000fea00078e0200 */
[----:B------:R-:W-:Y:S02]  /*6df0*/  IADD3 R0, R0, c[0x0][0x1d0], -R130 ;  /* 0x0000740000007a10 */ /* 0x000fe40007ffe882 */
[----:B------:R-:W3:Y:S02]  /*6e00*/  LDL R130, [R1+0x30] ;  /* 0x0000300001827983 */ /* 0x000ee40000100800 */
[----:B------:R-:W-:Y:S04]  /*6e10*/  IADD3 R0, R0, -c[0x0][0x168], RZ ;  /* 0x80005a0000007a10 */ /* 0x000fe80007ffe0ff */
[C---:B--2---:R-:W-:Y:S01]  /*6e20*/  IADD3 R134, R0.reuse, R134, RZ ;  /* 0x0000008600867210 */ /* 0x044fe20007ffe0ff */
[C---:B-1----:R-:W-:Y:S01]  /*6e30*/  IMAD.IADD R3, R0.reuse, 0x1, R3 ;  /* 0x0000000100037824 */ /* 0x042fe200078e0203 */
[C---:B------:R-:W-:Y:S01]  /*6e40*/  IADD3 R2, R0.reuse, R2, RZ ;  /* 0x0000000200027210 */ /* 0x040fe20007ffe0ff */
[----:B------:R-:W-:Y:S01]  /*6e50*/  IMAD.IADD R0, R0, 0x1, R135 ;  /* 0x0000000100007824 */ /* 0x000fe200078e0287 */
[C---:B------:R-:W-:Y:S02]  /*6e60*/  ISETP.GT.AND P4, PT, R134.reuse, RZ, PT ;  /* 0x000000ff8600720c */ /* 0x040fe40003f84270 */
[C---:B------:R-:W-:Y:S02]  /*6e70*/  ISETP.GT.AND P1, PT, R3.reuse, RZ, PT ;  /* 0x000000ff0300720c */ /* 0x040fe40003f24270 */
[----:B------:R-:W-:Y:S02]  /*6e80*/  ISETP.GT.AND P0, PT, R3, 0x1, PT ;  /* 0x000000010300780c */ /* 0x000fe40003f04270 */
[----:B------:R-:W-:Y:S01]  /*6e90*/  ISETP.GT.AND P2, PT, R134, 0x1, PT ;  /* 0x000000018600780c */ /* 0x000fe20003f44270 */
[-C--:B----4-:R-:W-:Y:S08]  /*6ea0*/  HMMA.16816.F32.BF16 R20, R204, R208.reuse, R20 ;  /* 0x000000d0cc14723c */ /* 0x090ff00000041814 */
        /* <DEDUP_REMOVED lines=118> */
[----:B------:R-:W1:Y:S01]  /*7610*/  LDSM.16.M88.4 R208, [R227+0x3800] ;  /* 0x00380000e3d0783b */ /* 0x000e620000000200 */
[----:B------:R-:W-:Y:S07]  /*7620*/  DEPBAR.LE SB0, 0x0 ;  /* 0x000080000000791a */ /* 0x000fee0000000000 */
[----:B------:R-:W-:Y:S01]  /*7630*/  BAR.SYNC.DEFER_BLOCKING 0x0 ;  /* 0x0000000000007b1d */ /* 0x000fe20000010000 */
[-C--:B-1----:R-:W-:Y:S08]  /*7640*/  HMMA.16816.F32.BF16 R52, R204, R208.reuse, R52 ;  /* 0x000000d0cc34723c */ /* 0x082ff00000041834 */
[C---:B------:R-:W-:Y:S08]  /*7650*/  HMMA.16816.F32.BF16 R56, R212.reuse, R208, R56 ;  /* 0x000000d0d438723c */ /* 0x040ff00000041838 */
[-C--:B------:R-:W-:Y:S01]  /*7660*/  HMMA.16816.F32.BF16 R60, R212, R210.reuse, R60 ;  /* 0x000000d2d43c723c */ /* 0x080fe2000004183c */
[----:B------:R-:W2:Y:S06]  /*7670*/  LDL.64 R212, [R1+0x20] ;  /* 0x0000200001d47983 */ /* 0x000eac0000100a00 */
[----:B------:R-:W-:Y:S01]  /*7680*/  IADD3 R214, R216, -0x1, RZ ;  /* 0xffffffffd8d67810 */ /* 0x000fe20007ffe0ff */
[----:B------:R-:W-:Y:S07]  /*7690*/  HMMA.16816.F32.BF16 R64, R204, R210, R64 ;  /* 0x000000d2cc40723c */ /* 0x000fee0000041840 */
[----:B------:R-:W-:Y:S02]  /*76a0*/  FSEL R207, R6, -INF , P1 ;  /* 0xff80000006cf7808 */ /* 0x000fe40000800000 */
[----:B------:R-:W-:Y:S02]  /*76b0*/  FSEL R206, R7, -INF , P0 ;  /* 0xff80000007ce7808 */ /* 0x000fe40000000000 */
[C---:B------:R-:W-:Y:S02]  /*76c0*/  ISETP.GT.AND P1, PT, R0.reuse, RZ, PT ;  /* 0x000000ff0000720c */ /* 0x040fe40003f24270 */
[----:B------:R-:W-:Y:S02]  /*76d0*/  ISETP.GT.AND P0, PT, R0, 0x1, PT ;  /* 0x000000010000780c */ /* 0x000fe40003f04270 */
[----:B------:R-:W-:Y:S02]  /*76e0*/  FSEL R204, R4, -INF , P4 ;  /* 0xff80000004cc7808 */ /* 0x000fe40002000000 */
[----:B------:R-:W-:Y:S02]  /*76f0*/  FSEL R211, R10, -INF , P1 ;  /* 0xff8000000ad37808 */ /* 0x000fe40000800000 */
[----:B------:R-:W-:Y:S02]  /*7700*/  FSEL R205, R5, -INF , P2 ;  /* 0xff80000005cd7808 */ /* 0x000fe40001000000 */
[----:B------:R-:W-:Y:S02]  /*7710*/  FSEL R210, R11, -INF , P0 ;  /* 0xff8000000bd27808 */ /* 0x000fe40000000000 */
[----:B------:R-:W-:Y:S02]  /*7720*/  ISETP.GT.AND P1, PT, R0, 0x8, PT ;  /* 0x000000080000780c */ /* 0x000fe40003f24270 */
[----:B------:R-:W-:Y:S02]  /*7730*/  ISETP.GT.AND P4, PT, R2, RZ, PT ;  /* 0x000000ff0200720c */ /* 0x000fe40003f84270 */
[----:B------:R-:W-:Y:S02]  /*7740*/  ISETP.GT.AND P0, PT, R0, 0x9, PT ;  /* 0x000000090000780c */ /* 0x000fe40003f04270 */
[----:B------:R-:W-:Y:S02]  /*7750*/  ISETP.GT.AND P2, PT, R2, 0x1, PT ;  /* 0x000000010200780c */ /* 0x000fe40003f44270 */
[----:B------:R-:W-:Y:S02]  /*7760*/  FSEL R14, R14, -INF , P1 ;  /* 0xff8000000e0e7808 */ /* 0x000fe40000800000 */
[----:B------:R-:W-:Y:S02]  /*7770*/  FSEL R209, R8, -INF , P4 ;  /* 0xff80000008d17808 */ /* 0x000fe40002000000 */
[C---:B------:R-:W-:Y:S02]  /*7780*/  ISETP.GT.AND P4, PT, R2.reuse, 0x8, PT ;  /* 0x000000080200780c */ /* 0x040fe40003f84270 */
[----:B------:R-:W-:Y:S02]  /*7790*/  FSEL R208, R9, -INF , P2 ;  /* 0xff80000009d07808 */ /* 0x000fe40001000000 */
[----:B------:R-:W-:Y:S02]  /*77a0*/  ISETP.GT.AND P2, PT, R2, 0x9, PT ;  /* 0x000000090200780c */ /* 0x000fe40003f44270 */
[----:B------:R-:W-:Y:S02]  /*77b0*/  FSEL R15, R15, -INF , P0 ;  /* 0xff8000000f0f7808 */ /* 0x000fe40000000000 */
[C---:B------:R-:W-:Y:S02]  /*77c0*/  ISETP.GT.AND P1, PT, R3.reuse, 0x8, PT ;  /* 0x000000080300780c */ /* 0x040fe40003f24270 */
[----:B------:R-:W-:Y:S02]  /*77d0*/  ISETP.GT.AND P0, PT, R3, 0x9, PT ;  /* 0x000000090300780c */ /* 0x000fe40003f04270 */
[----:B------:R-:W-:Y:S02]  /*77e0*/  FSEL R12, R12, -INF , P4 ;  /* 0xff8000000c0c7808 */ /* 0x000fe40002000000 */
[----:B------:R-:W-:Y:S02]  /*77f0*/  FSEL R13, R13, -INF , P2 ;  /* 0xff8000000d0d7808 */ /* 0x000fe40001000000 */
[----:B------:R-:W-:Y:S02]  /*7800*/  FSEL R19, R19, -INF , P0 ;  /* 0xff80000013137808 */ /* 0x000fe40000000000 */
[C---:B------:R-:W-:Y:S02]  /*7810*/  ISETP.GT.AND P0, PT, R3.reuse, 0x11, PT ;  /* 0x000000110300780c */ /* 0x040fe40003f04270 */
[C---:B------:R-:W-:Y:S02]  /*7820*/  ISETP.GT.AND P4, PT, R134.reuse, 0x8, PT ;  /* 0x000000088600780c */ /* 0x040fe40003f84270 */
[----:B------:R-:W-:Y:S02]  /*7830*/  ISETP.GT.AND P2, PT, R134, 0x9, PT ;  /* 0x000000098600780c */ /* 0x000fe40003f44270 */
[----:B------:R-:W-:Y:S02]  /*7840*/  FSEL R18, R18, -INF , P1 ;  /* 0xff80000012127808 */ /* 0x000fe40000800000 */
[----:B------:R-:W-:Y:S02]  /*7850*/  ISETP.GT.AND P1, PT, R3, 0x10, PT ;  /* 0x000000100300780c */ /* 0x000fe40003f24270 */
[----:B------:R-:W-:Y:S02]  /*7860*/  FSEL R23, R23, -INF , P0 ;  /* 0xff80000017177808 */ /* 0x000fe40000000000 */
[----:B------:R-:W-:Y:S02]  /*7870*/  FSEL R22, R22, -INF , P1 ;  /* 0xff80000016167808 */ /* 0x000fe40000800000 */
[----:B------:R-:W-:Y:S02]  /*7880*/  FSEL R16, R16, -INF , P4 ;  /* 0xff80000010107808 */ /* 0x000fe40002000000 */
[C---:B------:R-:W-:Y:S02]  /*7890*/  ISETP.GT.AND P4, PT, R134.reuse, 0x10, PT ;  /* 0x000000108600780c */ /* 0x040fe40003f84270 */
[----:B------:R-:W-:Y:S02]  /*78a0*/  FSEL R17, R17, -INF , P2 ;  /* 0xff80000011117808 */ /* 0x000fe40001000000 */
[----:B------:R-:W-:Y:S02]  /*78b0*/  ISETP.GT.AND P2, PT, R134, 0x11, PT ;  /* 0x000000118600780c */ /* 0x000fe40003f44270 */
[C---:B------:R-:W-:Y:S02]  /*78c0*/  ISETP.GT.AND P1, PT, R0.reuse, 0x10, PT ;  /* 0x000000100000780c */ /* 0x040fe40003f24270 */
[----:B------:R-:W-:Y:S02]  /*78d0*/  ISETP.GT.AND P0, PT, R0, 0x11, PT ;  /* 0x000000110000780c */ /* 0x000fe40003f04270 */
[----:B------:R-:W-:Y:S02]  /*78e0*/  FSEL R20, R20, -INF , P4 ;  /* 0xff80000014147808 */ /* 0x000fe40002000000 */
[----:B------:R-:W-:Y:S02]  /*78f0*/  FSEL R21, R21, -INF , P2 ;  /* 0xff80000015157808 */ /* 0x000fe40001000000 */
[----:B------:R-:W-:Y:S02]  /*7900*/  FSEL R26, R26, -INF , P1 ;  /* 0xff8000001a1a7808 */ /* 0x000fe40000800000 */
[----:B------:R-:W-:Y:S02]  /*7910*/  FSEL R27, R27, -INF , P0 ;  /* 0xff8000001b1b7808 */ /* 0x000fe40000000000 */
[C---:B------:R-:W-:Y:S02]  /*7920*/  ISETP.GT.AND P4, PT, R2.reuse, 0x10, PT ;  /* 0x000000100200780c */ /* 0x040fe40003f84270 */
[----:B------:R-:W-:Y:S02]  /*7930*/  ISETP.GT.AND P2, PT, R2, 0x11, PT ;  /* 0x000000110200780c */ /* 0x000fe40003f44270 */
[C---:B------:R-:W-:Y:S02]  /*7940*/  ISETP.GT.AND P1, PT, R0.reuse, 0x18, PT ;  /* 0x000000180000780c */ /* 0x040fe40003f24270 */
[----:B------:R-:W-:Y:S02]  /*7950*/  ISETP.GT.AND P0, PT, R0, 0x19, PT ;  /* 0x000000190000780c */ /* 0x000fe40003f04270 */
[----:B------:R-:W-:Y:S02]  /*7960*/  FSEL R24, R24, -INF , P4 ;  /* 0xff80000018187808 */ /* 0x000fe40002000000 */
[----:B------:R-:W-:Y:S02]  /*7970*/  FSEL R25, R25, -INF , P2 ;  /* 0xff80000019197808 */ /* 0x000fe40001000000 */
        /* <DEDUP_REMOVED lines=40> */
[----:B------:R-:W-:Y:S02]  /*7c00*/  ISETP.GT.AND P2, PT, R134, 0x29, PT ;  /* 0x000000298600780c */ /* 0x000fe40003f44270 */
[----:B------:R-:W-:Y:S02]  /*7c10*/  FSEL R50, R50, -INF , P1 ;  /* 0xff80000032327808 */ /* 0x000fe40000800000 */
[----:B------:R-:W-:Y:S02]  /*7c20*/  FSEL R51, R51, -INF , P0 ;  /* 0xff80000033337808 */ /* 0x000fe40000000000 */
[C---:B------:R-:W-:Y:S02]  /*7c30*/  ISETP.GT.AND P1, PT, R3.reuse, 0x30, PT ;  /* 0x000000300300780c */ /* 0x040fe40003f24270 */
[----:B------:R-:W-:Y:S02]  /*7c40*/  ISETP.GT.AND P0, PT, R3, 0x31, PT ;  /* 0x000000310300780c */ /* 0x000fe40003f04270 */
[----:B------:R-:W-:Y:S02]  /*7c50*/  ISETP.GT.AND P4, PT, R134, 0x28, PT ;  /* 0x000000288600780c */ /* 0x000fe40003f84270 */
[----:B------:R-:W-:Y:S02]  /*7c60*/  FSEL R49, R49, -INF , P2 ;  /* 0xff80000031317808 */ /* 0x000fe40001000000 */
[----:B------:R-:W-:Y:S02]  /*7c70*/  FSEL R54, R54, -INF , P1 ;  /* 0xff80000036367808 */ /* 0x000fe40000800000 */
[----:B------:R-:W-:Y:S02]  /*7c80*/  FSEL R55, R55, -INF , P0 ;  /* 0xff80000037377808 */ /* 0x000fe40000000000 */
[----:B------:R-:W-:Y:S02]  /*7c90*/  ISETP.GT.AND P0, PT, R0, 0x31, PT ;  /* 0x000000310000780c */ /* 0x000fe40003f04270 */
[----:B------:R-:W-:Y:S02]  /*7ca0*/  FSEL R48, R48, -INF , P4 ;  /* 0xff80000030307808 */ /* 0x000fe40002000000 */
[C---:B------:R-:W-:Y:S02]  /*7cb0*/  ISETP.GT.AND P2, PT, R134.reuse, 0x31, PT ;  /* 0x000000318600780c */ /* 0x040fe40003f44270 */
[----:B------:R-:W-:Y:S02]  /*7cc0*/  ISETP.GT.AND P4, PT, R134, 0x30, PT ;  /* 0x000000308600780c */ /* 0x000fe40003f84270 */
[----:B------:R-:W-:Y:S02]  /*7cd0*/  ISETP.GT.AND P1, PT, R2, 0x31, PT ;  /* 0x000000310200780c */ /* 0x000fe40003f24270 */
[----:B------:R-:W-:Y:S02]  /*7ce0*/  FMNMX.FTZ R137, R204, R132, !PT ;  /* 0x00000084cc897209 */ /* 0x000fe40007810000 */
[----:B------:R-:W-:Y:S02]  /*7cf0*/  FSEL R53, R53, -INF , P2 ;  /* 0xff80000035357808 */ /* 0x000fe40001000000 */
[----:B------:R-:W-:Y:S02]  /*7d00*/  FSEL R59, R59, -INF , P0 ;  /* 0xff8000003b3b7808 */ /* 0x000fe40000000000 */
[----:B------:R-:W-:Y:S02]  /*7d10*/  ISETP.GT.AND P0, PT, R3, 0x39, PT ;  /* 0x000000390300780c */ /* 0x000fe40003f04270 */
[----:B------:R-:W-:Y:S02]  /*7d20*/  FSEL R52, R52, -INF , P4 ;  /* 0xff80000034347808 */ /* 0x000fe40002000000 */
[----:B------:R-:W-:Y:S02]  /*7d30*/  FSEL R57, R57, -INF , P1 ;  /* 0xff80000039397808 */ /* 0x000fe40000800000 */
[----:B------:R-:W-:Y:S02]  /*7d40*/  ISETP.GT.AND P1, PT, R3, 0x38, PT ;  /* 0x000000380300780c */ /* 0x000fe40003f24270 */
[----:B------:R-:W-:Y:S02]  /*7d50*/  FMNMX.FTZ R3, R207, R133, !PT ;  /* 0x00000085cf037209 */ /* 0x000fe40007810000 */
[----:B------:R-:W-:Y:S02]  /*7d60*/  ISETP.GT.AND P4, PT, R2, 0x30, PT ;  /* 0x000000300200780c */ /* 0x000fe40003f84270 */
[----:B------:R-:W-:Y:S02]  /*7d70*/  ISETP.GT.AND P2, PT, R0, 0x30, PT ;  /* 0x000000300000780c */ /* 0x000fe40003f44270 */
[----:B------:R-:W-:Y:S02]  /*7d80*/  FMNMX.FTZ R137, R205, R137, !PT ;  /* 0x00000089cd897209 */ /* 0x000fe40007810000 */
[----:B------:R-:W-:Y:S02]  /*7d90*/  FMNMX.FTZ R3, R206, R3, !PT ;  /* 0x00000003ce037209 */ /* 0x000fe40007810000 */
[----:B------:R-:W-:Y:S02]  /*7da0*/  FSEL R56, R56, -INF , P4 ;  /* 0xff80000038387808 */ /* 0x000fe40002000000 */
[----:B------:R-:W-:Y:S02]  /*7db0*/  FSEL R58, R58, -INF , P2 ;  /* 0xff8000003a3a7808 */ /* 0x000fe40001000000 */
[C---:B------:R-:W-:Y:S02]  /*7dc0*/  ISETP.GT.AND P4, PT, R134.reuse, 0x38, PT ;  /* 0x000000388600780c */ /* 0x040fe40003f84270 */
[----:B------:R-:W-:Y:S02]  /*7dd0*/  ISETP.GT.AND P2, PT, R134, 0x39, PT ;  /* 0x000000398600780c */ /* 0x000fe40003f44270 */
[----:B------:R-:W-:Y:S02]  /*7de0*/  FMNMX.FTZ R137, R16, R137, !PT ;  /* 0x0000008910897209 */ /* 0x000fe40007810000 */
        /* <DEDUP_REMOVED lines=50> */
[----:B------:R-:W-:Y:S02]  /*8110*/  FSEL R66, R66, -INF , P1 ;  /* 0xff80000042427808 */ /* 0x000fe40000800000 */
[----:B------:R-:W-:Y:S02]  /*8120*/  FMNMX.FTZ R137, R64, R137, !PT ;  /* 0x0000008940897209 */ /* 0x000fe40007810000 */
[----:B------:R-:W-:Y:S02]  /*8130*/  FMNMX.FTZ R3, R45, R3, !PT ;  /* 0x000000032d037209 */ /* 0x000fe40007810000 */
[----:B------:R-:W-:Y:S02]  /*8140*/  FSEL R67, R67, -INF , P0 ;  /* 0xff80000043437808 */ /* 0x000fe40000000000 */
[C---:B------:R-:W-:Y:S02]  /*8150*/  ISETP.GT.AND P0, PT, R0.reuse, 0x39, PT ;  /* 0x000000390000780c */ /* 0x040fe40003f04270 */
[----:B------:R-:W-:Y:S02]  /*8160*/  ISETP.GT.AND P1, PT, R0, 0x38, PT ;  /* 0x000000380000780c */ /* 0x000fe40003f24270 */
[----:B------:R-:W-:Y:S02]  /*8170*/  FMNMX.FTZ R0, R58, R2, !PT ;  /* 0x000000023a007209 */ /* 0x000fe40007810000 */
[----:B------:R-:W-:Y:S02]  /*8180*/  FMNMX.FTZ R137, R65, R137, !PT ;  /* 0x0000008941897209 */ /* 0x000fe40007810000 */
[----:B------:R-:W-:Y:S02]  /*8190*/  FMNMX.FTZ R136, R66, R136, !PT ;  /* 0x0000008842887209 */ /* 0x000fe40007810000 */
[----:B------:R-:W-:Y:S01]  /*81a0*/  FMNMX.FTZ R3, R56, R3, !PT ;  /* 0x0000000338037209 */ /* 0x000fe20007810000 */
[----:B------:R-:W1:Y:S01]  /*81b0*/  SHFL.BFLY PT, R5, R137, 0x2, 0x1f ;  /* 0x0c401f0089057f89 */ /* 0x000e6200000e0000 */
[----:B------:R-:W-:Y:S02]  /*81c0*/  FSEL R62, R62, -INF , P1 ;  /* 0xff8000003e3e7808 */ /* 0x000fe40000800000 */
[----:B------:R-:W-:Y:S02]  /*81d0*/  FMNMX.FTZ R0, R59, R0, !PT ;  /* 0x000000003b007209 */ /* 0x000fe40007810000 */
[----:B------:R-:W-:Y:S02]  /*81e0*/  FSEL R60, R60, -INF , P4 ;  /* 0xff8000003c3c7808 */ /* 0x000fe40002000000 */
[----:B------:R-:W-:Y:S02]  /*81f0*/  FMNMX.FTZ R136, R67, R136, !PT ;  /* 0x0000008843887209 */ /* 0x000fe40007810000 */
[----:B------:R-:W-:Y:S02]  /*8200*/  FMNMX.FTZ R3, R57, R3, !PT ;  /* 0x0000000339037209 */ /* 0x000fe40007810000 */
[----:B------:R-:W-:Y:S01]  /*8210*/  FSEL R6, R63, -INF , P0 ;  /* 0xff8000003f067808 */ /* 0x000fe20000000000 */
[----:B------:R-:W4:Y:S01]  /*8220*/  SHFL.BFLY PT, R4, R136, 0x2, 0x1f ;  /* 0x0c401f0088047f89 */ /* 0x000f2200000e0000 */
[----:B------:R-:W-:Y:S02]  /*8230*/  FMNMX.FTZ R0, R62, R0, !PT ;  /* 0x000000003e007209 */ /* 0x000fe40007810000 */
[----:B------:R-:W-:Y:S02]  /*8240*/  FSEL R61, R61, -INF , P2 ;  /* 0xff8000003d3d7808 */ /* 0x000fe40001000000 */
[----:B------:R-:W-:Y:S02]  /*8250*/  FMNMX.FTZ R3, R60, R3, !PT ;  /* 0x000000033c037209 */ /* 0x000fe40007810000 */
[----:B------:R-:W-:Y:S02]  /*8260*/  FMNMX.FTZ R0, R6, R0, !PT ;  /* 0x0000000006007209 */ /* 0x000fe40007810000 */
[----:B------:R-:W-:Y:S02]  /*8270*/  FMNMX.FTZ R3, R61, R3, !PT ;  /* 0x000000033d037209 */ /* 0x000fe40007810000 */
[----:B------:R-:W-:Y:S01]  /*8280*/  ISETP.GT.AND P4, PT, R216, R217, PT ;  /* 0x000000d9d800720c */ /* 0x000fe20003f84270 */
[----:B------:R-:W2:Y:S01]  /*8290*/  SHFL.BFLY PT, R2, R0, 0x2, 0x1f ;  /* 0x0c401f0000027f89 */ /* 0x000ea200000e0000 */
[----:B-1----:R-:W-:Y:S07]  /*82a0*/  FMNMX.FTZ R137, R137, R5, !PT ;  /* 0x0000000589897209 */ /* 0x002fee0007810000 */
[----:B------:R-:W1:Y:S01]  /*82b0*/  SHFL.BFLY PT, R135, R3, 0x2, 0x1f ;  /* 0x0c401f0003877f89 */ /* 0x000e6200000e0000 */
[----:B----4-:R-:W-:Y:S03]  /*82c0*/  FMNMX.FTZ R136, R136, R4, !PT ;  /* 0x0000000488887209 */ /* 0x010fe60007810000 */
[----:B------:R-:W-:Y:S04]  /*82d0*/  @P4 IMAD.WIDE.U32 R8, R214, c[0x0][0x1e0], RZ ;  /* 0x00007800d6084a25 */ /* 0x000fe800078e00ff */
[----:B------:R-:W4:Y:S01]  /*82e0*/  SHFL.BFLY PT, R5, R137, 0x1, 0x1f ;  /* 0x0c201f0089057f89 */ /* 0x000f2200000e0000 */
[----:B--2---:R-:W-:Y:S07]  /*82f0*/  FMNMX.FTZ R0, R0, R2, !PT ;  /* 0x0000000200007209 */ /* 0x004fee0007810000 */
[----:B------:R-:W2:Y:S01]  /*8300*/  SHFL.BFLY PT, R4, R136, 0x1, 0x1f ;  /* 0x0c201f0088047f89 */ /* 0x000ea200000e0000 */
[----:B------:R-:W-:Y:S05]  /*8310*/  @P4 SHF.R.S32.HI R2, RZ, 0x1f, R214 ;  /* 0x0000001fff024819 */ /* 0x000fea00000114d6 */
[----:B------:R-:W-:Y:S01]  /*8320*/  @P4 IMAD R2, R2, c[0x0][0x1e0], RZ ;  /* 0x0000780002024a24 */ /* 0x000fe200078e02ff */
[----:B-1----:R-:W-:Y:S02]  /*8330*/  FMNMX.FTZ R135, R3, R135, !PT ;  /* 0x0000008703877209 */ /* 0x002fe40007810000 */
[----:B------:R-:W1:Y:S01]  /*8340*/  SHFL.BFLY PT, R3, R0, 0x1, 0x1f ;  /* 0x0c201f0000037f89 */ /* 0x000e6200000e0000 */
[----:B------:R-:W-:Y:S05]  /*8350*/  @P4 IMAD R2, R214, c[0x0][0x1e4], R2 ;  /* 0x00007900d6024a24 */ /* 0x000fea00078e0202 */
[----:B------:R-:W-:Y:S02]  /*8360*/  @P4 IADD3 R2, R9, R2, RZ ;  /* 0x0000000209024210 */ /* 0x000fe40007ffe0ff */
[----:B----4-:R-:W-:Y:S01]  /*8370*/  FMNMX.FTZ R137, R137, R5, !PT ;  /* 0x0000000589897209 */ /* 0x010fe20007810000 */
[----:B------:R-:W4:Y:S03]  /*8380*/  SHFL.BFLY PT, R7, R135, 0x1, 0x1f ;  /* 0x0c201f0087077f89 */ /* 0x000f2600000e0000 */
[C---:B------:R-:W-:Y:S02]  /*8390*/  FSETP.NEU.FTZ.AND P2, PT, R137.reuse, -INF , PT ;  /* 0xff8000008900780b */ /* 0x040fe40003f5d000 */
[----:B--2---:R-:W-:Y:S02]  /*83a0*/  FMNMX.FTZ R136, R136, R4, !PT ;  /* 0x0000000488887209 */ /* 0x004fe40007810000 */
[C---:B------:R-:W-:Y:S01]  /*83b0*/  @P4 SHF.L.U64.HI R4, R8.reuse, 0x6, R2 ;  /* 0x0000000608044819 */ /* 0x040fe20000010202 */
[----:B------:R-:W-:Y:S01]  /*83c0*/  @P4 IMAD.SHL.U32 R8, R8, 0x40, RZ ;  /* 0x0000004008084824 */ /* 0x000fe200078e00ff */
[----:B------:R-:W-:Y:S02]  /*83d0*/  FSEL R2, R137, RZ, P2 ;  /* 0x000000ff89027208 */ /* 0x000fe40001000000 */
[----:B-1----:R-:W-:Y:S03]  /*83e0*/  FMNMX.FTZ R134, R0, R3, !PT ;  /* 0x0000000300867209 */ /* 0x002fe60007810000 */
[----:B------:R-:W-:Y:S01]  /*83f0*/  FADD.FTZ R5, -R2, R132 ;  /* 0x0000008402057221 */ /* 0x000fe20000010100 */
[----:B------:R-:W-:Y:S04]  /*8400*/  @P4 IADD3 R0, P1, R8, R212, RZ ;  /* 0x000000d408004210 */ /* 0x000fe80007f3e0ff */
[----:B------:R-:W-:Y:S02]  /*8410*/  @P4 LEA R10, P0, R0, c[0x0][0x1c8], 0x1 ;  /* 0x00007200000a4a11 */ /* 0x000fe400078008ff */
[----:B---3--:R-:W-:Y:S02]  /*8420*/  @P4 IADD3.X R2, R4, R130, RZ, P1, !PT ;  /* 0x0000008204024210 */ /* 0x008fe40000ffe4ff */
[----:B----4-:R-:W-:Y:S02]  /*8430*/  FMNMX.FTZ R135, R135, R7, !PT ;  /* 0x0000000787877209 */ /* 0x010fe40007810000 */
        /* <DEDUP_REMOVED lines=11> */
[----:B------:R-:W-:Y:S02]  /*84f0*/  FADD.FTZ R4, -R2, R133 ;  /* 0x0000008502047221 */ /* 0x000fe40000010100 */
[----:B------:R-:W-:Y:S02]  /*8500*/  @P4 IMAD.MOV.U32 R2, RZ, RZ, c[0x0][0x1e0] ;  /* 0x00007800ff024624 */ /* 0x000fe400078e00ff */
[----:B------:R-:W-:Y:S01]  /*8510*/  FADD.FTZ R3, -R0, R138 ;  /* 0x0000008a00037221 */ /* 0x000fe20000010100 */
[----:B------:R-:W-:Y:S04]  /*8520*/  @P4 MOV R0, 0x5 ;  /* 0x0000000500004802 */ /* 0x000fe80000000f00 */
[C---:B------:R-:W-:Y:S01]  /*8530*/  @P4 SHF.L.U64.HI R0, R2.reuse, R0, c[0x0][0x1e4] ;  /* 0x0000790002004619 */ /* 0x040fe20000010200 */
[----:B------:R-:W-:Y:S02]  /*8540*/  @P4 IMAD.SHL.U32 R2, R2, 0x20, RZ ;  /* 0x0000002002024824 */ /* 0x000fe400078e00ff */
[----:B--2---:R-:W-:Y:S05]  /*8550*/  FMUL.FTZ R8, R137, c[0x0][0x2d0] ;  /* 0x0000b40089087a20 */ /* 0x004fea0000410000 */
[----:B------:R-:W-:Y:S02]  /*8560*/  FSEL R8, R8, RZ, P2 ;  /* 0x000000ff08087208 */ /* 0x000fe40001000000 */
[----:B-1----:R-:W-:Y:S03]  /*8570*/  @P4 IADD3 R10, P2, R10, R2, RZ ;  /* 0x000000020a0a4210 */ /* 0x002fe60007f5e0ff */
[--C-:B------:R-:W-:Y:S01]  /*8580*/  FFMA.FTZ R7, R204, c[0x0][0x2d0], -R8.reuse ;  /* 0x0000b400cc077a23 */ /* 0x100fe20000010808 */
[----:B------:R-:W-:Y:S01]  /*8590*/  @P4 IADD3.X R11, R0, R11, RZ, P2, !PT ;  /* 0x0000000b000b4210 */ /* 0x000fe200017fe4ff */
[--C-:B------:R-:W-:Y:S02]  /*85a0*/  FFMA.FTZ R9, R17, c[0x0][0x2d0], -R8.reuse ;  /* 0x0000b40011097a23 */ /* 0x100fe40000010808 */
[----:B------:R1:W-:Y:S01]  /*85b0*/  MUFU.EX2 R213, R7 ;  /* 0x0000000700d57308 */ /* 0x0003e20000000800 */
[--C-:B------:R-:W-:Y:S01]  /*85c0*/  FFMA.FTZ R224, R36, c[0x0][0x2d0], -R8.reuse ;  /* 0x0000b40024e07a23 */ /* 0x100fe20000010808 */
[----:B------:R2:W-:Y:S01]  /*85d0*/  @P4 LDGSTS.E.BYPASS.LTC128B.128 [R244+0x4900], [R10.64], !P6 ;  /* 0x049000000af44fae */ /* 0x0005e2000f101d48 */
[----:B------:R-:W-:Y:S01]  /*85e0*/  MOV R36, R214 ;  /* 0x000000d600247202 */ /* 0x000fe20000000f00 */
[--C-:B------:R-:W-:Y:S02]  /*85f0*/  FFMA.FTZ R63, R20, c[0x0][0x2d0], -R8.reuse ;  /* 0x0000b400143f7a23 */ /* 0x100fe40000010808 */
[--C-:B------:R-:W-:Y:S02]  /*8600*/  FFMA.FTZ R130, R21, c[0x0][0x2d0], -R8.reuse ;  /* 0x0000b40015827a23 */ /* 0x100fe40000010808 */
[--C-:B------:R-:W-:Y:S02]  /*8610*/  FFMA.FTZ R131, R32, c[0x0][0x2d0], -R8.reuse ;  /* 0x0000b40020837a23 */ /* 0x100fe40000010808 */
[----:B------:R-:W-:Y:S01]  /*8620*/  MUFU.EX2 R248, R9 ;  /* 0x0000000900f87308 */ /* 0x000fe20000000800 */
[----:B------:R2:W-:Y:S01]  /*8630*/  @P4 LDGSTS.E.BYPASS.LTC128B.128 [R244+0x6900], [R10.64+0x80], !P5 ;  /* 0x069000800af44fae */ /* 0x0005e2000e901d48 */
[--C-:B------:R-:W-:Y:S02]  /*8640*/  FFMA.FTZ R53, R53, c[0x0][0x2d0], -R8.reuse ;  /* 0x0000b40035357a23 */ /* 0x100fe40000010808 */
[--C-:B------:R-:W-:Y:S02]  /*8650*/  FFMA.FTZ R240, R64, c[0x0][0x2d0], -R8.reuse ;  /* 0x0000b40040f07a23 */ /* 0x100fe40000010808 */
[--C-:B------:R-:W-:Y:S02]  /*8660*/  FFMA.FTZ R252, R33, c[0x0][0x2d0], -R8.reuse ;  /* 0x0000b40021fc7a23 */ /* 0x100fe40000010808 */
[--C-:B------:R-:W-:Y:S02]  /*8670*/  FFMA.FTZ R48, R48, c[0x0][0x2d0], -R8.reuse ;  /* 0x0000b40030307a23 */ /* 0x100fe40000010808 */
[----:B------:R-:W-:Y:S02]  /*8680*/  FFMA.FTZ R65, R65, c[0x0][0x2d0], -R8 ;  /* 0x0000b40041417a23 */ /* 0x000fe40000010808 */
[----:B------:R-:W-:Y:S02]  /*8690*/  IMAD.MOV.U32 R33, RZ, RZ, R216 ;  /* 0x000000ffff217224 */ /* 0x000fe400078e00d8 */
[----:B-1----:R-:W-:Y:S04]  /*86a0*/  FFMA.FTZ R7, R205, c[0x0][0x2d0], -R8 ;  /* 0x0000b400cd077a23 */ /* 0x002fe80000010808 */
[----:B------:R1:W3:Y:S01]  /*86b0*/  MUFU.EX2 R220, R7 ;  /* 0x0000000700dc7308 */ /* 0x0002e20000000800 */
[-C--:B--2---:R-:W-:Y:S05]  /*86c0*/  @P4 IADD3 R10, P2, R10, R2.reuse, RZ ;  /* 0x000000020a0a4210 */ /* 0x084fea0007f5e0ff */
[----:B------:R-:W-:Y:S05]  /*86d0*/  @P4 IMAD.X R11, R11, 0x1, R0, P2 ;  /* 0x000000010b0b4824 */ /* 0x000fea00010e0600 */
[----:B------:R2:W-:Y:S01]  /*86e0*/  @P4 LDGSTS.E.BYPASS.LTC128B.128 [R244+0x5100], [R10.64], !P6 ;  /* 0x051000000af44fae */ /* 0x0005e2000f101d48 */
[--C-:B-1----:R-:W-:Y:S01]  /*86f0*/  FFMA.FTZ R7, R16, c[0x0][0x2d0], -R8.reuse ;  /* 0x0000b40010077a23 */ /* 0x102fe20000010808 */
[----:B---3--:R-:W-:Y:S03]  /*8700*/  F2FP.BF16.PACK_AB R204, R220, R213 ;  /* 0x000000d5dccc723e */ /* 0x008fe600000010ff */
[----:B------:R1:W3:Y:S03]  /*8710*/  MUFU.EX2 R222, R7 ;  /* 0x0000000700de7308 */ /* 0x0002e60000000800 */
[----:B------:R2:W-:Y:S01]  /*8720*/  @P4 LDGSTS.E.BYPASS.LTC128B.128 [R244+0x7100], [R10.64+0x80], !P5 ;  /* 0x071000800af44fae */ /* 0x0005e2000e901d48 */
[----:B-1----:R-:W-:Y:S05]  /*8730*/  FMUL.FTZ R7, R136, c[0x0][0x2d0] ;  /* 0x0000b40088077a20 */ /* 0x002fea0000410000 */
[----:B------:R-:W-:Y:S02]  /*8740*/  FSEL R7, R7, RZ, P1 ;  /* 0x000000ff07077208 */ /* 0x000fe40000800000 */
[----:B--2---:R-:W-:Y:S03]  /*8750*/  @P4 IADD3 R10, P1, R10, R2, RZ ;  /* 0x000000020a0a4210 */ /* 0x004fe60007f3e0ff */
[--C-:B------:R-:W-:Y:S01]  /*8760*/  FFMA.FTZ R9, R207, c[0x0][0x2d0], -R7.reuse ;  /* 0x0000b400cf097a23 */ /* 0x100fe20000010807 */
[----:B------:R-:W-:Y:S01]  /*8770*/  @P4 IADD3.X R11, R11, R0, RZ, P1, !PT ;  /* 0x000000000b0b4210 */ /* 0x000fe20000ffe4ff */
[--C-:B------:R-:W-:Y:S01]  /*8780*/  FFMA.FTZ R2, R19, c[0x0][0x2d0], -R7.reuse ;  /* 0x0000b40013027a23 */ /* 0x100fe20000010807 */
[----:B------:R-:W-:Y:S01]  /*8790*/  FSETP.NEU.FTZ.AND P1, PT, R134, -INF , PT ;  /* 0xff8000008600780b */ /* 0x000fe20003f3d000 */
[----:B------:R1:W-:Y:S01]  /*87a0*/  MUFU.EX2 R212, R9 ;  /* 0x0000000900d47308 */ /* 0x0003e20000000800 */
[--C-:B------:R-:W-:Y:S01]  /*87b0*/  FFMA.FTZ R250, R22, c[0x0][0x2d0], -R7.reuse ;  /* 0x0000b40016fa7a23 */ /* 0x100fe20000010807 */
[----:B------:R2:W-:Y:S01]  /*87c0*/  @P4 LDGSTS.E.BYPASS.LTC128B.128 [R244+0x5900], [R10.64], !P6 ;  /* 0x059000000af44fae */ /* 0x0005e2000f101d48 */
[----:B------:R-:W-:Y:S01]  /*87d0*/  FSEL R0, R134, RZ, P1 ;  /* 0x000000ff86007208 */ /* 0x000fe20000800000 */
[--C-:B------:R-:W-:Y:S02]  /*87e0*/  FFMA.FTZ R249, R23, c[0x0][0x2d0], -R7.reuse ;  /* 0x0000b40017f97a23 */ /* 0x100fe40000010807 */
[--C-:B------:R-:W-:Y:S02]  /*87f0*/  FFMA.FTZ R32, R38, c[0x0][0x2d0], -R7.reuse ;  /* 0x0000b40026207a23 */ /* 0x100fe40000010807 */
[--C-:B------:R-:W-:Y:S02]  /*8800*/  FFMA.FTZ R19, R39, c[0x0][0x2d0], -R7.reuse ;  /* 0x0000b40027137a23 */ /* 0x100fe40000010807 */
[----:B------:R4:W-:Y:S01]  /*8810*/  MUFU.EX2 R221, R2 ;  /* 0x0000000200dd7308 */ /* 0x0009e20000000800 */
[----:B------:R2:W-:Y:S01]  /*8820*/  @P4 LDGSTS.E.BYPASS.LTC128B.128 [R244+0x7900], [R10.64+0x80], !P5 ;  /* 0x079000800af44fae */ /* 0x0005e2000e901d48 */
[--C-:B------:R-:W-:Y:S02]  /*8830*/  FFMA.FTZ R54, R54, c[0x0][0x2d0], -R7.reuse ;  /* 0x0000b40036367a23 */ /* 0x100fe40000010807 */
[--C-:B------:R-:W-:Y:S02]  /*8840*/  FFMA.FTZ R55, R55, c[0x0][0x2d0], -R7.reuse ;  /* 0x0000b40037377a23 */ /* 0x100fe40000010807 */
[--C-:B------:R-:W-:Y:S02]  /*8850*/  FFMA.FTZ R251, R34, c[0x0][0x2d0], -R7.reuse ;  /* 0x0000b40022fb7a23 */ /* 0x100fe40000010807 */
[--C-:B------:R-:W-:Y:S01]  /*8860*/  FFMA.FTZ R50, R50, c[0x0][0x2d0], -R7.reuse ;  /* 0x0000b40032327a23 */ /* 0x100fe20000010807 */
[----:B------:R-:W2:Y:S01]  /*8870*/  LDSM.16.MT88.4 R20, [R225] ;  /* 0x00000000e114783b */ /* 0x000ea20000004200 */
[--C-:B------:R-:W-:Y:S02]  /*8880*/  FFMA.FTZ R51, R51, c[0x0][0x2d0], -R7.reuse ;  /* 0x0000b40033337a23 */ /* 0x100fe40000010807 */
[--C-:B------:R-:W-:Y:S02]  /*8890*/  FFMA.FTZ R66, R66, c[0x0][0x2d0], -R7.reuse ;  /* 0x0000b40042427a23 */ /* 0x100fe40000010807 */
[--C-:B-1----:R-:W-:Y:S01]  /*88a0*/  FFMA.FTZ R9, R206, c[0x0][0x2d0], -R7.reuse ;  /* 0x0000b400ce097a23 */ /* 0x102fe20000010807 */
[----:B---3--:R-:W-:Y:S01]  /*88b0*/  F2FP.BF16.PACK_AB R206, R248, R222 ;  /* 0x000000def8ce723e */ /* 0x008fe200000010ff */
[----:B------:R-:W-:Y:S01]  /*88c0*/  FFMA.FTZ R67, R67, c[0x0][0x2d0], -R7 ;  /* 0x0000b40043437a23 */ /* 0x000fe20000010807 */
[----:B------:R-:W0:Y:S01]  /*88d0*/  LDGDEPBAR ;  /* 0x00000000000079af */ /* 0x000e220000000000 */
[----:B------:R1:W3:Y:S01]  /*88e0*/  MUFU.EX2 R218, R9 ;  /* 0x0000000900da7308 */ /* 0x0002e20000000800 */
[----:B----4-:R-:W-:Y:S02]  /*88f0*/  FADD.FTZ R2, -R0, R139 ;  /* 0x0000008b00027221 */ /* 0x010fe40000010100 */
[----:B-1----:R-:W-:Y:S01]  /*8900*/  FFMA.FTZ R9, R18, c[0x0][0x2d0], -R7 ;  /* 0x0000b40012097a23 */ /* 0x002fe20000010807 */
[----:B---3--:R-:W-:Y:S01]  /*8910*/  F2FP.BF16.PACK_AB R205, R218, R212 ;  /* 0x000000d4dacd723e */ /* 0x008fe200000010ff */
[--C-:B------:R-:W-:Y:S05]  /*8920*/  FFMA.FTZ R18, R52, c[0x0][0x2d0], -R8.reuse ;  /* 0x0000b40034127a23 */ /* 0x100fea0000010808 */
[----:B------:R1:W3:Y:S02]  /*8930*/  MUFU.EX2 R219, R9 ;  /* 0x0000000900db7308 */ /* 0x0002e40000000800 */
[----:B-1----:R-:W-:Y:S01]  /*8940*/  FMUL.FTZ R9, R135, c[0x0][0x2d0] ;  /* 0x0000b40087097a20 */ /* 0x002fe20000410000 */
[----:B---3--:R-:W-:Y:S04]  /*8950*/  F2FP.BF16.PACK_AB R207, R221, R219 ;  /* 0x000000dbddcf723e */ /* 0x008fe800000010ff */
[----:B------:R-:W-:Y:S05]  /*8960*/  FSEL R9, R9, RZ, P0 ;  /* 0x000000ff09097208 */ /* 0x000fea0000000000 */
[--C-:B------:R-:W-:Y:S02]  /*8970*/  FFMA.FTZ R0, R208, c[0x0][0x2d0], -R9.reuse ;  /* 0x0000b400d0007a23 */ /* 0x100fe40000010809 */
[--C-:B--2---:R-:W-:Y:S02]  /*8980*/  FFMA.FTZ R10, R209, c[0x0][0x2d0], -R9.reuse ;  /* 0x0000b400d10a7a23 */ /* 0x104fe40000010809 */
        /* <DEDUP_REMOVED lines=9> */
[--C-:B------:R-:W-:Y:S02]  /*8a20*/  FFMA.FTZ R45, R45, c[0x0][0x2d0], -R9.reuse ;  /* 0x0000b4002d2d7a23 */ /* 0x100fe40000010809 */
[--C-:B------:R-:W-:Y:S02]  /*8a30*/  FFMA.FTZ R56, R56, c[0x0][0x2d0], -R9.reuse ;  /* 0x0000b40038387a23 */ /* 0x100fe40000010809 */
[--C-:B------:R-:W-:Y:S02]  /*8a40*/  FFMA.FTZ R57, R57, c[0x0][0x2d0], -R9.reuse ;  /* 0x0000b40039397a23 */ /* 0x100fe40000010809 */
[--C-:B------:R-:W-:Y:S02]  /*8a50*/  FFMA.FTZ R60, R60, c[0x0][0x2d0], -R9.reuse ;  /* 0x0000b4003c3c7a23 */ /* 0x100fe40000010809 */
[--C-:B------:R-:W-:Y:S02]  /*8a60*/  FFMA.FTZ R61, R61, c[0x0][0x2d0], -R9.reuse ;  /* 0x0000b4003d3d7a23 */ /* 0x100fe40000010809 */
[----:B-1----:R-:W-:Y:S04]  /*8a70*/  FFMA.FTZ R0, R12, c[0x0][0x2d0], -R9 ;  /* 0x0000b4000c007a23 */ /* 0x002fe80000010809 */
[----:B------:R1:W-:Y:S01]  /*8a80*/  MUFU.EX2 R214, R0 ;  /* 0x0000000000d67308 */ /* 0x0003e20000000800 */
[--C-:B--2---:R-:W-:Y:S02]  /*8a90*/  FFMA.FTZ R10, R37, c[0x0][0x2d0], -R8.reuse ;  /* 0x0000b400250a7a23 */ /* 0x104fe40000010808 */
[----:B------:R-:W-:Y:S02]  /*8aa0*/  FFMA.FTZ R37, R49, c[0x0][0x2d0], -R8 ;  /* 0x0000b40031257a23 */ /* 0x000fe40000010808 */
[----:B------:R-:W-:Y:S02]  /*8ab0*/  FMUL.FTZ R8, R134, c[0x0][0x2d0] ;  /* 0x0000b40086087a20 */ /* 0x000fe40000410000 */
[----:B------:R-:W-:Y:S02]  /*8ac0*/  FFMA.FTZ R49, R35, c[0x0][0x2d0], -R7 ;  /* 0x0000b40023317a23 */ /* 0x000fe40000010807 */
[----:B------:R-:W-:Y:S01]  /*8ad0*/  IMAD.MOV.U32 R52, RZ, RZ, R10 ;  /* 0x000000ffff347224 */ /* 0x000fe200078e000a */
[----:B------:R-:W-:Y:S05]  /*8ae0*/  FSEL R7, R8, RZ, P1 ;  /* 0x000000ff08077208 */ /* 0x000fea0000800000 */
[--C-:B------:R-:W-:Y:S02]  /*8af0*/  FFMA.FTZ R8, R210, c[0x0][0x2d0], -R7.reuse ;  /* 0x0000b400d2087a23 */ /* 0x100fe40000010807 */
[----:B------:R-:W-:Y:S02]  /*8b00*/  FFMA.FTZ R217, R26, c[0x0][0x2d0], -R7 ;  /* 0x0000b4001ad97a23 */ /* 0x000fe40000010807 */
[----:B------:R-:W-:Y:S01]  /*8b10*/  MUFU.EX2 R208, R8 ;  /* 0x0000000800d07308 */ /* 0x000fe20000000800 */
[----:B-1----:R-:W-:Y:S02]  /*8b20*/  FFMA.FTZ R0, R13, c[0x0][0x2d0], -R9 ;  /* 0x0000b4000d007a23 */ /* 0x002fe40000010809 */
        /* <DEDUP_REMOVED lines=14> */
[----:B-1----:R-:W-:Y:S02]  /*8c10*/  FMUL.FTZ R0, R5, c[0x0][0x2d0] ;  /* 0x0000b40005007a20 */ /* 0x002fe40000410000 */
[--C-:B------:R-:W-:Y:S02]  /*8c20*/  FFMA.FTZ R5, R14, c[0x0][0x2d0], -R7.reuse ;  /* 0x0000b4000e057a23 */ /* 0x100fe40000010807 */
[----:B------:R1:W2:Y:S10]  /*8c30*/  MUFU.EX2 R133, R0 ;  /* 0x0000000000857308 */ /* 0x0002b40000000800 */
[----:B------:R3:W-:Y:S01]  /*8c40*/  MUFU.EX2 R209, R5 ;  /* 0x0000000500d17308 */ /* 0x0007e20000000800 */
[----:B-1----:R-:W-:Y:S02]  /*8c50*/  FMUL.FTZ R0, R4, c[0x0][0x2d0] ;  /* 0x0000b40004007a20 */ /* 0x002fe40000410000 */
[----:B------:R-:W-:Y:S07]  /*8c60*/  FFMA.FTZ R4, R15, c[0x0][0x2d0], -R7 ;  /* 0x0000b4000f047a23 */ /* 0x000fee0000010807 */
[----:B------:R1:W4:Y:S01]  /*8c70*/  MUFU.EX2 R132, R0 ;  /* 0x0000000000847308 */ /* 0x0003220000000800 */
[C---:B--2---:R-:W-:Y:S02]  /*8c80*/  FMUL.FTZ R16, R133.reuse, R160 ;  /* 0x000000a085107220 */ /* 0x044fe40000410000 */
[----:B------:R-:W-:Y:S02]  /*8c90*/  IMAD.MOV.U32 R160, RZ, RZ, R18 ;  /* 0x000000ffffa07224 */ /* 0x000fe400078e0012 */
[C---:B------:R-:W-:Y:S01]  /*8ca0*/  FMUL.FTZ R17, R133.reuse, R161 ;  /* 0x000000a185117220 */ /* 0x040fe20000410000 */
[----:B------:R-:W-:Y:S01]  /*8cb0*/  MOV R161, R53 ;  /* 0x0000003500a17202 */ /* 0x000fe20000000f00 */
[C---:B---3--:R-:W-:Y:S01]  /*8cc0*/  FMUL.FTZ R5, R133.reuse, R141 ;  /* 0x0000008d85057220 */ /* 0x048fe20000410000 */
[----:B------:R-:W-:Y:S01]  /*8cd0*/  F2FP.BF16.PACK_AB R141, R208, R139 ;  /* 0x0000008bd08d723e */ /* 0x000fe200000010ff */
[C---:B------:R-:W-:Y:S01]  /*8ce0*/  FMUL.FTZ R64, R133.reuse, R200 ;  /* 0x000000c885407220 */ /* 0x040fe20000410000 */
[----:B------:R2:W3:Y:S01]  /*8cf0*/  MUFU.EX2 R243, R4 ;  /* 0x0000000400f37308 */ /* 0x0004e20000000800 */
[C---:B------:R-:W-:Y:S02]  /*8d00*/  FMUL.FTZ R68, R133.reuse, R68 ;  /* 0x0000004485447220 */ /* 0x040fe40000410000 */
[C---:B------:R-:W-:Y:S02]  /*8d10*/  FMUL.FTZ R69, R133.reuse, R69 ;  /* 0x0000004585457220 */ /* 0x040fe40000410000 */
[C---:B------:R-:W-:Y:S02]  /*8d20*/  FMUL.FTZ R80, R133.reuse, R80 ;  /* 0x0000005085507220 */ /* 0x040fe40000410000 */
[C---:B------:R-:W-:Y:S02]  /*8d30*/  FMUL.FTZ R81, R133.reuse, R81 ;  /* 0x0000005185517220 */ /* 0x040fe40000410000 */
[C---:B------:R-:W-:Y:S02]  /*8d40*/  FMUL.FTZ R84, R133.reuse, R84 ;  /* 0x0000005485547220 */ /* 0x040fe40000410000 */
[C---:B------:R-:W-:Y:S02]  /*8d50*/  FMUL.FTZ R85, R133.reuse, R85 ;  /* 0x0000005585557220 */ /* 0x040fe40000410000 */
[----:B------:R-:W-:Y:S02]  /*8d60*/  FMUL.FTZ R96, R133, R96 ;  /* 0x0000006085607220 */ /* 0x000fe40000410000 */
[----:B-1----:R-:W-:Y:S02]  /*8d70*/  FMUL.FTZ R0, R3, c[0x0][0x2d0] ;  /* 0x0000b40003007a20 */ /* 0x002fe40000410000 */
[C---:B----4-:R-:W-:Y:S01]  /*8d80*/  FMUL.FTZ R6, R132.reuse, R142 ;  /* 0x0000008e84067220 */ /* 0x050fe20000410000 */
[----:B------:R-:W-:Y:S01]  /*8d90*/  F2FP.BF16.PACK_AB R142, R241, R214 ;  /* 0x000000d6f18e723e */ /* 0x000fe200000010ff */
[----:B------:R1:W4:Y:S01]  /*8da0*/  MUFU.EX2 R3, R0 ;  /* 0x0000000000037308 */ /* 0x0003220000000800 */
[C---:B------:R-:W-:Y:S02]  /*8db0*/  FMUL.FTZ R7, R132.reuse, R143 ;  /* 0x0000008f84077220 */ /* 0x040fe40000410000 */
[C---:B------:R-:W-:Y:S01]  /*8dc0*/  FMUL.FTZ R18, R132.reuse, R162 ;  /* 0x000000a284127220 */ /* 0x040fe20000410000 */
[----:B------:R-:W-:Y:S01]  /*8dd0*/  MOV R162, R19 ;  /* 0x0000001300a27202 */ /* 0x000fe20000000f00 */
[----:B--2---:R-:W-:Y:S01]  /*8de0*/  FMUL.FTZ R4, R133, R140 ;  /* 0x0000008c85047220 */ /* 0x004fe20000410000 */
[----:B------:R-:W-:Y:S01]  /*8df0*/  F2FP.BF16.PACK_AB R140, R215, R138 ;  /* 0x0000008ad78c723e */ /* 0x000fe200000010ff */
[C---:B------:R-:W-:Y:S01]  /*8e00*/  FMUL.FTZ R19, R132.reuse, R163 ;  /* 0x000000a384137220 */ /* 0x040fe20000410000 */
[----:B---3--:R-:W-:Y:S01]  /*8e10*/  F2FP.BF16.PACK_AB R143, R243, R209 ;  /* 0x000000d1f38f723e */ /* 0x008fe200000010ff */
[C---:B------:R-:W-:Y:S01]  /*8e20*/  FMUL.FTZ R34, R132.reuse, R186 ;  /* 0x000000ba84227220 */ /* 0x040fe20000410000 */
[----:B------:R-:W-:Y:S01]  /*8e30*/  MOV R163, R65 ;  /* 0x0000004100a37202 */ /* 0x000fe20000000f00 */
[C---:B------:R-:W-:Y:S01]  /*8e40*/  FMUL.FTZ R35, R132.reuse, R187 ;  /* 0x000000bb84237220 */ /* 0x040fe20000410000 */
[-C--:B------:R-:W-:Y:S03]  /*8e50*/  HMMA.16816.F32.BF16 R4, R204, R20.reuse, R4 ;  /* 0x00000014cc04723c */ /* 0x080fe60000041804 */
[----:B------:R-:W-:Y:S01]  /*8e60*/  IMAD.MOV.U32 R187, RZ, RZ, R44 ;  /* 0x000000ffffbb7224 */ /* 0x000fe200078e002c */
[----:B------:R-:W-:Y:S01]  /*8e70*/  MOV R186, R45 ;  /* 0x0000002d00ba7202 */ /* 0x000fe20000000f00 */
[----:B------:R-:W-:Y:S02]  /*8e80*/  FMUL.FTZ R65, R133, R201 ;  /* 0x000000c985417220 */ /* 0x000fe40000410000 */
[C---:B------:R-:W-:Y:S02]  /*8e90*/  FMUL.FTZ R70, R132.reuse, R70 ;  /* 0x0000004684467220 */ /* 0x040fe40000410000 */
[----:B------:R-:W-:Y:S01]  /*8ea0*/  FMUL.FTZ R71, R132, R71 ;  /* 0x0000004784477220 */ /* 0x000fe20000410000 */
[----:B------:R-:W-:Y:S02]  /*8eb0*/  MUFU.EX2 R186, R186 ;  /* 0x000000ba00ba7308 */ /* 0x000fe40000000800 */
[----:B-1----:R-:W-:Y:S02]  /*8ec0*/  FMUL.FTZ R0, R2, c[0x0][0x2d0] ;  /* 0x0000b40002007a20 */ /* 0x002fe40000410000 */
[C---:B----4-:R-:W-:Y:S02]  /*8ed0*/  FMUL.FTZ R8, R3.reuse, R144 ;  /* 0x0000009003087220 */ /* 0x050fe40000410000 */
[C---:B------:R-:W-:Y:S02]  /*8ee0*/  FMUL.FTZ R9, R3.reuse, R145 ;  /* 0x0000009103097220 */ /* 0x040fe40000410000 */
[C---:B------:R-:W-:Y:S02]  /*8ef0*/  FMUL.FTZ R12, R3.reuse, R148 ;  /* 0x00000094030c7220 */ /* 0x040fe40000410000 */
[----:B------:R-:W1:Y:S01]  /*8f00*/  MUFU.EX2 R0, R0 ;  /* 0x0000000000007308 */ /* 0x000e620000000800 */
[C---:B------:R-:W-:Y:S01]  /*8f10*/  FMUL.FTZ R13, R3.reuse, R149 ;  /* 0x00000095030d7220 */ /* 0x040fe20000410000 */
[----:B------:R-:W-:Y:S01]  /*8f20*/  MOV R149, R60 ;  /* 0x0000003c00957202 */ /* 0x000fe20000000f00 */
[C---:B------:R-:W-:Y:S02]  /*8f30*/  FMUL.FTZ R25, R3.reuse, R153 ;  /* 0x0000009903197220 */ /* 0x040fe40000410000 */
[----:B------:R-:W-:Y:S02]  /*8f40*/  IMAD.MOV.U32 R153, RZ, RZ, R55 ;  /* 0x000000ffff997224 */ /* 0x000fe400078e0037 */
[C---:B------:R-:W-:Y:S01]  /*8f50*/  FMUL.FTZ R24, R3.reuse, R152 ;  /* 0x0000009803187220 */ /* 0x040fe20000410000 */
[----:B------:R-:W-:Y:S01]  /*8f60*/  MOV R152, R50 ;  /* 0x0000003200987202 */ /* 0x000fe20000000f00 */
[C---:B------:R-:W-:Y:S02]  /*8f70*/  FMUL.FTZ R28, R3.reuse, R156 ;  /* 0x0000009c031c7220 */ /* 0x040fe40000410000 */
[----:B------:R-:W-:Y:S01]  /*8f80*/  FMUL.FTZ R29, R3, R157 ;  /* 0x0000009d031d7220 */ /* 0x000fe20000410000 */
[----:B------:R-:W-:Y:S01]  /*8f90*/  MOV R157, R51 ;  /* 0x00000033009d7202 */ /* 0x000fe20000000f00 */
[----:B------:R-:W-:Y:S02]  /*8fa0*/  IMAD.MOV.U32 R156, RZ, RZ, R32 ;  /* 0x000000ffff9c7224 */ /* 0x000fe400078e0020 */
[----:B------:R-:W-:Y:S01]  /*8fb0*/  FMUL.FTZ R32, R133, R184 ;  /* 0x000000b885207220 */ /* 0x000fe20000410000 */
[----:B------:R-:W-:Y:S01]  /*8fc0*/  MOV R184, R47 ;  /* 0x0000002f00b87202 */ /* 0x000fe20000000f00 */
[C---:B------:R-:W-:Y:S02]  /*8fd0*/  FMUL.FTZ R44, R3.reuse, R168 ;  /* 0x000000a8032c7220 */ /* 0x040fe40000410000 */
[C---:B------:R-:W-:Y:S02]  /*8fe0*/  FMUL.FTZ R45, R3.reuse, R169 ;  /* 0x000000a9032d7220 */ /* 0x040fe40000410000 */
[C---:B------:R-:W-:Y:S01]  /*8ff0*/  FMUL.FTZ R50, R132.reuse, R194 ;  /* 0x000000c284327220 */ /* 0x040fe20000410000 */
[----:B------:R2:W-:Y:S01]  /*9000*/  MUFU.EX2 R169, R250 ;  /* 0x000000fa00a97308 */ /* 0x0005e20000000800 */
[----:B------:R-:W-:Y:S02]  /*9010*/  FMUL.FTZ R51, R132, R195 ;  /* 0x000000c384337220 */ /* 0x000fe40000410000 */
[C---:B-1----:R-:W-:Y:S02]  /*9020*/  FMUL.FTZ R10, R0.reuse, R146 ;  /* 0x00000092000a7220 */ /* 0x042fe40000410000 */
[C---:B------:R-:W-:Y:S02]  /*9030*/  FMUL.FTZ R11, R0.reuse, R147 ;  /* 0x00000093000b7220 */ /* 0x040fe40000410000 */
[----:B------:R-:W-:Y:S01]  /*9040*/  LDSM.16.MT88.4 R144, [R228] ;  /* 0x00000000e490783b */ /* 0x000fe20000004200 */
[C---:B------:R-:W-:Y:S02]  /*9050*/  FMUL.FTZ R60, R3.reuse, R180 ;  /* 0x000000b4033c7220 */ /* 0x040fe40000410000 */
[C---:B------:R-:W-:Y:S01]  /*9060*/  FMUL.FTZ R72, R3.reuse, R72 ;  /* 0x0000004803487220 */ /* 0x040fe20000410000 */
[----:B------:R-:W-:Y:S01]  /*9070*/  MUFU.EX2 R184, R184 ;  /* 0x000000b800b87308 */ /* 0x000fe20000000800 */
[C---:B------:R-:W-:Y:S04]  /*9080*/  HMMA.16816.F32.BF16 R8, R140.reuse, R20, R8 ;  /* 0x000000148c08723c */ /* 0x040fe80000041808 */
[C---:B------:R-:W-:Y:S02]  /*9090*/  FMUL.FTZ R14, R0.reuse, R150 ;  /* 0x00000096000e7220 */ /* 0x040fe40000410000 */
[----:B------:R-:W-:Y:S01]  /*90a0*/  FMUL.FTZ R15, R0, R151 ;  /* 0x00000097000f7220 */ /* 0x000fe20000410000 */
[----:B------:R-:W-:Y:S01]  /*90b0*/  MOV R151, R56 ;  /* 0x0000003800977202 */ /* 0x000fe20000000f00 */
[C---:B------:R-:W-:Y:S02]  /*90c0*/  FMUL.FTZ R56, R3.reuse, R176 ;  /* 0x000000b003387220 */ /* 0x040fe40000410000 */
[----:B------:R-:W-:Y:S02]  /*90d0*/  MUFU.EX2 R176, R252 ;  /* 0x000000fc00b07308 */ /* 0x000fe40000000800 */
[C---:B------:R-:W-:Y:S01]  /*90e0*/  FMUL.FTZ R73, R3.reuse, R73 ;  /* 0x0000004903497220 */ /* 0x040fe20000410000 */
[-C--:B------:R-:W-:Y:S03]  /*90f0*/  HMMA.16816.F32.BF16 R12, R140, R22.reuse, R12 ;  /* 0x000000168c0c723c */ /* 0x080fe6000004180c */
[C---:B------:R-:W-:Y:S01]  /*9100*/  FMUL.FTZ R76, R3.reuse, R76 ;  /* 0x0000004c034c7220 */ /* 0x040fe20000410000 */
[----:B--2---:R-:W-:Y:S01]  /*9110*/  MOV R250, R160 ;  /* 0x000000a000fa7202 */ /* 0x004fe20000000f00 */
[----:B------:R-:W-:Y:S02]  /*9120*/  FMUL.FTZ R77, R3, R77 ;  /* 0x0000004d034d7220 */ /* 0x000fe40000410000 */
[C---:B------:R-:W-:Y:S01]  /*9130*/  FMUL.FTZ R82, R132.reuse, R82 ;  /* 0x0000005284527220 */ /* 0x040fe20000410000 */
[C---:B------:R-:W-:Y:S02]  /*9140*/  HMMA.16816.F32.BF16 R16, R204.reuse, R22, R16 ;  /* 0x00000016cc10723c */ /* 0x040fe40000041810 */
[----:B------:R-:W-:Y:S02]  /*9150*/  MUFU.EX2 R250, R250 ;  /* 0x000000fa00fa7308 */ /* 0x000fe40000000800 */
[C---:B------:R-:W-:Y:S02]  /*9160*/  FMUL.FTZ R21, R133.reuse, R173 ;  /* 0x000000ad85157220 */ /* 0x040fe40000410000 */
[----:B------:R-:W-:Y:S01]  /*9170*/  IMAD.MOV.U32 R173, RZ, RZ, R52 ;  /* 0x000000ffffad7224 */ /* 0x000fe200078e0034 */
[----:B------:R-:W-:Y:S01]  /*9180*/  MOV R52, R33 ;  /* 0x0000002100347202 */ /* 0x000fe20000000f00 */
[C---:B------:R-:W-:Y:S01]  /*9190*/  FMUL.FTZ R22, R132.reuse, R174 ;  /* 0x000000ae84167220 */ /* 0x040fe20000410000 */
[----:B------:R-:W-:Y:S03]  /*91a0*/  MOV R174, R48 ;  /* 0x0000003000ae7202 */ /* 0x000fe60000000f00 */
[C---:B------:R-:W-:Y:S02]  /*91b0*/  FMUL.FTZ R23, R132.reuse, R175 ;  /* 0x000000af84177220 */ /* 0x040fe40000410000 */
[----:B------:R-:W-:Y:S02]  /*91c0*/  IMAD.MOV.U32 R175, RZ, RZ, R37 ;  /* 0x000000ffffaf7224 */ /* 0x000fe400078e0025 */
[----:B------:R-:W-:Y:S02]  /*91d0*/  IMAD.MOV.U32 R48, RZ, RZ, R36 ;  /* 0x000000ffff307224 */ /* 0x000fe400078e0024 */
[----:B------:R-:W1:Y:S01]  /*91e0*/  LDSM.16.MT88.4 R36, [R226] ;  /* 0x00000000e224783b */ /* 0x000e620000004200 */
[C---:B------:R-:W-:Y:S02]  /*91f0*/  FMUL.FTZ R20, R133.reuse, R172 ;  /* 0x000000ac85147220 */ /* 0x040fe40000410000 */
[----:B------:R-:W-:Y:S01]  /*9200*/  IMAD.MOV.U32 R172, RZ, RZ, R54 ;  /* 0x000000ffffac7224 */ /* 0x000fe200078e0036 */
[----:B------:R-:W-:Y:S01]  /*9210*/  MOV R2, R48 ;  /* 0x0000003000027202 */ /* 0x000fe20000000f00 */
[----:B------:R-:W-:Y:S01]  /*9220*/  FMUL.FTZ R33, R133, R185 ;  /* 0x000000b985217220 */ /* 0x000fe20000410000 */
[----:B------:R-:W-:Y:S01]  /*9230*/  MOV R185, R52 ;  /* 0x0000003400b97202 */ /* 0x000fe20000000f00 */
[C---:B------:R-:W-:Y:S01]  /*9240*/  FMUL.FTZ R83, R132.reuse, R83 ;  /* 0x0000005384537220 */ /* 0x040fe20000410000 */
[----:B------:R-:W2:Y:S01]  /*9250*/  LDSM.16.MT88.4 R52, [R229] ;  /* 0x00000000e534783b */ /* 0x000ea20000004200 */
        /* <DEDUP_REMOVED lines=16> */
[-C--:B-1----:R-:W-:Y:S03]  /*9360*/  HMMA.16816.F32.BF16 R20, R204, R36.reuse, R20 ;  /* 0x00000024cc14723c */ /* 0x082fe60000041814 */
[C---:B------:R-:W-:Y:S01]  /*9370*/  FMUL.FTZ R26, R0.reuse, R154 ;  /* 0x0000009a001a7220 */ /* 0x040fe20000410000 */
[----:B------:R-:W-:Y:S01]  /*9380*/  MOV R154, R66 ;  /* 0x00000042009a7202 */ /* 0x000fe20000000f00 */
[----:B------:R-:W-:Y:S02]  /*9390*/  FMUL.FTZ R27, R0, R155 ;  /* 0x0000009b001b7220 */ /* 0x000fe40000410000 */
[----:B------:R-:W-:Y:S02]  /*93a0*/  IMAD.MOV.U32 R155, RZ, RZ, R67 ;  /* 0x000000ffff9b7224 */ /* 0x000fe400078e0043 */
[----:B------:R-:W-:Y:S03]  /*93b0*/  FMUL.FTZ R66, R132, R202 ;  /* 0x000000ca84427220 */ /* 0x000fe60000410000 */
[C---:B------:R-:W-:Y:S04]  /*93c0*/  HMMA.16816.F32.BF16 R24, R140.reuse, R36, R24 ;  /* 0x000000248c18723c */ /* 0x040fe80000041818 */
[C---:B------:R-:W-:Y:S02]  /*93d0*/  FMUL.FTZ R30, R0.reuse, R158 ;  /* 0x0000009e001e7220 */ /* 0x040fe40000410000 */
[----:B------:R-:W-:Y:S01]  /*93e0*/  FMUL.FTZ R31, R0, R159 ;  /* 0x0000009f001f7220 */ /* 0x000fe20000410000 */
[----:B------:R-:W-:Y:S01]  /*93f0*/  MOV R159, R41 ;  /* 0x00000029009f7202 */ /* 0x000fe20000000f00 */
[C---:B------:R-:W-:Y:S01]  /*9400*/  FMUL.FTZ R41, R3.reuse, R165 ;  /* 0x000000a503297220 */ /* 0x040fe20000410000 */
[----:B------:R-:W-:Y:S03]  /*9410*/  MOV R165, R63 ;  /* 0x0000003f00a57202 */ /* 0x000fe60000000f00 */
[C---:B------:R-:W-:Y:S01]  /*9420*/  FMUL.FTZ R67, R132.reuse, R203 ;  /* 0x000000cb84437220 */ /* 0x040fe20000410000 */
[-C--:B------:R-:W-:Y:S01]  /*9430*/  HMMA.16816.F32.BF16 R28, R140, R38.reuse, R28 ;  /* 0x000000268c1c723c */ /* 0x080fe2000004181c */
[----:B------:R-:W-:Y:S02]  /*9440*/  MUFU.EX2 R168, R165 ;  /* 0x000000a500a87308 */ /* 0x000fe40000000800 */
[C---:B------:R-:W-:Y:S02]  /*9450*/  FMUL.FTZ R118, R132.reuse, R118 ;  /* 0x0000007684767220 */ /* 0x040fe40000410000 */
[C---:B------:R-:W-:Y:S02]  /*9460*/  FMUL.FTZ R119, R132.reuse, R119 ;  /* 0x0000007784777220 */ /* 0x040fe40000410000 */
[----:B------:R-:W-:Y:S01]  /*9470*/  FMUL.FTZ R120, R3, R120 ;  /* 0x0000007803787220 */ /* 0x000fe20000410000 */
[C---:B------:R-:W-:Y:S04]  /*9480*/  HMMA.16816.F32.BF16 R32, R204.reuse, R38, R32 ;  /* 0x00000026cc20723c */ /* 0x040fe80000041820 */
[C---:B------:R-:W-:Y:S02]  /*9490*/  FMUL.FTZ R36, R133.reuse, R188 ;  /* 0x000000bc85247220 */ /* 0x040fe40000410000 */
[----:B------:R-:W-:Y:S02]  /*94a0*/  FMUL.FTZ R37, R133, R189 ;  /* 0x000000bd85257220 */ /* 0x000fe40000410000 */
[C---:B------:R-:W-:Y:S01]  /*94b0*/  FMUL.FTZ R38, R132.reuse, R190 ;  /* 0x000000be84267220 */ /* 0x040fe20000410000 */
[----:B------:R-:W-:Y:S03]  /*94c0*/  MOV R190, R43 ;  /* 0x0000002b00be7202 */ /* 0x000fe60000000f00 */
[----:B------:R-:W-:Y:S02]  /*94d0*/  FMUL.FTZ R39, R132, R191 ;  /* 0x000000bf84277220 */ /* 0x000fe40000410000 */
[C---:B------:R-:W-:Y:S02]  /*94e0*/  FMUL.FTZ R121, R3.reuse, R121 ;  /* 0x0000007903797220 */ /* 0x040fe40000410000 */
[C---:B------:R-:W-:Y:S02]  /*94f0*/  FMUL.FTZ R124, R3.reuse, R124 ;  /* 0x0000007c037c7220 */ /* 0x040fe40000410000 */
[C---:B------:R-:W-:Y:S01]  /*9500*/  FMUL.FTZ R125, R3.reuse, R125 ;  /* 0x0000007d037d7220 */ /* 0x040fe20000410000 */
[-C--:B--2---:R-:W-:Y:S03]  /*9510*/  HMMA.16816.F32.BF16 R36, R204, R52.reuse, R36 ;  /* 0x00000034cc24723c */ /* 0x084fe60000041824 */
[----:B------:R-:W-:Y:S02]  /*9520*/  IMAD.MOV.U32 R158, RZ, RZ, R40 ;  /* 0x000000ffff9e7224 */ /* 0x000fe400078e0028 */
[----:B------:R-:W-:Y:S02]  /*9530*/  FMUL.FTZ R40, R3, R164 ;  /* 0x000000a403287220 */ /* 0x000fe40000410000 */
[C---:B------:R-:W-:Y:S02]  /*9540*/  FMUL.FTZ R43, R0.reuse, R167 ;  /* 0x000000a7002b7220 */ /* 0x040fe40000410000 */
[----:B------:R-:W-:Y:S03]  /*9550*/  IMAD.MOV.U32 R189, RZ, RZ, R42 ;  /* 0x000000ffffbd7224 */ /* 0x000fe600078e002a */
[C---:B------:R-:W-:Y:S02]  /*9560*/  FMUL.FTZ R42, R0.reuse, R166 ;  /* 0x000000a6002a7220 */ /* 0x040fe40000410000 */
[C---:B------:R-:W-:Y:S02]  /*9570*/  FMUL.FTZ R47, R0.reuse, R171 ;  /* 0x000000ab002f7220 */ /* 0x040fe40000410000 */
[----:B------:R1:W-:Y:S01]  /*9580*/  MUFU.EX2 R171, R130 ;  /* 0x0000008200ab7308 */ /* 0x0003e20000000800 */
[C---:B------:R-:W-:Y:S02]  /*9590*/  FMUL.FTZ R48, R133.reuse, R192 ;  /* 0x000000c085307220 */ /* 0x040fe40000410000 */
[C---:B------:R-:W-:Y:S04]  /*95a0*/  HMMA.16816.F32.BF16 R40, R140.reuse, R52, R40 ;  /* 0x000000348c28723c */ /* 0x040fe80000041828 */
[----:B------:R-:W-:Y:S02]  /*95b0*/  IMAD.MOV.U32 R188, RZ, RZ, R46 ;  /* 0x000000ffffbc7224 */ /* 0x000fe400078e002e */
[C---:B------:R-:W-:Y:S02]  /*95c0*/  FMUL.FTZ R46, R0.reuse, R170 ;  /* 0x000000aa002e7220 */ /* 0x040fe40000410000 */
[C---:B------:R-:W-:Y:S01]  /*95d0*/  FMUL.FTZ R52, R133.reuse, R196 ;  /* 0x000000c485347220 */ /* 0x040fe20000410000 */
[----:B------:R-:W-:Y:S03]  /*95e0*/  MUFU.EX2 R170, R251 ;  /* 0x000000fb00aa7308 */ /* 0x000fe60000000800 */
[C---:B------:R-:W-:Y:S01]  /*95f0*/  FMUL.FTZ R53, R133.reuse, R197 ;  /* 0x000000c585357220 */ /* 0x040fe20000410000 */
[-C--:B------:R-:W-:Y:S03]  /*9600*/  HMMA.16816.F32.BF16 R44, R140, R54.reuse, R44 ;  /* 0x000000368c2c723c */ /* 0x080fe6000004182c */
[----:B------:R-:W-:Y:S02]  /*9610*/  IMAD.MOV.U32 R164, RZ, RZ, R49 ;  /* 0x000000ffffa47224 */ /* 0x000fe400078e0031 */
[----:B------:R-:W-:Y:S01]  /*9620*/  FMUL.FTZ R49, R133, R193 ;  /* 0x000000c185317220 */ /* 0x000fe20000410000 */
[----:B------:R-:W-:Y:S01]  /*9630*/  MUFU.EX2 R188, R188 ;  /* 0x000000bc00bc7308 */ /* 0x000fe20000000800 */
[----:B------:R-:W-:Y:S01]  /*9640*/  IMAD.MOV.U32 R150, RZ, RZ, R57 ;  /* 0x000000ffff967224 */ /* 0x000fe200078e0039 */
[----:B-1----:R-:W3:Y:S01]  /*9650*/  LDL.LU R130, [R1+0x8c] ;  /* 0x00008c0001827983 */ /* 0x002ee20000300800 */
[C---:B------:R-:W-:Y:S03]  /*9660*/  FMUL.FTZ R57, R3.reuse, R177 ;  /* 0x000000b103397220 */ /* 0x040fe60000410000 */
[C---:B------:R-:W-:Y:S04]  /*9670*/  HMMA.16816.F32.BF16 R48, R204.reuse, R54, R48 ;  /* 0x00000036cc30723c */ /* 0x040fe80000041830 */
[----:B------:R-:W-:Y:S02]  /*9680*/  FMUL.FTZ R59, R0, R179 ;  /* 0x000000b3003b7220 */ /* 0x000fe40000410000 */
[----:B------:R-:W-:Y:S02]  /*9690*/  IMAD.MOV.U32 R191, RZ, RZ, R58 ;  /* 0x000000ffffbf7224 */ /* 0x000fe400078e003a */
[C---:B------:R-:W-:Y:S04]  /*96a0*/  FMUL.FTZ R54, R132.reuse, R198 ;  /* 0x000000c684367220 */ /* 0x040fe80000410000 */
[----:B------:R-:W-:Y:S02]  /*96b0*/  FMUL.FTZ R55, R132, R199 ;  /* 0x000000c784377220 */ /* 0x000fe40000410000 */
[C---:B------:R-:W-:Y:S02]  /*96c0*/  FMUL.FTZ R58, R0.reuse, R178 ;  /* 0x000000b2003a7220 */ /* 0x040fe40000410000 */
[----:B------:R-:W-:Y:S02]  /*96d0*/  IMAD.MOV.U32 R148, RZ, RZ, R61 ;  /* 0x000000ffff947224 */ /* 0x000fe400078e003d */
[----:B------:R-:W-:Y:S01]  /*96e0*/  FMUL.FTZ R61, R3, R181 ;  /* 0x000000b5033d7220 */ /* 0x000fe20000410000 */
[-C--:B------:R-:W-:Y:S03]  /*96f0*/  HMMA.16816.F32.BF16 R52, R204, R144.reuse, R52 ;  /* 0x00000090cc34723c */ /* 0x080fe60000041834 */
[C---:B------:R-:W-:Y:S02]  /*9700*/  FMUL.FTZ R62, R0.reuse, R182 ;  /* 0x000000b6003e7220 */ /* 0x040fe40000410000 */
[C---:B------:R-:W-:Y:S02]  /*9710*/  FMUL.FTZ R63, R0.reuse, R183 ;  /* 0x000000b7003f7220 */ /* 0x040fe40000410000 */
[----:B------:R-:W-:Y:S01]  /*9720*/  IMAD.MOV.U32 R183, RZ, RZ, R161 ;  /* 0x000000ffffb77224 */ /* 0x000fe200078e00a1 */
[C---:B------:R-:W-:Y:S04]  /*9730*/  HMMA.16816.F32.BF16 R56, R140.reuse, R144, R56 ;  /* 0x000000908c38723c */ /* 0x040fe80000041838 */
[C---:B------:R-:W-:Y:S01]  /*9740*/  FMUL.FTZ R74, R0.reuse, R74 ;  /* 0x0000004a004a7220 */ /* 0x040fe20000410000 */
[----:B------:R-:W-:Y:S01]  /*9750*/  MUFU.EX2 R183, R183 ;  /* 0x000000b700b77308 */ /* 0x000fe20000000800 */
        /* <DEDUP_REMOVED lines=8> */
[C---:B------:R-:W-:Y:S04]  /*97e0*/  FMUL.FTZ R94, R0.reuse, R94 ;  /* 0x0000005e005e7220 */ /* 0x040fe80000410000 */
        /* <DEDUP_REMOVED lines=14> */
[C---:B------:R-:W-:Y:S01]  /*98d0*/  FMUL.FTZ R126, R0.reuse, R126 ;  /* 0x0000007e007e7220 */ /* 0x040fe20000410000 */
[-C--:B-1----:R-:W-:Y:S03]  /*98e0*/  HMMA.16816.F32.BF16 R68, R204, R144.reuse, R68 ;  /* 0x00000090cc44723c */ /* 0x082fe60000041844 */
[----:B------:R-:W-:Y:S02]  /*98f0*/  FMUL.FTZ R127, R0, R127 ;  /* 0x0000007f007f7220 */ /* 0x000fe40000410000 */
[C---:B------:R-:W-:Y:S02]  /*9900*/  FMUL.FTZ R128, R133.reuse, R128 ;  /* 0x0000008085807220 */ /* 0x040fe40000410000 */
[----:B------:R-:W-:Y:S01]  /*9910*/  FMUL.FTZ R129, R133, R129 ;  /* 0x0000008185817220 */ /* 0x000fe20000410000 */
[C---:B------:R-:W-:Y:S04]  /*9920*/  HMMA.16816.F32.BF16 R72, R140.reuse, R144, R72 ;  /* 0x000000908c48723c */ /* 0x040fe80000041848 */
[----:B------:R-:W-:Y:S01]  /*9930*/  IMAD.MOV.U32 R165, RZ, RZ, R164 ;  /* 0x000000ffffa57224 */ /* 0x000fe200078e00a4 */
[----:B------:R-:W-:Y:S01]  /*9940*/  MOV R164, R191 ;  /* 0x000000bf00a47202 */ /* 0x000fe20000000f00 */
[----:B------:R-:W-:Y:S01]  /*9950*/  IMAD.MOV.U32 R191, RZ, RZ, R190 ;  /* 0x000000ffffbf7224 */ /* 0x000fe200078e00be */
[----:B------:R-:W-:Y:S01]  /*9960*/  MOV R190, R189 ;  /* 0x000000bd00be7202 */ /* 0x000fe20000000f00 */
[-C--:B------:R-:W-:Y:S04]  /*9970*/  HMMA.16816.F32.BF16 R76, R140, R146.reuse, R76 ;  /* 0x000000928c4c723c */ /* 0x080fe8000004184c */
[----:B------:R-:W-:Y:S01]  /*9980*/  MOV R167, R165 ;  /* 0x000000a500a77202 */ /* 0x000fe20000000f00 */
[----:B------:R-:W-:Y:S01]  /*9990*/  IMAD.MOV.U32 R189, RZ, RZ, R187 ;  /* 0x000000ffffbd7224 */ /* 0x000fe200078e00bb */
[----:B------:R-:W-:Y:S01]  /*99a0*/  MOV R165, R191 ;  /* 0x000000bf00a57202 */ /* 0x000fe20000000f00 */
[----:B------:R-:W-:Y:S01]  /*99b0*/  IMAD.MOV.U32 R166, RZ, RZ, R164 ;  /* 0x000000ffffa67224 */ /* 0x000fe200078e00a4 */
[C---:B------:R-:W-:Y:S01]  /*99c0*/  HMMA.16816.F32.BF16 R80, R204.reuse, R146, R80 ;  /* 0x00000092cc50723c */ /* 0x040fe20000041850 */
[----:B------:R-:W1:Y:S01]  /*99d0*/  LDSM.16.MT88.4 R144, [R226+0x2000] ;  /* 0x00200000e290783b */ /* 0x000e620000004200 */
[----:B------:R-:W-:Y:S02]  /*99e0*/  MUFU.EX2 R177, R167 ;  /* 0x000000a700b17308 */ /* 0x000fe40000000800 */
[----:B------:R-:W-:Y:S01]  /*99f0*/  MOV R197, R165 ;  /* 0x000000a500c57202 */ /* 0x000fe20000000f00 */
[----:B------:R-:W-:Y:S01]  /*9a00*/  IMAD.MOV.U32 R198, RZ, RZ, R166 ;  /* 0x000000ffffc67224 */ /* 0x000fe200078e00a6 */
[----:B------:R-:W-:Y:S01]  /*9a10*/  MOV R191, R189 ;  /* 0x000000bd00bf7202 */ /* 0x000fe20000000f00 */
[----:B------:R-:W-:Y:S01]  /*9a20*/  IMAD.MOV.U32 R164, RZ, RZ, R190 ;  /* 0x000000ffffa47224 */ /* 0x000fe200078e00be */
[----:B------:R-:W-:Y:S01]  /*9a30*/  MOV R187, R159 ;  /* 0x0000009f00bb7202 */ /* 0x000fe20000000f00 */
[----:B------:R-:W-:Y:S03]  /*9a40*/  IMAD.MOV.U32 R159, RZ, RZ, R158 ;  /* 0x000000ffff9f7224 */ /* 0x000fe600078e009e */
[----:B------:R-:W-:Y:S01]  /*9a50*/  MUFU.EX2 R165, R217 ;  /* 0x000000d900a57308 */ /* 0x000fe20000000800 */
        /* <DEDUP_REMOVED lines=9> */
[----:B------:R-:W-:Y:S01]  /*9af0*/  MUFU.EX2 R189, R223 ;  /* 0x000000df00bd7308 */ /* 0x000fe20000000800 */
[----:B------:R-:W-:Y:S01]  /*9b00*/  IMAD.MOV.U32 R187, RZ, RZ, R158 ;  /* 0x000000ffffbb7224 */ /* 0x000fe200078e009e */
[----:B------:R-:W-:Y:S01]  /*9b10*/  MOV R197, R195 ;  /* 0x000000c300c57202 */ /* 0x000fe20000000f00 */
[----:B------:R-:W-:Y:S02]  /*9b20*/  IMAD.MOV.U32 R195, RZ, RZ, R194 ;  /* 0x000000ffffc37224 */ /* 0x000fe400078e00c2 */
[----:B------:R-:W-:Y:S02]  /*9b30*/  IMAD.MOV.U32 R192, RZ, RZ, R187 ;  /* 0x000000ffffc07224 */ /* 0x000fe400078e00bb */
[----:B------:R-:W-:Y:S01]  /*9b40*/  IMAD.MOV.U32 R179, RZ, RZ, R197 ;  /* 0x000000ffffb37224 */ /* 0x000fe200078e00c5 */
[----:B------:R-:W-:Y:S01]  /*9b50*/  MOV R181, R195 ;  /* 0x000000c300b57202 */ /* 0x000fe20000000f00 */
[----:B------:R-:W-:Y:S01]  /*9b60*/  IMAD.MOV.U32 R197, RZ, RZ, R148 ;  /* 0x000000ffffc57224 */ /* 0x000fe200078e0094 */
[----:B------:R-:W3:Y:S01]  /*9b70*/  MUFU.EX2 R167, R216 ;  /* 0x000000d800a77308 */ /* 0x000ee20000000800 */
[----:B------:R-:W-:Y:S01]  /*9b80*/  IMAD.MOV.U32 R157, RZ, RZ, R156 ;  /* 0x000000ffff9d7224 */ /* 0x000fe200078e009c */
[----:B------:R-:W-:Y:S01]  /*9b90*/  MOV R156, R152 ;  /* 0x00000098009c7202 */ /* 0x000fe20000000f00 */
[----:B------:R-:W-:Y:S03]  /*9ba0*/  IMAD.MOV.U32 R152, RZ, RZ, R175 ;  /* 0x000000ffff987224 */ /* 0x000fe600078e00af */
[----:B------:R-:W-:Y:S01]  /*9bb0*/  MOV R159, R157 ;  /* 0x0000009d009f7202 */ /* 0x000fe20000000f00 */
[----:B------:R-:W-:Y:S01]  /*9bc0*/  IMAD.MOV.U32 R158, RZ, RZ, R156 ;  /* 0x000000ffff9e7224 */ /* 0x000fe200078e009c */
[----:B------:R-:W-:Y:S01]  /*9bd0*/  MOV R157, R152 ;  /* 0x00000098009d7202 */ /* 0x000fe20000000f00 */
[-C--:B-1----:R-:W-:Y:S01]  /*9be0*/  HMMA.16816.F32.BF16 R84, R204, R144.reuse, R84 ;  /* 0x00000090cc54723c */ /* 0x082fe20000041854 */
[----:B------:R1:W-:Y:S02]  /*9bf0*/  MUFU.EX2 R175, R131 ;  /* 0x0000008300af7308 */ /* 0x0003e40000000800 */
[----:B------:R-:W-:Y:S01]  /*9c00*/  MOV R152, R173 ;  /* 0x000000ad00987202 */ /* 0x000fe20000000f00 */
[----:B------:R-:W-:Y:S01]  /*9c10*/  IMAD.MOV.U32 R156, RZ, RZ, R174 ;  /* 0x000000ffff9c7224 */ /* 0x000fe200078e00ae */
[----:B------:R-:W-:Y:S01]  /*9c20*/  MOV R191, R159 ;  /* 0x0000009f00bf7202 */ /* 0x000fe20000000f00 */
[----:B------:R-:W-:Y:S01]  /*9c30*/  IMAD.MOV.U32 R174, RZ, RZ, R162 ;  /* 0x000000ffffae7224 */ /* 0x000fe200078e00a2 */
[----:B------:R-:W-:Y:S01]  /*9c40*/  MOV R162, R240 ;  /* 0x000000f000a27202 */ /* 0x000fe20000000f00 */
[C---:B------:R-:W-:Y:S03]  /*9c50*/  HMMA.16816.F32.BF16 R88, R140.reuse, R144, R88 ;  /* 0x000000908c58723c */ /* 0x040fe60000041858 */
[----:B------:R4:W-:Y:S01]  /*9c60*/  MUFU.EX2 R200, R178 ;  /* 0x000000b200c87308 */ /* 0x0009e20000000800 */
[----:B------:R-:W-:Y:S01]  /*9c70*/  IMAD.MOV.U32 R187, RZ, RZ, R158 ;  /* 0x000000ffffbb7224 */ /* 0x000fe200078e009e */
[----:B------:R-:W-:Y:S01]  /*9c80*/  MOV R159, R157 ;  /* 0x0000009d009f7202 */ /* 0x000fe20000000f00 */
[----:B------:R-:W-:Y:S01]  /*9c90*/  IMAD.MOV.U32 R158, RZ, RZ, R156 ;  /* 0x000000ffff9e7224 */ /* 0x000fe200078e009c */
[----:B------:R-:W-:Y:S01]  /*9ca0*/  MOV R157, R152 ;  /* 0x00000098009d7202 */ /* 0x000fe20000000f00 */
[-C--:B------:R-:W-:Y:S04]  /*9cb0*/  HMMA.16816.F32.BF16 R92, R140, R146.reuse, R92 ;  /* 0x000000928c5c723c */ /* 0x080fe8000004185c */
[----:B------:R-:W-:Y:S01]  /*9cc0*/  MOV R152, R172 ;  /* 0x000000ac00987202 */ /* 0x000fe20000000f00 */
[----:B------:R-:W-:Y:S01]  /*9cd0*/  MUFU.EX2 R192, R192 ;  /* 0x000000c000c07308 */ /* 0x000fe20000000800 */
[----:B------:R-:W-:Y:S01]  /*9ce0*/  IMAD.MOV.U32 R156, RZ, RZ, R174 ;  /* 0x000000ffff9c7224 */ /* 0x000fe200078e00ae */
[----:B------:R-:W-:Y:S01]  /*9cf0*/  MOV R194, R191 ;  /* 0x000000bf00c27202 */ /* 0x000fe20000000f00 */
[C---:B------:R-:W-:Y:S01]  /*9d00*/  HMMA.16816.F32.BF16 R96, R204.reuse, R146, R96 ;  /* 0x00000092cc60723c */ /* 0x040fe20000041860 */
[----:B------:R-:W3:Y:S03]  /*9d10*/  LDSM.16.MT88.4 R144, [R229+0x2000] ;  /* 0x00200000e590783b */ /* 0x000ee60000004200 */
[----:B------:R-:W-:Y:S01]  /*9d20*/  IMAD.MOV.U32 R191, RZ, RZ, R187 ;  /* 0x000000ffffbf7224 */ /* 0x000fe200078e00bb */
[----:B------:R-:W-:Y:S01]  /*9d30*/  MOV R187, R159 ;  /* 0x0000009f00bb7202 */ /* 0x000fe20000000f00 */
[----:B------:R-:W-:Y:S01]  /*9d40*/  IMAD.MOV.U32 R159, RZ, RZ, R158 ;  /* 0x000000ffff9f7224 */ /* 0x000fe200078e009e */
[----:B------:R3:W-:Y:S01]  /*9d50*/  MUFU.EX2 R201, R179 ;  /* 0x000000b300c97308 */ /* 0x0007e20000000800 */
[----:B------:R-:W-:Y:S01]  /*9d60*/  MOV R158, R157 ;  /* 0x0000009d009e7202 */ /* 0x000fe20000000f00 */
[----:B-1----:R-:W2:Y:S03]  /*9d70*/  LDL.LU R131, [R1+0x88] ;  /* 0x0000880001837983 */ /* 0x002ea60000300800 */
[----:B----4-:R-:W-:Y:S01]  /*9d80*/  MOV R178, R154 ;  /* 0x0000009a00b27202 */ /* 0x010fe20000000f00 */
[----:B------:R1:W5:Y:S01]  /*9d90*/  LDL.LU R240, [R1+0x84] ;  /* 0x0000840001f07983 */ /* 0x0003620000300800 */
        /* <DEDUP_REMOVED lines=9> */
[----:B---3--:R-:W-:Y:S02]  /*9e30*/  F2FP.BF16.PACK_AB R149, R167, R165 ;  /* 0x000000a5a795723e */ /* 0x008fe400000010ff */
[----:B------:R-:W-:Y:S01]  /*9e40*/  MOV R252, R156 ;  /* 0x0000009c00fc7202 */ /* 0x000fe20000000f00 */
[----:B------:R-:W-:Y:S01]  /*9e50*/  IMAD.MOV.U32 R202, RZ, RZ, R157 ;  /* 0x000000ffffca7224 */ /* 0x000fe200078e009d */
[----:B------:R3:W-:Y:S01]  /*9e60*/  MUFU.EX2 R203, R182 ;  /* 0x000000b600cb7308 */ /* 0x0007e20000000800 */
[----:B------:R-:W-:Y:S01]  /*9e70*/  MOV R199, R158 ;  /* 0x0000009e00c77202 */ /* 0x000fe20000000f00 */
[----:B------:R-:W-:Y:S01]  /*9e80*/  IMAD.MOV.U32 R158, RZ, RZ, R150 ;  /* 0x000000ffff9e7224 */ /* 0x000fe200078e0096 */
[----:B------:R-:W-:Y:S02]  /*9e90*/  MOV R194, R191 ;  /* 0x000000bf00c27202 */ /* 0x000fe40000000f00 */
[----:B------:R-:W-:Y:S02]  /*9ea0*/  MOV R191, R224 ;  /* 0x000000e000bf7202 */ /* 0x000fe40000000f00 */
[----:B------:R-:W-:Y:S03]  /*9eb0*/  MOV R179, R162 ;  /* 0x000000a200b37202 */ /* 0x000fe60000000f00 */
[----:B------:R-:W-:Y:S01]  /*9ec0*/  MUFU.EX2 R195, R195 ;  /* 0x000000c300c37308 */ /* 0x000fe20000000800 */
[-C--:B------:R-:W-:Y:S09]  /*9ed0*/  HMMA.16816.F32.BF16 R100, R204, R144.reuse, R100 ;  /* 0x00000090cc64723c */ /* 0x080ff20000041864 */
[----:B------:R-:W-:Y:S01]  /*9ee0*/  MUFU.EX2 R194, R194 ;  /* 0x000000c200c27308 */ /* 0x000fe20000000800 */
[C---:B------:R-:W-:Y:S04]  /*9ef0*/  HMMA.16816.F32.BF16 R104, R140.reuse, R144, R104 ;  /* 0x000000908c68723c */ /* 0x040fe80000041868 */
[----:B---3--:R-:W-:Y:S04]  /*9f00*/  IMAD.MOV.U32 R182, RZ, RZ, R153 ;  /* 0x000000ffffb67224 */ /* 0x008fe800078e0099 */
[-C--:B------:R-:W-:Y:S01]  /*9f10*/  HMMA.16816.F32.BF16 R108, R140, R146.reuse, R108 ;  /* 0x000000928c6c723c */ /* 0x080fe2000004186c */
[----:B------:R-:W-:Y:S07]  /*9f20*/  MUFU.EX2 R193, R193 ;  /* 0x000000c100c17308 */ /* 0x000fee0000000800 */
[C---:B------:R-:W-:Y:S01]  /*9f30*/  HMMA.16816.F32.BF16 R112, R204.reuse, R146, R112 ;  /* 0x00000092cc70723c */ /* 0x040fe20000041870 */
[----:B------:R-:W3:Y:S02]  /*9f40*/  LDSM.16.MT88.4 R144, [R228+0x2000] ;  /* 0x00200000e490783b */ /* 0x000ee40000004200 */
[----:B------:R4:W-:Y:S10]  /*9f50*/  MUFU.EX2 R173, R249 ;  /* 0x000000f900ad7308 */ /* 0x0009f40000000800 */
[----:B------:R-:W-:Y:S10]  /*9f60*/  MUFU.EX2 R164, R247 ;  /* 0x000000f700a47308 */ /* 0x000ff40000000800 */
[----:B------:R-:W1:Y:S01]  /*9f70*/  MUFU.EX2 R166, R246 ;  /* 0x000000f600a67308 */ /* 0x000e620000000800 */
[----:B----4-:R-:W-:Y:S09]  /*9f80*/  MOV R249, R158 ;  /* 0x0000009e00f97202 */ /* 0x010ff20000000f00 */
[----:B------:R-:W4:Y:S01]  /*9f90*/  MUFU.EX2 R172, R245 ;  /* 0x000000f500ac7308 */ /* 0x000f220000000800 */
[-C--:B---3--:R-:W-:Y:S09]  /*9fa0*/  HMMA.16816.F32.BF16 R116, R204, R144.reuse, R116 ;  /* 0x00000090cc74723c */ /* 0x088ff20000041874 */
[----:B------:R-:W-:Y:S03]  /*9fb0*/  MUFU.EX2 R245, R231 ;  /* 0x000000e700f57308 */ /* 0x000fe60000000800 */
[----:B-1----:R-:W-:Y:S01]  /*9fc0*/  F2FP.BF16.PACK_AB R148, R166, R164 ;  /* 0x000000a4a694723e */ /* 0x002fe200000010ff */
[C---:B------:R-:W-:Y:S06]  /*9fd0*/  HMMA.16816.F32.BF16 R120, R140.reuse, R144, R120 ;  /* 0x000000908c78723c */ /* 0x040fec0000041878 */
[----:B------:R-:W-:Y:S02]  /*9fe0*/  MUFU.EX2 R174, R211 ;  /* 0x000000d300ae7308 */ /* 0x000fe40000000800 */
[-C--:B------:R-:W-:Y:S01]  /*9ff0*/  HMMA.16816.F32.BF16 R124, R140, R146.reuse, R124 ;  /* 0x000000928c7c723c */ /* 0x080fe2000004187c */
[----:B------:R-:W3:Y:S03]  /*a000*/  LDL.LU R140, [R1+0x8] ;  /* 0x00000800018c7983 */ /* 0x000ee60000300800 */
[----:B------:R-:W-:Y:S01]  /*a010*/  FMUL.FTZ R130, R132, R130 ;  /* 0x0000008284827220 */ /* 0x000fe20000410000 */
[----:B------:R-:W3:Y:S03]  /*a020*/  LDL.LU R2, [R1+0x4] ;  /* 0x0000040001027983 */ /* 0x000ee60000300800 */
[----:B------:R-:W1:Y:S01]  /*a030*/  MUFU.EX2 R190, R210 ;  /* 0x000000d200be7308 */ /* 0x000e620000000800 */
[----:B------:R-:W-:Y:S03]  /*a040*/  F2FP.BF16.PACK_AB R142, R176, R175 ;  /* 0x000000afb08e723e */ /* 0x000fe600000010ff */
[----:B------:R-:W-:Y:S02]  /*a050*/  F2FP.BF16.PACK_AB R141, R173, R169 ;  /* 0x000000a9ad8d723e */ /* 0x000fe400000010ff */
[----:B------:R-:W-:Y:S02]  /*a060*/  F2FP.BF16.PACK_AB R143, R177, R170 ;  /* 0x000000aab18f723e */ /* 0x000fe400000010ff */
[----:B----4-:R-:W-:Y:S02]  /*a070*/  F2FP.BF16.PACK_AB R150, R189, R172 ;  /* 0x000000acbd96723e */ /* 0x010fe400000010ff */
[----:B------:R-:W-:Y:S10]  /*a080*/  MUFU.EX2 R180, R180 ;  /* 0x000000b400b47308 */ /* 0x000ff40000000800 */
[----:B------:R-:W-:Y:S01]  /*a090*/  MUFU.EX2 R181, R181 ;  /* 0x000000b500b57308 */ /* 0x000fe20000000800 */
[----:B-1----:R-:W-:Y:S09]  /*a0a0*/  F2FP.BF16.PACK_AB R151, R190, R174 ;  /* 0x000000aebe97723e */ /* 0x002ff200000010ff */
[----:B------:R-:W-:Y:S10]  /*a0b0*/  MUFU.EX2 R196, R196 ;  /* 0x000000c400c47308 */ /* 0x000ff40000000800 */
[----:B------:R-:W-:Y:S10]  /*a0c0*/  MUFU.EX2 R191, R191 ;  /* 0x000000bf00bf7308 */ /* 0x000ff40000000800 */
[----:B------:R-:W-:Y:S10]  /*a0d0*/  MUFU.EX2 R199, R199 ;  /* 0x000000c700c77308 */ /* 0x000ff40000000800 */
[----:B------:R-:W-:Y:S10]  /*a0e0*/  MUFU.EX2 R179, R179 ;  /* 0x000000b300b37308 */ /* 0x000ff40000000800 */
[----:B------:R-:W-:Y:S10]  /*a0f0*/  MUFU.EX2 R182, R182 ;  /* 0x000000b600b67308 */ /* 0x000ff40000000800 */
[----:B------:R-:W-:Y:S10]  /*a100*/  MUFU.EX2 R178, R178 ;  /* 0x000000b200b27308 */ /* 0x000ff40000000800 */
[----:B------:R-:W-:Y:S10]  /*a110*/  MUFU.EX2 R252, R252 ;  /* 0x000000fc00fc7308 */ /* 0x000ff40000000800 */
[----:B------:R-:W-:Y:S01]  /*a120*/  MUFU.EX2 R249, R249 ;  /* 0x000000f900f97308 */ /* 0x000fe20000000800 */
[----:B--2---:R-:W-:Y:S07]  /*a130*/  FMUL.FTZ R131, R132, R131 ;  /* 0x0000008384837220 */ /* 0x004fee0000410000 */
[----:B------:R-:W-:Y:S01]  /*a140*/  HMMA.16816.F32.BF16 R128, R204, R146, R128 ;  /* 0x00000092cc80723c */ /* 0x000fe20000041880 */
[----:B------:R-:W1:Y:S06]  /*a150*/  LDSM.16.MT88.4 R144, [R225+0x800] ;  /* 0x00080000e190783b */ /* 0x000e6c0000004200 */
[----:B------:R-:W-:Y:S01]  /*a160*/  MOV R204, R152 ;  /* 0x0000009800cc7202 */ /* 0x000fe20000000f00 */
[----:B------:R-:W-:Y:S01]  /*a170*/  IMAD.MOV.U32 R205, RZ, RZ, R159 ;  /* 0x000000ffffcd7224 */ /* 0x000fe200078e009f */
[----:B------:R-:W-:Y:S01]  /*a180*/  MOV R206, R197 ;  /* 0x000000c500ce7202 */ /* 0x000fe20000000f00 */
[----:B------:R-:W-:Y:S01]  /*a190*/  LDSM.16.MT88.4 R156, [R229+0x1000] ;  /* 0x00100000e59c783b */ /* 0x000fe20000004200 */
[----:B------:R2:W-:Y:S01]  /*a1a0*/  MUFU.EX2 R251, R204 ;  /* 0x000000cc00fb7308 */ /* 0x0005e20000000800 */
[----:B------:R-:W-:Y:S02]  /*a1b0*/  IMAD.MOV.U32 R197, RZ, RZ, R163 ;  /* 0x000000ffffc57224 */ /* 0x000fe400078e00a3 */
[----:B------:R-:W-:Y:S02]  /*a1c0*/  IMAD.MOV.U32 R207, RZ, RZ, R198 ;  /* 0x000000ffffcf7224 */ /* 0x000fe400078e00c6 */
[----:B------:R-:W-:Y:S02]  /*a1d0*/  IMAD.MOV.U32 R198, RZ, RZ, R155 ;  /* 0x000000ffffc67224 */ /* 0x000fe400078e009b */
[----:B------:R-:W-:Y:S03]  /*a1e0*/  LDSM.16.MT88.4 R152, [R226+0x1000] ;  /* 0x00100000e298783b */ /* 0x000fe60000004200 */
[----:B------:R-:W-:Y:S05]  /*a1f0*/  MUFU.EX2 R247, R206 ;  /* 0x000000ce00f77308 */ /* 0x000fea0000000800 */
[----:B------:R-:W-:Y:S05]  /*a200*/  LDSM.16.MT88.4 R160, [R228+0x1000] ;  /* 0x00100000e4a0783b */ /* 0x000fea0000004200 */
[----:B------:R-:W4:Y:S01]  /*a210*/  MUFU.EX2 R197, R197 ;  /* 0x000000c500c57308 */ /* 0x000f220000000800 */
[----:B--2---:R-:W-:Y:S09]  /*a220*/  F2FP.BF16.PACK_AB R204, R183, R250 ;  /* 0x000000fab7cc723e */ /* 0x004ff200000010ff */
[----:B------:R-:W2:Y:S10]  /*a230*/  MUFU.EX2 R198, R198 ;  /* 0x000000c600c67308 */ /* 0x000eb40000000800 */
[----:B------:R2:W1:Y:S01]  /*a240*/  MUFU.EX2 R246, R207 ;  /* 0x000000cf00f67308 */ /* 0x0004620000000800 */
[----:B----4-:R-:W-:Y:S02]  /*a250*/  F2FP.BF16.PACK_AB R206, R197, R179 ;  /* 0x000000b3c5ce723e */ /* 0x010fe400000010ff */
[----:B--2---:R-:W-:Y:S01]  /*a260*/  F2FP.BF16.PACK_AB R207, R198, R178 ;  /* 0x000000b2c6cf723e */ /* 0x004fe200000010ff */
[----:B---3--:R-:W-:Y:S01]  /*a270*/  FFMA.FTZ R133, R133, R140, R213 ;  /* 0x0000008c85857223 */ /* 0x008fe200000100d5 */
[----:B------:R-:W-:Y:S01]  /*a280*/  F2FP.BF16.PACK_AB R140, R171, R168 ;  /* 0x000000a8ab8c723e */ /* 0x000fe200000010ff */
[----:B------:R-:W-:Y:S02]  /*a290*/  FFMA.FTZ R2, R132, R2, R212 ;  /* 0x0000000284027223 */ /* 0x000fe400000100d4 */
[----:B------:R-:W2:Y:S04]  /*a2a0*/  LDL.LU R132, [R1+0x10] ;  /* 0x0000100001847983 */ /* 0x000ea80000300800 */
[-C--:B-1----:R-:W-:Y:S01]  /*a2b0*/  HMMA.16816.F32.BF16 R4, R140, R144.reuse, R4 ;  /* 0x000000908c04723c */ /* 0x082fe20000041804 */
[----:B------:R1:W5:Y:S04]  /*a2c0*/  LDL.LU R224, [R1+0x80] ;  /* 0x0000800001e07983 */ /* 0x0003680000300800 */
[----:B------:R-:W-:Y:S03]  /*a2d0*/  FADD.FTZ R2, R218, R2 ;  /* 0x00000002da027221 */ /* 0x000fe60000010000 */
[C---:B------:R-:W-:Y:S04]  /*a2e0*/  HMMA.16816.F32.BF16 R8, R148.reuse, R144, R8 ;  /* 0x000000909408723c */ /* 0x040fe80000041808 */
[----:B------:R-:W-:Y:S02]  /*a2f0*/  FADD.FTZ R2, R219, R2 ;  /* 0x00000002db027221 */ /* 0x000fe40000010000 */
[----:B------:R-:W-:Y:S02]  /*a300*/  LDSM.16.MT88.4 R216, [R226+0x3800] ;  /* 0x00380000e2d8783b */ /* 0x000fe40000004200 */
[-C--:B------:R-:W-:Y:S08]  /*a310*/  HMMA.16816.F32.BF16 R12, R148, R146.reuse, R12 ;  /* 0x00000092940c723c */ /* 0x080ff0000004180c */
[C---:B------:R-:W-:Y:S01]  /*a320*/  HMMA.16816.F32.BF16 R16, R140.reuse, R146, R16 ;  /* 0x000000928c10723c */ /* 0x040fe20000041810 */
[----:B------:R-:W3:Y:S07]  /*a330*/  LDSM.16.MT88.4 R144, [R226+0x800] ;  /* 0x00080000e290783b */ /* 0x000eee0000004200 */
[-C--:B---3--:R-:W-:Y:S08]  /*a340*/  HMMA.16816.F32.BF16 R20, R140, R144.reuse, R20 ;  /* 0x000000908c14723c */ /* 0x088ff00000041814 */
[C---:B------:R-:W-:Y:S08]  /*a350*/  HMMA.16816.F32.BF16 R24, R148.reuse, R144, R24 ;  /* 0x000000909418723c */ /* 0x040ff00000041818 */
        /* <DEDUP_REMOVED lines=17> */
[----:B------:R-:W3:Y:S03]  /*a470*/  LDSM.16.MT88.4 R144, [R226+0x2800] ;  /* 0x00280000e290783b */ /* 0x000ee60000004200 */
[----:B--2---:R-:W-:Y:S05]  /*a480*/  FFMA.FTZ R138, R3, R132, R138 ;  /* 0x00000084038a7223 */ /* 0x004fea000001008a */
[----:B------:R-:W2:Y:S04]  /*a490*/  LDL.LU R3, [R1+0x14] ;  /* 0x0000140001037983 */ /* 0x000ea80000300800 */
[----:B------:R1:W5:Y:S01]  /*a4a0*/  LDL.LU R231, [R1+0x7c] ;  /* 0x00007c0001e77983 */ /* 0x0003620000300800 */
        /* <DEDUP_REMOVED lines=11> */
[C---:B------:R-:W-:Y:S07]  /*a560*/  HMMA.16816.F32.BF16 R120, R148.reuse, R144, R120 ;  /* 0x000000909478723c */ /* 0x040fee0000041878 */
[----:B------:R-:W-:Y:S01]  /*a570*/  F2FP.BF16.PACK_AB R144, R201, R181 ;  /* 0x000000b5c990723e */ /* 0x000fe200000010ff */
[-C--:B------:R-:W-:Y:S01]  /*a580*/  HMMA.16816.F32.BF16 R124, R148, R146.reuse, R124 ;  /* 0x00000092947c723c */ /* 0x080fe2000004187c */
[----:B------:R-:W3:Y:S03]  /*a590*/  LDSM.16.MT88.4 R148, [R225+0x1000] ;  /* 0x00100000e194783b */ /* 0x000ee60000004200 */
        /* <DEDUP_REMOVED lines=8> */
[-C--:B---3--:R-:W-:Y:S08]  /*a620*/  HMMA.16816.F32.BF16 R4, R140, R148.reuse, R4 ;  /* 0x000000948c04723c */ /* 0x088ff00000041804 */
[C---:B------:R-:W-:Y:S08]  /*a630*/  HMMA.16816.F32.BF16 R8, R144.reuse, R148, R8 ;  /* 0x000000949008723c */ /* 0x040ff00000041808 */
[-C--:B------:R-:W-:Y:S08]  /*a640*/  HMMA.16816.F32.BF16 R12, R144, R150.reuse, R12 ;  /* 0x00000096900c723c */ /* 0x080ff0000004180c */
[C---:B------:R-:W-:Y:S01]  /*a650*/  HMMA.16816.F32.BF16 R16, R140.reuse, R150, R16 ;  /* 0x000000968c10723c */ /* 0x040fe20000041810 */
[----:B------:R-:W3:Y:S07]  /*a660*/  LDSM.16.MT88.4 R148, [R225+0x3000] ;  /* 0x00300000e194783b */ /* 0x000eee0000004200 */
        /* <DEDUP_REMOVED lines=9> */
[----:B------:R-:W1:Y:S03]  /*a700*/  LDSM.16.MT88.4 R156, [R229+0x3000] ;  /* 0x00300000e59c783b */ /* 0x000e660000004200 */
[----:B--2---:R-:W-:Y:S02]  /*a710*/  FFMA.FTZ R132, R0, R3, R139 ;  /* 0x0000000300847223 */ /* 0x004fe4000001008b */
[----:B------:R-:W-:Y:S01]  /*a720*/  MUFU.EX2 R139, R242 ;  /* 0x000000f2008b7308 */ /* 0x000fe20000000800 */
[----:B------:R-:W-:Y:S01]  /*a730*/  FADD.FTZ R3, R220, R133 ;  /* 0x00000085dc037221 */ /* 0x000fe20000010000 */
[-C--:B------:R-:W-:Y:S04]  /*a740*/  HMMA.16816.F32.BF16 R52, R140, R160.reuse, R52 ;  /* 0x000000a08c34723c */ /* 0x080fe80000041834 */
[----:B------:R-:W-:Y:S02]  /*a750*/  FADD.FTZ R3, R222, R3 ;  /* 0x00000003de037221 */ /* 0x000fe40000010000 */
[----:B------:R-:W-:Y:S02]  /*a760*/  FADD.FTZ R0, R215, R138 ;  /* 0x0000008ad7007221 */ /* 0x000fe40000010000 */
[C---:B------:R-:W-:Y:S01]  /*a770*/  HMMA.16816.F32.BF16 R56, R144.reuse, R160, R56 ;  /* 0x000000a09038723c */ /* 0x040fe20000041838 */
[----:B------:R-:W2:Y:S03]  /*a780*/  MUFU.EX2 R138, R235 ;  /* 0x000000eb008a7308 */ /* 0x000ea60000000800 */
[----:B------:R-:W-:Y:S02]  /*a790*/  FADD.FTZ R133, R214, R0 ;  /* 0x00000000d6857221 */ /* 0x000fe40000010000 */
[----:B------:R-:W-:Y:S01]  /*a7a0*/  LDSM.16.MT88.4 R212, [R225+0x3800] ;  /* 0x00380000e1d4783b */ /* 0x000fe20000004200 */
[----:B------:R-:W-:Y:S01]  /*a7b0*/  FADD.FTZ R132, R208, R132 ;  /* 0x00000084d0847221 */ /* 0x000fe20000010000 */
[-C--:B------:R-:W-:Y:S04]  /*a7c0*/  HMMA.16816.F32.BF16 R60, R144, R162.reuse, R60 ;  /* 0x000000a2903c723c */ /* 0x080fe8000004183c */
[----:B------:R-:W-:Y:S01]  /*a7d0*/  FADD.FTZ R0, R209, R132 ;  /* 0x00000084d1007221 */ /* 0x000fe20000010000 */
[----:B------:R-:W-:Y:S01]  /*a7e0*/  F2FP.BF16.PACK_AB R208, R249, R252 ;  /* 0x000000fcf9d0723e */ /* 0x000fe200000010ff */
[----:B------:R-:W-:Y:S01]  /*a7f0*/  FADD.FTZ R132, R221, R2 ;  /* 0x00000002dd847221 */ /* 0x000fe20000010000 */
[----:B------:R-:W-:Y:S01]  /*a800*/  F2FP.BF16.PACK_AB R209, R245, R246 ;  /* 0x000000f6f5d1723e */ /* 0x000fe200000010ff */
[C---:B------:R-:W-:Y:S01]  /*a810*/  HMMA.16816.F32.BF16 R64, R140.reuse, R162, R64 ;  /* 0x000000a28c40723c */ /* 0x040fe20000041840 */
[----:B------:R-:W1:Y:S03]  /*a820*/  LDSM.16.MT88.4 R160, [R228+0x3000] ;  /* 0x00300000e4a0783b */ /* 0x000e660000004200 */
[----:B------:R-:W-:Y:S02]  /*a830*/  FADD.FTZ R2, R241, R133 ;  /* 0x00000085f1027221 */ /* 0x000fe40000010000 */
[----:B------:R-:W-:Y:S02]  /*a840*/  FADD.FTZ R0, R243, R0 ;  /* 0x00000000f3007221 */ /* 0x000fe40000010000 */
[-C--:B---3--:R-:W-:Y:S01]  /*a850*/  HMMA.16816.F32.BF16 R68, R140, R148.reuse, R68 ;  /* 0x000000948c44723c */ /* 0x088fe20000041844 */
[----:B------:R-:W-:Y:S03]  /*a860*/  LDSM.16.MT88.4 R220, [R229+0x3800] ;  /* 0x00380000e5dc783b */ /* 0x000fe60000004200 */
[----:B------:R-:W-:Y:S01]  /*a870*/  FADD.FTZ R132, R169, R132 ;  /* 0x00000084a9847221 */ /* 0x000fe20000010000 */
[----:B------:R-:W-:Y:S01]  /*a880*/  MOV R169, R194 ;  /* 0x000000c200a97202 */ /* 0x000fe20000000f00 */
[----:B------:R-:W-:Y:S01]  /*a890*/  FADD.FTZ R3, R248, R3 ;  /* 0x00000003f8037221 */ /* 0x000fe20000010000 */
[----:B--2---:R-:W-:Y:S01]  /*a8a0*/  F2FP.BF16.PACK_AB R211, R138, R139 ;  /* 0x0000008b8ad3723e */ /* 0x004fe200000010ff */
[C---:B------:R-:W-:Y:S01]  /*a8b0*/  HMMA.16816.F32.BF16 R72, R144.reuse, R148, R72 ;  /* 0x000000949048723c */ /* 0x040fe20000041848 */
[----:B------:R2:W5:Y:S01]  /*a8c0*/  LDL.LU R241, [R1+0x78] ;  /* 0x0000780001f17983 */ /* 0x0005620000300800 */
[----:B------:R3:W1:Y:S02]  /*a8d0*/  MUFU.EX2 R248, R205 ;  /* 0x000000cd00f87308 */ /* 0x0006640000000800 */
[----:B------:R-:W-:Y:S01]  /*a8e0*/  FADD.FTZ R3, R168, R3 ;  /* 0x00000003a8037221 */ /* 0x000fe20000010000 */
[----:B------:R2:W5:Y:S01]  /*a8f0*/  LDL.LU R242, [R1+0x74] ;  /* 0x0000740001f27983 */ /* 0x0005620000300800 */
[----:B------:R-:W-:Y:S02]  /*a900*/  IMAD.MOV.U32 R168, RZ, RZ, R195 ;  /* 0x000000ffffa87224 */ /* 0x000fe400078e00c3 */
[-C--:B------:R-:W-:Y:S01]  /*a910*/  HMMA.16816.F32.BF16 R76, R144, R150.reuse, R76 ;  /* 0x00000096904c723c */ /* 0x080fe2000004184c */
[----:B------:R2:W5:Y:S03]  /*a920*/  LDL.LU R243, [R1+0x70] ;  /* 0x0000700001f37983 */ /* 0x0005660000300800 */
[----:B------:R-:W-:Y:S01]  /*a930*/  FADD.FTZ R3, R171, R3 ;  /* 0x00000003ab037221 */ /* 0x000fe20000010000 */
[----:B------:R2:W5:Y:S01]  /*a940*/  LDL.LU R235, [R1+0x6c] ;  /* 0x00006c0001eb7983 */ /* 0x0005620000300800 */
[----:B------:R-:W-:Y:S02]  /*a950*/  IMAD.MOV.U32 R171, RZ, RZ, R193 ;  /* 0x000000ffffab7224 */ /* 0x000fe400078e00c1 */
[C---:B------:R-:W-:Y:S04]  /*a960*/  HMMA.16816.F32.BF16 R80, R140.reuse, R150, R80 ;  /* 0x000000968c50723c */ /* 0x040fe80000041850 */
[----:B------:R-:W-:Y:S01]  /*a970*/  FADD.FTZ R133, R173, R132 ;  /* 0x00000084ad857221 */ /* 0x000fe20000010000 */
[----:B------:R-:W-:Y:S01]  /*a980*/  MOV R173, R186 ;  /* 0x000000ba00ad7202 */ /* 0x000fe20000000f00 */
[----:B------:R-:W-:Y:S02]  /*a990*/  FADD.FTZ R2, R164, R2 ;  /* 0x00000002a4027221 */ /* 0x000fe40000010000 */
[-C--:B----4-:R-:W-:Y:S04]  /*a9a0*/  HMMA.16816.F32.BF16 R84, R140, R152.reuse, R84 ;  /* 0x000000988c54723c */ /* 0x090fe80000041854 */
[----:B---3--:R-:W-:Y:S01]  /*a9b0*/  F2FP.BF16.PACK_AB R205, R182, R251 ;  /* 0x000000fbb6cd723e */ /* 0x008fe200000010ff */
[----:B------:R-:W-:Y:S01]  /*a9c0*/  FADD.FTZ R133, R170, R133 ;  /* 0x00000085aa857221 */ /* 0x000fe20000010000 */
[----:B-1----:R-:W-:Y:S01]  /*a9d0*/  F2FP.BF16.PACK_AB R210, R247, R248 ;  /* 0x000000f8f7d2723e */ /* 0x002fe200000010ff */
[----:B------:R-:W-:Y:S01]  /*a9e0*/  IMAD.MOV.U32 R170, RZ, RZ, R192 ;  /* 0x000000ffffaa7224 */ /* 0x000fe200078e00c0 */
[C---:B------:R-:W-:Y:S01]  /*a9f0*/  HMMA.16816.F32.BF16 R88, R144.reuse, R152, R88 ;  /* 0x000000989058723c */ /* 0x040fe20000041858 */
[----:B------:R-:W-:Y:S03]  /*aa00*/  LDSM.16.MT88.4 R192, [R229+0x1800] ;  /* 0x00180000e5c0783b */ /* 0x000fe60000004200 */
[----:B------:R-:W-:Y:S02]  /*aa10*/  FADD.FTZ R0, R165, R0 ;  /* 0x00000000a5007221 */ /* 0x000fe40000010000 */
[----:B------:R-:W-:Y:S01]  /*aa20*/  FADD.FTZ R132, R166, R2 ;  /* 0x00000002a6847221 */ /* 0x000fe20000010000 */
[----:B------:R-:W-:Y:S01]  /*aa30*/  MOV R166, R188 ;  /* 0x000000bc00a67202 */ /* 0x000fe20000000f00 */
[-C--:B------:R-:W-:Y:S04]  /*aa40*/  HMMA.16816.F32.BF16 R92, R144, R154.reuse, R92 ;  /* 0x0000009a905c723c */ /* 0x080fe8000004185c */
[----:B------:R-:W-:Y:S02]  /*aa50*/  IMAD.MOV.U32 R188, RZ, RZ, R185 ;  /* 0x000000ffffbc7224 */ /* 0x000fe400078e00b9 */
[----:B------:R-:W-:Y:S02]  /*aa60*/  FADD.FTZ R2, R167, R0 ;  /* 0x00000000a7027221 */ /* 0x000fe40000010000 */
[C---:B------:R-:W-:Y:S01]  /*aa70*/  HMMA.16816.F32.BF16 R96, R140.reuse, R154, R96 ;  /* 0x0000009a8c60723c */ /* 0x040fe20000041860 */
[----:B------:R-:W1:Y:S03]  /*aa80*/  LDSM.16.MT88.4 R152, [R225+0x1800] ;  /* 0x00180000e198783b */ /* 0x000e660000004200 */
[----:B------:R-:W-:Y:S02]  /*aa90*/  IMAD.MOV.U32 R167, RZ, RZ, R187 ;  /* 0x000000ffffa77224 */ /* 0x000fe400078e00bb */
[----:B------:R-:W-:Y:S01]  /*aaa0*/  FADD.FTZ R0, R175, R3 ;  /* 0x00000003af007221 */ /* 0x000fe20000010000 */
[----:B------:R-:W-:Y:S01]  /*aab0*/  MOV R175, R184 ;  /* 0x000000b800af7202 */ /* 0x000fe20000000f00 */
[-C--:B------:R-:W-:Y:S01]  /*aac0*/  HMMA.16816.F32.BF16 R100, R140, R156.reuse, R100 ;  /* 0x0000009c8c64723c */ /* 0x080fe20000041864 */
[----:B------:R-:W3:Y:S03]  /*aad0*/  LDSM.16.MT88.4 R184, [R226+0x1800] ;  /* 0x00180000e2b8783b */ /* 0x000ee60000004200 */
[----:B------:R-:W-:Y:S02]  /*aae0*/  FADD.FTZ R165, R172, R132 ;  /* 0x00000084aca57221 */ /* 0x000fe40000010000 */
[----:B------:R-:W-:Y:S01]  /*aaf0*/  FADD.FTZ R164, R174, R2 ;  /* 0x00000002aea47221 */ /* 0x000fe20000010000 */
[----:B------:R-:W-:Y:S01]  /*ab00*/  MOV R2, R189 ;  /* 0x000000bd00027202 */ /* 0x000fe20000000f00 */
[C---:B------:R-:W-:Y:S04]  /*ab10*/  HMMA.16816.F32.BF16 R104, R144.reuse, R156, R104 ;  /* 0x0000009c9068723c */ /* 0x040fe80000041868 */
[----:B------:R-:W-:Y:S02]  /*ab20*/  FADD.FTZ R3, R177, R133 ;  /* 0x00000085b1037221 */ /* 0x000fe40000010000 */
[----:B------:R-:W-:Y:S01]  /*ab30*/  FADD.FTZ R132, R176, R0 ;  /* 0x00000000b0847221 */ /* 0x000fe20000010000 */
[----:B------:R-:W-:Y:S01]  /*ab40*/  MOV R156, R202 ;  /* 0x000000ca009c7202 */ /* 0x000fe20000000f00 */
[-C--:B------:R-:W-:Y:S04]  /*ab50*/  HMMA.16816.F32.BF16 R108, R144, R158.reuse, R108 ;  /* 0x0000009e906c723c */ /* 0x080fe8000004186c */
[----:B------:R-:W-:Y:S01]  /*ab60*/  IMAD.MOV.U32 R157, RZ, RZ, R203 ;  /* 0x000000ffff9d7224 */ /* 0x000fe200078e00cb */
[----:B------:R-:W-:Y:S01]  /*ab70*/  MOV R133, R156 ;  /* 0x0000009c00857202 */ /* 0x000fe20000000f00 */
[----:B------:R-:W-:Y:S02]  /*ab80*/  IMAD.MOV.U32 R0, RZ, RZ, R190 ;  /* 0x000000ffff007224 */ /* 0x000fe400078e00be */
[C---:B------:R-:W-:Y:S07]  /*ab90*/  HMMA.16816.F32.BF16 R112, R140.reuse, R158, R112 ;  /* 0x0000009e8c70723c */ /* 0x040fee0000041870 */
[----:B------:R-:W-:Y:S01]  /*aba0*/  IMAD.MOV.U32 R159, RZ, RZ, R201 ;  /* 0x000000ffff9f7224 */ /* 0x000fe200078e00c9 */
[-C--:B------:R-:W-:Y:S04]  /*abb0*/  HMMA.16816.F32.BF16 R116, R140, R160.reuse, R116 ;  /* 0x000000a08c74723c */ /* 0x080fe80000041874 */
[----:B------:R-:W-:Y:S02]  /*abc0*/  MOV R158, R200 ;  /* 0x000000c8009e7202 */ /* 0x000fe40000000f00 */
[----:B------:R-:W4:Y:S02]  /*abd0*/  LDSM.16.MT88.4 R200, [R228+0x1800] ;  /* 0x00180000e4c8783b */ /* 0x000f240000004200 */
[C---:B------:R-:W-:Y:S08]  /*abe0*/  HMMA.16816.F32.BF16 R120, R144.reuse, R160, R120 ;  /* 0x000000a09078723c */ /* 0x040ff00000041878 */
[-C--:B------:R-:W-:Y:S08]  /*abf0*/  HMMA.16816.F32.BF16 R124, R144, R162.reuse, R124 ;  /* 0x000000a2907c723c */ /* 0x080ff0000004187c */
[----:B------:R-:W-:Y:S08]  /*ac00*/  HMMA.16816.F32.BF16 R128, R140, R162, R128 ;  /* 0x000000a28c80723c */ /* 0x000ff00000041880 */
[-C--:B-1----:R-:W-:Y:S01]  /*ac10*/  HMMA.16816.F32.BF16 R140, R204, R152.reuse, R4 ;  /* 0x00000098cc8c723c */ /* 0x082fe20000041804 */
[----:B------:R-:W1:Y:S07]  /*ac20*/  LDSM.16.MT88.4 R4, [R228+0x3800] ;  /* 0x00380000e404783b */ /* 0x000e6e0000004200 */
[C---:B------:R-:W-:Y:S07]  /*ac30*/  HMMA.16816.F32.BF16 R144, R208.reuse, R152, R8 ;  /* 0x00000098d090723c */ /* 0x040fee0000041808 */
[----:B------:R-:W-:Y:S01]  /*ac40*/  IMAD.MOV.U32 R9, RZ, RZ, R159 ;  /* 0x000000ffff097224 */ /* 0x000fe200078e009f */
[-C--:B------:R-:W-:Y:S04]  /*ac50*/  HMMA.16816.F32.BF16 R148, R208, R154.reuse, R12 ;  /* 0x0000009ad094723c */ /* 0x080fe8000004180c */
[----:B------:R-:W-:Y:S01]  /*ac60*/  IMAD.MOV.U32 R10, RZ, RZ, R157 ;  /* 0x000000ffff0a7224 */ /* 0x000fe200078e009d */
[----:B------:R-:W-:Y:S02]  /*ac70*/  MOV R11, R199 ;  /* 0x000000c7000b7202 */ /* 0x000fe40000000f00 */
[----:B------:R-:W-:Y:S01]  /*ac80*/  IMAD.MOV.U32 R15, RZ, RZ, R198 ;  /* 0x000000ffff0f7224 */ /* 0x000fe200078e00c6 */
[C---:B------:R-:W-:Y:S04]  /*ac90*/  HMMA.16816.F32.BF16 R160, R204.reuse, R154, R16 ;  /* 0x0000009acca0723c */ /* 0x040fe80000041810 */
[----:B------:R-:W-:Y:S01]  /*aca0*/  MOV R8, R191 ;  /* 0x000000bf00087202 */ /* 0x000fe20000000f00 */
[----:B------:R-:W-:Y:S01]  /*acb0*/  IMAD.MOV.U32 R12, RZ, RZ, R179 ;  /* 0x000000ffff0c7224 */ /* 0x000fe200078e00b3 */
[----:B------:R-:W-:Y:S01]  /*acc0*/  MOV R14, R197 ;  /* 0x000000c5000e7202 */ /* 0x000fe20000000f00 */
[----:B------:R-:W-:Y:S01]  /*acd0*/  IMAD.MOV.U32 R16, RZ, RZ, R173 ;  /* 0x000000ffff107224 */ /* 0x000fe200078e00ad */
[----:B------:R-:W-:Y:S01]  /*ace0*/  MOV R17, R175 ;  /* 0x000000af00117202 */ /* 0x000fe20000000f00 */
[----:B------:R-:W-:Y:S01]  /*acf0*/  IMAD.MOV.U32 R18, RZ, RZ, R183 ;  /* 0x000000ffff127224 */ /* 0x000fe200078e00b7 */
[-C--:B---3--:R-:W-:Y:S03]  /*ad00*/  HMMA.16816.F32.BF16 R172, R204, R184.reuse, R20 ;  /* 0x000000b8ccac723c */ /* 0x088fe60000041814 */
[----:B------:R-:W-:Y:S01]  /*ad10*/  MOV R13, R178 ;  /* 0x000000b2000d7202 */ /* 0x000fe20000000f00 */
[----:B------:R-:W-:Y:S01]  /*ad20*/  FADD.FTZ R8, R8, R132 ;  /* 0x0000008408087221 */ /* 0x000fe20000010000 */
[----:B------:R-:W-:Y:S02]  /*ad30*/  MOV R19, R182 ;  /* 0x000000b600137202 */ /* 0x000fe40000000f00 */
[----:B------:R-:W-:Y:S01]  /*ad40*/  MOV R23, R170 ;  /* 0x000000aa00177202 */ /* 0x000fe20000000f00 */
[C---:B------:R-:W-:Y:S04]  /*ad50*/  HMMA.16816.F32.BF16 R152, R208.reuse, R184, R24 ;  /* 0x000000b8d098723c */ /* 0x040fe80000041818 */
[----:B------:R-:W-:Y:S01]  /*ad60*/  IMAD.MOV.U32 R22, RZ, RZ, R167 ;  /* 0x000000ffff167224 */ /* 0x000fe200078e00a7 */
[----:B------:R-:W-:Y:S01]  /*ad70*/  MOV R21, R166 ;  /* 0x000000a600157202 */ /* 0x000fe20000000f00 */
[----:B------:R-:W-:Y:S01]  /*ad80*/  IMAD.MOV.U32 R20, RZ, RZ, R171 ;  /* 0x000000ffff147224 */ /* 0x000fe200078e00ab */
[----:B------:R-:W-:Y:S01]  /*ad90*/  MOV R25, R158 ;  /* 0x0000009e00197202 */ /* 0x000fe20000000f00 */
[----:B------:R-:W-:Y:S01]  /*ada0*/  IMAD.MOV.U32 R26, RZ, RZ, R168 ;  /* 0x000000ffff1a7224 */ /* 0x000fe200078e00a8 */
[-C--:B------:R-:W-:Y:S03]  /*adb0*/  HMMA.16816.F32.BF16 R156, R208, R186.reuse, R28 ;  /* 0x000000bad09c723c */ /* 0x080fe6000004181c */
[----:B------:R-:W-:Y:S01]  /*adc0*/  MOV R27, R169 ;  /* 0x000000a9001b7202 */ /* 0x000fe20000000f00 */
[----:B------:R-:W-:Y:S01]  /*add0*/  FADD.FTZ R11, R11, R8 ;  /* 0x000000080b0b7221 */ /* 0x000fe20000010000 */
[----:B------:R-:W-:Y:S01]  /*ade0*/  MOV R132, R137 ;  /* 0x0000008900847202 */ /* 0x000fe20000000f00 */
[----:B------:R-:W-:Y:S01]  /*adf0*/  IMAD.MOV.U32 R24, RZ, RZ, R196 ;  /* 0x000000ffff187224 */ /* 0x000fe200078e00c4 */
[----:B------:R-:W-:Y:S01]  /*ae00*/  MOV R30, R180 ;  /* 0x000000b4001e7202 */ /* 0x000fe20000000f00 */
[C---:B------:R-:W-:Y:S01]  /*ae10*/  HMMA.16816.F32.BF16 R184, R204.reuse, R186, R32 ;  /* 0x000000baccb8723c */ /* 0x040fe20000041820 */
[----:B------:R-:W3:Y:S03]  /*ae20*/  LDL R34, [R1+0x38] ;  /* 0x0000380001227983 */ /* 0x000ee60000100800 */
[----:B------:R-:W-:Y:S01]  /*ae30*/  IMAD.MOV.U32 R28, RZ, RZ, R165 ;  /* 0x000000ffff1c7224 */ /* 0x000fe200078e00a5 */
[----:B------:R-:W-:Y:S01]  /*ae40*/  MOV R29, R164 ;  /* 0x000000a4001d7202 */ /* 0x000fe20000000f00 */
[----:B------:R-:W-:Y:S02]  /*ae50*/  FADD.FTZ R3, R30, R3 ;  /* 0x000000031e037221 */ /* 0x000fe40000010000 */
[----:B------:R-:W-:Y:S02]  /*ae60*/  IMAD.MOV.U32 R35, RZ, RZ, R188 ;  /* 0x000000ffff237224 */ /* 0x000fe400078e00bc */
[-C--:B------:R-:W-:Y:S03]  /*ae70*/  HMMA.16816.F32.BF16 R188, R204, R192.reuse, R36 ;  /* 0x000000c0ccbc723c */ /* 0x080fe60000041824 */
[----:B------:R-:W-:Y:S02]  /*ae80*/  FADD.FTZ R10, R10, R3 ;  /* 0x000000030a0a7221 */ /* 0x000fe40000010000 */
[----:B------:R-:W-:Y:S02]  /*ae90*/  FADD.FTZ R3, R26, R11 ;  /* 0x0000000b1a037221 */ /* 0x000fe40000010000 */
[----:B------:R-:W-:Y:S01]  /*aea0*/  IMAD.MOV.U32 R31, RZ, RZ, R181 ;  /* 0x000000ffff1f7224 */ /* 0x000fe200078e00b5 */
        /* <DEDUP_REMOVED lines=9> */
[-C--:B----4-:R-:W-:Y:S04]  /*af40*/  HMMA.16816.F32.BF16 R196, R204, R200.reuse, R52 ;  /* 0x000000c8ccc4723c */ /* 0x090fe80000041834 */
        /* <DEDUP_REMOVED lines=22> */
[----:B------:R-:W-:Y:S01]  /*b0b0*/  MOV R222, R133 ;  /* 0x0000008500de7202 */ /* 0x000fe20000000f00 */
        /* <DEDUP_REMOVED lines=22> */
[----:B------:R-:W-:Y:S02]  /*b220*/  FADD.FTZ R2, R138, R0 ;  /* 0x000000008a027221 */ /* 0x000fe40000010000 */
[----:B------:R-:W-:Y:S01]  /*b230*/  IMAD.MOV.U32 R0, RZ, RZ, R133 ;  /* 0x000000ffff007224 */ /* 0x000fe200078e0085 */
[----:B------:R2:W-:Y:S01]  /*b240*/  STL [R1+0x10], R3 ;  /* 0x0000100301007387 */ /* 0x0005e20000100800 */
[----:B------:R-:W-:Y:S02]  /*b250*/  IMAD.MOV.U32 R133, RZ, RZ, R136 ;  /* 0x000000ffff857224 */ /* 0x000fe400078e0088 */
[----:B------:R-:W-:Y:S01]  /*b260*/  IMAD.MOV.U32 R138, RZ, RZ, R135 ;  /* 0x000000ffff8a7224 */ /* 0x000fe200078e0087 */
[----:B------:R2:W-:Y:S04]  /*b270*/  STL [R1+0x14], R2 ;  /* 0x0000140201007387 */ /* 0x0005e80000100800 */
[----:B------:R2:W-:Y:S01]  /*b280*/  STL [R1], R0 ;  /* 0x0000000001007387 */ /* 0x0005e20000100800 */
[----:B---3--:R-:W-:Y:S11]  /*b290*/  ISETP.GT.AND P0, PT, R35, R34, PT ;  /* 0x000000222300720c */ /* 0x008ff60003f04270 */
[----:B------:R-:W-:Y:S02]  /*b2a0*/  @!UPT UIADD3 URZ, URZ, URZ, URZ ;  /* 0x0000003f3f3ff290 */ /* 0x000fe4000fffe03f */
[----:B--2---:R-:W-:-:S05]  /*b2b0*/  @P0 BRA `(.L_x_2295) ;  /* 0xffffb3e000000947 */ /* 0x004fca000383ffff */
.L_x_2294:
[----:B-1----:R-:W2:Y:S02]  /*b2c0*/  LDL R0, [R1+0x18] ;  /* 0x0000180001007983 */ /* 0x002ea40000100800 */
[----:B--2---:R-:W-:-:S13]  /*b2d0*/  ISETP.GE.AND P0, PT, R222, R0, PT ;  /* 0x00000000de00720c */ /* 0x004fda0003f06270 */
[----:B------:R-:W-:Y:S05]  /*b2e0*/  @!P0 BRA `(.L_x_2296) ;  /* 0x000041a000008947 */ /* 0x000fea0003800000 */
[----:B------:R-:W-:Y:S01]  /*b2f0*/  IMAD.MOV.U32 R132, RZ, RZ, R136 ;  /* 0x000000ffff847224 */ /* 0x000fe200078e0088 */
[----:B------:R-:W-:Y:S01]  /*b300*/  MOV R139, R134 ;  /* 0x00000086008b7202 */ /* 0x000fe20000000f00 */
[----:B------:R-:W-:Y:S01]  /*b310*/  IMAD.MOV.U32 R3, RZ, RZ, R137 ;  /* 0x000000ffff037224 */ /* 0x000fe200078e0089 */
[----:B------:R-:W-:Y:S02]  /*b320*/  MOV R138, R135 ;  /* 0x00000087008a7202 */ /* 0x000fe40000000f00 */
.L_x_2297:
        /* <DEDUP_REMOVED lines=17> */
[----:B------:R-:W4:Y:S04]  /*b440*/  LDL R136, [R1+0x34] ;  /* 0x0000340001887983 */ /* 0x000f280000100800 */
[----:B------:R-:W3:Y:S08]  /*b450*/  LDSM.16.M88.4 R48, [R224+0x1000] ;  /* 0x00100000e030783b */ /* 0x000ef00000000200 */
[----:B------:R-:W3:Y:S01]  /*b460*/  LDSM.16.M88.4 R204, [R224+0x1800] ;  /* 0x00180000e0cc783b */ /* 0x000ee20000000200 */
[-C--:B-1----:R-:W-:Y:S07]  /*b470*/  HMMA.16816.F32.BF16 R4, R64, R16.reuse, RZ ;  /* 0x000000104004723c */ /* 0x082fee00000418ff */
[----:B------:R-:W4:Y:S01]  /*b480*/  LDL.64 R216, [R1+0x28] ;  /* 0x0000280001d87983 */ /* 0x000f220000100a00 */
[C---:B--2---:R-:W-:Y:S05]  /*b490*/  HMMA.16816.F32.BF16 R8, R60.reuse, R16, RZ ;  /* 0x000000103c08723c */ /* 0x044fea00000418ff */
[----:B------:R-:W-:Y:S03]  /*b4a0*/  LDSM.16.M88.4 R208, [R233] ;  /* 0x00000000e9d0783b */ /* 0x000fe60000000200 */
[-C--:B------:R-:W-:Y:S05]  /*b4b0*/  HMMA.16816.F32.BF16 R12, R60, R18.reuse, RZ ;  /* 0x000000123c0c723c */ /* 0x080fea00000418ff */
[----:B------:R-:W1:Y:S03]  /*b4c0*/  LDSM.16.M88.4 R212, [R235] ;  /* 0x00000000ebd4783b */ /* 0x000e660000000200 */
[C---:B------:R-:W-:Y:S05]  /*b4d0*/  HMMA.16816.F32.BF16 R16, R64.reuse, R18, RZ ;  /* 0x000000124010723c */ /* 0x040fea00000418ff */
[----:B------:R2:W-:Y:S04]  /*b4e0*/  STL [R1+0x74], R129 ;  /* 0x0000748101007387 */ /* 0x0005e80000100800 */
[----:B------:R-:W-:Y:S01]  /*b4f0*/  STL [R1+0x70], R130 ;  /* 0x0000708201007387 */ /* 0x000fe20000100800 */
[-C--:B---3--:R-:W-:Y:S03]  /*b500*/  HMMA.16816.F32.BF16 R20, R64, R32.reuse, RZ ;  /* 0x000000204014723c */ /* 0x088fe600000418ff */
[----:B------:R3:W-:Y:S05]  /*b510*/  STL [R1+0x6c], R131 ;  /* 0x00006c8301007387 */ /* 0x0007ea0000100800 */
[C---:B------:R-:W-:Y:S08]  /*b520*/  HMMA.16816.F32.BF16 R24, R60.reuse, R32, RZ ;  /* 0x000000203c18723c */ /* 0x040ff000000418ff */
[-C--:B------:R-:W-:Y:S01]  /*b530*/  HMMA.16816.F32.BF16 R28, R60, R34.reuse, RZ ;  /* 0x000000223c1c723c */ /* 0x080fe200000418ff */
[----:B--2---:R-:W2:Y:S07]  /*b540*/  LDL R129, [R1+0x18] ;  /* 0x0000180001817983 */ /* 0x004eae0000100800 */
[C---:B------:R-:W-:Y:S01]  /*b550*/  HMMA.16816.F32.BF16 R32, R64.reuse, R34, RZ ;  /* 0x000000224020723c */ /* 0x040fe200000418ff */
[----:B---3--:R-:W3:Y:S07]  /*b560*/  LDL.64 R130, [R1+0x20] ;  /* 0x0000200001827983 */ /* 0x008eee0000100a00 */
        /* <DEDUP_REMOVED lines=21> */
[-C--:B------:R-:W-:Y:S04]  /*b6c0*/  HMMA.16816.F32.BF16 R44, R204, R214.reuse, R44 ;  /* 0x000000d6cc2c723c */ /* 0x080fe8000004182c */
[C---:B----4-:R-:W-:Y:S04]  /*b6d0*/  IADD3 R2, P1, R0.reuse, R216, RZ ;  /* 0x000000d800027210 */ /* 0x050fe80007f3e0ff */
[C---:B------:R-:W-:Y:S01]  /*b6e0*/  HMMA.16816.F32.BF16 R48, R208.reuse, R214, R48 ;  /* 0x000000d6d030723c */ /* 0x040fe20000041830 */
[----:B------:R-:W1:Y:S03]  /*b6f0*/  LDSM.16.M88.4 R212, [R241] ;  /* 0x00000000f1d4783b */ /* 0x000e660000000200 */
[C---:B------:R-:W-:Y:S02]  /*b700*/  IADD3.X R134, R133.reuse, R136, RZ, P1, !PT ;  /* 0x0000008885867210 */ /* 0x040fe40000ffe4ff */
[----:B------:R-:W-:Y:S06]  /*b710*/  IADD3 R0, P2, P1, R0, 0x40, R216 ;  /* 0x0000004000007810 */ /* 0x000fec000795e0d8 */
[----:B------:R-:W-:Y:S01]  /*b720*/  IADD3.X R133, R133, RZ, R136, P2, P1 ;  /* 0x000000ff85857210 */ /* 0x000fe200017e2488 */
        /* <DEDUP_REMOVED lines=20> */
[----:B------:R-:W-:Y:S02]  /*b870*/  IADD3.X R135, R137, R2, RZ, P0, !PT ;  /* 0x0000000289877210 */ /* 0x000fe400007fe4ff */
[C---:B--2---:R-:W-:Y:S03]  /*b880*/  ISETP.GT.AND P0, PT, R222.reuse, R129, PT ;  /* 0x00000081de00720c */ /* 0x044fe60003f04270 */
[----:B------:R-:W2:Y:S01]  /*b890*/  LDL R129, [R1+0x30] ;  /* 0x0000300001817983 */ /* 0x000ea20000100800 */
[----:B------:R-:W-:Y:S01]  /*b8a0*/  IMAD.X R205, R135, 0x1, R2, P1 ;  /* 0x0000000187cd7824 */ /* 0x000fe200008e0602 */
[----:B------:R-:W-:Y:S02]  /*b8b0*/  IADD3 R222, R222, -0x1, RZ ;  /* 0xffffffffdede7810 */ /* 0x000fe40007ffe0ff */
        /* <DEDUP_REMOVED lines=25> */
[-C--:B------:R-:W-:Y:S01]  /*ba50*/  HMMA.16816.F32.BF16 R60, R212, R210.reuse, R60 ;  /* 0x000000d2d43c723c */ /* 0x080fe2000004183c */
[----:B------:R-:W-:Y:S07]  /*ba60*/  LDSM.16.M88.4 R212, [R234+0x2000] ;  /* 0x00200000ead4783b */ /* 0x000fee0000000200 */
[----:B------:R-:W-:Y:S01]  /*ba70*/  HMMA.16816.F32.BF16 R64, R204, R210, R64 ;  /* 0x000000d2cc40723c */ /* 0x000fe20000041840 */
[----:B------:R-:W-:Y:S08]  /*ba80*/  LDSM.16.M88.4 R204, [R234] ;  /* 0x00000000eacc783b */ /* 0x000ff00000000200 */
[----:B------:R-:W4:Y:S02]  /*ba90*/  LDSM.16.M88.4 R208, [R227] ;  /* 0x00000000e3d0783b */ /* 0x000f240000000200 */
        /* <DEDUP_REMOVED lines=20> */
[----:B------:R-:W-:Y:S08]  /*bbe0*/  LDSM.16.M88.4 R204, [R231+0x4000] ;  /* 0x00400000e7cc783b */ /* 0x000ff00000000200 */
[----:B------:R-:W4:Y:S02]  /*bbf0*/  LDSM.16.M88.4 R208, [R224+0x2000] ;  /* 0x00200000e0d0783b */ /* 0x000f240000000200 */
        /* <DEDUP_REMOVED lines=21> */
[----:B------:R-:W4:Y:S02]  /*bd50*/  LDSM.16.M88.4 R208, [R240] ;  /* 0x00000000f0d0783b */ /* 0x000f240000000200 */
[-C--:B----4-:R-:W-:Y:S08]  /*bd60*/  HMMA.16816.F32.BF16 R4, R204, R208.reuse, R4 ;  /* 0x000000d0cc04723c */ /* 0x090ff00000041804 */
[C---:B------:R-:W-:Y:S08]  /*bd70*/  HMMA.16816.F32.BF16 R8, R212.reuse, R208, R8 ;  /* 0x000000d0d408723c */ /* 0x040ff00000041808 */
[-C--:B------:R-:W-:Y:S08]  /*bd80*/  HMMA.16816.F32.BF16 R12, R212, R210.reuse, R12 ;  /* 0x000000d2d40c723c */ /* 0x080ff0000004180c */
[C---:B------:R-:W-:Y:S01]  /*bd90*/  HMMA.16816.F32.BF16 R16, R204.reuse, R210, R16 ;  /* 0x000000d2cc10723c */ /* 0x040fe20000041810 */
[----:B------:R-:W4:Y:S07]  /*bda0*/  LDSM.16.M88.4 R208, [R239] ;  /* 0x00000000efd0783b */ /* 0x000f2e0000000200 */
        /* <DEDUP_REMOVED lines=43> */
[----:B------:R-:W4:Y:S03]  /*c060*/  LDSM.16.M88.4 R208, [R227+0x2800] ;  /* 0x00280000e3d0783b */ /* 0x000f260000000200 */
[----:B------:R-:W-:Y:S02]  /*c070*/  FMNMX.FTZ R0, R4, R3, !PT ;  /* 0x0000000304007209 */ /* 0x000fe40007810000 */
[----:B------:R-:W-:Y:S02]  /*c080*/  FMNMX.FTZ R2, R6, R132, !PT ;  /* 0x0000008406027209 */ /* 0x000fe40007810000 */
[----:B-1----:R-:W-:Y:S04]  /*c090*/  FMNMX.FTZ R134, R10, R139, !PT ;  /* 0x0000008b0a867209 */ /* 0x002fe80007810000 */
        /* <DEDUP_REMOVED lines=13> */
[-C--:B----4-:R-:W-:Y:S08]  /*c170*/  HMMA.16816.F32.BF16 R20, R204, R208.reuse, R20 ;  /* 0x000000d0cc14723c */ /* 0x090ff00000041814 */
[C---:B------:R-:W-:Y:S08]  /*c180*/  HMMA.16816.F32.BF16 R24, R212.reuse, R208, R24 ;  /* 0x000000d0d418723c */ /* 0x040ff00000041818 */
[-C--:B------:R-:W-:Y:S08]  /*c190*/  HMMA.16816.F32.BF16 R28, R212, R210.reuse, R28 ;  /* 0x000000d2d41c723c */ /* 0x080ff0000004181c */
[C---:B------:R-:W-:Y:S01]  /*c1a0*/  HMMA.16816.F32.BF16 R32, R204.reuse, R210, R32 ;  /* 0x000000d2cc20723c */ /* 0x040fe20000041820 */
[----:B------:R-:W1:Y:S03]  /*c1b0*/  LDSM.16.M88.4 R208, [R227+0x3000] ;  /* 0x00300000e3d0783b */ /* 0x000e660000000200 */
        /* <DEDUP_REMOVED lines=15> */
[-C--:B-1----:R-:W-:Y:S08]  /*c2b0*/  HMMA.16816.F32.BF16 R36, R204, R208.reuse, R36 ;  /* 0x000000d0cc24723c */ /* 0x082ff00000041824 */
[C---:B------:R-:W-:Y:S08]  /*c2c0*/  HMMA.16816.F32.BF16 R40, R212.reuse, R208, R40 ;  /* 0x000000d0d428723c */ /* 0x040ff00000041828 */
[-C--:B------:R-:W-:Y:S08]  /*c2d0*/  HMMA.16816.F32.BF16 R44, R212, R210.reuse, R44 ;  /* 0x000000d2d42c723c */ /* 0x080ff0000004182c */
[C---:B------:R-:W-:Y:S01]  /*c2e0*/  HMMA.16816.F32.BF16 R48, R204.reuse, R210, R48 ;  /* 0x000000d2cc30723c */ /* 0x040fe20000041830 */
[----:B------:R-:W1:Y:S01]  /*c2f0*/  LDSM.16.M88.4 R208, [R227+0x3800] ;  /* 0x00380000e3d0783b */ /* 0x000e620000000200 */
[----:B------:R-:W-:Y:S04]  /*c300*/  DEPBAR.LE SB0, 0x0 ;  /* 0x000080000000791a */ /* 0x000fe80000000000 */
[----:B------:R-:W-:Y:S02]  /*c310*/  FMNMX.FTZ R0, R36, R0, !PT ;  /* 0x0000000024007209 */ /* 0x000fe40007810000 */
[----:B------:R-:W-:Y:S01]  /*c320*/  FMNMX.FTZ R2, R38, R2, !PT ;  /* 0x0000000226027209 */ /* 0x000fe20007810000 */
[----:B------:R-:W-:Y:S03]  /*c330*/  BAR.SYNC.DEFER_BLOCKING 0x0 ;  /* 0x0000000000007b1d */ /* 0x000fe60000010000 */
[----:B------:R-:W-:Y:S02]  /*c340*/  FMNMX.FTZ R2, R39, R2, !PT ;  /* 0x0000000227027209 */ /* 0x000fe40007810000 */
[----:B------:R-:W-:Y:S02]  /*c350*/  FMNMX.FTZ R0, R37, R0, !PT ;  /* 0x0000000025007209 */ /* 0x000fe40007810000 */
[----:B------:R-:W-:Y:S04]  /*c360*/  FMNMX.FTZ R133, R40, R133, !PT ;  /* 0x0000008528857209 */ /* 0x000fe80007810000 */
[----:B------:R-:W-:Y:S04]  /*c370*/  FMNMX.FTZ R133, R41, R133, !PT ;  /* 0x0000008529857209 */ /* 0x000fe80007810000 */
        /* <DEDUP_REMOVED lines=9> */
[----:B------:R-:W-:Y:S04]  /*c410*/  HMMA.16816.F32.BF16 R64, R204, R210, R64 ;  /* 0x000000d2cc40723c */ /* 0x000fe80000041840 */
[----:B------:R-:W-:Y:S02]  /*c420*/  FMNMX.FTZ R0, R52, R0, !PT ;  /* 0x0000000034007209 */ /* 0x000fe40007810000 */
[----:B------:R-:W-:Y:S02]  /*c430*/  FMNMX.FTZ R2, R54, R2, !PT ;  /* 0x0000000236027209 */ /* 0x000fe40007810000 */
[----:B------:R-:W-:Y:S04]  /*c440*/  FMNMX.FTZ R0, R53, R0, !PT ;  /* 0x0000000035007209 */ /* 0x000fe80007810000 */
        /* <DEDUP_REMOVED lines=8> */
[----:B------:R-:W-:Y:S01]  /*c4d0*/  FMNMX.FTZ R133, R61, R133, !PT ;  /* 0x000000853d857209 */ /* 0x000fe20007810000 */
[----:B---3--:R-:W1:Y:S08]  /*c4e0*/  SHFL.BFLY PT, R137, R0, 0x2, 0x1f ;  /* 0x0c401f0000897f89 */ /* 0x008e7000000e0000 */
[----:B------:R-:W3:Y:S08]  /*c4f0*/  SHFL.BFLY PT, R136, R2, 0x2, 0x1f ;  /* 0x0c401f0002887f89 */ /* 0x000ef000000e0000 */
[----:B------:R-:W4:Y:S01]  /*c500*/  SHFL.BFLY PT, R204, R133, 0x2, 0x1f ;  /* 0x0c401f0085cc7f89 */ /* 0x000f2200000e0000 */
[----:B-1----:R-:W-:Y:S02]  /*c510*/  FMNMX.FTZ R137, R0, R137, !PT ;  /* 0x0000008900897209 */ /* 0x002fe40007810000 */
[----:B------:R-:W-:Y:S05]  /*c520*/  FMNMX.FTZ R0, R31, R134, !PT ;  /* 0x000000861f007209 */ /* 0x000fea0007810000 */
[----:B------:R-:W1:Y:S01]  /*c530*/  SHFL.BFLY PT, R134, R137, 0x1, 0x1f ;  /* 0x0c201f0089867f89 */ /* 0x000e6200000e0000 */
[----:B------:R-:W-:Y:S02]  /*c540*/  FMNMX.FTZ R0, R42, R0, !PT ;  /* 0x000000002a007209 */ /* 0x000fe40007810000 */
[----:B---3--:R-:W-:Y:S02]  /*c550*/  FMNMX.FTZ R136, R2, R136, !PT ;  /* 0x0000008802887209 */ /* 0x008fe40007810000 */
[----:B------:R-:W-:Y:S03]  /*c560*/  FMNMX.FTZ R0, R43, R0, !PT ;  /* 0x000000002b007209 */ /* 0x000fe60007810000 */
[----:B------:R-:W3:Y:S01]  /*c570*/  SHFL.BFLY PT, R135, R136, 0x1, 0x1f ;  /* 0x0c201f0088877f89 */ /* 0x000ee200000e0000 */
[----:B------:R-:W-:Y:S02]  /*c580*/  FMNMX.FTZ R0, R46, R0, !PT ;  /* 0x000000002e007209 */ /* 0x000fe40007810000 */
[----:B----4-:R-:W-:Y:S02]  /*c590*/  FMNMX.FTZ R204, R133, R204, !PT ;  /* 0x000000cc85cc7209 */ /* 0x010fe40007810000 */
[----:B------:R-:W-:Y:S02]  /*c5a0*/  FMNMX.FTZ R0, R47, R0, !PT ;  /* 0x000000002f007209 */ /* 0x000fe40007810000 */
[----:B------:R-:W-:Y:S01]  /*c5b0*/  @P0 SHF.R.S32.HI R133, RZ, 0x1f, R222 ;  /* 0x0000001fff850819 */ /* 0x000fe200000114de */
[----:B------:R-:W4:Y:S01]  /*c5c0*/  SHFL.BFLY PT, R207, R204, 0x1, 0x1f ;  /* 0x0c201f00cccf7f89 */ /* 0x000f2200000e0000 */
[----:B------:R-:W-:Y:S03]  /*c5d0*/  FMNMX.FTZ R0, R58, R0, !PT ;  /* 0x000000003a007209 */ /* 0x000fe60007810000 */
[----:B------:R-:W-:Y:S01]  /*c5e0*/  @P0 IMAD R205, R133, c[0x0][0x1e0], RZ ;  /* 0x0000780085cd0a24 */ /* 0x000fe200078e02ff */
[----:B------:R-:W-:Y:S02]  /*c5f0*/  FMNMX.FTZ R0, R59, R0, !PT ;  /* 0x000000003b007209 */ /* 0x000fe40007810000 */
[----:B-1----:R-:W-:Y:S01]  /*c600*/  FMNMX.FTZ R137, R137, R134, !PT ;  /* 0x0000008689897209 */ /* 0x002fe20007810000 */
[----:B------:R-:W-:Y:S01]  /*c610*/  @P0 IMAD R205, R222, c[0x0][0x1e4], R205 ;  /* 0x00007900decd0a24 */ /* 0x000fe200078e02cd */
[----:B------:R-:W-:Y:S03]  /*c620*/  FMNMX.FTZ R0, R62, R0, !PT ;  /* 0x000000003e007209 */ /* 0x000fe60007810000 */
[----:B------:R-:W-:Y:S01]  /*c630*/  FMUL.FTZ R206, R137, c[0x0][0x2d0] ;  /* 0x0000b40089ce7a20 */ /* 0x000fe20000410000 */
[----:B------:R-:W-:Y:S01]  /*c640*/  FMNMX.FTZ R2, R63, R0, !PT ;  /* 0x000000003f027209 */ /* 0x000fe20007810000 */
[----:B------:R-:W-:Y:S01]  /*c650*/  FADD.FTZ R0, -R137, R3 ;  /* 0x0000000389007221 */ /* 0x000fe20000010100 */
[----:B---3--:R-:W-:Y:S01]  /*c660*/  FMNMX.FTZ R136, R136, R135, !PT ;  /* 0x0000008788887209 */ /* 0x008fe20007810000 */
[--C-:B------:R-:W-:Y:S02]  /*c670*/  FFMA.FTZ R5, R5, c[0x0][0x2d0], -R206.reuse ;  /* 0x0000b40005057a23 */ /* 0x100fe400000108ce */
[----:B------:R-:W-:Y:S01]  /*c680*/  FMUL.FTZ R0, R0, c[0x0][0x2d0] ;  /* 0x0000b40000007a20 */ /* 0x000fe20000410000 */
[----:B------:R-:W1:Y:S01]  /*c690*/  SHFL.BFLY PT, R3, R2, 0x2, 0x1f ;  /* 0x0c401f0002037f89 */ /* 0x000e6200000e0000 */
[----:B------:R-:W-:Y:S01]  /*c6a0*/  MUFU.EX2 R218, R5 ;  /* 0x0000000500da7308 */ /* 0x000fe20000000800 */
[----:B------:R-:W-:Y:S04]  /*c6b0*/  @P0 IMAD.WIDE.U32 R134, R222, c[0x0][0x1e0], RZ ;  /* 0x00007800de860a25 */ /* 0x000fe800078e00ff */
[--C-:B------:R-:W-:Y:S01]  /*c6c0*/  FFMA.FTZ R208, R4, c[0x0][0x2d0], -R206.reuse ;  /* 0x0000b40004d07a23 */ /* 0x100fe200000108ce */
[----:B------:R-:W-:Y:S01]  /*c6d0*/  @P0 IADD3 R205, R135, R205, RZ ;  /* 0x000000cd87cd0210 */ /* 0x000fe20007ffe0ff */
[--C-:B------:R-:W-:Y:S01]  /*c6e0*/  FFMA.FTZ R210, R48, c[0x0][0x2d0], -R206.reuse ;  /* 0x0000b40030d27a23 */ /* 0x100fe200000108ce */
[----:B----4-:R-:W-:Y:S01]  /*c6f0*/  FMNMX.FTZ R135, R204, R207, !PT ;  /* 0x000000cfcc877209 */ /* 0x010fe20007810000 */
[----:B------:R-:W-:Y:S01]  /*c700*/  FMUL.FTZ R204, R136, c[0x0][0x2d0] ;  /* 0x0000b40088cc7a20 */ /* 0x000fe20000410000 */
[----:B------:R3:W4:Y:S01]  /*c710*/  MUFU.EX2 R133, R0 ;  /* 0x0000000000857308 */ /* 0x0007220000000800 */
[----:B------:R-:W-:Y:S01]  /*c720*/  @P0 SHF.L.U64.HI R205, R134, 0x6, R205 ;  /* 0x0000000686cd0819 */ /* 0x000fe200000102cd */
[----:B------:R-:W-:Y:S01]  /*c730*/  FFMA.FTZ R16, R16, c[0x0][0x2d0], -R206 ;  /* 0x0000b40010107a23 */ /* 0x000fe200000108ce */
[----:B------:R-:W-:Y:S01]  /*c740*/  @P0 SHF.L.U32 R134, R134, 0x6, RZ ;  /* 0x0000000686860819 */ /* 0x000fe200000006ff */
[--C-:B------:R-:W-:Y:S02]  /*c750*/  FFMA.FTZ R7, R7, c[0x0][0x2d0], -R204.reuse ;  /* 0x0000b40007077a23 */ /* 0x100fe400000108cc */
[--C-:B------:R-:W-:Y:S02]  /*c760*/  FFMA.FTZ R207, R6, c[0x0][0x2d0], -R204.reuse ;  /* 0x0000b40006cf7a23 */ /* 0x100fe400000108cc */
[--C-:B------:R-:W-:Y:S02]  /*c770*/  FFMA.FTZ R131, R51, c[0x0][0x2d0], -R204.reuse ;  /* 0x0000b40033837a23 */ /* 0x100fe400000108cc */
[----:B------:R-:W-:Y:S01]  /*c780*/  MUFU.EX2 R216, R7 ;  /* 0x0000000700d87308 */ /* 0x000fe20000000800 */
[--C-:B------:R-:W-:Y:S02]  /*c790*/  FFMA.FTZ R18, R18, c[0x0][0x2d0], -R204.reuse ;  /* 0x0000b40012127a23 */ /* 0x100fe400000108cc */
[----:B------:R-:W-:Y:S02]  /*c7a0*/  FFMA.FTZ R19, R19, c[0x0][0x2d0], -R204 ;  /* 0x0000b40013137a23 */ /* 0x000fe400000108cc */
[--C-:B------:R-:W-:Y:S02]  /*c7b0*/  FFMA.FTZ R252, R21, c[0x0][0x2d0], -R206.reuse ;  /* 0x0000b40015fc7a23 */ /* 0x100fe400000108ce */
[--C-:B------:R-:W-:Y:S02]  /*c7c0*/  FFMA.FTZ R17, R17, c[0x0][0x2d0], -R206.reuse ;  /* 0x0000b40011117a23 */ /* 0x100fe400000108ce */
[--C-:B------:R-:W-:Y:S01]  /*c7d0*/  FFMA.FTZ R37, R37, c[0x0][0x2d0], -R206.reuse ;  /* 0x0000b40025257a23 */ /* 0x100fe200000108ce */
[----:B------:R1:W-:Y:S01]  /*c7e0*/  MUFU.EX2 R215, R18 ;  /* 0x0000001200d77308 */ /* 0x0003e20000000800 */
[--C-:B------:R-:W-:Y:S02]  /*c7f0*/  FFMA.FTZ R211, R49, c[0x0][0x2d0], -R206.reuse ;  /* 0x0000b40031d37a23 */ /* 0x100fe400000108ce */
[----:B------:R-:W-:Y:S02]  /*c800*/  FFMA.FTZ R212, R36, c[0x0][0x2d0], -R206 ;  /* 0x0000b40024d47a23 */ /* 0x000fe400000108ce */
[----:B---3--:R-:W-:Y:S02]  /*c810*/  FADD.FTZ R0, -R136, R132 ;  /* 0x0000008488007221 */ /* 0x008fe40000010100 */
[----:B------:R-:W-:Y:S02]  /*c820*/  FFMA.FTZ R35, R35, c[0x0][0x2d0], -R204 ;  /* 0x0000b40023237a23 */ /* 0x000fe400000108cc */
[----:B------:R-:W-:Y:S01]  /*c830*/  FMUL.FTZ R0, R0, c[0x0][0x2d0] ;  /* 0x0000b40000007a20 */ /* 0x000fe20000410000 */
[----:B------:R-:W-:Y:S01]  /*c840*/  MUFU.EX2 R217, R16 ;  /* 0x0000001000d97308 */ /* 0x000fe20000000800 */
[--C-:B------:R-:W-:Y:S02]  /*c850*/  FFMA.FTZ R36, R52, c[0x0][0x2d0], -R206.reuse ;  /* 0x0000b40034247a23 */ /* 0x100fe400000108ce */
[--C-:B------:R-:W-:Y:S02]  /*c860*/  FFMA.FTZ R251, R32, c[0x0][0x2d0], -R206.reuse ;  /* 0x0000b40020fb7a23 */ /* 0x100fe400000108ce */
[----:B------:R-:W-:Y:S02]  /*c870*/  FFMA.FTZ R250, R33, c[0x0][0x2d0], -R206 ;  /* 0x0000b40021fa7a23 */ /* 0x000fe400000108ce */
[--C-:B------:R-:W-:Y:S02]  /*c880*/  FFMA.FTZ R48, R34, c[0x0][0x2d0], -R204.reuse ;  /* 0x0000b40022307a23 */ /* 0x100fe400000108cc */
[--C-:B------:R-:W-:Y:S01]  /*c890*/  FFMA.FTZ R49, R54, c[0x0][0x2d0], -R204.reuse ;  /* 0x0000b40036317a23 */ /* 0x100fe200000108cc */
[----:B------:R3:W2:Y:S01]  /*c8a0*/  MUFU.EX2 R132, R0 ;  /* 0x0000000000847308 */ /* 0x0006a20000000800 */
[--C-:B------:R-:W-:Y:S01]  /*c8b0*/  FFMA.FTZ R32, R66, c[0x0][0x2d0], -R204.reuse ;  /* 0x0000b40042207a23 */ /* 0x100fe200000108cc */
[----:B------:R-:W-:Y:S01]  /*c8c0*/  MOV R66, R35 ;  /* 0x0000002300427202 */ /* 0x000fe20000000f00 */
[----:B------:R-:W-:Y:S02]  /*c8d0*/  FFMA.FTZ R55, R55, c[0x0][0x2d0], -R204 ;  /* 0x0000b40037377a23 */ /* 0x000fe400000108cc */
[----:B-1----:R-:W-:Y:S02]  /*c8e0*/  FFMA.FTZ R18, R20, c[0x0][0x2d0], -R206 ;  /* 0x0000b40014127a23 */ /* 0x002fe400000108ce */
[C---:B----4-:R-:W-:Y:S02]  /*c8f0*/  FMUL.FTZ R68, R133.reuse, R68 ;  /* 0x0000004485447220 */ /* 0x050fe40000410000 */
[C---:B------:R-:W-:Y:S01]  /*c900*/  FMUL.FTZ R69, R133.reuse, R69 ;  /* 0x0000004585457220 */ /* 0x040fe20000410000 */
[----:B------:R-:W-:Y:S01]  /*c910*/  MUFU.EX2 R208, R208 ;  /* 0x000000d000d07308 */ /* 0x000fe20000000800 */
        /* <DEDUP_REMOVED lines=8> */
[----:B---3--:R-:W-:Y:S01]  /*c9a0*/  FMNMX.FTZ R0, R2, R3, !PT ;  /* 0x0000000302007209 */ /* 0x008fe20007810000 */
[----:B--2---:R-:W-:Y:S01]  /*c9b0*/  FMUL.FTZ R70, R132, R70 ;  /* 0x0000004684467220 */ /* 0x004fe20000410000 */
[----:B------:R-:W-:Y:S01]  /*c9c0*/  @P0 IADD3 R2, P2, R134, R130, RZ ;  /* 0x0000008286020210 */ /* 0x000fe20007f5e0ff */
[C---:B------:R-:W-:Y:S02]  /*c9d0*/  FMUL.FTZ R71, R132.reuse, R71 ;  /* 0x0000004784477220 */ /* 0x040fe40000410000 */
[----:B------:R-:W-:Y:S01]  /*c9e0*/  FMUL.FTZ R82, R132, R82 ;  /* 0x0000005284527220 */ /* 0x000fe20000410000 */
[----:B------:R-:W-:Y:S01]  /*c9f0*/  @P0 LEA R4, P1, R2, c[0x0][0x1c8], 0x1 ;  /* 0x0000720002040a11 */ /* 0x000fe200078208ff */
[C---:B------:R-:W-:Y:S01]  /*ca00*/  FMUL.FTZ R83, R132.reuse, R83 ;  /* 0x0000005384537220 */ /* 0x040fe20000410000 */
[----:B------:R-:W-:Y:S01]  /*ca10*/  @P0 IADD3.X R3, R205, R129, RZ, P2, !PT ;  /* 0x00000081cd030210 */ /* 0x000fe200017fe4ff */
[----:B------:R-:W-:Y:S01]  /*ca20*/  FMUL.FTZ R86, R132, R86 ;  /* 0x0000005684567220 */ /* 0x000fe20000410000 */
[----:B------:R-:W-:Y:S01]  /*ca30*/  @P0 IADD3 R7, P3, P2, R134, 0x40, R130 ;  /* 0x0000004086070810 */ /* 0x000fe20007a7e082 */
[----:B------:R-:W-:Y:S01]  /*ca40*/  FMUL.FTZ R87, R132, R87 ;  /* 0x0000005784577220 */ /* 0x000fe20000410000 */
[----:B------:R-:W-:Y:S01]  /*ca50*/  @P0 LEA.HI.X R5, R2, c[0x0][0x1cc], R3, 0x1, P1 ;  /* 0x0000730002050a11 */ /* 0x000fe200008f0c03 */
[----:B------:R-:W-:Y:S01]  /*ca60*/  FADD.FTZ R2, -R135, R138 ;  /* 0x0000008a87027221 */ /* 0x000fe20000010100 */
[----:B------:R-:W1:Y:S01]  /*ca70*/  SHFL.BFLY PT, R3, R0, 0x1, 0x1f ;  /* 0x0c201f0000037f89 */ /* 0x000e6200000e0000 */
[----:B------:R-:W-:Y:S01]  /*ca80*/  @P0 LEA R6, P1, R7, c[0x0][0x1c8], 0x1 ;  /* 0x0000720007060a11 */ /* 0x000fe200078208ff */
[----:B------:R-:W-:Y:S01]  /*ca90*/  MUFU.EX2 R138, R19 ;  /* 0x00000013008a7308 */ /* 0x000fe20000000800 */
[----:B------:R-:W-:Y:S01]  /*caa0*/  @P0 IADD3.X R205, R205, RZ, R129, P3, P2 ;  /* 0x000000ffcdcd0210 */ /* 0x000fe20001fe4481 */
[----:B------:R-:W-:Y:S02]  /*cab0*/  FFMA.FTZ R129, R53, c[0x0][0x2d0], -R206 ;  /* 0x0000b40035817a23 */ /* 0x000fe400000108ce */
[--C-:B------:R-:W-:Y:S01]  /*cac0*/  FFMA.FTZ R53, R23, c[0x0][0x2d0], -R204.reuse ;  /* 0x0000b40017357a23 */ /* 0x100fe200000108cc */
[----:B------:R-:W-:Y:S01]  /*cad0*/  @P0 LEA.HI.X R7, R7, c[0x0][0x1cc], R205, 0x1, P1 ;  /* 0x0000730007070a11 */ /* 0x000fe200008f0ccd */
[----:B------:R2:W-:Y:S01]  /*cae0*/  @P0 LDGSTS.E.BYPASS.LTC128B.128 [R244+0x4100], [R4.64], !P6 ;  /* 0x0410000004f40fae */ /* 0x0005e2000f101d48 */
[----:B------:R-:W-:Y:S02]  /*caf0*/  FMUL.FTZ R2, R2, c[0x0][0x2d0] ;  /* 0x0000b40002027a20 */ /* 0x000fe40000410000 */
[C---:B------:R-:W-:Y:S01]  /*cb00*/  FMUL.FTZ R98, R132.reuse, R98 ;  /* 0x0000006284627220 */ /* 0x040fe20000410000 */
[----:B------:R-:W3:Y:S01]  /*cb10*/  MUFU.EX2 R130, R17 ;  /* 0x0000001100827308 */ /* 0x000ee20000000800 */
[C---:B------:R-:W-:Y:S02]  /*cb20*/  FMUL.FTZ R99, R132.reuse, R99 ;  /* 0x0000006384637220 */ /* 0x040fe40000410000 */
[C---:B------:R-:W-:Y:S01]  /*cb30*/  FMUL.FTZ R101, R133.reuse, R101 ;  /* 0x0000006585657220 */ /* 0x040fe20000410000 */
[----:B------:R4:W-:Y:S01]  /*cb40*/  @P0 LDGSTS.E.BYPASS.LTC128B.128 [R244+0x6100], [R6.64], !P5 ;  /* 0x0610000006f40fae */ /* 0x0009e2000e901d48 */
[C---:B------:R-:W-:Y:S02]  /*cb50*/  FMUL.FTZ R102, R132.reuse, R102 ;  /* 0x0000006684667220 */ /* 0x040fe40000410000 */
[----:B------:R-:W-:Y:S02]  /*cb60*/  FMUL.FTZ R103, R132, R103 ;  /* 0x0000006784677220 */ /* 0x000fe40000410000 */
[C---:B------:R-:W-:Y:S01]  /*cb70*/  FMUL.FTZ R112, R133.reuse, R112 ;  /* 0x0000007085707220 */ /* 0x040fe20000410000 */
[----:B------:R-:W-:Y:S01]  /*cb80*/  MUFU.EX2 R2, R2 ;  /* 0x0000000200027308 */ /* 0x000fe20000000800 */
[C---:B------:R-:W-:Y:S01]  /*cb90*/  FMUL.FTZ R113, R133.reuse, R113 ;  /* 0x0000007185717220 */ /* 0x040fe20000410000 */
[----:B-1----:R-:W-:Y:S01]  /*cba0*/  FMNMX.FTZ R134, R0, R3, !PT ;  /* 0x0000000300867209 */ /* 0x002fe20007810000 */
[C---:B------:R-:W-:Y:S01]  /*cbb0*/  FMUL.FTZ R114, R132.reuse, R114 ;  /* 0x0000007284727220 */ /* 0x040fe20000410000 */
[----:B------:R-:W-:Y:S01]  /*cbc0*/  @P0 MOV R0, c[0x0][0x1e0] ;  /* 0x0000780000000a02 */ /* 0x000fe20000000f00 */
[----:B------:R-:W-:Y:S02]  /*cbd0*/  FMUL.FTZ R115, R132, R115 ;  /* 0x0000007384737220 */ /* 0x000fe40000410000 */
[C---:B------:R-:W-:Y:S01]  /*cbe0*/  FMUL.FTZ R116, R133.reuse, R116 ;  /* 0x0000007485747220 */ /* 0x040fe20000410000 */
[----:B------:R-:W-:Y:S01]  /*cbf0*/  @P0 SHF.L.U64.HI R3, R0, R219, c[0x0][0x1e4] ;  /* 0x0000790000030619 */ /* 0x000fe200000102db */
[----:B------:R-:W-:Y:S01]  /*cc00*/  FFMA.FTZ R219, R22, c[0x0][0x2d0], -R204 ;  /* 0x0000b40016db7a23 */ /* 0x000fe200000108cc */
[----:B------:R-:W-:Y:S01]  /*cc10*/  @P0 SHF.L.U32 R0, R0, 0x5, RZ ;  /* 0x0000000500000819 */ /* 0x000fe200000006ff */
[C---:B------:R-:W-:Y:S02]  /*cc20*/  FMUL.FTZ R117, R133.reuse, R117 ;  /* 0x0000007585757220 */ /* 0x040fe40000410000 */
[----:B------:R-:W-:Y:S01]  /*cc30*/  FMUL.FTZ R118, R132, R118 ;  /* 0x0000007684767220 */ /* 0x000fe20000410000 */
[----:B--2---:R-:W-:Y:S01]  /*cc40*/  @P0 IADD3 R4, P1, R4, R0, RZ ;  /* 0x0000000004040210 */ /* 0x004fe20007f3e0ff */
[C---:B------:R-:W-:Y:S02]  /*cc50*/  FMUL.FTZ R119, R132.reuse, R119 ;  /* 0x0000007784777220 */ /* 0x040fe40000410000 */
[----:B------:R-:W-:Y:S01]  /*cc60*/  FMUL.FTZ R128, R133, R128 ;  /* 0x0000008085807220 */ /* 0x000fe20000410000 */
[----:B------:R-:W-:Y:S01]  /*cc70*/  @P0 IADD3.X R5, R5, R3, RZ, P1, !PT ;  /* 0x0000000305050210 */ /* 0x000fe20000ffe4ff */
[----:B----4-:R-:W-:Y:S04]  /*cc80*/  FMUL.FTZ R6, R135, c[0x0][0x2d0] ;  /* 0x0000b40087067a20 */ /* 0x010fe80000410000 */
[----:B------:R1:W-:Y:S01]  /*cc90*/  @P0 LDGSTS.E.BYPASS.LTC128B.128 [R244+0x4900], [R4.64], !P6 ;  /* 0x0490000004f40fae */ /* 0x0003e2000f101d48 */
[----:B------:R-:W-:Y:S02]  /*cca0*/  FMUL.FTZ R7, R132, R143 ;  /* 0x0000008f84077220 */ /* 0x000fe40000410000 */
[--C-:B------:R-:W-:Y:S02]  /*ccb0*/  FFMA.FTZ R13, R13, c[0x0][0x2d0], -R6.reuse ;  /* 0x0000b4000d0d7a23 */ /* 0x100fe40000010806 */
[--C-:B------:R-:W-:Y:S02]  /*ccc0*/  FFMA.FTZ R12, R12, c[0x0][0x2d0], -R6.reuse ;  /* 0x0000b4000c0c7a23 */ /* 0x100fe40000010806 */
[----:B------:R-:W2:Y:S01]  /*ccd0*/  MUFU.EX2 R209, R13 ;  /* 0x0000000d00d17308 */ /* 0x000ea20000000800 */
[----:B------:R1:W-:Y:S01]  /*cce0*/  @P0 LDGSTS.E.BYPASS.LTC128B.128 [R244+0x6900], [R4.64+0x80], !P5 ;  /* 0x0690008004f40fae */ /* 0x0003e2000e901d48 */
[--C-:B------:R-:W-:Y:S02]  /*ccf0*/  FFMA.FTZ R249, R24, c[0x0][0x2d0], -R6.reuse ;  /* 0x0000b40018f97a23 */ /* 0x100fe40000010806 */
[--C-:B------:R-:W-:Y:S02]  /*cd00*/  FFMA.FTZ R9, R9, c[0x0][0x2d0], -R6.reuse ;  /* 0x0000b40009097a23 */ /* 0x100fe40000010806 */
[----:B------:R-:W-:Y:S02]  /*cd10*/  FFMA.FTZ R16, R8, c[0x0][0x2d0], -R6 ;  /* 0x0000b40008107a23 */ /* 0x000fe40000010806 */
[--C-:B------:R-:W-:Y:S02]  /*cd20*/  FFMA.FTZ R8, R64, c[0x0][0x2d0], -R206.reuse ;  /* 0x0000b40040087a23 */ /* 0x100fe400000108ce */
[----:B------:R4:W-:Y:S01]  /*cd30*/  MUFU.EX2 R214, R12 ;  /* 0x0000000c00d67308 */ /* 0x0009e20000000800 */
[----:B------:R-:W-:Y:S01]  /*cd40*/  FFMA.FTZ R206, R65, c[0x0][0x2d0], -R206 ;  /* 0x0000b40041ce7a23 */ /* 0x000fe200000108ce */
[----:B---3--:R-:W-:Y:S01]  /*cd50*/  MOV R65, R130 ;  /* 0x0000008200417202 */ /* 0x008fe20000000f00 */
[--C-:B------:R-:W-:Y:S02]  /*cd60*/  FFMA.FTZ R19, R28, c[0x0][0x2d0], -R6.reuse ;  /* 0x0000b4001c137a23 */ /* 0x100fe40000010806 */
[--C-:B------:R-:W-:Y:S02]  /*cd70*/  FFMA.FTZ R17, R29, c[0x0][0x2d0], -R6.reuse ;  /* 0x0000b4001d117a23 */ /* 0x100fe40000010806 */
[--C-:B------:R-:W-:Y:S02]  /*cd80*/  FFMA.FTZ R52, R57, c[0x0][0x2d0], -R6.reuse ;  /* 0x0000b40039347a23 */ /* 0x100fe40000010806 */
[--C-:B------:R-:W-:Y:S01]  /*cd90*/  FFMA.FTZ R130, R60, c[0x0][0x2d0], -R6.reuse ;  /* 0x0000b4003c827a23 */ /* 0x100fe20000010806 */
[----:B------:R3:W-:Y:S01]  /*cda0*/  MUFU.EX2 R213, R9 ;  /* 0x0000000900d57308 */ /* 0x0007e20000000800 */
[--C-:B------:R-:W-:Y:S02]  /*cdb0*/  FFMA.FTZ R33, R45, c[0x0][0x2d0], -R6.reuse ;  /* 0x0000b4002d217a23 */ /* 0x100fe40000010806 */
[--C-:B------:R-:W-:Y:S01]  /*cdc0*/  FFMA.FTZ R220, R25, c[0x0][0x2d0], -R6.reuse ;  /* 0x0000b40019dc7a23 */ /* 0x100fe20000010806 */
[----:B--2---:R-:W-:Y:S01]  /*cdd0*/  MOV R51, R209 ;  /* 0x000000d100337202 */ /* 0x004fe20000000f00 */
[--C-:B------:R-:W-:Y:S01]  /*cde0*/  FFMA.FTZ R34, R40, c[0x0][0x2d0], -R6.reuse ;  /* 0x0000b40028227a23 */ /* 0x100fe20000010806 */
[----:B------:R-:W-:Y:S01]  /*cdf0*/  MOV R13, R37 ;  /* 0x00000025000d7202 */ /* 0x000fe20000000f00 */
[--C-:B------:R-:W-:Y:S01]  /*ce00*/  FFMA.FTZ R37, R44, c[0x0][0x2d0], -R6.reuse ;  /* 0x0000b4002c257a23 */ /* 0x100fe20000010806 */
[----:B-1----:R-:W-:Y:S01]  /*ce10*/  @P0 IADD3 R4, P1, R4, R0, RZ ;  /* 0x0000000004040210 */ /* 0x002fe20007f3e0ff */
[--C-:B------:R-:W-:Y:S01]  /*ce20*/  FFMA.FTZ R35, R41, c[0x0][0x2d0], -R6.reuse ;  /* 0x0000b40029237a23 */ /* 0x100fe20000010806 */
[----:B------:R-:W1:Y:S01]  /*ce30*/  MUFU.EX2 R16, R16 ;  /* 0x0000001000107308 */ /* 0x000e620000000800 */
[----:B------:R-:W-:Y:S01]  /*ce40*/  FFMA.FTZ R64, R61, c[0x0][0x2d0], -R6 ;  /* 0x0000b4003d407a23 */ /* 0x000fe20000010806 */
[----:B------:R-:W-:Y:S01]  /*ce50*/  @P0 IADD3.X R5, R5, R3, RZ, P1, !PT ;  /* 0x0000000305050210 */ /* 0x000fe20000ffe4ff */
[----:B------:R-:W-:Y:S02]  /*ce60*/  FMUL.FTZ R28, R2, R156 ;  /* 0x0000009c021c7220 */ /* 0x000fe40000410000 */
[--C-:B----4-:R-:W-:Y:S01]  /*ce70*/  FFMA.FTZ R12, R38, c[0x0][0x2d0], -R204.reuse ;  /* 0x0000b400260c7a23 */ /* 0x110fe200000108cc */
[----:B------:R-:W-:Y:S01]  /*ce80*/  MOV R38, R210 ;  /* 0x000000d200267202 */ /* 0x000fe20000000f00 */
[----:B------:R2:W-:Y:S01]  /*ce90*/  @P0 LDGSTS.E.BYPASS.LTC128B.128 [R244+0x5100], [R4.64], !P6 ;  /* 0x0510000004f40fae */ /* 0x0005e2000f101d48 */
[C---:B------:R-:W-:Y:S02]  /*cea0*/  FMUL.FTZ R29, R2.reuse, R157 ;  /* 0x0000009d021d7220 */ /* 0x040fe40000410000 */
[C---:B------:R-:W-:Y:S02]  /*ceb0*/  FMUL.FTZ R60, R2.reuse, R180 ;  /* 0x000000b4023c7220 */ /* 0x040fe40000410000 */
[C---:B------:R-:W-:Y:S01]  /*cec0*/  FMUL.FTZ R61, R2.reuse, R181 ;  /* 0x000000b5023d7220 */ /* 0x040fe20000410000 */
[----:B------:R-:W-:Y:S01]  /*ced0*/  MOV R181, R37 ;  /* 0x0000002500b57202 */ /* 0x000fe20000000f00 */
[--C-:B---3--:R-:W-:Y:S01]  /*cee0*/  FFMA.FTZ R9, R39, c[0x0][0x2d0], -R204.reuse ;  /* 0x0000b40027097a23 */ /* 0x108fe200000108cc */
[----:B------:R2:W-:Y:S01]  /*cef0*/  @P0 LDGSTS.E.BYPASS.LTC128B.128 [R244+0x7100], [R4.64+0x80], !P5 ;  /* 0x0710008004f40fae */ /* 0x0005e2000e901d48 */
[----:B------:R-:W-:Y:S01]  /*cf00*/  MOV R39, R211 ;  /* 0x000000d300277202 */ /* 0x000fe20000000f00 */
[----:B------:R-:W-:Y:S02]  /*cf10*/  IMAD.MOV.U32 R180, RZ, RZ, R17 ;  /* 0x000000ffffb47224 */ /* 0x000fe400078e0011 */
[----:B------:R-:W-:Y:S01]  /*cf20*/  FMUL.FTZ R17, R133, R161 ;  /* 0x000000a185117220 */ /* 0x000fe20000410000 */
[----:B------:R-:W-:Y:S01]  /*cf30*/  MOV R161, R38 ;  /* 0x0000002600a17202 */ /* 0x000fe20000000f00 */
[C---:B------:R-:W-:Y:S02]  /*cf40*/  FMUL.FTZ R25, R2.reuse, R153 ;  /* 0x0000009902197220 */ /* 0x040fe40000410000 */
[----:B------:R-:W3:Y:S01]  /*cf50*/  LDL.LU R210, [R1+0x8] ;  /* 0x0000080001d27983 */ /* 0x000ee20000300800 */
[C---:B------:R-:W-:Y:S01]  /*cf60*/  FMUL.FTZ R40, R2.reuse, R164 ;  /* 0x000000a402287220 */ /* 0x040fe20000410000 */
[----:B------:R-:W-:Y:S01]  /*cf70*/  MUFU.EX2 R180, R180 ;  /* 0x000000b400b47308 */ /* 0x000fe20000000800 */
[C---:B------:R-:W-:Y:S01]  /*cf80*/  FMUL.FTZ R41, R2.reuse, R165 ;  /* 0x000000a502297220 */ /* 0x040fe20000410000 */
[----:B------:R-:W4:Y:S01]  /*cf90*/  LDL.LU R24, [R1+0x4] ;  /* 0x0000040001187983 */ /* 0x000f220000300800 */
[C---:B------:R-:W-:Y:S02]  /*cfa0*/  FMUL.FTZ R44, R2.reuse, R168 ;  /* 0x000000a8022c7220 */ /* 0x040fe40000410000 */
[C---:B------:R-:W-:Y:S02]  /*cfb0*/  FMUL.FTZ R45, R2.reuse, R169 ;  /* 0x000000a9022d7220 */ /* 0x040fe40000410000 */
[C---:B------:R-:W-:Y:S02]  /*cfc0*/  FMUL.FTZ R57, R2.reuse, R177 ;  /* 0x000000b102397220 */ /* 0x040fe40000410000 */
[C---:B------:R-:W-:Y:S02]  /*cfd0*/  FMUL.FTZ R72, R2.reuse, R72 ;  /* 0x0000004802487220 */ /* 0x040fe40000410000 */
[C---:B------:R-:W-:Y:S02]  /*cfe0*/  FMUL.FTZ R73, R2.reuse, R73 ;  /* 0x0000004902497220 */ /* 0x040fe40000410000 */
[C---:B------:R-:W-:Y:S02]  /*cff0*/  FMUL.FTZ R76, R2.reuse, R76 ;  /* 0x0000004c024c7220 */ /* 0x040fe40000410000 */
[----:B------:R-:W-:Y:S01]  /*d000*/  FMUL.FTZ R77, R2, R77 ;  /* 0x0000004d024d7220 */ /* 0x000fe20000410000 */
[----:B--2---:R-:W-:Y:S01]  /*d010*/  @P0 IADD3 R4, P1, R4, R0, RZ ;  /* 0x0000000004040210 */ /* 0x004fe20007f3e0ff */
[----:B------:R-:W-:Y:S02]  /*d020*/  FADD.FTZ R0, -R134, R139 ;  /* 0x0000008b86007221 */ /* 0x000fe40000010100 */
[----:B------:R-:W-:Y:S02]  /*d030*/  FMUL.FTZ R88, R2, R88 ;  /* 0x0000005802587220 */ /* 0x000fe40000410000 */
[----:B------:R-:W-:Y:S02]  /*d040*/  @P0 IMAD.X R5, R5, 0x1, R3, P1 ;  /* 0x0000000105050824 */ /* 0x000fe400008e0603 */
[----:B------:R-:W-:Y:S02]  /*d050*/  FMUL.FTZ R3, R134, c[0x0][0x2d0] ;  /* 0x0000b40086037a20 */ /* 0x000fe40000410000 */
[----:B------:R-:W-:Y:S01]  /*d060*/  FMUL.FTZ R0, R0, c[0x0][0x2d0] ;  /* 0x0000b40000007a20 */ /* 0x000fe20000410000 */
[----:B------:R2:W-:Y:S01]  /*d070*/  @P0 LDGSTS.E.BYPASS.LTC128B.128 [R244+0x5900], [R4.64], !P6 ;  /* 0x0590000004f40fae */ /* 0x0005e2000f101d48 */
[--C-:B------:R-:W-:Y:S02]  /*d080*/  FFMA.FTZ R14, R14, c[0x0][0x2d0], -R3.reuse ;  /* 0x0000b4000e0e7a23 */ /* 0x100fe40000010803 */
[--C-:B------:R-:W-:Y:S02]  /*d090*/  FFMA.FTZ R10, R10, c[0x0][0x2d0], -R3.reuse ;  /* 0x0000b4000a0a7a23 */ /* 0x100fe40000010803 */
[----:B------:R2:W-:Y:S01]  /*d0a0*/  MUFU.EX2 R209, R14 ;  /* 0x0000000e00d17308 */ /* 0x0005e20000000800 */
[--C-:B------:R-:W-:Y:S02]  /*d0b0*/  FFMA.FTZ R11, R11, c[0x0][0x2d0], -R3.reuse ;  /* 0x0000b4000b0b7a23 */ /* 0x100fe40000010803 */
[----:B------:R2:W-:Y:S01]  /*d0c0*/  @P0 LDGSTS.E.BYPASS.LTC128B.128 [R244+0x7900], [R4.64+0x80], !P5 ;  /* 0x0790008004f40fae */ /* 0x0005e2000e901d48 */
[--C-:B------:R-:W-:Y:S02]  /*d0d0*/  FFMA.FTZ R15, R15, c[0x0][0x2d0], -R3.reuse ;  /* 0x0000b4000f0f7a23 */ /* 0x100fe40000010803 */
[----:B------:R-:W-:Y:S01]  /*d0e0*/  FFMA.FTZ R211, R27, c[0x0][0x2d0], -R3 ;  /* 0x0000b4001bd37a23 */ /* 0x000fe20000010803 */
[----:B------:R-:W-:Y:S01]  /*d0f0*/  MOV R27, R9 ;  /* 0x00000009001b7202 */ /* 0x000fe20000000f00 */
[----:B------:R-:W-:Y:S02]  /*d100*/  FMUL.FTZ R9, R2, R145 ;  /* 0x0000009102097220 */ /* 0x000fe40000410000 */
[----:B------:R2:W-:Y:S01]  /*d110*/  MUFU.EX2 R139, R10 ;  /* 0x0000000a008b7308 */ /* 0x0005e20000000800 */
[----:B------:R-:W2:Y:S01]  /*d120*/  LDSM.16.MT88.4 R20, [R225] ;  /* 0x00000000e114783b */ /* 0x000ea20000004200 */
[----:B------:R-:W-:Y:S01]  /*d130*/  IMAD.MOV.U32 R157, RZ, RZ, R27 ;  /* 0x000000ffff9d7224 */ /* 0x000fe200078e001b */
[----:B------:R-:W-:Y:S01]  /*d140*/  MOV R27, R66 ;  /* 0x00000042001b7202 */ /* 0x000fe20000000f00 */
[--C-:B------:R-:W-:Y:S01]  /*d150*/  FFMA.FTZ R221, R30, c[0x0][0x2d0], -R3.reuse ;  /* 0x0000b4001edd7a23 */ /* 0x100fe20000010803 */
[----:B------:R-:W-:Y:S01]  /*d160*/  MOV R66, R36 ;  /* 0x0000002400427202 */ /* 0x000fe20000000f00 */
[C---:B------:R-:W-:Y:S01]  /*d170*/  FMUL.FTZ R89, R2.reuse, R89 ;  /* 0x0000005902597220 */ /* 0x040fe20000410000 */
[----:B------:R-:W-:Y:S01]  /*d180*/  MOV R30, R8 ;  /* 0x00000008001e7202 */ /* 0x000fe20000000f00 */
[C---:B------:R-:W-:Y:S01]  /*d190*/  FMUL.FTZ R8, R2.reuse, R144 ;  /* 0x0000009002087220 */ /* 0x040fe20000410000 */
[----:B-1----:R-:W-:Y:S01]  /*d1a0*/  F2FP.BF16.PACK_AB R144, R213, R16 ;  /* 0x00000010d590723e */ /* 0x002fe200000010ff */
[----:B------:R-:W-:Y:S01]  /*d1b0*/  MUFU.EX2 R0, R0 ;  /* 0x0000000000007308 */ /* 0x000fe20000000800 */
[C---:B------:R-:W-:Y:S01]  /*d1c0*/  FMUL.FTZ R92, R2.reuse, R92 ;  /* 0x0000005c025c7220 */ /* 0x040fe20000410000 */
[----:B------:R-:W-:Y:S01]  /*d1d0*/  MOV R177, R30 ;  /* 0x0000001e00b17202 */ /* 0x000fe20000000f00 */
[C---:B------:R-:W-:Y:S01]  /*d1e0*/  FMUL.FTZ R93, R2.reuse, R93 ;  /* 0x0000005d025d7220 */ /* 0x040fe20000410000 */
[----:B--2---:R-:W2:Y:S01]  /*d1f0*/  LDL.LU R14, [R1+0x10] ;  /* 0x00001000010e7983 */ /* 0x004ea20000300800 */
[C---:B------:R-:W-:Y:S02]  /*d200*/  FMUL.FTZ R104, R2.reuse, R104 ;  /* 0x0000006802687220 */ /* 0x040fe40000410000 */
[C---:B------:R-:W-:Y:S01]  /*d210*/  FMUL.FTZ R105, R2.reuse, R105 ;  /* 0x0000006902697220 */ /* 0x040fe20000410000 */
[----:B------:R-:W0:Y:S01]  /*d220*/  LDGDEPBAR ;  /* 0x00000000000079af */ /* 0x000e220000000000 */
[----:B------:R-:W-:Y:S01]  /*d230*/  FMUL.FTZ R108, R2, R108 ;  /* 0x0000006c026c7220 */ /* 0x000fe20000410000 */
[----:B------:R-:W-:Y:S01]  /*d240*/  MUFU.EX2 R205, R15 ;  /* 0x0000000f00cd7308 */ /* 0x000fe20000000800 */
[----:B------:R-:W-:Y:S02]  /*d250*/  FFMA.FTZ R4, R50, c[0x0][0x2d0], -R204 ;  /* 0x0000b40032047a23 */ /* 0x000fe400000108cc */
[----:B------:R-:W-:Y:S01]  /*d260*/  IMAD.MOV.U32 R50, RZ, RZ, R138 ;  /* 0x000000ffff327224 */ /* 0x000fe200078e008a */
[----:B------:R-:W-:Y:S01]  /*d270*/  MOV R10, R212 ;  /* 0x000000d4000a7202 */ /* 0x000fe20000000f00 */
[--C-:B------:R-:W-:Y:S01]  /*d280*/  FFMA.FTZ R212, R26, c[0x0][0x2d0], -R3.reuse ;  /* 0x0000b4001ad47a23 */ /* 0x100fe20000010803 */
[----:B------:R-:W-:Y:S01]  /*d290*/  MOV R54, R4 ;  /* 0x0000000400367202 */ /* 0x000fe20000000f00 */
[C---:B------:R-:W-:Y:S01]  /*d2a0*/  FMUL.FTZ R4, R133.reuse, R140 ;  /* 0x0000008c85047220 */ /* 0x040fe20000410000 */
[----:B------:R-:W-:Y:S01]  /*d2b0*/  MOV R26, R12 ;  /* 0x0000000c001a7202 */ /* 0x000fe20000000f00 */
[----:B------:R-:W-:Y:S01]  /*d2c0*/  FMUL.FTZ R5, R133, R141 ;  /* 0x0000008d85057220 */ /* 0x000fe20000410000 */
[----:B------:R1:W1:Y:S01]  /*d2d0*/  MUFU.EX2 R138, R11 ;  /* 0x0000000b008a7308 */ /* 0x0002620000000800 */
[----:B------:R-:W-:Y:S01]  /*d2e0*/  F2FP.BF16.PACK_AB R140, R218, R208 ;  /* 0x000000d0da8c723e */ /* 0x000fe200000010ff */
[----:B------:R-:W-:Y:S01]  /*d2f0*/  FFMA.FTZ R204, R67, c[0x0][0x2d0], -R204 ;  /* 0x0000b40043cc7a23 */ /* 0x000fe200000108cc */
[----:B------:R-:W-:Y:S01]  /*d300*/  F2FP.BF16.PACK_AB R141, R216, R207 ;  /* 0x000000cfd88d723e */ /* 0x000fe200000010ff */
[----:B------:R-:W-:Y:S01]  /*d310*/  FFMA.FTZ R67, R56, c[0x0][0x2d0], -R6 ;  /* 0x0000b40038437a23 */ /* 0x000fe20000010806 */
[----:B------:R-:W-:Y:S01]  /*d320*/  F2FP.BF16.PACK_AB R143, R50, R215 ;  /* 0x000000d7328f723e */ /* 0x000fe200000010ff */
[----:B------:R-:W-:Y:S01]  /*d330*/  FMUL.FTZ R6, R132, R142 ;  /* 0x0000008e84067220 */ /* 0x000fe20000410000 */
[----:B------:R-:W-:Y:S01]  /*d340*/  F2FP.BF16.PACK_AB R142, R65, R217 ;  /* 0x000000d9418e723e */ /* 0x000fe200000010ff */
[C---:B------:R-:W-:Y:S01]  /*d350*/  FMUL.FTZ R12, R2.reuse, R148 ;  /* 0x00000094020c7220 */ /* 0x040fe20000410000 */
[----:B------:R-:W-:Y:S01]  /*d360*/  MOV R156, R26 ;  /* 0x0000001a009c7202 */ /* 0x000fe20000000f00 */
[C---:B------:R-:W-:Y:S01]  /*d370*/  FMUL.FTZ R56, R2.reuse, R176 ;  /* 0x000000b002387220 */ /* 0x040fe20000410000 */
[----:B------:R-:W-:Y:S01]  /*d380*/  MOV R26, R54 ;  /* 0x00000036001a7202 */ /* 0x000fe20000000f00 */
[----:B------:R-:W-:Y:S01]  /*d390*/  FMUL.FTZ R109, R2, R109 ;  /* 0x0000006d026d7220 */ /* 0x000fe20000410000 */
[----:B------:R-:W-:Y:S01]  /*d3a0*/  MOV R54, R48 ;  /* 0x0000003000367202 */ /* 0x000fe20000000f00 */
[-C--:B------:R-:W-:Y:S01]  /*d3b0*/  HMMA.16816.F32.BF16 R4, R140, R20.reuse, R4 ;  /* 0x000000148c04723c */ /* 0x080fe20000041804 */
[----:B------:R-:W-:Y:S04]  /*d3c0*/  MUFU.EX2 R221, R221 ;  /* 0x000000dd00dd7308 */ /* 0x000fe80000000800 */
[----:B------:R-:W-:Y:S01]  /*d3d0*/  MOV R48, R18 ;  /* 0x0000001200307202 */ /* 0x000fe20000000f00 */
[C---:B------:R-:W-:Y:S01]  /*d3e0*/  FMUL.FTZ R18, R132.reuse, R162 ;  /* 0x000000a284127220 */ /* 0x040fe20000410000 */
[----:B------:R-:W-:Y:S01]  /*d3f0*/  MOV R162, R19 ;  /* 0x0000001300a27202 */ /* 0x000fe20000000f00 */
[----:B------:R-:W-:Y:S01]  /*d400*/  FMUL.FTZ R19, R132, R163 ;  /* 0x000000a384137220 */ /* 0x000fe20000410000 */
[----:B------:R-:W-:Y:S02]  /*d410*/  MOV R163, R39 ;  /* 0x0000002700a37202 */ /* 0x000fe40000000f00 */
[----:B------:R-:W2:Y:S01]  /*d420*/  LDSM.16.MT88.4 R36, [R226] ;  /* 0x00000000e224783b */ /* 0x000ea20000004200 */
[----:B-1----:R-:W-:Y:S01]  /*d430*/  MOV R11, R13 ;  /* 0x0000000d000b7202 */ /* 0x002fe20000000f00 */
[----:B------:R-:W-:Y:S01]  /*d440*/  FMUL.FTZ R13, R2, R149 ;  /* 0x00000095020d7220 */ /* 0x000fe20000410000 */
[----:B------:R-:W-:Y:S01]  /*d450*/  F2FP.BF16.PACK_AB R145, R138, R139 ;  /* 0x0000008b8a91723e */ /* 0x000fe200000010ff */
[C---:B------:R-:W-:Y:S01]  /*d460*/  FMUL.FTZ R15, R0.reuse, R151 ;  /* 0x00000097000f7220 */ /* 0x040fe20000410000 */
[----:B------:R-:W-:Y:S01]  /*d470*/  MOV R153, R11 ;  /* 0x0000000b00997202 */ /* 0x000fe20000000f00 */
[----:B------:R-:W-:Y:S01]  /*d480*/  FMUL.FTZ R11, R0, R147 ;  /* 0x00000093000b7220 */ /* 0x000fe20000410000 */
[----:B------:R-:W-:Y:S01]  /*d490*/  F2FP.BF16.PACK_AB R147, R205, R209 ;  /* 0x000000d1cd93723e */ /* 0x000fe200000010ff */
[C---:B------:R-:W-:Y:S01]  /*d4a0*/  FMUL.FTZ R120, R2.reuse, R120 ;  /* 0x0000007802787220 */ /* 0x040fe20000410000 */
[----:B------:R-:W-:Y:S01]  /*d4b0*/  MOV R168, R26 ;  /* 0x0000001a00a87202 */ /* 0x000fe20000000f00 */
[C---:B------:R-:W-:Y:S02]  /*d4c0*/  FMUL.FTZ R121, R2.reuse, R121 ;  /* 0x0000007902797220 */ /* 0x040fe40000410000 */
[C---:B------:R-:W-:Y:S02]  /*d4d0*/  FMUL.FTZ R124, R2.reuse, R124 ;  /* 0x0000007c027c7220 */ /* 0x040fe40000410000 */
[----:B------:R-:W-:Y:S02]  /*d4e0*/  FMUL.FTZ R125, R2, R125 ;  /* 0x0000007d027d7220 */ /* 0x000fe40000410000 */
[----:B------:R-:W-:Y:S02]  /*d4f0*/  IMAD.MOV.U32 R176, RZ, RZ, R54 ;  /* 0x000000ffffb07224 */ /* 0x000fe400078e0036 */
[C---:B------:R-:W-:Y:S01]  /*d500*/  FMUL.FTZ R26, R0.reuse, R154 ;  /* 0x0000009a001a7220 */ /* 0x040fe20000410000 */
[----:B------:R-:W-:Y:S01]  /*d510*/  MOV R154, R55 ;  /* 0x00000037009a7202 */ /* 0x000fe20000000f00 */
[C---:B------:R-:W-:Y:S01]  /*d520*/  FMUL.FTZ R30, R0.reuse, R158 ;  /* 0x0000009e001e7220 */ /* 0x040fe20000410000 */
[----:B------:R-:W-:Y:S01]  /*d530*/  MOV R158, R49 ;  /* 0x00000031009e7202 */ /* 0x000fe20000000f00 */
[--C-:B------:R-:W-:Y:S01]  /*d540*/  FFMA.FTZ R248, R31, c[0x0][0x2d0], -R3.reuse ;  /* 0x0000b4001ff87a23 */ /* 0x100fe20000010803 */
[----:B------:R-:W-:Y:S01]  /*d550*/  MUFU.EX2 R176, R176 ;  /* 0x000000b000b07308 */ /* 0x000fe20000000800 */
[----:B------:R-:W-:Y:S01]  /*d560*/  FMUL.FTZ R31, R0, R159 ;  /* 0x0000009f001f7220 */ /* 0x000fe20000410000 */
[----:B------:R-:W-:Y:S01]  /*d570*/  MOV R159, R64 ;  /* 0x00000040009f7202 */ /* 0x000fe20000000f00 */
[--C-:B------:R-:W-:Y:S02]  /*d580*/  FFMA.FTZ R247, R42, c[0x0][0x2d0], -R3.reuse ;  /* 0x0000b4002af77a23 */ /* 0x100fe40000010803 */
[C---:B------:R-:W-:Y:S02]  /*d590*/  FMUL.FTZ R42, R0.reuse, R166 ;  /* 0x000000a6002a7220 */ /* 0x040fe40000410000 */
[--C-:B------:R-:W-:Y:S02]  /*d5a0*/  FFMA.FTZ R246, R43, c[0x0][0x2d0], -R3.reuse ;  /* 0x0000b4002bf67a23 */ /* 0x100fe40000010803 */
[----:B------:R-:W-:Y:S01]  /*d5b0*/  FMUL.FTZ R43, R0, R167 ;  /* 0x000000a7002b7220 */ /* 0x000fe20000410000 */
[----:B------:R-:W-:Y:S01]  /*d5c0*/  MUFU.EX2 R248, R248 ;  /* 0x000000f800f87308 */ /* 0x000fe20000000800 */
[--C-:B------:R-:W-:Y:S02]  /*d5d0*/  FFMA.FTZ R245, R46, c[0x0][0x2d0], -R3.reuse ;  /* 0x0000b4002ef57a23 */ /* 0x100fe40000010803 */
[C---:B------:R-:W-:Y:S02]  /*d5e0*/  FMUL.FTZ R46, R0.reuse, R170 ;  /* 0x000000aa002e7220 */ /* 0x040fe40000410000 */
[--C-:B------:R-:W-:Y:S02]  /*d5f0*/  FFMA.FTZ R223, R47, c[0x0][0x2d0], -R3.reuse ;  /* 0x0000b4002fdf7a23 */ /* 0x100fe40000010803 */
[----:B------:R-:W-:Y:S02]  /*d600*/  FMUL.FTZ R47, R0, R171 ;  /* 0x000000ab002f7220 */ /* 0x000fe40000410000 */
[----:B------:R-:W-:Y:S01]  /*d610*/  IMAD.MOV.U32 R164, RZ, RZ, R48 ;  /* 0x000000ffffa47224 */ /* 0x000fe200078e0030 */
[----:B------:R-:W-:Y:S01]  /*d620*/  MUFU.EX2 R171, R212 ;  /* 0x000000d400ab7308 */ /* 0x000fe20000000800 */
[C---:B------:R-:W-:Y:S02]  /*d630*/  FMUL.FTZ R48, R133.reuse, R192 ;  /* 0x000000c085307220 */ /* 0x040fe40000410000 */
[----:B------:R-:W-:Y:S02]  /*d640*/  FMUL.FTZ R49, R133, R193 ;  /* 0x000000c185317220 */ /* 0x000fe40000410000 */
[--C-:B------:R-:W-:Y:S02]  /*d650*/  FFMA.FTZ R58, R58, c[0x0][0x2d0], -R3.reuse ;  /* 0x0000b4003a3a7a23 */ /* 0x100fe40000010803 */
[--C-:B------:R-:W-:Y:S02]  /*d660*/  FFMA.FTZ R59, R59, c[0x0][0x2d0], -R3.reuse ;  /* 0x0000b4003b3b7a23 */ /* 0x100fe40000010803 */
[--C-:B------:R-:W-:Y:S01]  /*d670*/  FFMA.FTZ R62, R62, c[0x0][0x2d0], -R3.reuse ;  /* 0x0000b4003e3e7a23 */ /* 0x100fe20000010803 */
[----:B------:R-:W-:Y:S01]  /*d680*/  MOV R169, R58 ;  /* 0x0000003a00a97202 */ /* 0x000fe20000000f00 */
[C---:B------:R-:W-:Y:S01]  /*d690*/  FMUL.FTZ R58, R0.reuse, R178 ;  /* 0x000000b2003a7220 */ /* 0x040fe20000410000 */
[----:B------:R-:W-:Y:S01]  /*d6a0*/  MOV R165, R59 ;  /* 0x0000003b00a57202 */ /* 0x000fe20000000f00 */
[C---:B------:R-:W-:Y:S01]  /*d6b0*/  FMUL.FTZ R59, R0.reuse, R179 ;  /* 0x000000b3003b7220 */ /* 0x040fe20000410000 */
[----:B------:R-:W-:Y:S01]  /*d6c0*/  MUFU.EX2 R164, R164 ;  /* 0x000000a400a47308 */ /* 0x000fe20000000800 */
[----:B------:R-:W-:Y:S02]  /*d6d0*/  FFMA.FTZ R3, R63, c[0x0][0x2d0], -R3 ;  /* 0x0000b4003f037a23 */ /* 0x000fe40000010803 */
[C---:B------:R-:W-:Y:S02]  /*d6e0*/  FMUL.FTZ R63, R0.reuse, R183 ;  /* 0x000000b7003f7220 */ /* 0x040fe40000410000 */
[C---:B------:R-:W-:Y:S01]  /*d6f0*/  FMUL.FTZ R64, R133.reuse, R200 ;  /* 0x000000c885407220 */ /* 0x040fe20000410000 */
[----:B------:R-:W-:Y:S01]  /*d700*/  MOV R200, R157 ;  /* 0x0000009d00c87202 */ /* 0x000fe20000000f00 */
[C---:B------:R-:W-:Y:S02]  /*d710*/  FMUL.FTZ R74, R0.reuse, R74 ;  /* 0x0000004a004a7220 */ /* 0x040fe40000410000 */
        /* <DEDUP_REMOVED lines=17> */
[----:B------:R-:W-:Y:S03]  /*d830*/  FMUL.FTZ R127, R0, R127 ;  /* 0x0000007f007f7220 */ /* 0x000fe60000410000 */
[----:B------:R-:W-:Y:S10]  /*d840*/  MUFU.EX2 R247, R247 ;  /* 0x000000f700f77308 */ /* 0x000ff40000000800 */
[----:B------:R-:W-:Y:S10]  /*d850*/  MUFU.EX2 R246, R246 ;  /* 0x000000f600f67308 */ /* 0x000ff40000000800 */
[----:B------:R-:W-:Y:S10]  /*d860*/  MUFU.EX2 R245, R245 ;  /* 0x000000f500f57308 */ /* 0x000ff40000000800 */
[----:B------:R-:W-:Y:S01]  /*d870*/  MUFU.EX2 R223, R223 ;  /* 0x000000df00df7308 */ /* 0x000fe20000000800 */
[----:B---3--:R-:W-:Y:S02]  /*d880*/  FFMA.FTZ R210, R133, R210, R208 ;  /* 0x000000d285d27223 */ /* 0x008fe400000100d0 */
[----:B----4-:R-:W-:Y:S01]  /*d890*/  FFMA.FTZ R208, R132, R24, R207 ;  /* 0x0000001884d07223 */ /* 0x010fe200000100cf */
[----:B------:R-:W-:Y:S01]  /*d8a0*/  MOV R207, R62 ;  /* 0x0000003e00cf7202 */ /* 0x000fe20000000f00 */
[----:B------:R-:W-:Y:S01]  /*d8b0*/  FMUL.FTZ R24, R2, R152 ;  /* 0x0000009802187220 */ /* 0x000fe20000410000 */
[----:B------:R-:W-:Y:S01]  /*d8c0*/  MOV R152, R10 ;  /* 0x0000000a00987202 */ /* 0x000fe20000000f00 */
[C---:B------:R-:W-:Y:S01]  /*d8d0*/  FMUL.FTZ R10, R0.reuse, R146 ;  /* 0x00000092000a7220 */ /* 0x040fe20000410000 */
[----:B------:R-:W-:Y:S01]  /*d8e0*/  F2FP.BF16.PACK_AB R146, R51, R214 ;  /* 0x000000d63392723e */ /* 0x000fe200000010ff */
[----:B------:R-:W-:Y:S06]  /*d8f0*/  FMUL.FTZ R62, R0, R182 ;  /* 0x000000b6003e7220 */ /* 0x000fec0000410000 */
[C---:B------:R-:W-:Y:S07]  /*d900*/  HMMA.16816.F32.BF16 R8, R144.reuse, R20, R8 ;  /* 0x000000149008723c */ /* 0x040fee0000041808 */
[C---:B------:R-:W-:Y:S01]  /*d910*/  FMUL.FTZ R20, R133.reuse, R172 ;  /* 0x000000ac85147220 */ /* 0x040fe20000410000 */
[----:B------:R-:W-:Y:S01]  /*d920*/  MOV R172, R34 ;  /* 0x0000002200ac7202 */ /* 0x000fe20000000f00 */
[C---:B------:R-:W-:Y:S03]  /*d930*/  FMUL.FTZ R21, R133.reuse, R173 ;  /* 0x000000ad85157220 */ /* 0x040fe60000410000 */
[C---:B------:R-:W-:Y:S01]  /*d940*/  FMUL.FTZ R34, R132.reuse, R186 ;  /* 0x000000ba84227220 */ /* 0x040fe20000410000 */
[----:B------:R-:W-:Y:S01]  /*d950*/  MOV R173, R35 ;  /* 0x0000002300ad7202 */ /* 0x000fe20000000f00 */
[C---:B------:R-:W-:Y:S01]  /*d960*/  FMUL.FTZ R35, R132.reuse, R187 ;  /* 0x000000bb84237220 */ /* 0x040fe20000410000 */
[----:B------:R-:W-:Y:S01]  /*d970*/  MOV R187, R50 ;  /* 0x0000003200bb7202 */ /* 0x000fe20000000f00 */
[----:B------:R-:W-:Y:S01]  /*d980*/  FMUL.FTZ R50, R132, R194 ;  /* 0x000000c284327220 */ /* 0x000fe20000410000 */
[----:B------:R-:W-:Y:S01]  /*d990*/  MOV R186, R65 ;  /* 0x0000004100ba7202 */ /* 0x000fe20000000f00 */
[----:B------:R-:W-:Y:S01]  /*d9a0*/  FMUL.FTZ R65, R133, R201 ;  /* 0x000000c985417220 */ /* 0x000fe20000410000 */
[----:B------:R-:W-:Y:S02]  /*d9b0*/  MOV R194, R161 ;  /* 0x000000a100c27202 */ /* 0x000fe40000000f00 */
[----:B------:R-:W-:Y:S02]  /*d9c0*/  MOV R161, R181 ;  /* 0x000000b500a17202 */ /* 0x000fe40000000f00 */
[----:B------:R-:W-:Y:S02]  /*d9d0*/  MOV R181, R156 ;  /* 0x0000009c00b57202 */ /* 0x000fe40000000f00 */
[----:B------:R-:W-:Y:S10]  /*d9e0*/  MUFU.EX2 R194, R194 ;  /* 0x000000c200c27308 */ /* 0x000ff40000000800 */
[----:B------:R-:W-:Y:S01]  /*d9f0*/  MUFU.EX2 R181, R181 ;  /* 0x000000b500b57308 */ /* 0x000fe20000000800 */
[----:B--2---:R-:W-:Y:S02]  /*da00*/  FFMA.FTZ R2, R2, R14, R16 ;  /* 0x0000000e02027223 */ /* 0x004fe40000010010 */
[----:B------:R-:W-:Y:S02]  /*da10*/  FMUL.FTZ R14, R0, R150 ;  /* 0x00000096000e7220 */ /* 0x000fe40000410000 */
[----:B------:R-:W-:Y:S01]  /*da20*/  LDSM.16.MT88.4 R148, [R228] ;  /* 0x00000000e494783b */ /* 0x000fe20000004200 */
[----:B------:R-:W-:Y:S02]  /*da30*/  FADD.FTZ R2, R213, R2 ;  /* 0x00000002d5027221 */ /* 0x000fe40000010000 */
[C---:B------:R-:W-:Y:S01]  /*da40*/  FMUL.FTZ R16, R133.reuse, R160 ;  /* 0x000000a085107220 */ /* 0x040fe20000410000 */
[----:B------:R-:W-:Y:S01]  /*da50*/  MOV R160, R33 ;  /* 0x0000002100a07202 */ /* 0x000fe20000000f00 */
[-C--:B------:R-:W-:Y:S03]  /*da60*/  HMMA.16816.F32.BF16 R12, R144, R22.reuse, R12 ;  /* 0x00000016900c723c */ /* 0x080fe6000004180c */
[C---:B------:R-:W-:Y:S02]  /*da70*/  FMUL.FTZ R33, R133.reuse, R185 ;  /* 0x000000b985217220 */ /* 0x040fe40000410000 */
[----:B------:R-:W-:Y:S03]  /*da80*/  IMAD.MOV.U32 R185, RZ, RZ, R52 ;  /* 0x000000ffffb97224 */ /* 0x000fe600078e0034 */
[C---:B------:R-:W-:Y:S07]  /*da90*/  HMMA.16816.F32.BF16 R16, R140.reuse, R22, R16 ;  /* 0x000000168c10723c */ /* 0x040fee0000041810 */
[C---:B------:R-:W-:Y:S01]  /*daa0*/  FMUL.FTZ R22, R132.reuse, R174 ;  /* 0x000000ae84167220 */ /* 0x040fe20000410000 */
[----:B------:R-:W-:Y:S01]  /*dab0*/  MOV R174, R53 ;  /* 0x0000003500ae7202 */ /* 0x000fe20000000f00 */
[----:B------:R-:W-:Y:S01]  /*dac0*/  FMUL.FTZ R23, R132, R175 ;  /* 0x000000af84177220 */ /* 0x000fe20000410000 */
[----:B------:R-:W1:Y:S02]  /*dad0*/  LDSM.16.MT88.4 R52, [R229] ;  /* 0x00000000e534783b */ /* 0x000e640000004200 */
[----:B------:R-:W-:Y:S01]  /*dae0*/  MOV R175, R27 ;  /* 0x0000001b00af7202 */ /* 0x000fe20000000f00 */
[----:B------:R-:W-:Y:S01]  /*daf0*/  FMUL.FTZ R27, R0, R155 ;  /* 0x0000009b001b7220 */ /* 0x000fe20000410000 */
[----:B------:R-:W-:Y:S01]  /*db00*/  MOV R155, R32 ;  /* 0x00000020009b7202 */ /* 0x000fe20000000f00 */
[C---:B------:R-:W-:Y:S01]  /*db10*/  FMUL.FTZ R32, R133.reuse, R184 ;  /* 0x000000b885207220 */ /* 0x040fe20000410000 */
[-C--:B------:R-:W-:Y:S01]  /*db20*/  HMMA.16816.F32.BF16 R20, R140, R36.reuse, R20 ;  /* 0x000000248c14723c */ /* 0x080fe20000041814 */
[----:B------:R-:W-:Y:S02]  /*db30*/  MUFU.EX2 R174, R174 ;  /* 0x000000ae00ae7308 */ /* 0x000fe40000000800 */
[----:B------:R-:W-:Y:S01]  /*db40*/  MOV R184, R66 ;  /* 0x0000004200b87202 */ /* 0x000fe20000000f00 */
[C---:B------:R-:W-:Y:S01]  /*db50*/  FMUL.FTZ R66, R132.reuse, R202 ;  /* 0x000000ca84427220 */ /* 0x040fe20000410000 */
[----:B------:R-:W-:Y:S02]  /*db60*/  MOV R166, R175 ;  /* 0x000000af00a67202 */ /* 0x000fe40000000f00 */
[----:B------:R-:W-:Y:S01]  /*db70*/  MOV R175, R162 ;  /* 0x000000a200af7202 */ /* 0x000fe20000000f00 */
[C---:B------:R-:W-:Y:S03]  /*db80*/  HMMA.16816.F32.BF16 R24, R144.reuse, R36, R24 ;  /* 0x000000249018723c */ /* 0x040fe60000041818 */
[----:B------:R-:W-:Y:S01]  /*db90*/  MUFU.EX2 R184, R184 ;  /* 0x000000b800b87308 */ /* 0x000fe20000000800 */
[----:B------:R-:W-:Y:S02]  /*dba0*/  MOV R162, R177 ;  /* 0x000000b100a27202 */ /* 0x000fe40000000f00 */
[----:B------:R-:W-:Y:S01]  /*dbb0*/  MOV R167, R166 ;  /* 0x000000a600a77202 */ /* 0x000fe20000000f00 */
[C---:B------:R-:W-:Y:S01]  /*dbc0*/  FMUL.FTZ R36, R133.reuse, R188 ;  /* 0x000000bc85247220 */ /* 0x040fe20000410000 */
[-C--:B------:R-:W-:Y:S04]  /*dbd0*/  HMMA.16816.F32.BF16 R28, R144, R38.reuse, R28 ;  /* 0x00000026901c723c */ /* 0x080fe8000004181c */
[C---:B------:R-:W-:Y:S01]  /*dbe0*/  FMUL.FTZ R37, R133.reuse, R189 ;  /* 0x000000bd85257220 */ /* 0x040fe20000410000 */
[----:B------:R-:W-:Y:S01]  /*dbf0*/  MUFU.EX2 R177, R252 ;  /* 0x000000fc00b17308 */ /* 0x000fe20000000800 */
[----:B------:R-:W-:Y:S01]  /*dc00*/  MOV R188, R51 ;  /* 0x0000003300bc7202 */ /* 0x000fe20000000f00 */
[C---:B------:R-:W-:Y:S01]  /*dc10*/  FMUL.FTZ R51, R132.reuse, R195 ;  /* 0x000000c384337220 */ /* 0x040fe20000410000 */
[C---:B------:R-:W-:Y:S04]  /*dc20*/  HMMA.16816.F32.BF16 R32, R140.reuse, R38, R32 ;  /* 0x000000268c20723c */ /* 0x040fe80000041820 */
[----:B------:R-:W-:Y:S01]  /*dc30*/  MOV R189, R67 ;  /* 0x0000004300bd7202 */ /* 0x000fe20000000f00 */
[C---:B------:R-:W-:Y:S01]  /*dc40*/  FMUL.FTZ R67, R132.reuse, R203 ;  /* 0x000000cb84437220 */ /* 0x040fe20000410000 */
[----:B------:R-:W-:Y:S01]  /*dc50*/  MOV R170, R167 ;  /* 0x000000a700aa7202 */ /* 0x000fe20000000f00 */
[C---:B------:R-:W-:Y:S01]  /*dc60*/  FMUL.FTZ R38, R132.reuse, R190 ;  /* 0x000000be84267220 */ /* 0x040fe20000410000 */
[----:B------:R-:W-:Y:S01]  /*dc70*/  MOV R190, R155 ;  /* 0x0000009b00be7202 */ /* 0x000fe20000000f00 */
[C---:B------:R-:W-:Y:S01]  /*dc80*/  FMUL.FTZ R39, R132.reuse, R191 ;  /* 0x000000bf84277220 */ /* 0x040fe20000410000 */
[----:B------:R-:W-:Y:S02]  /*dc90*/  MUFU.EX2 R175, R175 ;  /* 0x000000af00af7308 */ /* 0x000fe40000000800 */
[----:B------:R-:W-:Y:S01]  /*dca0*/  MOV R191, R185 ;  /* 0x000000b900bf7202 */ /* 0x000fe20000000f00 */
[----:B------:R-:W-:Y:S01]  /*dcb0*/  IMAD.MOV.U32 R185, RZ, RZ, R129 ;  /* 0x000000ffffb97224 */ /* 0x000fe200078e0081 */
[----:B------:R-:W-:Y:S01]  /*dcc0*/  MOV R155, R154 ;  /* 0x0000009a009b7202 */ /* 0x000fe20000000f00 */
[----:B------:R-:W2:Y:S01]  /*dcd0*/  LDL.LU R129, [R1+0x74] ;  /* 0x0000740001817983 */ /* 0x000ea20000300800 */
[-C--:B-1----:R-:W-:Y:S03]  /*dce0*/  HMMA.16816.F32.BF16 R36, R140, R52.reuse, R36 ;  /* 0x000000348c24723c */ /* 0x082fe60000041824 */
[----:B------:R-:W-:Y:S02]  /*dcf0*/  MOV R154, R163 ;  /* 0x000000a3009a7202 */ /* 0x000fe40000000f00 */
[----:B------:R-:W-:Y:S02]  /*dd00*/  MOV R163, R169 ;  /* 0x000000a900a37202 */ /* 0x000fe40000000f00 */
[----:B------:R-:W-:Y:S01]  /*dd10*/  MUFU.EX2 R169, R219 ;  /* 0x000000db00a97308 */ /* 0x000fe20000000800 */
[C---:B------:R-:W-:Y:S04]  /*dd20*/  HMMA.16816.F32.BF16 R40, R144.reuse, R52, R40 ;  /* 0x000000349028723c */ /* 0x040fe80000041828 */
[----:B------:R-:W-:Y:S02]  /*dd30*/  MOV R166, R189 ;  /* 0x000000bd00a67202 */ /* 0x000fe40000000f00 */
[----:B------:R-:W-:Y:S01]  /*dd40*/  MOV R189, R188 ;  /* 0x000000bc00bd7202 */ /* 0x000fe20000000f00 */
[C---:B------:R-:W-:Y:S01]  /*dd50*/  FMUL.FTZ R52, R133.reuse, R196 ;  /* 0x000000c485347220 */ /* 0x040fe20000410000 */
[-C--:B------:R-:W-:Y:S04]  /*dd60*/  HMMA.16816.F32.BF16 R44, R144, R54.reuse, R44 ;  /* 0x00000036902c723c */ /* 0x080fe8000004182c */
[C---:B------:R-:W-:Y:S01]  /*dd70*/  FMUL.FTZ R53, R133.reuse, R197 ;  /* 0x000000c585357220 */ /* 0x040fe20000410000 */
[----:B------:R-:W-:Y:S01]  /*dd80*/  MOV R167, R166 ;  /* 0x000000a600a77202 */ /* 0x000fe20000000f00 */
[----:B------:R1:W-:Y:S01]  /*dd90*/  MUFU.EX2 R197, R170 ;  /* 0x000000aa00c57308 */ /* 0x0003e20000000800 */
[----:B------:R-:W-:Y:S01]  /*dda0*/  MOV R166, R189 ;  /* 0x000000bd00a67202 */ /* 0x000fe20000000f00 */
[C---:B------:R-:W-:Y:S04]  /*ddb0*/  HMMA.16816.F32.BF16 R48, R140.reuse, R54, R48 ;  /* 0x000000368c30723c */ /* 0x040fe80000041830 */
[----:B------:R-:W-:Y:S02]  /*ddc0*/  MOV R188, R187 ;  /* 0x000000bb00bc7202 */ /* 0x000fe40000000f00 */
[----:B------:R-:W-:Y:S01]  /*ddd0*/  MOV R187, R186 ;  /* 0x000000ba00bb7202 */ /* 0x000fe20000000f00 */
[C---:B------:R-:W-:Y:S01]  /*dde0*/  FMUL.FTZ R54, R132.reuse, R198 ;  /* 0x000000c684367220 */ /* 0x040fe20000410000 */
[----:B------:R-:W-:Y:S01]  /*ddf0*/  MOV R186, R159 ;  /* 0x0000009f00ba7202 */ /* 0x000fe20000000f00 */
[----:B------:R-:W-:Y:S03]  /*de00*/  FMUL.FTZ R55, R132, R199 ;  /* 0x000000c784377220 */ /* 0x000fe60000410000 */
[----:B------:R-:W-:Y:S02]  /*de10*/  MOV R199, R153 ;  /* 0x0000009900c77202 */ /* 0x000fe40000000f00 */
[----:B------:R-:W-:Y:S02]  /*de20*/  MOV R192, R167 ;  /* 0x000000a700c07202 */ /* 0x000fe40000000f00 */
[-C--:B------:R-:W-:Y:S02]  /*de30*/  HMMA.16816.F32.BF16 R52, R140, R148.reuse, R52 ;  /* 0x000000948c34723c */ /* 0x080fe40000041834 */
[----:B------:R-:W-:Y:S01]  /*de40*/  MUFU.EX2 R199, R199 ;  /* 0x000000c700c77308 */ /* 0x000fe20000000800 */
[----:B------:R-:W-:Y:S02]  /*de50*/  MOV R193, R166 ;  /* 0x000000a600c17202 */ /* 0x000fe40000000f00 */
[----:B------:R-:W-:Y:S02]  /*de60*/  MOV R201, R192 ;  /* 0x000000c000c97202 */ /* 0x000fe40000000f00 */
[----:B------:R-:W-:Y:S01]  /*de70*/  MOV R198, R193 ;  /* 0x000000c100c67202 */ /* 0x000fe20000000f00 */
[C---:B------:R-:W-:Y:S04]  /*de80*/  HMMA.16816.F32.BF16 R56, R144.reuse, R148, R56 ;  /* 0x000000949038723c */ /* 0x040fe80000041838 */
[----:B------:R-:W-:Y:S01]  /*de90*/  MUFU.EX2 R192, R161 ;  /* 0x000000a100c07308 */ /* 0x000fe20000000800 */
[----:B------:R-:W-:Y:S01]  /*dea0*/  MOV R159, R158 ;  /* 0x0000009e009f7202 */ /* 0x000fe20000000f00 */
[----:B------:R-:W-:Y:S01]  /*deb0*/  IMAD.MOV.U32 R202, RZ, RZ, R198 ;  /* 0x000000ffffca7224 */ /* 0x000fe200078e00c6 */
[----:B------:R-:W-:Y:S01]  /*dec0*/  MOV R158, R165 ;  /* 0x000000a5009e7202 */ /* 0x000fe20000000f00 */
[-C--:B------:R-:W-:Y:S04]  /*ded0*/  HMMA.16816.F32.BF16 R60, R144, R150.reuse, R60 ;  /* 0x00000096903c723c */ /* 0x080fe8000004183c */
[----:B------:R-:W-:Y:S01]  /*dee0*/  IMAD.MOV.U32 R165, RZ, RZ, R130 ;  /* 0x000000ffffa57224 */ /* 0x000fe200078e0082 */
[----:B------:R-:W-:Y:S01]  /*def0*/  MOV R198, R190 ;  /* 0x000000be00c67202 */ /* 0x000fe20000000f00 */
[----:B------:R-:W3:Y:S01]  /*df00*/  LDL.LU R130, [R1+0x70] ;  /* 0x0000700001827983 */ /* 0x000ee20000300800 */
[----:B------:R-:W-:Y:S01]  /*df10*/  MOV R190, R162 ;  /* 0x000000a200be7202 */ /* 0x000fe20000000f00 */
[C---:B------:R-:W-:Y:S02]  /*df20*/  HMMA.16816.F32.BF16 R64, R140.reuse, R150, R64 ;  /* 0x000000968c40723c */ /* 0x040fe40000041840 */
[----:B------:R-:W4:Y:S02]  /*df30*/  LDSM.16.MT88.4 R148, [R225+0x2000] ;  /* 0x00200000e194783b */ /* 0x000f240000004200 */
[----:B------:R-:W-:Y:S02]  /*df40*/  MOV R189, R188 ;  /* 0x000000bc00bd7202 */ /* 0x000fe40000000f00 */
[----:B------:R-:W-:Y:S02]  /*df50*/  MOV R188, R187 ;  /* 0x000000bb00bc7202 */ /* 0x000fe40000000f00 */
[----:B------:R-:W-:Y:S04]  /*df60*/  MOV R187, R186 ;  /* 0x000000ba00bb7202 */ /* 0x000fe80000000f00 */
[----:B------:R-:W-:Y:S02]  /*df70*/  MOV R167, R188 ;  /* 0x000000bc00a77202 */ /* 0x000fe40000000f00 */
[----:B------:R-:W-:Y:S02]  /*df80*/  MOV R166, R187 ;  /* 0x000000bb00a67202 */ /* 0x000fe40000000f00 */
[----:B------:R-:W-:Y:S01]  /*df90*/  MOV R186, R159 ;  /* 0x0000009f00ba7202 */ /* 0x000fe20000000f00 */
[----:B------:R-:W-:Y:S01]  /*dfa0*/  IMAD.MOV.U32 R183, RZ, RZ, R167 ;  /* 0x000000ffffb77224 */ /* 0x000fe200078e00a7 */
[----:B------:R-:W-:Y:S01]  /*dfb0*/  MOV R159, R158 ;  /* 0x0000009e009f7202 */ /* 0x000fe20000000f00 */
[----:B------:R-:W-:Y:S01]  /*dfc0*/  IMAD.MOV.U32 R158, RZ, RZ, R155 ;  /* 0x000000ffff9e7224 */ /* 0x000fe200078e009b */
[----:B------:R-:W-:Y:S02]  /*dfd0*/  MOV R155, R173 ;  /* 0x000000ad009b7202 */ /* 0x000fe40000000f00 */
[----:B------:R-:W-:Y:S02]  /*dfe0*/  MOV R173, R172 ;  /* 0x000000ac00ad7202 */ /* 0x000fe40000000f00 */
[----:B------:R-:W-:Y:S02]  /*dff0*/  MOV R172, R131 ;  /* 0x0000008300ac7202 */ /* 0x000fe40000000f00 */
[----:B------:R-:W3:Y:S01]  /*e000*/  LDL.LU R131, [R1+0x6c] ;  /* 0x00006c0001837983 */ /* 0x000ee20000300800 */
[----:B------:R-:W-:Y:S02]  /*e010*/  MOV R188, R159 ;  /* 0x0000009f00bc7202 */ /* 0x000fe40000000f00 */
[----:B------:R-:W-:Y:S02]  /*e020*/  MOV R159, R173 ;  /* 0x000000ad009f7202 */ /* 0x000fe40000000f00 */
[----:B------:R-:W-:Y:S01]  /*e030*/  MOV R187, R158 ;  /* 0x0000009e00bb7202 */ /* 0x000fe20000000f00 */
[----:B------:R-:W-:Y:S01]  /*e040*/  MUFU.EX2 R173, R220 ;  /* 0x000000dc00ad7308 */ /* 0x000fe20000000800 */
[----:B------:R-:W-:Y:S02]  /*e050*/  MOV R158, R172 ;  /* 0x000000ac009e7202 */ /* 0x000fe40000000f00 */
[----:B------:R-:W-:Y:S02]  /*e060*/  MOV R196, R166 ;  /* 0x000000a600c47202 */ /* 0x000fe40000000f00 */
[----:B------:R-:W-:Y:S02]  /*e070*/  MOV R166, R188 ;  /* 0x000000bc00a67202 */ /* 0x000fe40000000f00 */
[----:B------:R-:W-:Y:S02]  /*e080*/  MOV R188, R152 ;  /* 0x0000009800bc7202 */ /* 0x000fe40000000f00 */
[----:B-1----:R-:W-:Y:S01]  /*e090*/  MOV R170, R189 ;  /* 0x000000bd00aa7202 */ /* 0x002fe20000000f00 */
[-C--:B----4-:R-:W-:Y:S01]  /*e0a0*/  HMMA.16816.F32.BF16 R68, R140, R148.reuse, R68 ;  /* 0x000000948c44723c */ /* 0x090fe20000041844 */
[----:B------:R-:W1:Y:S02]  /*e0b0*/  MUFU.EX2 R172, R211 ;  /* 0x000000d300ac7308 */ /* 0x000e640000000800 */
[----:B------:R-:W-:Y:S01]  /*e0c0*/  IMAD.MOV.U32 R189, RZ, RZ, R186 ;  /* 0x000000ffffbd7224 */ /* 0x000fe200078e00ba */
[----:B------:R-:W-:Y:S02]  /*e0d0*/  MOV R186, R155 ;  /* 0x0000009b00ba7202 */ /* 0x000fe40000000f00 */
[----:B------:R-:W-:Y:S02]  /*e0e0*/  MOV R155, R168 ;  /* 0x000000a8009b7202 */ /* 0x000fe40000000f00 */
[C---:B------:R-:W-:Y:S03]  /*e0f0*/  HMMA.16816.F32.BF16 R72, R144.reuse, R148, R72 ;  /* 0x000000949048723c */ /* 0x040fe60000041848 */
[----:B------:R-:W4:Y:S01]  /*e100*/  MUFU.EX2 R168, R249 ;  /* 0x000000f900a87308 */ /* 0x000f220000000800 */
[----:B------:R-:W-:Y:S02]  /*e110*/  MOV R193, R155 ;  /* 0x0000009b00c17202 */ /* 0x000fe40000000f00 */
[----:B------:R-:W-:Y:S02]  /*e120*/  MOV R167, R189 ;  /* 0x000000bd00a77202 */ /* 0x000fe40000000f00 */
[-C--:B------:R-:W-:Y:S04]  /*e130*/  HMMA.16816.F32.BF16 R76, R144, R150.reuse, R76 ;  /* 0x00000096904c723c */ /* 0x080fe8000004184c */
[----:B------:R-:W-:Y:S01]  /*e140*/  MOV R189, R159 ;  /* 0x0000009f00bd7202 */ /* 0x000fe20000000f00 */
[----:B------:R-:W-:Y:S01]  /*e150*/  MUFU.EX2 R193, R193 ;  /* 0x000000c100c17308 */ /* 0x000fe20000000800 */
[----:B------:R-:W-:Y:S02]  /*e160*/  MOV R182, R170 ;  /* 0x000000aa00b67202 */ /* 0x000fe40000000f00 */
[C---:B------:R-:W-:Y:S01]  /*e170*/  HMMA.16816.F32.BF16 R80, R140.reuse, R150, R80 ;  /* 0x000000968c50723c */ /* 0x040fe20000041850 */
[----:B------:R-:W1:Y:S03]  /*e180*/  LDSM.16.MT88.4 R148, [R226+0x2000] ;  /* 0x00200000e294783b */ /* 0x000e660000004200 */
[----:B------:R-:W-:Y:S01]  /*e190*/  MOV R170, R187 ;  /* 0x000000bb00aa7202 */ /* 0x000fe20000000f00 */
[----:B------:R-:W-:Y:S01]  /*e1a0*/  IMAD.MOV.U32 R187, RZ, RZ, R154 ;  /* 0x000000ffffbb7224 */ /* 0x000fe200078e009a */
[----:B------:R-:W-:Y:S01]  /*e1b0*/  MOV R195, R186 ;  /* 0x000000ba00c37202 */ /* 0x000fe20000000f00 */
[----:B------:R-:W-:Y:S01]  /*e1c0*/  MUFU.EX2 R189, R189 ;  /* 0x000000bd00bd7308 */ /* 0x000fe20000000800 */
[----:B------:R-:W-:Y:S01]  /*e1d0*/  MOV R186, R158 ;  /* 0x0000009e00ba7202 */ /* 0x000fe20000000f00 */
[----:B------:R-:W-:Y:S03]  /*e1e0*/  LDSM.16.MT88.4 R152, [R226+0x800] ;  /* 0x00080000e298783b */ /* 0x000fe60000004200 */
[----:B------:R-:W-:Y:S02]  /*e1f0*/  MOV R203, R182 ;  /* 0x000000b600cb7202 */ /* 0x000fe40000000f00 */
[----:B------:R-:W-:Y:S02]  /*e200*/  MOV R182, R163 ;  /* 0x000000a300b67202 */ /* 0x000fe40000000f00 */
[----:B------:R-:W-:Y:S01]  /*e210*/  MOV R252, R183 ;  /* 0x000000b700fc7202 */ /* 0x000fe20000000f00 */
[----:B------:R-:W-:Y:S01]  /*e220*/  LDSM.16.MT88.4 R156, [R229+0x800] ;  /* 0x00080000e59c783b */ /* 0x000fe20000004200 */
[----:B------:R-:W-:Y:S01]  /*e230*/  MUFU.EX2 R187, R187 ;  /* 0x000000bb00bb7308 */ /* 0x000fe20000000800 */
[----:B------:R-:W-:Y:S02]  /*e240*/  MOV R183, R191 ;  /* 0x000000bf00b77202 */ /* 0x000fe40000000f00 */
[----:B------:R-:W-:Y:S07]  /*e250*/  MOV R191, R185 ;  /* 0x000000b900bf7202 */ /* 0x000fee0000000f00 */
[----:B------:R4:W-:Y:S10]  /*e260*/  MUFU.EX2 R185, R160 ;  /* 0x000000a000b97308 */ /* 0x0009f40000000800 */
[----:B------:R-:W-:Y:S01]  /*e270*/  MUFU.EX2 R186, R186 ;  /* 0x000000ba00ba7308 */ /* 0x000fe20000000800 */
[-C--:B-1----:R-:W-:Y:S09]  /*e280*/  HMMA.16816.F32.BF16 R84, R140, R148.reuse, R84 ;  /* 0x000000948c54723c */ /* 0x082ff20000041854 */
[----:B------:R-:W-:Y:S01]  /*e290*/  MUFU.EX2 R195, R195 ;  /* 0x000000c300c37308 */ /* 0x000fe20000000800 */
[C---:B------:R-:W-:Y:S01]  /*e2a0*/  HMMA.16816.F32.BF16 R88, R144.reuse, R148, R88 ;  /* 0x000000949058723c */ /* 0x040fe20000041858 */
[----:B----4-:R-:W-:Y:S07]  /*e2b0*/  LDSM.16.MT88.4 R160, [R226+0x1000] ;  /* 0x00100000e2a0783b */ /* 0x010fee0000004200 */
[-C--:B------:R-:W-:Y:S01]  /*e2c0*/  HMMA.16816.F32.BF16 R92, R144, R150.reuse, R92 ;  /* 0x00000096905c723c */ /* 0x080fe2000004185c */
[----:B------:R-:W-:Y:S07]  /*e2d0*/  MUFU.EX2 R188, R188 ;  /* 0x000000bc00bc7308 */ /* 0x000fee0000000800 */
[C---:B------:R-:W-:Y:S01]  /*e2e0*/  HMMA.16816.F32.BF16 R96, R140.reuse, R150, R96 ;  /* 0x000000968c60723c */ /* 0x040fe20000041860 */
[----:B------:R-:W1:Y:S02]  /*e2f0*/  LDSM.16.MT88.4 R148, [R229+0x2000] ;  /* 0x00200000e594783b */ /* 0x000e640000004200 */
[----:B------:R-:W-:Y:S05]  /*e300*/  MUFU.EX2 R191, R191 ;  /* 0x000000bf00bf7308 */ /* 0x000fea0000000800 */
[-C--:B-1----:R-:W-:Y:S08]  /*e310*/  HMMA.16816.F32.BF16 R100, R140, R148.reuse, R100 ;  /* 0x000000948c64723c */ /* 0x082ff00000041864 */
[C---:B------:R-:W-:Y:S08]  /*e320*/  HMMA.16816.F32.BF16 R104, R144.reuse, R148, R104 ;  /* 0x000000949068723c */ /* 0x040ff00000041868 */
[-C--:B------:R-:W-:Y:S08]  /*e330*/  HMMA.16816.F32.BF16 R108, R144, R150.reuse, R108 ;  /* 0x00000096906c723c */ /* 0x080ff0000004186c */
[C---:B------:R-:W-:Y:S01]  /*e340*/  HMMA.16816.F32.BF16 R112, R140.reuse, R150, R112 ;  /* 0x000000968c70723c */ /* 0x040fe20000041870 */
[----:B------:R-:W1:Y:S03]  /*e350*/  LDSM.16.MT88.4 R148, [R228+0x2000] ;  /* 0x00200000e494783b */ /* 0x000e660000004200 */
[----:B--2---:R-:W-:Y:S04]  /*e360*/  FMUL.FTZ R129, R133, R129 ;  /* 0x0000008185817220 */ /* 0x004fe80000410000 */
[-C--:B-1----:R-:W-:Y:S04]  /*e370*/  HMMA.16816.F32.BF16 R116, R140, R148.reuse, R116 ;  /* 0x000000948c74723c */ /* 0x082fe80000041874 */
[----:B------:R-:W-:Y:S04]  /*e380*/  FADD.FTZ R133, R218, R210 ;  /* 0x000000d2da857221 */ /* 0x000fe80000010000 */
[C---:B------:R-:W-:Y:S01]  /*e390*/  HMMA.16816.F32.BF16 R120, R144.reuse, R148, R120 ;  /* 0x000000949078723c */ /* 0x040fe20000041878 */
[----:B------:R-:W2:Y:S06]  /*e3a0*/  LDL.LU R148, [R1+0x14] ;  /* 0x0000140001947983 */ /* 0x000eac0000300800 */
[----:B------:R-:W-:Y:S01]  /*e3b0*/  F2FP.BF16.PACK_AB R149, R172, R171 ;  /* 0x000000abac95723e */ /* 0x000fe200000010ff */
[-C--:B------:R-:W-:Y:S01]  /*e3c0*/  HMMA.16816.F32.BF16 R124, R144, R150.reuse, R124 ;  /* 0x00000096907c723c */ /* 0x080fe2000004187c */
[----:B------:R-:W1:Y:S03]  /*e3d0*/  LDSM.16.MT88.4 R144, [R225+0x800] ;  /* 0x00080000e190783b */ /* 0x000e660000004200 */
[C---:B---3--:R-:W-:Y:S02]  /*e3e0*/  FMUL.FTZ R130, R132.reuse, R130 ;  /* 0x0000008284827220 */ /* 0x048fe40000410000 */
[----:B------:R-:W-:Y:S02]  /*e3f0*/  FMUL.FTZ R131, R132, R131 ;  /* 0x0000008384837220 */ /* 0x000fe40000410000 */
[----:B------:R-:W-:Y:S05]  /*e400*/  FADD.FTZ R132, R216, R208 ;  /* 0x000000d0d8847221 */ /* 0x000fea0000010000 */
        /* <DEDUP_REMOVED lines=8> */
[----:B--2---:R-:W-:Y:S01]  /*e490*/  FFMA.FTZ R0, R0, R148, R139 ;  /* 0x0000009400007223 */ /* 0x004fe2000001008b */
[----:B------:R-:W-:Y:S03]  /*e4a0*/  F2FP.BF16.PACK_AB R148, R173, R168 ;  /* 0x000000a8ad94723e */ /* 0x000fe600000010ff */
[----:B------:R-:W-:Y:S02]  /*e4b0*/  FADD.FTZ R138, R138, R0 ;  /* 0x000000008a8a7221 */ /* 0x000fe40000010000 */
[----:B------:R-:W-:Y:S02]  /*e4c0*/  FADD.FTZ R0, R217, R133 ;  /* 0x00000085d9007221 */ /* 0x000fe40000010000 */
[C---:B------:R-:W-:Y:S01]  /*e4d0*/  HMMA.16816.F32.BF16 R8, R148.reuse, R144, R8 ;  /* 0x000000909408723c */ /* 0x040fe20000041808 */
[----:B------:R-:W-:Y:S03]  /*e4e0*/  LDSM.16.MT88.4 R216, [R226+0x3800] ;  /* 0x00380000e2d8783b */ /* 0x000fe60000004200 */
        /* <DEDUP_REMOVED lines=9> */
[----:B------:R-:W1:Y:S01]  /*e580*/  LDSM.16.MT88.4 R144, [R228+0x800] ;  /* 0x00080000e490783b */ /* 0x000e620000004200 */
[----:B------:R-:W-:Y:S02]  /*e590*/  MUFU.EX2 R138, R207 ;  /* 0x000000cf008a7308 */ /* 0x000fe40000000800 */
[----:B------:R-:W-:Y:S01]  /*e5a0*/  FADD.FTZ R168, R168, R132 ;  /* 0x00000084a8a87221 */ /* 0x000fe20000010000 */
[----:B------:R-:W-:Y:S01]  /*e5b0*/  MOV R251, R201 ;  /* 0x000000c900fb7202 */ /* 0x000fe20000000f00 */
[----:B------:R-:W-:Y:S01]  /*e5c0*/  FADD.FTZ R0, R252, R0 ;  /* 0x00000000fc007221 */ /* 0x000fe20000010000 */
[----:B------:R-:W-:Y:S01]  /*e5d0*/  MOV R252, R202 ;  /* 0x000000ca00fc7202 */ /* 0x000fe20000000f00 */
[-C--:B------:R-:W-:Y:S04]  /*e5e0*/  HMMA.16816.F32.BF16 R20, R140, R152.reuse, R20 ;  /* 0x000000988c14723c */ /* 0x080fe80000041814 */
[----:B------:R-:W2:Y:S01]  /*e5f0*/  MUFU.EX2 R132, R167 ;  /* 0x000000a700847308 */ /* 0x000ea20000000800 */
[----:B------:R-:W-:Y:S01]  /*e600*/  MOV R202, R165 ;  /* 0x000000a500ca7202 */ /* 0x000fe20000000f00 */
[----:B------:R-:W-:Y:S01]  /*e610*/  FADD.FTZ R133, R203, R133 ;  /* 0x00000085cb857221 */ /* 0x000fe20000010000 */
[----:B------:R-:W-:Y:S01]  /*e620*/  MOV R203, R166 ;  /* 0x000000a600cb7202 */ /* 0x000fe20000000f00 */
[C---:B------:R-:W-:Y:S04]  /*e630*/  HMMA.16816.F32.BF16 R24, R148.reuse, R152, R24 ;  /* 0x000000989418723c */ /* 0x040fe80000041818 */
[----:B------:R-:W-:Y:S01]  /*e640*/  IMAD.MOV.U32 R183, RZ, RZ, R182 ;  /* 0x000000ffffb77224 */ /* 0x000fe200078e00b6 */
[----:B------:R-:W-:Y:S01]  /*e650*/  MOV R182, R196 ;  /* 0x000000c400b67202 */ /* 0x000fe20000000f00 */
[----:B------:R-:W-:Y:S01]  /*e660*/  MUFU.EX2 R139, R203 ;  /* 0x000000cb008b7308 */ /* 0x000fe20000000800 */
[----:B------:R-:W-:Y:S01]  /*e670*/  MOV R196, R170 ;  /* 0x000000aa00c47202 */ /* 0x000fe20000000f00 */
[-C--:B------:R-:W-:Y:S04]  /*e680*/  HMMA.16816.F32.BF16 R28, R148, R154.reuse, R28 ;  /* 0x0000009a941c723c */ /* 0x080fe8000004181c */
[----:B------:R-:W-:Y:S01]  /*e690*/  MOV R201, R182 ;  /* 0x000000b600c97202 */ /* 0x000fe20000000f00 */
[----:B------:R-:W-:Y:S01]  /*e6a0*/  FADD.FTZ R170, R205, R2 ;  /* 0x00000002cdaa7221 */ /* 0x000fe20000010000 */
[----:B------:R-:W-:Y:S01]  /*e6b0*/  MOV R250, R183 ;  /* 0x000000b700fa7202 */ /* 0x000fe20000000f00 */
[----:B------:R-:W-:Y:S01]  /*e6c0*/  FADD.FTZ R2, R164, R0 ;  /* 0x00000000a4027221 */ /* 0x000fe20000010000 */
[C---:B------:R-:W-:Y:S01]  /*e6d0*/  HMMA.16816.F32.BF16 R32, R140.reuse, R154, R32 ;  /* 0x0000009a8c20723c */ /* 0x040fe20000041820 */
[----:B------:R-:W3:Y:S01]  /*e6e0*/  LDSM.16.MT88.4 R152, [R225+0x2800] ;  /* 0x00280000e198783b */ /* 0x000ee20000004200 */
[----:B------:R-:W-:Y:S02]  /*e6f0*/  MUFU.EX2 R249, R201 ;  /* 0x000000c900f97308 */ /* 0x000fe40000000800 */
[----:B------:R-:W-:Y:S01]  /*e700*/  FADD.FTZ R0, R171, R170 ;  /* 0x000000aaab007221 */ /* 0x000fe20000010000 */
[----:B--2---:R-:W-:Y:S01]  /*e710*/  MOV R171, R132 ;  /* 0x0000008400ab7202 */ /* 0x004fe20000000f00 */
[----:B------:R-:W-:Y:S02]  /*e720*/  IMAD.MOV.U32 R170, RZ, RZ, R184 ;  /* 0x000000ffffaa7224 */ /* 0x000fe400078e00b8 */
[-C--:B------:R-:W-:Y:S01]  /*e730*/  HMMA.16816.F32.BF16 R36, R140, R156.reuse, R36 ;  /* 0x0000009c8c24723c */ /* 0x080fe20000041824 */
[----:B------:R-:W-:Y:S03]  /*e740*/  LDSM.16.MT88.4 R164, [R226+0x3000] ;  /* 0x00300000e2a4783b */ /* 0x000fe60000004200 */
[----:B------:R-:W2:Y:S01]  /*e750*/  MUFU.EX2 R220, R250 ;  /* 0x000000fa00dc7308 */ /* 0x000ea20000000800 */
[----:B------:R-:W-:Y:S02]  /*e760*/  FADD.FTZ R169, R169, R133 ;  /* 0x00000085a9a97221 */ /* 0x000fe40000010000 */
[----:B------:R-:W-:Y:S01]  /*e770*/  FADD.FTZ R0, R172, R0 ;  /* 0x00000000ac007221 */ /* 0x000fe20000010000 */
[C---:B------:R-:W-:Y:S04]  /*e780*/  HMMA.16816.F32.BF16 R40, R148.reuse, R156, R40 ;  /* 0x0000009c9428723c */ /* 0x040fe80000041828 */
[----:B------:R-:W-:Y:S02]  /*e790*/  FADD.FTZ R132, R174, R169 ;  /* 0x000000a9ae847221 */ /* 0x000fe40000010000 */
[----:B------:R-:W4:Y:S01]  /*e7a0*/  MUFU.EX2 R250, R202 ;  /* 0x000000ca00fa7308 */ /* 0x000f220000000800 */
[----:B------:R-:W-:Y:S01]  /*e7b0*/  FADD.FTZ R221, R221, R0 ;  /* 0x00000000dddd7221 */ /* 0x000fe20000010000 */
[-C--:B------:R-:W-:Y:S04]  /*e7c0*/  HMMA.16816.F32.BF16 R44, R148, R158.reuse, R44 ;  /* 0x0000009e942c723c */ /* 0x080fe8000004182c */
[----:B------:R-:W-:Y:S01]  /*e7d0*/  MOV R0, R197 ;  /* 0x000000c500007202 */ /* 0x000fe20000000f00 */
[----:B------:R-:W-:Y:S02]  /*e7e0*/  FADD.FTZ R132, R176, R132 ;  /* 0x00000084b0847221 */ /* 0x000fe40000010000 */
[----:B------:R-:W-:Y:S01]  /*e7f0*/  FADD.FTZ R2, R177, R2 ;  /* 0x00000002b1027221 */ /* 0x000fe20000010000 */
[C---:B------:R-:W-:Y:S01]  /*e800*/  HMMA.16816.F32.BF16 R48, R140.reuse, R158, R48 ;  /* 0x0000009e8c30723c */ /* 0x040fe20000041830 */
[----:B------:R-:W3:Y:S01]  /*e810*/  LDSM.16.MT88.4 R156, [R226+0x2800] ;  /* 0x00280000e29c783b */ /* 0x000ee20000004200 */
[----:B------:R-:W3:Y:S02]  /*e820*/  MUFU.EX2 R133, R3 ;  /* 0x0000000300857308 */ /* 0x000ee40000000800 */
[----:B--2---:R-:W-:Y:S01]  /*e830*/  F2FP.BF16.PACK_AB R209, R139, R220 ;  /* 0x000000dc8bd1723e */ /* 0x004fe200000010ff */
[----:B------:R-:W-:Y:S01]  /*e840*/  FADD.FTZ R0, R0, R132 ;  /* 0x0000008400007221 */ /* 0x000fe20000010000 */
[----:B------:R-:W-:Y:S01]  /*e850*/  MOV R132, R136 ;  /* 0x0000008800847202 */ /* 0x000fe20000000f00 */
[----:B------:R-:W-:Y:S01]  /*e860*/  FADD.FTZ R2, R178, R2 ;  /* 0x00000002b2027221 */ /* 0x000fe20000010000 */
[-C--:B-1----:R-:W-:Y:S04]  /*e870*/  HMMA.16816.F32.BF16 R52, R140, R144.reuse, R52 ;  /* 0x000000908c34723c */ /* 0x082fe80000041834 */
[----:B------:R-:W1:Y:S01]  /*e880*/  MUFU.EX2 R196, R196 ;  /* 0x000000c400c47308 */ /* 0x000e620000000800 */
[----:B------:R-:W-:Y:S01]  /*e890*/  FADD.FTZ R2, R179, R2 ;  /* 0x00000002b3027221 */ /* 0x000fe20000010000 */
[----:B----4-:R-:W-:Y:S02]  /*e8a0*/  F2FP.BF16.PACK_AB R210, R249, R250 ;  /* 0x000000faf9d2723e */ /* 0x010fe400000010ff */
[C---:B------:R-:W-:Y:S06]  /*e8b0*/  HMMA.16816.F32.BF16 R56, R148.reuse, R144, R56 ;  /* 0x000000909438723c */ /* 0x040fec0000041838 */
[----:B------:R-:W-:Y:S02]  /*e8c0*/  MUFU.EX2 R183, R190 ;  /* 0x000000be00b77308 */ /* 0x000fe40000000800 */
[-C--:B------:R-:W-:Y:S04]  /*e8d0*/  HMMA.16816.F32.BF16 R60, R148, R146.reuse, R60 ;  /* 0x00000092943c723c */ /* 0x080fe8000004183c */
[----:B---3--:R-:W-:Y:S01]  /*e8e0*/  F2FP.BF16.PACK_AB R211, R133, R138 ;  /* 0x0000008a85d3723e */ /* 0x008fe200000010ff */
[----:B------:R-:W-:Y:S03]  /*e8f0*/  FADD.FTZ R3, R173, R168 ;  /* 0x000000a8ad037221 */ /* 0x000fe60000010000 */
[C---:B------:R-:W-:Y:S01]  /*e900*/  HMMA.16816.F32.BF16 R64, R140.reuse, R146, R64 ;  /* 0x000000928c40723c */ /* 0x040fe20000041840 */
[----:B------:R-:W2:Y:S01]  /*e910*/  LDSM.16.MT88.4 R144, [R229+0x2800] ;  /* 0x00280000e590783b */ /* 0x000ea20000004200 */
[----:B------:R-:W3:Y:S02]  /*e920*/  MUFU.EX2 R190, R206 ;  /* 0x000000ce00be7308 */ /* 0x000ee40000000800 */
[----:B-1----:R-:W-:Y:S01]  /*e930*/  F2FP.BF16.PACK_AB R205, R196, R171 ;  /* 0x000000abc4cd723e */ /* 0x002fe200000010ff */
[----:B------:R-:W-:Y:S03]  /*e940*/  FADD.FTZ R3, R175, R3 ;  /* 0x00000003af037221 */ /* 0x000fe60000010000 */
[-C--:B------:R-:W-:Y:S04]  /*e950*/  HMMA.16816.F32.BF16 R68, R140, R152.reuse, R68 ;  /* 0x000000988c44723c */ /* 0x080fe80000041844 */
[----:B------:R-:W-:Y:S04]  /*e960*/  MUFU.EX2 R182, R198 ;  /* 0x000000c600b67308 */ /* 0x000fe80000000800 */
[C---:B------:R-:W-:Y:S06]  /*e970*/  HMMA.16816.F32.BF16 R72, R148.reuse, R152, R72 ;  /* 0x000000989448723c */ /* 0x040fec0000041848 */
[----:B------:R1:W4:Y:S02]  /*e980*/  MUFU.EX2 R198, R204 ;  /* 0x000000cc00c67308 */ /* 0x0003240000000800 */
[-C--:B------:R-:W-:Y:S04]  /*e990*/  HMMA.16816.F32.BF16 R76, R148, R154.reuse, R76 ;  /* 0x0000009a944c723c */ /* 0x080fe8000004184c */
[----:B---3--:R-:W-:Y:S04]  /*e9a0*/  F2FP.BF16.PACK_AB R206, R190, R183 ;  /* 0x000000b7bece723e */ /* 0x008fe800000010ff */
[C---:B------:R-:W-:Y:S01]  /*e9b0*/  HMMA.16816.F32.BF16 R80, R140.reuse, R154, R80 ;  /* 0x0000009a8c50723c */ /* 0x040fe20000041850 */
[----:B------:R-:W3:Y:S01]  /*e9c0*/  LDSM.16.MT88.4 R152, [R228+0x2800] ;  /* 0x00280000e498783b */ /* 0x000ee20000004200 */
[----:B------:R-:W-:Y:S06]  /*e9d0*/  MUFU.EX2 R252, R252 ;  /* 0x000000fc00fc7308 */ /* 0x000fec0000000800 */
[-C--:B------:R-:W-:Y:S04]  /*e9e0*/  HMMA.16816.F32.BF16 R84, R140, R156.reuse, R84 ;  /* 0x0000009c8c54723c */ /* 0x080fe80000041854 */
[----:B------:R-:W2:Y:S01]  /*e9f0*/  MUFU.EX2 R251, R251 ;  /* 0x000000fb00fb7308 */ /* 0x000ea20000000800 */
[----:B-1----:R-:W-:Y:S03]  /*ea00*/  F2FP.BF16.PACK_AB R204, R191, R170 ;  /* 0x000000aabfcc723e */ /* 0x002fe600000010ff */
[C---:B------:R-:W-:Y:S04]  /*ea10*/  HMMA.16816.F32.BF16 R88, R148.reuse, R156, R88 ;  /* 0x0000009c9458723c */ /* 0x040fe80000041858 */
[----:B----4-:R-:W-:Y:S04]  /*ea20*/  F2FP.BF16.PACK_AB R207, R198, R182 ;  /* 0x000000b6c6cf723e */ /* 0x010fe800000010ff */
[-C--:B------:R-:W-:Y:S08]  /*ea30*/  HMMA.16816.F32.BF16 R92, R148, R158.reuse, R92 ;  /* 0x0000009e945c723c */ /* 0x080ff0000004185c */
[C---:B------:R-:W-:Y:S01]  /*ea40*/  HMMA.16816.F32.BF16 R96, R140.reuse, R158, R96 ;  /* 0x0000009e8c60723c */ /* 0x040fe20000041860 */
[----:B------:R-:W1:Y:S03]  /*ea50*/  LDSM.16.MT88.4 R156, [R225+0x1000] ;  /* 0x00100000e19c783b */ /* 0x000e660000004200 */
[----:B--2---:R-:W-:Y:S04]  /*ea60*/  F2FP.BF16.PACK_AB R208, R251, R252 ;  /* 0x000000fcfbd0723e */ /* 0x004fe800000010ff */
[-C--:B------:R-:W-:Y:S08]  /*ea70*/  HMMA.16816.F32.BF16 R100, R140, R144.reuse, R100 ;  /* 0x000000908c64723c */ /* 0x080ff00000041864 */
[C---:B------:R-:W-:Y:S07]  /*ea80*/  HMMA.16816.F32.BF16 R104, R148.reuse, R144, R104 ;  /* 0x000000909468723c */ /* 0x040fee0000041868 */
[----:B------:R-:W-:Y:S01]  /*ea90*/  F2FP.BF16.PACK_AB R144, R195, R189 ;  /* 0x000000bdc390723e */ /* 0x000fe200000010ff */
[-C--:B------:R-:W-:Y:S04]  /*eaa0*/  HMMA.16816.F32.BF16 R108, R148, R146.reuse, R108 ;  /* 0x00000092946c723c */ /* 0x080fe8000004186c */
[----:B------:R-:W-:Y:S04]  /*eab0*/  F2FP.BF16.PACK_AB R145, R246, R247 ;  /* 0x000000f7f691723e */ /* 0x000fe800000010ff */
[C---:B------:R-:W-:Y:S07]  /*eac0*/  HMMA.16816.F32.BF16 R112, R140.reuse, R146, R112 ;  /* 0x000000928c70723c */ /* 0x040fee0000041870 */
[----:B------:R-:W-:Y:S01]  /*ead0*/  F2FP.BF16.PACK_AB R146, R185, R192 ;  /* 0x000000c0b992723e */ /* 0x000fe200000010ff */
[-C--:B---3--:R-:W-:Y:S04]  /*eae0*/  HMMA.16816.F32.BF16 R116, R140, R152.reuse, R116 ;  /* 0x000000988c74723c */ /* 0x088fe80000041874 */
[----:B------:R-:W-:Y:S04]  /*eaf0*/  F2FP.BF16.PACK_AB R147, R223, R245 ;  /* 0x000000f5df93723e */ /* 0x000fe800000010ff */
[C---:B------:R-:W-:Y:S08]  /*eb00*/  HMMA.16816.F32.BF16 R120, R148.reuse, R152, R120 ;  /* 0x000000989478723c */ /* 0x040ff00000041878 */
[-C--:B------:R-:W-:Y:S01]  /*eb10*/  HMMA.16816.F32.BF16 R124, R148, R154.reuse, R124 ;  /* 0x0000009a947c723c */ /* 0x080fe2000004187c */
[----:B------:R-:W2:Y:S07]  /*eb20*/  LDSM.16.MT88.4 R148, [R229+0x1000] ;  /* 0x00100000e594783b */ /* 0x000eae0000004200 */
[----:B------:R-:W-:Y:S01]  /*eb30*/  HMMA.16816.F32.BF16 R128, R140, R154, R128 ;  /* 0x0000009a8c80723c */ /* 0x000fe20000041880 */
[----:B------:R-:W3:Y:S06]  /*eb40*/  LDSM.16.MT88.4 R152, [R228+0x1000] ;  /* 0x00100000e498783b */ /* 0x000eec0000004200 */
[----:B------:R-:W-:Y:S02]  /*eb50*/  F2FP.BF16.PACK_AB R141, R200, R181 ;  /* 0x000000b5c88d723e */ /* 0x000fe400000010ff */
[----:B------:R-:W-:Y:S03]  /*eb60*/  F2FP.BF16.PACK_AB R142, R187, R194 ;  /* 0x000000c2bb8e723e */ /* 0x000fe600000010ff */
[----:B------:R-:W-:Y:S02]  /*eb70*/  F2FP.BF16.PACK_AB R143, R186, R193 ;  /* 0x000000c1ba8f723e */ /* 0x000fe400000010ff */
[----:B------:R-:W-:Y:S07]  /*eb80*/  F2FP.BF16.PACK_AB R140, R199, R188 ;  /* 0x000000bcc78c723e */ /* 0x000fee00000010ff */
        /* <DEDUP_REMOVED lines=9> */
[----:B------:R-:W4:Y:S07]  /*ec20*/  LDSM.16.MT88.4 R160, [R229+0x3000] ;  /* 0x00300000e5a0783b */ /* 0x000f2e0000004200 */
[-C--:B--2---:R-:W-:Y:S08]  /*ec30*/  HMMA.16816.F32.BF16 R36, R140, R148.reuse, R36 ;  /* 0x000000948c24723c */ /* 0x084ff00000041824 */
[C---:B------:R-:W-:Y:S08]  /*ec40*/  HMMA.16816.F32.BF16 R40, R144.reuse, R148, R40 ;  /* 0x000000949028723c */ /* 0x040ff00000041828 */
[-C--:B------:R-:W-:Y:S08]  /*ec50*/  HMMA.16816.F32.BF16 R44, R144, R150.reuse, R44 ;  /* 0x00000096902c723c */ /* 0x080ff0000004182c */
[C---:B------:R-:W-:Y:S01]  /*ec60*/  HMMA.16816.F32.BF16 R48, R140.reuse, R150, R48 ;  /* 0x000000968c30723c */ /* 0x040fe20000041830 */
[----:B------:R-:W2:Y:S07]  /*ec70*/  LDSM.16.MT88.4 R148, [R228+0x3000] ;  /* 0x00300000e494783b */ /* 0x000eae0000004200 */
[-C--:B---3--:R-:W-:Y:S08]  /*ec80*/  HMMA.16816.F32.BF16 R52, R140, R152.reuse, R52 ;  /* 0x000000988c34723c */ /* 0x088ff00000041834 */
[C---:B------:R-:W-:Y:S08]  /*ec90*/  HMMA.16816.F32.BF16 R56, R144.reuse, R152, R56 ;  /* 0x000000989038723c */ /* 0x040ff00000041838 */
[-C--:B------:R-:W-:Y:S08]  /*eca0*/  HMMA.16816.F32.BF16 R60, R144, R154.reuse, R60 ;  /* 0x0000009a903c723c */ /* 0x080ff0000004183c */
[C---:B------:R-:W-:Y:S01]  /*ecb0*/  HMMA.16816.F32.BF16 R64, R140.reuse, R154, R64 ;  /* 0x0000009a8c40723c */ /* 0x040fe20000041840 */
[----:B------:R-:W3:Y:S07]  /*ecc0*/  LDSM.16.MT88.4 R152, [R225+0x1800] ;  /* 0x00180000e198783b */ /* 0x000eee0000004200 */
[-C--:B-1----:R-:W-:Y:S08]  /*ecd0*/  HMMA.16816.F32.BF16 R68, R140, R156.reuse, R68 ;  /* 0x0000009c8c44723c */ /* 0x082ff00000041844 */
[C---:B------:R-:W-:Y:S07]  /*ece0*/  HMMA.16816.F32.BF16 R72, R144.reuse, R156, R72 ;  /* 0x0000009c9048723c */ /* 0x040fee0000041848 */
[----:B------:R-:W-:Y:S01]  /*ecf0*/  IMAD.MOV.U32 R157, RZ, RZ, R200 ;  /* 0x000000ffff9d7224 */ /* 0x000fe200078e00c8 */
[-C--:B------:R-:W-:Y:S01]  /*ed00*/  HMMA.16816.F32.BF16 R76, R144, R158.reuse, R76 ;  /* 0x0000009e904c723c */ /* 0x080fe2000004184c */
[----:B------:R-:W-:Y:S03]  /*ed10*/  LDSM.16.MT88.4 R200, [R228+0x1800] ;  /* 0x00180000e4c8783b */ /* 0x000fe60000004200 */
[----:B------:R-:W-:Y:S04]  /*ed20*/  MOV R156, R195 ;  /* 0x000000c3009c7202 */ /* 0x000fe80000000f00 */
        /* <DEDUP_REMOVED lines=13> */
[----:B------:R-:W1:Y:S02]  /*ee00*/  LDSM.16.MT88.4 R184, [R226+0x1800] ;  /* 0x00180000e2b8783b */ /* 0x000e640000004200 */
[C---:B------:R-:W-:Y:S08]  /*ee10*/  HMMA.16816.F32.BF16 R104, R144.reuse, R160, R104 ;  /* 0x000000a09068723c */ /* 0x040ff00000041868 */
[-C--:B------:R-:W-:Y:S08]  /*ee20*/  HMMA.16816.F32.BF16 R108, R144, R162.reuse, R108 ;  /* 0x000000a2906c723c */ /* 0x080ff0000004186c */
[C---:B------:R-:W-:Y:S08]  /*ee30*/  HMMA.16816.F32.BF16 R112, R140.reuse, R162, R112 ;  /* 0x000000a28c70723c */ /* 0x040ff00000041870 */
[-C--:B--2---:R-:W-:Y:S08]  /*ee40*/  HMMA.16816.F32.BF16 R116, R140, R148.reuse, R116 ;  /* 0x000000948c74723c */ /* 0x084ff00000041874 */
[C---:B------:R-:W-:Y:S08]  /*ee50*/  HMMA.16816.F32.BF16 R120, R144.reuse, R148, R120 ;  /* 0x000000949078723c */ /* 0x040ff00000041878 */
[-C--:B------:R-:W-:Y:S08]  /*ee60*/  HMMA.16816.F32.BF16 R124, R144, R150.reuse, R124 ;  /* 0x00000096907c723c */ /* 0x080ff0000004187c */
[----:B------:R-:W-:Y:S08]  /*ee70*/  HMMA.16816.F32.BF16 R128, R140, R150, R128 ;  /* 0x000000968c80723c */ /* 0x000ff00000041880 */
[-C--:B---3--:R-:W-:Y:S01]  /*ee80*/  HMMA.16816.F32.BF16 R140, R204, R152.reuse, R4 ;  /* 0x00000098cc8c723c */ /* 0x088fe20000041804 */
[----:B------:R-:W2:Y:S07]  /*ee90*/  LDSM.16.MT88.4 R4, [R229+0x3800] ;  /* 0x00380000e504783b */ /* 0x000eae0000004200 */
[C---:B------:R-:W-:Y:S01]  /*eea0*/  HMMA.16816.F32.BF16 R144, R208.reuse, R152, R8 ;  /* 0x00000098d090723c */ /* 0x040fe20000041808 */
[----:B------:R-:W3:Y:S07]  /*eeb0*/  LDSM.16.MT88.4 R8, [R228+0x3800] ;  /* 0x00380000e408783b */ /* 0x000eee0000004200 */
[-C--:B------:R-:W-:Y:S07]  /*eec0*/  HMMA.16816.F32.BF16 R148, R208, R154.reuse, R12 ;  /* 0x0000009ad094723c */ /* 0x080fee000004180c */
[----:B------:R-:W-:Y:S01]  /*eed0*/  MOV R14, R190 ;  /* 0x000000be000e7202 */ /* 0x000fe20000000f00 */
[C---:B------:R-:W-:Y:S04]  /*eee0*/  HMMA.16816.F32.BF16 R160, R204.reuse, R154, R16 ;  /* 0x0000009acca0723c */ /* 0x040fe80000041810 */
[----:B------:R-:W-:Y:S02]  /*eef0*/  MOV R15, R198 ;  /* 0x000000c6000f7202 */ /* 0x000fe40000000f00 */
[----:B------:R-:W-:Y:S02]  /*ef00*/  MOV R12, R183 ;  /* 0x000000b7000c7202 */ /* 0x000fe40000000f00 */
[-C--:B-1----:R-:W-:Y:S04]  /*ef10*/  HMMA.16816.F32.BF16 R172, R204, R184.reuse, R20 ;  /* 0x000000b8ccac723c */ /* 0x082fe80000041814 */
[----:B------:R-:W-:Y:S02]  /*ef20*/  MOV R13, R182 ;  /* 0x000000b6000d7202 */ /* 0x000fe40000000f00 */
[----:B------:R-:W-:Y:S02]  /*ef30*/  MOV R18, R191 ;  /* 0x000000bf00127202 */ /* 0x000fe40000000f00 */
[C---:B------:R-:W-:Y:S04]  /*ef40*/  HMMA.16816.F32.BF16 R152, R208.reuse, R184, R24 ;  /* 0x000000b8d098723c */ /* 0x040fe80000041818 */
[----:B------:R-:W-:Y:S02]  /*ef50*/  MOV R23, R166 ;  /* 0x000000a600177202 */ /* 0x000fe40000000f00 */
[----:B------:R-:W-:Y:S01]  /*ef60*/  MOV R22, R167 ;  /* 0x000000a700167202 */ /* 0x000fe20000000f00 */
[----:B------:R-:W-:Y:S01]  /*ef70*/  IMAD.MOV.U32 R25, RZ, RZ, R156 ;  /* 0x000000ffff197224 */ /* 0x000fe200078e009c */
[----:B------:R-:W-:Y:S04]  /*ef80*/  MOV R27, R158 ;  /* 0x0000009e001b7202 */ /* 0x000fe80000000f00 */
[----:B------:R-:W-:Y:S02]  /*ef90*/  MOV R26, R159 ;  /* 0x0000009f001a7202 */ /* 0x000fe40000000f00 */
[----:B------:R-:W-:Y:S02]  /*efa0*/  MOV R24, R157 ;  /* 0x0000009d00187202 */ /* 0x000fe40000000f00 */
[-C--:B------:R-:W-:Y:S03]  /*efb0*/  HMMA.16816.F32.BF16 R156, R208, R186.reuse, R28 ;  /* 0x000000bad09c723c */ /* 0x080fe6000004181c */
[----:B------:R-:W-:Y:S02]  /*efc0*/  MOV R17, R171 ;  /* 0x000000ab00117202 */ /* 0x000fe40000000f00 */
[----:B------:R-:W-:Y:S02]  /*efd0*/  MOV R16, R170 ;  /* 0x000000aa00107202 */ /* 0x000fe40000000f00 */
[----:B------:R-:W-:Y:S01]  /*efe0*/  MOV R19, R196 ;  /* 0x000000c400137202 */ /* 0x000fe20000000f00 */
[C---:B------:R-:W-:Y:S04]  /*eff0*/  HMMA.16816.F32.BF16 R184, R204.reuse, R186, R32 ;  /* 0x000000baccb8723c */ /* 0x040fe80000041820 */
[----:B------:R-:W-:Y:S01]  /*f000*/  MOV R30, R189 ;  /* 0x000000bd001e7202 */ /* 0x000fe20000000f00 */
[----:B------:R-:W-:Y:S01]  /*f010*/  IMAD.MOV.U32 R28, RZ, RZ, R188 ;  /* 0x000000ffff1c7224 */ /* 0x000fe200078e00bc */
        /* <DEDUP_REMOVED lines=71> */
.L_x_2296:
[----:B------:R-:W-:Y:S02]  /*f490*/  MOV R10, 0x1f ;  /* 0x0000001f000a7802 */ /* 0x000fe40000000f00 */
[----:B------:R-:W-:Y:S01]  /*f4a0*/  MOV R9, 0xffffffff ;  /* 0xffffffff00097802 */ /* 0x000fe20000000f00 */
[----:B------:R-:W-:Y:S05]  /*f4b0*/  BRA.DIV ~URZ, `(.L_x_2298) ;  /* 0x000032727f007947 */ /* 0x000fea000b800000 */
[----:B--2---:R-:W2:Y:S04]  /*f4c0*/  LDL R0, [R1+0x8] ;  /* 0x0000080001007983 */ /* 0x004ea80000100800 */
[----:B--2---:R1:W2:Y:S02]  /*f4d0*/  SHFL.BFLY PT, R7, R0, 0x2, 0x1f ;  /* 0x0c401f0000077f89 */ /* 0x0042a400000e0000 */
.L_x_2328:
        /* <DEDUP_REMOVED lines=19> */
.L_x_2329:
        /* <DEDUP_REMOVED lines=120> */
[----:B------:R1:W3:Y:S01]  /*fd90*/  @P0 MUFU.LG2 R2, R4 ;  /* 0x0000000400020308 */ /* 0x0002e20000000c00 */
[----:B----4-:R-:W-:Y:S02]  /*fda0*/  @P2 FMUL.FTZ R8, R6, 0.69314718246459960938 ;  /* 0x3f31721806082820 */ /* 0x010fe40000410000 */
[----:B------:R-:W-:Y:S02]  /*fdb0*/  @P2 FMUL.FTZ R6, R3, c[0x0][0x2d0] ;  /* 0x0000b40003062a20 */ /* 0x000fe40000410000 */
[----:B------:R-:W-:Y:S02]  /*fdc0*/  @P1 FMUL.FTZ R5, R5, 0.69314718246459960938 ;  /* 0x3f31721805051820 */ /* 0x000fe40000410000 */
[----:B------:R-:W-:Y:S02]  /*fdd0*/  @P1 FMUL.FTZ R3, R10, c[0x0][0x2d0] ;  /* 0x0000b4000a031a20 */ /* 0x000fe40000410000 */
[----:B--2---:R-:W-:-:S02]  /*fde0*/  FMUL.FTZ R146, R0, R146 ;  /* 0x0000009200927220 */ /* 0x004fc40000410000 */
[----:B------:R-:W-:Y:S01]  /*fdf0*/  @P1 FFMA.FTZ R21, R3, R135, R5 ;  /* 0x0000008703151223 */ /* 0x000fe20000010005 */
[----:B------:R-:W-:Y:S01]  /*fe00*/  @P0 MOV R3, 0x3f317218 ;  /* 0x3f31721800030802 */ /* 0x000fe20000000f00 */
[C---:B------:R-:W-:Y:S02]  /*fe10*/  FMUL.FTZ R147, R0.reuse, R147 ;  /* 0x0000009300937220 */ /* 0x040fe40000410000 */
[----:B------:R-:W-:Y:S01]  /*fe20*/  FMUL.FTZ R150, R0, R150 ;  /* 0x0000009600967220 */ /* 0x000fe20000410000 */
[----:B-1----:R-:W-:Y:S01]  /*fe30*/  MOV R4, 0x1 ;  /* 0x0000000100047802 */ /* 0x002fe20000000f00 */
[----:B---3--:R-:W-:Y:S02]  /*fe40*/  @P0 FMUL.FTZ R2, R2, 0.69314718246459960938 ;  /* 0x3f31721802020820 */ /* 0x008fe40000410000 */
[----:B------:R-:W-:Y:S02]  /*fe50*/  @P0 FMUL.FTZ R3, R3, c[0x0][0x2d0] ;  /* 0x0000b40003030a20 */ /* 0x000fe40000410000 */
        /* <DEDUP_REMOVED lines=29> */
[----:B------:R-:W-:Y:S01]  /*10030*/  PRMT R0, R4, 0x7610, R0 ;  /* 0x0000761004007816 */ /* 0x000fe20000000000 */
[----:B------:R-:W-:Y:S02]  /*10040*/  @P3 FFMA.FTZ R19, R7, R137, R9 ;  /* 0x0000008907133223 */ /* 0x000fe40000010009 */
[----:B------:R-:W-:-:S02]  /*10050*/  @P2 FFMA.FTZ R20, R6, R136, R8 ;  /* 0x0000008806142223 */ /* 0x000fc40000010008 */
[----:B------:R-:W-:Y:S02]  /*10060*/  @P0 FFMA.FTZ R18, R3, R134, R2 ;  /* 0x0000008603120223 */ /* 0x000fe40000010002 */
.L_x_2265:
        /* <DEDUP_REMOVED lines=19> */
.L_x_2301:
[----:B--2---:R-:W-:Y:S05]  /*101a0*/  BSYNC B0 ;  /* 0x0000000000007941 */ /* 0x004fea0003800000 */
.L_x_2300:
        /* <DEDUP_REMOVED lines=14> */
[----:B-1----:R-:W-:Y:S05]  /*10290*/  CALL.REL.NOINC `($__internal_47_$__cuda_sm70_shflsync_idx_p) ;  /* 0x0000280000007944 */ /* 0x002fea0003c00000 */
.L_x_2304:
        /* <DEDUP_REMOVED lines=203> */
.L_x_2306:
[----:B------:R-:W-:Y:S05]  /*10f50*/  BSYNC B0 ;  /* 0x0000000000007941 */ /* 0x000fea0003800000 */
.L_x_2305:
        /* <DEDUP_REMOVED lines=68> */
.L_x_2308:
[----:B------:R-:W-:Y:S05]  /*113a0*/  BSYNC B0 ;  /* 0x0000000000007941 */ /* 0x000fea0003800000 */
.L_x_2307:
        /* <DEDUP_REMOVED lines=68> */
.L_x_2310:
[----:B------:R-:W-:Y:S05]  /*117f0*/  BSYNC B0 ;  /* 0x0000000000007941 */ /* 0x000fea0003800000 */
.L_x_2309:
        /* <DEDUP_REMOVED lines=69> */
.L_x_2303:
        /* <DEDUP_REMOVED lines=44> */
.L_x_2311:
[----:B------:R-:W-:Y:S05]  /*11f10*/  BSYNC B1 ;  /* 0x0000000000017941 */ /* 0x000fea0003800000 */
.L_x_2302:
        /* <DEDUP_REMOVED lines=9> */
.L_x_2330:
[----:B------:R-:W5:Y:S01]  /*11fb0*/  S2R R2, SR_TID.X ;  /* 0x0000000000027919 */ /* 0x000f620000002100 */
[----:B------:R-:W-:Y:S03]  /*11fc0*/  WARPSYNC 0xffffffff ;  /* 0xffffffff00007948 */ /* 0x000fe60003800000 */
[----:B------:R-:W-:Y:S06]  /*11fd0*/  BAR.SYNC.DEFER_BLOCKING 0x4, 0x80 ;  /* 0x0102000000007b1d */ /* 0x000fec0000010000 */
[----:B----4-:R4:W-:Y:S01]  /*11fe0*/  STL [R1+0x58], R0 ;  /* 0x0000580001007387 */ /* 0x0109e20000100800 */
[----:B-----5:R-:W-:-:S13]  /*11ff0*/  LOP3.LUT P0, RZ, R2, 0x7f, RZ, 0xc0, !PT ;  /* 0x0000007f02ff7812 */ /* 0x020fda000780c0ff */
[----:B------:R4:W-:Y:S04]  /*12000*/  @!P0 STS [0x10100], R44 ;  /* 0x0101002cff008388 */ /* 0x0009e80000000800 */
[----:B------:R-:W-:Y:S06]  /*12010*/  BAR.ARV 0x5, 0x80 ;  /* 0x0142000000007b1d */ /* 0x000fec0000002000 */
.L_x_2312:
[----:B--2-4-:R-:W2:Y:S02]  /*12020*/  LDL R0, [R1+0x58] ;  /* 0x0000580001007983 */ /* 0x014ea40000100800 */
[----:B--2---:R-:W-:-:S13]  /*12030*/  ISETP.GE.AND P0, PT, R0, c[0x0][0x538], PT ;  /* 0x00014e0000007a0c */ /* 0x004fda0003f06270 */
[----:B-1-3--:R-:W-:Y:S01]  /*12040*/  @P0 CALL.REL.NOINC `(.L_x_2314) ;  /* 0x0000001000000944 */ /* 0x00afe20003c00000 */
[----:B------:R-:W-:Y:S05]  /*12050*/  BRA `(.L_x_2315) ;  /* 0xfffee72000007947 */ /* 0x000fea000383ffff */
.L_x_2314:
[----:B------:R-:W-:Y:S05]  /*12060*/  EXIT ;  /* 0x000000000000794d */ /* 0x000fea0003800000 */
.L_x_2266:
[----:B-1----:R-:W-:Y:S01]  /*12070*/  IMAD.MOV.U32 R9, RZ, RZ, R5 ;  /* 0x000000ffff097224 */ /* 0x002fe200078e0005 */
[----:B------:R-:W-:Y:S01]  /*12080*/  MOV R8, RZ ;  /* 0x000000ff00087202 */ /* 0x000fe20000000f00 */
[----:B------:R-:W-:Y:S01]  /*12090*/  IMAD.MOV.U32 R3, RZ, RZ, 0x181f ;  /* 0x0000181fff037424 */ /* 0x000fe200078e00ff */
[----:B------:R-:W-:Y:S02]  /*120a0*/  MOV R2, 0x120c0 ;  /* 0x000120c000027802 */ /* 0x000fe40000000f00 */
[----:B------:R-:W-:Y:S05]  /*120b0*/  CALL.REL.NOINC `($__internal_47_$__cuda_sm70_shflsync_idx_p) ;  /* 0x000009e000007944 */ /* 0x000fea0003c00000 */
[----:B------:R-:W-:Y:S01]  /*120c0*/  MOV R7, R8 ;  /* 0x0000000800077202 */ /* 0x000fe20000000f00 */
[----:B------:R-:W-:Y:S05]  /*120d0*/  BRA `(.L_x_2316) ;  /* 0xfffef74000007947 */ /* 0x000fea000383ffff */
.L_x_2267:
[----:B-1----:R-:W-:Y:S01]  /*120e0*/  IMAD.MOV.U32 R9, RZ, RZ, R6 ;  /* 0x000000ffff097224 */ /* 0x002fe200078e0006 */
[----:B------:R-:W-:Y:S01]  /*120f0*/  MOV R8, RZ ;  /* 0x000000ff00087202 */ /* 0x000fe20000000f00 */
[----:B------:R-:W-:Y:S01]  /*12100*/  IMAD.MOV.U32 R3, RZ, RZ, 0x181f ;  /* 0x0000181fff037424 */ /* 0x000fe200078e00ff */
[----:B------:R-:W-:Y:S02]  /*12110*/  MOV R2, 0x12130 ;  /* 0x0001213000027802 */ /* 0x000fe40000000f00 */
[----:B--23--:R-:W-:Y:S05]  /*12120*/  CALL.REL.NOINC `($__internal_47_$__cuda_sm70_shflsync_idx_p) ;  /* 0x0000097000007944 */ /* 0x00cfea0003c00000 */
[----:B------:R-:W-:Y:S01]  /*12130*/  MOV R3, R8 ;  /* 0x0000000800037202 */ /* 0x000fe20000000f00 */
[----:B------:R-:W-:Y:S05]  /*12140*/  BRA `(.L_x_2317) ;  /* 0xfffef6f000007947 */ /* 0x000fea000383ffff */
.L_x_2270:
[----:B--2---:R-:W-:Y:S01]  /*12150*/  IMAD.MOV.U32 R9, RZ, RZ, R5 ;  /* 0x000000ffff097224 */ /* 0x004fe200078e0005 */
[----:B------:R-:W-:Y:S01]  /*12160*/  MOV R8, 0x1 ;  /* 0x0000000100087802 */ /* 0x000fe20000000f00 */
[----:B----4-:R-:W-:Y:S01]  /*12170*/  IMAD.MOV.U32 R3, RZ, RZ, 0x181f ;  /* 0x0000181fff037424 */ /* 0x010fe200078e00ff */
[----:B------:R-:W-:-:S02]  /*12180*/  MOV R2, 0x121a0 ;  /* 0x000121a000027802 */ /* 0x000fc40000000f00 */
[----:B-1-3--:R-:W-:Y:S05]  /*12190*/  CALL.REL.NOINC `($__internal_47_$__cuda_sm70_shflsync_idx_p) ;  /* 0x0000090000007944 */ /* 0x00afea0003c00000 */
[----:B------:R-:W-:Y:S01]  /*121a0*/  IMAD.MOV.U32 R7, RZ, RZ, R8 ;  /* 0x000000ffff077224 */ /* 0x000fe200078e0008 */
[----:B------:R-:W-:Y:S01]  /*121b0*/  MOV R8, 0x1 ;  /* 0x0000000100087802 */ /* 0x000fe20000000f00 */
[----:B------:R-:W-:Y:S01]  /*121c0*/  IMAD.MOV.U32 R9, RZ, RZ, R6 ;  /* 0x000000ffff097224 */ /* 0x000fe200078e0006 */
[----:B------:R-:W-:-:S02]  /*121d0*/  MOV R3, 0x181f ;  /* 0x0000181f00037802 */ /* 0x000fc40000000f00 */
[----:B------:R-:W-:Y:S02]  /*121e0*/  MOV R2, 0x12200 ;  /* 0x0001220000027802 */ /* 0x000fe40000000f00 */
[----:B------:R-:W-:Y:S05]  /*121f0*/  CALL.REL.NOINC `($__internal_47_$__cuda_sm70_shflsync_idx_p) ;  /* 0x000008a000007944 */ /* 0x000fea0003c00000 */
[----:B------:R-:W-:Y:S01]  /*12200*/  MOV R3, R8 ;  /* 0x0000000800037202 */ /* 0x000fe20000000f00 */
[----:B------:R-:W-:Y:S05]  /*12210*/  BRA `(.L_x_2318) ;  /* 0xfffef77000007947 */ /* 0x000fea000383ffff */
.L_x_2273:
[----:B-1----:R-:W-:Y:S01]  /*12220*/  IMAD.MOV.U32 R9, RZ, RZ, R5 ;  /* 0x000000ffff097224 */ /* 0x002fe200078e0005 */
[----:B------:R-:W-:Y:S01]  /*12230*/  MOV R8, 0x2 ;  /* 0x0000000200087802 */ /* 0x000fe20000000f00 */
[----:B--2---:R-:W-:Y:S01]  /*12240*/  IMAD.MOV.U32 R3, RZ, RZ, 0x181f ;  /* 0x0000181fff037424 */ /* 0x004fe200078e00ff */
[----:B------:R-:W-:Y:S02]  /*12250*/  MOV R2, 0x12270 ;  /* 0x0001227000027802 */ /* 0x000fe40000000f00 */
[----:B---3--:R-:W-:Y:S05]  /*12260*/  CALL.REL.NOINC `($__internal_47_$__cuda_sm70_shflsync_idx_p) ;  /* 0x0000083000007944 */ /* 0x008fea0003c00000 */
[----:B------:R-:W-:Y:S01]  /*12270*/  MOV R7, R8 ;  /* 0x0000000800077202 */ /* 0x000fe20000000f00 */
[----:B------:R-:W-:Y:S05]  /*12280*/  BRA `(.L_x_2319) ;  /* 0xfffef83000007947 */ /* 0x000fea000383ffff */
.L_x_2274:
[----:B------:R-:W-:Y:S01]  /*12290*/  IMAD.MOV.U32 R9, RZ, RZ, R6 ;  /* 0x000000ffff097224 */ /* 0x000fe200078e0006 */
[----:B------:R-:W-:Y:S01]  /*122a0*/  MOV R8, 0x2 ;  /* 0x0000000200087802 */ /* 0x000fe20000000f00 */
[----:B--2---:R-:W-:Y:S01]  /*122b0*/  IMAD.MOV.U32 R3, RZ, RZ, 0x181f ;  /* 0x0000181fff037424 */ /* 0x004fe200078e00ff */
[----:B------:R-:W-:Y:S02]  /*122c0*/  MOV R2, 0x122e0 ;  /* 0x000122e000027802 */ /* 0x000fe40000000f00 */
[----:B-1-34-:R-:W-:Y:S05]  /*122d0*/  CALL.REL.NOINC `($__internal_47_$__cuda_sm70_shflsync_idx_p) ;  /* 0x000007c000007944 */ /* 0x01afea0003c00000 */
[----:B------:R-:W-:Y:S01]  /*122e0*/  MOV R3, R8 ;  /* 0x0000000800037202 */ /* 0x000fe20000000f00 */
[----:B------:R-:W-:Y:S05]  /*122f0*/  BRA `(.L_x_2320) ;  /* 0xfffef7e000007947 */ /* 0x000fea000383ffff */
.L_x_2277:
[----:B-1----:R-:W-:Y:S01]  /*12300*/  IMAD.MOV.U32 R9, RZ, RZ, R5 ;  /* 0x000000ffff097224 */ /* 0x002fe200078e0005 */
[----:B------:R-:W-:Y:S01]  /*12310*/  MOV R8, 0x3 ;  /* 0x0000000300087802 */ /* 0x000fe20000000f00 */
[----:B------:R-:W-:Y:S01]  /*12320*/  IMAD.MOV.U32 R3, RZ, RZ, 0x181f ;  /* 0x0000181fff037424 */ /* 0x000fe200078e00ff */
[----:B------:R-:W-:-:S02]  /*12330*/  MOV R2, 0x12350 ;  /* 0x0001235000027802 */ /* 0x000fc40000000f00 */
[----:B--234-:R-:W-:Y:S05]  /*12340*/  CALL.REL.NOINC `($__internal_47_$__cuda_sm70_shflsync_idx_p) ;  /* 0x0000075000007944 */ /* 0x01cfea0003c00000 */
        /* <DEDUP_REMOVED lines=8> */
.L_x_2280:
[----:B-1----:R-:W-:Y:S01]  /*123d0*/  IMAD.MOV.U32 R9, RZ, RZ, R5 ;  /* 0x000000ffff097224 */ /* 0x002fe200078e0005 */
[----:B------:R-:W-:Y:S01]  /*123e0*/  MOV R8, 0x4 ;  /* 0x0000000400087802 */ /* 0x000fe20000000f00 */
[----:B------:R-:W-:Y:S01]  /*123f0*/  IMAD.MOV.U32 R3, RZ, RZ, 0x181f ;  /* 0x0000181fff037424 */ /* 0x000fe200078e00ff */
[----:B------:R-:W-:Y:S02]  /*12400*/  MOV R2, 0x12420 ;  /* 0x0001242000027802 */ /* 0x000fe40000000f00 */
[----:B--234-:R-:W-:Y:S05]  /*12410*/  CALL.REL.NOINC `($__internal_47_$__cuda_sm70_shflsync_idx_p) ;  /* 0x0000068000007944 */ /* 0x01cfea0003c00000 */
[----:B------:R-:W-:Y:S01]  /*12420*/  MOV R7, R8 ;  /* 0x0000000800077202 */ /* 0x000fe20000000f00 */
[----:B------:R-:W-:Y:S05]  /*12430*/  BRA `(.L_x_2322) ;  /* 0xfffef91000007947 */ /* 0x000fea000383ffff */
.L_x_2281:
[----:B-1----:R-:W-:Y:S01]  /*12440*/  IMAD.MOV.U32 R9, RZ, RZ, R6 ;  /* 0x000000ffff097224 */ /* 0x002fe200078e0006 */
[----:B------:R-:W-:Y:S01]  /*12450*/  MOV R8, 0x4 ;  /* 0x0000000400087802 */ /* 0x000fe20000000f00 */
[----:B------:R-:W-:Y:S01]  /*12460*/  IMAD.MOV.U32 R3, RZ, RZ, 0x181f ;  /* 0x0000181fff037424 */ /* 0x000fe200078e00ff */
[----:B------:R-:W-:Y:S02]  /*12470*/  MOV R2, 0x12490 ;  /* 0x0001249000027802 */ /* 0x000fe40000000f00 */
[----:B--234-:R-:W-:Y:S05]  /*12480*/  CALL.REL.NOINC `($__internal_47_$__cuda_sm70_shflsync_idx_p) ;  /* 0x0000061000007944 */ /* 0x01cfea0003c00000 */
[----:B------:R-:W-:Y:S01]  /*12490*/  MOV R3, R8 ;  /* 0x0000000800037202 */ /* 0x000fe20000000f00 */
[----:B------:R-:W-:Y:S05]  /*124a0*/  BRA `(.L_x_2323) ;  /* 0xfffef8c000007947 */ /* 0x000fea000383ffff */
.L_x_2284:
[----:B--2---:R-:W-:Y:S01]  /*124b0*/  IMAD.MOV.U32 R9, RZ, RZ, R5 ;  /* 0x000000ffff097224 */ /* 0x004fe200078e0005 */
[----:B------:R-:W-:Y:S01]  /*124c0*/  MOV R8, 0x5 ;  /* 0x0000000500087802 */ /* 0x000fe20000000f00 */
[----:B------:R-:W-:Y:S01]  /*124d0*/  IMAD.MOV.U32 R3, RZ, RZ, 0x181f ;  /* 0x0000181fff037424 */ /* 0x000fe200078e00ff */
[----:B------:R-:W-:-:S02]  /*124e0*/  MOV R2, 0x12500 ;  /* 0x0001250000027802 */ /* 0x000fc40000000f00 */
[----:B-1-34-:R-:W-:Y:S05]  /*124f0*/  CALL.REL.NOINC `($__internal_47_$__cuda_sm70_shflsync_idx_p) ;  /* 0x000005a000007944 */ /* 0x01afea0003c00000 */
        /* <DEDUP_REMOVED lines=8> */
.L_x_2287:
[----:B-1----:R-:W-:Y:S01]  /*12580*/  IMAD.MOV.U32 R9, RZ, RZ, R5 ;  /* 0x000000ffff097224 */ /* 0x002fe200078e0005 */
[----:B------:R-:W-:Y:S01]  /*12590*/  MOV R8, 0x6 ;  /* 0x0000000600087802 */ /* 0x000fe20000000f00 */
[----:B--2---:R-:W-:Y:S01]  /*125a0*/  IMAD.MOV.U32 R3, RZ, RZ, 0x181f ;  /* 0x0000181fff037424 */ /* 0x004fe200078e00ff */
[----:B------:R-:W-:Y:S02]  /*125b0*/  MOV R2, 0x125d0 ;  /* 0x000125d000027802 */ /* 0x000fe40000000f00 */
[----:B---34-:R-:W-:Y:S05]  /*125c0*/  CALL.REL.NOINC `($__internal_47_$__cuda_sm70_shflsync_idx_p) ;  /* 0x000004d000007944 */ /* 0x018fea0003c00000 */
[----:B------:R-:W-:Y:S01]  /*125d0*/  MOV R7, R8 ;  /* 0x0000000800077202 */ /* 0x000fe20000000f00 */
[----:B------:R-:W-:Y:S05]  /*125e0*/  BRA `(.L_x_2325) ;  /* 0xfffef9f000007947 */ /* 0x000fea000383ffff */
.L_x_2288:
[----:B------:R-:W-:Y:S01]  /*125f0*/  IMAD.MOV.U32 R9, RZ, RZ, R6 ;  /* 0x000000ffff097224 */ /* 0x000fe200078e0006 */
[----:B------:R-:W-:Y:S01]  /*12600*/  MOV R8, 0x6 ;  /* 0x0000000600087802 */ /* 0x000fe20000000f00 */
[----:B--2---:R-:W-:Y:S01]  /*12610*/  IMAD.MOV.U32 R3, RZ, RZ, 0x181f ;  /* 0x0000181fff037424 */ /* 0x004fe200078e00ff */
[----:B------:R-:W-:Y:S02]  /*12620*/  MOV R2, 0x12640 ;  /* 0x0001264000027802 */ /* 0x000fe40000000f00 */
[----:B-1-34-:R-:W-:Y:S05]  /*12630*/  CALL.REL.NOINC `($__internal_47_$__cuda_sm70_shflsync_idx_p) ;  /* 0x0000046000007944 */ /* 0x01afea0003c00000 */
[----:B------:R-:W-:Y:S01]  /*12640*/  MOV R3, R8 ;  /* 0x0000000800037202 */ /* 0x000fe20000000f00 */
[----:B------:R-:W-:Y:S05]  /*12650*/  BRA `(.L_x_2326) ;  /* 0xfffef9a000007947 */ /* 0x000fea000383ffff */
.L_x_2291:
        /* <DEDUP_REMOVED lines=13> */
.L_x_2298:
[----:B--2---:R1:W5:Y:S01]  /*12730*/  LDL R0, [R1+0x8] ;  /* 0x0000080001007983 */ /* 0x0043620000100800 */
[----:B------:R-:W-:Y:S02]  /*12740*/  MOV R3, 0x2 ;  /* 0x0000000200037802 */ /* 0x000fe40000000f00 */
[----:B------:R-:W-:Y:S02]  /*12750*/  MOV R2, 0x12770 ;  /* 0x0001277000027802 */ /* 0x000fe40000000f00 */
[----:B-1---5:R-:W-:Y:S05]  /*12760*/  CALL.REL.NOINC `($__internal_46_$__cuda_sm70_shflsync_bfly_p) ;  /* 0x000002f000007944 */ /* 0x022fea0003c00000 */
[----:B------:R-:W-:Y:S01]  /*12770*/  MOV R7, R8 ;  /* 0x0000000800077202 */ /* 0x000fe20000000f00 */
[----:B------:R-:W-:Y:S05]  /*12780*/  BRA `(.L_x_2328) ;  /* 0xffffcd5000007947 */ /* 0x000fea000383ffff */
.L_x_2299:
[----:B------:R-:W-:Y:S01]  /*12790*/  IMAD.MOV.U32 R0, RZ, RZ, R7 ;  /* 0x000000ffff007224 */ /* 0x000fe200078e0007 */
[----:B------:R-:W-:Y:S02]  /*127a0*/  MOV R3, 0x1 ;  /* 0x0000000100037802 */ /* 0x000fe40000000f00 */
[----:B------:R-:W-:Y:S02]  /*127b0*/  MOV R2, 0x127d0 ;  /* 0x000127d000027802 */ /* 0x000fe40000000f00 */
[----:B-----5:R-:W-:Y:S05]  /*127c0*/  CALL.REL.NOINC `($__internal_46_$__cuda_sm70_shflsync_bfly_p) ;  /* 0x0000029000007944 */ /* 0x020fea0003c00000 */
[----:B------:R1:W5:Y:S01]  /*127d0*/  LDL R0, [R1+0x4] ;  /* 0x0000040001007983 */ /* 0x0003620000100800 */
[----:B------:R-:W-:Y:S01]  /*127e0*/  FADD.FTZ R7, R7, R8 ;  /* 0x0000000807077221 */ /* 0x000fe20000010000 */
[----:B------:R-:W-:-:S02]  /*127f0*/  MOV R3, 0x2 ;  /* 0x0000000200037802 */ /* 0x000fc40000000f00 */
[----:B------:R-:W-:Y:S02]  /*12800*/  MOV R2, 0x12820 ;  /* 0x0001282000027802 */ /* 0x000fe40000000f00 */
[----:B-1---5:R-:W-:Y:S05]  /*12810*/  CALL.REL.NOINC `($__internal_46_$__cuda_sm70_shflsync_bfly_p) ;  /* 0x0000024000007944 */ /* 0x022fea0003c00000 */
[----:B------:R-:W2:Y:S01]  /*12820*/  LDL.LU R0, [R1+0x4] ;  /* 0x0000040001007983 */ /* 0x000ea20000300800 */
[----:B------:R-:W-:Y:S02]  /*12830*/  MOV R3, 0x1 ;  /* 0x0000000100037802 */ /* 0x000fe40000000f00 */
[----:B------:R-:W-:Y:S01]  /*12840*/  MOV R2, 0x12880 ;  /* 0x0001288000027802 */ /* 0x000fe20000000f00 */
[----:B--2---:R-:W-:-:S05]  /*12850*/  FADD.FTZ R6, R0, R8 ;  /* 0x0000000800067221 */ /* 0x004fca0000010000 */
[----:B------:R-:W-:Y:S02]  /*12860*/  MOV R0, R6 ;  /* 0x0000000600007202 */ /* 0x000fe40000000f00 */
[----:B------:R-:W-:Y:S05]  /*12870*/  CALL.REL.NOINC `($__internal_46_$__cuda_sm70_shflsync_bfly_p) ;  /* 0x000001e000007944 */ /* 0x000fea0003c00000 */
[----:B------:R1:W5:Y:S01]  /*12880*/  LDL R0, [R1+0x10] ;  /* 0x0000100001007983 */ /* 0x0003620000100800 */
[----:B------:R-:W-:Y:S01]  /*12890*/  FADD.FTZ R6, R6, R8 ;  /* 0x0000000806067221 */ /* 0x000fe20000010000 */
[----:B------:R-:W-:Y:S02]  /*128a0*/  MOV R3, 0x2 ;  /* 0x0000000200037802 */ /* 0x000fe40000000f00 */
        /* <DEDUP_REMOVED lines=19> */
[----:B------:R-:W-:Y:S05]  /*129e0*/  BRA `(.L_x_2329) ;  /* 0xffffcc2000007947 */ /* 0x000fea000383ffff */
.L_x_2313:
[----:B------:R-:W-:Y:S01]  /*129f0*/  IMAD.MOV.U32 R9, RZ, RZ, R44 ;  /* 0x000000ffff097224 */ /* 0x000fe200078e002c */
[----:B------:R-:W-:Y:S01]  /*12a00*/  MOV R8, RZ ;  /* 0x000000ff00087202 */ /* 0x000fe20000000f00 */
[----:B------:R-:W-:Y:S01]  /*12a10*/  IMAD.MOV.U32 R3, RZ, RZ, 0x1f ;  /* 0x0000001fff037424 */ /* 0x000fe200078e00ff */
[----:B------:R-:W-:Y:S02]  /*12a20*/  MOV R2, 0x12a40 ;  /* 0x00012a4000027802 */ /* 0x000fe40000000f00 */
[----:B-123--:R-:W-:Y:S05]  /*12a30*/  CALL.REL.NOINC `($__internal_47_$__cuda_sm70_shflsync_idx_p) ;  /* 0x0000006000007944 */ /* 0x00efea0003c00000 */
[----:B------:R-:W-:Y:S01]  /*12a40*/  MOV R0, R8 ;  /* 0x0000000800007202 */ /* 0x000fe20000000f00 */
[----:B------:R-:W-:Y:S05]  /*12a50*/  BRA `(.L_x_2330) ;  /* 0xfffff55000007947 */ /* 0x000fea000383ffff */
        .weak           $__internal_46_$__cuda_sm70_shflsync_bfly_p
        .type           $__internal_46_$__cuda_sm70_shflsync_bfly_p,@function
        .size           $__internal_46_$__cuda_sm70_shflsync_bfly_p,($__internal_47_$__cuda_sm70_shflsync_idx_p - $__internal_46_$__cuda_sm70_shflsync_bfly_p)
$__internal_46_$__cuda_sm70_shflsync_bfly_p:
[----:B------:R-:W-:Y:S04]  /*12a60*/  WARPSYNC R9 ;  /* 0x0000000900007348 */ /* 0x000fe80003800000 */
[----:B------:R1:W2:Y:S02]  /*12a70*/  SHFL.BFLY PT, R8, R0, R3, R10 ;  /* 0x0c00000300087389 */ /* 0x0002a400000e000a */
[----:B-1----:R-:W-:-:S04]  /*12a80*/  MOV R3, 0x0 ;  /* 0x0000000000037802 */ /* 0x002fc80000000f00 */
[----:B--2---:R-:W-:Y:S05]  /*12a90*/  RET.REL.NODEC R2 `(_ZN7cutlass13device_kernelIN5flash19enable_sm80_to_sm89INS1_16FlashAttnFwdSm80INS1_25CollectiveMainloopFwdSm80ILi4ELi1ELb0EN4cute5tupleIJNS5_1CILi128EEENS7_ILi64EEES8_EEELi128ENS_10bfloat16_tEfNS_4arch4Sm80ELb1ELb0ELb0ELb0ELb0ELb0ELb1ELb1EEENS1_21CollectiveEpilogueFwdINS6_IJS8_S8_S9_EEENS6_IJNS7_ILi1EEESH_SH_EEESB_SD_Li128ELb0ELb1ELb1ELb0EEENS1_30DynamicPersistentTileSchedulerILi128ELi128ELb1ELb1ELb0EEEEEEEEEvNT_6ParamsE) ;  /* 0xfffed56002007950 */ /* 0x004fea0003c3ffff */
        .weak           $__internal_47_$__cuda_sm70_shflsync_idx_p
        .type           $__internal_47_$__cuda_sm70_shflsync_idx_p,@function
        .size           $__internal_47_$__cuda_sm70_shflsync_idx_p,(.L_x_2739 - $__internal_47_$__cuda_sm70_shflsync_idx_p)
$__internal_47_$__cuda_sm70_shflsync_idx_p:
[----:B------:R-:W-:-:S04]  /*12aa0*/  MOV R11, 0xffffffff ;  /* 0xffffffff000b7802 */ /* 0x000fc80000000f00 */
[----:B------:R-:W-:Y:S04]  /*12ab0*/  WARPSYNC R11 ;  /* 0x0000000b00007348 */ /* 0x000fe80003800000 */
[----:B------:R1:W2:Y:S02]  /*12ac0*/  SHFL.IDX PT, R8, R9, R8, R3 ;  /* 0x0000000809087389 */ /* 0x0002a400000e0003 */
[----:B-1----:R-:W-:-:S04]  /*12ad0*/  MOV R3, 0x0 ;  /* 0x0000000000037802 */ /* 0x002fc80000000f00 */
[----:B--2---:R-:W-:Y:S05]  /*12ae0*/  RET.REL.NODEC R2 `(_ZN7cutlass13device_kernelIN5flash19enable_sm80_to_sm89INS1_16FlashAttnFwdSm80INS1_25CollectiveMainloopFwdSm80ILi4ELi1ELb0EN4cute5tupleIJNS5_1CILi128EEENS7_ILi64EEES8_EEELi128ENS_10bfloat16_tEfNS_4arch4Sm80ELb1ELb0ELb0ELb0ELb0ELb0ELb1ELb1EEENS1_21CollectiveEpilogueFwdINS6_IJS8_S8_S9_EEENS6_IJNS7_ILi1EEESH_SH_EEESB_SD_Li128ELb0ELb1ELb1ELb0EEENS1_30DynamicPersistentTileSchedulerILi128ELi128ELb1ELb1ELb0EEEEEEEEEvNT_6ParamsE) ;  /* 0xfffed51002007950 */ /* 0x004fea0003c3ffff */
.L_x_2331:
        /* <DEDUP_REMOVED lines=9> */
.L_x_2739:


//--------------------- .text._ZN7cutlass13device_kernelIN5flash19enable_sm80_to_sm89INS1_16FlashAttnFwdSm80INS1_25CollectiveMainloopFwdSm80ILi8ELi1ELb1EN4cute5tupleIJNS5_1CILi128EEENS7_ILi112EEES8_EEELi128ENS_10bfloat16_tEfNS_4arch4Sm80ELb1ELb0ELb0ELb1ELb0ELb0ELb1ELb1EEENS1_21CollectiveEpilogueFwdINS6_IJS8_S8_S9_EEENS6_IJNS7_ILi1EEESH_SH_EEESB_SD_Li256ELb1ELb1ELb1ELb0EEENS1_36VarlenDynamicPersistentTileSchedulerILi128ELi112ELi256ELi256ELb1ELb1ELb0ELb1ELb1ELb1EEEEEEEEEvNT_6ParamsE --------------------------
	.section	.text._ZN7cutlass13device_kernelIN5flash19enable_sm80_to_sm89INS1_16FlashAttnFwdSm80INS1_25CollectiveMainloopFwdSm80ILi8ELi1ELb1EN4cute5tupleIJNS5_1CILi128EEENS7_ILi112EEES8_EEELi128ENS_10bfloat16_tEfNS_4arch4Sm80ELb1ELb0ELb0ELb1ELb0ELb0ELb1ELb1EEENS1_21CollectiveEpilogueFwdINS6_IJS8_S8_S9_EEENS6_IJNS7_ILi1EEESH_SH_EEESB_SD_Li256ELb1ELb1ELb1ELb0EEENS1_36VarlenDynamicPersistentTileSchedulerILi128ELi112ELi256ELi256ELb1ELb1ELb0ELb1ELb1ELb1EEEEEEEEEvNT_6ParamsE,"ax",@progbits
	.sectioninfo	@"SHI_REGISTERS=255"
	.align	128
.text._ZN7cutlass13device_kernelIN5flash19enable_sm80_to_sm89INS1_16FlashAttnFwdSm80INS1_25CollectiveMainloopFwdSm80ILi8ELi1ELb1EN4cute5tupleIJNS5_1CILi128EEENS7_ILi112EEES8_EEELi128ENS_10bfloat16_tEfNS_4arch4Sm80ELb1ELb0ELb0ELb1ELb0ELb0ELb1ELb1EEENS1_21CollectiveEpilogueFwdINS6_IJS8_S8_S9_EEENS6_IJNS7_ILi1EEESH_SH_EEESB_SD_Li256ELb1ELb1ELb1ELb0EEENS1_36VarlenDynamicPersistentTileSchedulerILi128ELi112ELi256ELi256ELb1ELb1ELb0ELb1ELb1ELb1EEEEEEEEEvNT_6ParamsE:
        .type           _ZN7cutlass13device_kernelIN5flash19enable_sm80_to_sm89INS1_16FlashAttnFwdSm80INS1_25CollectiveMainloopFwdSm80ILi8ELi1ELb1EN4cute5tupleIJNS5_1CILi128EEENS7_ILi112EEES8_EEELi128ENS_10bfloat16_tEfNS_4arch4Sm80ELb1ELb0ELb0ELb1ELb0ELb0ELb1ELb1EEENS1_21CollectiveEpilogueFwdINS6_IJS8_S8_S9_EEENS6_IJNS7_ILi1EEESH_SH_EEESB_SD_Li256ELb1ELb1ELb1ELb0EEENS1_36VarlenDynamicPersistentTileSchedulerILi128ELi112ELi256ELi256ELb1ELb1ELb0ELb1ELb1ELb1EEEEEEEEEvNT_6ParamsE,@function
        .size           _ZN7cutlass13device_kernelIN5flash19enable_sm80_to_sm89INS1_16FlashAttnFwdSm80INS1_25CollectiveMainloopFwdSm80ILi8ELi1ELb1EN4cute5tupleIJNS5_1CILi128EEENS7_ILi112EEES8_EEELi128ENS_10bfloat16_tEfNS_4arch4Sm80ELb1ELb0ELb0ELb1ELb0ELb0ELb1ELb1EEENS1_21CollectiveEpilogueFwdINS6_IJS8_S8_S9_EEENS6_IJNS7_ILi1EEESH_SH_EEESB_SD_Li256ELb1ELb1ELb1ELb0EEENS1_36VarlenDynamicPersistentTileSchedulerILi128ELi112ELi256ELi256ELb1ELb1ELb0ELb1ELb1ELb1EEEEEEEEEvNT_6ParamsE,(.L_x_2742 - _ZN7cutlass13device_kernelIN5flash19enable_sm80_to_sm89INS1_16FlashAttnFwdSm80INS1_25CollectiveMainloopFwdSm80ILi8ELi1ELb1EN4cute5tupleIJNS5_1CILi128EEENS7_ILi112EEES8_EEELi128ENS_10bfloat16_tEfNS_4arch4Sm80ELb1ELb0ELb0ELb1ELb0ELb0ELb1ELb1EEENS1_21CollectiveEpilogueFwdINS6_IJS8_S8_S9_EEENS6_IJNS7_ILi1EEESH_SH_EEESB_SD_Li256ELb1ELb1ELb1ELb0EEENS1_36VarlenDynamicPersistentTileSchedulerILi128ELi112ELi256ELi256ELb1ELb1ELb0ELb1ELb1ELb1EEEEEEEEEvNT_6ParamsE)
        .other          _ZN7cutlass13device_kernelIN5flash19enable_sm80_to_sm89INS1_16FlashAttnFwdSm80INS1_25CollectiveMainloopFwdSm80ILi8ELi1ELb1EN4cute5tupleIJNS5_1CILi128EEENS7_ILi112EEES8_EEELi128ENS_10bfloat16_tEfNS_4arch4Sm80ELb1ELb0ELb0ELb1ELb0ELb0ELb1ELb1EEENS1_21CollectiveEpilogueFwdINS6_IJS8_S8_S9_EEENS6_IJNS7_ILi1EEESH_SH_EEESB_SD_Li256ELb1ELb1ELb1ELb0EEENS1_36VarlenDynamicPersistentTileSchedulerILi128ELi112ELi256ELi256ELb1ELb1ELb0ELb1ELb1ELb1EEEEEEEEEvNT_6ParamsE,@"STO_CUDA_ENTRY STV_DEFAULT"
_ZN7cutlass13device_kernelIN5flash19enable_sm80_to_sm89INS1_16FlashAttnFwdSm80INS1_25CollectiveMainloopFwdSm80ILi8ELi1ELb1EN4cute5tupleIJNS5_1CILi128EEENS7_ILi112EEES8_EEELi128ENS_10bfloat16_tEfNS_4arch4Sm80ELb1ELb0ELb0ELb1ELb0ELb0ELb1ELb1EEENS1_21CollectiveEpilogueFwdINS6_IJS8_S8_S9_EEENS6_IJNS7_ILi1EEESH_SH_EEESB_SD_Li256ELb1ELb1ELb1ELb0EEENS1_36VarlenDynamicPersistentTileSchedulerILi128ELi112ELi256ELi256ELb1ELb1ELb0ELb1ELb1ELb1EEEEEEEEEvNT_6ParamsE:
        /* <DEDUP_REMOVED lines=54> */
.L_x_2337:
        /* <DEDUP_REMOVED lines=16> */
.L_x_2428:
        /* <DEDUP_REMOVED lines=16> */
.L_x_2429:
[----:B--2---:R-:W-:-:S05]  /*0560*/  IMAD R0, R0, c[0x0][0x538], RZ ;  /* 0x00014e0000007a24 */ /* 0x004fca00078e02ff */
[----:B------:R-:W-:-:S04]  /*0570*/  IADD3 R6, R0, R6, RZ ;  /* 0x0000000600067210 */ /* 0x000fc80007ffe0ff */
[----:B------:R-:W-:-:S13]  /*0580*/  ISETP.GT.AND P0, PT, R6, UR4, PT ;  /* 0x0000000406007c0c */ /* 0x000fda000bf04270 */
[----:B-1----:R-:W-:Y:S05]  /*0590*/  @!P0 BRA `(.L_x_2337) ;  /* 0xfffffdc000008947 */ /* 0x002fea000383ffff */
.L_x_2333:
[----:B------:R-:W-:-:S05]  /*05a0*/  IADD3 R11, -R0, R6, RZ ;  /* 0x00000006000b7210 */ /* 0x000fca0007ffe1ff */
[----:B------:R-:W-:-:S05]  /*05b0*/  IMAD R0, R4, c[0x0][0x538], R11 ;  /* 0x00014e0004007a24 */ /* 0x000fca00078e020b */
[----:B------:R-:W-:Y:S01]  /*05c0*/  ISETP.GT.AND P0, PT, R0, UR4, PT ;  /* 0x0000000400007c0c */ /* 0x000fe2000bf04270 */
[----:B------:R-:W-:-:S12]  /*05d0*/  BRA.DIV ~URZ, `(.L_x_2338) ;  /* 0x000116027f007947 */ /* 0x000fd8000b800000 */
[----:B------:R-:W-:-:S04]  /*05e0*/  VOTE.ANY R10, PT, !P0 ;  /* 0x00000000000a7806 */ /* 0x000fc800040e0100 */
.L_x_2430:
[----:B------:R-:W1:Y:S02]  /*05f0*/  POPC R6, R10 ;  /* 0x0000000a00067309 */ /* 0x000e640000000000 */
[----:B-1----:R-:W-:-:S05]  /*0600*/  IADD3 R0, R6, R7, RZ ;  /* 0x0000000706007210 */ /* 0x002fca0007ffe0ff */
[----:B------:R1:W-:Y:S01]  /*0610*/  STL [R1+0x54], R0 ;  /* 0x0000540001007387 */ /* 0x0003e20000100800 */
[----:B------:R-:W-:Y:S05]  /*0620*/  BRA.DIV ~URZ, `(.L_x_2339) ;  /* 0x000116027f007947 */ /* 0x000fea000b800000 */
[----:B------:R2:W3:Y:S01]  /*0630*/  SHFL.IDX PT, R12, R9, R6, 0x1f ;  /* 0x00001f06090c7589 */ /* 0x0004e200000e0000 */
[----:B------:R-:W-:-:S03]  /*0640*/  MOV R7, RZ ;  /* 0x000000ff00077202 */ /* 0x000fc60000000f00 */
[----:B------:R2:W4:Y:S04]  /*0650*/  SHFL.IDX PT, R9, R8, R6, 0x1f ;  /* 0x00001f0608097589 */ /* 0x00052800000e0000 */
.L_x_2431:
[----:B------:R-:W-:Y:S01]  /*0660*/  ISETP.NE.AND P0, PT, R10, RZ, PT ;  /* 0x000000ff0a00720c */ /* 0x000fe20003f05270 */
[----:B------:R-:W-:-:S12]  /*0670*/  BSSY B0, `(.L_x_2340) ;  /* 0x0000005000007945 */ /* 0x000fd80003800000 */
[----:B------:R-:W-:Y:S05]  /*0680*/  @!P0 BRA `(.L_x_2341) ;  /* 0x0000003000008947 */ /* 0x000fea0003800000 */
[----:B------:R-:W-:Y:S01]  /*0690*/  IADD3 R3, R6, -0x1, RZ ;  /* 0xffffffff06037810 */ /* 0x000fe20007ffe0ff */
[----:B------:R-:W-:Y:S05]  /*06a0*/  BRA.DIV ~URZ, `(.L_x_2342) ;  /* 0x000116627f007947 */ /* 0x000fea000b800000 */
[----:B------:R1:W2:Y:S02]  /*06b0*/  SHFL.IDX PT, R7, R4, R3, 0x1f ;  /* 0x00001f0304077589 */ /* 0x0002a400000e0000 */
.L_x_2341:
[----:B------:R-:W-:Y:S05]  /*06c0*/  BSYNC B0 ;  /* 0x0000000000007941 */ /* 0x000fea0003800000 */
.L_x_2340:
        /* <DEDUP_REMOVED lines=69> */
.L_x_2344:
        /* <DEDUP_REMOVED lines=70> */
.L_x_2345:
[----:B------:R-:W-:Y:S05]  /*0f80*/  BSYNC B0 ;  /* 0x0000000000007941 */ /* 0x000fea0003800000 */
.L_x_2343:
[----:B------:R-:W-:-:S04]  /*0f90*/  LOP3.LUT R0, RZ, R0, RZ, 0x33, !PT ;  /* 0x00000000ff007212 */ /* 0x000fc800078e33ff */
[----:B------:R-:W-:-:S05]  /*0fa0*/  IADD3 R0, R0, R12, RZ ;  /* 0x0000000c00007210 */ /* 0x000fca0007ffe0ff */
[----:B------:R2:W-:Y:S01]  /*0fb0*/  STL [R1+0x4c], R0 ;  /* 0x00004c0001007387 */ /* 0x0005e20000100800 */
[----:B------:R-:W-:Y:S05]  /*0fc0*/  BRA `(.L_x_2346) ;  /* 0x0000006000007947 */ /* 0x000fea0003800000 */
.L_x_2334:
[----:B------:R-:W-:Y:S01]  /*0fd0*/  MOV R0, UR4 ;  /* 0x0000000400007c02 */ /* 0x000fe20008000f00 */
[----:B------:R-:W-:Y:S04]  /*0fe0*/  STL [R1+0x4c], RZ ;  /* 0x00004cff01007387 */ /* 0x000fe80000100800 */
[----:B------:R-:W-:Y:S04]  /*0ff0*/  STL [R1+0x50], RZ ;  /* 0x000050ff01007387 */ /* 0x000fe80000100800 */
[----:B------:R1:W-:Y:S02]  /*1000*/  STL [R1+0x48], R0 ;  /* 0x0000480001007387 */ /* 0x0003e40000100800 */
[----:B-1----:R-:W-:-:S05]  /*1010*/  MOV R0, c[0x0][0x53c] ;  /* 0x00014f0000007a02 */ /* 0x002fca0000000f00 */
[----:B------:R1:W-:Y:S02]  /*1020*/  STL [R1+0x54], R0 ;  /* 0x0000540001007387 */ /* 0x0003e40000100800 */
.L_x_2346:
        /* <DEDUP_REMOVED lines=8> */
.L_x_2332:
        /* <DEDUP_REMOVED lines=125> */
.L_x_2427:
        /* <DEDUP_REMOVED lines=41> */
.L_x_2347:
[----:B------:R-:W-:-:S04]  /*1b10*/  ISETP.NE.U32.AND P0, PT, RZ, c[0x0][0x368], PT ;  /* 0x0000da00ff007a0c */ /* 0x000fc80003f05070 */
[----:B------:R-:W-:-:S13]  /*1b20*/  ISETP.NE.AND.EX P0, PT, RZ, c[0x0][0x36c], PT, P0 ;  /* 0x0000db00ff007a0c */ /* 0x000fda0003f05300 */
[----:B------:R-:W-:Y:S05]  /*1b30*/  @!P0 BRA `(.L_x_2348) ;  /* 0x0000004000008947 */ /* 0x000fea0003800000 */
[----:B-1----:R-:W-:-:S04]  /*1b40*/  LEA R2, P0, R19, c[0x0][0x368], 0x2 ;  /* 0x0000da0013027a11 */ /* 0x002fc800078010ff */
[----:B------:R-:W-:-:S05]  /*1b50*/  LEA.HI.X R3, R19, c[0x0][0x36c], R12, 0x2, P0 ;  /* 0x0000db0013037a11 */ /* 0x000fca00000f140c */
[----:B------:R1:W5:Y:S01]  /*1b60*/  LDG.E R0, [R2.64] ;  /* 0x0000000602007981 */ /* 0x000362000c1e1900 */
[----:B------:R-:W-:Y:S05]  /*1b70*/  BRA `(.L_x_2349) ;  /* 0x0000005000007947 */ /* 0x000fea0003800000 */
.L_x_2348:
[----:B-1----:R-:W-:Y:S01]  /*1b80*/  MOV R0, c[0x0][0x1d0] ;  /* 0x0000740000007a02 */ /* 0x002fe20000000f00 */
[----:B------:R-:W-:Y:S05]  /*1b90*/  @!P6 BRA `(.L_x_2349) ;  /* 0x000000300000e947 */ /* 0x000fea0003800000 */
[----:B------:R-:W2:Y:S04]  /*1ba0*/  LDG.E R4, [R2.64] ;  /* 0x0000000602047981 */ /* 0x000ea8000c1e1900 */
[----:B------:R-:W2:Y:S02]  /*1bb0*/  LDG.E R0, [R2.64+0x4] ;  /* 0x0000040602007981 */ /* 0x000ea4000c1e1900 */
[----:B--2---:R-:W-:Y:S02]  /*1bc0*/  IADD3 R0, -R4, R0, RZ ;  /* 0x0000000004007210 */ /* 0x004fe40007ffe1ff */
.L_x_2349:
        /* <DEDUP_REMOVED lines=71> */
.L_x_2351:
[----:B------:R-:W-:Y:S05]  /*2040*/  BSYNC B0 ;  /* 0x0000000000007941 */ /* 0x000fea0003800000 */
.L_x_2350:
[----:B------:R-:W-:Y:S01]  /*2050*/  IMAD R149, R15, R2, RZ ;  /* 0x000000020f957224 */ /* 0x000fe200078e02ff */
[----:B------:R-:W-:Y:S01]  /*2060*/  PRMT R0, RZ, 0x7610, R0 ;  /* 0x00007610ff007816 */ /* 0x000fe20000000000 */
[----:B------:R-:W-:Y:S01]  /*2070*/  IMAD.MOV.U32 R20, RZ, RZ, RZ ;  /* 0x000000ffff147224 */ /* 0x000fe200078e00ff */
[----:B-1----:R-:W-:Y:S01]  /*2080*/  MOV R15, RZ ;  /* 0x000000ff000f7202 */ /* 0x002fe20000000f00 */
        /* <DEDUP_REMOVED lines=37> */
[----:B-1----:R-:W2:Y:S01]  /*22e0*/  LDL.64 R20, [R1+0x30] ;  /* 0x0000300001147983 */ /* 0x002ea20000100a00 */
[----:B------:R-:W-:-:S03]  /*22f0*/  ISETP.NE.U32.AND P0, PT, RZ, c[0x0][0x340], PT ;  /* 0x0000d000ff007a0c */ /* 0x000fc60003f05070 */
[----:B------:R1:W2:Y:S01]  /*2300*/  LDL.64 R26, [R1+0x30] ;  /* 0x00003000011a7983 */ /* 0x0002a20000100a00 */
[----:B------:R-:W-:-:S03]  /*2310*/  ISETP.NE.AND.EX P3, PT, RZ, c[0x0][0x344], PT, P0 ;  /* 0x0000d100ff007a0c */ /* 0x000fc60003f65300 */
[----:B------:R-:W3:Y:S04]  /*2320*/  LDL R25, [R1+0x2c] ;  /* 0x00002c0001197983 */ /* 0x000ee80000100800 */
[----:B------:R-:W4:Y:S06]  /*2330*/  S2R R4, SR_TID.X ;  /* 0x0000000000047919 */ /* 0x000f2c0000002100 */
[----:B------:R-:W-:-:S05]  /*2340*/  @P3 IMAD.WIDE R2, R19, R14, c[0x0][0x340] ;  /* 0x0000d00013023625 */ /* 0x000fca00078e020e */
[----:B------:R5:W3:Y:S01]  /*2350*/  @P3 LDG.E R17, [R2.64] ;  /* 0x0000000602113981 */ /* 0x000ae2000c1e1900 */
[----:B------:R-:W-:Y:S02]  /*2360*/  SHF.R.S32.HI R0, RZ, 0x1f, R11 ;  /* 0x0000001fff007819 */ /* 0x000fe4000001140b */
[--C-:B----4-:R-:W-:Y:S02]  /*2370*/  SHF.R.S32.HI R110, RZ, 0x1f, R4.reuse ;  /* 0x0000001fff6e7819 */ /* 0x110fe40000011404 */
[----:B------:R-:W-:Y:S02]  /*2380*/  SHF.R.S32.HI R23, RZ, 0x1f, R4 ;  /* 0x0000001fff177819 */ /* 0x000fe40000011404 */
[-C--:B------:R-:W-:Y:S02]  /*2390*/  LEA.HI R110, R110, R4.reuse, RZ, 0x3 ;  /* 0x000000046e6e7211 */ /* 0x080fe400078f18ff */
[----:B------:R-:W-:Y:S02]  /*23a0*/  LEA.HI R23, R23, R4, RZ, 0x3 ;  /* 0x0000000417177211 */ /* 0x000fe400078f18ff */
[----:B------:R-:W-:-:S02]  /*23b0*/  LOP3.LUT R110, R110, 0xfffffff8, RZ, 0xc0, !PT ;  /* 0xfffffff86e6e7812 */ /* 0x000fc400078ec0ff */
[----:B------:R-:W-:Y:S01]  /*23c0*/  SHF.R.S32.HI R23, RZ, 0x3, R23 ;  /* 0x00000003ff177819 */ /* 0x000fe20000011417 */
[----:B------:R-:W-:Y:S02]  /*23d0*/  IMAD R0, R0, c[0x0][0x178], RZ ;  /* 0x00005e0000007a24 */ /* 0x000fe400078e02ff */
[----:B------:R-:W-:Y:S02]  /*23e0*/  IMAD.IADD R110, R4, 0x1, -R110 ;  /* 0x00000001046e7824 */ /* 0x000fe400078e0a6e */
[----:B-----5:R-:W-:-:S04]  /*23f0*/  IMAD.WIDE.U32 R2, R11, c[0x0][0x178], RZ ;  /* 0x00005e000b027a25 */ /* 0x020fc800078e00ff */
[----:B------:R-:W-:Y:S02]  /*2400*/  IMAD R5, R110, 0x20, R23 ;  /* 0x000000206e057824 */ /* 0x000fe400078e0217 */
[----:B------:R-:W-:Y:S02]  /*2410*/  IMAD R0, R11, c[0x0][0x17c], R0 ;  /* 0x00005f000b007a24 */ /* 0x000fe400078e0200 */
[----:B------:R-:W-:Y:S02]  /*2420*/  IMAD.IADD R5, R142, 0x1, R5 ;  /* 0x000000018e057824 */ /* 0x000fe400078e0205 */
        /* <DEDUP_REMOVED lines=8> */
[----:B------:R-:W-:Y:S01]  /*24b0*/  IMAD R6, R6, c[0x0][0x1c0], RZ ;  /* 0x0000700006067a24 */ /* 0x000fe200078e02ff */
[----:B------:R-:W-:Y:S01]  /*24c0*/  SHF.R.S32.HI R7, RZ, 0x1f, R0 ;  /* 0x0000001fff077819 */ /* 0x000fe20000011400 */
[----:B------:R-:W-:-:S04]  /*24d0*/  IMAD.WIDE.U32 R2, R4, c[0x0][0x1c0], R2 ;  /* 0x0000700004027a25 */ /* 0x000fc800078e0002 */
[----:B------:R-:W-:Y:S02]  /*24e0*/  IMAD R6, R4, c[0x0][0x1c4], R6 ;  /* 0x0000710004067a24 */ /* 0x000fe400078e0206 */
        /* <DEDUP_REMOVED lines=12> */
[----:B------:R-:W-:Y:S01]  /*25b0*/  LEA R9, P0, R2, c[0x0][0x160], 0x1 ;  /* 0x0000580002097a11 */ /* 0x000fe200078008ff */
[----:B------:R-:W-:Y:S01]  /*25c0*/  WARPSYNC 0xffffffff ;  /* 0xffffffff00007948 */ /* 0x000fe20003800000 */
[----:B------:R-:W-:Y:S01]  /*25d0*/  IMAD R15, R154, c[0x0][0x2c4], RZ ;  /* 0x0000b1009a0f7a24 */ /* 0x000fe200078e02ff */
[----:B------:R-:W-:Y:S01]  /*25e0*/  BAR.SYNC.DEFER_BLOCKING 0x0 ;  /* 0x0000000000007b1d */ /* 0x000fe20000010000 */
[----:B------:R-:W-:-:S05]  /*25f0*/  LEA.HI.X R8, R2, c[0x0][0x164], R0, 0x1, P0 ;  /* 0x0000590002087a11 */ /* 0x000fca00000f0c00 */
[----:B------:R-:W4:Y:S01]  /*2600*/  SHFL.IDX PT, R0, R9, RZ, 0x181f ;  /* 0x00181fff09007589 */ /* 0x000f2200000e0000 */
[C---:B------:R-:W-:Y:S01]  /*2610*/  IMAD.IADD R10, R23.reuse, 0x1, R142 ;  /* 0x00000001170a7824 */ /* 0x040fe200078e028e */
[----:B------:R-:W-:Y:S01]  /*2620*/  SHF.R.S32.HI R3, RZ, 0x1f, R13 ;  /* 0x0000001fff037819 */ /* 0x000fe2000001140d */
[----:B------:R-:W-:Y:S01]  /*2630*/  ULDC.64 UR4, c[0x0][0x208] ;  /* 0x0000820000047ab9 */ /* 0x000fe20000000a00 */
[----:B------:R-:W5:Y:S02]  /*2640*/  SHFL.IDX PT, R2, R8, RZ, 0x181f ;  /* 0x00181fff08027589 */ /* 0x000f6400000e0000 */
[----:B------:R-:W-:Y:S02]  /*2650*/  ISETP.GE.AND P1, PT, R10, R15, PT ;  /* 0x0000000f0a00720c */ /* 0x000fe40003f26270 */
[----:B------:R-:W1:Y:S01]  /*2660*/  SHFL.IDX PT, R11, R9, 0x1, 0x181f ;  /* 0x00381f00090b7f89 */ /* 0x000e6200000e0000 */
[----:B------:R-:W-:Y:S02]  /*2670*/  IADD3 R16, P2, R23, R13, RZ ;  /* 0x0000000d17107210 */ /* 0x000fe40007f5e0ff */
[----:B------:R-:W-:-:S04]  /*2680*/  IADD3 R141, R152, -0x1, RZ ;  /* 0xffffffff988d7810 */ /* 0x000fc80007ffe0ff */
[----:B------:R-:W-:Y:S01]  /*2690*/  SHF.R.S32.HI R22, RZ, 0x1f, R141 ;  /* 0x0000001fff167819 */ /* 0x000fe2000001148d */
[----:B--2---:R-:W-:-:S05]  /*26a0*/  IMAD.MOV.U32 R26, RZ, RZ, R20 ;  /* 0x000000ffff1a7224 */ /* 0x004fca00078e0014 */
[----:B------:R-:W-:Y:S02]  /*26b0*/  SHF.R.S32.HI R27, RZ, 0x1f, R26 ;  /* 0x0000001fff1b7819 */ /* 0x000fe4000001141a */
[----:B----4-:R-:W-:-:S04]  /*26c0*/  @!P1 LEA R6, P0, R26, R0, 0x1 ;  /* 0x000000001a069211 */ /* 0x010fc800078008ff */
[----:B-----5:R-:W-:Y:S02]  /*26d0*/  @!P1 LEA.HI.X R7, R26, R2, R27, 0x1, P0 ;  /* 0x000000021a079211 */ /* 0x020fe400000f0c1b */
[----:B---3--:R-:W-:Y:S02]  /*26e0*/  @!P1 LEA R4, P0, R25, R0, 0x1 ;  /* 0x0000000019049211 */ /* 0x008fe400078008ff */
[----:B------:R-:W2:Y:S01]  /*26f0*/  SHFL.IDX PT, R0, R8, 0x1, 0x181f ;  /* 0x00381f0008007f89 */ /* 0x000ea200000e0000 */
[----:B------:R-:W-:Y:S02]  /*2700*/  SHF.R.S32.HI R18, RZ, 0x1f, R25 ;  /* 0x0000001fff127819 */ /* 0x000fe40000011419 */
[----:B------:R-:W-:Y:S02]  /*2710*/  LEA.HI.X.SX32 R20, R23, R3, 0x1, P2 ;  /* 0x0000000317147211 */ /* 0x000fe400010f0eff */
[----:B------:R-:W-:Y:S02]  /*2720*/  IADD3 R3, R10, 0x20, RZ ;  /* 0x000000200a037810 */ /* 0x000fe40007ffe0ff */
[----:B------:R-:W-:-:S02]  /*2730*/  ISETP.GE.AND P5, PT, R26, c[0x0][0x198], PT ;  /* 0x000066001a007a0c */ /* 0x000fc40003fa6270 */
[----:B------:R-:W-:Y:S02]  /*2740*/  @!P1 LEA.HI.X R5, R25, R2, R18, 0x1, P0 ;  /* 0x0000000219059211 */ /* 0x000fe400000f0c12 */
[----:B------:R-:W-:Y:S02]  /*2750*/  ISETP.GE.AND P0, PT, R3, R15, PT ;  /* 0x0000000f0300720c */ /* 0x000fe40003f06270 */
[----:B------:R-:W-:Y:S01]  /*2760*/  ISETP.GE.AND P4, PT, R25, c[0x0][0x198], PT ;  /* 0x0000660019007a0c */ /* 0x000fe20003f86270 */
[----:B------:R-:W-:-:S06]  /*2770*/  IMAD R14, R20, c[0x0][0x1e0], RZ ;  /* 0x00007800140e7a24 */ /* 0x000fcc00078e02ff */
[----:B------:R3:W-:Y:S01]  /*2780*/  @!P1 LDGSTS.E.BYPASS.LTC128B.128 [R216+0x100], [R6.64], !P5 ;  /* 0x0010000006d89fae */ /* 0x0007e2000e901d46 */
[----:B------:R-:W-:Y:S01]  /*2790*/  @P3 SHF.R.S32.HI R13, RZ, 0x1f, R17 ;  /* 0x0000001fff0d3819 */ /* 0x000fe20000011411 */
[----:B------:R-:W-:-:S04]  /*27a0*/  @!P3 IMAD.MOV.U32 R13, RZ, RZ, R12 ;  /* 0x000000ffff0db224 */ /* 0x000fc800078e000c */
[----:B------:R4:W-:Y:S01]  /*27b0*/  @!P1 LDGSTS.E.BYPASS.LTC128B.128 [R216+0x4100], [R4.64], !P4 ;  /* 0x0410000004d89fae */ /* 0x0009e2000e101d46 */
[C---:B------:R-:W-:Y:S02]  /*27c0*/  IMAD R12, R16.reuse, c[0x0][0x1e4], R14 ;  /* 0x00007900100c7a24 */ /* 0x040fe400078e020e */
[----:B------:R-:W-:-:S04]  /*27d0*/  IMAD.WIDE.U32 R2, R16, c[0x0][0x1e0], R26 ;  /* 0x0000780010027a25 */ /* 0x000fc800078e001a */
[----:B------:R-:W-:Y:S01]  /*27e0*/  @!P3 IMAD.MOV.U32 R17, RZ, RZ, R19 ;  /* 0x000000ffff11b224 */ /* 0x000fe200078e0013 */
[----:B---3--:R-:W-:Y:S02]  /*27f0*/  IADD3 R7, R10, 0x40, RZ ;  /* 0x000000400a077810 */ /* 0x008fe40007ffe0ff */
[C---:B-1----:R-:W-:Y:S02]  /*2800*/  @!P0 LEA R6, P2, R26.reuse, R11, 0x1 ;  /* 0x0000000b1a068211 */ /* 0x042fe400078408ff */
[----:B------:R-:W-:Y:S02]  /*2810*/  ISETP.GE.AND P1, PT, R7, R15, PT ;  /* 0x0000000f0700720c */ /* 0x000fe40003f26270 */
[----:B--2---:R-:W-:Y:S02]  /*2820*/  @!P0 LEA.HI.X R7, R26, R0, R27, 0x1, P2 ;  /* 0x000000001a078211 */ /* 0x004fe400010f0c1b */
[----:B----4-:R-:W-:Y:S02]  /*2830*/  @!P0 LEA R4, P2, R25, R11, 0x1 ;  /* 0x0000000b19048211 */ /* 0x010fe400078408ff */
[----:B------:R-:W-:Y:S01]  /*2840*/  IADD3 R11, R10, 0x60, RZ ;  /* 0x000000600a0b7810 */ /* 0x000fe20007ffe0ff */
[----:B------:R-:W-:Y:S01]  /*2850*/  IMAD.IADD R3, R3, 0x1, R12 ;  /* 0x0000000103037824 */ /* 0x000fe200078e020c */
[----:B------:R-:W1:Y:S02]  /*2860*/  SHFL.IDX PT, R10, R9, 0x2, 0x181f ;  /* 0x00581f00090a7f89 */ /* 0x000e6400000e0000 */
[----:B------:R-:W-:-:S02]  /*2870*/  ISETP.GE.AND P3, PT, R11, R15, PT ;  /* 0x0000000f0b00720c */ /* 0x000fc40003f66270 */
[----:B------:R-:W2:Y:S01]  /*2880*/  SHFL.IDX PT, R11, R8, 0x2, 0x181f ;  /* 0x00581f00080b7f89 */ /* 0x000ea200000e0000 */
[----:B------:R-:W-:-:S03]  /*2890*/  IMAD.MOV.U32 R21, RZ, RZ, 0x70 ;  /* 0x00000070ff157424 */ /* 0x000fc600078e00ff */
[----:B------:R-:W3:Y:S01]  /*28a0*/  SHFL.IDX PT, R12, R9, 0x3, 0x181f ;  /* 0x00781f00090c7f89 */ /* 0x000ee200000e0000 */
[----:B------:R-:W-:-:S03]  /*28b0*/  IMAD R21, R152, -0x70, R21 ;  /* 0xffffff9098157824 */ /* 0x000fc600078e0215 */
[----:B------:R4:W5:Y:S01]  /*28c0*/  SHFL.IDX PT, R9, R8, 0x3, 0x181f ;  /* 0x00781f0008097f89 */ /* 0x00096200000e0000 */
[----:B------:R-:W-:Y:S01]  /*28d0*/  IMAD.IADD R140, R153, 0x1, R21 ;  /* 0x00000001998c7824 */ /* 0x000fe200078e0215 */
[----:B------:R-:W-:Y:S01]  /*28e0*/  @!P0 LEA.HI.X R5, R25, R0, R18, 0x1, P2 ;  /* 0x0000000019058211 */ /* 0x000fe200010f0c12 */
[----:B------:R-:W-:Y:S01]  /*28f0*/  IMAD.WIDE.U32 R2, R24, c[0x0][0x1e8], R2 ;  /* 0x00007a0018027a25 */ /* 0x000fe200078e0002 */
[----:B------:R-:W-:Y:S01]  /*2900*/  SEL R19, R13, RZ, !P6 ;  /* 0x000000ff0d137207 */ /* 0x000fe20007000000 */
[----:B------:R1:W-:Y:S01]  /*2910*/  @!P0 LDGSTS.E.BYPASS.LTC128B.128 [R216+0x1100], [R6.64], !P5 ;  /* 0x0110000006d88fae */ /* 0x0003e2000e901d46 */
[----:B------:R-:W-:Y:S02]  /*2920*/  IMNMX R0, R140, 0x70, PT ;  /* 0x000000708c007817 */ /* 0x000fe40003800200 */
[----:B------:R-:W-:Y:S01]  /*2930*/  SEL R17, R17, RZ, !P6 ;  /* 0x000000ff11117207 */ /* 0x000fe20007000000 */
[----:B------:R2:W-:Y:S01]  /*2940*/  @!P0 LDGSTS.E.BYPASS.LTC128B.128 [R216+0x5100], [R4.64], !P4 ;  /* 0x0510000004d88fae */ /* 0x0005e2000e101d46 */
[----:B------:R-:W-:Y:S01]  /*2950*/  ISETP.GE.AND P6, PT, R25, c[0x0][0x198], PT ;  /* 0x0000660019007a0c */ /* 0x000fe20003fc6270 */
[----:B------:R-:W-:-:S02]  /*2960*/  IMAD R3, R24, c[0x0][0x1ec], R3 ;  /* 0x00007b0018037a24 */ /* 0x000fc400078e0203 */
[----:B------:R-:W-:Y:S02]  /*2970*/  IMAD.IADD R0, R0, 0x1, -R23 ;  /* 0x0000000100007824 */ /* 0x000fe400078e0a17 */
[----:B------:R-:W-:-:S03]  /*2980*/  IMAD.WIDE.U32 R146, R17, c[0x0][0x1f0], R2 ;  /* 0x00007c0011927a25 */ /* 0x000fc600078e0002 */
[----:B------:R-:W-:Y:S01]  /*2990*/  ISETP.GE.AND P4, PT, R0, 0x1, PT ;  /* 0x000000010000780c */ /* 0x000fe20003f86270 */
[----:B------:R-:W-:Y:S01]  /*29a0*/  IMAD.WIDE.U32 R14, R141, c[0x0][0x1e0], RZ ;  /* 0x000078008d0e7a25 */ /* 0x000fe200078e00ff */
[----:B-1----:R-:W-:-:S03]  /*29b0*/  @!P1 LEA R6, P0, R26, R10, 0x1 ;  /* 0x0000000a1a069211 */ /* 0x002fc600078008ff */
[----:B--2---:R-:W-:Y:S02]  /*29c0*/  IMAD R4, R22, c[0x0][0x1e0], RZ ;  /* 0x0000780016047a24 */ /* 0x004fe400078e02ff */
[----:B------:R-:W-:Y:S01]  /*29d0*/  IMAD R5, R19, c[0x0][0x1f0], RZ ;  /* 0x00007c0013057a24 */ /* 0x000fe200078e02ff */
[CC--:B------:R-:W-:Y:S01]  /*29e0*/  @!P1 LEA.HI.X R7, R26.reuse, R11.reuse, R27, 0x1, P0 ;  /* 0x0000000b1a079211 */ /* 0x0c0fe200000f0c1b */
[----:B------:R-:W-:Y:S01]  /*29f0*/  IMAD R13, R141, c[0x0][0x1e4], R4 ;  /* 0x000079008d0d7a24 */ /* 0x000fe200078e0204 */
[----:B------:R-:W-:Y:S01]  /*2a00*/  @!P1 LEA R4, P2, R25, R10, 0x1 ;  /* 0x0000000a19049211 */ /* 0x000fe200078408ff */
[----:B----4-:R-:W-:Y:S01]  /*2a10*/  IMAD R8, R17, c[0x0][0x1f4], R5 ;  /* 0x00007d0011087a24 */ /* 0x010fe200078e0205 */
[CC--:B---3--:R-:W-:Y:S01]  /*2a20*/  @!P3 LEA R10, P0, R26.reuse, R12.reuse, 0x1 ;  /* 0x0000000c1a0ab211 */ /* 0x0c8fe200078008ff */
[----:B------:R-:W-:Y:S01]  /*2a30*/  IMAD.MOV.U32 R144, RZ, RZ, R146 ;  /* 0x000000ffff907224 */ /* 0x000fe200078e0092 */
[----:B------:R-:W-:Y:S01]  /*2a40*/  @!P1 LEA.HI.X R5, R25, R11, R18, 0x1, P2 ;  /* 0x0000000b19059211 */ /* 0x000fe200010f0c12 */
[----:B------:R-:W-:Y:S01]  /*2a50*/  IMAD.IADD R145, R147, 0x1, R8 ;  /* 0x0000000193917824 */ /* 0x000fe200078e0208 */
[----:B-----5:R-:W-:Y:S01]  /*2a60*/  @!P3 LEA.HI.X R11, R26, R9, R27, 0x1, P0 ;  /* 0x000000091a0bb211 */ /* 0x020fe200000f0c1b */
[----:B------:R1:W-:Y:S01]  /*2a70*/  @!P1 LDGSTS.E.BYPASS.LTC128B.128 [R216+0x2100], [R6.64], !P5 ;  /* 0x0210000006d89fae */ /* 0x0003e2000e901d46 */
[----:B------:R-:W-:Y:S01]  /*2a80*/  @!P3 LEA R8, P0, R25, R12, 0x1 ;  /* 0x0000000c1908b211 */ /* 0x000fe200078008ff */
[----:B------:R-:W-:-:S02]  /*2a90*/  IMAD.IADD R12, R15, 0x1, R13 ;  /* 0x000000010f0c7824 */ /* 0x000fc400078e020d */
[----:B------:R2:W-:Y:S01]  /*2aa0*/  @!P1 LDGSTS.E.BYPASS.LTC128B.128 [R216+0x6100], [R4.64], !P6 ;  /* 0x0610000004d89fae */ /* 0x0005e2000f101d46 */
[C---:B------:R-:W-:Y:S01]  /*2ab0*/  ISETP.GE.AND P1, PT, R25.reuse, c[0x0][0x198], PT ;  /* 0x0000660019007a0c */ /* 0x040fe20003f26270 */
[----:B------:R-:W-:Y:S01]  /*2ac0*/  IMAD.WIDE.U32 R2, R14, 0x70, R144 ;  /* 0x000000700e027825 */ /* 0x000fe200078e0090 */
[----:B------:R-:W-:Y:S01]  /*2ad0*/  ISETP.GE.AND P6, PT, R26, c[0x0][0x1d4], PT ;  /* 0x000075001a007a0c */ /* 0x000fe20003fc6270 */
[----:B------:R3:W-:Y:S02]  /*2ae0*/  @!P3 LDGSTS.E.BYPASS.LTC128B.128 [R216+0x3100], [R10.64], !P5 ;  /* 0x031000000ad8bfae */ /* 0x0007e4000e901d46 */
[----:B------:R-:W-:Y:S01]  /*2af0*/  IMAD R12, R12, 0x70, RZ ;  /* 0x000000700c0c7824 */ /* 0x000fe200078e02ff */
[C---:B------:R-:W-:Y:S02]  /*2b00*/  ISETP.GE.AND P5, PT, R25.reuse, c[0x0][0x1d4], PT ;  /* 0x0000750019007a0c */ /* 0x040fe40003fa6270 */
[----:B------:R-:W-:Y:S01]  /*2b10*/  @!P3 LEA.HI.X R9, R25, R9, R18, 0x1, P0 ;  /* 0x000000091909b211 */ /* 0x000fe200000f0c12 */
[----:B------:R-:W-:Y:S01]  /*2b20*/  IMAD.IADD R3, R3, 0x1, R12 ;  /* 0x0000000103037824 */ /* 0x000fe200078e020c */
[----:B------:R-:W-:-:S03]  /*2b30*/  ISETP.GE.AND P2, PT, R0, 0x21, PT ;  /* 0x000000210000780c */ /* 0x000fc60003f46270 */
[----:B------:R4:W-:Y:S01]  /*2b40*/  @!P3 LDGSTS.E.BYPASS.LTC128B.128 [R216+0x7100], [R8.64], !P1 ;  /* 0x0710000008d8bfae */ /* 0x0009e2000c901d46 */
[----:B------:R-:W-:-:S03]  /*2b50*/  ISETP.GE.AND P1, PT, R0, 0x41, PT ;  /* 0x000000410000780c */ /* 0x000fc60003f26270 */
[----:B------:R-:W0:Y:S01]  /*2b60*/  LDGDEPBAR ;  /* 0x00000000000079af */ /* 0x000e220000000000 */
[----:B--2---:R-:W-:Y:S01]  /*2b70*/  @P4 LEA R4, P0, R2, c[0x0][0x1c8], 0x1 ;  /* 0x0000720002044a11 */ /* 0x004fe200078008ff */
[----:B---3--:R-:W-:-:S03]  /*2b80*/  IMAD.MOV.U32 R10, RZ, RZ, 0x20 ;  /* 0x00000020ff0a7424 */ /* 0x008fc600078e00ff */
[----:B------:R-:W-:Y:S01]  /*2b90*/  @P4 LEA.HI.X R5, R2, c[0x0][0x1cc], R3, 0x1, P0 ;  /* 0x0000730002054a11 */ /* 0x000fe200000f0c03 */
[----:B-1----:R-:W-:Y:S01]  /*2ba0*/  IMAD.WIDE.U32 R6, R10, c[0x0][0x1e0], RZ ;  /* 0x000078000a067a25 */ /* 0x002fe200078e00ff */
[----:B------:R-:W-:-:S03]  /*2bb0*/  ISETP.GE.AND P0, PT, R0, 0x61, PT ;  /* 0x000000610000780c */ /* 0x000fc60003f06270 */
[----:B------:R1:W-:Y:S04]  /*2bc0*/  @P4 LDGSTS.E.BYPASS.LTC128B.128 [R216+0x8100], [R4.64], !P6 ;  /* 0x0810000004d84fae */ /* 0x0003e8000f101d46 */
[----:B------:R1:W-:Y:S01]  /*2bd0*/  @P4 LDGSTS.E.BYPASS.LTC128B.128 [R216+0xb900], [R4.64+0x80], !P5 ;  /* 0x0b90008004d84fae */ /* 0x0003e2000e901d46 */
[----:B------:R-:W-:Y:S01]  /*2be0*/  @P2 IADD3 R0, P3, R2, R6, RZ ;  /* 0x0000000602002210 */ /* 0x000fe20007f7e0ff */
[----:B------:R-:W-:Y:S02]  /*2bf0*/  IMAD.MOV.U32 R11, RZ, RZ, 0x40 ;  /* 0x00000040ff0b7424 */ /* 0x000fe400078e00ff */
[----:B-1----:R-:W-:-:S05]  /*2c00*/  IMAD R4, R10, c[0x0][0x1e4], RZ ;  /* 0x000079000a047a24 */ /* 0x002fca00078e02ff */
[----:B------:R-:W-:Y:S01]  /*2c10*/  @P2 IADD3.X R4, R3, R7, R4, P3, !PT ;  /* 0x0000000703042210 */ /* 0x000fe20001ffe404 */
[----:B------:R-:W-:Y:S01]  /*2c20*/  IMAD.WIDE.U32 R6, R11, c[0x0][0x1e0], RZ ;  /* 0x000078000b067a25 */ /* 0x000fe200078e00ff */
[----:B----4-:R-:W-:-:S03]  /*2c30*/  @P2 LEA R8, P3, R0, c[0x0][0x1c8], 0x1 ;  /* 0x0000720000082a11 */ /* 0x010fc600078608ff */
        /* <DEDUP_REMOVED lines=17> */
[----:B------:R3:W-:Y:S04]  /*2d50*/  @P0 LDGSTS.E.BYPASS.LTC128B.128 [R216+0xe900], [R4.64+0x80], !P5 ;  /* 0x0e90008004d80fae */ /* 0x0007e8000e901d46 */
[----:B------:R-:W0:Y:S01]  /*2d60*/  LDGDEPBAR ;  /* 0x00000000000079af */ /* 0x000e220000000000 */
[----:B------:R-:W-:-:S04]  /*2d70*/  DEPBAR.LE SB0, 0x1 ;  /* 0x000080400000791a */ /* 0x000fc80000000000 */
[----:B------:R-:W-:Y:S01]  /*2d80*/  BAR.SYNC.DEFER_BLOCKING 0x0 ;  /* 0x0000000000007b1d */ /* 0x000fe20000010000 */
[----:B------:R-:W-:Y:S02]  /*2d90*/  IMAD R0, R20, c[0x0][0x208], RZ ;  /* 0x0000820014007a24 */ /* 0x000fe400078e02ff */
[----:B------:R-:W-:-:S04]  /*2da0*/  IMAD.WIDE.U32 R2, R16, c[0x0][0x208], R26 ;  /* 0x0000820010027a25 */ /* 0x000fc800078e001a */
[----:B------:R-:W-:Y:S01]  /*2db0*/  IMAD R0, R16, c[0x0][0x20c], R0 ;  /* 0x0000830010007a24 */ /* 0x000fe200078e0200 */
        /* <DEDUP_REMOVED lines=9> */
[----:B------:R-:W-:-:S04]  /*2e50*/  IMAD.IADD R3, R3, 0x1, R0 ;  /* 0x0000000103037824 */ /* 0x000fc800078e0200 */
[----:B------:R-:W-:-:S04]  /*2e60*/  IMAD.WIDE.U32 R2, R24, c[0x0][0x210], R2 ;  /* 0x0000840018027a25 */ /* 0x000fc800078e0002 */
[----:B------:R-:W-:Y:S01]  /*2e70*/  IMAD R3, R24, c[0x0][0x214], R3 ;  /* 0x0000850018037a24 */ /* 0x000fe200078e0203 */
[----:B------:R-:W-:Y:S03]  /*2e80*/  STL [R1+0x34], R27 ;  /* 0x0000341b01007387 */ /* 0x000fe60000100800 */
[----:B-1----:R-:W-:Y:S01]  /*2e90*/  IMAD.WIDE.U32 R8, R17, c[0x0][0x218], R2 ;  /* 0x0000860011087a25 */ /* 0x002fe200078e0002 */
[----:B------:R-:W-:Y:S01]  /*2ea0*/  STL.64 [R1+0x18], R146 ;  /* 0x0000189201007387 */ /* 0x000fe20000100a00 */
[----:B------:R-:W-:-:S04]  /*2eb0*/  DEPBAR.LE SB0, 0x0 ;  /* 0x000080000000791a */ /* 0x000fc80000000000 */
[----:B------:R-:W-:Y:S01]  /*2ec0*/  BAR.SYNC.DEFER_BLOCKING 0x0 ;  /* 0x0000000000007b1d */ /* 0x000fe20000010000 */
[----:B--2---:R-:W-:-:S05]  /*2ed0*/  IMAD.MOV.U32 R6, RZ, RZ, R8 ;  /* 0x000000ffff067224 */ /* 0x004fca00078e0008 */
[----:B------:R-:W-:Y:S04]  /*2ee0*/  STL.64 [R1+0x10], R144 ;  /* 0x0000109001007387 */ /* 0x000fe80000100a00 */
[----:B------:R1:W-:Y:S01]  /*2ef0*/  STL.64 [R1+0x8], R8 ;  /* 0x0000080801007387 */ /* 0x0003e20000100a00 */
[----:B------:R-:W-:Y:S02]  /*2f00*/  IMAD R0, R19, c[0x0][0x218], RZ ;  /* 0x0000860013007a24 */ /* 0x000fe400078e02ff */
[----:B---3--:R-:W-:Y:S02]  /*2f10*/  IMAD R4, R22, c[0x0][0x208], RZ ;  /* 0x0000820016047a24 */ /* 0x008fe400078e02ff */
[----:B------:R-:W-:Y:S02]  /*2f20*/  IMAD R0, R17, c[0x0][0x21c], R0 ;  /* 0x0000870011007a24 */ /* 0x000fe400078e0200 */
[----:B------:R-:W-:-:S04]  /*2f30*/  IMAD.WIDE.U32 R2, R141, c[0x0][0x208], RZ ;  /* 0x000082008d027a25 */ /* 0x000fc800078e00ff */
[----:B------:R-:W-:Y:S02]  /*2f40*/  IMAD R4, R141, c[0x0][0x20c], R4 ;  /* 0x000083008d047a24 */ /* 0x000fe400078e0204 */
[----:B------:R-:W-:Y:S01]  /*2f50*/  IMAD.IADD R7, R9, 0x1, R0 ;  /* 0x0000000109077824 */ /* 0x000fe200078e0200 */
[----:B------:R-:W2:Y:S01]  /*2f60*/  LDSM.16.M88.4 R32, [R188+0x800] ;  /* 0x00080000bc20783b */ /* 0x000ea20000000200 */
[----:B------:R-:W-:Y:S02]  /*2f70*/  LOP3.LUT P1, RZ, R110, 0x2, RZ, 0xc0, !PT ;  /* 0x000000026eff7812 */ /* 0x000fe4000782c0ff */
[----:B------:R-:W-:Y:S01]  /*2f80*/  SEL R5, RZ, 0x1, P6 ;  /* 0x00000001ff057807 */ /* 0x000fe20003000000 */
[----:B------:R-:W-:Y:S01]  /*2f90*/  USHF.L.U32 UR9, UR4, 0x6, URZ ;  /* 0x0000000604097899 */ /* 0x000fe2000800063f */
[----:B------:R-:W-:Y:S01]  /*2fa0*/  IADD3 R195, R188, 0x20, RZ ;  /* 0x00000020bcc37810 */ /* 0x000fe20007ffe0ff */
[----:B------:R-:W-:Y:S01]  /*2fb0*/  UMOV UR8, 0x6 ;  /* 0x0000000600087882 */ /* 0x000fe20000000000 */
[----:B------:R-:W3:Y:S04]  /*2fc0*/  LDSM.16.M88.4 R12, [R188] ;  /* 0x00000000bc0c783b */ /* 0x000ee80000000200 */
[----:B------:R-:W-:Y:S04]  /*2fd0*/  LDSM.16.M88.4 R44, [R188+0x1800] ;  /* 0x00180000bc2c783b */ /* 0x000fe80000000200 */
[----:B-1----:R-:W1:Y:S01]  /*2fe0*/  S2R R8, SR_TID.X ;  /* 0x0000000000087919 */ /* 0x002e620000002100 */
[----:B------:R-:W-:Y:S01]  /*2ff0*/  IMAD.IADD R0, R3, 0x1, R4 ;  /* 0x0000000103007824 */ /* 0x000fe200078e0204 */
[----:B------:R-:W-:Y:S01]  /*3000*/  SEL R4, RZ, 0x2, P5 ;  /* 0x00000002ff047807 */ /* 0x000fe20002800000 */
[----:B------:R-:W-:Y:S01]  /*3010*/  IMAD.WIDE.U32 R2, R2, 0x70, R6 ;  /* 0x0000007002027825 */ /* 0x000fe200078e0006 */
[----:B------:R-:W-:Y:S03]  /*3020*/  LDSM.16.M88.4 R56, [R188+0x1000] ;  /* 0x00100000bc38783b */ /* 0x000fe60000000200 */
[----:B------:R-:W-:Y:S01]  /*3030*/  IMAD R0, R0, 0x70, RZ ;  /* 0x0000007000007824 */ /* 0x000fe200078e02ff */
[----:B------:R4:W-:Y:S01]  /*3040*/  STL.64 [R1], R6 ;  /* 0x0000000601007387 */ /* 0x0009e20000100a00 */
[----:B------:R-:W-:-:S02]  /*3050*/  IMAD.IADD R10, R5, 0x1, R4 ;  /* 0x00000001050a7824 */ /* 0x000fc400078e0204 */
[----:B------:R-:W-:Y:S01]  /*3060*/  IMAD.IADD R0, R3, 0x1, R0 ;  /* 0x0000000103007824 */ /* 0x000fe200078e0200 */
[----:B------:R-:W-:Y:S01]  /*3070*/  USHF.L.U64.HI UR5, UR4, UR8, UR5 ;  /* 0x0000000804057299 */ /* 0x000fe20008010205 */
[----:B------:R-:W-:Y:S01]  /*3080*/  @P1 IADD3 R195, R188, -0x20, RZ ;  /* 0xffffffe0bcc31810 */ /* 0x000fe20007ffe0ff */
[----:B------:R-:W-:Y:S01]  /*3090*/  LDSM.16.M88.4 R48, [R188+0x2000] ;  /* 0x00200000bc30783b */ /* 0x000fe20000000200 */
[----:B------:R-:W-:-:S03]  /*30a0*/  LOP3.LUT P1, RZ, R10, 0x1, RZ, 0xc0, !PT ;  /* 0x000000010aff7812 */ /* 0x000fc6000782c0ff */
[----:B------:R-:W5:Y:S04]  /*30b0*/  LDSM.16.M88.4 R24, [R195+0x800] ;  /* 0x00080000c318783b */ /* 0x000f680000000200 */
[----:B------:R-:W2:Y:S01]  /*30c0*/  LDSM.16.M88.4 R28, [R195] ;  /* 0x00000000c31c783b */ /* 0x000ea20000000200 */
[----:B-1----:R-:W-:-:S03]  /*30d0*/  ISETP.GT.AND P3, PT, R8, 0x7f, PT ;  /* 0x0000007f0800780c */ /* 0x002fc60003f64270 */
[----:B------:R-:W-:Y:S04]  /*30e0*/  LDSM.16.M88.4 R60, [R188+0x2800] ;  /* 0x00280000bc3c783b */ /* 0x000fe80000000200 */
[----:B------:R-:W1:Y:S04]  /*30f0*/  LDSM.16.M88.4 R64, [R188+0x3000] ;  /* 0x00300000bc40783b */ /* 0x000e680000000200 */
[----:B------:R-:W-:Y:S01]  /*3100*/  LDSM.16.M88.4 R68, [R195+0x1800] ;  /* 0x00180000c344783b */ /* 0x000fe20000000200 */
[----:B----4-:R-:W-:-:S03]  /*3110*/  LEA R6, P0, R2, c[0x0][0x1f8], 0x1 ;  /* 0x00007e0002067a11 */ /* 0x010fc600078008ff */
[----:B------:R-:W-:Y:S01]  /*3120*/  LDSM.16.M88.4 R72, [R195+0x2000] ;  /* 0x00200000c348783b */ /* 0x000fe20000000200 */
[----:B------:R-:W-:Y:S02]  /*3130*/  LEA.HI.X R7, R2, c[0x0][0x1fc], R0, 0x1, P0 ;  /* 0x00007f0002077a11 */ /* 0x000fe400000f0c00 */
[----:B------:R-:W-:Y:S01]  /*3140*/  IADD3 R4, P0, R6, UR9, RZ ;  /* 0x0000000906047c10 */ /* 0x000fe2000ff1e0ff */
[----:B------:R-:W-:Y:S01]  /*3150*/  LDSM.16.M88.4 R76, [R195+0x2800] ;  /* 0x00280000c34c783b */ /* 0x000fe20000000200 */
[----:B------:R-:W-:Y:S02]  /*3160*/  IADD3 R0, R21, R153, -R23 ;  /* 0x0000009915007210 */ /* 0x000fe40007ffe817 */
[----:B------:R-:W-:Y:S01]  /*3170*/  IADD3.X R5, R7, UR5, RZ, P0, !PT ;  /* 0x0000000507057c10 */ /* 0x000fe200087fe4ff */
[----:B------:R-:W4:Y:S01]  /*3180*/  LDSM.16.M88.4 R20, [R195+0x1000] ;  /* 0x00100000c314783b */ /* 0x000f220000000200 */
[----:B------:R-:W-:Y:S02]  /*3190*/  IADD3 R2, P0, R4, UR9, RZ ;  /* 0x0000000904027c10 */ /* 0x000fe4000ff1e0ff */
[----:B------:R-:W-:Y:S01]  /*31a0*/  ISETP.LT.OR P2, PT, R0, 0x1, !P1 ;  /* 0x000000010000780c */ /* 0x000fe20004f41670 */
[----:B------:R-:W-:Y:S01]  /*31b0*/  LDSM.16.M88.4 R80, [R195+0x3000] ;  /* 0x00300000c350783b */ /* 0x000fe20000000200 */
[----:B------:R-:W-:-:S02]  /*31c0*/  IADD3.X R3, R5, UR5, RZ, P0, !PT ;  /* 0x0000000505037c10 */ /* 0x000fc400087fe4ff */
[----:B------:R-:W-:-:S04]  /*31d0*/  @!P3 IADD3 R8, P0, R2, UR9, RZ ;  /* 0x000000090208bc10 */ /* 0x000fc8000ff1e0ff */
[----:B------:R-:W-:Y:S02]  /*31e0*/  @!P3 IADD3.X R9, R3, UR5, RZ, P0, !PT ;  /* 0x000000050309bc10 */ /* 0x000fe400087fe4ff */
[----:B------:R-:W-:-:S03]  /*31f0*/  LOP3.LUT P0, RZ, R10, 0x2, RZ, 0xc0, !PT ;  /* 0x000000020aff7812 */ /* 0x000fc6000780c0ff */
[----:B------:R-:W-:Y:S01]  /*3200*/  @!PT LDS RZ, [RZ] ;  /* 0x00000000fffff984 */ /* 0x000fe20000000800 */
[----:B------:R-:W-:Y:S01]  /*3210*/  @!PT LDS RZ, [RZ] ;  /* 0x00000000fffff984 */ /* 0x000fe20000000800 */
[----:B------:R-:W-:Y:S01]  /*3220*/  @!PT LDS RZ, [RZ] ;  /* 0x00000000fffff984 */ /* 0x000fe20000000800 */
[----:B------:R1:W-:Y:S01]  /*3230*/  LDGSTS.E.BYPASS.LTC128B.128 [R216+0x100], [R6.64], !P2 ;  /* 0x0010000006d87fae */ /* 0x0003e2000d101d46 */
[C---:B------:R-:W-:Y:S01]  /*3240*/  ISETP.LT.OR P2, PT, R0.reuse, 0x1, !P0 ;  /* 0x000000010000780c */ /* 0x040fe20004741670 */
[C---:B--2---:R-:W-:Y:S08]  /*3250*/  HMMA.16816.F32.BF16 R36, R128.reuse, R32, RZ ;  /* 0x000000208024723c */ /* 0x044ff000000418ff */
[----:B------:R-:W-:Y:S04]  /*3260*/  HMMA.16816.F32.BF16 R32, R128, R34, RZ ;  /* 0x000000228020723c */ /* 0x000fe800000418ff */
[----:B------:R1:W-:Y:S01]  /*3270*/  LDGSTS.E.BYPASS.LTC128B.128 [R216+0x3900], [R6.64+0x80], !P2 ;  /* 0x0390008006d87fae */ /* 0x0003e2000d101d46 */
[----:B------:R-:W-:-:S02]  /*3280*/  ISETP.LT.OR P2, PT, R0, 0x21, !P1 ;  /* 0x000000210000780c */ /* 0x000fc40004f41670 */
[C---:B------:R-:W-:Y:S01]  /*3290*/  ISETP.LT.OR P1, PT, R0.reuse, 0x41, !P1 ;  /* 0x000000410000780c */ /* 0x040fe20004f21670 */
[----:B---3--:R-:W-:Y:S10]  /*32a0*/  HMMA.16816.F32.BF16 R52, R128, R12, RZ ;  /* 0x0000000c8034723c */ /* 0x008ff400000418ff */
[----:B------:R1:W-:Y:S01]  /*32b0*/  LDGSTS.E.BYPASS.LTC128B.128 [R216+0x1100], [R4.64], !P2 ;  /* 0x0110000004d87fae */ /* 0x0003e2000d101d46 */
[----:B------:R-:W-:-:S02]  /*32c0*/  ISETP.LT.OR P2, PT, R0, 0x21, !P0 ;  /* 0x000000210000780c */ /* 0x000fc40004741670 */
[C---:B------:R-:W-:Y:S01]  /*32d0*/  ISETP.LT.OR P0, PT, R0.reuse, 0x41, !P0 ;  /* 0x000000410000780c */ /* 0x040fe20004701670 */
[----:B------:R-:W-:Y:S08]  /*32e0*/  HMMA.16816.F32.BF16 R40, R128, R14, RZ ;  /* 0x0000000e8028723c */ /* 0x000ff000000418ff */
[----:B-----5:R-:W-:Y:S02]  /*32f0*/  HMMA.16816.F32.BF16 R84, R132, R26, R32 ;  /* 0x0000001a8454723c */ /* 0x020fe40000041820 */
[----:B------:R1:W-:Y:S06]  /*3300*/  LDGSTS.E.BYPASS.LTC128B.128 [R216+0x4900], [R4.64+0x80], !P2 ;  /* 0x0490008004d87fae */ /* 0x0003ec000d101d46 */
[----:B------:R-:W-:Y:S01]  /*3310*/  HMMA.16816.F32.BF16 R32, R128, R44, RZ ;  /* 0x0000002c8020723c */ /* 0x000fe200000418ff */
[C---:B------:R-:W-:Y:S01]  /*3320*/  @!P3 ISETP.LT.OR P2, PT, R0.reuse, 0x61, P6 ;  /* 0x000000610000b80c */ /* 0x040fe20003741670 */
[----:B------:R2:W-:Y:S01]  /*3330*/  LDGSTS.E.BYPASS.LTC128B.128 [R216+0x2100], [R2.64], !P1 ;  /* 0x0210000002d87fae */ /* 0x0005e2000c901d46 */
[----:B------:R-:W-:-:S03]  /*3340*/  @!P3 ISETP.LT.OR P1, PT, R0, 0x61, P5 ;  /* 0x000000610000b80c */ /* 0x000fc60002f21670 */
[----:B------:R2:W-:Y:S01]  /*3350*/  LDGSTS.E.BYPASS.LTC128B.128 [R216+0x5900], [R2.64+0x80], !P0 ;  /* 0x0590008002d87fae */ /* 0x0005e2000c101d46 */
[----:B------:R-:W-:Y:S01]  /*3360*/  LOP3.LUT P0, RZ, R110, 0x4, RZ, 0xc0, !PT ;  /* 0x000000046eff7812 */ /* 0x000fe2000780c0ff */
[----:B------:R-:W-:Y:S03]  /*3370*/  HMMA.16816.F32.BF16 R16, R128, R56, RZ ;  /* 0x000000388010723c */ /* 0x000fe600000418ff */
[----:B------:R-:W-:-:S03]  /*3380*/  SEL R0, R11, 0xffffffc0, !P0 ;  /* 0xffffffc00b007807 */ /* 0x000fc60004000000 */
[----:B------:R3:W-:Y:S02]  /*3390*/  @!P3 LDGSTS.E.BYPASS.LTC128B.128 [R216+0x3100], [R8.64], !P2 ;  /* 0x0310000008d8bfae */ /* 0x0007e4000d101d46 */
[----:B------:R-:W-:Y:S01]  /*33a0*/  HMMA.16816.F32.BF16 R12, R128, R58, RZ ;  /* 0x0000003a800c723c */ /* 0x000fe200000418ff */
[--C-:B------:R-:W-:Y:S01]  /*33b0*/  IMAD.IADD R190, R188, 0x1, R0.reuse ;  /* 0x00000001bcbe7824 */ /* 0x100fe200078e0200 */
[----:B------:R3:W-:Y:S06]  /*33c0*/  @!P3 LDGSTS.E.BYPASS.LTC128B.128 [R216+0x6900], [R8.64+0x80], !P1 ;  /* 0x0690008008d8bfae */ /* 0x0007ec000c901d46 */
[C---:B------:R-:W-:Y:S01]  /*33d0*/  HMMA.16816.F32.BF16 R88, R132.reuse, R28, R52 ;  /* 0x0000001c8458723c */ /* 0x040fe20000041834 */
[----:B------:R-:W5:Y:S07]  /*33e0*/  LDSM.16.M88.4 R52, [R190+0x800] ;  /* 0x00080000be34783b */ /* 0x000f6e0000000200 */
[----:B------:R-:W-:Y:S08]  /*33f0*/  HMMA.16816.F32.BF16 R100, R132, R30, R40 ;  /* 0x0000001e8464723c */ /* 0x000ff00000041828 */
[----:B-1----:R-:W-:Y:S08]  /*3400*/  HMMA.16816.F32.BF16 R4, R128, R64, RZ ;  /* 0x000000408004723c */ /* 0x002ff000000418ff */
[C---:B------:R-:W-:Y:S08]  /*3410*/  HMMA.16816.F32.BF16 R96, R132.reuse, R24, R36 ;  /* 0x000000188460723c */ /* 0x040ff00000041824 */
[----:B----4-:R-:W-:Y:S01]  /*3420*/  HMMA.16816.F32.BF16 R92, R132, R20, R16 ;  /* 0x00000014845c723c */ /* 0x010fe20000041810 */
[----:B------:R-:W-:Y:S01]  /*3430*/  IMAD.IADD R189, R195, 0x1, R0 ;  /* 0x00000001c3bd7824 */ /* 0x000fe200078e0200 */
[----:B------:R-:W-:Y:S04]  /*3440*/  LDSM.16.M88.4 R136, [R195+0x6000] ;  /* 0x00600000c388783b */ /* 0x000fe80000000200 */
[----:B------:R-:W0:Y:S02]  /*3450*/  LDGDEPBAR ;  /* 0x00000000000079af */ /* 0x000e240000000000 */
[C---:B------:R-:W-:Y:S02]  /*3460*/  HMMA.16816.F32.BF16 R28, R128.reuse, R46, RZ ;  /* 0x0000002e801c723c */ /* 0x040fe400000418ff */
[----:B------:R-:W-:Y:S06]  /*3470*/  LDSM.16.M88.4 R44, [R190] ;  /* 0x00000000be2c783b */ /* 0x000fec0000000200 */
[----:B---3--:R-:W-:Y:S08]  /*3480*/  HMMA.16816.F32.BF16 R8, R128, R66, RZ ;  /* 0x000000428008723c */ /* 0x008ff000000418ff */
[----:B------:R-:W-:Y:S01]  /*3490*/  HMMA.16816.F32.BF16 R64, R132, R68, R32 ;  /* 0x000000448440723c */ /* 0x000fe20000041820 */
[----:B------:R-:W1:Y:S07]  /*34a0*/  LDSM.16.M88.4 R32, [R190+0x1000] ;  /* 0x00100000be20783b */ /* 0x000e6e0000000200 */
[----:B------:R-:W-:Y:S08]  /*34b0*/  HMMA.16816.F32.BF16 R24, R128, R48, RZ ;  /* 0x000000308018723c */ /* 0x000ff000000418ff */
[----:B------:R-:W-:Y:S08]  /*34c0*/  HMMA.16816.F32.BF16 R104, R132, R22, R12 ;  /* 0x000000168468723c */ /* 0x000ff0000004180c */
[C---:B------:R-:W-:Y:S08]  /*34d0*/  HMMA.16816.F32.BF16 R16, R128.reuse, R60, RZ ;  /* 0x0000003c8010723c */ /* 0x040ff000000418ff */
[C---:B------:R-:W-:Y:S08]  /*34e0*/  HMMA.16816.F32.BF16 R12, R128.reuse, R62, RZ ;  /* 0x0000003e800c723c */ /* 0x040ff000000418ff */
[----:B------:R-:W-:Y:S08]  /*34f0*/  HMMA.16816.F32.BF16 R20, R128, R50, RZ ;  /* 0x000000328014723c */ /* 0x000ff000000418ff */
[C---:B------:R-:W-:Y:S01]  /*3500*/  HMMA.16816.F32.BF16 R60, R132.reuse, R70, R28 ;  /* 0x00000046843c723c */ /* 0x040fe2000004181c */
[----:B------:R-:W3:Y:S07]  /*3510*/  LDSM.16.M88.4 R28, [R190+0x1800] ;  /* 0x00180000be1c783b */ /* 0x000eee0000000200 */
[C---:B------:R-:W-:Y:S01]  /*3520*/  HMMA.16816.F32.BF16 R56, R132.reuse, R72, R24 ;  /* 0x000000488438723c */ /* 0x040fe20000041818 */
[----:B------:R-:W4:Y:S07]  /*3530*/  LDSM.16.M88.4 R24, [R190+0x2000] ;  /* 0x00200000be18783b */ /* 0x000f2e0000000200 */
[C---:B------:R-:W-:Y:S01]  /*3540*/  HMMA.16816.F32.BF16 R40, R132.reuse, R76, R16 ;  /* 0x0000004c8428723c */ /* 0x040fe20000041810 */
[----:B------:R-:W-:Y:S07]  /*3550*/  LDSM.16.M88.4 R16, [R190+0x3000] ;  /* 0x00300000be10783b */ /* 0x000fee0000000200 */
[C---:B------:R-:W-:Y:S08]  /*3560*/  HMMA.16816.F32.BF16 R36, R132.reuse, R78, R12 ;  /* 0x0000004e8424723c */ /* 0x040ff0000004180c */
[----:B------:R-:W-:Y:S01]  /*3570*/  HMMA.16816.F32.BF16 R48, R132, R74, R20 ;  /* 0x0000004a8430723c */ /* 0x000fe20000041814 */
[----:B------:R-:W2:Y:S07]  /*3580*/  LDSM.16.M88.4 R20, [R190+0x2800] ;  /* 0x00280000be14783b */ /* 0x000eae0000000200 */
[C---:B-----5:R-:W-:Y:S08]  /*3590*/  HMMA.16816.F32.BF16 R76, R164.reuse, R54, R84 ;  /* 0x00000036a44c723c */ /* 0x060ff00000041854 */
[C---:B-1----:R-:W-:Y:S08]  /*35a0*/  HMMA.16816.F32.BF16 R84, R164.reuse, R32, R92 ;  /* 0x00000020a454723c */ /* 0x042ff0000004185c */
[----:B------:R-:W-:Y:S01]  /*35b0*/  HMMA.16816.F32.BF16 R104, R164, R34, R104 ;  /* 0x00000022a468723c */ /* 0x000fe20000041868 */
[----:B------:R-:W1:Y:S07]  /*35c0*/  LDSM.16.M88.4 R32, [R189] ;  /* 0x00000000bd20783b */ /* 0x000e6e0000000200 */
[----:B------:R-:W-:Y:S08]  /*35d0*/  HMMA.16816.F32.BF16 R12, R132, R80, R4 ;  /* 0x00000050840c723c */ /* 0x000ff00000041804 */
[----:B------:R-:W-:Y:S08]  /*35e0*/  HMMA.16816.F32.BF16 R4, R164, R44, R88 ;  /* 0x0000002ca404723c */ /* 0x000ff00000041858 */
[----:B------:R-:W-:Y:S08]  /*35f0*/  HMMA.16816.F32.BF16 R8, R132, R82, R8 ;  /* 0x000000528408723c */ /* 0x000ff00000041808 */
[C---:B------:R-:W-:Y:S08]  /*3600*/  HMMA.16816.F32.BF16 R68, R164.reuse, R46, R100 ;  /* 0x0000002ea444723c */ /* 0x040ff00000041864 */
[C---:B---3--:R-:W-:Y:S08]  /*3610*/  HMMA.16816.F32.BF16 R80, R164.reuse, R28, R64 ;  /* 0x0000001ca450723c */ /* 0x048ff00000041840 */
[C---:B------:R-:W-:Y:S01]  /*3620*/  HMMA.16816.F32.BF16 R64, R164.reuse, R30, R60 ;  /* 0x0000001ea440723c */ /* 0x040fe2000004183c */
[----:B------:R-:W3:Y:S07]  /*3630*/  LDSM.16.M88.4 R28, [R189+0x800] ;  /* 0x00080000bd1c783b */ /* 0x000eee0000000200 */
[C---:B----4-:R-:W-:Y:S08]  /*3640*/  HMMA.16816.F32.BF16 R60, R164.reuse, R24, R56 ;  /* 0x00000018a43c723c */ /* 0x050ff00000041838 */
[C---:B------:R-:W-:Y:S01]  /*3650*/  HMMA.16816.F32.BF16 R56, R164.reuse, R26, R48 ;  /* 0x0000001aa438723c */ /* 0x040fe20000041830 */
[----:B------:R-:W4:Y:S07]  /*3660*/  LDSM.16.M88.4 R24, [R189+0x1000] ;  /* 0x00100000bd18783b */ /* 0x000f2e0000000200 */
[C---:B------:R-:W-:Y:S08]  /*3670*/  HMMA.16816.F32.BF16 R72, R164.reuse, R52, R96 ;  /* 0x00000034a448723c */ /* 0x040ff00000041860 */
[C---:B--2---:R-:W-:Y:S08]  /*3680*/  HMMA.16816.F32.BF16 R48, R164.reuse, R22, R36 ;  /* 0x00000016a430723c */ /* 0x044ff00000041824 */
[----:B------:R-:W-:Y:S01]  /*3690*/  HMMA.16816.F32.BF16 R52, R164, R20, R40 ;  /* 0x00000014a434723c */ /* 0x000fe20000041828 */
[----:B------:R-:W-:Y:S07]  /*36a0*/  LDSM.16.M88.4 R20, [R189+0x1800] ;  /* 0x00180000bd14783b */ /* 0x000fee0000000200 */
[----:B-1----:R-:W-:Y:S01]  /*36b0*/  HMMA.16816.F32.BF16 R36, R168, R32, R4 ;  /* 0x00000020a824723c */ /* 0x002fe20000041804 */
[----:B------:R-:W1:Y:S07]  /*36c0*/  LDSM.16.M88.4 R4, [R189+0x2000] ;  /* 0x00200000bd04783b */ /* 0x000e6e0000000200 */
[C---:B------:R-:W-:Y:S08]  /*36d0*/  HMMA.16816.F32.BF16 R44, R164.reuse, R16, R12 ;  /* 0x00000010a42c723c */ /* 0x040ff0000004180c */
[----:B------:R-:W-:Y:S08]  /*36e0*/  HMMA.16816.F32.BF16 R40, R164, R18, R8 ;  /* 0x00000012a428723c */ /* 0x000ff00000041808 */
[C---:B------:R-:W-:Y:S01]  /*36f0*/  HMMA.16816.F32.BF16 R16, R168.reuse, R34, R68 ;  /* 0x00000022a810723c */ /* 0x040fe20000041844 */
[----:B------:R-:W2:Y:S07]  /*3700*/  LDSM.16.M88.4 R32, [R189+0x2800] ;  /* 0x00280000bd20783b */ /* 0x000eae0000000200 */
[C---:B---3--:R-:W-:Y:S01]  /*3710*/  HMMA.16816.F32.BF16 R12, R168.reuse, R28, R72 ;  /* 0x0000001ca80c723c */ /* 0x048fe20000041848 */
[----:B------:R-:W-:Y:S07]  /*3720*/  LDSM.16.M88.4 R72, [R195+0x3800] ;  /* 0x00380000c348783b */ /* 0x000fee0000000200 */
[C---:B------:R-:W-:Y:S01]  /*3730*/  HMMA.16816.F32.BF16 R8, R168.reuse, R30, R76 ;  /* 0x0000001ea808723c */ /* 0x040fe2000004184c */
[----:B------:R-:W3:Y:S07]  /*3740*/  LDSM.16.M88.4 R28, [R189+0x3000] ;  /* 0x00300000bd1c783b */ /* 0x000eee0000000200 */
[C---:B----4-:R-:W-:Y:S08]  /*3750*/  HMMA.16816.F32.BF16 R84, R168.reuse, R24, R84 ;  /* 0x00000018a854723c */ /* 0x050ff00000041854 */
[C---:B------:R-:W-:Y:S01]  /*3760*/  HMMA.16816.F32.BF16 R104, R168.reuse, R26, R104 ;  /* 0x0000001aa868723c */ /* 0x040fe20000041868 */
[----:B------:R-:W4:Y:S07]  /*3770*/  LDSM.16.M88.4 R24, [R188+0x3800] ;  /* 0x00380000bc18783b */ /* 0x000f2e0000000200 */
[C---:B-1----:R-:W-:Y:S08]  /*3780*/  HMMA.16816.F32.BF16 R116, R168.reuse, R4, R60 ;  /* 0x00000004a874723c */ /* 0x042ff0000004183c */
[C---:B------:R-:W-:Y:S01]  /*3790*/  HMMA.16816.F32.BF16 R112, R168.reuse, R6, R56 ;  /* 0x00000006a870723c */ /* 0x040fe20000041838 */
[----:B------:R-:W1:Y:S04]  /*37a0*/  LDSM.16.M88.4 R4, [R188+0x4800] ;  /* 0x00480000bc04783b */ /* 0x000e680000000200 */
[----:B------:R-:W-:Y:S03]  /*37b0*/  LDSM.16.M88.4 R56, [R188+0x5000] ;  /* 0x00500000bc38783b */ /* 0x000fe60000000200 */
[C---:B------:R-:W-:Y:S01]  /*37c0*/  HMMA.16816.F32.BF16 R124, R168.reuse, R20, R80 ;  /* 0x00000014a87c723c */ /* 0x040fe20000041850 */
[----:B------:R-:W-:Y:S07]  /*37d0*/  LDSM.16.M88.4 R80, [R195+0x4000] ;  /* 0x00400000c350783b */ /* 0x000fee0000000200 */
[C---:B------:R-:W-:Y:S01]  /*37e0*/  HMMA.16816.F32.BF16 R120, R168.reuse, R22, R64 ;  /* 0x00000016a878723c */ /* 0x040fe20000041840 */
[----:B------:R-:W5:Y:S04]  /*37f0*/  LDSM.16.M88.4 R20, [R188+0x4000] ;  /* 0x00400000bc14783b */ /* 0x000f680000000200 */
[----:B------:R-:W-:Y:S03]  /*3800*/  LDSM.16.M88.4 R64, [R188+0x6800] ;  /* 0x00680000bc40783b */ /* 0x000fe60000000200 */
[C---:B--2---:R-:W-:Y:S01]  /*3810*/  HMMA.16816.F32.BF16 R100, R168.reuse, R34, R48 ;  /* 0x00000022a864723c */ /* 0x044fe20000041830 */
[----:B------:R-:W2:Y:S07]  /*3820*/  LDSM.16.M88.4 R48, [R188+0x5800] ;  /* 0x00580000bc30783b */ /* 0x000eae0000000200 */
[C---:B------:R-:W-:Y:S01]  /*3830*/  HMMA.16816.F32.BF16 R108, R168.reuse, R32, R52 ;  /* 0x00000020a86c723c */ /* 0x040fe20000041834 */
[----:B------:R-:W2:Y:S04]  /*3840*/  LDSM.16.M88.4 R52, [R188+0x6000] ;  /* 0x00600000bc34783b */ /* 0x000ea80000000200 */
[----:B------:R-:W-:Y:S03]  /*3850*/  LDSM.16.M88.4 R32, [R195+0x5800] ;  /* 0x00580000c320783b */ /* 0x000fe60000000200 */
[----:B---3--:R-:W-:Y:S01]  /*3860*/  HMMA.16816.F32.BF16 R96, R168, R28, R44 ;  /* 0x0000001ca860723c */ /* 0x008fe2000004182c */
[----:B------:R-:W3:Y:S07]  /*3870*/  LDSM.16.M88.4 R44, [R195+0x4800] ;  /* 0x00480000c32c783b */ /* 0x000eee0000000200 */
[----:B----4-:R-:W-:Y:S01]  /*3880*/  HMMA.16816.F32.BF16 R88, R172, R24, R36 ;  /* 0x00000018ac58723c */ /* 0x010fe20000041824 */
[----:B------:R-:W4:Y:S07]  /*3890*/  LDSM.16.M88.4 R36, [R195+0x5000] ;  /* 0x00500000c324783b */ /* 0x000f2e0000000200 */
[----:B------:R-:W-:Y:S08]  /*38a0*/  HMMA.16816.F32.BF16 R92, R168, R30, R40 ;  /* 0x0000001ea85c723c */ /* 0x000ff00000041828 */
[C---:B-1----:R-:W-:Y:S08]  /*38b0*/  HMMA.16816.F32.BF16 R40, R172.reuse, R4, R84 ;  /* 0x00000004ac28723c */ /* 0x042ff00000041854 */
[C---:B------:R-:W-:Y:S08]  /*38c0*/  HMMA.16816.F32.BF16 R68, R172.reuse, R26, R16 ;  /* 0x0000001aac44723c */ /* 0x040ff00000041810 */
[C---:B------:R-:W-:Y:S08]  /*38d0*/  HMMA.16816.F32.BF16 R28, R172.reuse, R6, R104 ;  /* 0x00000006ac1c723c */ /* 0x040ff00000041868 */
[C---:B-----5:R-:W-:Y:S08]  /*38e0*/  HMMA.16816.F32.BF16 R76, R172.reuse, R20, R12 ;  /* 0x00000014ac4c723c */ /* 0x060ff0000004180c */
[C---:B------:R-:W-:Y:S08]  /*38f0*/  HMMA.16816.F32.BF16 R60, R172.reuse, R22, R8 ;  /* 0x00000016ac3c723c */ /* 0x040ff00000041808 */
[C---:B------:R-:W-:Y:S01]  /*3900*/  HMMA.16816.F32.BF16 R24, R172.reuse, R56, R124 ;  /* 0x00000038ac18723c */ /* 0x040fe2000004187c */
[----:B------:R-:W1:Y:S07]  /*3910*/  LDSM.16.M88.4 R124, [R195+0x6800] ;  /* 0x00680000c37c783b */ /* 0x000e6e0000000200 */
[C---:B--2---:R-:W-:Y:S08]  /*3920*/  HMMA.16816.F32.BF16 R16, R172.reuse, R48, R116 ;  /* 0x00000030ac10723c */ /* 0x044ff00000041874 */
[C---:B------:R-:W-:Y:S01]  /*3930*/  HMMA.16816.F32.BF16 R12, R172.reuse, R50, R112 ;  /* 0x00000032ac0c723c */ /* 0x040fe20000041870 */
[----:B------:R-:W-:Y:S07]  /*3940*/  LDSM.16.M88.4 R112, [R190+0x4000] ;  /* 0x00400000be70783b */ /* 0x000fee0000000200 */
[C---:B------:R-:W-:Y:S08]  /*3950*/  HMMA.16816.F32.BF16 R8, R172.reuse, R52, R108 ;  /* 0x00000034ac08723c */ /* 0x040ff0000004186c */
[C---:B------:R-:W-:Y:S01]  /*3960*/  HMMA.16816.F32.BF16 R4, R172.reuse, R54, R100 ;  /* 0x00000036ac04723c */ /* 0x040fe20000041864 */
[----:B------:R-:W2:Y:S07]  /*3970*/  LDSM.16.M88.4 R52, [R190+0x3800] ;  /* 0x00380000be34783b */ /* 0x000eae0000000200 */
[C---:B------:R-:W-:Y:S01]  /*3980*/  HMMA.16816.F32.BF16 R20, R172.reuse, R58, R120 ;  /* 0x0000003aac14723c */ /* 0x040fe20000041878 */
[----:B------:R-:W-:Y:S07]  /*3990*/  LDSM.16.M88.4 R120, [R189+0x6000] ;  /* 0x00600000bd78783b */ /* 0x000fee0000000200 */
[C---:B------:R-:W-:Y:S01]  /*39a0*/  HMMA.16816.F32.BF16 R48, R172.reuse, R64, R96 ;  /* 0x00000040ac30723c */ /* 0x040fe20000041860 */
[----:B------:R-:W-:Y:S07]  /*39b0*/  LDSM.16.M88.4 R96, [R189+0x3800] ;  /* 0x00380000bd60783b */ /* 0x000fee0000000200 */
[----:B------:R-:W-:Y:S08]  /*39c0*/  HMMA.16816.F32.BF16 R92, R172, R66, R92 ;  /* 0x00000042ac5c723c */ /* 0x000ff0000004185c */
[C---:B---3--:R-:W-:Y:S08]  /*39d0*/  HMMA.16816.F32.BF16 R108, R176.reuse, R44, R40 ;  /* 0x0000002cb06c723c */ /* 0x048ff00000041828 */
[C---:B------:R-:W-:Y:S08]  /*39e0*/  HMMA.16816.F32.BF16 R40, R176.reuse, R46, R28 ;  /* 0x0000002eb028723c */ /* 0x040ff0000004181c */
[C---:B------:R-:W-:Y:S01]  /*39f0*/  HMMA.16816.F32.BF16 R84, R176.reuse, R72, R88 ;  /* 0x00000048b054723c */ /* 0x040fe20000041858 */
[----:B------:R-:W-:Y:S07]  /*3a00*/  LDSM.16.M88.4 R88, [R190+0x6800] ;  /* 0x00680000be58783b */ /* 0x000fee0000000200 */
[C---:B------:R-:W-:Y:S01]  /*3a10*/  HMMA.16816.F32.BF16 R56, R176.reuse, R74, R68 ;  /* 0x0000004ab038723c */ /* 0x040fe20000041844 */
[----:B------:R-:W-:Y:S04]  /*3a20*/  LDSM.16.M88.4 R72, [R189+0x4000] ;  /* 0x00400000bd48783b */ /* 0x000fe80000000200 */
[----:B------:R-:W-:Y:S03]  /*3a30*/  LDSM.16.M88.4 R68, [R189+0x4800] ;  /* 0x00480000bd44783b */ /* 0x000fe60000000200 */
[C---:B------:R-:W-:Y:S08]  /*3a40*/  HMMA.16816.F32.BF16 R64, R176.reuse, R80, R76 ;  /* 0x00000050b040723c */ /* 0x040ff0000004184c */
[C---:B------:R-:W-:Y:S01]  /*3a50*/  HMMA.16816.F32.BF16 R116, R176.reuse, R82, R60 ;  /* 0x00000052b074723c */ /* 0x040fe2000004183c */
[----:B------:R-:W-:Y:S07]  /*3a60*/  LDSM.16.M88.4 R60, [R189+0x5800] ;  /* 0x00580000bd3c783b */ /* 0x000fee0000000200 */
[C---:B----4-:R-:W-:Y:S08]  /*3a70*/  HMMA.16816.F32.BF16 R104, R176.reuse, R36, R24 ;  /* 0x00000024b068723c */ /* 0x050ff00000041818 */
[C---:B------:R-:W-:Y:S08]  /*3a80*/  HMMA.16816.F32.BF16 R28, R176.reuse, R32, R16 ;  /* 0x00000020b01c723c */ /* 0x040ff00000041810 */
[C---:B------:R-:W-:Y:S01]  /*3a90*/  HMMA.16816.F32.BF16 R24, R176.reuse, R34, R12 ;  /* 0x00000022b018723c */ /* 0x040fe2000004180c */
[----:B------:R-:W3:Y:S07]  /*3aa0*/  LDSM.16.M88.4 R12, [R190+0x4800] ;  /* 0x00480000be0c783b */ /* 0x000eee0000000200 */
[C---:B------:R-:W-:Y:S01]  /*3ab0*/  HMMA.16816.F32.BF16 R16, R176.reuse, R136, R8 ;  /* 0x00000088b010723c */ /* 0x040fe20000041808 */
[----:B------:R-:W4:Y:S07]  /*3ac0*/  LDSM.16.M88.4 R8, [R190+0x5000] ;  /* 0x00500000be08783b */ /* 0x000f2e0000000200 */
[C---:B------:R-:W-:Y:S01]  /*3ad0*/  HMMA.16816.F32.BF16 R80, R176.reuse, R138, R4 ;  /* 0x0000008ab050723c */ /* 0x040fe20000041804 */
[----:B------:R-:W5:Y:S07]  /*3ae0*/  LDSM.16.M88.4 R4, [R190+0x5800] ;  /* 0x00580000be04783b */ /* 0x000f6e0000000200 */
[C---:B------:R-:W-:Y:S01]  /*3af0*/  HMMA.16816.F32.BF16 R100, R176.reuse, R38, R20 ;  /* 0x00000026b064723c */ /* 0x040fe20000041814 */
[----:B------:R-:W3:Y:S07]  /*3b00*/  LDSM.16.M88.4 R20, [R190+0x6000] ;  /* 0x00600000be14783b */ /* 0x000eee0000000200 */
[C---:B-1----:R-:W-:Y:S08]  /*3b10*/  HMMA.16816.F32.BF16 R76, R176.reuse, R124, R48 ;  /* 0x0000007cb04c723c */ /* 0x042ff00000041830 */
[----:B------:R-:W-:Y:S08]  /*3b20*/  HMMA.16816.F32.BF16 R92, R176, R126, R92 ;  /* 0x0000007eb05c723c */ /* 0x000ff0000004185c */
[C---:B--2---:R-:W-:Y:S08]  /*3b30*/  HMMA.16816.F32.BF16 R84, R180.reuse, R52, R84 ;  /* 0x00000034b454723c */ /* 0x044ff00000041854 */
[C---:B------:R-:W-:Y:S08]  /*3b40*/  HMMA.16816.F32.BF16 R56, R180.reuse, R54, R56 ;  /* 0x00000036b438723c */ /* 0x040ff00000041838 */
[C---:B------:R-:W-:Y:S01]  /*3b50*/  HMMA.16816.F32.BF16 R52, R180.reuse, R112, R64 ;  /* 0x00000070b434723c */ /* 0x040fe20000041840 */
[----:B------:R-:W1:Y:S07]  /*3b60*/  LDSM.16.M88.4 R64, [R189+0x5000] ;  /* 0x00500000bd40783b */ /* 0x000e6e0000000200 */
[----:B------:R-:W-:Y:S01]  /*3b70*/  HMMA.16816.F32.BF16 R48, R180, R114, R116 ;  /* 0x00000072b430723c */ /* 0x000fe20000041874 */
[----:B------:R-:W2:Y:S01]  /*3b80*/  LDSM.16.M88.4 R112, [R189+0x6800] ;  /* 0x00680000bd70783b */ /* 0x000ea20000000200 */
[----:B------:R-:W-:Y:S01]  /*3b90*/  ISETP.GT.AND P0, PT, R141, R149, PT ;  /* 0x000000958d00720c */ /* 0x000fe20003f04270 */
[----:B------:R-:W-:-:S05]  /*3ba0*/  DEPBAR.LE SB0, 0x0 ;  /* 0x000080000000791a */ /* 0x000fca0000000000 */
        /* <DEDUP_REMOVED lines=9> */
[----:B------:R-:W-:Y:S01]  /*3c40*/  HMMA.16816.F32.BF16 R4, R180, R90, R92 ;  /* 0x0000005ab404723c */ /* 0x000fe2000004185c */
[----:B------:R-:W-:Y:S01]  /*3c50*/  BSSY B0, `(.L_x_2353) ;  /* 0x0000053000007945 */ /* 0x000fe20003800000 */
[----:B------:R-:W-:-:S06]  /*3c60*/  IADD3 R209, R195, 0x3000, RZ ;  /* 0x00003000c3d17810 */ /* 0x000fcc0007ffe0ff */
[----:B------:R-:W-:Y:S01]  /*3c70*/  HMMA.16816.F32.BF16 R76, R184, R72, R52 ;  /* 0x00000048b84c723c */ /* 0x000fe20000041834 */
[C---:B------:R-:W-:Y:S02]  /*3c80*/  IADD3 R208, R195.reuse, 0x2800, RZ ;  /* 0x00002800c3d07810 */ /* 0x040fe40007ffe0ff */
[----:B------:R-:W-:-:S05]  /*3c90*/  IADD3 R207, R195, 0x2000, RZ ;  /* 0x00002000c3cf7810 */ /* 0x000fca0007ffe0ff */
        /* <DEDUP_REMOVED lines=12> */
[----:B-1----:R-:W-:Y:S01]  /*3d60*/  HMMA.16816.F32.BF16 R20, R184, R64, R36 ;  /* 0x00000040b814723c */ /* 0x002fe20000041824 */
[C---:B------:R-:W-:Y:S02]  /*3d70*/  IADD3 R198, R195.reuse, 0x4800, RZ ;  /* 0x00004800c3c67810 */ /* 0x040fe40007ffe0ff */
[----:B------:R-:W-:-:S05]  /*3d80*/  IADD3 R197, R195, 0x4000, RZ ;  /* 0x00004000c3c57810 */ /* 0x000fca0007ffe0ff */
[C---:B------:R-:W-:Y:S08]  /*3d90*/  HMMA.16816.F32.BF16 R40, R184.reuse, R70, R40 ;  /* 0x00000046b828723c */ /* 0x040ff00000041828 */
[C---:B------:R-:W-:Y:S08]  /*3da0*/  HMMA.16816.F32.BF16 R64, R184.reuse, R66, R32 ;  /* 0x00000042b840723c */ /* 0x040ff00000041820 */
[C---:B------:R-:W-:Y:S08]  /*3db0*/  HMMA.16816.F32.BF16 R28, R184.reuse, R60, R28 ;  /* 0x0000003cb81c723c */ /* 0x040ff0000004181c */
[C---:B------:R-:W-:Y:S08]  /*3dc0*/  HMMA.16816.F32.BF16 R24, R184.reuse, R62, R24 ;  /* 0x0000003eb818723c */ /* 0x040ff00000041818 */
[C---:B------:R-:W-:Y:S08]  /*3dd0*/  HMMA.16816.F32.BF16 R44, R184.reuse, R120, R16 ;  /* 0x00000078b82c723c */ /* 0x040ff00000041810 */
[C---:B------:R-:W-:Y:S08]  /*3de0*/  HMMA.16816.F32.BF16 R12, R184.reuse, R122, R12 ;  /* 0x0000007ab80c723c */ /* 0x040ff0000004180c */
[C---:B--2---:R-:W-:Y:S08]  /*3df0*/  HMMA.16816.F32.BF16 R52, R184.reuse, R112, R8 ;  /* 0x00000070b834723c */ /* 0x044ff00000041808 */
[----:B------:R-:W-:Y:S01]  /*3e00*/  HMMA.16816.F32.BF16 R56, R184, R114, R4 ;  /* 0x00000072b838723c */ /* 0x000fe20000041804 */
[----:B------:R-:W-:Y:S06]  /*3e10*/  BAR.SYNC.DEFER_BLOCKING 0x0 ;  /* 0x0000000000007b1d */ /* 0x000fec0000010000 */
[----:B------:R-:W-:Y:S01]  /*3e20*/  @!UPT UIADD3 URZ, URZ, URZ, URZ ;  /* 0x0000003f3f3ff290 */ /* 0x000fe2000fffe03f */
[----:B------:R-:W-:Y:S11]  /*3e30*/  @!P0 BRA `(.L_x_2354) ;  /* 0x0000034000008947 */ /* 0x000ff60003800000 */
[----:B------:R-:W-:Y:S02]  /*3e40*/  IADD3 R0, R152, -0x2, RZ ;  /* 0xfffffffe98007810 */ /* 0x000fe40007ffe0ff */
[----:B------:R-:W-:-:S02]  /*3e50*/  ISETP.GE.AND P0, PT, R220, 0x1, PT ;  /* 0x00000001dc00780c */ /* 0x000fc40003f06270 */
[----:B------:R-:W-:Y:S02]  /*3e60*/  SHF.R.S32.HI R2, RZ, 0x1f, R0 ;  /* 0x0000001fff027819 */ /* 0x000fe40000011400 */
        /* <DEDUP_REMOVED lines=49> */
.L_x_2354:
[----:B------:R-:W-:Y:S05]  /*4180*/  BSYNC B0 ;  /* 0x0000000000007941 */ /* 0x000fea0003800000 */
.L_x_2353:
[----:B------:R-:W2:Y:S04]  /*4190*/  LDL R0, [R1+0x90] ;  /* 0x0000900001007983 */ /* 0x000ea80000100800 */
[----:B-1----:R-:W3:Y:S01]  /*41a0*/  LDL R3, [R1+0x58] ;  /* 0x0000580001037983 */ /* 0x002ee20000100800 */
        /* <DEDUP_REMOVED lines=15> */
[----:B------:R-:W-:Y:S02]  /*42a0*/  ISETP.GT.AND P2, PT, R2, 0x1, PT ;  /* 0x000000010200780c */ /* 0x000fe40003f44270 */
[----:B------:R-:W-:Y:S02]  /*42b0*/  FSEL R6, R84, -INF , P3 ;  /* 0xff80000054067808 */ /* 0x000fe40001800000 */
[----:B------:R-:W-:-:S02]  /*42c0*/  ISETP.GT.AND P3, PT, R2, 0x8, PT ;  /* 0x000000080200780c */ /* 0x000fc40003f64270 */
[----:B------:R-:W-:Y:S02]  /*42d0*/  FSEL R7, R85, -INF , P2 ;  /* 0xff80000055077808 */ /* 0x000fe40001000000 */
[----:B------:R-:W-:Y:S02]  /*42e0*/  ISETP.GT.AND P0, PT, R0, 0x1, PT ;  /* 0x000000010000780c */ /* 0x000fe40003f04270 */
[----:B------:R-:W-:Y:S02]  /*42f0*/  ISETP.GT.AND P2, PT, R2, 0x9, PT ;  /* 0x000000090200780c */ /* 0x000fe40003f44270 */
[----:B------:R-:W-:Y:S02]  /*4300*/  FSEL R8, R96, -INF , P3 ;  /* 0xff80000060087808 */ /* 0x000fe40001800000 */
[----:B------:R-:W-:Y:S02]  /*4310*/  FMNMX.FTZ R3, R6, R7, !PT ;  /* 0x0000000706037209 */ /* 0x000fe40007810000 */
[----:B------:R-:W-:-:S02]  /*4320*/  FSEL R16, R87, -INF , P0 ;  /* 0xff80000057107808 */ /* 0x000fc40000000000 */
[C---:B------:R-:W-:Y:S02]  /*4330*/  ISETP.GT.AND P0, PT, R0.reuse, 0x9, PT ;  /* 0x000000090000780c */ /* 0x040fe40003f04270 */
[----:B------:R-:W-:Y:S02]  /*4340*/  ISETP.GT.AND P1, PT, R0, RZ, PT ;  /* 0x000000ff0000720c */ /* 0x000fe40003f24270 */
[----:B------:R-:W-:Y:S02]  /*4350*/  FSEL R9, R97, -INF , P2 ;  /* 0xff80000061097808 */ /* 0x000fe40001000000 */
[----:B------:R-:W-:Y:S02]  /*4360*/  ISETP.GT.AND P3, PT, R2, 0x10, PT ;  /* 0x000000100200780c */ /* 0x000fe40003f64270 */
[----:B------:R-:W-:Y:S02]  /*4370*/  FMNMX.FTZ R3, R8, R3, !PT ;  /* 0x0000000308037209 */ /* 0x000fe40007810000 */
[----:B------:R-:W-:-:S02]  /*4380*/  FSEL R18, R99, -INF , P0 ;  /* 0xff80000063127808 */ /* 0x000fc40000000000 */
[----:B------:R-:W-:Y:S02]  /*4390*/  FSEL R10, R86, -INF , P1 ;  /* 0xff800000560a7808 */ /* 0x000fe40000800000 */
[----:B------:R-:W-:Y:S02]  /*43a0*/  ISETP.GT.AND P2, PT, R2, 0x11, PT ;  /* 0x000000110200780c */ /* 0x000fe40003f44270 */
[----:B------:R-:W-:Y:S02]  /*43b0*/  FSEL R19, R76, -INF , P3 ;  /* 0xff8000004c137808 */ /* 0x000fe40001800000 */
[C---:B------:R-:W-:Y:S02]  /*43c0*/  ISETP.GT.AND P0, PT, R0.reuse, 0x11, PT ;  /* 0x000000110000780c */ /* 0x040fe40003f04270 */
        /* <DEDUP_REMOVED lines=8> */
[----:B------:R-:W-:Y:S02]  /*4450*/  ISETP.GT.AND P1, PT, R0, 0x10, PT ;  /* 0x000000100000780c */ /* 0x000fe40003f24270 */
[----:B------:R-:W-:Y:S02]  /*4460*/  ISETP.GT.AND P2, PT, R2, 0x19, PT ;  /* 0x000000190200780c */ /* 0x000fe40003f44270 */
[----:B------:R-:W-:Y:S02]  /*4470*/  FSEL R33, R72, -INF , P3 ;  /* 0xff80000048217808 */ /* 0x000fe40001800000 */
[----:B------:R-:W-:Y:S02]  /*4480*/  FMNMX.FTZ R3, R32, R3, !PT ;  /* 0x0000000320037209 */ /* 0x000fe40007810000 */
[----:B------:R-:W-:Y:S02]  /*4490*/  FSEL R38, R75, -INF , P0 ;  /* 0xff8000004b267808 */ /* 0x000fe40000000000 */
[----:B------:R-:W-:-:S02]  /*44a0*/  FSEL R35, R78, -INF , P1 ;  /* 0xff8000004e237808 */ /* 0x000fc40000800000 */
[----:B------:R-:W-:Y:S02]  /*44b0*/  ISETP.GT.AND P0, PT, R2, 0x28, PT ;  /* 0x000000280200780c */ /* 0x000fe40003f04270 */
[----:B------:R-:W-:Y:S02]  /*44c0*/  ISETP.GT.AND P1, PT, R0, 0x18, PT ;  /* 0x000000180000780c */ /* 0x000fe40003f24270 */
[----:B------:R-:W-:Y:S02]  /*44d0*/  FSEL R34, R73, -INF , P2 ;  /* 0xff80000049227808 */ /* 0x000fe40001000000 */
[----:B------:R-:W-:Y:S02]  /*44e0*/  ISETP.GT.AND P2, PT, R2, 0x20, PT ;  /* 0x000000200200780c */ /* 0x000fe40003f44270 */
[----:B------:R-:W-:Y:S02]  /*44f0*/  FMNMX.FTZ R4, R10, R16, !PT ;  /* 0x000000100a047209 */ /* 0x000fe40007810000 */
[----:B------:R-:W-:-:S02]  /*4500*/  FMNMX.FTZ R3, R33, R3, !PT ;  /* 0x0000000321037209 */ /* 0x000fc40007810000 */
[----:B------:R-:W-:Y:S02]  /*4510*/  FSEL R111, R40, -INF , P0 ;  /* 0xff800000286f7808 */ /* 0x000fe40000000000 */
[----:B------:R-:W-:Y:S02]  /*4520*/  FSEL R37, R74, -INF , P1 ;  /* 0xff8000004a257808 */ /* 0x000fe40000800000 */
[----:B------:R-:W-:Y:S02]  /*4530*/  ISETP.GT.AND P0, PT, R0, 0x29, PT ;  /* 0x000000290000780c */ /* 0x000fe40003f04270 */
[----:B------:R-:W-:Y:S02]  /*4540*/  ISETP.GT.AND P1, PT, R2, 0x21, PT ;  /* 0x000000210200780c */ /* 0x000fe40003f24270 */
        /* <DEDUP_REMOVED lines=12> */
[C---:B------:R-:W-:Y:S02]  /*4610*/  ISETP.GT.AND P0, PT, R0.reuse, 0x31, PT ;  /* 0x000000310000780c */ /* 0x040fe40003f04270 */
[----:B------:R-:W-:-:S02]  /*4620*/  ISETP.GT.AND P2, PT, R0, 0x21, PT ;  /* 0x000000210000780c */ /* 0x000fc40003f44270 */
[----:B------:R-:W-:Y:S02]  /*4630*/  FSEL R110, R41, -INF , P4 ;  /* 0xff800000296e7808 */ /* 0x000fe40002000000 */
[----:B------:R-:W-:Y:S02]  /*4640*/  FMNMX.FTZ R4, R36, R4, !PT ;  /* 0x0000000424047209 */ /* 0x000fe40007810000 */
[----:B------:R-:W-:Y:S02]  /*4650*/  FMNMX.FTZ R3, R111, R3, !PT ;  /* 0x000000036f037209 */ /* 0x000fe40007810000 */
[----:B------:R-:W-:Y:S02]  /*4660*/  FSEL R142, R23, -INF , P0 ;  /* 0xff800000178e7808 */ /* 0x000fe40000000000 */
[----:B------:R-:W-:Y:S02]  /*4670*/  ISETP.GT.AND P0, PT, R2, 0x38, PT ;  /* 0x000000380200780c */ /* 0x000fe40003f04270 */
[----:B------:R-:W-:-:S02]  /*4680*/  FSEL R136, R51, -INF , P2 ;  /* 0xff80000033887808 */ /* 0x000fc40001000000 */
[----:B------:R-:W-:Y:S02]  /*4690*/  ISETP.GT.AND P3, PT, R0, 0x20, PT ;  /* 0x000000200000780c */ /* 0x000fe40003f64270 */
[----:B------:R-:W-:Y:S02]  /*46a0*/  ISETP.GT.AND P2, PT, R2, 0x31, PT ;  /* 0x000000310200780c */ /* 0x000fe40003f44270 */
[----:B------:R-:W-:Y:S02]  /*46b0*/  FMNMX.FTZ R4, R37, R4, !PT ;  /* 0x0000000425047209 */ /* 0x000fe40007810000 */
[----:B------:R-:W-:Y:S02]  /*46c0*/  FMNMX.FTZ R3, R110, R3, !PT ;  /* 0x000000036e037209 */ /* 0x000fe40007810000 */
[----:B------:R-:W-:Y:S02]  /*46d0*/  FSEL R138, R64, -INF , P0 ;  /* 0xff800000408a7808 */ /* 0x000fe40000000000 */
[----:B------:R-:W-:-:S02]  /*46e0*/  ISETP.GT.AND P0, PT, R0, 0x39, PT ;  /* 0x000000390000780c */ /* 0x000fc40003f04270 */
[----:B------:R-:W-:Y:S02]  /*46f0*/  FSEL R112, R50, -INF , P3 ;  /* 0xff80000032707808 */ /* 0x000fe40001800000 */
[----:B------:R-:W-:Y:S02]  /*4700*/  FSEL R141, R21, -INF , P2 ;  /* 0xff800000158d7808 */ /* 0x000fe40001000000 */
[----:B------:R-:W-:Y:S02]  /*4710*/  FMNMX.FTZ R4, R38, R4, !PT ;  /* 0x0000000426047209 */ /* 0x000fe40007810000 */
[----:B------:R-:W-:Y:S02]  /*4720*/  FMNMX.FTZ R3, R139, R3, !PT ;  /* 0x000000038b037209 */ /* 0x000fe40007810000 */
[----:B------:R-:W-:Y:S02]  /*4730*/  FSEL R144, R67, -INF , P0 ;  /* 0xff80000043907808 */ /* 0x000fe40000000000 */
[----:B------:R-:W-:-:S02]  /*4740*/  ISETP.GT.AND P1, PT, R0, 0x28, PT ;  /* 0x000000280000780c */ /* 0x000fc40003f24270 */
[C---:B------:R-:W-:Y:S02]  /*4750*/  ISETP.GT.AND P2, PT, R2.reuse, 0x39, PT ;  /* 0x000000390200780c */ /* 0x040fe40003f44270 */
[----:B------:R-:W-:Y:S02]  /*4760*/  ISETP.GT.AND P0, PT, R2, 0x40, PT ;  /* 0x000000400200780c */ /* 0x000fe40003f04270 */
[----:B------:R-:W-:Y:S02]  /*4770*/  FMNMX.FTZ R4, R112, R4, !PT ;  /* 0x0000000470047209 */ /* 0x000fe40007810000 */
[----:B------:R-:W-:Y:S02]  /*4780*/  FMNMX.FTZ R3, R141, R3, !PT ;  /* 0x000000038d037209 */ /* 0x000fe40007810000 */
[----:B------:R-:W-:Y:S02]  /*4790*/  FSEL R115, R42, -INF , P1 ;  /* 0xff8000002a737808 */ /* 0x000fe40000800000 */
[----:B------:R-:W-:-:S02]  /*47a0*/  FSEL R140, R65, -INF , P2 ;  /* 0xff800000418c7808 */ /* 0x000fc40001000000 */
[----:B------:R-:W-:Y:S02]  /*47b0*/  FSEL R147, R28, -INF , P0 ;  /* 0xff8000001c937808 */ /* 0x000fe40000000000 */
[----:B------:R-:W-:Y:S02]  /*47c0*/  FMNMX.FTZ R4, R136, R4, !PT ;  /* 0x0000000488047209 */ /* 0x000fe40007810000 */
[----:B------:R-:W-:Y:S02]  /*47d0*/  FMNMX.FTZ R3, R138, R3, !PT ;  /* 0x000000038a037209 */ /* 0x000fe40007810000 */
[C---:B------:R-:W-:Y:S02]  /*47e0*/  ISETP.GT.AND P0, PT, R0.reuse, 0x41, PT ;  /* 0x000000410000780c */ /* 0x040fe40003f04270 */
[----:B------:R-:W-:Y:S02]  /*47f0*/  ISETP.GT.AND P1, PT, R0, 0x30, PT ;  /* 0x000000300000780c */ /* 0x000fe40003f24270 */
[----:B------:R-:W-:-:S02]  /*4800*/  ISETP.GT.AND P2, PT, R2, 0x41, PT ;  /* 0x000000410200780c */ /* 0x000fc40003f44270 */
[----:B------:R-:W-:Y:S02]  /*4810*/  FMNMX.FTZ R4, R115, R4, !PT ;  /* 0x0000000473047209 */ /* 0x000fe40007810000 */
[----:B------:R-:W-:Y:S02]  /*4820*/  FMNMX.FTZ R3, R140, R3, !PT ;  /* 0x000000038c037209 */ /* 0x000fe40007810000 */
[----:B------:R-:W-:Y:S02]  /*4830*/  FSEL R158, R31, -INF , P0 ;  /* 0xff8000001f9e7808 */ /* 0x000fe40000000000 */
[----:B------:R-:W-:Y:S02]  /*4840*/  ISETP.GT.AND P0, PT, R2, 0x48, PT ;  /* 0x000000480200780c */ /* 0x000fe40003f04270 */
[----:B------:R-:W-:Y:S02]  /*4850*/  FSEL R143, R22, -INF , P1 ;  /* 0xff800000168f7808 */ /* 0x000fe40000800000 */
[----:B------:R-:W-:Y:S01]  /*4860*/  FSEL R148, R29, -INF , P2 ;  /* 0xff8000001d947808 */ /* 0x000fe20001000000 */
[----:B------:R-:W-:Y:S01]  /*4870*/  LDSM.16.MT88.4 R20, [R192] ;  /* 0x00000000c014783b */ /* 0x000fe20000004200 */
[----:B------:R-:W-:-:S02]  /*4880*/  FMNMX.FTZ R4, R137, R4, !PT ;  /* 0x0000000489047209 */ /* 0x000fc40007810000 */
[----:B------:R-:W-:Y:S02]  /*4890*/  FMNMX.FTZ R3, R147, R3, !PT ;  /* 0x0000000393037209 */ /* 0x000fe40007810000 */
[----:B------:R-:W-:Y:S02]  /*48a0*/  FSEL R146, R24, -INF , P0 ;  /* 0xff80000018927808 */ /* 0x000fe40000000000 */
[C---:B------:R-:W-:Y:S02]  /*48b0*/  ISETP.GT.AND P0, PT, R0.reuse, 0x49, PT ;  /* 0x000000490000780c */ /* 0x040fe40003f04270 */
[----:B------:R-:W-:Y:S02]  /*48c0*/  ISETP.GT.AND P1, PT, R0, 0x38, PT ;  /* 0x000000380000780c */ /* 0x000fe40003f24270 */
[----:B------:R-:W-:Y:S02]  /*48d0*/  ISETP.GT.AND P2, PT, R2, 0x49, PT ;  /* 0x000000490200780c */ /* 0x000fe40003f44270 */
        /* <DEDUP_REMOVED lines=8> */
[----:B------:R-:W-:Y:S02]  /*4960*/  ISETP.GT.AND P1, PT, R0, 0x40, PT ;  /* 0x000000400000780c */ /* 0x000fe40003f24270 */
[----:B------:R-:W-:Y:S02]  /*4970*/  ISETP.GT.AND P2, PT, R2, 0x51, PT ;  /* 0x000000510200780c */ /* 0x000fe40003f44270 */
[----:B------:R-:W-:Y:S02]  /*4980*/  FSEL R214, R44, -INF , P0 ;  /* 0xff8000002cd67808 */ /* 0x000fe40000000000 */
[----:B------:R-:W-:Y:S02]  /*4990*/  FMNMX.FTZ R4, R145, R4, !PT ;  /* 0x0000000491047209 */ /* 0x000fe40007810000 */
[----:B------:R-:W-:-:S02]  /*49a0*/  FMNMX.FTZ R3, R151, R3, !PT ;  /* 0x0000000397037209 */ /* 0x000fc40007810000 */
[----:B------:R-:W-:Y:S02]  /*49b0*/  FSEL R157, R30, -INF , P1 ;  /* 0xff8000001e9d7808 */ /* 0x000fe40000800000 */
[----:B------:R-:W-:Y:S01]  /*49c0*/  ISETP.GT.AND P1, PT, R0, 0x48, PT ;  /* 0x000000480000780c */ /* 0x000fe20003f24270 */
[----:B------:R-:W-:Y:S01]  /*49d0*/  LDSM.16.MT88.4 R28, [R196] ;  /* 0x00000000c41c783b */ /* 0x000fe20000004200 */
[----:B------:R-:W-:Y:S02]  /*49e0*/  ISETP.GT.AND P3, PT, R2, 0x58, PT ;  /* 0x000000580200780c */ /* 0x000fe40003f64270 */
[----:B------:R-:W-:Y:S02]  /*49f0*/  FSEL R163, R45, -INF , P2 ;  /* 0xff8000002da37808 */ /* 0x000fe40001000000 */
        /* <DEDUP_REMOVED lines=8> */
[----:B------:R-:W-:-:S02]  /*4a80*/  ISETP.GT.AND P0, PT, R2, 0x60, PT ;  /* 0x000000600200780c */ /* 0x000fc40003f04270 */
[----:B------:R-:W-:Y:S02]  /*4a90*/  FSEL R217, R13, -INF , P1 ;  /* 0xff8000000dd97808 */ /* 0x000fe40000800000 */
[----:B------:R-:W-:Y:S02]  /*4aa0*/  FMNMX.FTZ R4, R158, R4, !PT ;  /* 0x000000049e047209 */ /* 0x000fe40007810000 */
[----:B------:R-:W-:Y:S02]  /*4ab0*/  FMNMX.FTZ R3, R218, R3, !PT ;  /* 0x00000003da037209 */ /* 0x000fe40007810000 */
[C---:B------:R-:W-:Y:S02]  /*4ac0*/  ISETP.GT.AND P4, PT, R2.reuse, 0x61, PT ;  /* 0x000000610200780c */ /* 0x040fe40003f84270 */
[C---:B------:R-:W-:Y:S02]  /*4ad0*/  ISETP.GT.AND P3, PT, R2.reuse, 0x68, PT ;  /* 0x000000680200780c */ /* 0x040fe40003f64270 */
[----:B------:R-:W-:-:S02]  /*4ae0*/  ISETP.GT.AND P2, PT, R2, 0x69, PT ;  /* 0x000000690200780c */ /* 0x000fc40003f44270 */
        /* <DEDUP_REMOVED lines=20> */
[----:B------:R-:W-:Y:S01]  /*4c30*/  ISETP.GT.AND P1, PT, R0, 0x60, PT ;  /* 0x000000600000780c */ /* 0x000fe20003f24270 */
[----:B------:R-:W-:Y:S01]  /*4c40*/  LDSM.16.MT88.4 R12, [R193] ;  /* 0x00000000c10c783b */ /* 0x000fe20000004200 */
[----:B------:R-:W-:Y:S02]  /*4c50*/  FMNMX.FTZ R2, R162, R2, !PT ;  /* 0x00000002a2027209 */ /* 0x000fe40007810000 */
[----:B------:R-:W-:Y:S02]  /*4c60*/  FMNMX.FTZ R3, R231, R3, !PT ;  /* 0x00000003e7037209 */ /* 0x000fe40007810000 */
[----:B------:R-:W-:-:S02]  /*4c70*/  ISETP.GT.AND P0, PT, R0, 0x61, PT ;  /* 0x000000610000780c */ /* 0x000fc40003f04270 */
[----:B------:R-:W-:Y:S01]  /*4c80*/  FSEL R230, R54, -INF , P1 ;  /* 0xff80000036e67808 */ /* 0x000fe20000800000 */
[----:B------:R-:W1:Y:S01]  /*4c90*/  SHFL.BFLY PT, R5, R3, 0x2, 0x1f ;  /* 0x0c401f0003057f89 */ /* 0x000e6200000e0000 */
[----:B------:R-:W-:Y:S02]  /*4ca0*/  FMNMX.FTZ R2, R221, R2, !PT ;  /* 0x00000002dd027209 */ /* 0x000fe40007810000 */
[----:B------:R-:W-:Y:S02]  /*4cb0*/  FSEL R237, R55, -INF , P0 ;  /* 0xff80000037ed7808 */ /* 0x000fe40000000000 */
[----:B------:R-:W-:Y:S02]  /*4cc0*/  ISETP.GT.AND P1, PT, R0, 0x68, PT ;  /* 0x000000680000780c */ /* 0x000fe40003f24270 */
[----:B------:R-:W-:Y:S02]  /*4cd0*/  FMNMX.FTZ R2, R230, R2, !PT ;  /* 0x00000002e6027209 */ /* 0x000fe40007810000 */
[----:B------:R-:W-:-:S02]  /*4ce0*/  ISETP.GT.AND P0, PT, R0, 0x69, PT ;  /* 0x000000690000780c */ /* 0x000fc40003f04270 */
        /* <DEDUP_REMOVED lines=42> */
[C---:B-1----:R-:W-:Y:S08]  /*4f90*/  HMMA.16816.F32.BF16 R56, R4.reuse, R8, RZ ;  /* 0x000000080438723c */ /* 0x042ff000000418ff */
[----:B------:R-:W-:Y:S01]  /*4fa0*/  HMMA.16816.F32.BF16 R68, R4, R10, RZ ;  /* 0x0000000a0444723c */ /* 0x000fe200000418ff */
[----:B------:R-:W1:Y:S01]  /*4fb0*/  LDSM.16.MT88.4 R8, [R194+0x3800] ;  /* 0x00380000c208783b */ /* 0x000e620000004200 */
[----:B--2---:R-:W-:-:S06]  /*4fc0*/  FFMA.FTZ R3, R32, c[0x0][0x2d0], -R2 ;  /* 0x0000b40020037a23 */ /* 0x004fcc0000010802 */
[C---:B------:R-:W-:Y:S01]  /*4fd0*/  HMMA.16816.F32.BF16 R72, R4.reuse, R12, RZ ;  /* 0x0000000c0448723c */ /* 0x040fe200000418ff */
[----:B------:R2:W3:Y:S07]  /*4fe0*/  MUFU.EX2 R247, R3 ;  /* 0x0000000300f77308 */ /* 0x0004ee0000000800 */
[C---:B------:R-:W-:Y:S01]  /*4ff0*/  HMMA.16816.F32.BF16 R64, R4.reuse, R14, RZ ;  /* 0x0000000e0440723c */ /* 0x040fe200000418ff */
[----:B------:R-:W4:Y:S07]  /*5000*/  LDSM.16.MT88.4 R12, [R192+0x3800] ;  /* 0x00380000c00c783b */ /* 0x000f2e0000004200 */
[----:B------:R-:W-:Y:S01]  /*5010*/  HMMA.16816.F32.BF16 R60, R4, R20, RZ ;  /* 0x00000014043c723c */ /* 0x000fe200000418ff */
[----:B--2---:R-:W-:-:S04]  /*5020*/  FFMA.FTZ R3, R33, c[0x0][0x2d0], -R2 ;  /* 0x0000b40021037a23 */ /* 0x004fc80000010802 */
[----:B------:R2:W-:Y:S03]  /*5030*/  MUFU.EX2 R244, R3 ;  /* 0x0000000300f47308 */ /* 0x0005e60000000800 */
[C---:B------:R-:W-:Y:S01]  /*5040*/  HMMA.16816.F32.BF16 R52, R4.reuse, R22, RZ ;  /* 0x000000160434723c */ /* 0x040fe200000418ff */
[----:B------:R-:W-:Y:S07]  /*5050*/  LDSM.16.MT88.4 R20, [R191+0x800] ;  /* 0x00080000bf14783b */ /* 0x000fee0000004200 */
[----:B------:R-:W-:Y:S01]  /*5060*/  HMMA.16816.F32.BF16 R40, R4, R24, RZ ;  /* 0x000000180428723c */ /* 0x000fe200000418ff */
[----:B--2---:R-:W-:-:S07]  /*5070*/  FFMA.FTZ R3, R34, c[0x0][0x2d0], -R2 ;  /* 0x0000b40022037a23 */ /* 0x004fce0000010802 */
[C---:B-1----:R-:W-:Y:S01]  /*5080*/  HMMA.16816.F32.BF16 R104, R4.reuse, R8, RZ ;  /* 0x000000080468723c */ /* 0x042fe200000418ff */
[----:B------:R1:W-:Y:S07]  /*5090*/  MUFU.EX2 R248, R3 ;  /* 0x0000000300f87308 */ /* 0x0003ee0000000800 */
[C---:B------:R-:W-:Y:S01]  /*50a0*/  HMMA.16816.F32.BF16 R92, R4.reuse, R10, RZ ;  /* 0x0000000a045c723c */ /* 0x040fe200000418ff */
[----:B------:R-:W2:Y:S07]  /*50b0*/  LDSM.16.MT88.4 R8, [R192+0x800] ;  /* 0x00080000c008783b */ /* 0x000eae0000004200 */
[----:B----4-:R-:W-:Y:S01]  /*50c0*/  HMMA.16816.F32.BF16 R76, R4, R14, RZ ;  /* 0x0000000e044c723c */ /* 0x010fe200000418ff */
[----:B-1----:R-:W-:-:S04]  /*50d0*/  FFMA.FTZ R3, R35, c[0x0][0x2d0], -R0 ;  /* 0x0000b40023037a23 */ /* 0x002fc80000010800 */
[----:B------:R1:W-:Y:S03]  /*50e0*/  MUFU.EX2 R239, R3 ;  /* 0x0000000300ef7308 */ /* 0x0003e60000000800 */
[C---:B------:R-:W-:Y:S08]  /*50f0*/  HMMA.16816.F32.BF16 R48, R4.reuse, R28, RZ ;  /* 0x0000001c0430723c */ /* 0x040ff000000418ff */
[----:B------:R-:W-:Y:S01]  /*5100*/  HMMA.16816.F32.BF16 R44, R4, R30, RZ ;  /* 0x0000001e042c723c */ /* 0x000fe200000418ff */
[----:B-1----:R-:W-:-:S07]  /*5110*/  FFMA.FTZ R3, R36, c[0x0][0x2d0], -R0 ;  /* 0x0000b40024037a23 */ /* 0x002fce0000010800 */
[C---:B------:R-:W-:Y:S01]  /*5120*/  HMMA.16816.F32.BF16 R32, R4.reuse, R16, RZ ;  /* 0x000000100420723c */ /* 0x040fe200000418ff */
[----:B------:R1:W4:Y:S07]  /*5130*/  MUFU.EX2 R240, R3 ;  /* 0x0000000300f07308 */ /* 0x00032e0000000800 */
[----:B------:R-:W-:Y:S01]  /*5140*/  HMMA.16816.F32.BF16 R28, R4, R18, RZ ;  /* 0x00000012041c723c */ /* 0x000fe200000418ff */
[----:B------:R-:W-:Y:S01]  /*5150*/  LDSM.16.MT88.4 R16, [R194+0x800] ;  /* 0x00080000c210783b */ /* 0x000fe20000004200 */
[----:B-1----:R-:W-:-:S04]  /*5160*/  FFMA.FTZ R3, R37, c[0x0][0x2d0], -R0 ;  /* 0x0000b40025037a23 */ /* 0x002fc80000010800 */
[----:B------:R1:W-:Y:S02]  /*5170*/  MUFU.EX2 R238, R3 ;  /* 0x0000000300ee7308 */ /* 0x0003e40000000800 */
[----:B-1----:R-:W-:Y:S02]  /*5180*/  FFMA.FTZ R3, R38, c[0x0][0x2d0], -R0 ;  /* 0x0000b40026037a23 */ /* 0x002fe40000010800 */
[C---:B------:R-:W-:Y:S04]  /*5190*/  HMMA.16816.F32.BF16 R36, R4.reuse, R26, RZ ;  /* 0x0000001a0424723c */ /* 0x040fe800000418ff */
[----:B------:R1:W5:Y:S04]  /*51a0*/  MUFU.EX2 R241, R3 ;  /* 0x0000000300f17308 */ /* 0x0003680000000800 */
[----:B------:R-:W-:Y:S01]  /*51b0*/  HMMA.16816.F32.BF16 R24, R4, R12, RZ ;  /* 0x0000000c0418723c */ /* 0x000fe200000418ff */
[----:B------:R-:W2:Y:S06]  /*51c0*/  LDSM.16.MT88.4 R12, [R193+0x800] ;  /* 0x00080000c10c783b */ /* 0x000eac0000004200 */
[----:B---3--:R-:W-:-:S02]  /*51d0*/  F2FP.BF16.PACK_AB R4, R247, R245 ;  /* 0x000000f5f704723e */ /* 0x008fc400000010ff */
[----:B----4-:R-:W-:Y:S01]  /*51e0*/  F2FP.BF16.PACK_AB R5, R240, R239 ;  /* 0x000000eff005723e */ /* 0x010fe200000010ff */
[--C-:B-1----:R-:W-:Y:S01]  /*51f0*/  FFMA.FTZ R3, R109, c[0x0][0x2d0], -R2.reuse ;  /* 0x0000b4006d037a23 */ /* 0x102fe20000010802 */
[----:B------:R-:W-:Y:S02]  /*5200*/  F2FP.BF16.PACK_AB R6, R248, R244 ;  /* 0x000000f4f806723e */ /* 0x000fe400000010ff */
[----:B-----5:R-:W-:Y:S01]  /*5210*/  F2FP.BF16.PACK_AB R7, R241, R238 ;  /* 0x000000eef107723e */ /* 0x020fe200000010ff */
[----:B------:R1:W-:Y:S06]  /*5220*/  MUFU.EX2 R227, R3 ;  /* 0x0000000300e37308 */ /* 0x0003ec0000000800 */
[C---:B--2---:R-:W-:Y:S08]  /*5230*/  HMMA.16816.F32.BF16 R124, R4.reuse, R8, R60 ;  /* 0x00000008047c723c */ /* 0x044ff0000004183c */
        /* <DEDUP_REMOVED lines=13> */
[----:B-1----:R-:W-:-:S04]  /*5310*/  FFMA.FTZ R3, R110, c[0x0][0x2d0], -R2 ;  /* 0x0000b4006e037a23 */ /* 0x002fc80000010802 */
[----:B------:R1:W-:Y:S03]  /*5320*/  MUFU.EX2 R228, R3 ;  /* 0x0000000300e47308 */ /* 0x0003e60000000800 */
[C---:B--2---:R-:W-:Y:S08]  /*5330*/  HMMA.16816.F32.BF16 R64, R4.reuse, R8, R32 ;  /* 0x000000080440723c */ /* 0x044ff00000041820 */
[----:B------:R-:W-:Y:S01]  /*5340*/  HMMA.16816.F32.BF16 R56, R4, R10, R28 ;  /* 0x0000000a0438723c */ /* 0x000fe2000004181c */
[----:B------:R-:W2:Y:S01]  /*5350*/  LDSM.16.MT88.4 R8, [R194+0x4000] ;  /* 0x00400000c208783b */ /* 0x000ea20000004200 */
[----:B-1----:R-:W-:-:S06]  /*5360*/  FFMA.FTZ R3, R112, c[0x0][0x2d0], -R0 ;  /* 0x0000b40070037a23 */ /* 0x002fcc0000010800 */
[C---:B----4-:R-:W-:Y:S01]  /*5370*/  HMMA.16816.F32.BF16 R72, R4.reuse, R20, R40 ;  /* 0x000000140448723c */ /* 0x050fe20000041828 */
[----:B------:R-:W-:Y:S01]  /*5380*/  IMAD.MOV.U32 R112, RZ, RZ, R150 ;  /* 0x000000ffff707224 */ /* 0x000fe200078e0096 */
[----:B------:R1:W-:Y:S06]  /*5390*/  MUFU.EX2 R225, R3 ;  /* 0x0000000300e17308 */ /* 0x0003ec0000000800 */
[C---:B------:R-:W-:Y:S01]  /*53a0*/  HMMA.16816.F32.BF16 R80, R4.reuse, R18, R44 ;  /* 0x000000120450723c */ /* 0x040fe2000004182c */
[----:B------:R-:W-:Y:S07]  /*53b0*/  LDSM.16.MT88.4 R16, [R191+0x4800] ;  /* 0x00480000bf10783b */ /* 0x000fee0000004200 */
[----:B-----5:R-:W-:Y:S01]  /*53c0*/  HMMA.16816.F32.BF16 R40, R4, R12, R24 ;  /* 0x0000000c0428723c */ /* 0x020fe20000041818 */
[----:B-1----:R-:W-:-:S02]  /*53d0*/  FFMA.FTZ R3, R136, c[0x0][0x2d0], -R0 ;  /* 0x0000b40088037a23 */ /* 0x002fc40000010800 */
[----:B------:R-:W-:Y:S02]  /*53e0*/  IMAD.MOV.U32 R136, RZ, RZ, R149 ;  /* 0x000000ffff887224 */ /* 0x000fe400078e0095 */
[----:B------:R1:W4:Y:S03]  /*53f0*/  MUFU.EX2 R223, R3 ;  /* 0x0000000300df7308 */ /* 0x0003260000000800 */
[C---:B------:R-:W-:Y:S01]  /*5400*/  HMMA.16816.F32.BF16 R32, R4.reuse, R14, R76 ;  /* 0x0000000e0420723c */ /* 0x040fe2000004184c */
[----:B------:R-:W5:Y:S07]  /*5410*/  LDSM.16.MT88.4 R12, [R191+0x1000] ;  /* 0x00100000bf0c783b */ /* 0x000f6e0000004200 */
[----:B------:R-:W-:Y:S01]  /*5420*/  HMMA.16816.F32.BF16 R68, R4, R22, R36 ;  /* 0x000000160444723c */ /* 0x000fe20000041824 */
[----:B------:R-:W5:Y:S01]  /*5430*/  LDSM.16.MT88.4 R20, [R193+0x1000] ;  /* 0x00100000c114783b */ /* 0x000f620000004200 */
[----:B-1----:R-:W-:-:S06]  /*5440*/  FFMA.FTZ R3, R115, c[0x0][0x2d0], -R0 ;  /* 0x0000b40073037a23 */ /* 0x002fcc0000010800 */
[C---:B--2---:R-:W-:Y:S01]  /*5450*/  HMMA.16816.F32.BF16 R28, R4.reuse, R8, R104 ;  /* 0x00000008041c723c */ /* 0x044fe20000041868 */
[----:B------:R1:W-:Y:S07]  /*5460*/  MUFU.EX2 R222, R3 ;  /* 0x0000000300de7308 */ /* 0x0003ee0000000800 */
[----:B------:R-:W-:Y:S01]  /*5470*/  HMMA.16816.F32.BF16 R24, R4, R10, R92 ;  /* 0x0000000a0418723c */ /* 0x000fe2000004185c */
[----:B------:R-:W2:Y:S06]  /*5480*/  LDSM.16.MT88.4 R8, [R194+0x1000] ;  /* 0x00100000c208783b */ /* 0x000eac0000004200 */
[----:B---3--:R-:W-:-:S02]  /*5490*/  F2FP.BF16.PACK_AB R4, R229, R227 ;  /* 0x000000e3e504723e */ /* 0x008fc400000010ff */
[----:B----4-:R-:W-:Y:S01]  /*54a0*/  F2FP.BF16.PACK_AB R5, R223, R225 ;  /* 0x000000e1df05723e */ /* 0x010fe200000010ff */
        /* <DEDUP_REMOVED lines=8> */
[C---:B------:R-:W-:Y:S08]  /*5530*/  HMMA.16816.F32.BF16 R48, R4.reuse, R20, R84 ;  /* 0x000000140430723c */ /* 0x040ff00000041854 */
[C---:B------:R-:W-:Y:S01]  /*5540*/  HMMA.16816.F32.BF16 R44, R4.reuse, R22, R120 ;  /* 0x00000016042c723c */ /* 0x040fe20000041878 */
[----:B------:R-:W3:Y:S04]  /*5550*/  LDSM.16.MT88.4 R20, [R193+0x4800] ;  /* 0x00480000c114783b */ /* 0x000ee80000004200 */
[----:B------:R-:W-:Y:S03]  /*5560*/  LDSM.16.MT88.4 R120, [R191+0x3000] ;  /* 0x00300000bf78783b */ /* 0x000fe60000004200 */
[C---:B--2---:R-:W-:Y:S08]  /*5570*/  HMMA.16816.F32.BF16 R100, R4.reuse, R10, R80 ;  /* 0x0000000a0464723c */ /* 0x044ff00000041850 */
[C---:B------:R-:W-:Y:S08]  /*5580*/  HMMA.16816.F32.BF16 R88, R4.reuse, R16, R72 ;  /* 0x000000100458723c */ /* 0x040ff00000041848 */
[C---:B------:R-:W-:Y:S01]  /*5590*/  HMMA.16816.F32.BF16 R80, R4.reuse, R18, R68 ;  /* 0x000000120450723c */ /* 0x040fe20000041844 */
[----:B------:R-:W-:Y:S07]  /*55a0*/  LDSM.16.MT88.4 R16, [R191+0x1800] ;  /* 0x00180000bf10783b */ /* 0x000fee0000004200 */
[C---:B-1----:R-:W-:Y:S08]  /*55b0*/  HMMA.16816.F32.BF16 R104, R4.reuse, R14, R116 ;  /* 0x0000000e0468723c */ /* 0x042ff00000041874 */
[C---:B------:R-:W-:Y:S01]  /*55c0*/  HMMA.16816.F32.BF16 R116, R4.reuse, R8, R96 ;  /* 0x000000080474723c */ /* 0x040fe20000041860 */
[----:B------:R-:W1:Y:S07]  /*55d0*/  LDSM.16.MT88.4 R8, [R192+0x4800] ;  /* 0x00480000c008783b */ /* 0x000e6e0000004200 */
[C---:B------:R-:W-:Y:S01]  /*55e0*/  HMMA.16816.F32.BF16 R36, R4.reuse, R12, R124 ;  /* 0x0000000c0424723c */ /* 0x040fe2000004187c */
[----:B------:R2:W-:Y:S01]  /*55f0*/  MUFU.EX2 R124, R3 ;  /* 0x00000003007c7308 */ /* 0x0005e20000000800 */
[----:B------:R-:W4:Y:S05]  /*5600*/  LDSM.16.MT88.4 R12, [R194+0x4800] ;  /* 0x00480000c20c783b */ /* 0x000f2a0000004200 */
[----:B------:R-:W-:Y:S01]  /*5610*/  IMAD.MOV.U32 R127, RZ, RZ, R154 ;  /* 0x000000ffff7f7224 */ /* 0x000fe200078e009a */
[----:B---3--:R-:W-:Y:S01]  /*5620*/  HMMA.16816.F32.BF16 R72, R4, R22, R56 ;  /* 0x000000160448723c */ /* 0x008fe20000041838 */
[----:B------:R-:W-:-:S02]  /*5630*/  IMAD.MOV.U32 R126, RZ, RZ, R153 ;  /* 0x000000ffff7e7224 */ /* 0x000fc400078e0099 */
[----:B------:R-:W-:-:S05]  /*5640*/  IMAD.MOV.U32 R125, RZ, RZ, R152 ;  /* 0x000000ffff7d7224 */ /* 0x000fca00078e0098 */
[C---:B------:R-:W-:Y:S01]  /*5650*/  HMMA.16816.F32.BF16 R76, R4.reuse, R20, R64 ;  /* 0x00000014044c723c */ /* 0x040fe20000041840 */
[--C-:B--2---:R-:W-:Y:S01]  /*5660*/  FFMA.FTZ R3, R141, c[0x0][0x2d0], -R2.reuse ;  /* 0x0000b4008d037a23 */ /* 0x104fe20000010802 */
[----:B------:R-:W-:Y:S03]  /*5670*/  LDSM.16.MT88.4 R20, [R192+0x1800] ;  /* 0x00180000c014783b */ /* 0x000fe60000004200 */
[----:B------:R2:W3:Y:S03]  /*5680*/  MUFU.EX2 R161, R3 ;  /* 0x0000000300a17308 */ /* 0x0004e60000000800 */
[----:B-1----:R-:W-:Y:S01]  /*5690*/  HMMA.16816.F32.BF16 R56, R4, R8, R40 ;  /* 0x000000080438723c */ /* 0x002fe20000041828 */
[----:B--2---:R-:W-:-:S04]  /*56a0*/  FFMA.FTZ R3, R138, c[0x0][0x2d0], -R2 ;  /* 0x0000b4008a037a23 */ /* 0x004fc80000010802 */
[----:B------:R1:W-:Y:S03]  /*56b0*/  MUFU.EX2 R160, R3 ;  /* 0x0000000300a07308 */ /* 0x0003e60000000800 */
[C---:B------:R-:W-:Y:S01]  /*56c0*/  HMMA.16816.F32.BF16 R68, R4.reuse, R10, R32 ;  /* 0x0000000a0444723c */ /* 0x040fe20000041820 */
[----:B------:R-:W2:Y:S07]  /*56d0*/  LDSM.16.MT88.4 R8, [R193+0x1800] ;  /* 0x00180000c108783b */ /* 0x000eae0000004200 */
[----:B----4-:R-:W-:Y:S01]  /*56e0*/  HMMA.16816.F32.BF16 R84, R4, R12, R28 ;  /* 0x0000000c0454723c */ /* 0x010fe2000004181c */
[----:B-1----:R-:W-:-:S07]  /*56f0*/  FFMA.FTZ R3, R140, c[0x0][0x2d0], -R2 ;  /* 0x0000b4008c037a23 */ /* 0x002fce0000010802 */
[----:B------:R-:W-:Y:S01]  /*5700*/  HMMA.16816.F32.BF16 R64, R4, R14, R24 ;  /* 0x0000000e0440723c */ /* 0x000fe20000041818 */
[----:B------:R-:W1:Y:S01]  /*5710*/  LDSM.16.MT88.4 R12, [R194+0x1800] ;  /* 0x00180000c20c783b */ /* 0x000e620000004200 */
[----:B------:R4:W5:Y:S05]  /*5720*/  MUFU.EX2 R159, R3 ;  /* 0x00000003009f7308 */ /* 0x00096a0000000800 */
[----:B---3--:R-:W-:Y:S01]  /*5730*/  F2FP.BF16.PACK_AB R4, R161, R124 ;  /* 0x0000007ca104723e */ /* 0x008fe200000010ff */
[----:B----4-:R-:W-:Y:S01]  /*5740*/  FFMA.FTZ R3, R143, c[0x0][0x2d0], -R0 ;  /* 0x0000b4008f037a23 */ /* 0x010fe20000010800 */
[----:B-----5:R-:W-:-:S03]  /*5750*/  F2FP.BF16.PACK_AB R6, R159, R160 ;  /* 0x000000a09f06723e */ /* 0x020fc600000010ff */
[----:B------:R3:W-:Y:S02]  /*5760*/  MUFU.EX2 R154, R3 ;  /* 0x00000003009a7308 */ /* 0x0007e40000000800 */
[----:B---3--:R-:W-:-:S06]  /*5770*/  FFMA.FTZ R3, R142, c[0x0][0x2d0], -R0 ;  /* 0x0000b4008e037a23 */ /* 0x008fcc0000010800 */
[----:B------:R3:W4:Y:S02]  /*5780*/  MUFU.EX2 R150, R3 ;  /* 0x0000000300967308 */ /* 0x0007240000000800 */
[----:B---3--:R-:W-:Y:S01]  /*5790*/  FFMA.FTZ R3, R145, c[0x0][0x2d0], -R0 ;  /* 0x0000b40091037a23 */ /* 0x008fe20000010800 */
[----:B----4-:R-:W-:-:S05]  /*57a0*/  F2FP.BF16.PACK_AB R5, R150, R154 ;  /* 0x0000009a9605723e */ /* 0x010fca00000010ff */
[----:B------:R3:W-:Y:S02]  /*57b0*/  MUFU.EX2 R153, R3 ;  /* 0x0000000300997308 */ /* 0x0007e40000000800 */
[----:B---3--:R-:W-:-:S06]  /*57c0*/  FFMA.FTZ R3, R144, c[0x0][0x2d0], -R0 ;  /* 0x0000b40090037a23 */ /* 0x008fcc0000010800 */
        /* <DEDUP_REMOVED lines=8> */
[C---:B------:R-:W-:Y:S01]  /*5850*/  HMMA.16816.F32.BF16 R44, R4.reuse, R20, R36 ;  /* 0x00000014042c723c */ /* 0x040fe20000041824 */
[----:B------:R3:W4:Y:S07]  /*5860*/  MUFU.EX2 R149, R3 ;  /* 0x0000000300957308 */ /* 0x00072e0000000800 */
[C---:B------:R-:W-:Y:S01]  /*5870*/  HMMA.16816.F32.BF16 R40, R4.reuse, R22, R104 ;  /* 0x000000160428723c */ /* 0x040fe20000041868 */
[----:B------:R-:W5:Y:S07]  /*5880*/  LDSM.16.MT88.4 R20, [R192+0x5000] ;  /* 0x00500000c014783b */ /* 0x000f6e0000004200 */
[----:B------:R-:W-:Y:S01]  /*5890*/  HMMA.16816.F32.BF16 R60, R4, R16, R60 ;  /* 0x00000010043c723c */ /* 0x000fe2000004183c */
[----:B---3--:R-:W-:-:S04]  /*58a0*/  FFMA.FTZ R3, R146, c[0x0][0x2d0], -R2 ;  /* 0x0000b40092037a23 */ /* 0x008fc80000010802 */
[----:B------:R3:W-:Y:S03]  /*58b0*/  MUFU.EX2 R146, R3 ;  /* 0x0000000300927308 */ /* 0x0007e60000000800 */
[C---:B------:R-:W-:Y:S01]  /*58c0*/  HMMA.16816.F32.BF16 R96, R4.reuse, R18, R52 ;  /* 0x000000120460723c */ /* 0x040fe20000041834 */
[----:B------:R-:W4:Y:S07]  /*58d0*/  LDSM.16.MT88.4 R16, [R193+0x5000] ;  /* 0x00500000c110783b */ /* 0x000f2e0000004200 */
[----:B-1----:R-:W-:Y:S01]  /*58e0*/  HMMA.16816.F32.BF16 R28, R4, R12, R116 ;  /* 0x0000000c041c723c */ /* 0x002fe20000041874 */
[----:B---3--:R-:W-:-:S07]  /*58f0*/  FFMA.FTZ R3, R151, c[0x0][0x2d0], -R2 ;  /* 0x0000b40097037a23 */ /* 0x008fce0000010802 */
[C---:B--2---:R-:W-:Y:S01]  /*5900*/  HMMA.16816.F32.BF16 R24, R4.reuse, R8, R88 ;  /* 0x000000080418723c */ /* 0x044fe20000041858 */
[----:B------:R-:W-:Y:S01]  /*5910*/  IMAD.MOV.U32 R151, RZ, RZ, R136 ;  /* 0x000000ffff977224 */ /* 0x000fe200078e0088 */
[----:B------:R1:W-:Y:S06]  /*5920*/  MUFU.EX2 R148, R3 ;  /* 0x0000000300947308 */ /* 0x0003ec0000000800 */
[C---:B------:R-:W-:Y:S01]  /*5930*/  HMMA.16816.F32.BF16 R32, R4.reuse, R10, R80 ;  /* 0x0000000a0420723c */ /* 0x040fe20000041850 */
[----:B------:R-:W2:Y:S07]  /*5940*/  LDSM.16.MT88.4 R8, [R194+0x5000] ;  /* 0x00500000c208783b */ /* 0x000eae0000004200 */
[----:B-----5:R-:W-:Y:S01]  /*5950*/  HMMA.16816.F32.BF16 R56, R4, R20, R56 ;  /* 0x000000140438723c */ /* 0x020fe20000041838 */
[----:B-1----:R-:W-:-:S02]  /*5960*/  FFMA.FTZ R3, R157, c[0x0][0x2d0], -R0 ;  /* 0x0000b4009d037a23 */ /* 0x002fc40000010800 */
[----:B------:R-:W-:Y:S02]  /*5970*/  IMAD.MOV.U32 R157, RZ, RZ, R112 ;  /* 0x000000ffff9d7224 */ /* 0x000fe400078e0070 */
[----:B------:R1:W-:Y:S03]  /*5980*/  MUFU.EX2 R142, R3 ;  /* 0x00000003008e7308 */ /* 0x0003e60000000800 */
[C---:B------:R-:W-:Y:S01]  /*5990*/  HMMA.16816.F32.BF16 R68, R4.reuse, R22, R68 ;  /* 0x000000160444723c */ /* 0x040fe20000041844 */
[----:B------:R-:W3:Y:S07]  /*59a0*/  LDSM.16.MT88.4 R20, [R191+0x2000] ;  /* 0x00200000bf14783b */ /* 0x000eee0000004200 */
[----:B------:R-:W-:Y:S01]  /*59b0*/  HMMA.16816.F32.BF16 R36, R4, R14, R100 ;  /* 0x0000000e0424723c */ /* 0x000fe20000041864 */
[----:B------:R-:W-:Y:S01]  /*59c0*/  LDSM.16.MT88.4 R12, [R193+0x2000] ;  /* 0x00200000c10c783b */ /* 0x000fe20000004200 */
[----:B-1----:R-:W-:-:S06]  /*59d0*/  FFMA.FTZ R3, R158, c[0x0][0x2d0], -R0 ;  /* 0x0000b4009e037a23 */ /* 0x002fcc0000010800 */
[C---:B----4-:R-:W-:Y:S01]  /*59e0*/  HMMA.16816.F32.BF16 R48, R4.reuse, R16, R76 ;  /* 0x000000100430723c */ /* 0x050fe2000004184c */
[----:B------:R-:W-:Y:S01]  /*59f0*/  IMAD.MOV.U32 R158, RZ, RZ, R125 ;  /* 0x000000ffff9e7224 */ /* 0x000fe200078e007d */
[----:B------:R1:W4:Y:S06]  /*5a00*/  MUFU.EX2 R143, R3 ;  /* 0x00000003008f7308 */ /* 0x00032c0000000800 */
[C---:B------:R-:W-:Y:S01]  /*5a10*/  HMMA.16816.F32.BF16 R52, R4.reuse, R18, R72 ;  /* 0x000000120434723c */ /* 0x040fe20000041848 */
[----:B------:R-:W-:Y:S07]  /*5a20*/  LDSM.16.MT88.4 R16, [R194+0x2000] ;  /* 0x00200000c210783b */ /* 0x000fee0000004200 */
[----:B--2---:R-:W-:Y:S01]  /*5a30*/  HMMA.16816.F32.BF16 R80, R4, R8, R84 ;  /* 0x000000080450723c */ /* 0x004fe20000041854 */
[----:B-1----:R-:W-:-:S02]  /*5a40*/  FFMA.FTZ R3, R156, c[0x0][0x2d0], -R0 ;  /* 0x0000b4009c037a23 */ /* 0x002fc40000010800 */
[----:B------:R-:W-:Y:S02]  /*5a50*/  IMAD.MOV.U32 R156, RZ, RZ, R126 ;  /* 0x000000ffff9c7224 */ /* 0x000fe400078e007e */
[----:B------:R1:W-:Y:S03]  /*5a60*/  MUFU.EX2 R144, R3 ;  /* 0x0000000300907308 */ /* 0x0003e60000000800 */
[----:B------:R-:W-:Y:S01]  /*5a70*/  HMMA.16816.F32.BF16 R64, R4, R10, R64 ;  /* 0x0000000a0440723c */ /* 0x000fe20000041840 */
[----:B------:R-:W2:Y:S06]  /*5a80*/  LDSM.16.MT88.4 R8, [R192+0x2000] ;  /* 0x00200000c008783b */ /* 0x000eac0000004200 */
[----:B------:R-:W-:-:S02]  /*5a90*/  F2FP.BF16.PACK_AB R4, R149, R147 ;  /* 0x000000939504723e */ /* 0x000fc400000010ff */
[----:B----4-:R-:W-:Y:S02]  /*5aa0*/  F2FP.BF16.PACK_AB R5, R143, R142 ;  /* 0x0000008e8f05723e */ /* 0x010fe400000010ff */
[----:B------:R-:W-:Y:S01]  /*5ab0*/  F2FP.BF16.PACK_AB R6, R148, R146 ;  /* 0x000000929406723e */ /* 0x000fe200000010ff */
[----:B-1----:R-:W-:Y:S02]  /*5ac0*/  FFMA.FTZ R3, R155, c[0x0][0x2d0], -R0 ;  /* 0x0000b4009b037a23 */ /* 0x002fe40000010800 */
[----:B------:R-:W-:Y:S02]  /*5ad0*/  IMAD.MOV.U32 R155, RZ, RZ, R127 ;  /* 0x000000ffff9b7224 */ /* 0x000fe400078e007f */
        /* <DEDUP_REMOVED lines=11> */
[----:B------:R-:W4:Y:S07]  /*5b90*/  LDSM.16.MT88.4 R8, [R193+0x5800] ;  /* 0x00580000c108783b */ /* 0x000f2e0000004200 */
[----:B------:R-:W-:Y:S01]  /*5ba0*/  HMMA.16816.F32.BF16 R88, R4, R18, R36 ;  /* 0x000000120458723c */ /* 0x000fe20000041824 */
[----:B-1----:R-:W-:-:S04]  /*5bb0*/  FFMA.FTZ R3, R218, c[0x0][0x2d0], -R2 ;  /* 0x0000b400da037a23 */ /* 0x002fc80000010802 */
[----:B------:R1:W-:Y:S03]  /*5bc0*/  MUFU.EX2 R139, R3 ;  /* 0x00000003008b7308 */ /* 0x0003e60000000800 */
[C---:B------:R-:W-:Y:S01]  /*5bd0*/  HMMA.16816.F32.BF16 R76, R4.reuse, R12, R108 ;  /* 0x0000000c044c723c */ /* 0x040fe2000004186c */
[----:B------:R-:W-:Y:S01]  /*5be0*/  IMAD.MOV.U32 R214, RZ, RZ, c[0x0][0x2c4] ;  /* 0x0000b100ffd67624 */ /* 0x000fe200078e00ff */
[----:B------:R-:W-:Y:S06]  /*5bf0*/  LDSM.16.MT88.4 R108, [R192+0x6800] ;  /* 0x00680000c06c783b */ /* 0x000fec0000004200 */
[----:B------:R-:W-:Y:S01]  /*5c00*/  HMMA.16816.F32.BF16 R96, R4, R14, R92 ;  /* 0x0000000e0460723c */ /* 0x000fe2000004185c */
[----:B------:R-:W5:Y:S01]  /*5c10*/  LDSM.16.MT88.4 R12, [R192+0x5800] ;  /* 0x00580000c00c783b */ /* 0x000f620000004200 */
[----:B-1----:R-:W-:-:S06]  /*5c20*/  FFMA.FTZ R3, R217, c[0x0][0x2d0], -R2 ;  /* 0x0000b400d9037a23 */ /* 0x002fcc0000010802 */
[C---:B---3--:R-:W-:Y:S01]  /*5c30*/  HMMA.16816.F32.BF16 R60, R4.reuse, R20, R24 ;  /* 0x00000014043c723c */ /* 0x048fe20000041818 */
[----:B------:R1:W-:Y:S07]  /*5c40*/  MUFU.EX2 R141, R3 ;  /* 0x00000003008d7308 */ /* 0x0003ee0000000800 */
[C---:B------:R-:W-:Y:S01]  /*5c50*/  HMMA.16816.F32.BF16 R40, R4.reuse, R22, R32 ;  /* 0x000000160428723c */ /* 0x040fe20000041820 */
[----:B------:R-:W-:Y:S07]  /*5c60*/  LDSM.16.MT88.4 R20, [R193+0x2800] ;  /* 0x00280000c114783b */ /* 0x000fee0000004200 */
[----:B----4-:R-:W-:Y:S01]  /*5c70*/  HMMA.16816.F32.BF16 R36, R4, R8, R48 ;  /* 0x000000080424723c */ /* 0x010fe20000041830 */
[----:B-1----:R-:W-:-:S04]  /*5c80*/  FFMA.FTZ R3, R215, c[0x0][0x2d0], -R0 ;  /* 0x0000b400d7037a23 */ /* 0x002fc80000010800 */
[----:B------:R1:W-:Y:S03]  /*5c90*/  MUFU.EX2 R137, R3 ;  /* 0x0000000300897308 */ /* 0x0003e60000000800 */
[C---:B------:R-:W-:Y:S01]  /*5ca0*/  HMMA.16816.F32.BF16 R24, R4.reuse, R10, R52 ;  /* 0x0000000a0418723c */ /* 0x040fe20000041834 */
[----:B------:R-:W3:Y:S07]  /*5cb0*/  LDSM.16.MT88.4 R8, [R194+0x5800] ;  /* 0x00580000c208783b */ /* 0x000eee0000004200 */
[----:B------:R-:W-:Y:S01]  /*5cc0*/  HMMA.16816.F32.BF16 R92, R4, R16, R28 ;  /* 0x00000010045c723c */ /* 0x000fe2000004181c */
[----:B------:R-:W4:Y:S01]  /*5cd0*/  LDSM.16.MT88.4 R16, [R192+0x2800] ;  /* 0x00280000c010783b */ /* 0x000f220000004200 */
[----:B-1----:R-:W-:-:S06]  /*5ce0*/  FFMA.FTZ R3, R219, c[0x0][0x2d0], -R0 ;  /* 0x0000b400db037a23 */ /* 0x002fcc0000010800 */
[C---:B-----5:R-:W-:Y:S01]  /*5cf0*/  HMMA.16816.F32.BF16 R44, R4.reuse, R12, R56 ;  /* 0x0000000c042c723c */ /* 0x060fe20000041838 */
[----:B------:R1:W5:Y:S07]  /*5d00*/  MUFU.EX2 R115, R3 ;  /* 0x0000000300737308 */ /* 0x00036e0000000800 */
[----:B------:R-:W-:Y:S01]  /*5d10*/  HMMA.16816.F32.BF16 R28, R4, R14, R68 ;  /* 0x0000000e041c723c */ /* 0x000fe20000041844 */
[----:B------:R-:W-:Y:S01]  /*5d20*/  LDSM.16.MT88.4 R12, [R191+0x2800] ;  /* 0x00280000bf0c783b */ /* 0x000fe20000004200 */
[----:B-1----:R-:W-:-:S04]  /*5d30*/  FFMA.FTZ R3, R162, c[0x0][0x2d0], -R0 ;  /* 0x0000b400a2037a23 */ /* 0x002fc80000010800 */
[----:B------:R1:W-:Y:S02]  /*5d40*/  MUFU.EX2 R112, R3 ;  /* 0x0000000300707308 */ /* 0x0003e40000000800 */
[C---:B---3--:R-:W-:Y:S01]  /*5d50*/  HMMA.16816.F32.BF16 R48, R4.reuse, R8, R80 ;  /* 0x000000080430723c */ /* 0x048fe20000041850 */
[----:B------:R-:W-:Y:S01]  /*5d60*/  ISETP.NE.AND P4, PT, R214, 0x1, PT ;  /* 0x00000001d600780c */ /* 0x000fe20003f85270 */
[----:B------:R-:W-:Y:S06]  /*5d70*/  LDSM.16.MT88.4 R80, [R192+0x3000] ;  /* 0x00300000c050783b */ /* 0x000fec0000004200 */
[----:B------:R-:W-:Y:S01]  /*5d80*/  HMMA.16816.F32.BF16 R32, R4, R10, R64 ;  /* 0x0000000a0420723c */ /* 0x000fe20000041840 */
[----:B------:R-:W3:Y:S01]  /*5d90*/  LDSM.16.MT88.4 R8, [R191+0x6000] ;  /* 0x00600000bf08783b */ /* 0x000ee20000004200 */
[----:B-1----:R-:W-:-:S05]  /*5da0*/  FFMA.FTZ R3, R221, c[0x0][0x2d0], -R0 ;  /* 0x0000b400dd037a23 */ /* 0x002fca0000010800 */
[----:B--2---:R-:W-:Y:S01]  /*5db0*/  F2FP.BF16.PACK_AB R4, R140, R138 ;  /* 0x0000008a8c04723e */ /* 0x004fe200000010ff */
[----:B------:R-:W1:Y:S01]  /*5dc0*/  MUFU.EX2 R136, R3 ;  /* 0x0000000300887308 */ /* 0x000e620000000800 */
[----:B-----5:R-:W-:Y:S02]  /*5dd0*/  F2FP.BF16.PACK_AB R5, R115, R137 ;  /* 0x000000897305723e */ /* 0x020fe400000010ff */
[----:B------:R-:W-:Y:S02]  /*5de0*/  F2FP.BF16.PACK_AB R6, R141, R139 ;  /* 0x0000008b8d06723e */ /* 0x000fe400000010ff */
[----:B-1----:R-:W-:Y:S01]  /*5df0*/  F2FP.BF16.PACK_AB R7, R136, R112 ;  /* 0x000000708807723e */ /* 0x002fe200000010ff */
[----:B------:R-:W-:-:S06]  /*5e00*/  FFMA.FTZ R3, R234, c[0x0][0x2d0], -R2 ;  /* 0x0000b400ea037a23 */ /* 0x000fcc0000010802 */
[C---:B------:R-:W-:Y:S08]  /*5e10*/  HMMA.16816.F32.BF16 R68, R4.reuse, R20, R76 ;  /* 0x000000140444723c */ /* 0x040ff0000004184c */
[C---:B----4-:R-:W-:Y:S01]  /*5e20*/  HMMA.16816.F32.BF16 R76, R4.reuse, R16, R100 ;  /* 0x00000010044c723c */ /* 0x050fe20000041864 */
[----:B------:R1:W-:Y:S01]  /*5e30*/  MUFU.EX2 R17, R3 ;  /* 0x0000000300117308 */ /* 0x0003e20000000800 */
[----:B------:R-:W-:Y:S06]  /*5e40*/  LDSM.16.MT88.4 R100, [R193+0x6800] ;  /* 0x00680000c164783b */ /* 0x000fec0000004200 */
[C---:B---3--:R-:W-:Y:S08]  /*5e50*/  HMMA.16816.F32.BF16 R60, R4.reuse, R8, R60 ;  /* 0x00000008043c723c */ /* 0x048ff0000004183c */
[----:B------:R-:W-:Y:S01]  /*5e60*/  HMMA.16816.F32.BF16 R40, R4, R10, R40 ;  /* 0x0000000a0428723c */ /* 0x000fe20000041828 */
[----:B------:R-:W2:Y:S01]  /*5e70*/  LDSM.16.MT88.4 R8, [R192+0x6000] ;  /* 0x00600000c008783b */ /* 0x000ea20000004200 */
[----:B-1----:R-:W-:-:S06]  /*5e80*/  FFMA.FTZ R3, R233, c[0x0][0x2d0], -R2 ;  /* 0x0000b400e9037a23 */ /* 0x002fcc0000010802 */
[C---:B------:R-:W-:Y:S01]  /*5e90*/  HMMA.16816.F32.BF16 R84, R4.reuse, R18, R84 ;  /* 0x000000120454723c */ /* 0x040fe20000041854 */
[----:B------:R1:W3:Y:S07]  /*5ea0*/  MUFU.EX2 R18, R3 ;  /* 0x0000000300127308 */ /* 0x0002ee0000000800 */
[C---:B------:R-:W-:Y:S01]  /*5eb0*/  HMMA.16816.F32.BF16 R56, R4.reuse, R22, R96 ;  /* 0x000000160438723c */ /* 0x040fe20000041860 */
[----:B------:R-:W4:Y:S04]  /*5ec0*/  LDSM.16.MT88.4 R20, [R193+0x6000] ;  /* 0x00600000c114783b */ /* 0x000f280000004200 */
[----:B------:R-:W-:Y:S03]  /*5ed0*/  LDSM.16.MT88.4 R96, [R191+0x6800] ;  /* 0x00680000bf60783b */ /* 0x000fe60000004200 */
[----:B------:R-:W-:Y:S01]  /*5ee0*/  HMMA.16816.F32.BF16 R116, R4, R12, R116 ;  /* 0x0000000c0474723c */ /* 0x000fe20000041874 */
[--C-:B-1----:R-:W-:Y:S01]  /*5ef0*/  FFMA.FTZ R3, R232, c[0x0][0x2d0], -R2.reuse ;  /* 0x0000b400e8037a23 */ /* 0x102fe20000010802 */
[----:B------:R-:W-:Y:S01]  /*5f00*/  IADD3 R217, R158, -0x2, RZ ;  /* 0xfffffffe9ed97810 */ /* 0x000fe20007ffe0ff */
[----:B------:R-:W-:Y:S01]  /*5f10*/  FFMA.FTZ R2, R231, c[0x0][0x2d0], -R2 ;  /* 0x0000b400e7027a23 */ /* 0x000fe20000010802 */
[----:B---3--:R-:W-:-:S03]  /*5f20*/  F2FP.BF16.PACK_AB R64, R18, R17 ;  /* 0x000000111240723e */ /* 0x008fc600000010ff */
[----:B------:R1:W-:Y:S01]  /*5f30*/  MUFU.EX2 R19, R2 ;  /* 0x0000000200137308 */ /* 0x0003e20000000800 */
[C---:B------:R-:W-:Y:S01]  /*5f40*/  HMMA.16816.F32.BF16 R52, R4.reuse, R14, R72 ;  /* 0x0000000e0434723c */ /* 0x040fe20000041848 */
[----:B------:R-:W3:Y:S04]  /*5f50*/  LDSM.16.MT88.4 R12, [R194+0x2800] ;  /* 0x00280000c20c783b */ /* 0x000ee80000004200 */
[----:B------:R-:W-:Y:S03]  /*5f60*/  LDSM.16.MT88.4 R72, [R193+0x3000] ;  /* 0x00300000c148783b */ /* 0x000fe60000004200 */
[----:B--2---:R-:W-:Y:S01]  /*5f70*/  HMMA.16816.F32.BF16 R44, R4, R8, R44 ;  /* 0x00000008042c723c */ /* 0x004fe2000004182c */
[----:B-1----:R-:W-:-:S07]  /*5f80*/  FFMA.FTZ R2, R230, c[0x0][0x2d0], -R0 ;  /* 0x0000b400e6027a23 */ /* 0x002fce0000010800 */
[C---:B------:R-:W-:Y:S01]  /*5f90*/  HMMA.16816.F32.BF16 R28, R4.reuse, R10, R28 ;  /* 0x0000000a041c723c */ /* 0x040fe2000004181c */
[----:B------:R1:W-:Y:S07]  /*5fa0*/  MUFU.EX2 R16, R2 ;  /* 0x0000000200107308 */ /* 0x0003ee0000000800 */
[C---:B----4-:R-:W-:Y:S01]  /*5fb0*/  HMMA.16816.F32.BF16 R36, R4.reuse, R20, R36 ;  /* 0x000000140424723c */ /* 0x050fe20000041824 */
[----:B------:R-:W2:Y:S07]  /*5fc0*/  MUFU.EX2 R20, R3 ;  /* 0x0000000300147308 */ /* 0x000eae0000000800 */
[----:B------:R-:W-:Y:S01]  /*5fd0*/  HMMA.16816.F32.BF16 R24, R4, R22, R24 ;  /* 0x000000160418723c */ /* 0x000fe20000041818 */
[----:B-1----:R-:W-:-:S04]  /*5fe0*/  FFMA.FTZ R2, R237, c[0x0][0x2d0], -R0 ;  /* 0x0000b400ed027a23 */ /* 0x002fc80000010800 */
[----:B------:R1:W4:Y:S03]  /*5ff0*/  MUFU.EX2 R9, R2 ;  /* 0x0000000200097308 */ /* 0x0003260000000800 */
[----:B---3--:R-:W-:Y:S01]  /*6000*/  HMMA.16816.F32.BF16 R92, R4, R12, R92 ;  /* 0x0000000c045c723c */ /* 0x008fe2000004185c */
[----:B--2---:R-:W-:-:S07]  /*6010*/  F2FP.BF16.PACK_AB R66, R19, R20 ;  /* 0x000000141342723e */ /* 0x004fce00000010ff */
[----:B------:R-:W-:Y:S01]  /*6020*/  HMMA.16816.F32.BF16 R104, R4, R14, R88 ;  /* 0x0000000e0468723c */ /* 0x000fe20000041858 */
[----:B------:R-:W2:Y:S04]  /*6030*/  LDSM.16.MT88.4 R12, [R194+0x6000] ;  /* 0x00600000c20c783b */ /* 0x000ea80000004200 */
[----:B------:R-:W3:Y:S01]  /*6040*/  LDSM.16.MT88.4 R88, [R194+0x3000] ;  /* 0x00300000c258783b */ /* 0x000ee20000004200 */
[--C-:B-1----:R-:W-:Y:S01]  /*6050*/  FFMA.FTZ R2, R236, c[0x0][0x2d0], -R0.reuse ;  /* 0x0000b400ec027a23 */ /* 0x102fe20000010800 */
[----:B----4-:R-:W-:Y:S01]  /*6060*/  F2FP.BF16.PACK_AB R65, R9, R16 ;  /* 0x000000100941723e */ /* 0x010fe200000010ff */
[----:B------:R-:W-:Y:S02]  /*6070*/  FFMA.FTZ R0, R235, c[0x0][0x2d0], -R0 ;  /* 0x0000b400eb007a23 */ /* 0x000fe40000010800 */
[----:B------:R1:W-:Y:S08]  /*6080*/  MUFU.EX2 R10, R2 ;  /* 0x00000002000a7308 */ /* 0x0003f00000000800 */
[----:B------:R-:W4:Y:S01]  /*6090*/  MUFU.EX2 R8, R0 ;  /* 0x0000000000087308 */ /* 0x000f220000000800 */
[----:B-1----:R-:W-:-:S04]  /*60a0*/  FADD.FTZ R2, R252, R251 ;  /* 0x000000fbfc027221 */ /* 0x002fc80000010000 */
[----:B------:R-:W-:-:S04]  /*60b0*/  FADD.FTZ R2, R250, R2 ;  /* 0x00000002fa027221 */ /* 0x000fc80000010000 */
[----:B------:R-:W-:Y:S01]  /*60c0*/  FADD.FTZ R2, R157, R2 ;  /* 0x000000029d027221 */ /* 0x000fe20000010000 */
[----:B----4-:R-:W-:Y:S01]  /*60d0*/  F2FP.BF16.PACK_AB R67, R8, R10 ;  /* 0x0000000a0843723e */ /* 0x010fe200000010ff */
[----:B------:R-:W4:Y:S01]  /*60e0*/  LDL R157, [R1+0x64] ;  /* 0x00006400019d7983 */ /* 0x000f220000100800 */
[----:B------:R-:W-:-:S04]  /*60f0*/  FADD.FTZ R0, R246, R243 ;  /* 0x000000f3f6007221 */ /* 0x000fc80000010000 */
[----:B------:R-:W-:Y:S01]  /*6100*/  FADD.FTZ R0, R242, R0 ;  /* 0x00000000f2007221 */ /* 0x000fe20000010000 */
[C---:B--2---:R-:W-:Y:S01]  /*6110*/  HMMA.16816.F32.BF16 R48, R4.reuse, R12, R48 ;  /* 0x0000000c0430723c */ /* 0x044fe20000041830 */
[----:B------:R-:W-:Y:S02]  /*6120*/  FADD.FTZ R2, R245, R2 ;  /* 0x00000002f5027221 */ /* 0x000fe40000010000 */
[----:B------:R-:W-:Y:S02]  /*6130*/  FADD.FTZ R0, R249, R0 ;  /* 0x00000000f9007221 */ /* 0x000fe40000010000 */
[----:B------:R-:W-:Y:S02]  /*6140*/  FADD.FTZ R2, R247, R2 ;  /* 0x00000002f7027221 */ /* 0x000fe40000010000 */
[----:B------:R-:W-:Y:S01]  /*6150*/  FADD.FTZ R0, R239, R0 ;  /* 0x00000000ef007221 */ /* 0x000fe20000010000 */
[----:B------:R-:W-:Y:S01]  /*6160*/  HMMA.16816.F32.BF16 R32, R4, R14, R32 ;  /* 0x0000000e0420723c */ /* 0x000fe20000041820 */
[----:B------:R-:W-:Y:S01]  /*6170*/  FADD.FTZ R3, R244, R2 ;  /* 0x00000002f4037221 */ /* 0x000fe20000010000 */
[----:B------:R-:W1:Y:S01]  /*6180*/  LDSM.16.MT88.4 R12, [R194+0x6800] ;  /* 0x00680000c20c783b */ /* 0x000e620000004200 */
        /* <DEDUP_REMOVED lines=17> */
[C---:B---3--:R-:W-:Y:S01]  /*62a0*/  HMMA.16816.F32.BF16 R84, R64.reuse, R88, R92 ;  /* 0x000000584054723c */ /* 0x048fe2000004185c */
        /* <DEDUP_REMOVED lines=14> */
[----:B------:R-:W-:Y:S01]  /*6390*/  HMMA.16816.F32.BF16 R92, R64, R96, R60 ;  /* 0x00000060405c723c */ /* 0x000fe2000004183c */
[----:B------:R-:W-:-:S04]  /*63a0*/  FADD.FTZ R2, R148, R2 ;  /* 0x0000000294027221 */ /* 0x000fc80000010000 */
        /* <DEDUP_REMOVED lines=9> */
[----:B------:R-:W-:Y:S01]  /*6440*/  HMMA.16816.F32.BF16 R64, R64, R14, R32 ;  /* 0x0000000e4040723c */ /* 0x000fe20000041820 */
[----:B----4-:R-:W-:-:S04]  /*6450*/  @P4 IMAD.HI.U32 R4, R157, c[0x0][0x2c8], RZ ;  /* 0x0000b2009d044a27 */ /* 0x010fc800078e00ff */
[----:B------:R-:W-:Y:S01]  /*6460*/  IMAD.MOV.U32 R0, RZ, RZ, R157 ;  /* 0x000000ffff007224 */ /* 0x000fe200078e009d */
[----:B------:R-:W-:Y:S01]  /*6470*/  @P4 SHF.R.U32.HI R0, RZ, c[0x0][0x2cc], R4 ;  /* 0x0000b300ff004a19 */ /* 0x000fe20000011604 */
[----:B------:R-:W-:-:S03]  /*6480*/  FADD.FTZ R4, R145, R3 ;  /* 0x0000000391047221 */ /* 0x000fc60000010000 */
[----:B------:R-:W-:Y:S01]  /*6490*/  IADD3 R3, R0, R156, -R155 ;  /* 0x0000009c00037210 */ /* 0x000fe20007ffe89b */
[----:B------:R-:W-:Y:S02]  /*64a0*/  FADD.FTZ R0, R140, R2 ;  /* 0x000000028c007221 */ /* 0x000fe40000010000 */
[----:B------:R-:W-:Y:S02]  /*64b0*/  IMAD.MOV.U32 R2, RZ, RZ, RZ ;  /* 0x000000ffff027224 */ /* 0x000fe400078e00ff */
[----:B------:R-:W-:Y:S02]  /*64c0*/  FADD.FTZ R4, R137, R4 ;  /* 0x0000000489047221 */ /* 0x000fe40000010000 */
[----:B------:R-:W-:-:S04]  /*64d0*/  IMAD.HI R2, R3, -0x6db6db6d, R2 ;  /* 0x9249249303027827 */ /* 0x000fc800078e0202 */
[----:B------:R-:W-:Y:S02]  /*64e0*/  FADD.FTZ R3, R115, R4 ;  /* 0x0000000473037221 */ /* 0x000fe40000010000 */
[----:B------:R-:W-:Y:S02]  /*64f0*/  FADD.FTZ R0, R139, R0 ;  /* 0x000000008b007221 */ /* 0x000fe40000010000 */
[----:B------:R-:W-:Y:S02]  /*6500*/  FADD.FTZ R3, R112, R3 ;  /* 0x0000000370037221 */ /* 0x000fe40000010000 */
[----:B------:R-:W-:Y:S01]  /*6510*/  FADD.FTZ R4, R141, R0 ;  /* 0x000000008d047221 */ /* 0x000fe20000010000 */
[----:B------:R-:W-:Y:S01]  /*6520*/  SHF.R.U32.HI R0, RZ, 0x1f, R2 ;  /* 0x0000001fff007819 */ /* 0x000fe20000011602 */
[----:B------:R-:W-:-:S03]  /*6530*/  FADD.FTZ R3, R136, R3 ;  /* 0x0000000388037221 */ /* 0x000fc60000010000 */
[----:B------:R-:W-:Y:S01]  /*6540*/  LEA.HI.SX32 R2, R2, R0, 0x1a ;  /* 0x0000000002027211 */ /* 0x000fe200078fd2ff */
[----:B------:R-:W-:Y:S02]  /*6550*/  FADD.FTZ R0, R17, R4 ;  /* 0x0000000411007221 */ /* 0x000fe40000010000 */
[----:B------:R-:W-:Y:S01]  /*6560*/  FADD.FTZ R3, R16, R3 ;  /* 0x0000000310037221 */ /* 0x000fe20000010000 */
[----:B------:R-:W-:Y:S01]  /*6570*/  IMNMX R4, R151, R2, !PT ;  /* 0x0000000297047217 */ /* 0x000fe20007800200 */
[----:B------:R-:W-:Y:S02]  /*6580*/  FADD.FTZ R0, R18, R0 ;  /* 0x0000000012007221 */ /* 0x000fe40000010000 */
[----:B------:R-:W-:Y:S02]  /*6590*/  FADD.FTZ R2, R9, R3 ;  /* 0x0000000309027221 */ /* 0x000fe40000010000 */
[----:B------:R-:W-:Y:S02]  /*65a0*/  FADD.FTZ R0, R20, R0 ;  /* 0x0000000014007221 */ /* 0x000fe40000010000 */
[----:B------:R-:W-:-:S02]  /*65b0*/  FADD.FTZ R2, R10, R2 ;  /* 0x000000020a027221 */ /* 0x000fc40000010000 */
[----:B------:R-:W-:Y:S02]  /*65c0*/  FADD.FTZ R3, R19, R0 ;  /* 0x0000000013037221 */ /* 0x000fe40000010000 */
[----:B------:R-:W-:Y:S01]  /*65d0*/  FADD.FTZ R0, R8, R2 ;  /* 0x0000000208007221 */ /* 0x000fe20000010000 */
[----:B------:R1:W-:Y:S04]  /*65e0*/  STL [R1+0x3c], R4 ;  /* 0x00003c0401007387 */ /* 0x0003e80000100800 */
[----:B------:R1:W-:Y:S04]  /*65f0*/  STL [R1+0x20], R0 ;  /* 0x0000200001007387 */ /* 0x0003e80000100800 */
[----:B------:R1:W-:Y:S01]  /*6600*/  STL [R1+0x24], R3 ;  /* 0x0000240301007387 */ /* 0x0003e20000100800 */
[----:B------:R-:W-:Y:S11]  /*6610*/  ISETP.GE.AND P0, PT, R217, R4, PT ;  /* 0x00000004d900720c */ /* 0x000ff60003f06270 */
[----:B------:R-:W-:Y:S02]  /*6620*/  @!UPT UIADD3 URZ, URZ, URZ, URZ ;  /* 0x0000003f3f3ff290 */ /* 0x000fe4000fffe03f */
[----:B------:R-:W-:Y:S05]  /*6630*/  @!P0 BRA `(.L_x_2355) ;  /* 0x00003c4000008947 */ /* 0x000fea0003800000 */
[----:B------:R-:W2:Y:S01]  /*6640*/  LDL R151, [R1+0x90] ;  /* 0x0000900001977983 */ /* 0x000ea20000100800 */
[----:B------:R-:W-:Y:S01]  /*6650*/  IMAD.MOV.U32 R115, RZ, RZ, R113 ;  /* 0x000000ffff737224 */ /* 0x000fe200078e0071 */
[----:B-1----:R-:W-:Y:S02]  /*6660*/  MOV R3, R114 ;  /* 0x0000007200037202 */ /* 0x002fe40000000f00 */
[----:B------:R-:W-:Y:S01]  /*6670*/  MOV R214, R217 ;  /* 0x000000d900d67202 */ /* 0x000fe20000000f00 */
[----:B--2---:R-:W-:-:S05]  /*6680*/  IMAD.IADD R0, R151, 0x1, R157 ;  /* 0x0000000197007824 */ /* 0x004fca00078e029d */
[----:B------:R1:W-:Y:S02]  /*6690*/  STL [R1+0x38], R0 ;  /* 0x0000380001007387 */ /* 0x0003e40000100800 */
[----:B-1----:R-:W-:-:S05]  /*66a0*/  @P4 IMAD.HI.U32 R0, R0, c[0x0][0x2c8], RZ ;  /* 0x0000b20000004a27 */ /* 0x002fca00078e00ff */
[----:B------:R-:W-:-:S05]  /*66b0*/  @P4 SHF.R.U32.HI R0, RZ, c[0x0][0x2cc], R0 ;  /* 0x0000b300ff004a19 */ /* 0x000fca0000011600 */
[----:B------:R1:W-:Y:S02]  /*66c0*/  @P4 STL [R1+0x40], R0 ;  /* 0x0000400001004387 */ /* 0x0003e40000100800 */
.L_x_2360:
        /* <DEDUP_REMOVED lines=80> */
.L_x_2357:
[----:B-1-34-:R-:W-:Y:S05]  /*6bd0*/  BSYNC B0 ;  /* 0x0000000000007941 */ /* 0x01afea0003800000 */
.L_x_2356:
        /* <DEDUP_REMOVED lines=140> */
[----:B------:R-:W-:Y:S01]  /*74a0*/  HMMA.16816.F32.BF16 R56, R180, R154, R56 ;  /* 0x0000009ab438723c */ /* 0x000fe20000041838 */
[----:B------:R-:W5:Y:S07]  /*74b0*/  LDSM.16.M88.4 R152, [R189+0x6000] ;  /* 0x00600000bd98783b */ /* 0x000f6e0000000200 */
[C---:B------:R-:W-:Y:S08]  /*74c0*/  HMMA.16816.F32.BF16 R4, R184.reuse, R156, R4 ;  /* 0x0000009cb804723c */ /* 0x040ff00000041804 */
[C---:B------:R-:W-:Y:S01]  /*74d0*/  HMMA.16816.F32.BF16 R8, R184.reuse, R158, R8 ;  /* 0x0000009eb808723c */ /* 0x040fe20000041808 */
[----:B------:R-:W4:Y:S01]  /*74e0*/  LDSM.16.M88.4 R156, [R189+0x6800] ;  /* 0x00680000bd9c783b */ /* 0x000f220000000200 */
[----:B------:R-:W-:Y:S06]  /*74f0*/  DEPBAR.LE SB0, 0x0 ;  /* 0x000080000000791a */ /* 0x000fec0000000000 */
[C---:B-1----:R-:W-:Y:S01]  /*7500*/  HMMA.16816.F32.BF16 R12, R184.reuse, R136, R12 ;  /* 0x00000088b80c723c */ /* 0x042fe2000004180c */
[----:B------:R-:W-:Y:S07]  /*7510*/  BAR.SYNC.DEFER_BLOCKING 0x0 ;  /* 0x0000000000007b1d */ /* 0x000fee0000010000 */
[C---:B------:R-:W-:Y:S08]  /*7520*/  HMMA.16816.F32.BF16 R16, R184.reuse, R138, R16 ;  /* 0x0000008ab810723c */ /* 0x040ff00000041810 */
[C---:B--2---:R-:W-:Y:S08]  /*7530*/  HMMA.16816.F32.BF16 R20, R184.reuse, R140, R20 ;  /* 0x0000008cb814723c */ /* 0x044ff00000041814 */
[C---:B------:R-:W-:Y:S08]  /*7540*/  HMMA.16816.F32.BF16 R24, R184.reuse, R142, R24 ;  /* 0x0000008eb818723c */ /* 0x040ff00000041818 */
[C---:B---3--:R-:W-:Y:S08]  /*7550*/  HMMA.16816.F32.BF16 R28, R184.reuse, R144, R28 ;  /* 0x00000090b81c723c */ /* 0x048ff0000004181c */
[C---:B------:R-:W-:Y:S08]  /*7560*/  HMMA.16816.F32.BF16 R32, R184.reuse, R146, R32 ;  /* 0x00000092b820723c */ /* 0x040ff00000041820 */
[C---:B----4-:R-:W-:Y:S08]  /*7570*/  HMMA.16816.F32.BF16 R36, R184.reuse, R148, R36 ;  /* 0x00000094b824723c */ /* 0x050ff00000041824 */
[C---:B------:R-:W-:Y:S08]  /*7580*/  HMMA.16816.F32.BF16 R40, R184.reuse, R150, R40 ;  /* 0x00000096b828723c */ /* 0x040ff00000041828 */
[C---:B-----5:R-:W-:Y:S08]  /*7590*/  HMMA.16816.F32.BF16 R44, R184.reuse, R152, R44 ;  /* 0x00000098b82c723c */ /* 0x060ff0000004182c */
[C---:B------:R-:W-:Y:S08]  /*75a0*/  HMMA.16816.F32.BF16 R48, R184.reuse, R154, R48 ;  /* 0x0000009ab830723c */ /* 0x040ff00000041830 */
[C---:B------:R-:W-:Y:S08]  /*75b0*/  HMMA.16816.F32.BF16 R52, R184.reuse, R156, R52 ;  /* 0x0000009cb834723c */ /* 0x040ff00000041834 */
[----:B------:R-:W-:Y:S01]  /*75c0*/  HMMA.16816.F32.BF16 R56, R184, R158, R56 ;  /* 0x0000009eb838723c */ /* 0x000fe20000041838 */
[----:B------:R-:W-:Y:S07]  /*75d0*/  @!UPT UIADD3 URZ, URZ, URZ, URZ ;  /* 0x0000003f3f3ff290 */ /* 0x000fee000fffe03f */
[----:B------:R-:W-:-:S11]  /*75e0*/  @!P0 BRA `(.L_x_2359) ;  /* 0x0000036000008947 */ /* 0x000fd60003800000 */
[----:B------:R-:W-:Y:S01]  /*75f0*/  IADD3 R0, R214, -0x1, RZ ;  /* 0xffffffffd6007810 */ /* 0x000fe20007ffe0ff */
        /* <DEDUP_REMOVED lines=53> */
.L_x_2359:
[----:B------:R-:W-:Y:S05]  /*7950*/  BSYNC B0 ;  /* 0x0000000000007941 */ /* 0x000fea0003800000 */
.L_x_2358:
[----:B------:R-:W-:Y:S01]  /*7960*/  IMAD.MOV.U32 R0, RZ, RZ, c[0x0][0x2c4] ;  /* 0x0000b100ff007624 */ /* 0x000fe200078e00ff */
[----:B------:R-:W2:Y:S04]  /*7970*/  LDL R2, [R1+0x40] ;  /* 0x0000400001027983 */ /* 0x000ea80000100800 */
[----:B------:R-:W-:Y:S01]  /*7980*/  ISETP.NE.AND P0, PT, R0, 0x1, PT ;  /* 0x000000010000780c */ /* 0x000fe20003f05270 */
[----:B-1----:R-:W3:Y:S04]  /*7990*/  LDL R137, [R1+0x58] ;  /* 0x0000580001897983 */ /* 0x002ee80000100800 */
[----:B------:R1:W2:Y:S04]  /*79a0*/  LDL R0, [R1+0x38] ;  /* 0x0000380001007983 */ /* 0x0002a80000100800 */
[----:B------:R-:W4:Y:S04]  /*79b0*/  LDL R136, [R1+0x4c] ;  /* 0x00004c0001887983 */ /* 0x000f280000100800 */
[----:B------:R-:W4:Y:S04]  /*79c0*/  LDL R114, [R1+0x44] ;  /* 0x0000440001727983 */ /* 0x000f280000100800 */
        /* <DEDUP_REMOVED lines=58> */
[----:B------:R-:W-:Y:S01]  /*7d70*/  ISETP.GT.AND P3, PT, R112, 0x18, PT ;  /* 0x000000187000780c */ /* 0x000fe20003f64270 */
[----:B------:R-:W-:Y:S01]  /*7d80*/  LDSM.16.MT88.4 R12, [R191] ;  /* 0x00000000bf0c783b */ /* 0x000fe20000004200 */
        /* <DEDUP_REMOVED lines=19> */
[----:B------:R-:W-:Y:S02]  /*7ec0*/  FMNMX.FTZ R2, R163, R2, !PT ;  /* 0x00000002a3027209 */ /* 0x000fe40007810000 */
[----:B------:R-:W-:Y:S02]  /*7ed0*/  ISETP.GT.AND P0, PT, R0, 0x39, PT ;  /* 0x000000390000780c */ /* 0x000fe40003f04270 */
[----:B------:R-:W-:Y:S02]  /*7ee0*/  FSEL R215, R34, -INF , P1 ;  /* 0xff80000022d77808 */ /* 0x000fe40000800000 */
[----:B------:R-:W-:Y:S02]  /*7ef0*/  FSEL R150, R21, -INF , P2 ;  /* 0xff80000015967808 */ /* 0x000fe40001000000 */
[----:B------:R-:W-:Y:S01]  /*7f00*/  FMNMX.FTZ R4, R151, R4, !PT ;  /* 0x0000000497047209 */ /* 0x000fe20007810000 */
[----:B------:R-:W-:Y:S01]  /*7f10*/  LDSM.16.MT88.4 R20, [R193] ;  /* 0x00000000c114783b */ /* 0x000fe20000004200 */
[----:B------:R-:W-:Y:S02]  /*7f20*/  ISETP.GT.AND P3, PT, R112, 0x28, PT ;  /* 0x000000287000780c */ /* 0x000fe40003f64270 */
[----:B------:R-:W-:Y:S02]  /*7f30*/  FSEL R217, R35, -INF , P0 ;  /* 0xff80000023d97808 */ /* 0x000fe40000000000 */
[----:B------:R-:W-:Y:S02]  /*7f40*/  ISETP.GT.AND P1, PT, R0, 0x40, PT ;  /* 0x000000400000780c */ /* 0x000fe40003f24270 */
[----:B------:R-:W-:Y:S02]  /*7f50*/  ISETP.GT.AND P2, PT, R112, 0x29, PT ;  /* 0x000000297000780c */ /* 0x000fe40003f44270 */
[----:B------:R-:W-:Y:S02]  /*7f60*/  FMNMX.FTZ R5, R215, R2, !PT ;  /* 0x00000002d7057209 */ /* 0x000fe40007810000 */
[----:B------:R-:W-:Y:S02]  /*7f70*/  FSEL R154, R24, -INF , P3 ;  /* 0xff800000189a7808 */ /* 0x000fe40001800000 */
[----:B------:R-:W-:Y:S02]  /*7f80*/  FMNMX.FTZ R2, R150, R4, !PT ;  /* 0x0000000496027209 */ /* 0x000fe40007810000 */
[----:B------:R-:W-:Y:S02]  /*7f90*/  FSEL R224, R38, -INF , P1 ;  /* 0xff80000026e07808 */ /* 0x000fe40000800000 */
[----:B------:R-:W-:Y:S02]  /*7fa0*/  FSEL R155, R25, -INF , P2 ;  /* 0xff800000199b7808 */ /* 0x000fe40001000000 */
[----:B------:R-:W-:Y:S02]  /*7fb0*/  ISETP.GT.AND P2, PT, R112, 0x31, PT ;  /* 0x000000317000780c */ /* 0x000fe40003f44270 */
[----:B------:R-:W-:Y:S02]  /*7fc0*/  ISETP.GT.AND P0, PT, R0, 0x41, PT ;  /* 0x000000410000780c */ /* 0x000fe40003f04270 */
[----:B------:R-:W-:Y:S02]  /*7fd0*/  FMNMX.FTZ R5, R217, R5, !PT ;  /* 0x00000005d9057209 */ /* 0x000fe40007810000 */
[----:B------:R-:W-:Y:S02]  /*7fe0*/  ISETP.GT.AND P3, PT, R112, 0x30, PT ;  /* 0x000000307000780c */ /* 0x000fe40003f64270 */
[----:B------:R-:W-:Y:S02]  /*7ff0*/  FMNMX.FTZ R4, R154, R2, !PT ;  /* 0x000000029a047209 */ /* 0x000fe40007810000 */
[----:B------:R-:W-:Y:S02]  /*8000*/  FSEL R159, R29, -INF , P2 ;  /* 0xff8000001d9f7808 */ /* 0x000fe40001000000 */
[----:B------:R-:W-:Y:S02]  /*8010*/  FSEL R225, R39, -INF , P0 ;  /* 0xff80000027e17808 */ /* 0x000fe40000000000 */
[----:B------:R-:W-:Y:S02]  /*8020*/  ISETP.GT.AND P2, PT, R112, 0x39, PT ;  /* 0x000000397000780c */ /* 0x000fe40003f44270 */
[----:B------:R-:W-:Y:S02]  /*8030*/  ISETP.GT.AND P1, PT, R0, 0x48, PT ;  /* 0x000000480000780c */ /* 0x000fe40003f24270 */
[----:B------:R-:W-:Y:S02]  /*8040*/  FMNMX.FTZ R2, R224, R5, !PT ;  /* 0x00000005e0027209 */ /* 0x000fe40007810000 */
[----:B------:R-:W-:Y:S02]  /*8050*/  FSEL R158, R28, -INF , P3 ;  /* 0xff8000001c9e7808 */ /* 0x000fe40001800000 */
[----:B------:R-:W-:Y:S01]  /*8060*/  FMNMX.FTZ R4, R155, R4, !PT ;  /* 0x000000049b047209 */ /* 0x000fe20007810000 */
[----:B------:R-:W-:Y:S01]  /*8070*/  LDSM.16.MT88.4 R28, [R192] ;  /* 0x00000000c01c783b */ /* 0x000fe20000004200 */
[C---:B------:R-:W-:Y:S02]  /*8080*/  ISETP.GT.AND P3, PT, R112.reuse, 0x38, PT ;  /* 0x000000387000780c */ /* 0x040fe40003f64270 */
[----:B------:R-:W-:Y:S02]  /*8090*/  FSEL R162, R33, -INF , P2 ;  /* 0xff80000021a27808 */ /* 0x000fe40001000000 */
[----:B------:R-:W-:Y:S02]  /*80a0*/  ISETP.GT.AND P2, PT, R112, 0x41, PT ;  /* 0x000000417000780c */ /* 0x000fe40003f44270 */
[----:B------:R-:W-:Y:S02]  /*80b0*/  ISETP.GT.AND P0, PT, R0, 0x49, PT ;  /* 0x000000490000780c */ /* 0x000fe40003f04270 */
[----:B------:R-:W-:Y:S02]  /*80c0*/  FSEL R235, R42, -INF , P1 ;  /* 0xff8000002aeb7808 */ /* 0x000fe40000800000 */
[----:B------:R-:W-:Y:S02]  /*80d0*/  FMNMX.FTZ R2, R225, R2, !PT ;  /* 0x00000002e1027209 */ /* 0x000fe40007810000 */
[----:B------:R-:W-:Y:S02]  /*80e0*/  FMNMX.FTZ R5, R158, R4, !PT ;  /* 0x000000049e057209 */ /* 0x000fe40007810000 */
[----:B------:R-:W-:Y:S02]  /*80f0*/  FSEL R221, R37, -INF , P2 ;  /* 0xff80000025dd7808 */ /* 0x000fe40001000000 */
[----:B------:R-:W-:Y:S02]  /*8100*/  FSEL R161, R32, -INF , P3 ;  /* 0xff80000020a17808 */ /* 0x000fe40001800000 */
[C---:B------:R-:W-:Y:S02]  /*8110*/  ISETP.GT.AND P3, PT, R112.reuse, 0x40, PT ;  /* 0x000000407000780c */ /* 0x040fe40003f64270 */
[----:B------:R-:W-:Y:S02]  /*8120*/  ISETP.GT.AND P2, PT, R112, 0x49, PT ;  /* 0x000000497000780c */ /* 0x000fe40003f44270 */
[----:B------:R-:W-:Y:S02]  /*8130*/  FSEL R240, R43, -INF , P0 ;  /* 0xff8000002bf07808 */ /* 0x000fe40000000000 */
[----:B------:R-:W-:Y:S02]  /*8140*/  ISETP.GT.AND P0, PT, R0, 0x50, PT ;  /* 0x000000500000780c */ /* 0x000fe40003f04270 */
[----:B------:R-:W-:Y:S02]  /*8150*/  FMNMX.FTZ R2, R235, R2, !PT ;  /* 0x00000002eb027209 */ /* 0x000fe40007810000 */
[----:B------:R-:W-:Y:S02]  /*8160*/  FMNMX.FTZ R5, R159, R5, !PT ;  /* 0x000000059f057209 */ /* 0x000fe40007810000 */
[----:B------:R-:W-:Y:S02]  /*8170*/  FSEL R219, R36, -INF , P3 ;  /* 0xff80000024db7808 */ /* 0x000fe40001800000 */
[----:B------:R-:W-:Y:S01]  /*8180*/  FSEL R243, R46, -INF , P0 ;  /* 0xff8000002ef37808 */ /* 0x000fe20000000000 */
[----:B------:R-:W-:Y:S01]  /*8190*/  LDSM.16.MT88.4 R36, [R196] ;  /* 0x00000000c424783b */ /* 0x000fe20000004200 */
[----:B------:R-:W-:Y:S02]  /*81a0*/  FSEL R227, R41, -INF , P2 ;  /* 0xff80000029e37808 */ /* 0x000fe40001000000 */
[----:B------:R-:W-:Y:S02]  /*81b0*/  ISETP.GT.AND P2, PT, R0, 0x51, PT ;  /* 0x000000510000780c */ /* 0x000fe40003f44270 */
        /* <DEDUP_REMOVED lines=12> */
[C---:B------:R-:W-:Y:S02]  /*8280*/  ISETP.GT.AND P1, PT, R0.reuse, 0x60, PT ;  /* 0x000000600000780c */ /* 0x040fe40003f24270 */
[C---:B------:R-:W-:Y:S02]  /*8290*/  ISETP.GT.AND P0, PT, R0.reuse, 0x61, PT ;  /* 0x000000610000780c */ /* 0x040fe40003f04270 */
[C---:B------:R-:W-:Y:S02]  /*82a0*/  ISETP.GT.AND P2, PT, R0.reuse, 0x68, PT ;  /* 0x000000680000780c */ /* 0x040fe40003f44270 */
        /* <DEDUP_REMOVED lines=17> */
[----:B------:R-:W-:Y:S01]  /*83c0*/  LDSM.16.MT88.4 R44, [R191+0x3800] ;  /* 0x00380000bf2c783b */ /* 0x000fe20000004200 */
        /* <DEDUP_REMOVED lines=9> */
[C---:B------:R-:W-:Y:S02]  /*8460*/  ISETP.GT.AND P1, PT, R112.reuse, 0x60, PT ;  /* 0x000000607000780c */ /* 0x040fe40003f24270 */
[----:B------:R-:W-:Y:S02]  /*8470*/  FSEL R232, R49, -INF , P0 ;  /* 0xff80000031e87808 */ /* 0x000fe40000000000 */
[----:B------:R-:W-:Y:S02]  /*8480*/  ISETP.GT.AND P0, PT, R112, 0x61, PT ;  /* 0x000000617000780c */ /* 0x000fe40003f04270 */
[----:B------:R-:W-:Y:S02]  /*8490*/  FSEL R231, R52, -INF , P1 ;  /* 0xff80000034e77808 */ /* 0x000fe40000800000 */
[----:B------:R-:W-:Y:S02]  /*84a0*/  FSEL R230, R53, -INF , P0 ;  /* 0xff80000035e67808 */ /* 0x000fe40000000000 */
[C---:B------:R-:W-:Y:S01]  /*84b0*/  ISETP.GT.AND P1, PT, R112.reuse, 0x68, PT ;  /* 0x000000687000780c */ /* 0x040fe20003f24270 */
[----:B------:R-:W-:Y:S01]  /*84c0*/  LDSM.16.MT88.4 R52, [R193+0x3800] ;  /* 0x00380000c134783b */ /* 0x000fe20000004200 */
[----:B------:R-:W-:Y:S02]  /*84d0*/  ISETP.GT.AND P0, PT, R112, 0x69, PT ;  /* 0x000000697000780c */ /* 0x000fe40003f04270 */
[----:B------:R-:W-:Y:S02]  /*84e0*/  FMNMX.FTZ R4, R232, R4, !PT ;  /* 0x00000004e8047209 */ /* 0x000fe40007810000 */
[----:B------:R-:W-:Y:S02]  /*84f0*/  FSEL R228, R57, -INF , P0 ;  /* 0xff80000039e47808 */ /* 0x000fe40000000000 */
        /* <DEDUP_REMOVED lines=15> */
[----:B------:R3:W-:Y:S02]  /*85f0*/  MUFU.EX2 R244, R0 ;  /* 0x0000000000f47308 */ /* 0x0007e40000000800 */
[--C-:B---3--:R-:W-:Y:S01]  /*8600*/  FFMA.FTZ R0, R114, c[0x0][0x2d0], -R141.reuse ;  /* 0x0000b40072007a23 */ /* 0x108fe2000001088d */
[----:B--2---:R-:W-:Y:S07]  /*8610*/  FMNMX.FTZ R114, R4, R2, !PT ;  /* 0x0000000204727209 */ /* 0x004fee0007810000 */
[----:B------:R2:W3:Y:S01]  /*8620*/  MUFU.EX2 R247, R0 ;  /* 0x0000000000f77308 */ /* 0x0004e20000000800 */
[C---:B------:R-:W-:Y:S01]  /*8630*/  FSETP.NEU.FTZ.AND P1, PT, R114.reuse, -INF , PT ;  /* 0xff8000007200780b */ /* 0x040fe20003f3d000 */
[----:B------:R-:W-:Y:S05]  /*8640*/  FMUL.FTZ R2, R114, c[0x0][0x2d0] ;  /* 0x0000b40072027a20 */ /* 0x000fea0000410000 */
[----:B------:R-:W-:Y:S05]  /*8650*/  FSEL R140, R2, RZ, P1 ;  /* 0x000000ff028c7208 */ /* 0x000fea0000800000 */
[--C-:B------:R-:W-:Y:S02]  /*8660*/  FFMA.FTZ R2, R9, c[0x0][0x2d0], -R140.reuse ;  /* 0x0000b40009027a23 */ /* 0x100fe4000001088c */
[--C-:B------:R-:W-:Y:S02]  /*8670*/  FFMA.FTZ R4, R137, c[0x0][0x2d0], -R140.reuse ;  /* 0x0000b40089047a23 */ /* 0x100fe4000001088c */
[----:B------:R4:W-:Y:S01]  /*8680*/  MUFU.EX2 R233, R2 ;  /* 0x0000000200e97308 */ /* 0x0009e20000000800 */
[--C-:B------:R-:W-:Y:S02]  /*8690*/  FFMA.FTZ R5, R136, c[0x0][0x2d0], -R140.reuse ;  /* 0x0000b40088057a23 */ /* 0x100fe4000001088c */
[--C-:B--2---:R-:W-:Y:S01]  /*86a0*/  FFMA.FTZ R0, R7, c[0x0][0x2d0], -R141.reuse ;  /* 0x0000b40007007a23 */ /* 0x104fe2000001088d */
[----:B---3--:R-:W-:Y:S06]  /*86b0*/  F2FP.BF16.PACK_AB R137, R247, R244 ;  /* 0x000000f4f789723e */ /* 0x008fec00000010ff */
[----:B------:R-:W-:Y:S10]  /*86c0*/  MUFU.EX2 R138, R4 ;  /* 0x00000004008a7308 */ /* 0x000ff40000000800 */
[----:B------:R2:W-:Y:S01]  /*86d0*/  MUFU.EX2 R241, R0 ;  /* 0x0000000000f17308 */ /* 0x0005e20000000800 */
[----:B----4-:R-:W-:Y:S09]  /*86e0*/  FSEL R2, R112, RZ, P0 ;  /* 0x000000ff70027208 */ /* 0x010ff20000000000 */
[----:B------:R-:W-:Y:S01]  /*86f0*/  MUFU.EX2 R245, R5 ;  /* 0x0000000500f57308 */ /* 0x000fe20000000800 */
[----:B--2---:R-:W-:Y:S09]  /*8700*/  FFMA.FTZ R0, R11, c[0x0][0x2d0], -R141 ;  /* 0x0000b4000b007a23 */ /* 0x004ff2000001088d */
[----:B------:R2:W3:Y:S02]  /*8710*/  MUFU.EX2 R236, R0 ;  /* 0x0000000000ec7308 */ /* 0x0004e40000000800 */
[--C-:B--2---:R-:W-:Y:S01]  /*8720*/  FFMA.FTZ R0, R8, c[0x0][0x2d0], -R140.reuse ;  /* 0x0000b40008007a23 */ /* 0x104fe2000001088c */
[----:B---3--:R-:W-:Y:S07]  /*8730*/  F2FP.BF16.PACK_AB R139, R236, R241 ;  /* 0x000000f1ec8b723e */ /* 0x008fee00000010ff */
[----:B------:R2:W-:Y:S02]  /*8740*/  MUFU.EX2 R237, R0 ;  /* 0x0000000000ed7308 */ /* 0x0005e40000000800 */
[----:B--2---:R-:W-:Y:S05]  /*8750*/  FSEL R0, R114, RZ, P1 ;  /* 0x000000ff72007208 */ /* 0x004fea0000800000 */
[----:B------:R-:W-:Y:S04]  /*8760*/  FADD.FTZ R0, -R0, R3 ;  /* 0x0000000300007221 */ /* 0x000fe80000010100 */
[----:B------:R-:W-:Y:S04]  /*8770*/  FMUL.FTZ R0, R0, c[0x0][0x2d0] ;  /* 0x0000b40000007a20 */ /* 0x000fe80000410000 */
[----:B------:R2:W3:Y:S02]  /*8780*/  MUFU.EX2 R3, R0 ;  /* 0x0000000000037308 */ /* 0x0004e40000000800 */
[----:B--2---:R-:W-:Y:S02]  /*8790*/  FADD.FTZ R0, -R2, R115 ;  /* 0x0000007302007221 */ /* 0x004fe40000010100 */
[----:B------:R-:W-:Y:S02]  /*87a0*/  FFMA.FTZ R2, R142, c[0x0][0x2d0], -R140 ;  /* 0x0000b4008e027a23 */ /* 0x000fe4000001088c */
[C---:B---3--:R-:W-:Y:S04]  /*87b0*/  FMUL.FTZ R9, R3.reuse, R121 ;  /* 0x0000007903097220 */ /* 0x048fe80000410000 */
[----:B------:R2:W-:Y:S01]  /*87c0*/  MUFU.EX2 R121, R2 ;  /* 0x0000000200797308 */ /* 0x0005e20000000800 */
[C---:B------:R-:W-:Y:S02]  /*87d0*/  FMUL.FTZ R4, R3.reuse, R116 ;  /* 0x0000007403047220 */ /* 0x040fe40000410000 */
[----:B------:R-:W-:Y:S02]  /*87e0*/  FMUL.FTZ R0, R0, c[0x0][0x2d0] ;  /* 0x0000b40000007a20 */ /* 0x000fe40000410000 */
[C---:B------:R-:W-:Y:S02]  /*87f0*/  FMUL.FTZ R57, R3.reuse, R109 ;  /* 0x0000006d03397220 */ /* 0x040fe40000410000 */
[C---:B------:R-:W-:Y:S02]  /*8800*/  FMUL.FTZ R8, R3.reuse, R120 ;  /* 0x0000007803087220 */ /* 0x040fe40000410000 */
[----:B------:R-:W-:Y:S01]  /*8810*/  IMAD.MOV.U32 R120, RZ, RZ, R241 ;  /* 0x000000ffff787224 */ /* 0x000fe200078e00f1 */
[----:B------:R-:W3:Y:S01]  /*8820*/  MUFU.EX2 R0, R0 ;  /* 0x0000000000007308 */ /* 0x000ee20000000800 */
[----:B------:R-:W-:Y:S02]  /*8830*/  FMUL.FTZ R56, R3, R108 ;  /* 0x0000006c03387220 */ /* 0x000fe40000410000 */
[----:B------:R-:W-:Y:S01]  /*8840*/  IMAD.MOV.U32 R115, RZ, RZ, R138 ;  /* 0x000000ffff737224 */ /* 0x000fe200078e008a */
[----:B------:R-:W-:Y:S01]  /*8850*/  F2FP.BF16.PACK_AB R138, R233, R237 ;  /* 0x000000ede98a723e */ /* 0x000fe200000010ff */
[C---:B------:R-:W-:Y:S02]  /*8860*/  FMUL.FTZ R5, R3.reuse, R117 ;  /* 0x0000007503057220 */ /* 0x040fe40000410000 */
[----:B------:R-:W-:Y:S01]  /*8870*/  FMUL.FTZ R16, R3, R72 ;  /* 0x0000004803107220 */ /* 0x000fe20000410000 */
[----:B------:R-:W-:Y:S01]  /*8880*/  F2FP.BF16.PACK_AB R136, R115, R245 ;  /* 0x000000f57388723e */ /* 0x000fe200000010ff */
[C---:B------:R-:W-:Y:S02]  /*8890*/  FMUL.FTZ R17, R3.reuse, R73 ;  /* 0x0000004903117220 */ /* 0x040fe40000410000 */
[C---:B------:R-:W-:Y:S02]  /*88a0*/  FMUL.FTZ R24, R3.reuse, R80 ;  /* 0x0000005003187220 */ /* 0x040fe40000410000 */
[----:B------:R-:W-:Y:S02]  /*88b0*/  FMUL.FTZ R25, R3, R81 ;  /* 0x0000005103197220 */ /* 0x000fe40000410000 */
[----:B--2---:R-:W-:Y:S02]  /*88c0*/  FFMA.FTZ R2, R143, c[0x0][0x2d0], -R140 ;  /* 0x0000b4008f027a23 */ /* 0x004fe4000001088c */
[----:B------:R-:W-:Y:S02]  /*88d0*/  IMAD.MOV.U32 R117, RZ, RZ, R233 ;  /* 0x000000ffff757224 */ /* 0x000fe400078e00e9 */
[----:B------:R2:W4:Y:S01]  /*88e0*/  MUFU.EX2 R242, R2 ;  /* 0x0000000200f27308 */ /* 0x0005220000000800 */
[C---:B------:R-:W-:Y:S02]  /*88f0*/  FMUL.FTZ R33, R3.reuse, R89 ;  /* 0x0000005903217220 */ /* 0x040fe40000410000 */
[C---:B------:R-:W-:Y:S02]  /*8900*/  FMUL.FTZ R32, R3.reuse, R88 ;  /* 0x0000005803207220 */ /* 0x040fe40000410000 */
[C---:B---3--:R-:W-:Y:S02]  /*8910*/  FMUL.FTZ R58, R0.reuse, R110 ;  /* 0x0000006e003a7220 */ /* 0x048fe40000410000 */
[C---:B------:R-:W-:Y:S02]  /*8920*/  FMUL.FTZ R59, R0.reuse, R111 ;  /* 0x0000006f003b7220 */ /* 0x040fe40000410000 */
[C---:B------:R-:W-:Y:S02]  /*8930*/  FMUL.FTZ R6, R0.reuse, R118 ;  /* 0x0000007600067220 */ /* 0x040fe40000410000 */
[C---:B------:R-:W-:Y:S02]  /*8940*/  FMUL.FTZ R7, R0.reuse, R119 ;  /* 0x0000007700077220 */ /* 0x040fe40000410000 */
[----:B------:R-:W-:Y:S02]  /*8950*/  IMAD.MOV.U32 R119, RZ, RZ, R237 ;  /* 0x000000ffff777224 */ /* 0x000fe400078e00ed */
[C---:B------:R-:W-:Y:S02]  /*8960*/  FMUL.FTZ R18, R0.reuse, R74 ;  /* 0x0000004a00127220 */ /* 0x040fe40000410000 */
[C---:B------:R-:W-:Y:S01]  /*8970*/  FMUL.FTZ R19, R0.reuse, R75 ;  /* 0x0000004b00137220 */ /* 0x040fe20000410000 */
[C---:B------:R-:W-:Y:S01]  /*8980*/  HMMA.16816.F32.BF16 R4, R136.reuse, R12, R4 ;  /* 0x0000000c8804723c */ /* 0x040fe20000041804 */
[----:B------:R-:W-:Y:S04]  /*8990*/  LDSM.16.MT88.4 R72, [R194+0x3800] ;  /* 0x00380000c248783b */ /* 0x000fe80000004200 */
[----:B------:R-:W-:Y:S02]  /*89a0*/  FMUL.FTZ R10, R0, R122 ;  /* 0x0000007a000a7220 */ /* 0x000fe40000410000 */
[----:B--2---:R-:W-:Y:S02]  /*89b0*/  FFMA.FTZ R2, R144, c[0x0][0x2d0], -R141 ;  /* 0x0000b40090027a23 */ /* 0x004fe4000001088d */
[----:B----4-:R-:W-:Y:S02]  /*89c0*/  IMAD.MOV.U32 R111, RZ, RZ, R242 ;  /* 0x000000ffff6f7224 */ /* 0x010fe400078e00f2 */
[----:B------:R2:W-:Y:S01]  /*89d0*/  MUFU.EX2 R116, R2 ;  /* 0x0000000200747308 */ /* 0x0005e20000000800 */
[C---:B------:R-:W-:Y:S02]  /*89e0*/  FMUL.FTZ R11, R0.reuse, R123 ;  /* 0x0000007b000b7220 */ /* 0x040fe40000410000 */
[C---:B------:R-:W-:Y:S02]  /*89f0*/  FMUL.FTZ R12, R3.reuse, R68 ;  /* 0x00000044030c7220 */ /* 0x040fe40000410000 */
[----:B------:R-:W-:Y:S02]  /*8a00*/  FMUL.FTZ R13, R3, R69 ;  /* 0x00000045030d7220 */ /* 0x000fe40000410000 */
[C---:B------:R-:W-:Y:S01]  /*8a10*/  FMUL.FTZ R26, R0.reuse, R82 ;  /* 0x00000052001a7220 */ /* 0x040fe20000410000 */
[C---:B------:R-:W-:Y:S03]  /*8a20*/  HMMA.16816.F32.BF16 R8, R136.reuse, R14, R8 ;  /* 0x0000000e8808723c */ /* 0x040fe60000041808 */
[----:B------:R-:W-:Y:S02]  /*8a30*/  IMAD.MOV.U32 R118, RZ, RZ, R236 ;  /* 0x000000ffff767224 */ /* 0x000fe400078e00ec */
[C---:B------:R-:W-:Y:S02]  /*8a40*/  FMUL.FTZ R27, R0.reuse, R83 ;  /* 0x00000053001b7220 */ /* 0x040fe40000410000 */
[C---:B------:R-:W-:Y:S01]  /*8a50*/  FMUL.FTZ R14, R0.reuse, R70 ;  /* 0x00000046000e7220 */ /* 0x040fe20000410000 */
[----:B------:R-:W-:Y:S01]  /*8a60*/  LDSM.16.MT88.4 R80, [R193+0x800] ;  /* 0x00080000c150783b */ /* 0x000fe20000004200 */
[C---:B------:R-:W-:Y:S03]  /*8a70*/  FMUL.FTZ R15, R0.reuse, R71 ;  /* 0x00000047000f7220 */ /* 0x040fe60000410000 */
[C---:B------:R-:W-:Y:S02]  /*8a80*/  FMUL.FTZ R35, R0.reuse, R91 ;  /* 0x0000005b00237220 */ /* 0x040fe40000410000 */
[----:B------:R-:W-:Y:S02]  /*8a90*/  IMAD.MOV.U32 R122, RZ, RZ, R223 ;  /* 0x000000ffff7a7224 */ /* 0x000fe400078e00df */
[C---:B------:R-:W-:Y:S01]  /*8aa0*/  HMMA.16816.F32.BF16 R12, R136.reuse, R20, R12 ;  /* 0x00000014880c723c */ /* 0x040fe2000004180c */
[----:B------:R-:W3:Y:S02]  /*8ab0*/  LDSM.16.MT88.4 R68, [R192+0x3800] ;  /* 0x00380000c044783b */ /* 0x000ee40000004200 */
[--C-:B--2---:R-:W-:Y:S02]  /*8ac0*/  FFMA.FTZ R2, R145, c[0x0][0x2d0], -R141.reuse ;  /* 0x0000b40091027a23 */ /* 0x104fe4000001088d */
[----:B------:R-:W-:Y:S02]  /*8ad0*/  IMAD.MOV.U32 R123, RZ, RZ, R222 ;  /* 0x000000ffff7b7224 */ /* 0x000fe400078e00de */
[----:B------:R2:W4:Y:S01]  /*8ae0*/  MUFU.EX2 R252, R2 ;  /* 0x0000000200fc7308 */ /* 0x0005220000000800 */
[C---:B------:R-:W-:Y:S04]  /*8af0*/  HMMA.16816.F32.BF16 R16, R136.reuse, R22, R16 ;  /* 0x000000168810723c */ /* 0x040fe80000041810 */
[C---:B------:R-:W-:Y:S02]  /*8b00*/  FMUL.FTZ R20, R3.reuse, R76 ;  /* 0x0000004c03147220 */ /* 0x040fe40000410000 */
[C---:B------:R-:W-:Y:S02]  /*8b10*/  FMUL.FTZ R21, R3.reuse, R77 ;  /* 0x0000004d03157220 */ /* 0x040fe40000410000 */
[C---:B------:R-:W-:Y:S04]  /*8b20*/  FMUL.FTZ R22, R0.reuse, R78 ;  /* 0x0000004e00167220 */ /* 0x040fe80000410000 */
[----:B------:R-:W-:Y:S02]  /*8b30*/  FMUL.FTZ R23, R0, R79 ;  /* 0x0000004f00177220 */ /* 0x000fe40000410000 */
[----:B------:R-:W2:Y:S01]  /*8b40*/  LDSM.16.MT88.4 R76, [R191+0x800] ;  /* 0x00080000bf4c783b */ /* 0x000ea20000004200 */
[--C-:B------:R-:W-:Y:S02]  /*8b50*/  FFMA.FTZ R89, R234, c[0x0][0x2d0], -R140.reuse ;  /* 0x0000b400ea597a23 */ /* 0x100fe4000001088c */
[----:B------:R-:W-:Y:S02]  /*8b60*/  FMUL.FTZ R34, R0, R90 ;  /* 0x0000005a00227220 */ /* 0x000fe40000410000 */
[C---:B------:R-:W-:Y:S03]  /*8b70*/  HMMA.16816.F32.BF16 R20, R136.reuse, R28, R20 ;  /* 0x0000001c8814723c */ /* 0x040fe60000041814 */
[--C-:B------:R-:W-:Y:S02]  /*8b80*/  FFMA.FTZ R90, R232, c[0x0][0x2d0], -R140.reuse ;  /* 0x0000b400e85a7a23 */ /* 0x100fe4000001088c */
[--C-:B--2---:R-:W-:Y:S02]  /*8b90*/  FFMA.FTZ R2, R146, c[0x0][0x2d0], -R140.reuse ;  /* 0x0000b40092027a23 */ /* 0x104fe4000001088c */
[C---:B------:R-:W-:Y:S01]  /*8ba0*/  FMUL.FTZ R28, R3.reuse, R84 ;  /* 0x00000054031c7220 */ /* 0x040fe20000410000 */
[C---:B------:R-:W-:Y:S01]  /*8bb0*/  HMMA.16816.F32.BF16 R24, R136.reuse, R30, R24 ;  /* 0x0000001e8818723c */ /* 0x040fe20000041818 */
[----:B------:R2:W-:Y:S03]  /*8bc0*/  MUFU.EX2 R251, R2 ;  /* 0x0000000200fb7308 */ /* 0x0005e60000000800 */
[C---:B------:R-:W-:Y:S02]  /*8bd0*/  FMUL.FTZ R29, R3.reuse, R85 ;  /* 0x00000055031d7220 */ /* 0x040fe40000410000 */
[----:B------:R-:W-:Y:S02]  /*8be0*/  FMUL.FTZ R40, R3, R96 ;  /* 0x0000006003287220 */ /* 0x000fe40000410000 */
[C---:B------:R-:W-:Y:S04]  /*8bf0*/  FMUL.FTZ R30, R0.reuse, R86 ;  /* 0x00000056001e7220 */ /* 0x040fe80000410000 */
[----:B------:R-:W-:Y:S02]  /*8c00*/  FMUL.FTZ R31, R0, R87 ;  /* 0x00000057001f7220 */ /* 0x000fe40000410000 */
[----:B------:R-:W1:Y:S01]  /*8c10*/  LDSM.16.MT88.4 R84, [R192+0x800] ;  /* 0x00080000c054783b */ /* 0x000e620000004200 */
[--C-:B------:R-:W-:Y:S02]  /*8c20*/  FFMA.FTZ R96, R123, c[0x0][0x2d0], -R141.reuse ;  /* 0x0000b4007b607a23 */ /* 0x100fe4000001088d */
[----:B------:R-:W-:Y:S02]  /*8c30*/  FMUL.FTZ R41, R3, R97 ;  /* 0x0000006103297220 */ /* 0x000fe40000410000 */
[C---:B------:R-:W-:Y:S01]  /*8c40*/  HMMA.16816.F32.BF16 R28, R136.reuse, R36, R28 ;  /* 0x00000024881c723c */ /* 0x040fe2000004181c */
[----:B------:R-:W-:Y:S02]  /*8c50*/  MUFU.EX2 R143, R96 ;  /* 0x00000060008f7308 */ /* 0x000fe40000000800 */
[--C-:B------:R-:W-:Y:S02]  /*8c60*/  FFMA.FTZ R97, R122, c[0x0][0x2d0], -R141.reuse ;  /* 0x0000b4007a617a23 */ /* 0x100fe4000001088d */
[C---:B------:R-:W-:Y:S02]  /*8c70*/  FMUL.FTZ R42, R0.reuse, R98 ;  /* 0x00000062002a7220 */ /* 0x040fe40000410000 */
[--C-:B--2---:R-:W-:Y:S01]  /*8c80*/  FFMA.FTZ R2, R147, c[0x0][0x2d0], -R140.reuse ;  /* 0x0000b40093027a23 */ /* 0x104fe2000001088c */
[C---:B------:R-:W-:Y:S03]  /*8c90*/  HMMA.16816.F32.BF16 R32, R136.reuse, R38, R32 ;  /* 0x000000268820723c */ /* 0x040fe60000041820 */
[----:B------:R2:W-:Y:S01]  /*8ca0*/  MUFU.EX2 R248, R2 ;  /* 0x0000000200f87308 */ /* 0x0005e20000000800 */
[C---:B------:R-:W-:Y:S02]  /*8cb0*/  FMUL.FTZ R36, R3.reuse, R92 ;  /* 0x0000005c03247220 */ /* 0x040fe40000410000 */
[----:B------:R-:W-:Y:S01]  /*8cc0*/  FMUL.FTZ R37, R3, R93 ;  /* 0x0000005d03257220 */ /* 0x000fe20000410000 */
[----:B------:R-:W5:Y:S01]  /*8cd0*/  LDL.LU R92, [R1+0x20] ;  /* 0x00002000015c7983 */ /* 0x000f620000300800 */
[C---:B------:R-:W-:Y:S03]  /*8ce0*/  FMUL.FTZ R38, R0.reuse, R94 ;  /* 0x0000005e00267220 */ /* 0x040fe60000410000 */
[----:B------:R-:W5:Y:S01]  /*8cf0*/  LDL.LU R91, [R1+0x24] ;  /* 0x00002400015b7983 */ /* 0x000f620000300800 */
[C---:B------:R-:W-:Y:S02]  /*8d00*/  FMUL.FTZ R39, R0.reuse, R95 ;  /* 0x0000005f00277220 */ /* 0x040fe40000410000 */
[----:B------:R-:W-:Y:S02]  /*8d10*/  FMUL.FTZ R43, R0, R99 ;  /* 0x00000063002b7220 */ /* 0x000fe40000410000 */
[--C-:B------:R-:W-:Y:S02]  /*8d20*/  FFMA.FTZ R99, R231, c[0x0][0x2d0], -R140.reuse ;  /* 0x0000b400e7637a23 */ /* 0x100fe4000001088c */
[C---:B------:R-:W-:Y:S01]  /*8d30*/  FMUL.FTZ R48, R3.reuse, R100 ;  /* 0x0000006403307220 */ /* 0x040fe20000410000 */
[C---:B------:R-:W-:Y:S01]  /*8d40*/  HMMA.16816.F32.BF16 R36, R136.reuse, R44, R36 ;  /* 0x0000002c8824723c */ /* 0x040fe20000041824 */
[----:B------:R-:W-:Y:S02]  /*8d50*/  MUFU.EX2 R145, R99 ;  /* 0x0000006300917308 */ /* 0x000fe40000000800 */
[--C-:B------:R-:W-:Y:S02]  /*8d60*/  FFMA.FTZ R100, R230, c[0x0][0x2d0], -R140.reuse ;  /* 0x0000b400e6647a23 */ /* 0x100fe4000001088c */
[----:B------:R-:W-:Y:S02]  /*8d70*/  FMUL.FTZ R49, R3, R101 ;  /* 0x0000006503317220 */ /* 0x000fe40000410000 */
[----:B------:R-:W-:Y:S01]  /*8d80*/  FFMA.FTZ R101, R229, c[0x0][0x2d0], -R140 ;  /* 0x0000b400e5657a23 */ /* 0x000fe2000001088c */
[C---:B------:R-:W-:Y:S03]  /*8d90*/  HMMA.16816.F32.BF16 R40, R136.reuse, R46, R40 ;  /* 0x0000002e8828723c */ /* 0x040fe60000041828 */
[----:B------:R-:W-:Y:S01]  /*8da0*/  MUFU.EX2 R146, R100 ;  /* 0x0000006400927308 */ /* 0x000fe20000000800 */
[----:B--2---:R-:W-:Y:S02]  /*8db0*/  FFMA.FTZ R2, R148, c[0x0][0x2d0], -R141 ;  /* 0x0000b40094027a23 */ /* 0x004fe4000001088d */
[C---:B------:R-:W-:Y:S02]  /*8dc0*/  FMUL.FTZ R44, R3.reuse, R124 ;  /* 0x0000007c032c7220 */ /* 0x040fe40000410000 */
[C---:B------:R-:W-:Y:S04]  /*8dd0*/  FMUL.FTZ R46, R0.reuse, R126 ;  /* 0x0000007e002e7220 */ /* 0x040fe80000410000 */
[C---:B------:R-:W-:Y:S01]  /*8de0*/  FMUL.FTZ R47, R0.reuse, R127 ;  /* 0x0000007f002f7220 */ /* 0x040fe20000410000 */
[----:B------:R2:W-:Y:S01]  /*8df0*/  MUFU.EX2 R110, R2 ;  /* 0x00000002006e7308 */ /* 0x0005e20000000800 */
[C---:B------:R-:W-:Y:S02]  /*8e00*/  FMUL.FTZ R45, R3.reuse, R125 ;  /* 0x0000007d032d7220 */ /* 0x040fe40000410000 */
[C---:B------:R-:W-:Y:S02]  /*8e10*/  FMUL.FTZ R50, R0.reuse, R102 ;  /* 0x0000006600327220 */ /* 0x040fe40000410000 */
[----:B------:R-:W-:Y:S02]  /*8e20*/  IMAD.MOV.U32 R102, RZ, RZ, R120 ;  /* 0x000000ffff667224 */ /* 0x000fe400078e0078 */
[C---:B------:R-:W-:Y:S01]  /*8e30*/  FMUL.FTZ R51, R0.reuse, R103 ;  /* 0x0000006700337220 */ /* 0x040fe20000410000 */
[C---:B------:R-:W-:Y:S03]  /*8e40*/  HMMA.16816.F32.BF16 R44, R136.reuse, R52, R44 ;  /* 0x00000034882c723c */ /* 0x040fe6000004182c */
[----:B------:R-:W-:Y:S02]  /*8e50*/  IMAD.MOV.U32 R103, RZ, RZ, R115 ;  /* 0x000000ffff677224 */ /* 0x000fe400078e0073 */
[----:B------:R-:W-:Y:S02]  /*8e60*/  IMAD.MOV.U32 R142, RZ, RZ, R218 ;  /* 0x000000ffff8e7224 */ /* 0x000fe400078e00da */
[C---:B------:R-:W-:Y:S01]  /*8e70*/  FMUL.FTZ R60, R3.reuse, R60 ;  /* 0x0000003c033c7220 */ /* 0x040fe20000410000 */
[C---:B------:R-:W-:Y:S04]  /*8e80*/  HMMA.16816.F32.BF16 R48, R136.reuse, R54, R48 ;  /* 0x000000368830723c */ /* 0x040fe80000041830 */
[C---:B------:R-:W-:Y:S02]  /*8e90*/  FMUL.FTZ R52, R3.reuse, R104 ;  /* 0x0000006803347220 */ /* 0x040fe40000410000 */
[----:B------:R-:W-:Y:S02]  /*8ea0*/  FMUL.FTZ R53, R3, R105 ;  /* 0x0000006903357220 */ /* 0x000fe40000410000 */
[--C-:B--2---:R-:W-:Y:S04]  /*8eb0*/  FFMA.FTZ R2, R149, c[0x0][0x2d0], -R141.reuse ;  /* 0x0000b40095027a23 */ /* 0x104fe8000001088d */
[----:B------:R2:W1:Y:S01]  /*8ec0*/  MUFU.EX2 R109, R2 ;  /* 0x00000002006d7308 */ /* 0x0004620000000800 */
[C---:B------:R-:W-:Y:S02]  /*8ed0*/  FMUL.FTZ R54, R0.reuse, R106 ;  /* 0x0000006a00367220 */ /* 0x040fe40000410000 */
[C---:B------:R-:W-:Y:S02]  /*8ee0*/  FMUL.FTZ R55, R0.reuse, R107 ;  /* 0x0000006b00377220 */ /* 0x040fe40000410000 */
[C---:B------:R-:W-:Y:S02]  /*8ef0*/  FMUL.FTZ R61, R3.reuse, R61 ;  /* 0x0000003d033d7220 */ /* 0x040fe40000410000 */
[C---:B------:R-:W-:Y:S02]  /*8f00*/  FMUL.FTZ R62, R0.reuse, R62 ;  /* 0x0000003e003e7220 */ /* 0x040fe40000410000 */
[C---:B------:R-:W-:Y:S01]  /*8f10*/  FMUL.FTZ R63, R0.reuse, R63 ;  /* 0x0000003f003f7220 */ /* 0x040fe20000410000 */
[C---:B---3--:R-:W-:Y:S03]  /*8f20*/  HMMA.16816.F32.BF16 R52, R136.reuse, R68, R52 ;  /* 0x000000448834723c */ /* 0x048fe60000041834 */
[C---:B------:R-:W-:Y:S02]  /*8f30*/  FMUL.FTZ R64, R3.reuse, R64 ;  /* 0x0000004003407220 */ /* 0x040fe40000410000 */
[----:B------:R-:W-:Y:S02]  /*8f40*/  FMUL.FTZ R65, R3, R65 ;  /* 0x0000004103417220 */ /* 0x000fe40000410000 */
[----:B------:R-:W-:Y:S01]  /*8f50*/  F2FP.BF16.PACK_AB R68, R111, R121 ;  /* 0x000000796f44723e */ /* 0x000fe200000010ff */
[C---:B------:R-:W-:Y:S04]  /*8f60*/  HMMA.16816.F32.BF16 R56, R136.reuse, R70, R56 ;  /* 0x000000468838723c */ /* 0x040fe80000041838 */
[----:B------:R-:W-:Y:S01]  /*8f70*/  FMUL.FTZ R66, R0, R66 ;  /* 0x0000004200427220 */ /* 0x000fe20000410000 */
[----:B----4-:R-:W-:Y:S01]  /*8f80*/  F2FP.BF16.PACK_AB R69, R252, R116 ;  /* 0x00000074fc45723e */ /* 0x010fe200000010ff */
[--C-:B--2---:R-:W-:Y:S01]  /*8f90*/  FFMA.FTZ R2, R151, c[0x0][0x2d0], -R140.reuse ;  /* 0x0000b40097027a23 */ /* 0x104fe2000001088c */
[----:B-1----:R-:W-:Y:S01]  /*8fa0*/  F2FP.BF16.PACK_AB R71, R109, R110 ;  /* 0x0000006e6d47723e */ /* 0x002fe200000010ff */
[C---:B------:R-:W-:Y:S01]  /*8fb0*/  HMMA.16816.F32.BF16 R60, R136.reuse, R72, R60 ;  /* 0x00000048883c723c */ /* 0x040fe2000004183c */
[----:B------:R-:W-:Y:S03]  /*8fc0*/  MUFU.EX2 R151, R90 ;  /* 0x0000005a00977308 */ /* 0x000fe60000000800 */
[----:B------:R-:W-:Y:S01]  /*8fd0*/  FMUL.FTZ R67, R0, R67 ;  /* 0x0000004300437220 */ /* 0x000fe20000410000 */
[----:B------:R-:W-:Y:S01]  /*8fe0*/  F2FP.BF16.PACK_AB R70, R248, R251 ;  /* 0x000000fbf846723e */ /* 0x000fe200000010ff */
[--C-:B------:R-:W-:Y:S05]  /*8ff0*/  FFMA.FTZ R88, R225, c[0x0][0x2d0], -R141.reuse ;  /* 0x0000b400e1587a23 */ /* 0x100fea000001088d */
[----:B------:R-:W-:Y:S01]  /*9000*/  HMMA.16816.F32.BF16 R64, R136, R74, R64 ;  /* 0x0000004a8840723c */ /* 0x000fe20000041840 */
[----:B------:R1:W-:Y:S01]  /*9010*/  MUFU.EX2 R242, R2 ;  /* 0x0000000200f27308 */ /* 0x0003e20000000800 */
[----:B------:R-:W2:Y:S05]  /*9020*/  LDSM.16.MT88.4 R72, [R194+0x800] ;  /* 0x00080000c248783b */ /* 0x000eaa0000004200 */
[----:B------:R-:W-:Y:S01]  /*9030*/  F2FP.BF16.PACK_AB R136, R146, R145 ;  /* 0x000000919288723e */ /* 0x000fe200000010ff */
[C---:B------:R-:W-:Y:S03]  /*9040*/  HMMA.16816.F32.BF16 R4, R68.reuse, R76, R4 ;  /* 0x0000004c4404723c */ /* 0x040fe60000041804 */
[----:B------:R3:W-:Y:S05]  /*9050*/  MUFU.EX2 R105, R88 ;  /* 0x0000005800697308 */ /* 0x0007ea0000000800 */
[C---:B------:R-:W-:Y:S01]  /*9060*/  HMMA.16816.F32.BF16 R8, R68.reuse, R78, R8 ;  /* 0x0000004e4408723c */ /* 0x040fe20000041808 */
[----:B------:R-:W4:Y:S07]  /*9070*/  LDSM.16.MT88.4 R76, [R191+0x4000] ;  /* 0x00400000bf4c783b */ /* 0x000f2e0000004200 */
[C---:B------:R-:W-:Y:S04]  /*9080*/  HMMA.16816.F32.BF16 R12, R68.reuse, R80, R12 ;  /* 0x00000050440c723c */ /* 0x040fe8000004180c */
[--C-:B-1----:R-:W-:Y:S04]  /*9090*/  FFMA.FTZ R2, R150, c[0x0][0x2d0], -R140.reuse ;  /* 0x0000b40096027a23 */ /* 0x102fe8000001088c */
[C---:B------:R-:W-:Y:S01]  /*90a0*/  HMMA.16816.F32.BF16 R16, R68.reuse, R82, R16 ;  /* 0x000000524410723c */ /* 0x040fe20000041810 */
[----:B------:R1:W1:Y:S01]  /*90b0*/  MUFU.EX2 R241, R2 ;  /* 0x0000000200f17308 */ /* 0x0002620000000800 */
[----:B------:R-:W4:Y:S02]  /*90c0*/  LDSM.16.MT88.4 R80, [R193+0x4000] ;  /* 0x00400000c150783b */ /* 0x000f240000004200 */
[--C-:B---3--:R-:W-:Y:S04]  /*90d0*/  FFMA.FTZ R88, R238, c[0x0][0x2d0], -R140.reuse ;  /* 0x0000b400ee587a23 */ /* 0x108fe8000001088c */
[C---:B------:R-:W-:Y:S08]  /*90e0*/  HMMA.16816.F32.BF16 R20, R68.reuse, R84, R20 ;  /* 0x000000544414723c */ /* 0x040ff00000041814 */
[C---:B------:R-:W-:Y:S01]  /*90f0*/  HMMA.16816.F32.BF16 R24, R68.reuse, R86, R24 ;  /* 0x000000564418723c */ /* 0x040fe20000041818 */
[----:B------:R-:W3:Y:S07]  /*9100*/  LDSM.16.MT88.4 R84, [R192+0x4000] ;  /* 0x00400000c054783b */ /* 0x000eee0000004200 */
[C---:B--2---:R-:W-:Y:S04]  /*9110*/  HMMA.16816.F32.BF16 R28, R68.reuse, R72, R28 ;  /* 0x00000048441c723c */ /* 0x044fe8000004181c */
[--C-:B-1----:R-:W-:Y:S02]  /*9120*/  FFMA.FTZ R2, R152, c[0x0][0x2d0], -R141.reuse ;  /* 0x0000b40098027a23 */ /* 0x102fe4000001088d */
[----:B------:R-:W-:Y:S02]  /*9130*/  MUFU.EX2 R152, R89 ;  /* 0x0000005900987308 */ /* 0x000fe40000000800 */
[C---:B------:R-:W-:Y:S01]  /*9140*/  HMMA.16816.F32.BF16 R32, R68.reuse, R74, R32 ;  /* 0x0000004a4420723c */ /* 0x040fe20000041820 */
[----:B------:R-:W1:Y:S07]  /*9150*/  LDSM.16.MT88.4 R72, [R194+0x4000] ;  /* 0x00400000c248783b */ /* 0x000e6e0000004200 */
[C---:B----4-:R-:W-:Y:S01]  /*9160*/  HMMA.16816.F32.BF16 R36, R68.reuse, R76, R36 ;  /* 0x0000004c4424723c */ /* 0x050fe20000041824 */
[----:B------:R2:W-:Y:S07]  /*9170*/  MUFU.EX2 R108, R2 ;  /* 0x00000002006c7308 */ /* 0x0005ee0000000800 */
[C---:B------:R-:W-:Y:S01]  /*9180*/  HMMA.16816.F32.BF16 R40, R68.reuse, R78, R40 ;  /* 0x0000004e4428723c */ /* 0x040fe20000041828 */
[----:B------:R-:W4:Y:S07]  /*9190*/  LDSM.16.MT88.4 R76, [R191+0x1000] ;  /* 0x00100000bf4c783b */ /* 0x000f2e0000004200 */
[C---:B------:R-:W-:Y:S08]  /*91a0*/  HMMA.16816.F32.BF16 R44, R68.reuse, R80, R44 ;  /* 0x00000050442c723c */ /* 0x040ff0000004182c */
[C---:B------:R-:W-:Y:S01]  /*91b0*/  HMMA.16816.F32.BF16 R48, R68.reuse, R82, R48 ;  /* 0x000000524430723c */ /* 0x040fe20000041830 */
[----:B------:R-:W4:Y:S03]  /*91c0*/  LDSM.16.MT88.4 R80, [R193+0x1000] ;  /* 0x00100000c150783b */ /* 0x000f260000004200 */
[--C-:B--2---:R-:W-:Y:S02]  /*91d0*/  FFMA.FTZ R2, R153, c[0x0][0x2d0], -R141.reuse ;  /* 0x0000b40099027a23 */ /* 0x104fe4000001088d */
[----:B------:R-:W-:Y:S02]  /*91e0*/  MUFU.EX2 R153, R88 ;  /* 0x0000005800997308 */ /* 0x000fe40000000800 */
[C---:B---3--:R-:W-:Y:S08]  /*91f0*/  HMMA.16816.F32.BF16 R52, R68.reuse, R84, R52 ;  /* 0x000000544434723c */ /* 0x048ff00000041834 */
[C---:B------:R-:W-:Y:S01]  /*9200*/  HMMA.16816.F32.BF16 R56, R68.reuse, R86, R56 ;  /* 0x000000564438723c */ /* 0x040fe20000041838 */
[----:B------:R2:W3:Y:S01]  /*9210*/  MUFU.EX2 R237, R2 ;  /* 0x0000000200ed7308 */ /* 0x0004e20000000800 */
[----:B------:R-:W4:Y:S06]  /*9220*/  LDSM.16.MT88.4 R84, [R192+0x1000] ;  /* 0x00100000c054783b */ /* 0x000f2c0000004200 */
[C---:B-1----:R-:W-:Y:S08]  /*9230*/  HMMA.16816.F32.BF16 R60, R68.reuse, R72, R60 ;  /* 0x00000048443c723c */ /* 0x042ff0000004183c */
[----:B------:R-:W-:Y:S01]  /*9240*/  HMMA.16816.F32.BF16 R64, R68, R74, R64 ;  /* 0x0000004a4440723c */ /* 0x000fe20000041840 */
[----:B------:R-:W1:Y:S06]  /*9250*/  LDSM.16.MT88.4 R72, [R194+0x1000] ;  /* 0x00100000c248783b */ /* 0x000e6c0000004200 */
[----:B------:R-:W-:Y:S01]  /*9260*/  F2FP.BF16.PACK_AB R68, R241, R242 ;  /* 0x000000f2f144723e */ /* 0x000fe200000010ff */
[--C-:B--2---:R-:W-:Y:S01]  /*9270*/  FFMA.FTZ R2, R154, c[0x0][0x2d0], -R140.reuse ;  /* 0x0000b4009a027a23 */ /* 0x104fe2000001088c */
[----:B---3--:R-:W-:Y:S03]  /*9280*/  F2FP.BF16.PACK_AB R69, R237, R108 ;  /* 0x0000006ced45723e */ /* 0x008fe600000010ff */
[----:B------:R2:W-:Y:S02]  /*9290*/  MUFU.EX2 R236, R2 ;  /* 0x0000000200ec7308 */ /* 0x0005e40000000800 */
[----:B--2---:R-:W-:Y:S08]  /*92a0*/  FFMA.FTZ R2, R155, c[0x0][0x2d0], -R140 ;  /* 0x0000b4009b027a23 */ /* 0x004ff0000001088c */
[----:B------:R2:W3:Y:S02]  /*92b0*/  MUFU.EX2 R233, R2 ;  /* 0x0000000200e97308 */ /* 0x0004e40000000800 */
[----:B--2---:R-:W-:Y:S01]  /*92c0*/  FFMA.FTZ R2, R156, c[0x0][0x2d0], -R141 ;  /* 0x0000b4009c027a23 */ /* 0x004fe2000001088d */
[----:B---3--:R-:W-:Y:S07]  /*92d0*/  F2FP.BF16.PACK_AB R70, R233, R236 ;  /* 0x000000ece946723e */ /* 0x008fee00000010ff */
[----:B------:R2:W3:Y:S01]  /*92e0*/  MUFU.EX2 R223, R2 ;  /* 0x0000000200df7308 */ /* 0x0004e20000000800 */
[----:B-----5:R-:W-:Y:S02]  /*92f0*/  FFMA.FTZ R0, R0, R92, R244 ;  /* 0x0000005c00007223 */ /* 0x020fe400000100f4 */
[----:B------:R-:W-:Y:S01]  /*9300*/  LDSM.16.MT88.4 R92, [R193+0x6000] ;  /* 0x00600000c15c783b */ /* 0x000fe20000004200 */
[----:B------:R-:W-:Y:S02]  /*9310*/  FFMA.FTZ R98, R3, R91, R245 ;  /* 0x0000005b03627223 */ /* 0x000fe400000100f5 */
[----:B------:R-:W-:Y:S05]  /*9320*/  FADD.FTZ R0, R247, R0 ;  /* 0x00000000f7007221 */ /* 0x000fea0000010000 */
[----:B------:R-:W-:Y:S01]  /*9330*/  LDSM.16.MT88.4 R88, [R191+0x6000] ;  /* 0x00600000bf58783b */ /* 0x000fe20000004200 */
[----:B------:R-:W-:Y:S04]  /*9340*/  FADD.FTZ R0, R102, R0 ;  /* 0x0000000066007221 */ /* 0x000fe80000010000 */
[----:B------:R-:W-:Y:S02]  /*9350*/  FADD.FTZ R0, R118, R0 ;  /* 0x0000000076007221 */ /* 0x000fe40000010000 */
[--C-:B--2---:R-:W-:Y:S02]  /*9360*/  FFMA.FTZ R2, R157, c[0x0][0x2d0], -R141.reuse ;  /* 0x0000b4009d027a23 */ /* 0x104fe4000001088d */
[----:B------:R-:W-:Y:S02]  /*9370*/  FADD.FTZ R0, R116, R0 ;  /* 0x0000000074007221 */ /* 0x000fe40000010000 */
[----:B------:R2:W5:Y:S02]  /*9380*/  MUFU.EX2 R222, R2 ;  /* 0x0000000200de7308 */ /* 0x0005640000000800 */
[----:B------:R-:W-:Y:S04]  /*9390*/  FADD.FTZ R0, R252, R0 ;  /* 0x00000000fc007221 */ /* 0x000fe80000010000 */
[----:B------:R-:W-:Y:S04]  /*93a0*/  FADD.FTZ R0, R110, R0 ;  /* 0x000000006e007221 */ /* 0x000fe80000010000 */
[----:B------:R-:W-:Y:S04]  /*93b0*/  FADD.FTZ R0, R109, R0 ;  /* 0x000000006d007221 */ /* 0x000fe80000010000 */
[----:B------:R-:W-:Y:S04]  /*93c0*/  FADD.FTZ R0, R108, R0 ;  /* 0x000000006c007221 */ /* 0x000fe80000010000 */
[----:B------:R-:W-:Y:S04]  /*93d0*/  FADD.FTZ R0, R237, R0 ;  /* 0x00000000ed007221 */ /* 0x000fe80000010000 */
[----:B---3--:R-:W-:Y:S02]  /*93e0*/  FADD.FTZ R0, R223, R0 ;  /* 0x00000000df007221 */ /* 0x008fe40000010000 */
[----:B--2---:R-:W-:Y:S01]  /*93f0*/  FFMA.FTZ R2, R158, c[0x0][0x2d0], -R140 ;  /* 0x0000b4009e027a23 */ /* 0x004fe2000001088c */
[C---:B-----5:R-:W-:Y:S01]  /*9400*/  F2FP.BF16.PACK_AB R71, R222.reuse, R223 ;  /* 0x000000dfde47723e */ /* 0x060fe200000010ff */
[----:B------:R-:W-:Y:S02]  /*9410*/  FADD.FTZ R0, R222, R0 ;  /* 0x00000000de007221 */ /* 0x000fe40000010000 */
[----:B------:R2:W-:Y:S04]  /*9420*/  MUFU.EX2 R218, R2 ;  /* 0x0000000200da7308 */ /* 0x0005e80000000800 */
[C---:B----4-:R-:W-:Y:S08]  /*9430*/  HMMA.16816.F32.BF16 R4, R68.reuse, R76, R4 ;  /* 0x0000004c4404723c */ /* 0x050ff00000041804 */
[C---:B------:R-:W-:Y:S01]  /*9440*/  HMMA.16816.F32.BF16 R8, R68.reuse, R78, R8 ;  /* 0x0000004e4408723c */ /* 0x040fe20000041808 */
[----:B------:R-:W3:Y:S07]  /*9450*/  LDSM.16.MT88.4 R76, [R191+0x4800] ;  /* 0x00480000bf4c783b */ /* 0x000eee0000004200 */
[C---:B------:R-:W-:Y:S04]  /*9460*/  HMMA.16816.F32.BF16 R12, R68.reuse, R80, R12 ;  /* 0x00000050440c723c */ /* 0x040fe8000004180c */
[----:B--2---:R-:W-:Y:S04]  /*9470*/  FFMA.FTZ R2, R159, c[0x0][0x2d0], -R140 ;  /* 0x0000b4009f027a23 */ /* 0x004fe8000001088c */
[C---:B------:R-:W-:Y:S01]  /*9480*/  HMMA.16816.F32.BF16 R16, R68.reuse, R82, R16 ;  /* 0x000000524410723c */ /* 0x040fe20000041810 */
[----:B------:R2:W-:Y:S01]  /*9490*/  MUFU.EX2 R127, R2 ;  /* 0x00000002007f7308 */ /* 0x0005e20000000800 */
[----:B------:R-:W4:Y:S06]  /*94a0*/  LDSM.16.MT88.4 R80, [R193+0x4800] ;  /* 0x00480000c150783b */ /* 0x000f2c0000004200 */
[C---:B------:R-:W-:Y:S08]  /*94b0*/  HMMA.16816.F32.BF16 R20, R68.reuse, R84, R20 ;  /* 0x000000544414723c */ /* 0x040ff00000041814 */
[C---:B------:R-:W-:Y:S01]  /*94c0*/  HMMA.16816.F32.BF16 R24, R68.reuse, R86, R24 ;  /* 0x000000564418723c */ /* 0x040fe20000041818 */
[----:B------:R-:W5:Y:S07]  /*94d0*/  LDSM.16.MT88.4 R84, [R192+0x4800] ;  /* 0x00480000c054783b */ /* 0x000f6e0000004200 */
[C---:B-1----:R-:W-:Y:S04]  /*94e0*/  HMMA.16816.F32.BF16 R28, R68.reuse, R72, R28 ;  /* 0x00000048441c723c */ /* 0x042fe8000004181c */
[--C-:B--2---:R-:W-:Y:S04]  /*94f0*/  FFMA.FTZ R2, R160, c[0x0][0x2d0], -R141.reuse ;  /* 0x0000b400a0027a23 */ /* 0x104fe8000001088d */
[C---:B------:R-:W-:Y:S01]  /*9500*/  HMMA.16816.F32.BF16 R32, R68.reuse, R74, R32 ;  /* 0x0000004a4420723c */ /* 0x040fe20000041820 */
[----:B------:R1:W2:Y:S01]  /*9510*/  MUFU.EX2 R125, R2 ;  /* 0x00000002007d7308 */ /* 0x0002a20000000800 */
[----:B------:R-:W5:Y:S06]  /*9520*/  LDSM.16.MT88.4 R72, [R194+0x4800] ;  /* 0x00480000c248783b */ /* 0x000f6c0000004200 */
[C---:B---3--:R-:W-:Y:S08]  /*9530*/  HMMA.16816.F32.BF16 R36, R68.reuse, R76, R36 ;  /* 0x0000004c4424723c */ /* 0x048ff00000041824 */
[C---:B------:R-:W-:Y:S01]  /*9540*/  HMMA.16816.F32.BF16 R40, R68.reuse, R78, R40 ;  /* 0x0000004e4428723c */ /* 0x040fe20000041828 */
[----:B------:R-:W3:Y:S07]  /*9550*/  LDSM.16.MT88.4 R76, [R191+0x1800] ;  /* 0x00180000bf4c783b */ /* 0x000eee0000004200 */
[C---:B----4-:R-:W-:Y:S04]  /*9560*/  HMMA.16816.F32.BF16 R44, R68.reuse, R80, R44 ;  /* 0x00000050442c723c */ /* 0x050fe8000004182c */
[----:B-1----:R-:W-:Y:S02]  /*9570*/  FFMA.FTZ R2, R163, c[0x0][0x2d0], -R141 ;  /* 0x0000b400a3027a23 */ /* 0x002fe4000001088d */
[----:B------:R-:W-:Y:S02]  /*9580*/  IMAD.MOV.U32 R163, RZ, RZ, R121 ;  /* 0x000000ffffa37224 */ /* 0x000fe400078e0079 */
[C---:B------:R-:W-:Y:S01]  /*9590*/  HMMA.16816.F32.BF16 R48, R68.reuse, R82, R48 ;  /* 0x000000524430723c */ /* 0x040fe20000041830 */
[----:B------:R1:W4:Y:S01]  /*95a0*/  MUFU.EX2 R126, R2 ;  /* 0x00000002007e7308 */ /* 0x0003220000000800 */
[----:B------:R-:W3:Y:S02]  /*95b0*/  LDSM.16.MT88.4 R80, [R193+0x1800] ;  /* 0x00180000c150783b */ /* 0x000ee40000004200 */
[----:B--2---:R-:W-:Y:S04]  /*95c0*/  FADD.FTZ R0, R125, R0 ;  /* 0x000000007d007221 */ /* 0x004fe80000010000 */
[C---:B-----5:R-:W-:Y:S02]  /*95d0*/  HMMA.16816.F32.BF16 R52, R68.reuse, R84, R52 ;  /* 0x000000544434723c */ /* 0x060fe40000041834 */
[----:B------:R-:W-:Y:S06]  /*95e0*/  LDSM.16.MT88.4 R120, [R191+0x3000] ;  /* 0x00300000bf78783b */ /* 0x000fec0000004200 */
[C---:B------:R-:W-:Y:S02]  /*95f0*/  HMMA.16816.F32.BF16 R56, R68.reuse, R86, R56 ;  /* 0x000000564438723c */ /* 0x040fe40000041838 */
[----:B------:R-:W2:Y:S06]  /*9600*/  LDSM.16.MT88.4 R84, [R192+0x1800] ;  /* 0x00180000c054783b */ /* 0x000eac0000004200 */
[C---:B------:R-:W-:Y:S04]  /*9610*/  HMMA.16816.F32.BF16 R60, R68.reuse, R72, R60 ;  /* 0x00000048443c723c */ /* 0x040fe8000004183c */
[----:B-1----:R-:W-:Y:S02]  /*9620*/  FFMA.FTZ R2, R161, c[0x0][0x2d0], -R140 ;  /* 0x0000b400a1027a23 */ /* 0x002fe4000001088c */
[C---:B----4-:R-:W-:Y:S02]  /*9630*/  FADD.FTZ R0, R126.reuse, R0 ;  /* 0x000000007e007221 */ /* 0x050fe40000010000 */
[----:B------:R-:W-:Y:S01]  /*9640*/  HMMA.16816.F32.BF16 R64, R68, R74, R64 ;  /* 0x0000004a4440723c */ /* 0x000fe20000041840 */
[----:B------:R1:W-:Y:S01]  /*9650*/  MUFU.EX2 R161, R2 ;  /* 0x0000000200a17308 */ /* 0x0003e20000000800 */
[----:B------:R-:W4:Y:S05]  /*9660*/  LDSM.16.MT88.4 R72, [R194+0x1800] ;  /* 0x00180000c248783b */ /* 0x000f2a0000004200 */
[----:B------:R-:W-:Y:S02]  /*9670*/  F2FP.BF16.PACK_AB R68, R127, R218 ;  /* 0x000000da7f44723e */ /* 0x000fe400000010ff */
[----:B------:R-:W-:Y:S03]  /*9680*/  F2FP.BF16.PACK_AB R69, R126, R125 ;  /* 0x0000007d7e45723e */ /* 0x000fe600000010ff */
[----:B-1----:R-:W-:Y:S04]  /*9690*/  FFMA.FTZ R2, R162, c[0x0][0x2d0], -R140 ;  /* 0x0000b400a2027a23 */ /* 0x002fe8000001088c */
[----:B------:R1:W5:Y:S02]  /*96a0*/  MUFU.EX2 R160, R2 ;  /* 0x0000000200a07308 */ /* 0x0003640000000800 */
[--C-:B-1----:R-:W-:Y:S01]  /*96b0*/  FFMA.FTZ R2, R215, c[0x0][0x2d0], -R141.reuse ;  /* 0x0000b400d7027a23 */ /* 0x102fe2000001088d */
[----:B-----5:R-:W-:Y:S07]  /*96c0*/  F2FP.BF16.PACK_AB R70, R160, R161 ;  /* 0x000000a1a046723e */ /* 0x020fee00000010ff */
[----:B------:R1:W5:Y:S02]  /*96d0*/  MUFU.EX2 R124, R2 ;  /* 0x00000002007c7308 */ /* 0x0003640000000800 */
[--C-:B-1----:R-:W-:Y:S01]  /*96e0*/  FFMA.FTZ R2, R217, c[0x0][0x2d0], -R141.reuse ;  /* 0x0000b400d9027a23 */ /* 0x102fe2000001088d */
[----:B------:R-:W-:Y:S01]  /*96f0*/  IADD3 R217, R214, -0x1, RZ ;  /* 0xffffffffd6d97810 */ /* 0x000fe20007ffe0ff */
[----:B-----5:R-:W-:Y:S06]  /*9700*/  FADD.FTZ R0, R124, R0 ;  /* 0x000000007c007221 */ /* 0x020fec0000010000 */
[----:B------:R1:W5:Y:S02]  /*9710*/  MUFU.EX2 R159, R2 ;  /* 0x00000002009f7308 */ /* 0x0003640000000800 */
[----:B-1----:R-:W-:Y:S01]  /*9720*/  FFMA.FTZ R2, R219, c[0x0][0x2d0], -R140 ;  /* 0x0000b400db027a23 */ /* 0x002fe2000001088c */
[C---:B-----5:R-:W-:Y:S01]  /*9730*/  F2FP.BF16.PACK_AB R71, R159.reuse, R124 ;  /* 0x0000007c9f47723e */ /* 0x060fe200000010ff */
[----:B------:R-:W-:Y:S06]  /*9740*/  FADD.FTZ R0, R159, R0 ;  /* 0x000000009f007221 */ /* 0x000fec0000010000 */
[----:B------:R1:W-:Y:S01]  /*9750*/  MUFU.EX2 R158, R2 ;  /* 0x00000002009e7308 */ /* 0x0003e20000000800 */
[C---:B---3--:R-:W-:Y:S08]  /*9760*/  HMMA.16816.F32.BF16 R4, R68.reuse, R76, R4 ;  /* 0x0000004c4404723c */ /* 0x048ff00000041804 */
[C---:B------:R-:W-:Y:S01]  /*9770*/  HMMA.16816.F32.BF16 R8, R68.reuse, R78, R8 ;  /* 0x0000004e4408723c */ /* 0x040fe20000041808 */
[----:B------:R-:W3:Y:S07]  /*9780*/  LDSM.16.MT88.4 R76, [R191+0x5000] ;  /* 0x00500000bf4c783b */ /* 0x000eee0000004200 */
[C---:B------:R-:W-:Y:S04]  /*9790*/  HMMA.16816.F32.BF16 R12, R68.reuse, R80, R12 ;  /* 0x00000050440c723c */ /* 0x040fe8000004180c */
        /* <DEDUP_REMOVED lines=12> */
[C---:B---3--:R-:W-:Y:S08]  /*9860*/  HMMA.16816.F32.BF16 R36, R68.reuse, R76, R36 ;  /* 0x0000004c4424723c */ /* 0x048ff00000041824 */
[C---:B------:R-:W-:Y:S01]  /*9870*/  HMMA.16816.F32.BF16 R40, R68.reuse, R78, R40 ;  /* 0x0000004e4428723c */ /* 0x040fe20000041828 */
[----:B------:R-:W3:Y:S07]  /*9880*/  LDSM.16.MT88.4 R76, [R191+0x2000] ;  /* 0x00200000bf4c783b */ /* 0x000eee0000004200 */
[C---:B-----5:R-:W-:Y:S04]  /*9890*/  HMMA.16816.F32.BF16 R44, R68.reuse, R80, R44 ;  /* 0x00000050442c723c */ /* 0x060fe8000004182c */
[----:B-1----:R-:W-:Y:S02]  /*98a0*/  FFMA.FTZ R2, R226, c[0x0][0x2d0], -R140 ;  /* 0x0000b400e2027a23 */ /* 0x002fe4000001088c */
[----:B----4-:R-:W-:Y:S02]  /*98b0*/  FADD.FTZ R0, R106, R0 ;  /* 0x000000006a007221 */ /* 0x010fe40000010000 */
[C---:B------:R-:W-:Y:S01]  /*98c0*/  HMMA.16816.F32.BF16 R48, R68.reuse, R82, R48 ;  /* 0x000000524430723c */ /* 0x040fe20000041830 */
[----:B------:R1:W-:Y:S01]  /*98d0*/  MUFU.EX2 R157, R2 ;  /* 0x00000002009d7308 */ /* 0x0003e20000000800 */
[----:B------:R-:W4:Y:S02]  /*98e0*/  LDSM.16.MT88.4 R80, [R193+0x2000] ;  /* 0x00200000c150783b */ /* 0x000f240000004200 */
[----:B------:R-:W-:Y:S04]  /*98f0*/  FADD.FTZ R0, R105, R0 ;  /* 0x0000000069007221 */ /* 0x000fe80000010000 */
[C---:B--2---:R-:W-:Y:S08]  /*9900*/  HMMA.16816.F32.BF16 R52, R68.reuse, R84, R52 ;  /* 0x000000544434723c */ /* 0x044ff00000041834 */
[C---:B------:R-:W-:Y:S01]  /*9910*/  HMMA.16816.F32.BF16 R56, R68.reuse, R86, R56 ;  /* 0x000000564438723c */ /* 0x040fe20000041838 */
[----:B------:R-:W-:Y:S07]  /*9920*/  LDSM.16.MT88.4 R84, [R194+0x2000] ;  /* 0x00200000c254783b */ /* 0x000fee0000004200 */
[C---:B------:R-:W-:Y:S04]  /*9930*/  HMMA.16816.F32.BF16 R60, R68.reuse, R72, R60 ;  /* 0x00000048443c723c */ /* 0x040fe8000004183c */
[----:B-1----:R-:W-:Y:S04]  /*9940*/  FFMA.FTZ R2, R227, c[0x0][0x2d0], -R140 ;  /* 0x0000b400e3027a23 */ /* 0x002fe8000001088c */
[----:B------:R-:W-:Y:S01]  /*9950*/  HMMA.16816.F32.BF16 R64, R68, R74, R64 ;  /* 0x0000004a4440723c */ /* 0x000fe20000041840 */
[----:B------:R1:W2:Y:S01]  /*9960*/  MUFU.EX2 R156, R2 ;  /* 0x00000002009c7308 */ /* 0x0002a20000000800 */
[----:B------:R-:W5:Y:S05]  /*9970*/  LDSM.16.MT88.4 R72, [R192+0x2000] ;  /* 0x00200000c048783b */ /* 0x000f6a0000004200 */
[----:B------:R-:W-:Y:S02]  /*9980*/  F2FP.BF16.PACK_AB R68, R107, R158 ;  /* 0x0000009e6b44723e */ /* 0x000fe400000010ff */
[----:B------:R-:W-:Y:S03]  /*9990*/  F2FP.BF16.PACK_AB R69, R105, R106 ;  /* 0x0000006a6945723e */ /* 0x000fe600000010ff */
[--C-:B-1----:R-:W-:Y:S01]  /*99a0*/  FFMA.FTZ R2, R235, c[0x0][0x2d0], -R141.reuse ;  /* 0x0000b400eb027a23 */ /* 0x102fe2000001088d */
[----:B--2---:R-:W-:Y:S03]  /*99b0*/  F2FP.BF16.PACK_AB R70, R156, R157 ;  /* 0x0000009d9c46723e */ /* 0x004fe600000010ff */
[----:B------:R1:W2:Y:S02]  /*99c0*/  MUFU.EX2 R104, R2 ;  /* 0x0000000200687308 */ /* 0x0002a40000000800 */
[--C-:B-1----:R-:W-:Y:S02]  /*99d0*/  FFMA.FTZ R2, R240, c[0x0][0x2d0], -R141.reuse ;  /* 0x0000b400f0027a23 */ /* 0x102fe4000001088d */
[----:B--2---:R-:W-:Y:S06]  /*99e0*/  FADD.FTZ R0, R104, R0 ;  /* 0x0000000068007221 */ /* 0x004fec0000010000 */
[----:B------:R1:W2:Y:S02]  /*99f0*/  MUFU.EX2 R155, R2 ;  /* 0x00000002009b7308 */ /* 0x0002a40000000800 */
[--C-:B-1----:R-:W-:Y:S01]  /*9a00*/  FFMA.FTZ R2, R239, c[0x0][0x2d0], -R140.reuse ;  /* 0x0000b400ef027a23 */ /* 0x102fe2000001088c */
[C---:B--2---:R-:W-:Y:S01]  /*9a10*/  F2FP.BF16.PACK_AB R71, R155.reuse, R104 ;  /* 0x000000689b47723e */ /* 0x044fe200000010ff */
[----:B------:R-:W-:Y:S06]  /*9a20*/  FFMA.FTZ R140, R228, c[0x0][0x2d0], -R140 ;  /* 0x0000b400e48c7a23 */ /* 0x000fec000001088c */
[----:B------:R1:W-:Y:S01]  /*9a30*/  MUFU.EX2 R154, R2 ;  /* 0x00000002009a7308 */ /* 0x0003e20000000800 */
[----:B------:R-:W-:Y:S01]  /*9a40*/  FADD.FTZ R0, R155, R0 ;  /* 0x000000009b007221 */ /* 0x000fe20000010000 */
[C---:B---3--:R-:W-:Y:S08]  /*9a50*/  HMMA.16816.F32.BF16 R4, R68.reuse, R76, R4 ;  /* 0x0000004c4404723c */ /* 0x048ff00000041804 */
[----:B------:R-:W-:Y:S01]  /*9a60*/  MUFU.EX2 R115, R140 ;  /* 0x0000008c00737308 */ /* 0x000fe20000000800 */
        /* <DEDUP_REMOVED lines=12> */
[----:B---3--:R-:W-:Y:S02]  /*9b30*/  FADD.FTZ R0, R149, R0 ;  /* 0x0000000095007221 */ /* 0x008fe40000010000 */
[C---:B------:R-:W-:Y:S01]  /*9b40*/  HMMA.16816.F32.BF16 R32, R68.reuse, R86, R32 ;  /* 0x000000564420723c */ /* 0x040fe20000041820 */
[----:B------:R1:W3:Y:S01]  /*9b50*/  MUFU.EX2 R150, R2 ;  /* 0x0000000200967308 */ /* 0x0002e20000000800 */
[----:B------:R-:W5:Y:S06]  /*9b60*/  LDSM.16.MT88.4 R84, [R194+0x5800] ;  /* 0x00580000c254783b */ /* 0x000f6c0000004200 */
[C---:B--2---:R-:W-:Y:S08]  /*9b70*/  HMMA.16816.F32.BF16 R36, R68.reuse, R76, R36 ;  /* 0x0000004c4424723c */ /* 0x044ff00000041824 */
[C---:B------:R-:W-:Y:S01]  /*9b80*/  HMMA.16816.F32.BF16 R40, R68.reuse, R78, R40 ;  /* 0x0000004e4428723c */ /* 0x040fe20000041828 */
[----:B------:R-:W2:Y:S07]  /*9b90*/  LDSM.16.MT88.4 R76, [R191+0x2800] ;  /* 0x00280000bf4c783b */ /* 0x000eae0000004200 */
[C---:B----4-:R-:W-:Y:S04]  /*9ba0*/  HMMA.16816.F32.BF16 R44, R68.reuse, R80, R44 ;  /* 0x00000050442c723c */ /* 0x050fe8000004182c */
[--C-:B-1----:R-:W-:Y:S02]  /*9bb0*/  FFMA.FTZ R2, R249, c[0x0][0x2d0], -R141.reuse ;  /* 0x0000b400f9027a23 */ /* 0x102fe4000001088d */
[----:B---3--:R-:W-:Y:S02]  /*9bc0*/  FADD.FTZ R0, R150, R0 ;  /* 0x0000000096007221 */ /* 0x008fe40000010000 */
        /* <DEDUP_REMOVED lines=9> */
[----:B------:R-:W-:Y:S01]  /*9c60*/  HMMA.16816.F32.BF16 R64, R68, R86, R64 ;  /* 0x000000564440723c */ /* 0x000fe20000041840 */
[----:B------:R-:W1:Y:S01]  /*9c70*/  MUFU.EX2 R147, R2 ;  /* 0x0000000200937308 */ /* 0x000e620000000800 */
[----:B------:R-:W3:Y:S05]  /*9c80*/  LDSM.16.MT88.4 R84, [R194+0x2800] ;  /* 0x00280000c254783b */ /* 0x000eea0000004200 */
[----:B------:R-:W-:Y:S02]  /*9c90*/  F2FP.BF16.PACK_AB R68, R153, R154 ;  /* 0x0000009a9944723e */ /* 0x000fe400000010ff */
[----:B------:R-:W-:Y:S03]  /*9ca0*/  F2FP.BF16.PACK_AB R69, R150, R149 ;  /* 0x000000959645723e */ /* 0x000fe600000010ff */
[----:B------:R-:W-:Y:S02]  /*9cb0*/  F2FP.BF16.PACK_AB R70, R151, R152 ;  /* 0x000000989746723e */ /* 0x000fe400000010ff */
[----:B-1----:R-:W-:Y:S01]  /*9cc0*/  F2FP.BF16.PACK_AB R71, R147, R148 ;  /* 0x000000949347723e */ /* 0x002fe200000010ff */
[--C-:B------:R-:W-:Y:S02]  /*9cd0*/  FFMA.FTZ R2, R142, c[0x0][0x2d0], -R141.reuse ;  /* 0x0000b4008e027a23 */ /* 0x100fe4000001088d */
[----:B------:R-:W1:Y:S01]  /*9ce0*/  MUFU.EX2 R142, R101 ;  /* 0x00000065008e7308 */ /* 0x000e620000000800 */
[----:B------:R-:W-:Y:S02]  /*9cf0*/  FFMA.FTZ R141, R113, c[0x0][0x2d0], -R141 ;  /* 0x0000b400718d7a23 */ /* 0x000fe4000001088d */
[----:B------:R-:W-:Y:S01]  /*9d00*/  FADD.FTZ R0, R147, R0 ;  /* 0x0000000093007221 */ /* 0x000fe20000010000 */
[C---:B--2---:R-:W-:Y:S06]  /*9d10*/  HMMA.16816.F32.BF16 R4, R68.reuse, R76, R4 ;  /* 0x0000004c4404723c */ /* 0x044fec0000041804 */
[----:B------:R-:W-:Y:S02]  /*9d20*/  MUFU.EX2 R113, R97 ;  /* 0x0000006100717308 */ /* 0x000fe40000000800 */
[C---:B------:R-:W-:Y:S01]  /*9d30*/  HMMA.16816.F32.BF16 R8, R68.reuse, R78, R8 ;  /* 0x0000004e4408723c */ /* 0x040fe20000041808 */
[----:B------:R-:W2:Y:S07]  /*9d40*/  LDSM.16.MT88.4 R76, [R192+0x6000] ;  /* 0x00600000c04c783b */ /* 0x000eae0000004200 */
[C---:B----4-:R-:W-:Y:S01]  /*9d50*/  HMMA.16816.F32.BF16 R12, R68.reuse, R80, R12 ;  /* 0x00000050440c723c */ /* 0x050fe2000004180c */
[----:B------:R4:W3:Y:S03]  /*9d60*/  MUFU.EX2 R144, R2 ;  /* 0x0000000200907308 */ /* 0x0008e60000000800 */
[----:B-1----:R-:W-:Y:S04]  /*9d70*/  F2FP.BF16.PACK_AB R138, R115, R142 ;  /* 0x0000008e738a723e */ /* 0x002fe800000010ff */
[C---:B------:R-:W-:Y:S01]  /*9d80*/  HMMA.16816.F32.BF16 R16, R68.reuse, R82, R16 ;  /* 0x000000524410723c */ /* 0x040fe20000041810 */
[----:B------:R-:W1:Y:S02]  /*9d90*/  LDSM.16.MT88.4 R80, [R194+0x6000] ;  /* 0x00600000c250783b */ /* 0x000e640000004200 */
[----:B------:R-:W2:Y:S05]  /*9da0*/  MUFU.EX2 R3, R141 ;  /* 0x0000008d00037308 */ /* 0x000eaa0000000800 */
[C---:B-----5:R-:W-:Y:S08]  /*9db0*/  HMMA.16816.F32.BF16 R20, R68.reuse, R72, R20 ;  /* 0x000000484414723c */ /* 0x060ff00000041814 */
[C---:B------:R-:W-:Y:S01]  /*9dc0*/  HMMA.16816.F32.BF16 R24, R68.reuse, R74, R24 ;  /* 0x0000004a4418723c */ /* 0x040fe20000041818 */
[----:B------:R-:W5:Y:S03]  /*9dd0*/  LDSM.16.MT88.4 R72, [R193+0x3000] ;  /* 0x00300000c148783b */ /* 0x000f660000004200 */
[----:B----4-:R-:W-:Y:S01]  /*9de0*/  FADD.FTZ R2, R103, R98 ;  /* 0x0000006267027221 */ /* 0x010fe20000010000 */
[----:B---3--:R-:W-:Y:S01]  /*9df0*/  F2FP.BF16.PACK_AB R137, R143, R144 ;  /* 0x000000908f89723e */ /* 0x008fe200000010ff */
[----:B------:R-:W-:Y:S02]  /*9e00*/  FADD.FTZ R0, R144, R0 ;  /* 0x0000000090007221 */ /* 0x000fe40000010000 */
[C---:B------:R-:W-:Y:S01]  /*9e10*/  HMMA.16816.F32.BF16 R28, R68.reuse, R84, R28 ;  /* 0x00000054441c723c */ /* 0x040fe2000004181c */
[----:B------:R-:W-:Y:S03]  /*9e20*/  LDSM.16.MT88.4 R96, [R191+0x6800] ;  /* 0x00680000bf60783b */ /* 0x000fe60000004200 */
[----:B------:R-:W-:Y:S01]  /*9e30*/  FADD.FTZ R2, R119, R2 ;  /* 0x0000000277027221 */ /* 0x000fe20000010000 */
[----:B--2---:R-:W-:Y:S01]  /*9e40*/  F2FP.BF16.PACK_AB R139, R3, R113 ;  /* 0x00000071038b723e */ /* 0x004fe200000010ff */
[----:B------:R-:W-:Y:S02]  /*9e50*/  FADD.FTZ R0, R143, R0 ;  /* 0x000000008f007221 */ /* 0x000fe40000010000 */
[C---:B------:R-:W-:Y:S01]  /*9e60*/  HMMA.16816.F32.BF16 R32, R68.reuse, R86, R32 ;  /* 0x000000564420723c */ /* 0x040fe20000041820 */
[----:B------:R-:W2:Y:S03]  /*9e70*/  LDSM.16.MT88.4 R84, [R192+0x3000] ;  /* 0x00300000c054783b */ /* 0x000ea60000004200 */
[----:B------:R-:W-:Y:S02]  /*9e80*/  FADD.FTZ R2, R117, R2 ;  /* 0x0000000275027221 */ /* 0x000fe40000010000 */
[----:B------:R-:W-:Y:S02]  /*9e90*/  FADD.FTZ R0, R113, R0 ;  /* 0x0000000071007221 */ /* 0x000fe40000010000 */
[C---:B------:R-:W-:Y:S01]  /*9ea0*/  HMMA.16816.F32.BF16 R36, R68.reuse, R88, R36 ;  /* 0x000000584424723c */ /* 0x040fe20000041824 */
[----:B------:R-:W-:Y:S03]  /*9eb0*/  LDSM.16.MT88.4 R100, [R193+0x6800] ;  /* 0x00680000c164783b */ /* 0x000fe60000004200 */
[----:B------:R-:W-:Y:S02]  /*9ec0*/  FADD.FTZ R3, R3, R0 ;  /* 0x0000000003037221 */ /* 0x000fe40000010000 */
[----:B------:R-:W-:Y:S02]  /*9ed0*/  FADD.FTZ R2, R163, R2 ;  /* 0x00000002a3027221 */ /* 0x000fe40000010000 */
[C---:B------:R-:W-:Y:S01]  /*9ee0*/  HMMA.16816.F32.BF16 R40, R68.reuse, R90, R40 ;  /* 0x0000005a4428723c */ /* 0x040fe20000041828 */
[----:B------:R-:W3:Y:S03]  /*9ef0*/  LDSM.16.MT88.4 R88, [R194+0x3000] ;  /* 0x00300000c258783b */ /* 0x000ee60000004200 */
[----:B------:R-:W-:Y:S02]  /*9f00*/  FADD.FTZ R2, R111, R2 ;  /* 0x000000026f027221 */ /* 0x000fe40000010000 */
[----:B------:R-:W-:Y:S02]  /*9f10*/  IMAD.MOV.U32 R113, RZ, RZ, R112 ;  /* 0x000000ffff717224 */ /* 0x000fe400078e0070 */
[C---:B------:R-:W-:Y:S01]  /*9f20*/  HMMA.16816.F32.BF16 R44, R68.reuse, R92, R44 ;  /* 0x0000005c442c723c */ /* 0x040fe2000004182c */
[----:B------:R-:W2:Y:S03]  /*9f30*/  LDSM.16.MT88.4 R108, [R192+0x6800] ;  /* 0x00680000c06c783b */ /* 0x000ea60000004200 */
        /* <DEDUP_REMOVED lines=10> */
[----:B------:R-:W-:Y:S04]  /*9fe0*/  FADD.FTZ R2, R233, R2 ;  /* 0x00000002e9027221 */ /* 0x000fe80000010000 */
[C---:B------:R-:W-:Y:S01]  /*9ff0*/  HMMA.16816.F32.BF16 R116, R136.reuse, R120, R4 ;  /* 0x000000788874723c */ /* 0x040fe20000041804 */
[----:B------:R-:W1:Y:S04]  /*a000*/  LDSM.16.MT88.4 R4, [R194+0x6800] ;  /* 0x00680000c204783b */ /* 0x000e680000004200 */
[----:B------:R-:W-:Y:S03]  /*a010*/  FADD.FTZ R2, R218, R2 ;  /* 0x00000002da027221 */ /* 0x000fe60000010000 */
[C---:B------:R-:W-:Y:S01]  /*a020*/  HMMA.16816.F32.BF16 R120, R136.reuse, R122, R8 ;  /* 0x0000007a8878723c */ /* 0x040fe20000041808 */
[----:B------:R-:W4:Y:S03]  /*a030*/  LDL R8, [R1+0x3c] ;  /* 0x00003c0001087983 */ /* 0x000f260000100800 */
[----:B------:R-:W-:Y:S01]  /*a040*/  FADD.FTZ R2, R127, R2 ;  /* 0x000000027f027221 */ /* 0x000fe20000010000 */
[----:B------:R3:W-:Y:S03]  /*a050*/  STL [R1+0x20], R3 ;  /* 0x0000200301007387 */ /* 0x0007e60000100800 */
[C---:B-----5:R-:W-:Y:S04]  /*a060*/  HMMA.16816.F32.BF16 R68, R136.reuse, R72, R12 ;  /* 0x000000488844723c */ /* 0x060fe8000004180c */
[----:B------:R-:W-:Y:S04]  /*a070*/  FADD.FTZ R2, R161, R2 ;  /* 0x00000002a1027221 */ /* 0x000fe80000010000 */
[C---:B------:R-:W-:Y:S04]  /*a080*/  HMMA.16816.F32.BF16 R72, R136.reuse, R74, R16 ;  /* 0x0000004a8848723c */ /* 0x040fe80000041810 */
[----:B------:R-:W-:Y:S04]  /*a090*/  FADD.FTZ R2, R160, R2 ;  /* 0x00000002a0027221 */ /* 0x000fe80000010000 */
[C---:B--2---:R-:W-:Y:S04]  /*a0a0*/  HMMA.16816.F32.BF16 R76, R136.reuse, R84, R20 ;  /* 0x00000054884c723c */ /* 0x044fe80000041814 */
[----:B------:R-:W-:Y:S02]  /*a0b0*/  FADD.FTZ R2, R158, R2 ;  /* 0x000000029e027221 */ /* 0x000fe40000010000 */
[----:B---3--:R-:W-:Y:S02]  /*a0c0*/  IMAD.MOV.U32 R3, RZ, RZ, R114 ;  /* 0x000000ffff037224 */ /* 0x008fe400078e0072 */
        /* <DEDUP_REMOVED lines=21> */
[----:B------:R-:W-:Y:S02]  /*a220*/  FADD.FTZ R0, R115, R2 ;  /* 0x0000000273007221 */ /* 0x000fe40000010000 */
[----:B------:R-:W-:Y:S03]  /*a230*/  IMAD.MOV.U32 R115, RZ, RZ, R112 ;  /* 0x000000ffff737224 */ /* 0x000fe600078e0070 */
[----:B------:R1:W-:Y:S01]  /*a240*/  STL [R1+0x24], R0 ;  /* 0x0000240001007387 */ /* 0x0003e20000100800 */
[----:B----4-:R-:W-:Y:S02]  /*a250*/  ISETP.GT.AND P0, PT, R214, R8, PT ;  /* 0x00000008d600720c */ /* 0x010fe40003f04270 */
[----:B------:R-:W-:Y:S11]  /*a260*/  IMAD.MOV.U32 R214, RZ, RZ, R217 ;  /* 0x000000ffffd67224 */ /* 0x000ff600078e00d9 */
[----:B-1----:R-:W-:-:S05]  /*a270*/  @P0 BRA `(.L_x_2360) ;  /* 0xffffc45000000947 */ /* 0x002fca000383ffff */
.L_x_2355:
[----:B-1----:R-:W2:Y:S02]  /*a280*/  LDL R0, [R1+0x28] ;  /* 0x0000280001007983 */ /* 0x002ea40000100800 */
[----:B--2---:R-:W-:-:S13]  /*a290*/  ISETP.GE.AND P0, PT, R217, R0, PT ;  /* 0x00000000d900720c */ /* 0x004fda0003f06270 */
[----:B------:R-:W-:Y:S05]  /*a2a0*/  @!P0 BRA `(.L_x_2361) ;  /* 0x0000327000008947 */ /* 0x000fea0003800000 */
.L_x_2364:
[----:B------:R-:W2:Y:S01]  /*a2b0*/  LDL.64 R218, [R1+0x8] ;  /* 0x0000080001da7983 */ /* 0x000ea20000100a00 */
[----:B------:R-:W-:Y:S04]  /*a2c0*/  DEPBAR.LE SB0, 0x0 ;  /* 0x000080000000791a */ /* 0x000fe80000000000 */
[----:B------:R-:W3:Y:S01]  /*a2d0*/  LDL.64 R214, [R1] ;  /* 0x0000000001d67983 */ /* 0x000ee20000100a00 */
[----:B------:R-:W-:Y:S01]  /*a2e0*/  WARPSYNC 0xffffffff ;  /* 0xffffffff00007948 */ /* 0x000fe20003800000 */
[----:B-1----:R-:W-:Y:S01]  /*a2f0*/  SHF.R.S32.HI R0, RZ, 0x1f, R217 ;  /* 0x0000001fff007819 */ /* 0x002fe200000114d9 */
[C---:B------:R-:W-:Y:S01]  /*a300*/  IMAD.WIDE.U32 R28, R217.reuse, c[0x0][0x208], RZ ;  /* 0x00008200d91c7a25 */ /* 0x040fe200078e00ff */
[----:B------:R-:W-:Y:S01]  /*a310*/  ULDC.64 UR4, c[0x0][0x208] ;  /* 0x0000820000047ab9 */ /* 0x000fe20000000a00 */
[----:B------:R-:W4:Y:S01]  /*a320*/  LDL.64 R44, [R1+0x30] ;  /* 0x00003000012c7983 */ /* 0x000f220000100a00 */
[----:B------:R-:W-:Y:S01]  /*a330*/  UMOV UR9, 0x5 ;  /* 0x0000000500097882 */ /* 0x000fe20000000000 */
[----:B------:R-:W-:Y:S01]  /*a340*/  IMAD R0, R0, c[0x0][0x208], RZ ;  /* 0x0000820000007a24 */ /* 0x000fe200078e02ff */
[----:B------:R-:W-:Y:S01]  /*a350*/  USHF.L.U32 UR8, UR4, 0x5, URZ ;  /* 0x0000000504087899 */ /* 0x000fe2000800063f */
[----:B------:R-:W-:Y:S01]  /*a360*/  BSSY B0, `(.L_x_2362) ;  /* 0x000011e000007945 */ /* 0x000fe20003800000 */
[----:B------:R-:W5:Y:S01]  /*a370*/  LDL R31, [R1+0x2c] ;  /* 0x00002c00011f7983 */ /* 0x000f620000100800 */
[----:B------:R-:W-:Y:S01]  /*a380*/  IMAD R0, R217, c[0x0][0x20c], R0 ;  /* 0x00008300d9007a24 */ /* 0x000fe200078e0200 */
[----:B------:R-:W-:Y:S02]  /*a390*/  USHF.L.U64.HI UR9, UR4, UR9, UR5 ;  /* 0x0000000904097299 */ /* 0x000fe40008010205 */
[----:B------:R-:W-:Y:S01]  /*a3a0*/  UIADD3 UR5, UP0, UR8, UR8, URZ ;  /* 0x0000000808057290 */ /* 0x000fe2000ff1e03f */
[----:B------:R-:W-:Y:S01]  /*a3b0*/  BAR.SYNC.DEFER_BLOCKING 0x0 ;  /* 0x0000000000007b1d */ /* 0x000fe20000010000 */
[----:B------:R-:W-:Y:S02]  /*a3c0*/  IMAD.IADD R0, R29, 0x1, R0 ;  /* 0x000000011d007824 */ /* 0x000fe400078e0200 */
[----:B------:R-:W-:Y:S01]  /*a3d0*/  IMAD.U32 R20, RZ, RZ, UR8 ;  /* 0x00000008ff147e24 */ /* 0x000fe2000f8e00ff */
[----:B------:R-:W-:Y:S01]  /*a3e0*/  UIADD3.X UR4, UR9, UR9, URZ, UP0, !UPT ;  /* 0x0000000909047290 */ /* 0x000fe200087fe43f */
[----:B------:R-:W-:Y:S02]  /*a3f0*/  IMAD R47, R0, 0x70, RZ ;  /* 0x00000070002f7824 */ /* 0x000fe400078e02ff */
[----:B------:R-:W-:Y:S04]  /*a400*/  IMAD.U32 R21, RZ, RZ, UR9 ;  /* 0x00000009ff157e24 */ /* 0x000fe8000f8e00ff */
[----:B------:R-:W-:Y:S01]  /*a410*/  IMAD.WIDE.U32 R20, R28, 0x70, R20 ;  /* 0x000000701c147825 */ /* 0x000fe200078e0014 */
[----:B------:R-:W1:Y:S05]  /*a420*/  LDSM.16.M88.4 R8, [R188] ;  /* 0x00000000bc08783b */ /* 0x000e6a0000000200 */
[----:B------:R-:W1:Y:S05]  /*a430*/  LDSM.16.M88.4 R16, [R188+0x800] ;  /* 0x00080000bc10783b */ /* 0x000e6a0000000200 */
[----:B------:R-:W2:Y:S05]  /*a440*/  LDSM.16.M88.4 R24, [R188+0x1000] ;  /* 0x00100000bc18783b */ /* 0x000eaa0000000200 */
[----:B------:R-:W5:Y:S05]  /*a450*/  LDL R112, [R1+0x28] ;  /* 0x0000280001707983 */ /* 0x000f6a0000100800 */
[----:B------:R-:W2:Y:S05]  /*a460*/  LDSM.16.M88.4 R32, [R188+0x1800] ;  /* 0x00180000bc20783b */ /* 0x000eaa0000000200 */
[----:B------:R-:W2:Y:S05]  /*a470*/  LDSM.16.M88.4 R40, [R188+0x2000] ;  /* 0x00200000bc28783b */ /* 0x000eaa0000000200 */
[----:B------:R-:W2:Y:S05]  /*a480*/  LDSM.16.M88.4 R48, [R188+0x2800] ;  /* 0x00280000bc30783b */ /* 0x000eaa0000000200 */
[----:B------:R-:W2:Y:S01]  /*a490*/  LDSM.16.M88.4 R56, [R188+0x3000] ;  /* 0x00300000bc38783b */ /* 0x000ea20000000200 */
[C---:B-1----:R-:W-:Y:S04]  /*a4a0*/  HMMA.16816.F32.BF16 R4, R128.reuse, R8, RZ ;  /* 0x000000088004723c */ /* 0x042fe800000418ff */
[----:B------:R-:W1:Y:S05]  /*a4b0*/  LDSM.16.M88.4 R136, [R195] ;  /* 0x00000000c388783b */ /* 0x000e6a0000000200 */
[----:B------:R-:W1:Y:S01]  /*a4c0*/  LDSM.16.M88.4 R140, [R204] ;  /* 0x00000000cc8c783b */ /* 0x000e620000000200 */
[C---:B------:R-:W-:Y:S04]  /*a4d0*/  HMMA.16816.F32.BF16 R8, R128.reuse, R10, RZ ;  /* 0x0000000a8008723c */ /* 0x040fe800000418ff */
[----:B------:R-:W1:Y:S04]  /*a4e0*/  LDSM.16.M88.4 R144, [R205] ;  /* 0x00000000cd90783b */ /* 0x000e680000000200 */
[C---:B------:R-:W-:Y:S01]  /*a4f0*/  HMMA.16816.F32.BF16 R12, R128.reuse, R16, RZ ;  /* 0x00000010800c723c */ /* 0x040fe200000418ff */
[----:B------:R-:W1:Y:S05]  /*a500*/  LDSM.16.M88.4 R148, [R206] ;  /* 0x00000000ce94783b */ /* 0x000e6a0000000200 */
[----:B------:R-:W1:Y:S02]  /*a510*/  LDSM.16.M88.4 R152, [R207] ;  /* 0x00000000cf98783b */ /* 0x000e640000000200 */
[C---:B------:R-:W-:Y:S03]  /*a520*/  HMMA.16816.F32.BF16 R16, R128.reuse, R18, RZ ;  /* 0x000000128010723c */ /* 0x040fe600000418ff */
[----:B------:R-:W1:Y:S05]  /*a530*/  LDSM.16.M88.4 R156, [R208] ;  /* 0x00000000d09c783b */ /* 0x000e6a0000000200 */
[----:B------:R-:W1:Y:S05]  /*a540*/  LDSM.16.M88.4 R160, [R209] ;  /* 0x00000000d1a0783b */ /* 0x000e6a0000000200 */
[----:B------:R-:W1:Y:S02]  /*a550*/  S2R R30, SR_TID.X ;  /* 0x00000000001e7919 */ /* 0x000e640000002100 */
[----:B-1----:R-:W-:Y:S01]  /*a560*/  ISETP.GT.AND P4, PT, R30, 0x7f, PT ;  /* 0x0000007f1e00780c */ /* 0x002fe20003f84270 */
[----:B--2---:R-:W-:Y:S01]  /*a570*/  IMAD.MOV.U32 R2, RZ, RZ, R218 ;  /* 0x000000ffff027224 */ /* 0x004fe200078e00da */
[----:B------:R-:W-:Y:S01]  /*a580*/  IADD3 R38, P1, R218, R20, RZ ;  /* 0x00000014da267210 */ /* 0x000fe20007f3e0ff */
[----:B---3--:R-:W-:Y:S04]  /*a590*/  IMAD.MOV.U32 R3, RZ, RZ, R215 ;  /* 0x000000ffff037224 */ /* 0x008fe800078e00d7 */
[----:B------:R-:W-:Y:S01]  /*a5a0*/  IMAD.WIDE.U32 R2, R28, 0x70, R2 ;  /* 0x000000701c027825 */ /* 0x000fe200078e0002 */
[----:B----4-:R-:W-:Y:S03]  /*a5b0*/  ISETP.GE.AND P5, PT, R44, c[0x0][0x1d4], PT ;  /* 0x000075002c007a0c */ /* 0x010fe60003fa6270 */
[----:B------:R-:W-:Y:S01]  /*a5c0*/  IMAD.IADD R0, R3, 0x1, R47 ;  /* 0x0000000103007824 */ /* 0x000fe200078e022f */
[C---:B------:R-:W-:Y:S01]  /*a5d0*/  LEA R36, P0, R2.reuse, c[0x0][0x1f8], 0x1 ;  /* 0x00007e0002247a11 */ /* 0x040fe200078008ff */
[----:B------:R-:W-:Y:S01]  /*a5e0*/  IMAD.U32 R3, RZ, RZ, UR4 ;  /* 0x00000004ff037e24 */ /* 0x000fe2000f8e00ff */
[----:B-----5:R-:W-:Y:S02]  /*a5f0*/  ISETP.GE.AND P6, PT, R31, c[0x0][0x1d4], PT ;  /* 0x000075001f007a0c */ /* 0x020fe40003fc6270 */
[----:B------:R-:W-:Y:S01]  /*a600*/  LEA.HI.X R37, R2, c[0x0][0x1fc], R0, 0x1, P0 ;  /* 0x00007f0002257a11 */ /* 0x000fe200000f0c00 */
[----:B------:R-:W-:Y:S01]  /*a610*/  IMAD.IADD R0, R47, 0x1, R21 ;  /* 0x000000012f007824 */ /* 0x000fe200078e0215 */
[----:B------:R-:W-:Y:S01]  /*a620*/  IADD3 R39, P0, R20, UR8, RZ ;  /* 0x0000000814277c10 */ /* 0x000fe2000ff1e0ff */
[----:B------:R-:W-:Y:S01]  /*a630*/  IMAD.U32 R2, RZ, RZ, UR5 ;  /* 0x00000005ff027e24 */ /* 0x000fe2000f8e00ff */
[C---:B------:R-:W-:Y:S01]  /*a640*/  HMMA.16816.F32.BF16 R20, R128.reuse, R24, RZ ;  /* 0x000000188014723c */ /* 0x040fe200000418ff */
[----:B------:R-:W-:Y:S01]  /*a650*/  @!PT LDS RZ, [RZ] ;  /* 0x00000000fffff984 */ /* 0x000fe20000000800 */
[----:B------:R-:W-:Y:S01]  /*a660*/  @!PT LDS RZ, [RZ] ;  /* 0x00000000fffff984 */ /* 0x000fe20000000800 */
[----:B------:R-:W-:Y:S01]  /*a670*/  @!PT LDS RZ, [RZ] ;  /* 0x00000000fffff984 */ /* 0x000fe20000000800 */
[----:B------:R1:W-:Y:S01]  /*a680*/  LDGSTS.E.BYPASS.LTC128B.128 [R216+0x100], [R36.64], !P5 ;  /* 0x0010000024d87fae */ /* 0x0003e2000e901d46 */
[----:B------:R-:W-:Y:S01]  /*a690*/  IADD3.X R44, R0, UR9, RZ, P0, !PT ;  /* 0x00000009002c7c10 */ /* 0x000fe200087fe4ff */
[----:B------:R-:W-:Y:S04]  /*a6a0*/  IMAD.WIDE.U32 R52, R28, 0x70, R2 ;  /* 0x000000701c347825 */ /* 0x000fe800078e0002 */
[----:B------:R1:W-:Y:S01]  /*a6b0*/  LDGSTS.E.BYPASS.LTC128B.128 [R216+0x3900], [R36.64+0x80], !P6 ;  /* 0x0390008024d87fae */ /* 0x0003e2000f101d46 */
[C---:B------:R-:W-:Y:S01]  /*a6c0*/  HMMA.16816.F32.BF16 R24, R128.reuse, R26, RZ ;  /* 0x0000001a8018723c */ /* 0x040fe200000418ff */
[----:B------:R-:W-:Y:S03]  /*a6d0*/  IMAD.X R3, R0, 0x1, R215, P1 ;  /* 0x0000000100037824 */ /* 0x000fe600008e06d7 */
[C---:B------:R-:W-:Y:S02]  /*a6e0*/  LEA R2, P1, R38.reuse, c[0x0][0x1f8], 0x1 ;  /* 0x00007e0026027a11 */ /* 0x040fe400078208ff */
[----:B------:R-:W-:Y:S02]  /*a6f0*/  IADD3 R0, P0, R39, R218, RZ ;  /* 0x000000da27007210 */ /* 0x000fe40007f1e0ff */
[C---:B------:R-:W-:Y:S01]  /*a700*/  HMMA.16816.F32.BF16 R28, R128.reuse, R32, RZ ;  /* 0x00000020801c723c */ /* 0x040fe200000418ff */
[----:B------:R-:W-:Y:S03]  /*a710*/  LEA.HI.X R3, R38, c[0x0][0x1fc], R3, 0x1, P1 ;  /* 0x00007f0026037a11 */ /* 0x000fe600008f0c03 */
[----:B------:R-:W-:Y:S02]  /*a720*/  LEA R54, P2, R0, c[0x0][0x1f8], 0x1 ;  /* 0x00007e0000367a11 */ /* 0x000fe400078408ff */
[----:B------:R2:W-:Y:S01]  /*a730*/  LDGSTS.E.BYPASS.LTC128B.128 [R216+0x1100], [R2.64], !P5 ;  /* 0x0110000002d87fae */ /* 0x0005e2000e901d46 */
[----:B------:R-:W-:Y:S01]  /*a740*/  IADD3 R45, P3, R218, R52, RZ ;  /* 0x00000034da2d7210 */ /* 0x000fe20007f7e0ff */
[C---:B------:R-:W-:Y:S03]  /*a750*/  HMMA.16816.F32.BF16 R32, R128.reuse, R34, RZ ;  /* 0x000000228020723c */ /* 0x040fe600000418ff */
[----:B------:R2:W-:Y:S01]  /*a760*/  LDGSTS.E.BYPASS.LTC128B.128 [R216+0x4900], [R2.64+0x80], !P6 ;  /* 0x0490008002d87fae */ /* 0x0005e2000f101d46 */
[----:B------:R-:W-:Y:S01]  /*a770*/  IADD3.X R47, R215, R47, R53, P3, !PT ;  /* 0x0000002fd72f7210 */ /* 0x000fe20001ffe435 */
[----:B-1----:R-:W-:Y:S01]  /*a780*/  IMAD.X R36, R44, 0x1, R215, P0 ;  /* 0x000000012c247824 */ /* 0x002fe200000e06d7 */
[----:B------:R-:W-:Y:S02]  /*a790*/  @!P4 IADD3 R46, P1, P0, R218, UR8, R39 ;  /* 0x00000008da2ecc10 */ /* 0x000fe4000f83e027 */
[----:B------:R-:W-:Y:S01]  /*a7a0*/  ISETP.GT.AND P3, PT, R217, R112, PT ;  /* 0x00000070d900720c */ /* 0x000fe20003f64270 */
[----:B------:R-:W-:Y:S03]  /*a7b0*/  IMAD.MOV.U32 R112, RZ, RZ, R114 ;  /* 0x000000ffff707224 */ /* 0x000fe600078e0072 */
        /* <DEDUP_REMOVED lines=8> */
[----:B------:R-:W-:Y:S03]  /*a840*/  @!P4 LEA.HI.X R215, R46, c[0x0][0x1fc], R0, 0x1, P0 ;  /* 0x00007f002ed7ca11 */ /* 0x000fe600000f0c00 */
[----:B------:R1:W-:Y:S04]  /*a850*/  LDGSTS.E.BYPASS.LTC128B.128 [R216+0x5900], [R52.64+0x80], !P6 ;  /* 0x0590008034d87fae */ /* 0x0003e8000f101d46 */
[C---:B------:R-:W-:Y:S01]  /*a860*/  HMMA.16816.F32.BF16 R44, R128.reuse, R48, RZ ;  /* 0x00000030802c723c */ /* 0x040fe200000418ff */
[----:B------:R2:W-:Y:S05]  /*a870*/  @!P4 LDGSTS.E.BYPASS.LTC128B.128 [R216+0x3100], [R214.64], !P5 ;  /* 0x03100000d6d8cfae */ /* 0x0005ea000e901d46 */
[----:B------:R2:W-:Y:S02]  /*a880*/  @!P4 LDGSTS.E.BYPASS.LTC128B.128 [R216+0x6900], [R214.64+0x80], !P6 ;  /* 0x06900080d6d8cfae */ /* 0x0005e4000f101d46 */
[C---:B------:R-:W-:Y:S03]  /*a890*/  HMMA.16816.F32.BF16 R48, R128.reuse, R50, RZ ;  /* 0x000000328030723c */ /* 0x040fe600000418ff */
[----:B------:R-:W0:Y:S05]  /*a8a0*/  LDGDEPBAR ;  /* 0x00000000000079af */ /* 0x000e2a0000000000 */
[C---:B-1----:R-:W-:Y:S08]  /*a8b0*/  HMMA.16816.F32.BF16 R52, R128.reuse, R56, RZ ;  /* 0x000000388034723c */ /* 0x042ff000000418ff */
[----:B------:R-:W-:Y:S08]  /*a8c0*/  HMMA.16816.F32.BF16 R56, R128, R58, RZ ;  /* 0x0000003a8038723c */ /* 0x000ff000000418ff */
[C---:B------:R-:W-:Y:S08]  /*a8d0*/  HMMA.16816.F32.BF16 R4, R132.reuse, R136, R4 ;  /* 0x000000888404723c */ /* 0x040ff00000041804 */
[C---:B------:R-:W-:Y:S01]  /*a8e0*/  HMMA.16816.F32.BF16 R8, R132.reuse, R138, R8 ;  /* 0x0000008a8408723c */ /* 0x040fe20000041808 */
[----:B------:R-:W1:Y:S07]  /*a8f0*/  LDSM.16.M88.4 R136, [R190] ;  /* 0x00000000be88783b */ /* 0x000e6e0000000200 */
        /* <DEDUP_REMOVED lines=122> */
[----:B------:R-:W2:Y:S01]  /*b0a0*/  LDSM.16.M88.4 R160, [R189+0x6800] ;  /* 0x00680000bda0783b */ /* 0x000ea20000000200 */
[----:B------:R-:W-:Y:S04]  /*b0b0*/  DEPBAR.LE SB0, 0x0 ;  /* 0x000080000000791a */ /* 0x000fe80000000000 */
[----:B------:R-:W-:Y:S02]  /*b0c0*/  BAR.SYNC.DEFER_BLOCKING 0x0 ;  /* 0x0000000000007b1d */ /* 0x000fe40000010000 */
[C---:B-1----:R-:W-:Y:S08]  /*b0d0*/  HMMA.16816.F32.BF16 R4, R184.reuse, R136, R4 ;  /* 0x00000088b804723c */ /* 0x042ff00000041804 */
[C---:B------:R-:W-:Y:S08]  /*b0e0*/  HMMA.16816.F32.BF16 R8, R184.reuse, R138, R8 ;  /* 0x0000008ab808723c */ /* 0x040ff00000041808 */
[C---:B---3--:R-:W-:Y:S08]  /*b0f0*/  HMMA.16816.F32.BF16 R12, R184.reuse, R140, R12 ;  /* 0x0000008cb80c723c */ /* 0x048ff0000004180c */
[C---:B------:R-:W-:Y:S07]  /*b100*/  HMMA.16816.F32.BF16 R16, R184.reuse, R142, R16 ;  /* 0x0000008eb810723c */ /* 0x040fee0000041810 */
[----:B------:R-:W-:Y:S01]  /*b110*/  P2R R142, PR, RZ, 0x8 ;  /* 0x00000008ff8e7803 */ /* 0x000fe20000000000 */
[C---:B----4-:R-:W-:Y:S08]  /*b120*/  HMMA.16816.F32.BF16 R20, R184.reuse, R144, R20 ;  /* 0x00000090b814723c */ /* 0x050ff00000041814 */
[C---:B------:R-:W-:Y:S08]  /*b130*/  HMMA.16816.F32.BF16 R24, R184.reuse, R146, R24 ;  /* 0x00000092b818723c */ /* 0x040ff00000041818 */
[C---:B-----5:R-:W-:Y:S08]  /*b140*/  HMMA.16816.F32.BF16 R28, R184.reuse, R148, R28 ;  /* 0x00000094b81c723c */ /* 0x060ff0000004181c */
[C---:B------:R-:W-:Y:S08]  /*b150*/  HMMA.16816.F32.BF16 R32, R184.reuse, R150, R32 ;  /* 0x00000096b820723c */ /* 0x040ff00000041820 */
[C---:B--2---:R-:W-:Y:S08]  /*b160*/  HMMA.16816.F32.BF16 R36, R184.reuse, R152, R36 ;  /* 0x00000098b824723c */ /* 0x044ff00000041824 */
[C---:B------:R-:W-:Y:S08]  /*b170*/  HMMA.16816.F32.BF16 R40, R184.reuse, R154, R40 ;  /* 0x0000009ab828723c */ /* 0x040ff00000041828 */
[C---:B------:R-:W-:Y:S08]  /*b180*/  HMMA.16816.F32.BF16 R44, R184.reuse, R156, R44 ;  /* 0x0000009cb82c723c */ /* 0x040ff0000004182c */
[C---:B------:R-:W-:Y:S08]  /*b190*/  HMMA.16816.F32.BF16 R48, R184.reuse, R158, R48 ;  /* 0x0000009eb830723c */ /* 0x040ff00000041830 */
[C---:B------:R-:W-:Y:S08]  /*b1a0*/  HMMA.16816.F32.BF16 R52, R184.reuse, R160, R52 ;  /* 0x000000a0b834723c */ /* 0x040ff00000041834 */
[----:B------:R-:W-:Y:S01]  /*b1b0*/  HMMA.16816.F32.BF16 R56, R184, R162, R56 ;  /* 0x000000a2b838723c */ /* 0x000fe20000041838 */
[----:B------:R-:W-:Y:S07]  /*b1c0*/  @!UPT UIADD3 URZ, URZ, URZ, URZ ;  /* 0x0000003f3f3ff290 */ /* 0x000fee000fffe03f */
[----:B------:R-:W-:-:S11]  /*b1d0*/  @!P3 BRA `(.L_x_2363) ;  /* 0x000003600000b947 */ /* 0x000fd60003800000 */
[----:B------:R-:W-:Y:S01]  /*b1e0*/  IADD3 R0, R217, -0x1, RZ ;  /* 0xffffffffd9007810 */ /* 0x000fe20007ffe0ff */
        /* <DEDUP_REMOVED lines=53> */
.L_x_2363:
[----:B------:R-:W-:Y:S05]  /*b540*/  BSYNC B0 ;  /* 0x0000000000007941 */ /* 0x000fea0003800000 */
.L_x_2362:
        /* <DEDUP_REMOVED lines=11> */
[----:B------:R-:W2:Y:S01]  /*b600*/  LDL.LU R229, [R1+0x24] ;  /* 0x0000240001e57983 */ /* 0x000ea20000300800 */
[----:B------:R-:W-:Y:S02]  /*b610*/  FMNMX.FTZ R2, R14, R2, !PT ;  /* 0x000000020e027209 */ /* 0x000fe40007810000 */
[----:B------:R-:W-:Y:S01]  /*b620*/  FMNMX.FTZ R0, R13, R0, !PT ;  /* 0x000000000d007209 */ /* 0x000fe20007810000 */
[----:B------:R-:W3:Y:S01]  /*b630*/  LDL.LU R228, [R1+0x20] ;  /* 0x0000200001e47983 */ /* 0x000ee20000300800 */
        /* <DEDUP_REMOVED lines=48> */
[----:B------:R-:W1:Y:S01]  /*b940*/  SHFL.BFLY PT, R114, R3, 0x2, 0x1f ;  /* 0x0c401f0003727f89 */ /* 0x000e6200000e0000 */
[----:B------:R-:W-:Y:S07]  /*b950*/  FMNMX.FTZ R0, R59, R0, !PT ;  /* 0x000000003b007209 */ /* 0x000fee0007810000 */
[----:B------:R-:W4:Y:S01]  /*b960*/  SHFL.BFLY PT, R2, R0, 0x2, 0x1f ;  /* 0x0c401f0000027f89 */ /* 0x000f2200000e0000 */
[----:B-1----:R-:W-:Y:S07]  /*b970*/  FMNMX.FTZ R114, R3, R114, !PT ;  /* 0x0000007203727209 */ /* 0x002fee0007810000 */
[----:B------:R-:W1:Y:S01]  /*b980*/  SHFL.BFLY PT, R115, R114, 0x1, 0x1f ;  /* 0x0c201f0072737f89 */ /* 0x000e6200000e0000 */
[----:B----4-:R-:W-:Y:S07]  /*b990*/  FMNMX.FTZ R0, R0, R2, !PT ;  /* 0x0000000200007209 */ /* 0x010fee0007810000 */
[----:B------:R-:W4:Y:S01]  /*b9a0*/  SHFL.BFLY PT, R3, R0, 0x1, 0x1f ;  /* 0x0c201f0000037f89 */ /* 0x000f2200000e0000 */
[----:B-1----:R-:W-:Y:S05]  /*b9b0*/  FMNMX.FTZ R114, R114, R115, !PT ;  /* 0x0000007372727209 */ /* 0x002fea0007810000 */
[----:B------:R-:W-:Y:S01]  /*b9c0*/  FADD.FTZ R2, -R114, R112 ;  /* 0x0000007072027221 */ /* 0x000fe20000010100 */
[----:B----4-:R-:W-:Y:S03]  /*b9d0*/  FMNMX.FTZ R3, R0, R3, !PT ;  /* 0x0000000300037209 */ /* 0x010fe60007810000 */
[----:B------:R-:W-:Y:S04]  /*b9e0*/  FMUL.FTZ R0, R2, c[0x0][0x2d0] ;  /* 0x0000b40002007a20 */ /* 0x000fe80000410000 */
[----:B------:R1:W4:Y:S01]  /*b9f0*/  MUFU.EX2 R2, R0 ;  /* 0x0000000000027308 */ /* 0x0003220000000800 */
[----:B------:R-:W-:Y:S04]  /*ba00*/  FMUL.FTZ R112, R3, c[0x0][0x2d0] ;  /* 0x0000b40003707a20 */ /* 0x000fe80000410000 */
        /* <DEDUP_REMOVED lines=12> */
[----:B-1----:R-:W-:Y:S02]  /*bad0*/  FADD.FTZ R0, -R3, R113 ;  /* 0x0000007103007221 */ /* 0x002fe40000010100 */
[----:B------:R-:W-:Y:S02]  /*bae0*/  FMUL.FTZ R113, R114, c[0x0][0x2d0] ;  /* 0x0000b40072717a20 */ /* 0x000fe40000410000 */
[----:B------:R-:W-:Y:S01]  /*baf0*/  FMUL.FTZ R0, R0, c[0x0][0x2d0] ;  /* 0x0000b40000007a20 */ /* 0x000fe20000410000 */
[----:B------:R-:W-:Y:S01]  /*bb00*/  MUFU.EX2 R214, R14 ;  /* 0x0000000e00d67308 */ /* 0x000fe20000000800 */
[--C-:B------:R-:W-:Y:S02]  /*bb10*/  FFMA.FTZ R4, R4, c[0x0][0x2d0], -R113.reuse ;  /* 0x0000b40004047a23 */ /* 0x100fe40000010871 */
[--C-:B------:R-:W-:Y:S02]  /*bb20*/  FFMA.FTZ R5, R5, c[0x0][0x2d0], -R113.reuse ;  /* 0x0000b40005057a23 */ /* 0x100fe40000010871 */
[C---:B----4-:R-:W-:Y:S02]  /*bb30*/  FMUL.FTZ R68, R2.reuse, R68 ;  /* 0x0000004402447220 */ /* 0x050fe40000410000 */
        /* <DEDUP_REMOVED lines=17> */
[--C-:B-1----:R-:W-:Y:S02]  /*bc50*/  FFMA.FTZ R4, R8, c[0x0][0x2d0], -R113.reuse ;  /* 0x0000b40008047a23 */ /* 0x102fe40000010871 */
[C---:B------:R-:W-:Y:S02]  /*bc60*/  FMUL.FTZ R8, R2.reuse, R120 ;  /* 0x0000007802087220 */ /* 0x040fe40000410000 */
[C---:B------:R-:W-:Y:S01]  /*bc70*/  FMUL.FTZ R93, R2.reuse, R93 ;  /* 0x0000005d025d7220 */ /* 0x040fe20000410000 */
[----:B------:R1:W-:Y:S01]  /*bc80*/  MUFU.EX2 R227, R4 ;  /* 0x0000000400e37308 */ /* 0x0003e20000000800 */
[C---:B------:R-:W-:Y:S02]  /*bc90*/  FMUL.FTZ R96, R2.reuse, R96 ;  /* 0x0000006002607220 */ /* 0x040fe40000410000 */
[----:B------:R-:W-:Y:S02]  /*bca0*/  FMUL.FTZ R97, R2, R97 ;  /* 0x0000006102617220 */ /* 0x000fe40000410000 */
[C---:B----4-:R-:W-:Y:S02]  /*bcb0*/  FMUL.FTZ R6, R0.reuse, R118 ;  /* 0x0000007600067220 */ /* 0x050fe40000410000 */
[C---:B------:R-:W-:Y:S02]  /*bcc0*/  FMUL.FTZ R7, R0.reuse, R119 ;  /* 0x0000007700077220 */ /* 0x040fe40000410000 */
[C---:B------:R-:W-:Y:S01]  /*bcd0*/  FMUL.FTZ R70, R0.reuse, R70 ;  /* 0x0000004600467220 */ /* 0x040fe20000410000 */
[----:B------:R4:W-:Y:S01]  /*bce0*/  MUFU.EX2 R218, R12 ;  /* 0x0000000c00da7308 */ /* 0x0009e20000000800 */
[C---:B------:R-:W-:Y:S02]  /*bcf0*/  FMUL.FTZ R71, R0.reuse, R71 ;  /* 0x0000004700477220 */ /* 0x040fe40000410000 */
[----:B------:R-:W-:Y:S02]  /*bd00*/  FMUL.FTZ R74, R0, R74 ;  /* 0x0000004a004a7220 */ /* 0x000fe40000410000 */
[----:B-----5:R-:W-:Y:S01]  /*bd10*/  FMUL.FTZ R5, R2, R117 ;  /* 0x0000007502057220 */ /* 0x020fe20000410000 */
[----:B------:R-:W-:Y:S01]  /*bd20*/  F2FP.BF16.PACK_AB R117, R219, R221 ;  /* 0x000000dddb75723e */ /* 0x000fe200000010ff */
        /* <DEDUP_REMOVED lines=8> */
[----:B------:R-:W1:Y:S01]  /*bdb0*/  MUFU.EX2 R226, R4 ;  /* 0x0000000400e27308 */ /* 0x000e620000000800 */
        /* <DEDUP_REMOVED lines=9> */
[C---:B----4-:R-:W-:Y:S02]  /*be50*/  FMUL.FTZ R12, R2.reuse, R124 ;  /* 0x0000007c020c7220 */ /* 0x050fe40000410000 */
[----:B-----5:R-:W-:Y:S01]  /*be60*/  FMUL.FTZ R13, R2, R125 ;  /* 0x0000007d020d7220 */ /* 0x020fe20000410000 */
[----:B------:R-:W-:Y:S01]  /*be70*/  MUFU.EX2 R160, R18 ;  /* 0x0000001200a07308 */ /* 0x000fe20000000800 */
[----:B------:R-:W-:Y:S02]  /*be80*/  FMUL.FTZ R14, R0, R126 ;  /* 0x0000007e000e7220 */ /* 0x000fe40000410000 */
[----:B------:R-:W-:Y:S01]  /*be90*/  FMUL.FTZ R100, R2, R100 ;  /* 0x0000006402647220 */ /* 0x000fe20000410000 */
[----:B-1----:R-:W-:Y:S01]  /*bea0*/  F2FP.BF16.PACK_AB R118, R226, R227 ;  /* 0x000000e3e276723e */ /* 0x002fe200000010ff */
[--C-:B------:R-:W-:Y:S02]  /*beb0*/  FFMA.FTZ R4, R10, c[0x0][0x2d0], -R112.reuse ;  /* 0x0000b4000a047a23 */ /* 0x100fe40000010870 */
[----:B------:R-:W-:Y:S02]  /*bec0*/  FMUL.FTZ R10, R0, R122 ;  /* 0x0000007a000a7220 */ /* 0x000fe40000410000 */
[----:B------:R-:W-:Y:S01]  /*bed0*/  FMUL.FTZ R101, R2, R101 ;  /* 0x0000006502657220 */ /* 0x000fe20000410000 */
[----:B------:R1:W-:Y:S01]  /*bee0*/  MUFU.EX2 R225, R4 ;  /* 0x0000000400e17308 */ /* 0x0003e20000000800 */
[C---:B------:R-:W-:Y:S02]  /*bef0*/  FMUL.FTZ R102, R0.reuse, R102 ;  /* 0x0000006600667220 */ /* 0x040fe40000410000 */
[C---:B------:R-:W-:Y:S02]  /*bf00*/  FMUL.FTZ R103, R0.reuse, R103 ;  /* 0x0000006700677220 */ /* 0x040fe40000410000 */
[----:B--2---:R-:W-:Y:S02]  /*bf10*/  FMUL.FTZ R15, R0, R127 ;  /* 0x0000007f000f7220 */ /* 0x004fe40000410000 */
[----:B------:R-:W-:Y:S01]  /*bf20*/  LDSM.16.MT88.4 R124, [R194+0x3800] ;  /* 0x00380000c27c783b */ /* 0x000fe20000004200 */
[C---:B------:R-:W-:Y:S02]  /*bf30*/  FMUL.FTZ R104, R2.reuse, R104 ;  /* 0x0000006802687220 */ /* 0x040fe40000410000 */
[----:B------:R-:W-:Y:S01]  /*bf40*/  FMUL.FTZ R105, R2, R105 ;  /* 0x0000006902697220 */ /* 0x000fe20000410000 */
[----:B------:R-:W2:Y:S01]  /*bf50*/  MUFU.EX2 R159, R19 ;  /* 0x00000013009f7308 */ /* 0x000ea20000000800 */
[C---:B------:R-:W-:Y:S02]  /*bf60*/  FMUL.FTZ R106, R0.reuse, R106 ;  /* 0x0000006a006a7220 */ /* 0x040fe40000410000 */
[----:B------:R-:W-:Y:S02]  /*bf70*/  FMUL.FTZ R107, R0, R107 ;  /* 0x0000006b006b7220 */ /* 0x000fe40000410000 */
[--C-:B------:R-:W-:Y:S02]  /*bf80*/  FFMA.FTZ R16, R16, c[0x0][0x2d0], -R113.reuse ;  /* 0x0000b40010107a23 */ /* 0x100fe40000010871 */
[--C-:B------:R-:W-:Y:S02]  /*bf90*/  FFMA.FTZ R17, R17, c[0x0][0x2d0], -R113.reuse ;  /* 0x0000b40011117a23 */ /* 0x100fe40000010871 */
[C---:B------:R-:W-:Y:S01]  /*bfa0*/  FMUL.FTZ R108, R2.reuse, R108 ;  /* 0x0000006c026c7220 */ /* 0x040fe20000410000 */
[----:B------:R4:W-:Y:S01]  /*bfb0*/  MUFU.EX2 R162, R16 ;  /* 0x0000001000a27308 */ /* 0x0009e20000000800 */
[----:B------:R-:W-:Y:S02]  /*bfc0*/  FMUL.FTZ R109, R2, R109 ;  /* 0x0000006d026d7220 */ /* 0x000fe40000410000 */
[--C-:B-1----:R-:W-:Y:S02]  /*bfd0*/  FFMA.FTZ R4, R11, c[0x0][0x2d0], -R112.reuse ;  /* 0x0000b4000b047a23 */ /* 0x102fe40000010870 */
[C---:B------:R-:W-:Y:S02]  /*bfe0*/  FMUL.FTZ R11, R0.reuse, R123 ;  /* 0x0000007b000b7220 */ /* 0x040fe40000410000 */
[----:B------:R-:W1:Y:S01]  /*bff0*/  LDSM.16.MT88.4 R120, [R196] ;  /* 0x00000000c478783b */ /* 0x000e620000004200 */
[C---:B------:R-:W-:Y:S02]  /*c000*/  FMUL.FTZ R110, R0.reuse, R110 ;  /* 0x0000006e006e7220 */ /* 0x040fe40000410000 */
[----:B------:R-:W5:Y:S01]  /*c010*/  MUFU.EX2 R224, R4 ;  /* 0x0000000400e07308 */ /* 0x000f620000000800 */
[----:B------:R-:W-:Y:S02]  /*c020*/  FMUL.FTZ R111, R0, R111 ;  /* 0x0000006f006f7220 */ /* 0x000fe40000410000 */
[C---:B------:R-:W-:Y:S01]  /*c030*/  FMUL.FTZ R60, R2.reuse, R60 ;  /* 0x0000003c023c7220 */ /* 0x040fe20000410000 */
[----:B--2---:R-:W-:Y:S01]  /*c040*/  F2FP.BF16.PACK_AB R19, R159, R160 ;  /* 0x000000a09f13723e */ /* 0x004fe200000010ff */
[----:B------:R-:W-:Y:S02]  /*c050*/  FMUL.FTZ R61, R2, R61 ;  /* 0x0000003d023d7220 */ /* 0x000fe40000410000 */
[C---:B------:R-:W-:Y:S02]  /*c060*/  FMUL.FTZ R62, R0.reuse, R62 ;  /* 0x0000003e003e7220 */ /* 0x040fe40000410000 */
[----:B------:R-:W-:Y:S01]  /*c070*/  FMUL.FTZ R63, R0, R63 ;  /* 0x0000003f003f7220 */ /* 0x000fe20000410000 */
[----:B------:R2:W1:Y:S01]  /*c080*/  MUFU.EX2 R161, R17 ;  /* 0x0000001100a17308 */ /* 0x0004620000000800 */
[C---:B------:R-:W-:Y:S02]  /*c090*/  FMUL.FTZ R64, R2.reuse, R64 ;  /* 0x0000004002407220 */ /* 0x040fe40000410000 */
[----:B------:R-:W-:Y:S01]  /*c0a0*/  FMUL.FTZ R65, R2, R65 ;  /* 0x0000004102417220 */ /* 0x000fe20000410000 */
[----:B----4-:R-:W-:Y:S01]  /*c0b0*/  F2FP.BF16.PACK_AB R16, R215, R218 ;  /* 0x000000dad710723e */ /* 0x010fe200000010ff */
[C---:B------:R-:W-:Y:S02]  /*c0c0*/  FMUL.FTZ R66, R0.reuse, R66 ;  /* 0x0000004200427220 */ /* 0x040fe40000410000 */
        /* <DEDUP_REMOVED lines=10> */
[----:B------:R-:W-:Y:S01]  /*c170*/  MUFU.EX2 R157, R21 ;  /* 0x00000015009d7308 */ /* 0x000fe20000000800 */
[----:B------:R-:W-:Y:S02]  /*c180*/  FFMA.FTZ R39, R39, c[0x0][0x2d0], -R112 ;  /* 0x0000b40027277a23 */ /* 0x000fe40000010870 */
[C---:B------:R-:W-:Y:S05]  /*c190*/  HMMA.16816.F32.BF16 R4, R116.reuse, R136, R4 ;  /* 0x000000887404723c */ /* 0x040fea0000041804 */
[----:B--2---:R-:W-:Y:S01]  /*c1a0*/  F2FP.BF16.PACK_AB R17, R163, R214 ;  /* 0x000000d6a311723e */ /* 0x004fe200000010ff */
[----:B------:R-:W-:Y:S01]  /*c1b0*/  FFMA.FTZ R28, R28, c[0x0][0x2d0], -R113 ;  /* 0x0000b4001c1c7a23 */ /* 0x000fe20000010871 */
[----:B------:R-:W-:Y:S01]  /*c1c0*/  MUFU.EX2 R155, R23 ;  /* 0x00000017009b7308 */ /* 0x000fe20000000800 */
[C---:B------:R-:W-:Y:S01]  /*c1d0*/  HMMA.16816.F32.BF16 R8, R116.reuse, R138, R8 ;  /* 0x0000008a7408723c */ /* 0x040fe20000041808 */
[----:B------:R-:W2:Y:S03]  /*c1e0*/  LDSM.16.MT88.4 R136, [R191+0x3800] ;  /* 0x00380000bf88783b */ /* 0x000ea60000004200 */
[----:B-1----:R-:W-:Y:S01]  /*c1f0*/  F2FP.BF16.PACK_AB R18, R161, R162 ;  /* 0x000000a2a112723e */ /* 0x002fe200000010ff */
[----:B------:R-:W-:Y:S02]  /*c200*/  FFMA.FTZ R2, R2, R229, R223 ;  /* 0x000000e502027223 */ /* 0x000fe400000100df */
[----:B---3--:R-:W-:Y:S01]  /*c210*/  FFMA.FTZ R0, R0, R228, R221 ;  /* 0x000000e400007223 */ /* 0x008fe200000100dd */
[C---:B------:R-:W-:Y:S01]  /*c220*/  HMMA.16816.F32.BF16 R68, R116.reuse, R140, R68 ;  /* 0x0000008c7444723c */ /* 0x040fe20000041844 */
[----:B------:R-:W-:Y:S03]  /*c230*/  MUFU.EX2 R153, R25 ;  /* 0x0000001900997308 */ /* 0x000fe60000000800 */
[----:B------:R-:W-:Y:S02]  /*c240*/  FADD.FTZ R2, R222, R2 ;  /* 0x00000002de027221 */ /* 0x000fe40000010000 */
[----:B------:R-:W-:Y:S02]  /*c250*/  FADD.FTZ R0, R219, R0 ;  /* 0x00000000db007221 */ /* 0x000fe40000010000 */
[C---:B------:R-:W-:Y:S01]  /*c260*/  HMMA.16816.F32.BF16 R72, R116.reuse, R142, R72 ;  /* 0x0000008e7448723c */ /* 0x040fe20000041848 */
[----:B------:R-:W1:Y:S02]  /*c270*/  LDSM.16.MT88.4 R140, [R193+0x3800] ;  /* 0x00380000c18c783b */ /* 0x000e640000004200 */
[----:B------:R-:W-:Y:S01]  /*c280*/  MUFU.EX2 R152, R26 ;  /* 0x0000001a00987308 */ /* 0x000fe20000000800 */
[----:B------:R-:W-:Y:S02]  /*c290*/  FADD.FTZ R2, R227, R2 ;  /* 0x00000002e3027221 */ /* 0x000fe40000010000 */
[----:B------:R-:W-:Y:S02]  /*c2a0*/  FADD.FTZ R0, R225, R0 ;  /* 0x00000000e1007221 */ /* 0x000fe40000010000 */
[C---:B------:R-:W-:Y:S04]  /*c2b0*/  HMMA.16816.F32.BF16 R76, R116.reuse, R144, R76 ;  /* 0x00000090744c723c */ /* 0x040fe8000004184c */
[----:B------:R-:W-:Y:S01]  /*c2c0*/  FADD.FTZ R2, R226, R2 ;  /* 0x00000002e2027221 */ /* 0x000fe20000010000 */
[----:B------:R-:W-:Y:S01]  /*c2d0*/  MUFU.EX2 R151, R27 ;  /* 0x0000001b00977308 */ /* 0x000fe20000000800 */
[----:B------:R-:W-:Y:S02]  /*c2e0*/  FADD.FTZ R0, R224, R0 ;  /* 0x00000000e0007221 */ /* 0x000fe40000010000 */
[C---:B------:R-:W-:Y:S01]  /*c2f0*/  HMMA.16816.F32.BF16 R80, R116.reuse, R146, R80 ;  /* 0x000000927450723c */ /* 0x040fe20000041850 */
[----:B------:R-:W-:Y:S03]  /*c300*/  LDSM.16.MT88.4 R144, [R194+0x800] ;  /* 0x00080000c290783b */ /* 0x000fe60000004200 */
[----:B------:R-:W-:Y:S02]  /*c310*/  FADD.FTZ R2, R218, R2 ;  /* 0x00000002da027221 */ /* 0x000fe40000010000 */
[----:B------:R-:W-:Y:S01]  /*c320*/  FADD.FTZ R0, R214, R0 ;  /* 0x00000000d6007221 */ /* 0x000fe20000010000 */
[----:B------:R3:W4:Y:S01]  /*c330*/  MUFU.EX2 R158, R20 ;  /* 0x00000014009e7308 */ /* 0x0007220000000800 */
[C---:B------:R-:W-:Y:S04]  /*c340*/  HMMA.16816.F32.BF16 R84, R116.reuse, R120, R84 ;  /* 0x000000787454723c */ /* 0x040fe80000041854 */
[----:B------:R-:W-:Y:S02]  /*c350*/  FADD.FTZ R2, R215, R2 ;  /* 0x00000002d7027221 */ /* 0x000fe40000010000 */
[----:B------:R-:W-:Y:S02]  /*c360*/  FADD.FTZ R0, R163, R0 ;  /* 0x00000000a3007221 */ /* 0x000fe40000010000 */
[C---:B------:R-:W-:Y:S01]  /*c370*/  HMMA.16816.F32.BF16 R88, R116.reuse, R122, R88 ;  /* 0x0000007a7458723c */ /* 0x040fe20000041858 */
[----:B------:R-:W5:Y:S03]  /*c380*/  LDSM.16.MT88.4 R120, [R192+0x3800] ;  /* 0x00380000c078783b */ /* 0x000f660000004200 */
[----:B------:R-:W-:Y:S02]  /*c390*/  FADD.FTZ R2, R162, R2 ;  /* 0x00000002a2027221 */ /* 0x000fe40000010000 */
[----:B------:R-:W-:Y:S02]  /*c3a0*/  FADD.FTZ R0, R160, R0 ;  /* 0x00000000a0007221 */ /* 0x000fe40000010000 */
[C---:B--2---:R-:W-:Y:S04]  /*c3b0*/  HMMA.16816.F32.BF16 R92, R116.reuse, R136, R92 ;  /* 0x00000088745c723c */ /* 0x044fe8000004185c */
[----:B------:R-:W-:Y:S02]  /*c3c0*/  FADD.FTZ R2, R161, R2 ;  /* 0x00000002a1027221 */ /* 0x000fe40000010000 */
[----:B------:R-:W-:Y:S02]  /*c3d0*/  FADD.FTZ R0, R159, R0 ;  /* 0x000000009f007221 */ /* 0x000fe40000010000 */
[C---:B------:R-:W-:Y:S01]  /*c3e0*/  HMMA.16816.F32.BF16 R96, R116.reuse, R138, R96 ;  /* 0x0000008a7460723c */ /* 0x040fe20000041860 */
[----:B------:R-:W2:Y:S03]  /*c3f0*/  LDSM.16.MT88.4 R136, [R191+0x800] ;  /* 0x00080000bf88783b */ /* 0x000ea60000004200 */
[--C-:B---3--:R-:W-:Y:S02]  /*c400*/  FFMA.FTZ R20, R24, c[0x0][0x2d0], -R113.reuse ;  /* 0x0000b40018147a23 */ /* 0x108fe40000010871 */
[----:B----4-:R-:W-:Y:S02]  /*c410*/  FADD.FTZ R2, R158, R2 ;  /* 0x000000029e027221 */ /* 0x010fe40000010000 */
[C---:B-1----:R-:W-:Y:S01]  /*c420*/  HMMA.16816.F32.BF16 R12, R116.reuse, R140, R12 ;  /* 0x0000008c740c723c */ /* 0x042fe2000004180c */
[----:B------:R-:W-:Y:S01]  /*c430*/  LDSM.16.MT88.4 R24, [R192+0x1000] ;  /* 0x00100000c018783b */ /* 0x000fe20000004200 */
[----:B------:R-:W1:Y:S02]  /*c440*/  MUFU.EX2 R154, R20 ;  /* 0x00000014009a7308 */ /* 0x000e640000000800 */
[----:B------:R-:W-:Y:S02]  /*c450*/  FADD.FTZ R2, R157, R2 ;  /* 0x000000029d027221 */ /* 0x000fe40000010000 */
[----:B------:R-:W-:Y:S02]  /*c460*/  FADD.FTZ R0, R156, R0 ;  /* 0x000000009c007221 */ /* 0x000fe40000010000 */
[C---:B------:R-:W-:Y:S01]  /*c470*/  HMMA.16816.F32.BF16 R100, R116.reuse, R142, R100 ;  /* 0x0000008e7464723c */ /* 0x040fe20000041864 */
[----:B------:R-:W3:Y:S03]  /*c480*/  LDSM.16.MT88.4 R140, [R193+0x800] ;  /* 0x00080000c18c783b */ /* 0x000ee60000004200 */
[----:B------:R-:W-:Y:S04]  /*c490*/  FADD.FTZ R0, R155, R0 ;  /* 0x000000009b007221 */ /* 0x000fe80000010000 */
[----:B------:R-:W-:Y:S01]  /*c4a0*/  FADD.FTZ R0, R152, R0 ;  /* 0x0000000098007221 */ /* 0x000fe20000010000 */
[C---:B-----5:R-:W-:Y:S03]  /*c4b0*/  HMMA.16816.F32.BF16 R104, R116.reuse, R120, R104 ;  /* 0x000000787468723c */ /* 0x060fe60000041868 */
[----:B------:R-:W-:Y:S05]  /*c4c0*/  FADD.FTZ R0, R151, R0 ;  /* 0x0000000097007221 */ /* 0x000fea0000010000 */
[C---:B------:R-:W-:Y:S01]  /*c4d0*/  HMMA.16816.F32.BF16 R108, R116.reuse, R122, R108 ;  /* 0x0000007a746c723c */ /* 0x040fe2000004186c */
[----:B------:R-:W4:Y:S03]  /*c4e0*/  LDSM.16.MT88.4 R120, [R192+0x800] ;  /* 0x00080000c078783b */ /* 0x000f260000004200 */
[----:B-1----:R-:W-:Y:S04]  /*c4f0*/  FADD.FTZ R2, R154, R2 ;  /* 0x000000029a027221 */ /* 0x002fe80000010000 */
[C---:B------:R-:W-:Y:S01]  /*c500*/  HMMA.16816.F32.BF16 R60, R116.reuse, R124, R60 ;  /* 0x0000007c743c723c */ /* 0x040fe2000004183c */
[----:B------:R-:W-:Y:S03]  /*c510*/  LDSM.16.MT88.4 R20, [R192+0x4000] ;  /* 0x00400000c014783b */ /* 0x000fe60000004200 */
[----:B------:R-:W-:Y:S04]  /*c520*/  FADD.FTZ R2, R153, R2 ;  /* 0x0000000299027221 */ /* 0x000fe80000010000 */
[----:B------:R-:W-:Y:S01]  /*c530*/  HMMA.16816.F32.BF16 R64, R116, R126, R64 ;  /* 0x0000007e7440723c */ /* 0x000fe20000041840 */
[----:B------:R-:W1:Y:S07]  /*c540*/  LDSM.16.MT88.4 R116, [R191+0x4000] ;  /* 0x00400000bf74783b */ /* 0x000e6e0000004200 */
[C---:B--2---:R-:W-:Y:S01]  /*c550*/  HMMA.16816.F32.BF16 R4, R16.reuse, R136, R4 ;  /* 0x000000881004723c */ /* 0x044fe20000041804 */
[----:B------:R-:W2:Y:S07]  /*c560*/  LDSM.16.MT88.4 R124, [R193+0x4000] ;  /* 0x00400000c17c783b */ /* 0x000eae0000004200 */
[C---:B------:R-:W-:Y:S01]  /*c570*/  HMMA.16816.F32.BF16 R8, R16.reuse, R138, R8 ;  /* 0x0000008a1008723c */ /* 0x040fe20000041808 */
[----:B------:R-:W-:Y:S07]  /*c580*/  LDSM.16.MT88.4 R136, [R193+0x1000] ;  /* 0x00100000c188783b */ /* 0x000fee0000004200 */
[C---:B---3--:R-:W-:Y:S08]  /*c590*/  HMMA.16816.F32.BF16 R68, R16.reuse, R140, R68 ;  /* 0x0000008c1044723c */ /* 0x048ff00000041844 */
[C---:B------:R-:W-:Y:S01]  /*c5a0*/  HMMA.16816.F32.BF16 R72, R16.reuse, R142, R72 ;  /* 0x0000008e1048723c */ /* 0x040fe20000041848 */
[----:B------:R-:W-:Y:S07]  /*c5b0*/  MUFU.EX2 R143, R39 ;  /* 0x00000027008f7308 */ /* 0x000fee0000000800 */
[C---:B----4-:R-:W-:Y:S08]  /*c5c0*/  HMMA.16816.F32.BF16 R76, R16.reuse, R120, R76 ;  /* 0x00000078104c723c */ /* 0x050ff0000004184c */
[C---:B------:R-:W-:Y:S01]  /*c5d0*/  HMMA.16816.F32.BF16 R80, R16.reuse, R122, R80 ;  /* 0x0000007a1050723c */ /* 0x040fe20000041850 */
[----:B------:R-:W3:Y:S07]  /*c5e0*/  LDSM.16.MT88.4 R120, [R194+0x4000] ;  /* 0x00400000c278783b */ /* 0x000eee0000004200 */
[C---:B------:R-:W-:Y:S08]  /*c5f0*/  HMMA.16816.F32.BF16 R84, R16.reuse, R144, R84 ;  /* 0x000000901054723c */ /* 0x040ff00000041854 */
[C---:B------:R-:W-:Y:S01]  /*c600*/  HMMA.16816.F32.BF16 R88, R16.reuse, R146, R88 ;  /* 0x000000921058723c */ /* 0x040fe20000041858 */
[----:B------:R-:W-:Y:S07]  /*c610*/  MUFU.EX2 R147, R35 ;  /* 0x0000002300937308 */ /* 0x000fee0000000800 */
[C---:B-1----:R-:W-:Y:S08]  /*c620*/  HMMA.16816.F32.BF16 R92, R16.reuse, R116, R92 ;  /* 0x00000074105c723c */ /* 0x042ff0000004185c */
[C---:B------:R-:W-:Y:S01]  /*c630*/  HMMA.16816.F32.BF16 R96, R16.reuse, R118, R96 ;  /* 0x000000761060723c */ /* 0x040fe20000041860 */
[----:B------:R-:W1:Y:S07]  /*c640*/  LDSM.16.MT88.4 R116, [R191+0x1000] ;  /* 0x00100000bf74783b */ /* 0x000e6e0000004200 */
[C---:B--2---:R-:W-:Y:S08]  /*c650*/  HMMA.16816.F32.BF16 R12, R16.reuse, R124, R12 ;  /* 0x0000007c100c723c */ /* 0x044ff0000004180c */
[C---:B------:R-:W-:Y:S01]  /*c660*/  HMMA.16816.F32.BF16 R100, R16.reuse, R126, R100 ;  /* 0x0000007e1064723c */ /* 0x040fe20000041864 */
[----:B------:R-:W-:Y:S07]  /*c670*/  MUFU.EX2 R126, R29 ;  /* 0x0000001d007e7308 */ /* 0x000fee0000000800 */
[C---:B------:R-:W-:Y:S03]  /*c680*/  HMMA.16816.F32.BF16 R104, R16.reuse, R20, R104 ;  /* 0x000000141068723c */ /* 0x040fe60000041868 */
[----:B------:R2:W4:Y:S05]  /*c690*/  MUFU.EX2 R127, R28 ;  /* 0x0000001c007f7308 */ /* 0x00052a0000000800 */
[C---:B------:R-:W-:Y:S01]  /*c6a0*/  HMMA.16816.F32.BF16 R108, R16.reuse, R22, R108 ;  /* 0x00000016106c723c */ /* 0x040fe2000004186c */
[----:B------:R-:W5:Y:S07]  /*c6b0*/  LDSM.16.MT88.4 R20, [R194+0x1000] ;  /* 0x00100000c214783b */ /* 0x000f6e0000004200 */
[C---:B---3--:R-:W-:Y:S08]  /*c6c0*/  HMMA.16816.F32.BF16 R60, R16.reuse, R120, R60 ;  /* 0x00000078103c723c */ /* 0x048ff0000004183c */
[----:B------:R-:W-:Y:S01]  /*c6d0*/  HMMA.16816.F32.BF16 R64, R16, R122, R64 ;  /* 0x0000007a1040723c */ /* 0x000fe20000041840 */
[----:B------:R-:W-:Y:S03]  /*c6e0*/  LDSM.16.MT88.4 R120, [R193+0x4800] ;  /* 0x00480000c178783b */ /* 0x000fe60000004200 */
[--C-:B--2---:R-:W-:Y:S02]  /*c6f0*/  FFMA.FTZ R28, R33, c[0x0][0x2d0], -R113.reuse ;  /* 0x0000b400211c7a23 */ /* 0x104fe40000010871 */
[----:B----4-:R-:W-:Y:S01]  /*c700*/  FADD.FTZ R2, R127, R2 ;  /* 0x000000027f027221 */ /* 0x010fe20000010000 */
[----:B------:R-:W-:Y:S01]  /*c710*/  F2FP.BF16.PACK_AB R16, R157, R158 ;  /* 0x0000009e9d10723e */ /* 0x000fe200000010ff */
[----:B------:R2:W-:Y:S01]  /*c720*/  MUFU.EX2 R149, R28 ;  /* 0x0000001c00957308 */ /* 0x0005e20000000800 */
[----:B------:R-:W-:Y:S03]  /*c730*/  F2FP.BF16.PACK_AB R17, R155, R156 ;  /* 0x0000009c9b11723e */ /* 0x000fe600000010ff */
[----:B------:R-:W-:Y:S01]  /*c740*/  F2FP.BF16.PACK_AB R18, R153, R154 ;  /* 0x0000009a9912723e */ /* 0x000fe200000010ff */
[----:B------:R-:W-:Y:S01]  /*c750*/  FADD.FTZ R2, R126, R2 ;  /* 0x000000027e027221 */ /* 0x000fe20000010000 */
[----:B------:R-:W-:Y:S07]  /*c760*/  F2FP.BF16.PACK_AB R19, R151, R152 ;  /* 0x000000989713723e */ /* 0x000fee00000010ff */
[C---:B-1----:R-:W-:Y:S08]  /*c770*/  HMMA.16816.F32.BF16 R4, R16.reuse, R116, R4 ;  /* 0x000000741004723c */ /* 0x042ff00000041804 */
[C---:B------:R-:W-:Y:S01]  /*c780*/  HMMA.16816.F32.BF16 R8, R16.reuse, R118, R8 ;  /* 0x000000761008723c */ /* 0x040fe20000041808 */
[----:B------:R-:W1:Y:S03]  /*c790*/  LDSM.16.MT88.4 R116, [R191+0x4800] ;  /* 0x00480000bf74783b */ /* 0x000e660000004200 */
[--C-:B--2---:R-:W-:Y:S04]  /*c7a0*/  FFMA.FTZ R28, R34, c[0x0][0x2d0], -R112.reuse ;  /* 0x0000b400221c7a23 */ /* 0x104fe80000010870 */
[C---:B------:R-:W-:Y:S01]  /*c7b0*/  HMMA.16816.F32.BF16 R68, R16.reuse, R136, R68 ;  /* 0x000000881044723c */ /* 0x040fe20000041844 */
[----:B------:R-:W-:Y:S07]  /*c7c0*/  MUFU.EX2 R148, R28 ;  /* 0x0000001c00947308 */ /* 0x000fee0000000800 */
[C---:B------:R-:W-:Y:S08]  /*c7d0*/  HMMA.16816.F32.BF16 R72, R16.reuse, R138, R72 ;  /* 0x0000008a1048723c */ /* 0x040ff00000041848 */
[C---:B------:R-:W-:Y:S07]  /*c7e0*/  HMMA.16816.F32.BF16 R76, R16.reuse, R24, R76 ;  /* 0x00000018104c723c */ /* 0x040fee000004184c */
[--C-:B------:R-:W-:Y:S01]  /*c7f0*/  FFMA.FTZ R24, R30, c[0x0][0x2d0], -R112.reuse ;  /* 0x0000b4001e187a23 */ /* 0x100fe20000010870 */
[C---:B------:R-:W-:Y:S03]  /*c800*/  HMMA.16816.F32.BF16 R80, R16.reuse, R26, R80 ;  /* 0x0000001a1050723c */ /* 0x040fe60000041850 */
[----:B------:R2:W3:Y:S05]  /*c810*/  MUFU.EX2 R125, R24 ;  /* 0x00000018007d7308 */ /* 0x0004ea0000000800 */
[C---:B-----5:R-:W-:Y:S07]  /*c820*/  HMMA.16816.F32.BF16 R84, R16.reuse, R20, R84 ;  /* 0x000000141054723c */ /* 0x060fee0000041854 */
[--C-:B------:R-:W-:Y:S01]  /*c830*/  FFMA.FTZ R20, R32, c[0x0][0x2d0], -R113.reuse ;  /* 0x0000b40020147a23 */ /* 0x100fe20000010871 */
[C---:B------:R-:W-:Y:S01]  /*c840*/  HMMA.16816.F32.BF16 R88, R16.reuse, R22, R88 ;  /* 0x000000161058723c */ /* 0x040fe20000041858 */
[----:B------:R-:W-:Y:S02]  /*c850*/  LDSM.16.MT88.4 R32, [R192+0x1800] ;  /* 0x00180000c020783b */ /* 0x000fe40000004200 */
[----:B------:R-:W4:Y:S05]  /*c860*/  MUFU.EX2 R150, R20 ;  /* 0x0000001400967308 */ /* 0x000f2a0000000800 */
[C---:B-1----:R-:W-:Y:S04]  /*c870*/  HMMA.16816.F32.BF16 R92, R16.reuse, R116, R92 ;  /* 0x00000074105c723c */ /* 0x042fe8000004185c */
[----:B--2---:R-:W-:Y:S02]  /*c880*/  FFMA.FTZ R24, R31, c[0x0][0x2d0], -R112 ;  /* 0x0000b4001f187a23 */ /* 0x004fe40000010870 */
[----:B------:R-:W-:Y:S01]  /*c890*/  LDSM.16.MT88.4 R28, [R191+0x1800] ;  /* 0x00180000bf1c783b */ /* 0x000fe20000004200 */
[----:B---3--:R-:W-:Y:S01]  /*c8a0*/  FADD.FTZ R0, R125, R0 ;  /* 0x000000007d007221 */ /* 0x008fe20000010000 */
[C---:B------:R-:W-:Y:S01]  /*c8b0*/  HMMA.16816.F32.BF16 R96, R16.reuse, R118, R96 ;  /* 0x000000761060723c */ /* 0x040fe20000041860 */
[----:B------:R-:W1:Y:S05]  /*c8c0*/  MUFU.EX2 R124, R24 ;  /* 0x00000018007c7308 */ /* 0x000e6a0000000800 */
[----:B------:R-:W-:Y:S02]  /*c8d0*/  LDSM.16.MT88.4 R116, [R193+0x1800] ;  /* 0x00180000c174783b */ /* 0x000fe40000004200 */
[C---:B------:R-:W-:Y:S04]  /*c8e0*/  HMMA.16816.F32.BF16 R12, R16.reuse, R120, R12 ;  /* 0x00000078100c723c */ /* 0x040fe8000004180c */
[----:B----4-:R-:W-:Y:S02]  /*c8f0*/  FADD.FTZ R2, R150, R2 ;  /* 0x0000000296027221 */ /* 0x010fe40000010000 */
[----:B------:R-:W-:Y:S02]  /*c900*/  LDSM.16.MT88.4 R20, [R194+0x4800] ;  /* 0x00480000c214783b */ /* 0x000fe40000004200 */
[C---:B------:R-:W-:Y:S04]  /*c910*/  HMMA.16816.F32.BF16 R100, R16.reuse, R122, R100 ;  /* 0x0000007a1064723c */ /* 0x040fe80000041864 */
[----:B------:R-:W-:Y:S02]  /*c920*/  FADD.FTZ R2, R149, R2 ;  /* 0x0000000295027221 */ /* 0x000fe40000010000 */
[----:B------:R-:W-:Y:S01]  /*c930*/  LDSM.16.MT88.4 R120, [R191+0x3000] ;  /* 0x00300000bf78783b */ /* 0x000fe20000004200 */
[----:B-1----:R-:W-:Y:S05]  /*c940*/  FADD.FTZ R0, R124, R0 ;  /* 0x000000007c007221 */ /* 0x002fea0000010000 */
[----:B------:R-:W-:Y:S02]  /*c950*/  FADD.FTZ R0, R148, R0 ;  /* 0x0000000094007221 */ /* 0x000fe40000010000 */
[----:B------:R-:W1:Y:S02]  /*c960*/  LDSM.16.MT88.4 R24, [R192+0x4800] ;  /* 0x00480000c018783b */ /* 0x000e640000004200 */
[----:B------:R-:W-:Y:S01]  /*c970*/  FADD.FTZ R0, R147, R0 ;  /* 0x0000000093007221 */ /* 0x000fe20000010000 */
[C---:B-1----:R-:W-:Y:S08]  /*c980*/  HMMA.16816.F32.BF16 R104, R16.reuse, R24, R104 ;  /* 0x000000181068723c */ /* 0x042ff00000041868 */
[C---:B------:R-:W-:Y:S01]  /*c990*/  HMMA.16816.F32.BF16 R108, R16.reuse, R26, R108 ;  /* 0x0000001a106c723c */ /* 0x040fe2000004186c */
[----:B------:R-:W-:Y:S07]  /*c9a0*/  LDSM.16.MT88.4 R24, [R191+0x5000] ;  /* 0x00500000bf18783b */ /* 0x000fee0000004200 */
[C---:B------:R-:W-:Y:S08]  /*c9b0*/  HMMA.16816.F32.BF16 R60, R16.reuse, R20, R60 ;  /* 0x00000014103c723c */ /* 0x040ff0000004183c */
[----:B------:R-:W-:Y:S01]  /*c9c0*/  HMMA.16816.F32.BF16 R64, R16, R22, R64 ;  /* 0x000000161040723c */ /* 0x000fe20000041840 */
[----:B------:R-:W1:Y:S06]  /*c9d0*/  LDSM.16.MT88.4 R20, [R194+0x1800] ;  /* 0x00180000c214783b */ /* 0x000e6c0000004200 */
[----:B------:R-:W-:Y:S02]  /*c9e0*/  F2FP.BF16.PACK_AB R16, R126, R127 ;  /* 0x0000007f7e10723e */ /* 0x000fe400000010ff */
[----:B------:R-:W-:Y:S03]  /*c9f0*/  F2FP.BF16.PACK_AB R17, R124, R125 ;  /* 0x0000007d7c11723e */ /* 0x000fe600000010ff */
[----:B------:R-:W-:Y:S02]  /*ca00*/  F2FP.BF16.PACK_AB R18, R149, R150 ;  /* 0x000000969512723e */ /* 0x000fe400000010ff */
[----:B------:R-:W-:Y:S07]  /*ca10*/  F2FP.BF16.PACK_AB R19, R147, R148 ;  /* 0x000000949313723e */ /* 0x000fee00000010ff */
[C---:B------:R-:W-:Y:S07]  /*ca20*/  HMMA.16816.F32.BF16 R4, R16.reuse, R28, R4 ;  /* 0x0000001c1004723c */ /* 0x040fee0000041804 */
[--C-:B------:R-:W-:Y:S01]  /*ca30*/  FFMA.FTZ R28, R36, c[0x0][0x2d0], -R113.reuse ;  /* 0x0000b400241c7a23 */ /* 0x100fe20000010871 */
[C---:B------:R-:W-:Y:S03]  /*ca40*/  HMMA.16816.F32.BF16 R8, R16.reuse, R30, R8 ;  /* 0x0000001e1008723c */ /* 0x040fe60000041808 */
[----:B------:R2:W3:Y:S05]  /*ca50*/  MUFU.EX2 R146, R28 ;  /* 0x0000001c00927308 */ /* 0x0004ea0000000800 */
[C---:B------:R-:W-:Y:S08]  /*ca60*/  HMMA.16816.F32.BF16 R68, R16.reuse, R116, R68 ;  /* 0x000000741044723c */ /* 0x040ff00000041844 */
[C---:B------:R-:W-:Y:S08]  /*ca70*/  HMMA.16816.F32.BF16 R72, R16.reuse, R118, R72 ;  /* 0x000000761048723c */ /* 0x040ff00000041848 */
[C---:B------:R-:W-:Y:S01]  /*ca80*/  HMMA.16816.F32.BF16 R76, R16.reuse, R32, R76 ;  /* 0x00000020104c723c */ /* 0x040fe2000004184c */
[----:B--2---:R-:W2:Y:S03]  /*ca90*/  LDSM.16.MT88.4 R28, [R193+0x5000] ;  /* 0x00500000c11c783b */ /* 0x004ea60000004200 */
[----:B---3--:R-:W-:Y:S03]  /*caa0*/  FADD.FTZ R2, R146, R2 ;  /* 0x0000000292027221 */ /* 0x008fe60000010000 */
[--C-:B------:R-:W-:Y:S01]  /*cab0*/  FFMA.FTZ R32, R37, c[0x0][0x2d0], -R113.reuse ;  /* 0x0000b40025207a23 */ /* 0x100fe20000010871 */
[C---:B------:R-:W-:Y:S03]  /*cac0*/  HMMA.16816.F32.BF16 R80, R16.reuse, R34, R80 ;  /* 0x000000221050723c */ /* 0x040fe60000041850 */
[----:B------:R3:W4:Y:S05]  /*cad0*/  MUFU.EX2 R145, R32 ;  /* 0x0000002000917308 */ /* 0x00072a0000000800 */
[C---:B-1----:R-:W-:Y:S07]  /*cae0*/  HMMA.16816.F32.BF16 R84, R16.reuse, R20, R84 ;  /* 0x000000141054723c */ /* 0x042fee0000041854 */
[--C-:B------:R-:W-:Y:S01]  /*caf0*/  FFMA.FTZ R20, R40, c[0x0][0x2d0], -R113.reuse ;  /* 0x0000b40028147a23 */ /* 0x100fe20000010871 */
[C---:B------:R-:W-:Y:S03]  /*cb00*/  HMMA.16816.F32.BF16 R88, R16.reuse, R22, R88 ;  /* 0x000000161058723c */ /* 0x040fe60000041858 */
[----:B------:R1:W5:Y:S05]  /*cb10*/  MUFU.EX2 R142, R20 ;  /* 0x00000014008e7308 */ /* 0x00036a0000000800 */
[C---:B------:R-:W-:Y:S04]  /*cb20*/  HMMA.16816.F32.BF16 R92, R16.reuse, R24, R92 ;  /* 0x00000018105c723c */ /* 0x040fe8000004185c */
[----:B---3--:R-:W-:Y:S02]  /*cb30*/  FFMA.FTZ R32, R38, c[0x0][0x2d0], -R112 ;  /* 0x0000b40026207a23 */ /* 0x008fe40000010870 */
[----:B------:R-:W-:Y:S01]  /*cb40*/  LDSM.16.MT88.4 R36, [R194+0x5000] ;  /* 0x00500000c224783b */ /* 0x000fe20000004200 */
[----:B----4-:R-:W-:Y:S01]  /*cb50*/  FADD.FTZ R2, R145, R2 ;  /* 0x0000000291027221 */ /* 0x010fe20000010000 */
[C---:B------:R-:W-:Y:S01]  /*cb60*/  HMMA.16816.F32.BF16 R96, R16.reuse, R26, R96 ;  /* 0x0000001a1060723c */ /* 0x040fe20000041860 */
[----:B------:R3:W4:Y:S05]  /*cb70*/  MUFU.EX2 R144, R32 ;  /* 0x0000002000907308 */ /* 0x00072a0000000800 */
[----:B------:R-:W-:Y:S02]  /*cb80*/  LDSM.16.MT88.4 R24, [R193+0x2000] ;  /* 0x00200000c118783b */ /* 0x000fe40000004200 */
[C---:B--2---:R-:W-:Y:S04]  /*cb90*/  HMMA.16816.F32.BF16 R12, R16.reuse, R28, R12 ;  /* 0x0000001c100c723c */ /* 0x044fe8000004180c */
[--C-:B-1----:R-:W-:Y:S02]  /*cba0*/  FFMA.FTZ R20, R41, c[0x0][0x2d0], -R113.reuse ;  /* 0x0000b40029147a23 */ /* 0x102fe40000010871 */
[----:B-----5:R-:W-:Y:S02]  /*cbb0*/  FADD.FTZ R2, R142, R2 ;  /* 0x000000028e027221 */ /* 0x020fe40000010000 */
[C---:B------:R-:W-:Y:S01]  /*cbc0*/  HMMA.16816.F32.BF16 R100, R16.reuse, R30, R100 ;  /* 0x0000001e1064723c */ /* 0x040fe20000041864 */
[----:B------:R1:W2:Y:S03]  /*cbd0*/  MUFU.EX2 R141, R20 ;  /* 0x00000014008d7308 */ /* 0x0002a60000000800 */
[----:B------:R-:W-:Y:S01]  /*cbe0*/  FFMA.FTZ R28, R43, c[0x0][0x2d0], -R112 ;  /* 0x0000b4002b1c7a23 */ /* 0x000fe20000010870 */
[----:B---3--:R-:W3:Y:S06]  /*cbf0*/  LDSM.16.MT88.4 R32, [R192+0x5000] ;  /* 0x00500000c020783b */ /* 0x008eec0000004200 */
[----:B------:R5:W-:Y:S01]  /*cc00*/  MUFU.EX2 R139, R28 ;  /* 0x0000001c008b7308 */ /* 0x000be20000000800 */
[----:B----4-:R-:W-:Y:S04]  /*cc10*/  FADD.FTZ R0, R144, R0 ;  /* 0x0000000090007221 */ /* 0x010fe80000010000 */
[----:B------:R-:W-:Y:S02]  /*cc20*/  FADD.FTZ R0, R143, R0 ;  /* 0x000000008f007221 */ /* 0x000fe40000010000 */
[----:B-1----:R-:W-:Y:S02]  /*cc30*/  FFMA.FTZ R20, R42, c[0x0][0x2d0], -R112 ;  /* 0x0000b4002a147a23 */ /* 0x002fe40000010870 */
[----:B--2---:R-:W-:Y:S02]  /*cc40*/  FADD.FTZ R2, R141, R2 ;  /* 0x000000028d027221 */ /* 0x004fe40000010000 */
[----:B------:R1:W2:Y:S01]  /*cc50*/  MUFU.EX2 R140, R20 ;  /* 0x00000014008c7308 */ /* 0x0002a20000000800 */
[----:B-----5:R-:W-:Y:S01]  /*cc60*/  LDSM.16.MT88.4 R28, [R192+0x2000] ;  /* 0x00200000c01c783b */ /* 0x020fe20000004200 */
[C---:B---3--:R-:W-:Y:S07]  /*cc70*/  HMMA.16816.F32.BF16 R104, R16.reuse, R32, R104 ;  /* 0x000000201068723c */ /* 0x048fee0000041868 */
[----:B-1----:R-:W1:Y:S01]  /*cc80*/  LDSM.16.MT88.4 R20, [R191+0x2000] ;  /* 0x00200000bf14783b */ /* 0x002e620000004200 */
[----:B--2---:R-:W-:Y:S01]  /*cc90*/  FADD.FTZ R0, R140, R0 ;  /* 0x000000008c007221 */ /* 0x004fe20000010000 */
[C---:B------:R-:W-:Y:S06]  /*cca0*/  HMMA.16816.F32.BF16 R108, R16.reuse, R34, R108 ;  /* 0x00000022106c723c */ /* 0x040fec000004186c */
[----:B------:R-:W2:Y:S01]  /*ccb0*/  LDSM.16.MT88.4 R32, [R194+0x2000] ;  /* 0x00200000c220783b */ /* 0x000ea20000004200 */
[----:B------:R-:W-:Y:S01]  /*ccc0*/  FADD.FTZ R0, R139, R0 ;  /* 0x000000008b007221 */ /* 0x000fe20000010000 */
[C---:B------:R-:W-:Y:S07]  /*ccd0*/  HMMA.16816.F32.BF16 R60, R16.reuse, R36, R60 ;  /* 0x00000024103c723c */ /* 0x040fee000004183c */
[--C-:B------:R-:W-:Y:S01]  /*cce0*/  FFMA.FTZ R36, R49, c[0x0][0x2d0], -R113.reuse ;  /* 0x0000b40031247a23 */ /* 0x100fe20000010871 */
[----:B------:R-:W-:Y:S07]  /*ccf0*/  HMMA.16816.F32.BF16 R64, R16, R38, R64 ;  /* 0x000000261040723c */ /* 0x000fee0000041840 */
[----:B------:R-:W-:Y:S02]  /*cd00*/  F2FP.BF16.PACK_AB R16, R145, R146 ;  /* 0x000000929110723e */ /* 0x000fe400000010ff */
[----:B------:R-:W-:Y:S03]  /*cd10*/  F2FP.BF16.PACK_AB R17, R143, R144 ;  /* 0x000000908f11723e */ /* 0x000fe600000010ff */
[----:B------:R-:W-:Y:S02]  /*cd20*/  F2FP.BF16.PACK_AB R18, R141, R142 ;  /* 0x0000008e8d12723e */ /* 0x000fe400000010ff */
[----:B------:R-:W-:Y:S07]  /*cd30*/  F2FP.BF16.PACK_AB R19, R139, R140 ;  /* 0x0000008c8b13723e */ /* 0x000fee00000010ff */
[C---:B-1----:R-:W-:Y:S07]  /*cd40*/  HMMA.16816.F32.BF16 R4, R16.reuse, R20, R4 ;  /* 0x000000141004723c */ /* 0x042fee0000041804 */
[--C-:B------:R-:W-:Y:S01]  /*cd50*/  FFMA.FTZ R20, R44, c[0x0][0x2d0], -R113.reuse ;  /* 0x0000b4002c147a23 */ /* 0x100fe20000010871 */
[C---:B------:R-:W-:Y:S03]  /*cd60*/  HMMA.16816.F32.BF16 R8, R16.reuse, R22, R8 ;  /* 0x000000161008723c */ /* 0x040fe60000041808 */
[----:B------:R1:W3:Y:S05]  /*cd70*/  MUFU.EX2 R138, R20 ;  /* 0x00000014008a7308 */ /* 0x0002ea0000000800 */
[C---:B------:R-:W-:Y:S07]  /*cd80*/  HMMA.16816.F32.BF16 R68, R16.reuse, R24, R68 ;  /* 0x000000181044723c */ /* 0x040fee0000041844 */
[--C-:B------:R-:W-:Y:S01]  /*cd90*/  FFMA.FTZ R24, R45, c[0x0][0x2d0], -R113.reuse ;  /* 0x0000b4002d187a23 */ /* 0x100fe20000010871 */
[C---:B------:R-:W-:Y:S03]  /*cda0*/  HMMA.16816.F32.BF16 R72, R16.reuse, R26, R72 ;  /* 0x0000001a1048723c */ /* 0x040fe60000041848 */
[----:B------:R4:W5:Y:S05]  /*cdb0*/  MUFU.EX2 R137, R24 ;  /* 0x0000001800897308 */ /* 0x00096a0000000800 */
[C---:B------:R-:W-:Y:S01]  /*cdc0*/  HMMA.16816.F32.BF16 R76, R16.reuse, R28, R76 ;  /* 0x0000001c104c723c */ /* 0x040fe2000004184c */
[----:B-1----:R-:W1:Y:S03]  /*cdd0*/  LDSM.16.MT88.4 R20, [R191+0x5800] ;  /* 0x00580000bf14783b */ /* 0x002e660000004200 */
[----:B---3--:R-:W-:Y:S03]  /*cde0*/  FADD.FTZ R2, R138, R2 ;  /* 0x000000028a027221 */ /* 0x008fe60000010000 */
[----:B------:R-:W-:Y:S01]  /*cdf0*/  FFMA.FTZ R28, R46, c[0x0][0x2d0], -R112 ;  /* 0x0000b4002e1c7a23 */ /* 0x000fe20000010870 */
[C---:B------:R-:W-:Y:S01]  /*ce00*/  HMMA.16816.F32.BF16 R80, R16.reuse, R30, R80 ;  /* 0x0000001e1050723c */ /* 0x040fe20000041850 */
[----:B------:R3:W-:Y:S07]  /*ce10*/  MUFU.EX2 R46, R36 ;  /* 0x00000024002e7308 */ /* 0x0007ee0000000800 */
[C---:B--2---:R-:W-:Y:S03]  /*ce20*/  HMMA.16816.F32.BF16 R84, R16.reuse, R32, R84 ;  /* 0x000000201054723c */ /* 0x044fe60000041854 */
[----:B------:R2:W1:Y:S01]  /*ce30*/  MUFU.EX2 R136, R28 ;  /* 0x0000001c00887308 */ /* 0x0004620000000800 */
[----:B----4-:R-:W4:Y:S01]  /*ce40*/  LDSM.16.MT88.4 R24, [R193+0x5800] ;  /* 0x00580000c118783b */ /* 0x010f220000004200 */
[----:B-----5:R-:W-:Y:S03]  /*ce50*/  FADD.FTZ R2, R137, R2 ;  /* 0x0000000289027221 */ /* 0x020fe60000010000 */
[C---:B------:R-:W-:Y:S04]  /*ce60*/  HMMA.16816.F32.BF16 R88, R16.reuse, R34, R88 ;  /* 0x000000221058723c */ /* 0x040fe80000041858 */
[----:B------:R-:W-:Y:S08]  /*ce70*/  LDSM.16.MT88.4 R32, [R194+0x5800] ;  /* 0x00580000c220783b */ /* 0x000ff00000004200 */
[----:B---3--:R-:W-:Y:S01]  /*ce80*/  LDSM.16.MT88.4 R36, [R193+0x2800] ;  /* 0x00280000c124783b */ /* 0x008fe20000004200 */
[C---:B-1----:R-:W-:Y:S03]  /*ce90*/  HMMA.16816.F32.BF16 R92, R16.reuse, R20, R92 ;  /* 0x00000014105c723c */ /* 0x042fe6000004185c */
[----:B--2---:R-:W-:Y:S02]  /*cea0*/  FFMA.FTZ R28, R47, c[0x0][0x2d0], -R112 ;  /* 0x0000b4002f1c7a23 */ /* 0x004fe40000010870 */
[----:B------:R-:W-:Y:S02]  /*ceb0*/  FADD.FTZ R0, R136, R0 ;  /* 0x0000000088007221 */ /* 0x000fe40000010000 */
[----:B------:R1:W2:Y:S01]  /*cec0*/  MUFU.EX2 R115, R28 ;  /* 0x0000001c00737308 */ /* 0x0002a20000000800 */
[C---:B------:R-:W-:Y:S04]  /*ced0*/  HMMA.16816.F32.BF16 R96, R16.reuse, R22, R96 ;  /* 0x000000161060723c */ /* 0x040fe80000041860 */
[--C-:B------:R-:W-:Y:S04]  /*cee0*/  FFMA.FTZ R20, R50, c[0x0][0x2d0], -R112.reuse ;  /* 0x0000b40032147a23 */ /* 0x100fe80000010870 */
[C---:B----4-:R-:W-:Y:S01]  /*cef0*/  HMMA.16816.F32.BF16 R12, R16.reuse, R24, R12 ;  /* 0x00000018100c723c */ /* 0x050fe2000004180c */
[----:B------:R3:W4:Y:S06]  /*cf00*/  MUFU.EX2 R45, R20 ;  /* 0x00000014002d7308 */ /* 0x00072c0000000800 */
[----:B------:R-:W-:Y:S01]  /*cf10*/  FFMA.FTZ R24, R51, c[0x0][0x2d0], -R112 ;  /* 0x0000b40033187a23 */ /* 0x000fe20000010870 */
[C---:B------:R-:W-:Y:S03]  /*cf20*/  HMMA.16816.F32.BF16 R100, R16.reuse, R26, R100 ;  /* 0x0000001a1064723c */ /* 0x040fe60000041864 */
[----:B------:R5:W-:Y:S01]  /*cf30*/  MUFU.EX2 R44, R24 ;  /* 0x00000018002c7308 */ /* 0x000be20000000800 */
[--C-:B-1----:R-:W-:Y:S02]  /*cf40*/  FFMA.FTZ R28, R48, c[0x0][0x2d0], -R113.reuse ;  /* 0x0000b400301c7a23 */ /* 0x102fe40000010871 */
[----:B--2---:R-:W-:Y:S07]  /*cf50*/  FADD.FTZ R0, R115, R0 ;  /* 0x0000000073007221 */ /* 0x004fee0000010000 */
[----:B------:R1:W2:Y:S01]  /*cf60*/  MUFU.EX2 R47, R28 ;  /* 0x0000001c002f7308 */ /* 0x0002a20000000800 */
[----:B---3--:R-:W-:Y:S01]  /*cf70*/  LDSM.16.MT88.4 R20, [R191+0x2800] ;  /* 0x00280000bf14783b */ /* 0x008fe20000004200 */
[----:B----4-:R-:W-:Y:S07]  /*cf80*/  FADD.FTZ R0, R45, R0 ;  /* 0x000000002d007221 */ /* 0x010fee0000010000 */
[----:B-----5:R-:W-:Y:S08]  /*cf90*/  LDSM.16.MT88.4 R24, [R192+0x2800] ;  /* 0x00280000c018783b */ /* 0x020ff00000004200 */
[----:B-1----:R-:W1:Y:S01]  /*cfa0*/  LDSM.16.MT88.4 R28, [R192+0x5800] ;  /* 0x00580000c01c783b */ /* 0x002e620000004200 */
[----:B--2---:R-:W-:Y:S01]  /*cfb0*/  FADD.FTZ R2, R47, R2 ;  /* 0x000000022f027221 */ /* 0x004fe20000010000 */
[C---:B-1----:R-:W-:Y:S08]  /*cfc0*/  HMMA.16816.F32.BF16 R104, R16.reuse, R28, R104 ;  /* 0x0000001c1068723c */ /* 0x042ff00000041868 */
[C---:B------:R-:W-:Y:S01]  /*cfd0*/  HMMA.16816.F32.BF16 R108, R16.reuse, R30, R108 ;  /* 0x0000001e106c723c */ /* 0x040fe2000004186c */
[----:B------:R-:W1:Y:S07]  /*cfe0*/  LDSM.16.MT88.4 R28, [R194+0x2800] ;  /* 0x00280000c21c783b */ /* 0x000e6e0000004200 */
        /* <DEDUP_REMOVED lines=8> */
[C---:B------:R-:W-:Y:S01]  /*d070*/  HMMA.16816.F32.BF16 R4, R16.reuse, R20, R4 ;  /* 0x000000141004723c */ /* 0x040fe20000041804 */
[----:B--2---:R-:W-:Y:S07]  /*d080*/  LDSM.16.MT88.4 R32, [R193+0x6000] ;  /* 0x00600000c120783b */ /* 0x004fee0000004200 */
[C---:B------:R-:W-:Y:S01]  /*d090*/  HMMA.16816.F32.BF16 R8, R16.reuse, R22, R8 ;  /* 0x000000161008723c */ /* 0x040fe20000041808 */
[----:B------:R-:W2:Y:S07]  /*d0a0*/  LDSM.16.MT88.4 R20, [R191+0x6000] ;  /* 0x00600000bf14783b */ /* 0x000eae0000004200 */
[C---:B------:R-:W-:Y:S07]  /*d0b0*/  HMMA.16816.F32.BF16 R68, R16.reuse, R36, R68 ;  /* 0x000000241044723c */ /* 0x040fee0000041844 */
[--C-:B------:R-:W-:Y:S01]  /*d0c0*/  FFMA.FTZ R36, R56, c[0x0][0x2d0], -R113.reuse ;  /* 0x0000b40038247a23 */ /* 0x100fe20000010871 */
[C---:B------:R-:W-:Y:S03]  /*d0d0*/  HMMA.16816.F32.BF16 R72, R16.reuse, R38, R72 ;  /* 0x000000261048723c */ /* 0x040fe60000041848 */
[----:B------:R-:W-:Y:S05]  /*d0e0*/  MUFU.EX2 R39, R36 ;  /* 0x0000002400277308 */ /* 0x000fea0000000800 */
[C---:B------:R-:W-:Y:S07]  /*d0f0*/  HMMA.16816.F32.BF16 R76, R16.reuse, R24, R76 ;  /* 0x00000018104c723c */ /* 0x040fee000004184c */
[--C-:B------:R-:W-:Y:S01]  /*d100*/  FFMA.FTZ R24, R53, c[0x0][0x2d0], -R113.reuse ;  /* 0x0000b40035187a23 */ /* 0x100fe20000010871 */
[C---:B------:R-:W-:Y:S03]  /*d110*/  HMMA.16816.F32.BF16 R80, R16.reuse, R26, R80 ;  /* 0x0000001a1050723c */ /* 0x040fe60000041850 */
[----:B------:R3:W4:Y:S05]  /*d120*/  MUFU.EX2 R42, R24 ;  /* 0x00000018002a7308 */ /* 0x00072a0000000800 */
[C---:B-1----:R-:W-:Y:S07]  /*d130*/  HMMA.16816.F32.BF16 R84, R16.reuse, R28, R84 ;  /* 0x0000001c1054723c */ /* 0x042fee0000041854 */
[--C-:B------:R-:W-:Y:S01]  /*d140*/  FFMA.FTZ R28, R55, c[0x0][0x2d0], -R112.reuse ;  /* 0x0000b400371c7a23 */ /* 0x100fe20000010870 */
[C---:B------:R-:W-:Y:S03]  /*d150*/  HMMA.16816.F32.BF16 R88, R16.reuse, R30, R88 ;  /* 0x0000001e1058723c */ /* 0x040fe60000041858 */
[----:B------:R1:W-:Y:S05]  /*d160*/  MUFU.EX2 R40, R28 ;  /* 0x0000001c00287308 */ /* 0x0003ea0000000800 */
[C---:B--2---:R-:W-:Y:S04]  /*d170*/  HMMA.16816.F32.BF16 R92, R16.reuse, R20, R92 ;  /* 0x00000014105c723c */ /* 0x044fe8000004185c */
[--C-:B---3--:R-:W-:Y:S03]  /*d180*/  FFMA.FTZ R24, R54, c[0x0][0x2d0], -R112.reuse ;  /* 0x0000b40036187a23 */ /* 0x108fe60000010870 */
[----:B------:R-:W-:Y:S01]  /*d190*/  FFMA.FTZ R20, R57, c[0x0][0x2d0], -R113 ;  /* 0x0000b40039147a23 */ /* 0x000fe20000010871 */
[C---:B------:R-:W-:Y:S01]  /*d1a0*/  HMMA.16816.F32.BF16 R96, R16.reuse, R22, R96 ;  /* 0x000000161060723c */ /* 0x040fe20000041860 */
[----:B------:R2:W3:Y:S03]  /*d1b0*/  MUFU.EX2 R41, R24 ;  /* 0x0000001800297308 */ /* 0x0004e60000000800 */
[----:B------:R-:W-:Y:S04]  /*d1c0*/  MOV R113, R3 ;  /* 0x0000000300717202 */ /* 0x000fe80000000f00 */
[C---:B------:R-:W-:Y:S03]  /*d1d0*/  HMMA.16816.F32.BF16 R12, R16.reuse, R32, R12 ;  /* 0x00000020100c723c */ /* 0x040fe6000004180c */
[----:B------:R5:W3:Y:S01]  /*d1e0*/  MUFU.EX2 R38, R20 ;  /* 0x0000001400267308 */ /* 0x000ae20000000800 */
[----:B-1----:R-:W-:Y:S04]  /*d1f0*/  LDSM.16.MT88.4 R28, [R194+0x6000] ;  /* 0x00600000c21c783b */ /* 0x002fe80000004200 */
[C---:B------:R-:W-:Y:S04]  /*d200*/  HMMA.16816.F32.BF16 R100, R16.reuse, R34, R100 ;  /* 0x000000221064723c */ /* 0x040fe80000041864 */
[----:B------:R-:W-:Y:S08]  /*d210*/  LDSM.16.MT88.4 R32, [R192+0x3000] ;  /* 0x00300000c020783b */ /* 0x000ff00000004200 */
[----:B--2---:R-:W1:Y:S01]  /*d220*/  LDSM.16.MT88.4 R24, [R192+0x6000] ;  /* 0x00600000c018783b */ /* 0x004e620000004200 */
[--C-:B-----5:R-:W-:Y:S02]  /*d230*/  FFMA.FTZ R20, R58, c[0x0][0x2d0], -R112.reuse ;  /* 0x0000b4003a147a23 */ /* 0x120fe40000010870 */
[----:B------:R-:W-:Y:S02]  /*d240*/  FFMA.FTZ R112, R59, c[0x0][0x2d0], -R112 ;  /* 0x0000b4003b707a23 */ /* 0x000fe40000010870 */
[----:B------:R2:W-:Y:S10]  /*d250*/  MUFU.EX2 R37, R20 ;  /* 0x0000001400257308 */ /* 0x0005f40000000800 */
[----:B------:R-:W5:Y:S01]  /*d260*/  MUFU.EX2 R36, R112 ;  /* 0x0000007000247308 */ /* 0x000f620000000800 */
[----:B--2---:R-:W2:Y:S01]  /*d270*/  LDSM.16.MT88.4 R20, [R193+0x3000] ;  /* 0x00300000c114783b */ /* 0x004ea20000004200 */
[C---:B-1----:R-:W-:Y:S08]  /*d280*/  HMMA.16816.F32.BF16 R104, R16.reuse, R24, R104 ;  /* 0x000000181068723c */ /* 0x042ff00000041868 */
[C---:B------:R-:W-:Y:S01]  /*d290*/  HMMA.16816.F32.BF16 R108, R16.reuse, R26, R108 ;  /* 0x0000001a106c723c */ /* 0x040fe2000004186c */
[----:B------:R-:W1:Y:S07]  /*d2a0*/  LDSM.16.MT88.4 R24, [R194+0x3000] ;  /* 0x00300000c218783b */ /* 0x000e6e0000004200 */
        /* <DEDUP_REMOVED lines=15> */
[C---:B-1----:R-:W-:Y:S08]  /*d3a0*/  HMMA.16816.F32.BF16 R84, R16.reuse, R24, R84 ;  /* 0x000000181054723c */ /* 0x042ff00000041854 */
[C---:B------:R-:W-:Y:S08]  /*d3b0*/  HMMA.16816.F32.BF16 R88, R16.reuse, R26, R88 ;  /* 0x0000001a1058723c */ /* 0x040ff00000041858 */
[C---:B---3--:R-:W-:Y:S08]  /*d3c0*/  HMMA.16816.F32.BF16 R92, R16.reuse, R4, R92 ;  /* 0x00000004105c723c */ /* 0x048ff0000004185c */
[C---:B------:R-:W-:Y:S01]  /*d3d0*/  HMMA.16816.F32.BF16 R96, R16.reuse, R6, R96 ;  /* 0x000000061060723c */ /* 0x040fe20000041860 */
[----:B------:R-:W1:Y:S07]  /*d3e0*/  LDSM.16.MT88.4 R4, [R194+0x6800] ;  /* 0x00680000c204783b */ /* 0x000e6e0000004200 */
[C---:B----4-:R-:W-:Y:S08]  /*d3f0*/  HMMA.16816.F32.BF16 R124, R16.reuse, R8, R12 ;  /* 0x00000008107c723c */ /* 0x050ff0000004180c */
[C---:B------:R-:W-:Y:S08]  /*d400*/  HMMA.16816.F32.BF16 R100, R16.reuse, R10, R100 ;  /* 0x0000000a1064723c */ /* 0x040ff00000041864 */
[C---:B--2---:R-:W-:Y:S08]  /*d410*/  HMMA.16816.F32.BF16 R104, R16.reuse, R20, R104 ;  /* 0x000000141068723c */ /* 0x044ff00000041868 */
        /* <DEDUP_REMOVED lines=12> */
[----:B------:R-:W-:Y:S03]  /*d4e0*/  FADD.FTZ R0, R36, R0 ;  /* 0x0000000024007221 */ /* 0x000fe60000010000 */
[----:B------:R1:W-:Y:S04]  /*d4f0*/  STL [R1+0x24], R2 ;  /* 0x0000240201007387 */ /* 0x0003e80000100800 */
[----:B------:R1:W-:Y:S01]  /*d500*/  STL [R1+0x20], R0 ;  /* 0x0000200001007387 */ /* 0x0003e20000100800 */
[----:B------:R-:W-:-:S05]  /*d510*/  @P0 BRA `(.L_x_2364) ;  /* 0xffffcd9000000947 */ /* 0x000fca000383ffff */
.L_x_2361:
[----:B------:R-:W-:Y:S02]  /*d520*/  MOV R7, 0x1f ;  /* 0x0000001f00077802 */ /* 0x000fe40000000f00 */
[----:B------:R-:W-:Y:S01]  /*d530*/  MOV R6, 0xffffffff ;  /* 0xffffffff00067802 */ /* 0x000fe20000000f00 */
[----:B------:R-:W-:Y:S05]  /*d540*/  BRA.DIV ~URZ, `(.L_x_2365) ;  /* 0x000048227f007947 */ /* 0x000fea000b800000 */
[----:B-1----:R-:W2:Y:S04]  /*d550*/  LDL R2, [R1+0x24] ;  /* 0x0000240001027983 */ /* 0x002ea80000100800 */
[----:B--2---:R1:W2:Y:S02]  /*d560*/  SHFL.BFLY PT, R0, R2, 0x2, 0x1f ;  /* 0x0c401f0002007f89 */ /* 0x0042a400000e0000 */
.L_x_2432:
        /* <DEDUP_REMOVED lines=9> */
.L_x_2433:
        /* <DEDUP_REMOVED lines=85> */
.L_x_2352:
[----:B-1----:R1:W5:Y:S04]  /*db50*/  LDL R6, [R1+0x48] ;  /* 0x0000480001067983 */ /* 0x0023680000100800 */
[----:B------:R-:W2:Y:S01]  /*db60*/  S2R R2, SR_TID.X ;  /* 0x0000000000027919 */ /* 0x000ea20000002100 */
[----:B------:R-:W-:Y:S01]  /*db70*/  BSSY B0, `(.L_x_2367) ;  /* 0x0000011000007945 */ /* 0x000fe20003800000 */
[----:B--2---:R-:W-:-:S13]  /*db80*/  LOP3.LUT P0, RZ, R2, 0xff, RZ, 0xc0, !PT ;  /* 0x000000ff02ff7812 */ /* 0x004fda000780c0ff */
[----:B------:R-:W-:Y:S05]  /*db90*/  @P0 BRA `(.L_x_2368) ;  /* 0x000000e000000947 */ /* 0x000fea0003800000 */
[----:B-1----:R-:W1:Y:S01]  /*dba0*/  S2R R4, SR_LANEID ;  /* 0x0000000000047919 */ /* 0x002e620000000000 */
[----:B------:R-:W-:Y:S01]  /*dbb0*/  VOTEU.ANY UR4, UPT, PT ;  /* 0x0000000000047886 */ /* 0x000fe200038e0100 */
[----:B------:R-:W-:Y:S01]  /*dbc0*/  IMAD.MOV.U32 R5, RZ, RZ, c[0x0][0x564] ;  /* 0x00015900ff057624 */ /* 0x000fe200078e00ff */
[----:B------:R-:W1:Y:S08]  /*dbd0*/  FLO.U32 R3, UR4 ;  /* 0x0000000400037d00 */ /* 0x000e7000080e0000 */
[----:B------:R-:W2:Y:S01]  /*dbe0*/  POPC R2, UR4 ;  /* 0x0000000400027d09 */ /* 0x000ea20008000000 */
[----:B-1----:R-:W-:Y:S01]  /*dbf0*/  ISETP.EQ.U32.AND P0, PT, R3, R4, PT ;  /* 0x000000040300720c */ /* 0x002fe20003f02070 */
[----:B------:R-:W-:-:S12]  /*dc00*/  IMAD.MOV.U32 R4, RZ, RZ, c[0x0][0x560] ;  /* 0x00015800ff047624 */ /* 0x000fd800078e00ff */
[----:B--2---:R1:W2:Y:S04]  /*dc10*/  @P0 ATOMG.E.ADD.STRONG.GPU PT, R2, [R4.64], R2 ;  /* 0x00000002040209a8 */ /* 0x0042a800081ee1c6 */
[----:B-1----:R-:W1:Y:S04]  /*dc20*/  S2R R4, SR_LTMASK ;  /* 0x0000000000047919 */ /* 0x002e680000003900 */
[----:B--2---:R1:W2:Y:S02]  /*dc30*/  SHFL.IDX PT, R3, R2, R3, 0x1f ;  /* 0x00001f0302037589 */ /* 0x0042a400000e0000 */
[----:B-1----:R-:W-:-:S06]  /*dc40*/  LOP3.LUT R2, R4, UR4, RZ, 0xc0, !PT ;  /* 0x0000000404027c12 */ /* 0x002fcc000f8ec0ff */
[----:B------:R-:W2:Y:S02]  /*dc50*/  POPC R2, R2 ;  /* 0x0000000200027309 */ /* 0x000ea40000000000 */
[----:B--2--5:R-:W-:-:S05]  /*dc60*/  IADD3 R6, R3, c[0x0][0xc], R2 ;  /* 0x0000030003067a10 */ /* 0x024fca0007ffe002 */
[----:B------:R1:W-:Y:S02]  /*dc70*/  STL [R1+0x48], R6 ;  /* 0x0000480601007387 */ /* 0x0003e40000100800 */
.L_x_2368:
[----:B-1----:R-:W-:Y:S05]  /*dc80*/  BSYNC B0 ;  /* 0x0000000000007941 */ /* 0x002fea0003800000 */
.L_x_2367:
[----:B------:R-:W2:Y:S04]  /*dc90*/  LDL.64 R4, [R1+0x30] ;  /* 0x0000300001047983 */ /* 0x000ea80000100a00 */
        /* <DEDUP_REMOVED lines=105> */
.L_x_2371:
        /* <DEDUP_REMOVED lines=122> */
.L_x_2434:
[----:B------:R-:W-:Y:S05]  /*ead0*/  BRA.DIV ~URZ, `(.L_x_2374) ;  /* 0x000034727f007947 */ /* 0x000fea000b800000 */
[----:B------:R3:W4:Y:S02]  /*eae0*/  SHFL.IDX PT, R0, R8, RZ, 0x181f ;  /* 0x00181fff08007589 */ /* 0x00072400000e0000 */
.L_x_2435:
        /* <DEDUP_REMOVED lines=13> */
.L_x_2376:
[----:B------:R-:W-:Y:S05]  /*ebc0*/  BSYNC B0 ;  /* 0x0000000000007941 */ /* 0x000fea0003800000 */
.L_x_2375:
[----:B------:R-:W-:Y:S05]  /*ebd0*/  BRA.DIV ~URZ, `(.L_x_2377) ;  /* 0x000033d27f007947 */ /* 0x000fea000b800000 */
[----:B--2---:R2:W1:Y:S04]  /*ebe0*/  SHFL.IDX PT, R9, R7, 0x1, 0x181f ;  /* 0x00381f0007097f89 */ /* 0x00446800000e0000 */
[----:B----4-:R2:W4:Y:S02]  /*ebf0*/  SHFL.IDX PT, R0, R8, 0x1, 0x181f ;  /* 0x00381f0008007f89 */ /* 0x01052400000e0000 */
.L_x_2436:
        /* <DEDUP_REMOVED lines=14> */
.L_x_2379:
[----:B------:R-:W-:Y:S05]  /*ece0*/  BSYNC B0 ;  /* 0x0000000000007941 */ /* 0x000fea0003800000 */
.L_x_2378:
[----:B------:R-:W-:Y:S05]  /*ecf0*/  BRA.DIV ~URZ, `(.L_x_2380) ;  /* 0x000033727f007947 */ /* 0x000fea000b800000 */
[----:B-1----:R1:W2:Y:S02]  /*ed00*/  SHFL.IDX PT, R9, R7, 0x2, 0x181f ;  /* 0x00581f0007097f89 */ /* 0x0022a400000e0000 */
.L_x_2437:
[----:B------:R-:W-:Y:S05]  /*ed10*/  BRA.DIV ~URZ, `(.L_x_2381) ;  /* 0x000033c27f007947 */ /* 0x000fea000b800000 */
[----:B----4-:R4:W1:Y:S02]  /*ed20*/  SHFL.IDX PT, R0, R8, 0x2, 0x181f ;  /* 0x00581f0008007f89 */ /* 0x01086400000e0000 */
.L_x_2438:
        /* <DEDUP_REMOVED lines=14> */
.L_x_2383:
[----:B------:R-:W-:Y:S05]  /*ee10*/  BSYNC B0 ;  /* 0x0000000000007941 */ /* 0x000fea0003800000 */
.L_x_2382:
[----:B------:R-:W-:Y:S05]  /*ee20*/  BRA.DIV ~URZ, `(.L_x_2384) ;  /* 0x000033127f007947 */ /* 0x000fea000b800000 */
[----:B-12---:R-:W1:Y:S04]  /*ee30*/  SHFL.IDX PT, R7, R7, 0x3, 0x181f ;  /* 0x00781f0007077f89 */ /* 0x006e6800000e0000 */
[----:B------:R2:W3:Y:S02]  /*ee40*/  SHFL.IDX PT, R0, R8, 0x3, 0x181f ;  /* 0x00781f0008007f89 */ /* 0x0004e400000e0000 */
.L_x_2439:
        /* <DEDUP_REMOVED lines=15> */
.L_x_2372:
        /* <DEDUP_REMOVED lines=34> */
.L_x_2440:
[----:B------:R-:W-:Y:S05]  /*f160*/  BRA.DIV ~URZ, `(.L_x_2387) ;  /* 0x000031027f007947 */ /* 0x000fea000b800000 */
[----:B------:R3:W4:Y:S02]  /*f170*/  SHFL.IDX PT, R0, R28, RZ, 0x1c1f ;  /* 0x001c1fff1c007589 */ /* 0x00072400000e0000 */
.L_x_2441:
        /* <DEDUP_REMOVED lines=98> */
.L_x_2389:
[----:B------:R-:W-:Y:S05]  /*f7a0*/  BSYNC B0 ;  /* 0x0000000000007941 */ /* 0x000fea0003800000 */
.L_x_2388:
[----:B------:R-:W-:Y:S05]  /*f7b0*/  BRA.DIV ~URZ, `(.L_x_2390) ;  /* 0x00002b127f007947 */ /* 0x000fea000b800000 */
[----:B--2---:R2:W1:Y:S04]  /*f7c0*/  SHFL.IDX PT, R4, R14, 0x1, 0x1c1f ;  /* 0x003c1f000e047f89 */ /* 0x00446800000e0000 */
[----:B----4-:R2:W4:Y:S02]  /*f7d0*/  SHFL.IDX PT, R0, R28, 0x1, 0x1c1f ;  /* 0x003c1f001c007f89 */ /* 0x01052400000e0000 */
.L_x_2442:
        /* <DEDUP_REMOVED lines=71> */
.L_x_2370:
        /* <DEDUP_REMOVED lines=21> */
.L_x_2391:
        /* <DEDUP_REMOVED lines=57> */
.L_x_2393:
[----:B------:R-:W-:Y:S05]  /*10130*/  BSYNC B0 ;  /* 0x0000000000007941 */ /* 0x000fea0003800000 */
.L_x_2392:
        /* <DEDUP_REMOVED lines=47> */
.L_x_2443:
[----:B------:R-:W-:Y:S05]  /*10430*/  BRA.DIV ~URZ, `(.L_x_2395) ;  /* 0x00001fc27f007947 */ /* 0x000fea000b800000 */
[----:B------:R3:W4:Y:S02]  /*10440*/  SHFL.IDX PT, R0, R9, RZ, 0x181f ;  /* 0x00181fff09007589 */ /* 0x00072400000e0000 */
.L_x_2444:
        /* <DEDUP_REMOVED lines=14> */
.L_x_2397:
[----:B------:R-:W-:Y:S05]  /*10530*/  BSYNC B0 ;  /* 0x0000000000007941 */ /* 0x000fea0003800000 */
.L_x_2396:
[----:B------:R-:W-:Y:S05]  /*10540*/  BRA.DIV ~URZ, `(.L_x_2398) ;  /* 0x00001f127f007947 */ /* 0x000fea000b800000 */
[----:B--2---:R2:W1:Y:S04]  /*10550*/  SHFL.IDX PT, R10, R6, 0x1, 0x181f ;  /* 0x00381f00060a7f89 */ /* 0x00446800000e0000 */
[----:B----4-:R2:W4:Y:S02]  /*10560*/  SHFL.IDX PT, R0, R9, 0x1, 0x181f ;  /* 0x00381f0009007f89 */ /* 0x01052400000e0000 */
.L_x_2445:
        /* <DEDUP_REMOVED lines=14> */
.L_x_2400:
[----:B------:R-:W-:Y:S05]  /*10650*/  BSYNC B0 ;  /* 0x0000000000007941 */ /* 0x000fea0003800000 */
.L_x_2399:
[----:B------:R-:W-:Y:S05]  /*10660*/  BRA.DIV ~URZ, `(.L_x_2401) ;  /* 0x00001eb27f007947 */ /* 0x000fea000b800000 */
[----:B-1----:R1:W2:Y:S02]  /*10670*/  SHFL.IDX PT, R10, R6, 0x2, 0x181f ;  /* 0x00581f00060a7f89 */ /* 0x0022a400000e0000 */
.L_x_2446:
[----:B------:R-:W-:Y:S05]  /*10680*/  BRA.DIV ~URZ, `(.L_x_2402) ;  /* 0x00001f027f007947 */ /* 0x000fea000b800000 */
[----:B----4-:R4:W1:Y:S02]  /*10690*/  SHFL.IDX PT, R0, R9, 0x2, 0x181f ;  /* 0x00581f0009007f89 */ /* 0x01086400000e0000 */
.L_x_2447:
        /* <DEDUP_REMOVED lines=14> */
.L_x_2404:
[----:B------:R-:W-:Y:S05]  /*10780*/  BSYNC B0 ;  /* 0x0000000000007941 */ /* 0x000fea0003800000 */
.L_x_2403:
[----:B------:R-:W-:Y:S05]  /*10790*/  BRA.DIV ~URZ, `(.L_x_2405) ;  /* 0x00001e527f007947 */ /* 0x000fea000b800000 */
[----:B-12---:R-:W1:Y:S04]  /*107a0*/  SHFL.IDX PT, R6, R6, 0x3, 0x181f ;  /* 0x00781f0006067f89 */ /* 0x006e6800000e0000 */
[----:B------:R2:W3:Y:S02]  /*107b0*/  SHFL.IDX PT, R0, R9, 0x3, 0x181f ;  /* 0x00781f0009007f89 */ /* 0x0004e400000e0000 */
.L_x_2448:
        /* <DEDUP_REMOVED lines=13> */
.L_x_2385:
[----:B------:R-:W-:Y:S05]  /*10890*/  BSYNC B1 ;  /* 0x0000000000017941 */ /* 0x000fea0003800000 */
.L_x_2369:
        /* <DEDUP_REMOVED lines=15> */
.L_x_2449:
[----:B------:R-:W-:Y:S05]  /*10990*/  BRA.DIV ~URZ, `(.L_x_2408) ;  /* 0x00001d827f007947 */ /* 0x000fea000b800000 */
[----:B------:R3:W4:Y:S02]  /*109a0*/  SHFL.IDX PT, R8, R67, 0x1, 0x1f ;  /* 0x00201f0043087f89 */ /* 0x00072400000e0000 */
.L_x_2450:
        /* <DEDUP_REMOVED lines=19> */
.L_x_2451:
        /* <DEDUP_REMOVED lines=16> */
.L_x_2452:
[----:B---3--:R-:W-:Y:S01]  /*10be0*/  IMAD R0, R0, c[0x0][0x538], RZ ;  /* 0x00014e0000007a24 */ /* 0x008fe200078e02ff */
[----:B------:R-:W-:Y:S04]  /*10bf0*/  BSSY B1, `(.L_x_2411) ;  /* 0x00000cf000017945 */ /* 0x000fe80003800000 */
[----:B----4-:R-:W-:-:S04]  /*10c00*/  IADD3 R8, R0, R8, RZ ;  /* 0x0000000800087210 */ /* 0x010fc80007ffe0ff */
[----:B--2---:R-:W-:-:S13]  /*10c10*/  ISETP.GT.AND P0, PT, R8, R9, PT ;  /* 0x000000090800720c */ /* 0x004fda0003f04270 */
[----:B------:R-:W-:Y:S05]  /*10c20*/  @P0 BRA `(.L_x_2412) ;  /* 0x0000025000000947 */ /* 0x000fea0003800000 */
.L_x_2416:
        /* <DEDUP_REMOVED lines=17> */
.L_x_2453:
        /* <DEDUP_REMOVED lines=16> */
.L_x_2454:
[----:B--2---:R-:W-:-:S05]  /*10e40*/  IMAD R0, R0, c[0x0][0x538], RZ ;  /* 0x00014e0000007a24 */ /* 0x004fca00078e02ff */
[----:B------:R-:W-:-:S04]  /*10e50*/  IADD3 R8, R0, R8, RZ ;  /* 0x0000000800087210 */ /* 0x000fc80007ffe0ff */
[----:B------:R-:W-:-:S13]  /*10e60*/  ISETP.GT.AND P0, PT, R8, R9, PT ;  /* 0x000000090800720c */ /* 0x000fda0003f04270 */
[----:B-1----:R-:W-:Y:S05]  /*10e70*/  @!P0 BRA `(.L_x_2416) ;  /* 0xfffffdb000008947 */ /* 0x002fea000383ffff */
.L_x_2412:
[----:B------:R-:W-:-:S05]  /*10e80*/  IADD3 R11, -R0, R8, RZ ;  /* 0x00000008000b7210 */ /* 0x000fca0007ffe1ff */
[----:B------:R-:W-:-:S05]  /*10e90*/  IMAD R0, R4, c[0x0][0x538], R11 ;  /* 0x00014e0004007a24 */ /* 0x000fca00078e020b */
[----:B------:R-:W-:Y:S01]  /*10ea0*/  ISETP.GT.AND P0, PT, R0, R9, PT ;  /* 0x000000090000720c */ /* 0x000fe20003f04270 */
[----:B------:R-:W-:-:S12]  /*10eb0*/  BRA.DIV ~URZ, `(.L_x_2417) ;  /* 0x00001ca27f007947 */ /* 0x000fd8000b800000 */
[----:B------:R-:W-:-:S03]  /*10ec0*/  VOTE.ANY R10, PT, !P0 ;  /* 0x00000000000a7806 */ /* 0x000fc600040e0100 */
.L_x_2455:
[----:B------:R-:W2:Y:S01]  /*10ed0*/  LDL.LU R0, [R1+0x54] ;  /* 0x0000540001007983 */ /* 0x000ea20000300800 */
[----:B------:R-:W2:Y:S02]  /*10ee0*/  POPC R8, R10 ;  /* 0x0000000a00087309 */ /* 0x000ea40000000000 */
[----:B--2---:R-:W-:-:S05]  /*10ef0*/  IADD3 R0, R8, R0, RZ ;  /* 0x0000000008007210 */ /* 0x004fca0007ffe0ff */
[----:B------:R2:W-:Y:S01]  /*10f00*/  STL [R1+0x54], R0 ;  /* 0x0000540001007387 */ /* 0x0005e20000100800 */
[----:B------:R-:W-:Y:S05]  /*10f10*/  BRA.DIV ~URZ, `(.L_x_2418) ;  /* 0x00001c927f007947 */ /* 0x000fea000b800000 */
[----:B------:R3:W4:Y:S04]  /*10f20*/  SHFL.IDX PT, R12, R6, R8, 0x1f ;  /* 0x00001f08060c7589 */ /* 0x00072800000e0000 */
[----:B------:R3:W1:Y:S02]  /*10f30*/  SHFL.IDX PT, R7, R7, R8, 0x1f ;  /* 0x00001f0807077589 */ /* 0x00066400000e0000 */
.L_x_2456:
[----:B------:R-:W-:Y:S01]  /*10f40*/  ISETP.NE.AND P0, PT, R10, RZ, PT ;  /* 0x000000ff0a00720c */ /* 0x000fe20003f05270 */
[----:B------:R-:W-:-:S12]  /*10f50*/  BSSY B0, `(.L_x_2419) ;  /* 0x0000005000007945 */ /* 0x000fd80003800000 */
[----:B------:R-:W-:Y:S05]  /*10f60*/  @!P0 BRA `(.L_x_2420) ;  /* 0x0000003000008947 */ /* 0x000fea0003800000 */
[----:B------:R-:W-:Y:S01]  /*10f70*/  IADD3 R3, R8, -0x1, RZ ;  /* 0xffffffff08037810 */ /* 0x000fe20007ffe0ff */
[----:B------:R-:W-:Y:S05]  /*10f80*/  BRA.DIV ~URZ, `(.L_x_2421) ;  /* 0x00001cf27f007947 */ /* 0x000fea000b800000 */
[----:B------:R2:W3:Y:S02]  /*10f90*/  SHFL.IDX PT, R13, R4, R3, 0x1f ;  /* 0x00001f03040d7589 */ /* 0x0004e400000e0000 */
.L_x_2420:
[----:B------:R-:W-:Y:S05]  /*10fa0*/  BSYNC B0 ;  /* 0x0000000000007941 */ /* 0x000fea0003800000 */
.L_x_2419:
        /* <DEDUP_REMOVED lines=68> */
.L_x_2423:
        /* <DEDUP_REMOVED lines=69> */
.L_x_2424:
[----:B------:R-:W-:Y:S05]  /*11840*/  BSYNC B0 ;  /* 0x0000000000007941 */ /* 0x000fea0003800000 */
.L_x_2422:
[----:B------:R-:W-:-:S04]  /*11850*/  LOP3.LUT R2, RZ, R2, RZ, 0x33, !PT ;  /* 0x00000002ff027212 */ /* 0x000fc800078e33ff */
[----:B-1----:R-:W-:-:S05]  /*11860*/  IADD3 R0, R2, R12, RZ ;  /* 0x0000000c02007210 */ /* 0x002fca0007ffe0ff */
[----:B------:R1:W-:Y:S01]  /*11870*/  STL [R1+0x4c], R0 ;  /* 0x00004c0001007387 */ /* 0x0003e20000100800 */
[----:B------:R-:W-:Y:S05]  /*11880*/  BRA `(.L_x_2425) ;  /* 0x0000005000007947 */ /* 0x000fea0003800000 */
.L_x_2413:
[----:B------:R-:W-:Y:S01]  /*11890*/  MOV R0, c[0x0][0x53c] ;  /* 0x00014f0000007a02 */ /* 0x000fe20000000f00 */
[----:B------:R2:W-:Y:S04]  /*118a0*/  STL [R1+0x48], R9 ;  /* 0x0000480901007387 */ /* 0x0005e80000100800 */
[----:B------:R2:W-:Y:S04]  /*118b0*/  STL [R1+0x4c], RZ ;  /* 0x00004cff01007387 */ /* 0x0005e80000100800 */
[----:B------:R2:W-:Y:S04]  /*118c0*/  STL [R1+0x50], RZ ;  /* 0x000050ff01007387 */ /* 0x0005e80000100800 */
[----:B------:R2:W-:Y:S02]  /*118d0*/  STL [R1+0x54], R0 ;  /* 0x0000540001007387 */ /* 0x0005e40000100800 */
.L_x_2425:
[----:B------:R-:W-:Y:S05]  /*118e0*/  BSYNC B1 ;  /* 0x0000000000017941 */ /* 0x000fea0003800000 */
.L_x_2411:
        /* <DEDUP_REMOVED lines=9> */
.L_x_2406:
[----:B--2---:R-:W2:Y:S02]  /*11980*/  LDL R0, [R1+0x54] ;  /* 0x0000540001007983 */ /* 0x004ea40000100800 */
[----:B--2---:R-:W-:-:S13]  /*11990*/  ISETP.GE.AND P0, PT, R0, c[0x0][0x53c], PT ;  /* 0x00014f0000007a0c */ /* 0x004fda0003f06270 */
[----:B-1----:R-:W-:Y:S01]  /*119a0*/  @P0 CALL.REL.NOINC `(.L_x_2426) ;  /* 0x0000001000000944 */ /* 0x002fe20003c00000 */
[----:B------:R-:W-:Y:S05]  /*119b0*/  BRA `(.L_x_2427) ;  /* 0xfffefec000007947 */ /* 0x000fea000383ffff */
.L_x_2426:
[----:B------:R-:W-:Y:S05]  /*119c0*/  EXIT ;  /* 0x000000000000794d */ /* 0x000fea0003800000 */
.L_x_2335:
[----:B------:R-:W-:Y:S01]  /*119d0*/  IMAD.MOV.U32 R0, RZ, RZ, R5 ;  /* 0x000000ffff007224 */ /* 0x000fe200078e0005 */
[----:B------:R-:W-:Y:S02]  /*119e0*/  MOV R2, 0x1 ;  /* 0x0000000100027802 */ /* 0x000fe40000000f00 */
[----:B------:R-:W-:Y:S02]  /*119f0*/  MOV R3, 0x11a10 ;  /* 0x00011a1000037802 */ /* 0x000fe40000000f00 */
[----:B------:R-:W-:Y:S05]  /*11a00*/  CALL.REL.NOINC `($__internal_50_$__cuda_sm70_shflsync_up_p) ;  /* 0x0000136000007944 */ /* 0x000fea0003c00000 */
[----:B------:R-:W-:Y:S01]  /*11a10*/  MOV R0, R4 ;  /* 0x0000000400007202 */ /* 0x000fe20000000f00 */
[----:B------:R-:W-:Y:S05]  /*11a20*/  BRA `(.L_x_2428) ;  /* 0xfffeea3000007947 */ /* 0x000fea000383ffff */
.L_x_2336:
[----:B------:R-:W-:Y:S01]  /*11a30*/  IMAD.MOV.U32 R0, RZ, RZ, R5 ;  /* 0x000000ffff007224 */ /* 0x000fe200078e0005 */
[----:B------:R-:W-:Y:S02]  /*11a40*/  MOV R2, 0x2 ;  /* 0x0000000200027802 */ /* 0x000fe40000000f00 */
[----:B------:R-:W-:Y:S02]  /*11a50*/  MOV R3, 0x11a70 ;  /* 0x00011a7000037802 */ /* 0x000fe40000000f00 */
[----:B------:R-:W-:Y:S05]  /*11a60*/  CALL.REL.NOINC `($__internal_50_$__cuda_sm70_shflsync_up_p) ;  /* 0x0000130000007944 */ /* 0x000fea0003c00000 */
[----:B------:R-:W-:Y:S01]  /*11a70*/  SEL R0, R4, RZ, P4 ;  /* 0x000000ff04007207 */ /* 0x000fe20002000000 */
[----:B------:R-:W-:Y:S01]  /*11a80*/  IMAD.MOV.U32 R2, RZ, RZ, 0x4 ;  /* 0x00000004ff027424 */ /* 0x000fe200078e00ff */
[----:B------:R-:W-:-:S03]  /*11a90*/  MOV R3, 0x11ac0 ;  /* 0x00011ac000037802 */ /* 0x000fc60000000f00 */
[----:B------:R-:W-:Y:S02]  /*11aa0*/  IMAD.IADD R0, R5, 0x1, R0 ;  /* 0x0000000105007824 */ /* 0x000fe400078e0200 */
        /* <DEDUP_REMOVED lines=14> */
[----:B------:R-:W-:Y:S01]  /*11b90*/  IMAD.IADD R4, R0, 0x1, R4 ;  /* 0x0000000100047824 */ /* 0x000fe200078e0204 */
[----:B------:R-:W-:-:S03]  /*11ba0*/  MOV R0, 0x1f ;  /* 0x0000001f00007802 */ /* 0x000fc60000000f00 */
[----:B------:R-:W-:Y:S02]  /*11bb0*/  IMAD.MOV.U32 R5, RZ, RZ, R4 ;  /* 0x000000ffff057224 */ /* 0x000fe400078e0004 */
[----:B------:R-:W-:Y:S05]  /*11bc0*/  CALL.REL.NOINC `($__internal_49_$__cuda_sm70_shflsync_idx_p) ;  /* 0x0000115000007944 */ /* 0x000fea0003c00000 */
[----:B------:R-:W-:Y:S05]  /*11bd0*/  BRA `(.L_x_2429) ;  /* 0xfffee98000007947 */ /* 0x000fea000383ffff */
.L_x_2338:
[----:B------:R-:W-:Y:S02]  /*11be0*/  SEL R0, RZ, 0x1, P0 ;  /* 0x00000001ff007807 */ /* 0x000fe40000000000 */
[----:B------:R-:W-:Y:S02]  /*11bf0*/  MOV R2, 0x11c10 ;  /* 0x00011c1000027802 */ /* 0x000fe40000000f00 */
[----:B------:R-:W-:Y:S05]  /*11c00*/  CALL.REL.NOINC `($__internal_51_$__cuda_sm70_votesync_ballot) ;  /* 0x000011d000007944 */ /* 0x000fea0003c00000 */
[----:B------:R-:W-:Y:S01]  /*11c10*/  MOV R10, R0 ;  /* 0x00000000000a7202 */ /* 0x000fe20000000f00 */
[----:B------:R-:W-:Y:S05]  /*11c20*/  BRA `(.L_x_2430) ;  /* 0xfffee9c000007947 */ /* 0x000fea000383ffff */
.L_x_2339:
[----:B------:R-:W-:Y:S01]  /*11c30*/  IMAD.MOV.U32 R5, RZ, RZ, R9 ;  /* 0x000000ffff057224 */ /* 0x000fe200078e0009 */
[----:B------:R-:W-:Y:S01]  /*11c40*/  MOV R3, R6 ;  /* 0x0000000600037202 */ /* 0x000fe20000000f00 */
[----:B-1----:R-:W-:Y:S01]  /*11c50*/  IMAD.MOV.U32 R0, RZ, RZ, 0x1f ;  /* 0x0000001fff007424 */ /* 0x002fe200078e00ff */
[----:B------:R-:W-:Y:S02]  /*11c60*/  MOV R2, 0x11c80 ;  /* 0x00011c8000027802 */ /* 0x000fe40000000f00 */
[----:B------:R-:W-:Y:S05]  /*11c70*/  CALL.REL.NOINC `($__internal_49_$__cuda_sm70_shflsync_idx_p) ;  /* 0x000010a000007944 */ /* 0x000fea0003c00000 */
[----:B------:R-:W-:Y:S01]  /*11c80*/  IMAD.MOV.U32 R12, RZ, RZ, R0 ;  /* 0x000000ffff0c7224 */ /* 0x000fe200078e0000 */
[----:B------:R-:W-:Y:S01]  /*11c90*/  MOV R5, R8 ;  /* 0x0000000800057202 */ /* 0x000fe20000000f00 */
[----:B------:R-:W-:Y:S01]  /*11ca0*/  IMAD.MOV.U32 R7, RZ, RZ, RZ ;  /* 0x000000ffff077224 */ /* 0x000fe200078e00ff */
[----:B------:R-:W-:Y:S01]  /*11cb0*/  MOV R3, R6 ;  /* 0x0000000600037202 */ /* 0x000fe20000000f00 */
[----:B------:R-:W-:Y:S01]  /*11cc0*/  IMAD.MOV.U32 R0, RZ, RZ, 0x1f ;  /* 0x0000001fff007424 */ /* 0x000fe200078e00ff */
[----:B------:R-:W-:-:S02]  /*11cd0*/  MOV R2, 0x11cf0 ;  /* 0x00011cf000027802 */ /* 0x000fc40000000f00 */
[----:B------:R-:W-:Y:S05]  /*11ce0*/  CALL.REL.NOINC `($__internal_49_$__cuda_sm70_shflsync_idx_p) ;  /* 0x0000103000007944 */ /* 0x000fea0003c00000 */
[----:B------:R-:W-:Y:S01]  /*11cf0*/  MOV R9, R0 ;  /* 0x0000000000097202 */ /* 0x000fe20000000f00 */
[----:B------:R-:W-:Y:S05]  /*11d00*/  BRA `(.L_x_2431) ;  /* 0xfffee95000007947 */ /* 0x000fea000383ffff */
.L_x_2342:
[----:B------:R-:W-:Y:S01]  /*11d10*/  IMAD.MOV.U32 R5, RZ, RZ, R4 ;  /* 0x000000ffff057224 */ /* 0x000fe200078e0004 */
[----:B-1----:R-:W-:-:S02]  /*11d20*/  MOV R0, 0x1f ;  /* 0x0000001f00007802 */ /* 0x002fc40000000f00 */
[----:B------:R-:W-:Y:S02]  /*11d30*/  MOV R2, 0x11d50 ;  /* 0x00011d5000027802 */ /* 0x000fe40000000f00 */
[----:B--234-:R-:W-:Y:S05]  /*11d40*/  CALL.REL.NOINC `($__internal_49_$__cuda_sm70_shflsync_idx_p) ;  /* 0x00000fd000007944 */ /* 0x01cfea0003c00000 */
[----:B------:R-:W-:Y:S01]  /*11d50*/  MOV R7, R0 ;  /* 0x0000000000077202 */ /* 0x000fe20000000f00 */
[----:B------:R-:W-:Y:S05]  /*11d60*/  BRA `(.L_x_2341) ;  /* 0xfffee95000007947 */ /* 0x000fea000383ffff */
.L_x_2365:
[----:B-1----:R1:W5:Y:S01]  /*11d70*/  LDL R2, [R1+0x24] ;  /* 0x0000240001027983 */ /* 0x0023620000100800 */
[----:B------:R-:W-:Y:S02]  /*11d80*/  MOV R5, 0x2 ;  /* 0x0000000200057802 */ /* 0x000fe40000000f00 */
[----:B------:R-:W-:Y:S02]  /*11d90*/  MOV R4, 0x11db0 ;  /* 0x00011db000047802 */ /* 0x000fe40000000f00 */
[----:B-1---5:R-:W-:Y:S05]  /*11da0*/  CALL.REL.NOINC `($__internal_48_$__cuda_sm70_shflsync_bfly_p) ;  /* 0x00000f3000007944 */ /* 0x022fea0003c00000 */
[----:B------:R-:W-:Y:S01]  /*11db0*/  MOV R0, R2 ;  /* 0x0000000200007202 */ /* 0x000fe20000000f00 */
[----:B------:R-:W-:Y:S05]  /*11dc0*/  BRA `(.L_x_2432) ;  /* 0xffffb7a000007947 */ /* 0x000fea000383ffff */
.L_x_2366:
[----:B------:R-:W-:Y:S01]  /*11dd0*/  IMAD.MOV.U32 R2, RZ, RZ, R0 ;  /* 0x000000ffff027224 */ /* 0x000fe200078e0000 */
[----:B------:R-:W-:Y:S02]  /*11de0*/  MOV R5, 0x1 ;  /* 0x0000000100057802 */ /* 0x000fe40000000f00 */
[----:B------:R-:W-:Y:S02]  /*11df0*/  MOV R4, 0x11e10 ;  /* 0x00011e1000047802 */ /* 0x000fe40000000f00 */
[----:B------:R-:W-:Y:S05]  /*11e00*/  CALL.REL.NOINC `($__internal_48_$__cuda_sm70_shflsync_bfly_p) ;  /* 0x00000ed000007944 */ /* 0x000fea0003c00000 */
[----:B------:R-:W-:Y:S02]  /*11e10*/  FADD.FTZ R0, R0, R2 ;  /* 0x0000000200007221 */ /* 0x000fe40000010000 */
[----:B------:R1:W5:Y:S01]  /*11e20*/  LDL R2, [R1+0x20] ;  /* 0x0000200001027983 */ /* 0x0003620000100800 */
[----:B------:R-:W-:-:S02]  /*11e30*/  MOV R5, 0x2 ;  /* 0x0000000200057802 */ /* 0x000fc40000000f00 */
[----:B------:R-:W-:Y:S02]  /*11e40*/  MOV R4, 0x11e60 ;  /* 0x00011e6000047802 */ /* 0x000fe40000000f00 */
[----:B-1---5:R-:W-:Y:S05]  /*11e50*/  CALL.REL.NOINC `($__internal_48_$__cuda_sm70_shflsync_bfly_p) ;  /* 0x00000e8000007944 */ /* 0x022fea0003c00000 */
[----:B------:R-:W2:Y:S01]  /*11e60*/  LDL.LU R3, [R1+0x20] ;  /* 0x0000200001037983 */ /* 0x000ea20000300800 */
[----:B------:R-:W-:Y:S02]  /*11e70*/  MOV R5, 0x1 ;  /* 0x0000000100057802 */ /* 0x000fe40000000f00 */
[----:B------:R-:W-:Y:S01]  /*11e80*/  MOV R4, 0x11ec0 ;  /* 0x00011ec000047802 */ /* 0x000fe20000000f00 */
[----:B--2---:R-:W-:-:S05]  /*11e90*/  FADD.FTZ R3, R3, R2 ;  /* 0x0000000203037221 */ /* 0x004fca0000010000 */
[----:B------:R-:W-:Y:S02]  /*11ea0*/  MOV R2, R3 ;  /* 0x0000000300027202 */ /* 0x000fe40000000f00 */
[----:B------:R-:W-:Y:S05]  /*11eb0*/  CALL.REL.NOINC `($__internal_48_$__cuda_sm70_shflsync_bfly_p) ;  /* 0x00000e2000007944 */ /* 0x000fea0003c00000 */
[----:B------:R-:W-:Y:S01]  /*11ec0*/  MOV R4, R2 ;  /* 0x0000000200047202 */ /* 0x000fe20000000f00 */
[----:B------:R-:W-:Y:S05]  /*11ed0*/  BRA `(.L_x_2433) ;  /* 0xffffb72000007947 */ /* 0x000fea000383ffff */
.L_x_2373:
[----:B-1234-:R-:W-:Y:S01]  /*11ee0*/  IMAD.MOV.U32 R5, RZ, RZ, R7 ;  /* 0x000000ffff057224 */ /* 0x01efe200078e0007 */
[----:B------:R-:W-:Y:S01]  /*11ef0*/  MOV R3, RZ ;  /* 0x000000ff00037202 */ /* 0x000fe20000000f00 */
[----:B------:R-:W-:Y:S01]  /*11f00*/  IMAD.MOV.U32 R0, RZ, RZ, 0x181f ;  /* 0x0000181fff007424 */ /* 0x000fe200078e00ff */
[----:B------:R-:W-:Y:S02]  /*11f10*/  MOV R2, 0x11f30 ;  /* 0x00011f3000027802 */ /* 0x000fe40000000f00 */
[----:B------:R-:W-:Y:S05]  /*11f20*/  CALL.REL.NOINC `($__internal_49_$__cuda_sm70_shflsync_idx_p) ;  /* 0x00000df000007944 */ /* 0x000fea0003c00000 */
[----:B------:R-:W-:Y:S01]  /*11f30*/  MOV R9, R0 ;  /* 0x0000000000097202 */ /* 0x000fe20000000f00 */
[----:B------:R-:W-:Y:S05]  /*11f40*/  BRA `(.L_x_2434) ;  /* 0xffffcb8000007947 */ /* 0x000fea000383ffff */
.L_x_2374:
[----:B------:R-:W-:Y:S01]  /*11f50*/  IMAD.MOV.U32 R5, RZ, RZ, R8 ;  /* 0x000000ffff057224 */ /* 0x000fe200078e0008 */
[----:B------:R-:W-:Y:S01]  /*11f60*/  MOV R3, RZ ;  /* 0x000000ff00037202 */ /* 0x000fe20000000f00 */
[----:B------:R-:W-:Y:S01]  /*11f70*/  IMAD.MOV.U32 R0, RZ, RZ, 0x181f ;  /* 0x0000181fff007424 */ /* 0x000fe200078e00ff */
[----:B------:R-:W-:Y:S02]  /*11f80*/  MOV R2, 0x11fa0 ;  /* 0x00011fa000027802 */ /* 0x000fe40000000f00 */
[----:B-12---:R-:W-:Y:S05]  /*11f90*/  CALL.REL.NOINC `($__internal_49_$__cuda_sm70_shflsync_idx_p) ;  /* 0x00000d8000007944 */ /* 0x006fea0003c00000 */
[----:B------:R-:W-:Y:S05]  /*11fa0*/  BRA `(.L_x_2435) ;  /* 0xffffcb4000007947 */ /* 0x000fea000383ffff */
.L_x_2377:
[----:B--2---:R-:W-:Y:S01]  /*11fb0*/  IMAD.MOV.U32 R5, RZ, RZ, R7 ;  /* 0x000000ffff057224 */ /* 0x004fe200078e0007 */
[----:B------:R-:W-:Y:S01]  /*11fc0*/  MOV R3, 0x1 ;  /* 0x0000000100037802 */ /* 0x000fe20000000f00 */
[----:B----4-:R-:W-:Y:S01]  /*11fd0*/  IMAD.MOV.U32 R0, RZ, RZ, 0x181f ;  /* 0x0000181fff007424 */ /* 0x010fe200078e00ff */
[----:B------:R-:W-:-:S02]  /*11fe0*/  MOV R2, 0x12000 ;  /* 0x0001200000027802 */ /* 0x000fc40000000f00 */
[----:B-1-3--:R-:W-:Y:S05]  /*11ff0*/  CALL.REL.NOINC `($__internal_49_$__cuda_sm70_shflsync_idx_p) ;  /* 0x00000d2000007944 */ /* 0x00afea0003c00000 */
[----:B------:R-:W-:Y:S01]  /*12000*/  IMAD.MOV.U32 R9, RZ, RZ, R0 ;  /* 0x000000ffff097224 */ /* 0x000fe200078e0000 */
[----:B------:R-:W-:Y:S01]  /*12010*/  MOV R3, 0x1 ;  /* 0x0000000100037802 */ /* 0x000fe20000000f00 */
[----:B------:R-:W-:Y:S01]  /*12020*/  IMAD.MOV.U32 R5, RZ, RZ, R8 ;  /* 0x000000ffff057224 */ /* 0x000fe200078e0008 */
[----:B------:R-:W-:-:S02]  /*12030*/  MOV R0, 0x181f ;  /* 0x0000181f00007802 */ /* 0x000fc40000000f00 */
[----:B------:R-:W-:Y:S02]  /*12040*/  MOV R2, 0x12060 ;  /* 0x0001206000027802 */ /* 0x000fe40000000f00 */
[----:B------:R-:W-:Y:S05]  /*12050*/  CALL.REL.NOINC `($__internal_49_$__cuda_sm70_shflsync_idx_p) ;  /* 0x00000cc000007944 */ /* 0x000fea0003c00000 */
[----:B------:R-:W-:Y:S05]  /*12060*/  BRA `(.L_x_2436) ;  /* 0xffffcb9000007947 */ /* 0x000fea000383ffff */
.L_x_2380:
[----:B-1----:R-:W-:Y:S01]  /*12070*/  IMAD.MOV.U32 R5, RZ, RZ, R7 ;  /* 0x000000ffff057224 */ /* 0x002fe200078e0007 */
[----:B------:R-:W-:Y:S01]  /*12080*/  MOV R3, 0x2 ;  /* 0x0000000200037802 */ /* 0x000fe20000000f00 */
[----:B----4-:R-:W-:Y:S01]  /*12090*/  IMAD.MOV.U32 R0, RZ, RZ, 0x181f ;  /* 0x0000181fff007424 */ /* 0x010fe200078e00ff */
[----:B------:R-:W-:Y:S02]  /*120a0*/  MOV R2, 0x120c0 ;  /* 0x000120c000027802 */ /* 0x000fe40000000f00 */
[----:B--23--:R-:W-:Y:S05]  /*120b0*/  CALL.REL.NOINC `($__internal_49_$__cuda_sm70_shflsync_idx_p) ;  /* 0x00000c6000007944 */ /* 0x00cfea0003c00000 */
[----:B------:R-:W-:Y:S01]  /*120c0*/  MOV R9, R0 ;  /* 0x0000000000097202 */ /* 0x000fe20000000f00 */
[----:B------:R-:W-:Y:S05]  /*120d0*/  BRA `(.L_x_2437) ;  /* 0xffffcc3000007947 */ /* 0x000fea000383ffff */
.L_x_2381:
[----:B------:R-:W-:Y:S01]  /*120e0*/  IMAD.MOV.U32 R5, RZ, RZ, R8 ;  /* 0x000000ffff057224 */ /* 0x000fe200078e0008 */
[----:B------:R-:W-:Y:S01]  /*120f0*/  MOV R3, 0x2 ;  /* 0x0000000200037802 */ /* 0x000fe20000000f00 */
[----:B----4-:R-:W-:Y:S01]  /*12100*/  IMAD.MOV.U32 R0, RZ, RZ, 0x181f ;  /* 0x0000181fff007424 */ /* 0x010fe200078e00ff */
[----:B------:R-:W-:Y:S02]  /*12110*/  MOV R2, 0x12130 ;  /* 0x0001213000027802 */ /* 0x000fe40000000f00 */
[----:B-123--:R-:W-:Y:S05]  /*12120*/  CALL.REL.NOINC `($__internal_49_$__cuda_sm70_shflsync_idx_p) ;  /* 0x00000bf000007944 */ /* 0x00efea0003c00000 */
[----:B------:R-:W-:Y:S05]  /*12130*/  BRA `(.L_x_2438) ;  /* 0xffffcbf000007947 */ /* 0x000fea000383ffff */
.L_x_2384:
[----:B-1----:R-:W-:Y:S01]  /*12140*/  IMAD.MOV.U32 R5, RZ, RZ, R7 ;  /* 0x000000ffff057224 */ /* 0x002fe200078e0007 */
[----:B------:R-:W-:Y:S01]  /*12150*/  MOV R3, 0x3 ;  /* 0x0000000300037802 */ /* 0x000fe20000000f00 */
[----:B------:R-:W-:Y:S01]  /*12160*/  IMAD.MOV.U32 R0, RZ, RZ, 0x181f ;  /* 0x0000181fff007424 */ /* 0x000fe200078e00ff */
[----:B------:R-:W-:-:S02]  /*12170*/  MOV R2, 0x12190 ;  /* 0x0001219000027802 */ /* 0x000fc40000000f00 */
[----:B--234-:R-:W-:Y:S05]  /*12180*/  CALL.REL.NOINC `($__internal_49_$__cuda_sm70_shflsync_idx_p) ;  /* 0x00000b9000007944 */ /* 0x01cfea0003c00000 */
[----:B------:R-:W-:Y:S01]  /*12190*/  IMAD.MOV.U32 R7, RZ, RZ, R0 ;  /* 0x000000ffff077224 */ /* 0x000fe200078e0000 */
[----:B------:R-:W-:Y:S01]  /*121a0*/  MOV R3, 0x3 ;  /* 0x0000000300037802 */ /* 0x000fe20000000f00 */
[----:B------:R-:W-:Y:S01]  /*121b0*/  IMAD.MOV.U32 R5, RZ, RZ, R8 ;  /* 0x000000ffff057224 */ /* 0x000fe200078e0008 */
[----:B------:R-:W-:-:S02]  /*121c0*/  MOV R0, 0x181f ;  /* 0x0000181f00007802 */ /* 0x000fc40000000f00 */
[----:B------:R-:W-:Y:S02]  /*121d0*/  MOV R2, 0x121f0 ;  /* 0x000121f000027802 */ /* 0x000fe40000000f00 */
[----:B------:R-:W-:Y:S05]  /*121e0*/  CALL.REL.NOINC `($__internal_49_$__cuda_sm70_shflsync_idx_p) ;  /* 0x00000b3000007944 */ /* 0x000fea0003c00000 */
[----:B------:R-:W-:Y:S05]  /*121f0*/  BRA `(.L_x_2439) ;  /* 0xffffcc5000007947 */ /* 0x000fea000383ffff */
.L_x_2386:
[----:B------:R-:W-:Y:S01]  /*12200*/  IMAD.MOV.U32 R5, RZ, RZ, R14 ;  /* 0x000000ffff057224 */ /* 0x000fe200078e000e */
[----:B------:R-:W-:Y:S01]  /*12210*/  MOV R3, RZ ;  /* 0x000000ff00037202 */ /* 0x000fe20000000f00 */
[----:B------:R-:W-:Y:S01]  /*12220*/  IMAD.MOV.U32 R0, RZ, RZ, 0x1c1f ;  /* 0x00001c1fff007424 */ /* 0x000fe200078e00ff */
[----:B------:R-:W-:Y:S02]  /*12230*/  MOV R2, 0x12250 ;  /* 0x0001225000027802 */ /* 0x000fe40000000f00 */
[----:B------:R-:W-:Y:S05]  /*12240*/  CALL.REL.NOINC `($__internal_49_$__cuda_sm70_shflsync_idx_p) ;  /* 0x00000ad000007944 */ /* 0x000fea0003c00000 */
[----:B------:R-:W-:Y:S01]  /*12250*/  MOV R4, R0 ;  /* 0x0000000000047202 */ /* 0x000fe20000000f00 */
[----:B------:R-:W-:Y:S05]  /*12260*/  BRA `(.L_x_2440) ;  /* 0xffffcef000007947 */ /* 0x000fea000383ffff */
.L_x_2387:
[----:B------:R-:W-:Y:S01]  /*12270*/  IMAD.MOV.U32 R5, RZ, RZ, R28 ;  /* 0x000000ffff057224 */ /* 0x000fe200078e001c */
[----:B------:R-:W-:Y:S01]  /*12280*/  MOV R3, RZ ;  /* 0x000000ff00037202 */ /* 0x000fe20000000f00 */
[----:B------:R-:W-:Y:S01]  /*12290*/  IMAD.MOV.U32 R0, RZ, RZ, 0x1c1f ;  /* 0x00001c1fff007424 */ /* 0x000fe200078e00ff */
[----:B------:R-:W-:Y:S02]  /*122a0*/  MOV R2, 0x122c0 ;  /* 0x000122c000027802 */ /* 0x000fe40000000f00 */
[----:B-12---:R-:W-:Y:S05]  /*122b0*/  CALL.REL.NOINC `($__internal_49_$__cuda_sm70_shflsync_idx_p) ;  /* 0x00000a6000007944 */ /* 0x006fea0003c00000 */
[----:B------:R-:W-:Y:S05]  /*122c0*/  BRA `(.L_x_2441) ;  /* 0xffffceb000007947 */ /* 0x000fea000383ffff */
.L_x_2390:
[----:B------:R-:W-:Y:S01]  /*122d0*/  IMAD.MOV.U32 R5, RZ, RZ, R14 ;  /* 0x000000ffff057224 */ /* 0x000fe200078e000e */
[----:B----4-:R-:W-:Y:S01]  /*122e0*/  MOV R3, 0x1 ;  /* 0x0000000100037802 */ /* 0x010fe20000000f00 */
[----:B------:R-:W-:Y:S01]  /*122f0*/  IMAD.MOV.U32 R0, RZ, RZ, 0x1c1f ;  /* 0x00001c1fff007424 */ /* 0x000fe200078e00ff */
[----:B------:R-:W-:-:S02]  /*12300*/  MOV R2, 0x12320 ;  /* 0x0001232000027802 */ /* 0x000fc40000000f00 */
[----:B-123--:R-:W-:Y:S05]  /*12310*/  CALL.REL.NOINC `($__internal_49_$__cuda_sm70_shflsync_idx_p) ;  /* 0x00000a0000007944 */ /* 0x00efea0003c00000 */
[----:B------:R-:W-:Y:S01]  /*12320*/  IMAD.MOV.U32 R4, RZ, RZ, R0 ;  /* 0x000000ffff047224 */ /* 0x000fe200078e0000 */
[----:B------:R-:W-:Y:S01]  /*12330*/  MOV R3, 0x1 ;  /* 0x0000000100037802 */ /* 0x000fe20000000f00 */
[----:B------:R-:W-:Y:S01]  /*12340*/  IMAD.MOV.U32 R5, RZ, RZ, R28 ;  /* 0x000000ffff057224 */ /* 0x000fe200078e001c */
[----:B------:R-:W-:-:S02]  /*12350*/  MOV R0, 0x1c1f ;  /* 0x00001c1f00007802 */ /* 0x000fc40000000f00 */
[----:B------:R-:W-:Y:S02]  /*12360*/  MOV R2, 0x12380 ;  /* 0x0001238000027802 */ /* 0x000fe40000000f00 */
[----:B------:R-:W-:Y:S05]  /*12370*/  CALL.REL.NOINC `($__internal_49_$__cuda_sm70_shflsync_idx_p) ;  /* 0x000009a000007944 */ /* 0x000fea0003c00000 */
[----:B------:R-:W-:Y:S05]  /*12380*/  BRA `(.L_x_2442) ;  /* 0xffffd45000007947 */ /* 0x000fea000383ffff */
.L_x_2394:
[----:B------:R-:W-:Y:S01]  /*12390*/  IMAD.MOV.U32 R5, RZ, RZ, R6 ;  /* 0x000000ffff057224 */ /* 0x000fe200078e0006 */
[----:B------:R-:W-:Y:S01]  /*123a0*/  MOV R3, RZ ;  /* 0x000000ff00037202 */ /* 0x000fe20000000f00 */
[----:B------:R-:W-:Y:S01]  /*123b0*/  IMAD.MOV.U32 R0, RZ, RZ, 0x181f ;  /* 0x0000181fff007424 */ /* 0x000fe200078e00ff */
[----:B------:R-:W-:Y:S02]  /*123c0*/  MOV R2, 0x123e0 ;  /* 0x000123e000027802 */ /* 0x000fe40000000f00 */
[----:B------:R-:W-:Y:S05]  /*123d0*/  CALL.REL.NOINC `($__internal_49_$__cuda_sm70_shflsync_idx_p) ;  /* 0x0000094000007944 */ /* 0x000fea0003c00000 */
[----:B------:R-:W-:Y:S01]  /*123e0*/  MOV R10, R0 ;  /* 0x00000000000a7202 */ /* 0x000fe20000000f00 */
[----:B------:R-:W-:Y:S05]  /*123f0*/  BRA `(.L_x_2443) ;  /* 0xffffe03000007947 */ /* 0x000fea000383ffff */
.L_x_2395:
[----:B------:R-:W-:Y:S01]  /*12400*/  IMAD.MOV.U32 R5, RZ, RZ, R9 ;  /* 0x000000ffff057224 */ /* 0x000fe200078e0009 */
[----:B------:R-:W-:Y:S01]  /*12410*/  MOV R3, RZ ;  /* 0x000000ff00037202 */ /* 0x000fe20000000f00 */
[----:B------:R-:W-:Y:S01]  /*12420*/  IMAD.MOV.U32 R0, RZ, RZ, 0x181f ;  /* 0x0000181fff007424 */ /* 0x000fe200078e00ff */
[----:B------:R-:W-:Y:S02]  /*12430*/  MOV R2, 0x12450 ;  /* 0x0001245000027802 */ /* 0x000fe40000000f00 */
[----:B-12---:R-:W-:Y:S05]  /*12440*/  CALL.REL.NOINC `($__internal_49_$__cuda_sm70_shflsync_idx_p) ;  /* 0x000008d000007944 */ /* 0x006fea0003c00000 */
[----:B------:R-:W-:Y:S05]  /*12450*/  BRA `(.L_x_2444) ;  /* 0xffffdff000007947 */ /* 0x000fea000383ffff */
.L_x_2398:
        /* <DEDUP_REMOVED lines=12> */
.L_x_2401:
[----:B-1----:R-:W-:Y:S01]  /*12520*/  IMAD.MOV.U32 R5, RZ, RZ, R6 ;  /* 0x000000ffff057224 */ /* 0x002fe200078e0006 */
[----:B------:R-:W-:Y:S01]  /*12530*/  MOV R3, 0x2 ;  /* 0x0000000200037802 */ /* 0x000fe20000000f00 */
[----:B----4-:R-:W-:Y:S01]  /*12540*/  IMAD.MOV.U32 R0, RZ, RZ, 0x181f ;  /* 0x0000181fff007424 */ /* 0x010fe200078e00ff */
[----:B------:R-:W-:Y:S02]  /*12550*/  MOV R2, 0x12570 ;  /* 0x0001257000027802 */ /* 0x000fe40000000f00 */
[----:B--23--:R-:W-:Y:S05]  /*12560*/  CALL.REL.NOINC `($__internal_49_$__cuda_sm70_shflsync_idx_p) ;  /* 0x000007b000007944 */ /* 0x00cfea0003c00000 */
[----:B------:R-:W-:Y:S01]  /*12570*/  MOV R10, R0 ;  /* 0x00000000000a7202 */ /* 0x000fe20000000f00 */
[----:B------:R-:W-:Y:S05]  /*12580*/  BRA `(.L_x_2446) ;  /* 0xffffe0f000007947 */ /* 0x000fea000383ffff */
.L_x_2402:
[----:B------:R-:W-:Y:S01]  /*12590*/  IMAD.MOV.U32 R5, RZ, RZ, R9 ;  /* 0x000000ffff057224 */ /* 0x000fe200078e0009 */
[----:B------:R-:W-:Y:S01]  /*125a0*/  MOV R3, 0x2 ;  /* 0x0000000200037802 */ /* 0x000fe20000000f00 */
[----:B----4-:R-:W-:Y:S01]  /*125b0*/  IMAD.MOV.U32 R0, RZ, RZ, 0x181f ;  /* 0x0000181fff007424 */ /* 0x010fe200078e00ff */
[----:B------:R-:W-:Y:S02]  /*125c0*/  MOV R2, 0x125e0 ;  /* 0x000125e000027802 */ /* 0x000fe40000000f00 */
[----:B-123--:R-:W-:Y:S05]  /*125d0*/  CALL.REL.NOINC `($__internal_49_$__cuda_sm70_shflsync_idx_p) ;  /* 0x0000074000007944 */ /* 0x00efea0003c00000 */
[----:B------:R-:W-:Y:S05]  /*125e0*/  BRA `(.L_x_2447) ;  /* 0xffffe0b000007947 */ /* 0x000fea000383ffff */
.L_x_2405:
        /* <DEDUP_REMOVED lines=12> */
.L_x_2407:
[----:B------:R-:W-:Y:S01]  /*126b0*/  IMAD.MOV.U32 R5, RZ, RZ, R67 ;  /* 0x000000ffff057224 */ /* 0x000fe200078e0043 */
[----:B------:R-:W-:Y:S01]  /*126c0*/  MOV R3, RZ ;  /* 0x000000ff00037202 */ /* 0x000fe20000000f00 */
[----:B------:R-:W-:Y:S01]  /*126d0*/  IMAD.MOV.U32 R0, RZ, RZ, 0x1f ;  /* 0x0000001fff007424 */ /* 0x000fe200078e00ff */
[----:B------:R-:W-:Y:S02]  /*126e0*/  MOV R2, 0x12700 ;  /* 0x0001270000027802 */ /* 0x000fe40000000f00 */
[----:B------:R-:W-:Y:S05]  /*126f0*/  CALL.REL.NOINC `($__internal_49_$__cuda_sm70_shflsync_idx_p) ;  /* 0x0000062000007944 */ /* 0x000fea0003c00000 */
[----:B------:R-:W-:Y:S01]  /*12700*/  MOV R9, R0 ;  /* 0x0000000000097202 */ /* 0x000fe20000000f00 */
[----:B------:R-:W-:Y:S05]  /*12710*/  BRA `(.L_x_2449) ;  /* 0xffffe27000007947 */ /* 0x000fea000383ffff */
.L_x_2408:
[----:B------:R-:W-:Y:S01]  /*12720*/  IMAD.MOV.U32 R5, RZ, RZ, R67 ;  /* 0x000000ffff057224 */ /* 0x000fe200078e0043 */
[----:B------:R-:W-:Y:S01]  /*12730*/  MOV R3, 0x1 ;  /* 0x0000000100037802 */ /* 0x000fe20000000f00 */
[----:B------:R-:W-:Y:S01]  /*12740*/  IMAD.MOV.U32 R0, RZ, RZ, 0x1f ;  /* 0x0000001fff007424 */ /* 0x000fe200078e00ff */
[----:B------:R-:W-:Y:S02]  /*12750*/  MOV R2, 0x12770 ;  /* 0x0001277000027802 */ /* 0x000fe40000000f00 */
[----:B-12---:R-:W-:Y:S05]  /*12760*/  CALL.REL.NOINC `($__internal_49_$__cuda_sm70_shflsync_idx_p) ;  /* 0x000005b000007944 */ /* 0x006fea0003c00000 */
[----:B------:R-:W-:Y:S01]  /*12770*/  MOV R8, R0 ;  /* 0x0000000000087202 */ /* 0x000fe20000000f00 */
[----:B------:R-:W-:Y:S05]  /*12780*/  BRA `(.L_x_2450) ;  /* 0xffffe22000007947 */ /* 0x000fea000383ffff */
.L_x_2409:
[----:B------:R-:W-:Y:S02]  /*12790*/  MOV R2, 0x1 ;  /* 0x0000000100027802 */ /* 0x000fe40000000f00 */
[----:B------:R-:W-:-:S02]  /*127a0*/  MOV R3, 0x127c0 ;  /* 0x000127c000037802 */ /* 0x000fc40000000f00 */
[----:B-1234-:R-:W-:Y:S05]  /*127b0*/  CALL.REL.NOINC `($__internal_50_$__cuda_sm70_shflsync_up_p) ;  /* 0x000005b000007944 */ /* 0x01efea0003c00000 */
[----:B------:R-:W-:Y:S05]  /*127c0*/  BRA `(.L_x_2451) ;  /* 0xffffe31000007947 */ /* 0x000fea000383ffff */
.L_x_2410:
[----:B------:R-:W-:Y:S02]  /*127d0*/  MOV R2, 0x2 ;  /* 0x0000000200027802 */ /* 0x000fe40000000f00 */
[----:B------:R-:W-:-:S02]  /*127e0*/  MOV R3, 0x12800 ;  /* 0x0001280000037802 */ /* 0x000fc40000000f00 */
[----:B--2-4-:R-:W-:Y:S05]  /*127f0*/  CALL.REL.NOINC `($__internal_50_$__cuda_sm70_shflsync_up_p) ;  /* 0x0000057000007944 */ /* 0x014fea0003c00000 */
[----:B------:R-:W-:Y:S01]  /*12800*/  SEL R3, R4, RZ, P1 ;  /* 0x000000ff04037207 */ /* 0x000fe20000800000 */
[----:B------:R-:W-:-:S04]  /*12810*/  IMAD.MOV.U32 R2, RZ, RZ, 0x4 ;  /* 0x00000004ff027424 */ /* 0x000fc800078e00ff */
[----:B------:R-:W-:Y:S01]  /*12820*/  IMAD.IADD R0, R0, 0x1, R3 ;  /* 0x0000000100007824 */ /* 0x000fe200078e0203 */
        /* <DEDUP_REMOVED lines=20> */
.L_x_2414:
[----:B------:R-:W-:Y:S02]  /*12970*/  MOV R2, 0x1 ;  /* 0x0000000100027802 */ /* 0x000fe40000000f00 */
[----:B------:R-:W-:Y:S02]  /*12980*/  MOV R3, 0x129a0 ;  /* 0x000129a000037802 */ /* 0x000fe40000000f00 */
[----:B------:R-:W-:Y:S05]  /*12990*/  CALL.REL.NOINC `($__internal_50_$__cuda_sm70_shflsync_up_p) ;  /* 0x000003d000007944 */ /* 0x000fea0003c00000 */
[----:B------:R-:W-:Y:S01]  /*129a0*/  MOV R2, R4 ;  /* 0x0000000400027202 */ /* 0x000fe20000000f00 */
[----:B------:R-:W-:Y:S05]  /*129b0*/  BRA `(.L_x_2453) ;  /* 0xffffe38000007947 */ /* 0x000fea000383ffff */
.L_x_2415:
        /* <DEDUP_REMOVED lines=26> */
.L_x_2417:
[----:B------:R-:W-:Y:S02]  /*12b60*/  SEL R0, RZ, 0x1, P0 ;  /* 0x00000001ff007807 */ /* 0x000fe40000000000 */
[----:B------:R-:W-:Y:S02]  /*12b70*/  MOV R2, 0x12b90 ;  /* 0x00012b9000027802 */ /* 0x000fe40000000f00 */
[----:B-1----:R-:W-:Y:S05]  /*12b80*/  CALL.REL.NOINC `($__internal_51_$__cuda_sm70_votesync_ballot) ;  /* 0x0000025000007944 */ /* 0x002fea0003c00000 */
[----:B------:R-:W-:Y:S01]  /*12b90*/  MOV R10, R0 ;  /* 0x00000000000a7202 */ /* 0x000fe20000000f00 */
[----:B------:R-:W-:Y:S05]  /*12ba0*/  BRA `(.L_x_2455) ;  /* 0xffffe32000007947 */ /* 0x000fea000383ffff */
.L_x_2418:
[----:B------:R-:W-:Y:S01]  /*12bb0*/  IMAD.MOV.U32 R5, RZ, RZ, R6 ;  /* 0x000000ffff057224 */ /* 0x000fe200078e0006 */
[----:B------:R-:W-:Y:S01]  /*12bc0*/  MOV R3, R8 ;  /* 0x0000000800037202 */ /* 0x000fe20000000f00 */
[----:B--2---:R-:W-:Y:S01]  /*12bd0*/  IMAD.MOV.U32 R0, RZ, RZ, 0x1f ;  /* 0x0000001fff007424 */ /* 0x004fe200078e00ff */
[----:B------:R-:W-:Y:S02]  /*12be0*/  MOV R2, 0x12c00 ;  /* 0x00012c0000027802 */ /* 0x000fe40000000f00 */
[----:B-1----:R-:W-:Y:S05]  /*12bf0*/  CALL.REL.NOINC `($__internal_49_$__cuda_sm70_shflsync_idx_p) ;  /* 0x0000012000007944 */ /* 0x002fea0003c00000 */
[----:B------:R-:W-:Y:S01]  /*12c00*/  IMAD.MOV.U32 R12, RZ, RZ, R0 ;  /* 0x000000ffff0c7224 */ /* 0x000fe200078e0000 */
[----:B------:R-:W-:Y:S01]  /*12c10*/  MOV R3, R8 ;  /* 0x0000000800037202 */ /* 0x000fe20000000f00 */
[----:B------:R-:W-:Y:S01]  /*12c20*/  IMAD.MOV.U32 R5, RZ, RZ, R7 ;  /* 0x000000ffff057224 */ /* 0x000fe200078e0007 */
[----:B------:R-:W-:Y:S02]  /*12c30*/  MOV R0, 0x1f ;  /* 0x0000001f00007802 */ /* 0x000fe40000000f00 */
[----:B------:R-:W-:-:S02]  /*12c40*/  MOV R2, 0x12c60 ;  /* 0x00012c6000027802 */ /* 0x000fc40000000f00 */
[----:B------:R-:W-:Y:S05]  /*12c50*/  CALL.REL.NOINC `($__internal_49_$__cuda_sm70_shflsync_idx_p) ;  /* 0x000000c000007944 */ /* 0x000fea0003c00000 */
[----:B------:R-:W-:Y:S01]  /*12c60*/  MOV R7, R0 ;  /* 0x0000000000077202 */ /* 0x000fe20000000f00 */
[----:B------:R-:W-:Y:S05]  /*12c70*/  BRA `(.L_x_2456) ;  /* 0xffffe2c000007947 */ /* 0x000fea000383ffff */
.L_x_2421:
[----:B------:R-:W-:Y:S01]  /*12c80*/  IMAD.MOV.U32 R5, RZ, RZ, R4 ;  /* 0x000000ffff057224 */ /* 0x000fe200078e0004 */
[----:B--2---:R-:W-:-:S02]  /*12c90*/  MOV R0, 0x1f ;  /* 0x0000001f00007802 */ /* 0x004fc40000000f00 */
[----:B------:R-:W-:Y:S02]  /*12ca0*/  MOV R2, 0x12cc0 ;  /* 0x00012cc000027802 */ /* 0x000fe40000000f00 */
[----:B-1-34-:R-:W-:Y:S05]  /*12cb0*/  CALL.REL.NOINC `($__internal_49_$__cuda_sm70_shflsync_idx_p) ;  /* 0x0000006000007944 */ /* 0x01afea0003c00000 */
[----:B------:R-:W-:Y:S01]  /*12cc0*/  MOV R13, R0 ;  /* 0x00000000000d7202 */ /* 0x000fe20000000f00 */
[----:B------:R-:W-:Y:S05]  /*12cd0*/  BRA `(.L_x_2420) ;  /* 0xffffe2c000007947 */ /* 0x000fea000383ffff */
        .weak           $__internal_48_$__cuda_sm70_shflsync_bfly_p
        .type           $__internal_48_$__cuda_sm70_shflsync_bfly_p,@function
        .size           $__internal_48_$__cuda_sm70_shflsync_bfly_p,($__internal_49_$__cuda_sm70_shflsync_idx_p - $__internal_48_$__cuda_sm70_shflsync_bfly_p)
$__internal_48_$__cuda_sm70_shflsync_bfly_p:
[----:B------:R-:W-:Y:S04]  /*12ce0*/  WARPSYNC R6 ;  /* 0x0000000600007348 */ /* 0x000fe80003800000 */
[----:B------:R1:W2:Y:S02]  /*12cf0*/  SHFL.BFLY PT, R2, R2, R5, R7 ;  /* 0x0c00000502027389 */ /* 0x0002a400000e0007 */
[----:B-1----:R-:W-:-:S04]  /*12d00*/  MOV R5, 0x0 ;  /* 0x0000000000057802 */ /* 0x002fc80000000f00 */
[----:B--2---:R-:W-:Y:S05]  /*12d10*/  RET.REL.NODEC R4 `(_ZN7cutlass13device_kernelIN5flash19enable_sm80_to_sm89INS1_16FlashAttnFwdSm80INS1_25CollectiveMainloopFwdSm80ILi8ELi1ELb1EN4cute5tupleIJNS5_1CILi128EEENS7_ILi112EEES8_EEELi128ENS_10bfloat16_tEfNS_4arch4Sm80ELb1ELb0ELb0ELb1ELb0ELb0ELb1ELb1EEENS1_21CollectiveEpilogueFwdINS6_IJS8_S8_S9_EEENS6_IJNS7_ILi1EEESH_SH_EEESB_SD_Li256ELb1ELb1ELb1ELb0EEENS1_36VarlenDynamicPersistentTileSchedulerILi128ELi112ELi256ELi256ELb1ELb1ELb0ELb1ELb1ELb1EEEEEEEEEvNT_6ParamsE) ;  /* 0xfffed2e004007950 */ /* 0x004fea0003c3ffff */
        .weak           $__internal_49_$__cuda_sm70_shflsync_idx_p
        .type           $__internal_49_$__cuda_sm70_shflsync_idx_p,@function
        .size           $__internal_49_$__cuda_sm70_shflsync_idx_p,($__internal_50_$__cuda_sm70_shflsync_up_p - $__internal_49_$__cuda_sm70_shflsync_idx_p)
$__internal_49_$__cuda_sm70_shflsync_idx_p:
[----:B------:R-:W-:-:S04]  /*12d20*/  MOV R98, 0xffffffff ;  /* 0xffffffff00627802 */ /* 0x000fc80000000f00 */
[----:B------:R-:W-:Y:S04]  /*12d30*/  WARPSYNC R98 ;  /* 0x0000006200007348 */ /* 0x000fe80003800000 */
[----:B------:R1:W2:Y:S02]  /*12d40*/  SHFL.IDX PT, R0, R5, R3, R0 ;  /* 0x0000000305007389 */ /* 0x0002a400000e0000 */
[----:B-1----:R-:W-:-:S04]  /*12d50*/  MOV R3, 0x0 ;  /* 0x0000000000037802 */ /* 0x002fc80000000f00 */
[----:B--2---:R-:W-:Y:S05]  /*12d60*/  RET.REL.NODEC R2 `(_ZN7cutlass13device_kernelIN5flash19enable_sm80_to_sm89INS1_16FlashAttnFwdSm80INS1_25CollectiveMainloopFwdSm80ILi8ELi1ELb1EN4cute5tupleIJNS5_1CILi128EEENS7_ILi112EEES8_EEELi128ENS_10bfloat16_tEfNS_4arch4Sm80ELb1ELb0ELb0ELb1ELb0ELb0ELb1ELb1EEENS1_21CollectiveEpilogueFwdINS6_IJS8_S8_S9_EEENS6_IJNS7_ILi1EEESH_SH_EEESB_SD_Li256ELb1ELb1ELb1ELb0EEENS1_36VarlenDynamicPersistentTileSchedulerILi128ELi112ELi256ELi256ELb1ELb1ELb0ELb1ELb1ELb1EEEEEEEEEvNT_6ParamsE) ;  /* 0xfffed29002007950 */ /* 0x004fea0003c3ffff */
        .weak           $__internal_50_$__cuda_sm70_shflsync_up_p
        .type           $__internal_50_$__cuda_sm70_shflsync_up_p,@function
        .size           $__internal_50_$__cuda_sm70_shflsync_up_p,($__internal_51_$__cuda_sm70_votesync_ballot - $__internal_50_$__cuda_sm70_shflsync_up_p)
$__internal_50_$__cuda_sm70_shflsync_up_p:
[----:B------:R-:W-:Y:S02]  /*12d70*/  IMAD.MOV.U32 R4, RZ, RZ, RZ ;  /* 0x000000ffff047224 */ /* 0x000fe400078e00ff */
[----:B------:R-:W-:-:S04]  /*12d80*/  IMAD.MOV.U32 R10, RZ, RZ, -0x1 ;  /* 0xffffffffff0a7424 */ /* 0x000fc800078e00ff */
[----:B------:R-:W-:Y:S04]  /*12d90*/  WARPSYNC R10 ;  /* 0x0000000a00007348 */ /* 0x000fe80003800000 */
[----:B------:R1:W2:Y:S02]  /*12da0*/  SHFL.UP PT, R4, R0, R2, R4 ;  /* 0x0400000200047389 */ /* 0x0002a400000e0004 */
[----:B-1----:R-:W-:Y:S02]  /*12db0*/  MOV R2, R3 ;  /* 0x0000000300027202 */ /* 0x002fe40000000f00 */
[----:B------:R-:W-:-:S04]  /*12dc0*/  MOV R3, 0x0 ;  /* 0x0000000000037802 */ /* 0x000fc80000000f00 */
[----:B--2---:R-:W-:Y:S05]  /*12dd0*/  RET.REL.NODEC R2 `(_ZN7cutlass13device_kernelIN5flash19enable_sm80_to_sm89INS1_16FlashAttnFwdSm80INS1_25CollectiveMainloopFwdSm80ILi8ELi1ELb1EN4cute5tupleIJNS5_1CILi128EEENS7_ILi112EEES8_EEELi128ENS_10bfloat16_tEfNS_4arch4Sm80ELb1ELb0ELb0ELb1ELb0ELb0ELb1ELb1EEENS1_21CollectiveEpilogueFwdINS6_IJS8_S8_S9_EEENS6_IJNS7_ILi1EEESH_SH_EEESB_SD_Li256ELb1ELb1ELb1ELb0EEENS1_36VarlenDynamicPersistentTileSchedulerILi128ELi112ELi256ELi256ELb1ELb1ELb0ELb1ELb1ELb1EEEEEEEEEvNT_6ParamsE) ;  /* 0xfffed22002007950 */ /* 0x004fea0003c3ffff */
        .weak           $__internal_51_$__cuda_sm70_votesync_ballot
        .type           $__internal_51_$__cuda_sm70_votesync_ballot,@function
        .size           $__internal_51_$__cuda_sm70_votesync_ballot,(.L_x_2742 - $__internal_51_$__cuda_sm70_votesync_ballot)
$__internal_51_$__cuda_sm70_votesync_ballot:
[----:B------:R-:W-:Y:S01]  /*12de0*/  ISETP.NE.U32.AND P0, PT, R0, 0x1, PT ;  /* 0x000000010000780c */ /* 0x000fe20003f05070 */
[----:B------:R-:W-:-:S04]  /*12df0*/  IMAD.MOV.U32 R3, RZ, RZ, -0x1 ;  /* 0xffffffffff037424 */ /* 0x000fc800078e00ff */
[----:B------:R-:W-:Y:S08]  /*12e00*/  WARPSYNC R3 ;  /* 0x0000000300007348 */ /* 0x000ff00003800000 */
[----:B------:R-:W-:-:S04]  /*12e10*/  VOTE.ANY R0, PT, !P0 ;  /* 0x0000000000007806 */ /* 0x000fc800040e0100 */
[----:B------:R-:W-:Y:S01]  /*12e20*/  LOP3.LUT R0, R0, R3, RZ, 0xc0, !PT ;  /* 0x0000000300007212 */ /* 0x000fe200078ec0ff */
[----:B------:R-:W-:-:S04]  /*12e30*/  IMAD.MOV.U32 R3, RZ, RZ, 0x0 ;  /* 0x00000000ff037424 */ /* 0x000fc800078e00ff */
[----:B------:R-:W-:Y:S05]  /*12e40*/  RET.REL.NODEC R2 `(_ZN7cutlass13device_kernelIN5flash19enable_sm80_to_sm89INS1_16FlashAttnFwdSm80INS1_25CollectiveMainloopFwdSm80ILi8ELi1ELb1EN4cute5tupleIJNS5_1CILi128EEENS7_ILi112EEES8_EEELi128ENS_10bfloat16_tEfNS_4arch4Sm80ELb1ELb0ELb0ELb1ELb0ELb0ELb1ELb1EEENS1_21CollectiveEpilogueFwdINS6_IJS8_S8_S9_EEENS6_IJNS7_ILi1EEESH_SH_EEESB_SD_Li256ELb1ELb1ELb1ELb0EEENS1_36VarlenDynamicPersistentTileSchedulerILi128ELi112ELi256ELi256ELb1ELb1ELb0ELb1ELb1ELb1EEEEEEEEEvNT_6ParamsE) ;  /* 0xfffed1b002007950 */ /* 0x000fea0003c3ffff */
.L_x_2457:
        /* <DEDUP_REMOVED lines=11> */
.L_x_2742:


//--------------------- .text._ZN7cutlass13device_kernelIN5flash19enable_sm80_to_sm89INS1_16FlashAttnFwdSm80INS1_25CollectiveMainloopFwdSm80ILi8ELi1ELb1EN4cute5tupleIJNS5_1CILi128EEENS7_ILi112EEES8_EEELi128ENS_10bfloat16_tEfNS_4arch4Sm80ELb1ELb0ELb0ELb1ELb0ELb1ELb1ELb1EEENS1_21CollectiveEpilogueFwdINS6_IJS8_S8_S9_EEENS6_IJNS7_ILi1EEESH_SH_EEESB_SD_Li256ELb1ELb1ELb1ELb0EEENS1_36VarlenDynamicPersistentTileSchedulerILi128ELi112ELi256ELi256ELb1ELb1ELb0ELb1ELb1ELb1EEEEEEEEEvNT_6ParamsE --------------------------
	.section	.text._ZN7cutlass13device_kernelIN5flash19enable_sm80_to_sm89INS1_16FlashAttnFwdSm80INS1_25CollectiveMainloopFwdSm80ILi8ELi1ELb1EN4cute5tupleIJNS5_1CILi128EEENS7_ILi112EEES8_EEELi128ENS_10bfloat16_tEfNS_4arch4Sm80ELb1ELb0ELb0ELb1ELb0ELb1ELb1ELb1EEENS1_21CollectiveEpilogueFwdINS6_IJS8_S8_S9_EEENS6_IJNS7_ILi1EEESH_SH_EEESB_SD_Li256ELb1ELb1ELb1ELb0EEENS1_36VarlenDynamicPersistentTileSchedulerILi128ELi112ELi256ELi256ELb1ELb1ELb0ELb1ELb1ELb1EEEEEEEEEvNT_6ParamsE,"ax",@progbits
	.sectioninfo	@"SHI_REGISTERS=255"
	.align	128
.text._ZN7cutlass13device_kernelIN5flash19enable_sm80_to_sm89INS1_16FlashAttnFwdSm80INS1_25CollectiveMainloopFwdSm80ILi8ELi1ELb1EN4cute5tupleIJNS5_1CILi128EEENS7_ILi112EEES8_EEELi128ENS_10bfloat16_tEfNS_4arch4Sm80ELb1ELb0ELb0ELb1ELb0ELb1ELb1ELb1EEENS1_21CollectiveEpilogueFwdINS6_IJS8_S8_S9_EEENS6_IJNS7_ILi1EEESH_SH_EEESB_SD_Li256ELb1ELb1ELb1ELb0EEENS1_36VarlenDynamicPersistentTileSchedulerILi128ELi112ELi256ELi256ELb1ELb1ELb0ELb1ELb1ELb1EEEEEEEEEvNT_6ParamsE:
        .type           _ZN7cutlass13device_kernelIN5flash19enable_sm80_to_sm89INS1_16FlashAttnFwdSm80INS1_25CollectiveMainloopFwdSm80ILi8ELi1ELb1EN4cute5tupleIJNS5_1CILi128EEENS7_ILi112EEES8_EEELi128ENS_10bfloat16_tEfNS_4arch4Sm80ELb1ELb0ELb0ELb1ELb0ELb1ELb1ELb1EEENS1_21CollectiveEpilogueFwdINS6_IJS8_S8_S9_EEENS6_IJNS7_ILi1EEESH_SH_EEESB_SD_Li256ELb1ELb1ELb1ELb0EEENS1_36VarlenDynamicPersistentTileSchedulerILi128ELi112ELi256ELi256ELb1ELb1ELb0ELb1ELb1ELb1EEEEEEEEEvNT_6ParamsE,@function
        .size           _ZN7cutlass13device_kernelIN5flash19enable_sm80_to_sm89INS1_16FlashAttnFwdSm80INS1_25CollectiveMainloopFwdSm80ILi8ELi1ELb1EN4cute5tupleIJNS5_1CILi128EEENS7_ILi112EEES8_EEELi128ENS_10bfloat16_tEfNS_4arch4Sm80ELb1ELb0ELb0ELb1ELb0ELb1ELb1ELb1EEENS1_21CollectiveEpilogueFwdINS6_IJS8_S8_S9_EEENS6_IJNS7_ILi1EEESH_SH_EEESB_SD_Li256ELb1ELb1ELb1ELb0EEENS1_36VarlenDynamicPersistentTileSchedulerILi128ELi112ELi256ELi256ELb1ELb1ELb0ELb1ELb1ELb1EEEEEEEEEvNT_6ParamsE,(.L_x_2747 - _ZN7cutlass13device_kernelIN5flash19enable_sm80_to_sm89INS1_16FlashAttnFwdSm80INS1_25CollectiveMainloopFwdSm80ILi8ELi1ELb1EN4cute5tupleIJNS5_1CILi128EEENS7_ILi112EEES8_EEELi128ENS_10bfloat16_tEfNS_4arch4Sm80ELb1ELb0ELb0ELb1ELb0ELb1ELb1ELb1EEENS1_21CollectiveEpilogueFwdINS6_IJS8_S8_S9_EEENS6_IJNS7_ILi1EEESH_SH_EEESB_SD_Li256ELb1ELb1ELb1ELb0EEENS1_36VarlenDynamicPersistentTileSchedulerILi128ELi112ELi256ELi256ELb1ELb1ELb0ELb1ELb1ELb1EEEEEEEEEvNT_6ParamsE)
        .other          _ZN7cutlass13device_kernelIN5flash19enable_sm80_to_sm89INS1_16FlashAttnFwdSm80INS1_25CollectiveMainloopFwdSm80ILi8ELi1ELb1EN4cute5tupleIJNS5_1CILi128EEENS7_ILi112EEES8_EEELi128ENS_10bfloat16_tEfNS_4arch4Sm80ELb1ELb0ELb0ELb1ELb0ELb1ELb1ELb1EEENS1_21CollectiveEpilogueFwdINS6_IJS8_S8_S9_EEENS6_IJNS7_ILi1EEESH_SH_EEESB_SD_Li256ELb1ELb1ELb1ELb0EEENS1_36VarlenDynamicPersistentTileSchedulerILi128ELi112ELi256ELi256ELb1ELb1ELb0ELb1ELb1ELb1EEEEEEEEEvNT_6ParamsE,@"STO_CUDA_ENTRY STV_DEFAULT"
_ZN7cutlass13device_kernelIN5flash19enable_sm80_to_sm89INS1_16FlashAttnFwdSm80INS1_25CollectiveMainloopFwdSm80ILi8ELi1ELb1EN4cute5tupleIJNS5_1CILi128EEENS7_ILi112EEES8_EEELi128ENS_10bfloat16_tEfNS_4arch4Sm80ELb1ELb0ELb0ELb1ELb0ELb1ELb1ELb1EEENS1_21CollectiveEpilogueFwdINS6_IJS8_S8_S9_EEENS6_IJNS7_ILi1EEESH_SH_EEESB_SD_Li256ELb1ELb1ELb1ELb0EEENS1_36VarlenDynamicPersistentTileSchedulerILi128ELi112ELi256ELi256ELb1ELb1ELb0ELb1ELb1ELb1EEEEEEEEEvNT_6ParamsE:
        /* <DEDUP_REMOVED lines=54> */
.L_x_2463:
        /* <DEDUP_REMOVED lines=16> */
.L_x_2642:
        /* <DEDUP_REMOVED lines=16> */
.L_x_2643:
[----:B--2---:R-:W-:-:S05]  /*0560*/  IMAD R0, R0, c[0x0][0x538], RZ ;  /* 0x00014e0000007a24 */ /* 0x004fca00078e02ff */
[----:B------:R-:W-:-:S04]  /*0570*/  IADD3 R6, R0, R6, RZ ;  /* 0x0000000600067210 */ /* 0x000fc80007ffe0ff */
[----:B------:R-:W-:-:S13]  /*0580*/  ISETP.GT.AND P0, PT, R6, UR4, PT ;  /* 0x0000000406007c0c */ /* 0x000fda000bf04270 */
[----:B-1----:R-:W-:Y:S05]  /*0590*/  @!P0 BRA `(.L_x_2463) ;  /* 0xfffffdc000008947 */ /* 0x002fea000383ffff */
.L_x_2459:
[----:B------:R-:W-:-:S05]  /*05a0*/  IADD3 R11, -R0, R6, RZ ;  /* 0x00000006000b7210 */ /* 0x000fca0007ffe1ff */
[----:B------:R-:W-:-:S05]  /*05b0*/  IMAD R0, R4, c[0x0][0x538], R11 ;  /* 0x00014e0004007a24 */ /* 0x000fca00078e020b */
[----:B------:R-:W-:Y:S01]  /*05c0*/  ISETP.GT.AND P0, PT, R0, UR4, PT ;  /* 0x0000000400007c0c */ /* 0x000fe2000bf04270 */
[----:B------:R-:W-:-:S12]  /*05d0*/  BRA.DIV ~URZ, `(.L_x_2464) ;  /* 0x0001dda27f007947 */ /* 0x000fd8000b800000 */
[----:B------:R-:W-:-:S04]  /*05e0*/  VOTE.ANY R10, PT, !P0 ;  /* 0x00000000000a7806 */ /* 0x000fc800040e0100 */
.L_x_2644:
[----:B------:R-:W1:Y:S02]  /*05f0*/  POPC R6, R10 ;  /* 0x0000000a00067309 */ /* 0x000e640000000000 */
[----:B-1----:R-:W-:-:S05]  /*0600*/  IADD3 R0, R6, R7, RZ ;  /* 0x0000000706007210 */ /* 0x002fca0007ffe0ff */
[----:B------:R1:W-:Y:S01]  /*0610*/  STL [R1+0x54], R0 ;  /* 0x0000540001007387 */ /* 0x0003e20000100800 */
[----:B------:R-:W-:Y:S05]  /*0620*/  BRA.DIV ~URZ, `(.L_x_2465) ;  /* 0x0001dda27f007947 */ /* 0x000fea000b800000 */
[----:B------:R2:W3:Y:S01]  /*0630*/  SHFL.IDX PT, R12, R9, R6, 0x1f ;  /* 0x00001f06090c7589 */ /* 0x0004e200000e0000 */
[----:B------:R-:W-:-:S03]  /*0640*/  MOV R7, RZ ;  /* 0x000000ff00077202 */ /* 0x000fc60000000f00 */
[----:B------:R2:W4:Y:S04]  /*0650*/  SHFL.IDX PT, R9, R8, R6, 0x1f ;  /* 0x00001f0608097589 */ /* 0x00052800000e0000 */
.L_x_2645:
[----:B------:R-:W-:Y:S01]  /*0660*/  ISETP.NE.AND P0, PT, R10, RZ, PT ;  /* 0x000000ff0a00720c */ /* 0x000fe20003f05270 */
[----:B------:R-:W-:-:S12]  /*0670*/  BSSY B0, `(.L_x_2466) ;  /* 0x0000005000007945 */ /* 0x000fd80003800000 */
[----:B------:R-:W-:Y:S05]  /*0680*/  @!P0 BRA `(.L_x_2467) ;  /* 0x0000003000008947 */ /* 0x000fea0003800000 */
[----:B------:R-:W-:Y:S01]  /*0690*/  IADD3 R3, R6, -0x1, RZ ;  /* 0xffffffff06037810 */ /* 0x000fe20007ffe0ff */
[----:B------:R-:W-:Y:S05]  /*06a0*/  BRA.DIV ~URZ, `(.L_x_2468) ;  /* 0x0001de027f007947 */ /* 0x000fea000b800000 */
[----:B------:R1:W2:Y:S02]  /*06b0*/  SHFL.IDX PT, R7, R4, R3, 0x1f ;  /* 0x00001f0304077589 */ /* 0x0002a400000e0000 */
.L_x_2467:
[----:B------:R-:W-:Y:S05]  /*06c0*/  BSYNC B0 ;  /* 0x0000000000007941 */ /* 0x000fea0003800000 */
.L_x_2466:
        /* <DEDUP_REMOVED lines=69> */
.L_x_2470:
        /* <DEDUP_REMOVED lines=70> */
.L_x_2471:
[----:B------:R-:W-:Y:S05]  /*0f80*/  BSYNC B0 ;  /* 0x0000000000007941 */ /* 0x000fea0003800000 */
.L_x_2469:
[----:B------:R-:W-:-:S04]  /*0f90*/  LOP3.LUT R0, RZ, R0, RZ, 0x33, !PT ;  /* 0x00000000ff007212 */ /* 0x000fc800078e33ff */
[----:B------:R-:W-:-:S05]  /*0fa0*/  IADD3 R0, R0, R12, RZ ;  /* 0x0000000c00007210 */ /* 0x000fca0007ffe0ff */
[----:B------:R2:W-:Y:S01]  /*0fb0*/  STL [R1+0x4c], R0 ;  /* 0x00004c0001007387 */ /* 0x0005e20000100800 */
[----:B------:R-:W-:Y:S05]  /*0fc0*/  BRA `(.L_x_2472) ;  /* 0x0000006000007947 */ /* 0x000fea0003800000 */
.L_x_2460:
[----:B------:R-:W-:Y:S01]  /*0fd0*/  MOV R0, UR4 ;  /* 0x0000000400007c02 */ /* 0x000fe20008000f00 */
[----:B------:R-:W-:Y:S04]  /*0fe0*/  STL [R1+0x4c], RZ ;  /* 0x00004cff01007387 */ /* 0x000fe80000100800 */
[----:B------:R-:W-:Y:S04]  /*0ff0*/  STL [R1+0x50], RZ ;  /* 0x000050ff01007387 */ /* 0x000fe80000100800 */
[----:B------:R1:W-:Y:S02]  /*1000*/  STL [R1+0x48], R0 ;  /* 0x0000480001007387 */ /* 0x0003e40000100800 */
[----:B-1----:R-:W-:-:S05]  /*1010*/  MOV R0, c[0x0][0x53c] ;  /* 0x00014f0000007a02 */ /* 0x002fca0000000f00 */
[----:B------:R1:W-:Y:S02]  /*1020*/  STL [R1+0x54], R0 ;  /* 0x0000540001007387 */ /* 0x0003e40000100800 */
.L_x_2472:
        /* <DEDUP_REMOVED lines=8> */
.L_x_2458:
        /* <DEDUP_REMOVED lines=111> */
.L_x_2641:
        /* <DEDUP_REMOVED lines=48> */
.L_x_2473:
[----:B------:R-:W-:-:S04]  /*1aa0*/  ISETP.NE.U32.AND P0, PT, RZ, c[0x0][0x368], PT ;  /* 0x0000da00ff007a0c */ /* 0x000fc80003f05070 */
[----:B------:R-:W-:-:S13]  /*1ab0*/  ISETP.NE.AND.EX P0, PT, RZ, c[0x0][0x36c], PT, P0 ;  /* 0x0000db00ff007a0c */ /* 0x000fda0003f05300 */
[----:B------:R-:W-:Y:S05]  /*1ac0*/  @!P0 BRA `(.L_x_2474) ;  /* 0x0000004000008947 */ /* 0x000fea0003800000 */
[----:B-1----:R-:W-:-:S04]  /*1ad0*/  LEA R4, P0, R42, c[0x0][0x368], 0x2 ;  /* 0x0000da002a047a11 */ /* 0x002fc800078010ff */
[----:B------:R-:W-:-:S05]  /*1ae0*/  LEA.HI.X R5, R42, c[0x0][0x36c], R145, 0x2, P0 ;  /* 0x0000db002a057a11 */ /* 0x000fca00000f1491 */
[----:B------:R1:W5:Y:S01]  /*1af0*/  LDG.E R11, [R4.64] ;  /* 0x00000006040b7981 */ /* 0x000362000c1e1900 */
[----:B------:R-:W-:Y:S05]  /*1b00*/  BRA `(.L_x_2475) ;  /* 0x0000005000007947 */ /* 0x000fea0003800000 */
.L_x_2474:
[----:B------:R-:W-:Y:S01]  /*1b10*/  MOV R11, c[0x0][0x1d0] ;  /* 0x00007400000b7a02 */ /* 0x000fe20000000f00 */
[----:B------:R-:W-:Y:S05]  /*1b20*/  @!P6 BRA `(.L_x_2475) ;  /* 0x000000300000e947 */ /* 0x000fea0003800000 */
[----:B------:R-:W2:Y:S04]  /*1b30*/  LDG.E R6, [R4.64] ;  /* 0x0000000604067981 */ /* 0x000ea8000c1e1900 */
[----:B-1----:R-:W2:Y:S02]  /*1b40*/  LDG.E R0, [R4.64+0x4] ;  /* 0x0000040604007981 */ /* 0x002ea4000c1e1900 */
[----:B--2---:R-:W-:Y:S02]  /*1b50*/  IADD3 R11, -R6, R0, RZ ;  /* 0x00000000060b7210 */ /* 0x004fe40007ffe1ff */
.L_x_2475:
        /* <DEDUP_REMOVED lines=82> */
.L_x_2477:
[----:B------:R-:W-:Y:S05]  /*2080*/  BSYNC B0 ;  /* 0x0000000000007941 */ /* 0x000fea0003800000 */
.L_x_2476:
        /* <DEDUP_REMOVED lines=348> */
.L_x_2527:
        /* <DEDUP_REMOVED lines=9> */
[----:B------:R-:W-:Y:S03]  /*36e0*/  IADD3 R3, P1, P0, R118, R76, R199 ;  /* 0x0000004c76037210 */ /* 0x000fe6000783e0c7 */
[----:B------:R-:W-:Y:S05]  /*36f0*/  IMAD.IADD R82, R77, 0x1, R2 ;  /* 0x000000014d527824 */ /* 0x000fea00078e0202 */
[----:B------:R-:W-:Y:S02]  /*3700*/  IADD3.X R7, R114, R82, R178, P1, P0 ;  /* 0x0000005272077210 */ /* 0x000fe40000fe04b2 */
[----:B------:R-:W-:Y:S04]  /*3710*/  IADD3 R4, P1, P0, R118, R76, R206 ;  /* 0x0000004c76047210 */ /* 0x000fe8000783e0ce */
[----:B------:R-:W-:Y:S02]  /*3720*/  IADD3.X R8, R114, R82, R176, P1, P0 ;  /* 0x0000005272087210 */ /* 0x000fe40000fe04b0 */
[----:B------:R-:W-:Y:S01]  /*3730*/  IADD3 R5, P1, P0, R118, R76, R160 ;  /* 0x0000004c76057210 */ /* 0x000fe2000783e0a0 */
        /* <DEDUP_REMOVED lines=69> */
.L_x_2483:
[----:B------:R-:W-:Y:S05]  /*3b90*/  BSYNC B0 ;  /* 0x0000000000007941 */ /* 0x000fea0003800000 */
.L_x_2482:
        /* <DEDUP_REMOVED lines=38> */
.L_x_2485:
[----:B------:R-:W-:Y:S05]  /*3e00*/  BSYNC B0 ;  /* 0x0000000000007941 */ /* 0x000fea0003800000 */
.L_x_2484:
        /* <DEDUP_REMOVED lines=40> */
.L_x_2487:
[----:B------:R-:W-:Y:S05]  /*4090*/  BSYNC B0 ;  /* 0x0000000000007941 */ /* 0x000fea0003800000 */
.L_x_2486:
        /* <DEDUP_REMOVED lines=38> */
.L_x_2489:
[----:B------:R-:W-:Y:S05]  /*4300*/  BSYNC B0 ;  /* 0x0000000000007941 */ /* 0x000fea0003800000 */
.L_x_2488:
        /* <DEDUP_REMOVED lines=68> */
.L_x_2493:
[----:B------:R-:W-:Y:S05]  /*4750*/  BSYNC B0 ;  /* 0x0000000000007941 */ /* 0x000fea0003800000 */
.L_x_2492:
        /* <DEDUP_REMOVED lines=55> */
.L_x_2491:
[----:B------:R-:W-:Y:S05]  /*4ad0*/  BSYNC B1 ;  /* 0x0000000000017941 */ /* 0x000fea0003800000 */
.L_x_2490:
        /* <DEDUP_REMOVED lines=56> */
.L_x_2497:
[----:B------:R-:W-:Y:S05]  /*4e60*/  BSYNC B0 ;  /* 0x0000000000007941 */ /* 0x000fea0003800000 */
.L_x_2496:
        /* <DEDUP_REMOVED lines=55> */
.L_x_2495:
[----:B------:R-:W-:Y:S05]  /*51e0*/  BSYNC B1 ;  /* 0x0000000000017941 */ /* 0x000fea0003800000 */
.L_x_2494:
        /* <DEDUP_REMOVED lines=56> */
.L_x_2501:
[----:B------:R-:W-:Y:S05]  /*5570*/  BSYNC B0 ;  /* 0x0000000000007941 */ /* 0x000fea0003800000 */
.L_x_2500:
        /* <DEDUP_REMOVED lines=55> */
.L_x_2499:
[----:B------:R-:W-:Y:S05]  /*58f0*/  BSYNC B1 ;  /* 0x0000000000017941 */ /* 0x000fea0003800000 */
.L_x_2498:
        /* <DEDUP_REMOVED lines=55> */
.L_x_2504:
[----:B------:R-:W-:Y:S05]  /*5c70*/  BSYNC B0 ;  /* 0x0000000000007941 */ /* 0x000fea0003800000 */
.L_x_2503:
        /* <DEDUP_REMOVED lines=56> */
.L_x_2481:
        /* <DEDUP_REMOVED lines=50> */
[-C--:B------:R-:W-:Y:S04]  /*6320*/  ISETP.GE.AND P0, PT, R219, R75.reuse, PT ;  /* 0x0000004bdb00720c */ /* 0x080fe80003f06270 */
        /* <DEDUP_REMOVED lines=173> */
.L_x_2506:
[----:B------:R-:W-:Y:S05]  /*6e00*/  BSYNC B0 ;  /* 0x0000000000007941 */ /* 0x000fea0003800000 */
.L_x_2505:
        /* <DEDUP_REMOVED lines=115> */
.L_x_2508:
[----:B------:R-:W-:Y:S05]  /*7540*/  BSYNC B0 ;  /* 0x0000000000007941 */ /* 0x000fea0003800000 */
.L_x_2507:
        /* <DEDUP_REMOVED lines=115> */
.L_x_2510:
[----:B------:R-:W-:Y:S05]  /*7c80*/  BSYNC B0 ;  /* 0x0000000000007941 */ /* 0x000fea0003800000 */
.L_x_2509:
        /* <DEDUP_REMOVED lines=116> */
.L_x_2480:
        /* <DEDUP_REMOVED lines=12> */
.L_x_2512:
[----:B------:R-:W-:Y:S05]  /*8490*/  BSYNC B0 ;  /* 0x0000000000007941 */ /* 0x000fea0003800000 */
.L_x_2511:
        /* <DEDUP_REMOVED lines=10> */
.L_x_2514:
[----:B------:R-:W-:Y:S05]  /*8540*/  BSYNC B0 ;  /* 0x0000000000007941 */ /* 0x000fea0003800000 */
.L_x_2513:
        /* <DEDUP_REMOVED lines=10> */
.L_x_2516:
[----:B------:R-:W-:Y:S05]  /*85f0*/  BSYNC B0 ;  /* 0x0000000000007941 */ /* 0x000fea0003800000 */
.L_x_2515:
        /* <DEDUP_REMOVED lines=9> */
.L_x_2502:
[----:B------:R-:W-:Y:S05]  /*8690*/  BSYNC B2 ;  /* 0x0000000000027941 */ /* 0x000fea0003800000 */
.L_x_2479:
        /* <DEDUP_REMOVED lines=85> */
.L_x_2518:
[----:B-1----:R-:W-:Y:S05]  /*8bf0*/  BSYNC B0 ;  /* 0x0000000000007941 */ /* 0x002fea0003800000 */
.L_x_2517:
        /* <DEDUP_REMOVED lines=20> */
.L_x_2520:
[----:B------:R-:W-:Y:S05]  /*8d40*/  BSYNC B0 ;  /* 0x0000000000007941 */ /* 0x000fea0003800000 */
.L_x_2519:
        /* <DEDUP_REMOVED lines=20> */
.L_x_2522:
[----:B------:R-:W-:Y:S05]  /*8e90*/  BSYNC B0 ;  /* 0x0000000000007941 */ /* 0x000fea0003800000 */
.L_x_2521:
        /* <DEDUP_REMOVED lines=20> */
.L_x_2524:
[----:B------:R-:W-:Y:S05]  /*8fe0*/  BSYNC B0 ;  /* 0x0000000000007941 */ /* 0x000fea0003800000 */
.L_x_2523:
[----:B------:R-:W-:Y:S01]  /*8ff0*/  ISETP.GT.AND P5, PT, R38, R139, PT ;  /* 0x0000008b2600720c */ /* 0x000fe20003fa4270 */
[----:B------:R-:W-:Y:S01]  /*9000*/  @!UPT UIADD3 URZ, URZ, URZ, URZ ;  /* 0x0000003f3f3ff290 */ /* 0x000fe2000fffe03f */
[----:B------:R-:W-:Y:S11]  /*9010*/  BSSY B0, `(.L_x_2525) ;  /* 0x000002f000007945 */ /* 0x000ff60003800000 */
[----:B------:R-:W-:-:S05]  /*9020*/  @!P5 BRA `(.L_x_2526) ;  /* 0x000002d00000d947 */ /* 0x000fca0003800000 */
[----:B-1----:R-:W-:Y:S01]  /*9030*/  IADD3 R4, R38, -0x1, RZ ;  /* 0xffffffff26047810 */ /* 0x002fe20007ffe0ff */
[----:B------:R-:W-:Y:S01]  /*9040*/  IMAD.MOV.U32 R2, RZ, RZ, R124 ;  /* 0x000000ffff027224 */ /* 0x000fe200078e007c */
[----:B------:R-:W-:Y:S01]  /*9050*/  ISETP.GE.AND P2, PT, R237, 0x21, PT ;  /* 0x00000021ed00780c */ /* 0x000fe20003f46270 */
[----:B------:R-:W-:Y:S01]  /*9060*/  IMAD.MOV.U32 R3, RZ, RZ, R123 ;  /* 0x000000ffff037224 */ /* 0x000fe200078e007b */
[----:B------:R-:W-:Y:S01]  /*9070*/  SHF.R.S32.HI R6, RZ, 0x1f, R4 ;  /* 0x0000001fff067819 */ /* 0x000fe20000011404 */
[----:B------:R-:W-:Y:S01]  /*9080*/  IMAD R5, R185, R4, RZ ;  /* 0x00000004b9057224 */ /* 0x000fe200078e02ff */
[C---:B------:R-:W-:Y:S01]  /*9090*/  ISETP.GE.AND P1, PT, R237.reuse, 0x41, PT ;  /* 0x00000041ed00780c */ /* 0x040fe20003f26270 */
        /* <DEDUP_REMOVED lines=38> */
.L_x_2526:
[----:B------:R-:W-:Y:S05]  /*9300*/  BSYNC B0 ;  /* 0x0000000000007941 */ /* 0x000fea0003800000 */
.L_x_2525:
[----:B------:R-:W0:Y:S01]  /*9310*/  LDGDEPBAR ;  /* 0x00000000000079af */ /* 0x000e220000000000 */
[----:B------:R-:W-:Y:S01]  /*9320*/  IADD3 R38, R38, -0x1, RZ ;  /* 0xffffffff26267810 */ /* 0x000fe20007ffe0ff */
[----:B------:R-:W-:-:S05]  /*9330*/  @P5 BRA `(.L_x_2527) ;  /* 0xffffa31000005947 */ /* 0x000fca000383ffff */
[----:B------:R-:W-:Y:S01]  /*9340*/  WARPSYNC 0xffffffff ;  /* 0xffffffff00007948 */ /* 0x000fe20003800000 */
[----:B------:R-:W-:Y:S06]  /*9350*/  BAR.SYNC.DEFER_BLOCKING 0x0 ;  /* 0x0000000000007b1d */ /* 0x000fec0000010000 */
.L_x_2478:
        /* <DEDUP_REMOVED lines=46> */
.L_x_2529:
[----:B------:R-:W-:Y:S05]  /*9640*/  BSYNC B0 ;  /* 0x0000000000007941 */ /* 0x000fea0003800000 */
.L_x_2528:
        /* <DEDUP_REMOVED lines=243> */
.L_x_2531:
        /* <DEDUP_REMOVED lines=67> */
.L_x_2535:
[----:B------:R-:W-:Y:S05]  /*a9b0*/  BSYNC B0 ;  /* 0x0000000000007941 */ /* 0x000fea0003800000 */
.L_x_2534:
        /* <DEDUP_REMOVED lines=44> */
.L_x_2537:
[----:B------:R-:W-:Y:S05]  /*ac80*/  BSYNC B0 ;  /* 0x0000000000007941 */ /* 0x000fea0003800000 */
.L_x_2536:
        /* <DEDUP_REMOVED lines=46> */
.L_x_2539:
[----:B------:R-:W-:Y:S05]  /*af70*/  BSYNC B0 ;  /* 0x0000000000007941 */ /* 0x000fea0003800000 */
.L_x_2538:
        /* <DEDUP_REMOVED lines=44> */
.L_x_2541:
[----:B---34-:R-:W-:Y:S05]  /*b240*/  BSYNC B0 ;  /* 0x0000000000007941 */ /* 0x018fea0003800000 */
.L_x_2540:
        /* <DEDUP_REMOVED lines=68> */
.L_x_2545:
[----:B------:R-:W-:Y:S05]  /*b690*/  BSYNC B0 ;  /* 0x0000000000007941 */ /* 0x000fea0003800000 */
.L_x_2544:
        /* <DEDUP_REMOVED lines=48> */
.L_x_2543:
[----:B------:R-:W-:Y:S05]  /*b9a0*/  BSYNC B1 ;  /* 0x0000000000017941 */ /* 0x000fea0003800000 */
.L_x_2542:
        /* <DEDUP_REMOVED lines=57> */
.L_x_2549:
[----:B------:R-:W-:Y:S05]  /*bd40*/  BSYNC B0 ;  /* 0x0000000000007941 */ /* 0x000fea0003800000 */
.L_x_2548:
        /* <DEDUP_REMOVED lines=48> */
.L_x_2547:
[----:B------:R-:W-:Y:S05]  /*c050*/  BSYNC B1 ;  /* 0x0000000000017941 */ /* 0x000fea0003800000 */
.L_x_2546:
        /* <DEDUP_REMOVED lines=57> */
.L_x_2553:
[----:B------:R-:W-:Y:S05]  /*c3f0*/  BSYNC B0 ;  /* 0x0000000000007941 */ /* 0x000fea0003800000 */
.L_x_2552:
        /* <DEDUP_REMOVED lines=48> */
.L_x_2551:
[----:B------:R-:W-:Y:S05]  /*c700*/  BSYNC B1 ;  /* 0x0000000000017941 */ /* 0x000fea0003800000 */
.L_x_2550:
        /* <DEDUP_REMOVED lines=56> */
.L_x_2556:
[----:B------:R-:W-:Y:S05]  /*ca90*/  BSYNC B0 ;  /* 0x0000000000007941 */ /* 0x000fea0003800000 */
.L_x_2555:
        /* <DEDUP_REMOVED lines=49> */
.L_x_2533:
        /* <DEDUP_REMOVED lines=72> */
.L_x_2558:
[----:B--2---:R-:W-:Y:S05]  /*d230*/  BSYNC B0 ;  /* 0x0000000000007941 */ /* 0x004fea0003800000 */
.L_x_2557:
        /* <DEDUP_REMOVED lines=65> */
.L_x_2560:
[----:B-1----:R-:W-:Y:S05]  /*d650*/  BSYNC B0 ;  /* 0x0000000000007941 */ /* 0x002fea0003800000 */
.L_x_2559:
        /* <DEDUP_REMOVED lines=65> */
[----:B------:R-:W-:Y:S01]  /*da70*/  FMUL.FTZ R11, R3, R35 ;  /* 0x00000023030b7220 */ /* 0x000fe20000410000 */
        /* <DEDUP_REMOVED lines=56> */
.L_x_2562:
[----:B------:R-:W-:Y:S05]  /*de00*/  BSYNC B0 ;  /* 0x0000000000007941 */ /* 0x000fea0003800000 */
.L_x_2561:
        /* <DEDUP_REMOVED lines=119> */
.L_x_2564:
[----:B------:R-:W-:Y:S05]  /*e580*/  BSYNC B0 ;  /* 0x0000000000007941 */ /* 0x000fea0003800000 */
.L_x_2563:
        /* <DEDUP_REMOVED lines=119> */
.L_x_2566:
[----:B------:R-:W-:Y:S05]  /*ed00*/  BSYNC B0 ;  /* 0x0000000000007941 */ /* 0x000fea0003800000 */
.L_x_2565:
        /* <DEDUP_REMOVED lines=118> */
.L_x_2554:
[----:B------:R-:W-:Y:S05]  /*f470*/  BSYNC B2 ;  /* 0x0000000000027941 */ /* 0x000fea0003800000 */
.L_x_2532:
[----:B------:R-:W2:Y:S01]  /*f480*/  S2R R156, SR_TID.X ;  /* 0x00000000009c7919 */ /* 0x000ea20000002100 */
[----:B-1----:R-:W-:Y:S01]  /*f490*/  IMAD.MOV.U32 R3, RZ, RZ, 0x40 ;  /* 0x00000040ff037424 */ /* 0x002fe200078e00ff */
[----:B------:R-:W-:Y:S01]  /*f4a0*/  IADD3 R199, R194, 0x20, RZ ;  /* 0x00000020c2c77810 */ /* 0x000fe20007ffe0ff */
[----:B------:R-:W-:Y:S01]  /*f4b0*/  ULDC.64 UR4, c[0x0][0x208] ;  /* 0x0000820000047ab9 */ /* 0x000fe20000000a00 */
[----:B------:R-:W-:Y:S01]  /*f4c0*/  BAR.SYNC.DEFER_BLOCKING 0x0 ;  /* 0x0000000000007b1d */ /* 0x000fe20000010000 */
[----:B------:R-:W-:-:S05]  /*f4d0*/  USHF.L.U32 UR9, UR4, 0x6, URZ ;  /* 0x0000000604097899 */ /* 0x000fca000800063f */
[----:B------:R-:W-:Y:S01]  /*f4e0*/  UMOV UR8, 0x6 ;  /* 0x0000000600087882 */ /* 0x000fe20000000000 */
[----:B------:R-:W-:Y:S01]  /*f4f0*/  BSSY B0, `(.L_x_2567) ;  /* 0x0000136000007945 */ /* 0x000fe20003800000 */
[----:B------:R-:W-:Y:S01]  /*f500*/  USHF.L.U64.HI UR5, UR4, UR8, UR5 ;  /* 0x0000000804057299 */ /* 0x000fe20008010205 */
[----:B--2---:R-:W-:-:S04]  /*f510*/  LEA.HI R0, R214, R156, RZ, 0x4 ;  /* 0x0000009cd6007211 */ /* 0x004fc800078f20ff */
[----:B------:R-:W-:Y:S01]  /*f520*/  LOP3.LUT R0, R0, 0xfffffff0, RZ, 0xc0, !PT ;  /* 0xfffffff000007812 */ /* 0x000fe200078ec0ff */
[----:B------:R-:W-:Y:S04]  /*f530*/  LDSM.16.M88.4 R132, [R213] ;  /* 0x00000000d584783b */ /* 0x000fe80000000200 */
[----:B------:R-:W-:Y:S01]  /*f540*/  IMAD.IADD R0, R156, 0x1, -R0 ;  /* 0x000000019c007824 */ /* 0x000fe200078e0a00 */
[----:B------:R-:W-:Y:S04]  /*f550*/  LDSM.16.M88.4 R176, [R213+0x4000] ;  /* 0x00400000d5b0783b */ /* 0x000fe80000000200 */
[----:B------:R-:W-:-:S04]  /*f560*/  SHF.R.S32.HI R2, RZ, 0x1f, R0 ;  /* 0x0000001fff027819 */ /* 0x000fc80000011400 */
[----:B------:R-:W-:-:S04]  /*f570*/  LEA.HI R2, R2, R0, RZ, 0x3 ;  /* 0x0000000002027211 */ /* 0x000fc800078f18ff */
[----:B------:R-:W-:-:S05]  /*f580*/  LOP3.LUT R2, R2, 0xfffffff8, RZ, 0xc0, !PT ;  /* 0xfffffff802027812 */ /* 0x000fca00078ec0ff */
[----:B------:R-:W-:Y:S02]  /*f590*/  IMAD.IADD R0, R0, 0x1, -R2 ;  /* 0x0000000100007824 */ /* 0x000fe400078e0a02 */
[----:B------:R-:W-:-:S03]  /*f5a0*/  IMAD.MOV.U32 R2, RZ, RZ, 0x20 ;  /* 0x00000020ff027424 */ /* 0x000fc600078e00ff */
[C---:B------:R-:W-:Y:S02]  /*f5b0*/  LOP3.LUT P0, RZ, R0.reuse, 0x2, RZ, 0xc0, !PT ;  /* 0x0000000200ff7812 */ /* 0x040fe4000780c0ff */
[----:B------:R-:W-:Y:S02]  /*f5c0*/  LOP3.LUT P1, RZ, R0, 0x4, RZ, 0xc0, !PT ;  /* 0x0000000400ff7812 */ /* 0x000fe4000782c0ff */
[----:B------:R-:W-:Y:S02]  /*f5d0*/  SEL R0, R2, 0xffffffe0, !P0 ;  /* 0xffffffe002007807 */ /* 0x000fe40004000000 */
[----:B------:R-:W-:Y:S02]  /*f5e0*/  SEL R3, R3, 0xffffffc0, !P1 ;  /* 0xffffffc003037807 */ /* 0x000fe40004800000 */
[----:B------:R-:W-:Y:S01]  /*f5f0*/  LOP3.LUT P0, RZ, R146, 0x2, RZ, 0xc0, !PT ;  /* 0x0000000292ff7812 */ /* 0x000fe2000780c0ff */
[C---:B------:R-:W-:Y:S02]  /*f600*/  IMAD.IADD R0, R213.reuse, 0x1, R0 ;  /* 0x00000001d5007824 */ /* 0x040fe400078e0200 */
[----:B------:R-:W-:-:S02]  /*f610*/  IMAD.IADD R2, R213, 0x1, R3 ;  /* 0x00000001d5027824 */ /* 0x000fc400078e0203 */
[----:B------:R-:W-:Y:S01]  /*f620*/  IMAD.IADD R3, R0, 0x1, R3 ;  /* 0x0000000100037824 */ /* 0x000fe200078e0203 */
[----:B------:R-:W-:Y:S04]  /*f630*/  LDSM.16.M88.4 R136, [R0] ;  /* 0x000000000088783b */ /* 0x000fe80000000200 */
[----:B------:R1:W-:Y:S03]  /*f640*/  LDSM.16.M88.4 R180, [R0+0x4000] ;  /* 0x0040000000b4783b */ /* 0x0003e60000000200 */
[----:B------:R-:W-:Y:S01]  /*f650*/  @P0 IADD3 R199, R194, -0x20, RZ ;  /* 0xffffffe0c2c70810 */ /* 0x000fe20007ffe0ff */
[----:B------:R-:W-:Y:S03]  /*f660*/  LDSM.16.M88.4 R168, [R2] ;  /* 0x0000000002a8783b */ /* 0x000fe60000000200 */
[C---:B------:R-:W-:Y:S01]  /*f670*/  IADD3 R212, R199.reuse, 0x3000, RZ ;  /* 0x00003000c7d47810 */ /* 0x040fe20007ffe0ff */
[----:B------:R2:W-:Y:S01]  /*f680*/  LDSM.16.M88.4 R184, [R2+0x4000] ;  /* 0x0040000002b8783b */ /* 0x0005e20000000200 */
[----:B------:R-:W-:-:S02]  /*f690*/  IADD3 R211, R199, 0x2800, RZ ;  /* 0x00002800c7d37810 */ /* 0x000fc40007ffe0ff */
[C---:B------:R-:W-:Y:S01]  /*f6a0*/  IADD3 R210, R199.reuse, 0x2000, RZ ;  /* 0x00002000c7d27810 */ /* 0x040fe20007ffe0ff */
[----:B------:R-:W-:Y:S01]  /*f6b0*/  LDSM.16.M88.4 R172, [R3] ;  /* 0x0000000003ac783b */ /* 0x000fe20000000200 */
[C---:B------:R-:W-:Y:S02]  /*f6c0*/  IADD3 R209, R199.reuse, 0x1800, RZ ;  /* 0x00001800c7d17810 */ /* 0x040fe40007ffe0ff */
[C---:B------:R-:W-:Y:S01]  /*f6d0*/  IADD3 R208, R199.reuse, 0x1000, RZ ;  /* 0x00001000c7d07810 */ /* 0x040fe20007ffe0ff */
[----:B------:R3:W-:Y:S01]  /*f6e0*/  LDSM.16.M88.4 R188, [R3+0x4000] ;  /* 0x0040000003bc783b */ /* 0x0007e20000000200 */
[C---:B------:R-:W-:Y:S02]  /*f6f0*/  IADD3 R207, R199.reuse, 0x800, RZ ;  /* 0x00000800c7cf7810 */ /* 0x040fe40007ffe0ff */
[C---:B------:R-:W-:Y:S01]  /*f700*/  IADD3 R206, R199.reuse, 0x3800, RZ ;  /* 0x00003800c7ce7810 */ /* 0x040fe20007ffe0ff */
[----:B------:R-:W-:Y:S01]  /*f710*/  BAR.SYNC.DEFER_BLOCKING 0x0 ;  /* 0x0000000000007b1d */ /* 0x000fe20000010000 */
[C---:B------:R-:W-:Y:S01]  /*f720*/  IADD3 R205, R199.reuse, 0x6800, RZ ;  /* 0x00006800c7cd7810 */ /* 0x040fe20007ffe0ff */
[----:B-1----:R-:W-:Y:S01]  /*f730*/  IMAD R0, R74, c[0x0][0x208], RZ ;  /* 0x000082004a007a24 */ /* 0x002fe200078e02ff */
[----:B------:R-:W-:-:S02]  /*f740*/  IADD3 R204, R199, 0x6000, RZ ;  /* 0x00006000c7cc7810 */ /* 0x000fc40007ffe0ff */
[C---:B------:R-:W-:Y:S01]  /*f750*/  IADD3 R203, R199.reuse, 0x5800, RZ ;  /* 0x00005800c7cb7810 */ /* 0x040fe20007ffe0ff */
[----:B------:R-:W-:Y:S01]  /*f760*/  IMAD R0, R112, c[0x0][0x20c], R0 ;  /* 0x0000830070007a24 */ /* 0x000fe200078e0200 */
[C---:B------:R-:W-:Y:S02]  /*f770*/  IADD3 R202, R199.reuse, 0x5000, RZ ;  /* 0x00005000c7ca7810 */ /* 0x040fe40007ffe0ff */
[C---:B------:R-:W-:Y:S01]  /*f780*/  IADD3 R201, R199.reuse, 0x4800, RZ ;  /* 0x00004800c7c97810 */ /* 0x040fe20007ffe0ff */
[----:B--2---:R-:W-:Y:S01]  /*f790*/  IMAD.MOV.U32 R2, RZ, RZ, R78 ;  /* 0x000000ffff027224 */ /* 0x004fe200078e004e */
[----:B------:R-:W-:Y:S01]  /*f7a0*/  IADD3 R200, R199, 0x4000, RZ ;  /* 0x00004000c7c87810 */ /* 0x000fe20007ffe0ff */
[----:B---3--:R-:W-:Y:S01]  /*f7b0*/  IMAD.MOV.U32 R3, RZ, RZ, R77 ;  /* 0x000000ffff037224 */ /* 0x008fe200078e004d */
[----:B------:R-:W-:-:S04]  /*f7c0*/  DEPBAR.LE SB0, 0x0 ;  /* 0x000080000000791a */ /* 0x000fc80000000000 */
[----:B------:R-:W-:Y:S06]  /*f7d0*/  BAR.SYNC.DEFER_BLOCKING 0x0 ;  /* 0x0000000000007b1d */ /* 0x000fec0000010000 */
[----:B------:R-:W1:Y:S04]  /*f7e0*/  LDSM.16.M88.4 R4, [R194] ;  /* 0x00000000c204783b */ /* 0x000e680000000200 */
[----:B------:R-:W2:Y:S04]  /*f7f0*/  LDSM.16.M88.4 R16, [R194+0x800] ;  /* 0x00080000c210783b */ /* 0x000ea80000000200 */
[----:B------:R-:W-:Y:S04]  /*f800*/  LDSM.16.M88.4 R28, [R199+0x800] ;  /* 0x00080000c71c783b */ /* 0x000fe80000000200 */
[----:B------:R-:W3:Y:S04]  /*f810*/  LDSM.16.M88.4 R20, [R199] ;  /* 0x00000000c714783b */ /* 0x000ee80000000200 */
[----:B------:R-:W4:Y:S04]  /*f820*/  LDSM.16.M88.4 R32, [R194+0x1000] ;  /* 0x00100000c220783b */ /* 0x000f280000000200 */
[----:B------:R-:W3:Y:S04]  /*f830*/  LDSM.16.M88.4 R36, [R199+0x1000] ;  /* 0x00100000c724783b */ /* 0x000ee80000000200 */
[----:B------:R-:W-:Y:S04]  /*f840*/  LDSM.16.M88.4 R44, [R199+0x1800] ;  /* 0x00180000c72c783b */ /* 0x000fe80000000200 */
[----:B------:R-:W-:Y:S04]  /*f850*/  LDSM.16.M88.4 R48, [R199+0x2000] ;  /* 0x00200000c730783b */ /* 0x000fe80000000200 */
[----:B------:R-:W-:Y:S04]  /*f860*/  LDSM.16.M88.4 R40, [R194+0x3000] ;  /* 0x00300000c228783b */ /* 0x000fe80000000200 */
[----:B------:R-:W-:Y:S01]  /*f870*/  LDSM.16.M88.4 R60, [R199+0x2800] ;  /* 0x00280000c73c783b */ /* 0x000fe20000000200 */
[C---:B-1----:R-:W-:Y:S08]  /*f880*/  HMMA.16816.F32.BF16 R12, R132.reuse, R4, RZ ;  /* 0x00000004840c723c */ /* 0x042ff000000418ff */
[C---:B------:R-:W-:Y:S08]  /*f890*/  HMMA.16816.F32.BF16 R8, R132.reuse, R6, RZ ;  /* 0x000000068408723c */ /* 0x040ff000000418ff */
[----:B--2---:R-:W-:Y:S08]  /*f8a0*/  HMMA.16816.F32.BF16 R4, R132, R16, RZ ;  /* 0x000000108404723c */ /* 0x004ff000000418ff */
[C---:B---3--:R-:W-:Y:S01]  /*f8b0*/  HMMA.16816.F32.BF16 R96, R136.reuse, R20, R12 ;  /* 0x000000148860723c */ /* 0x048fe2000004180c */
[----:B------:R-:W-:Y:S07]  /*f8c0*/  LDSM.16.M88.4 R12, [R194+0x2000] ;  /* 0x00200000c20c783b */ /* 0x000fee0000000200 */
[C---:B------:R-:W-:Y:S01]  /*f8d0*/  HMMA.16816.F32.BF16 R92, R136.reuse, R22, R8 ;  /* 0x00000016885c723c */ /* 0x040fe20000041808 */
[----:B------:R-:W1:Y:S07]  /*f8e0*/  LDSM.16.M88.4 R20, [R194+0x1800] ;  /* 0x00180000c214783b */ /* 0x000e6e0000000200 */
[----:B------:R-:W-:Y:S07]  /*f8f0*/  HMMA.16816.F32.BF16 R100, R136, R28, R4 ;  /* 0x0000001c8864723c */ /* 0x000fee0000041804 */
[----:B------:R-:W-:Y:S01]  /*f900*/  IMAD.WIDE.U32 R4, R112, c[0x0][0x208], RZ ;  /* 0x0000820070047a25 */ /* 0x000fe200078e00ff */
[----:B------:R-:W-:Y:S03]  /*f910*/  HMMA.16816.F32.BF16 R16, R132, R18, RZ ;  /* 0x000000128410723c */ /* 0x000fe600000418ff */
[----:B------:R-:W-:Y:S01]  /*f920*/  IMAD.IADD R0, R5, 0x1, R0 ;  /* 0x0000000105007824 */ /* 0x000fe200078e0200 */
[----:B------:R-:W-:Y:S01]  /*f930*/  SEL R5, RZ, 0x2, P5 ;  /* 0x00000002ff057807 */ /* 0x000fe20002800000 */
[----:B------:R-:W-:-:S03]  /*f940*/  IMAD.WIDE.U32 R2, R4, 0x70, R2 ;  /* 0x0000007004027825 */ /* 0x000fc600078e0002 */
[----:B----4-:R-:W-:Y:S01]  /*f950*/  HMMA.16816.F32.BF16 R24, R132, R32, RZ ;  /* 0x000000208418723c */ /* 0x010fe200000418ff */
[----:B------:R-:W-:Y:S01]  /*f960*/  IMAD R4, R0, 0x70, RZ ;  /* 0x0000007000047824 */ /* 0x000fe200078e02ff */
[----:B------:R-:W-:Y:S01]  /*f970*/  LEA R6, P0, R2, c[0x0][0x1f8], 0x1 ;  /* 0x00007e0002067a11 */ /* 0x000fe200078008ff */
[----:B------:R-:W-:Y:S01]  /*f980*/  IMAD.IADD R8, R76, 0x1, R5 ;  /* 0x000000014c087824 */ /* 0x000fe200078e0205 */
[----:B------:R-:W-:Y:S01]  /*f990*/  IADD3 R0, R75, R167, -R106 ;  /* 0x000000a74b007210 */ /* 0x000fe20007ffe86a */
[----:B------:R-:W-:Y:S01]  /*f9a0*/  IMAD.IADD R3, R3, 0x1, R4 ;  /* 0x0000000103037824 */ /* 0x000fe200078e0204 */
[----:B------:R-:W-:Y:S01]  /*f9b0*/  IADD3 R4, P2, R6, UR9, RZ ;  /* 0x0000000906047c10 */ /* 0x000fe2000ff5e0ff */
[----:B------:R-:W-:Y:S01]  /*f9c0*/  LDSM.16.M88.4 R76, [R199+0x3000] ;  /* 0x00300000c74c783b */ /* 0x000fe20000000200 */
[----:B------:R-:W-:Y:S02]  /*f9d0*/  LOP3.LUT P3, RZ, R8, 0x1, RZ, 0xc0, !PT ;  /* 0x0000000108ff7812 */ /* 0x000fe4000786c0ff */
[----:B------:R-:W-:-:S02]  /*f9e0*/  LEA.HI.X R7, R2, c[0x0][0x1fc], R3, 0x1, P0 ;  /* 0x00007f0002077a11 */ /* 0x000fc400000f0c03 */
[----:B------:R-:W-:Y:S02]  /*f9f0*/  LOP3.LUT P0, RZ, R8, 0x2, RZ, 0xc0, !PT ;  /* 0x0000000208ff7812 */ /* 0x000fe4000780c0ff */
[----:B------:R-:W-:Y:S01]  /*fa00*/  ISETP.LT.OR P4, PT, R0, 0x1, !P3 ;  /* 0x000000010000780c */ /* 0x000fe20005f81670 */
[----:B------:R-:W2:Y:S01]  /*fa10*/  LDSM.16.M88.4 R8, [R194+0x2800] ;  /* 0x00280000c208783b */ /* 0x000ea20000000200 */
[----:B------:R-:W-:Y:S01]  /*fa20*/  IADD3.X R5, R7, UR5, RZ, P2, !PT ;  /* 0x0000000507057c10 */ /* 0x000fe200097fe4ff */
[----:B------:R-:W-:Y:S01]  /*fa30*/  HMMA.16816.F32.BF16 R84, R136, R30, R16 ;  /* 0x0000001e8854723c */ /* 0x000fe20000041810 */
[----:B------:R-:W-:Y:S02]  /*fa40*/  IADD3 R2, P1, R4, UR9, RZ ;  /* 0x0000000904027c10 */ /* 0x000fe4000ff3e0ff */
[----:B------:R-:W-:Y:S02]  /*fa50*/  ISETP.LT.OR P2, PT, R0, 0x1, !P0 ;  /* 0x000000010000780c */ /* 0x000fe40004741670 */
[----:B------:R-:W-:-:S02]  /*fa60*/  IADD3.X R3, R5, UR5, RZ, P1, !PT ;  /* 0x0000000505037c10 */ /* 0x000fc40008ffe4ff */
[C---:B------:R-:W-:Y:S01]  /*fa70*/  ISETP.LT.OR P1, PT, R0.reuse, 0x21, !P3 ;  /* 0x000000210000780c */ /* 0x040fe20005f21670 */
[----:B------:R-:W-:Y:S02]  /*fa80*/  HMMA.16816.F32.BF16 R16, R132, R34, RZ ;  /* 0x000000228410723c */ /* 0x000fe400000418ff */
[----:B------:R-:W-:Y:S01]  /*fa90*/  @!PT LDS RZ, [RZ] ;  /* 0x00000000fffff984 */ /* 0x000fe20000000800 */
[----:B------:R-:W-:Y:S01]  /*faa0*/  @!PT LDS RZ, [RZ] ;  /* 0x00000000fffff984 */ /* 0x000fe20000000800 */
[----:B------:R-:W-:Y:S01]  /*fab0*/  @!PT LDS RZ, [RZ] ;  /* 0x00000000fffff984 */ /* 0x000fe20000000800 */
[----:B------:R3:W-:Y:S01]  /*fac0*/  LDGSTS.E.BYPASS.LTC128B.128 [R215+0x100], [R6.64], !P4 ;  /* 0x0010000006d77fae */ /* 0x0007e2000e101d46 */
[----:B------:R-:W-:-:S05]  /*fad0*/  ISETP.LT.OR P4, PT, R0, 0x21, !P0 ;  /* 0x000000210000780c */ /* 0x000fca0004781670 */
[----:B------:R3:W-:Y:S01]  /*fae0*/  LDGSTS.E.BYPASS.LTC128B.128 [R215+0x3900], [R6.64+0x80], !P2 ;  /* 0x0390008006d77fae */ /* 0x0007e2000d101d46 */
[----:B------:R-:W-:Y:S01]  /*faf0*/  ISETP.LT.OR P2, PT, R0, 0x41, !P3 ;  /* 0x000000410000780c */ /* 0x000fe20005f41670 */
[----:B------:R-:W-:Y:S01]  /*fb00*/  HMMA.16816.F32.BF16 R88, R136, R36, R24 ;  /* 0x000000248858723c */ /* 0x000fe20000041818 */
[----:B------:R-:W-:Y:S01]  /*fb10*/  ISETP.GT.AND P3, PT, R156, 0x7f, PT ;  /* 0x0000007f9c00780c */ /* 0x000fe20003f64270 */
[----:B------:R4:W-:Y:S01]  /*fb20*/  LDGSTS.E.BYPASS.LTC128B.128 [R215+0x1100], [R4.64], !P1 ;  /* 0x0110000004d77fae */ /* 0x0009e2000c901d46 */
[----:B------:R-:W-:-:S03]  /*fb30*/  ISETP.LT.OR P1, PT, R0, 0x41, !P0 ;  /* 0x000000410000780c */ /* 0x000fc60004721670 */
[----:B------:R4:W-:Y:S02]  /*fb40*/  LDGSTS.E.BYPASS.LTC128B.128 [R215+0x4900], [R4.64+0x80], !P4 ;  /* 0x0490008004d77fae */ /* 0x0009e4000e101d46 */
[----:B-1----:R-:W-:Y:S04]  /*fb50*/  HMMA.16816.F32.BF16 R32, R132, R20, RZ ;  /* 0x000000148420723c */ /* 0x002fe800000418ff */
[----:B------:R1:W-:Y:S01]  /*fb60*/  LDGSTS.E.BYPASS.LTC128B.128 [R215+0x2100], [R2.64], !P2 ;  /* 0x0210000002d77fae */ /* 0x0003e2000d101d46 */
[----:B------:R-:W-:-:S03]  /*fb70*/  LOP3.LUT P2, RZ, R146, 0x4, RZ, 0xc0, !PT ;  /* 0x0000000492ff7812 */ /* 0x000fc6000784c0ff */
[----:B------:R-:W-:Y:S01]  /*fb80*/  HMMA.16816.F32.BF16 R28, R132, R22, RZ ;  /* 0x00000016841c723c */ /* 0x000fe200000418ff */
[----:B------:R1:W-:Y:S01]  /*fb90*/  LDGSTS.E.BYPASS.LTC128B.128 [R215+0x5900], [R2.64+0x80], !P1 ;  /* 0x0590008002d77fae */ /* 0x0003e2000c901d46 */
[----:B------:R-:W-:-:S06]  /*fba0*/  @!P3 ISETP.LT.OR P1, PT, R0, 0x61, P6 ;  /* 0x000000610000b80c */ /* 0x000fcc0003721670 */
[C---:B------:R-:W-:Y:S08]  /*fbb0*/  HMMA.16816.F32.BF16 R24, R132.reuse, R12, RZ ;  /* 0x0000000c8418723c */ /* 0x040ff000000418ff */
[----:B------:R-:W-:Y:S01]  /*fbc0*/  HMMA.16816.F32.BF16 R20, R132, R14, RZ ;  /* 0x0000000e8414723c */ /* 0x000fe200000418ff */
[----:B----4-:R-:W-:-:S04]  /*fbd0*/  @!P3 IADD3 R4, P0, R2, UR9, RZ ;  /* 0x000000090204bc10 */ /* 0x010fc8000ff1e0ff */
[----:B------:R-:W-:Y:S02]  /*fbe0*/  @!P3 IADD3.X R5, R3, UR5, RZ, P0, !PT ;  /* 0x000000050305bc10 */ /* 0x000fe400087fe4ff */
[----:B------:R-:W-:Y:S01]  /*fbf0*/  @!P3 ISETP.LT.OR P0, PT, R0, 0x61, P5 ;  /* 0x000000610000b80c */ /* 0x000fe20002f01670 */
[----:B------:R-:W-:Y:S01]  /*fc00*/  IMAD.MOV.U32 R0, RZ, RZ, 0x40 ;  /* 0x00000040ff007424 */ /* 0x000fe200078e00ff */
[----:B------:R-:W-:Y:S01]  /*fc10*/  HMMA.16816.F32.BF16 R80, R136, R44, R32 ;  /* 0x0000002c8850723c */ /* 0x000fe20000041820 */
[----:B------:R3:W-:Y:S03]  /*fc20*/  @!P3 LDGSTS.E.BYPASS.LTC128B.128 [R216+0x3100], [R4.64], !P1 ;  /* 0x0310000004d8bfae */ /* 0x0007e6000c901d46 */
[----:B------:R-:W-:-:S04]  /*fc30*/  SEL R0, R0, 0xffffffc0, !P2 ;  /* 0xffffffc000007807 */ /* 0x000fc80005000000 */
[----:B------:R-:W-:Y:S01]  /*fc40*/  HMMA.16816.F32.BF16 R52, R136, R48, R24 ;  /* 0x000000308834723c */ /* 0x000fe20000041818 */
[--C-:B------:R-:W-:Y:S02]  /*fc50*/  IMAD.IADD R193, R194, 0x1, R0.reuse ;  /* 0x00000001c2c17824 */ /* 0x100fe400078e0200 */
[----:B------:R3:W-:Y:S01]  /*fc60*/  @!P3 LDGSTS.E.BYPASS.LTC128B.128 [R216+0x6900], [R4.64+0x80], !P0 ;  /* 0x0690008004d8bfae */ /* 0x0007e2000c101d46 */
[----:B------:R-:W-:Y:S01]  /*fc70*/  IMAD.IADD R192, R199, 0x1, R0 ;  /* 0x00000001c7c07824 */ /* 0x000fe200078e0200 */
[----:B------:R-:W-:Y:S02]  /*fc80*/  ISETP.GT.AND P0, PT, R112, R252, PT ;  /* 0x000000fc7000720c */ /* 0x000fe40003f04270 */
[----:B------:R-:W4:Y:S01]  /*fc90*/  LDSM.16.M88.4 R72, [R193+0x800] ;  /* 0x00080000c148783b */ /* 0x000f220000000200 */
[----:B--2---:R-:W-:Y:S03]  /*fca0*/  HMMA.16816.F32.BF16 R12, R132, R10, RZ ;  /* 0x0000000a840c723c */ /* 0x004fe600000418ff */
[----:B------:R-:W2:Y:S04]  /*fcb0*/  LDSM.16.M88.4 R68, [R193+0x1000] ;  /* 0x00100000c144783b */ /* 0x000ea80000000200 */
[----:B------:R-:W1:Y:S01]  /*fcc0*/  LDSM.16.M88.4 R32, [R193+0x1800] ;  /* 0x00180000c120783b */ /* 0x000e620000000200 */
[C---:B------:R-:W-:Y:S03]  /*fcd0*/  HMMA.16816.F32.BF16 R48, R136.reuse, R50, R20 ;  /* 0x000000328830723c */ /* 0x040fe60000041814 */
[----:B------:R-:W1:Y:S04]  /*fce0*/  LDSM.16.M88.4 R20, [R193+0x2000] ;  /* 0x00200000c114783b */ /* 0x000e680000000200 */
[----:B------:R-:W1:Y:S01]  /*fcf0*/  LDSM.16.M88.4 R56, [R193] ;  /* 0x00000000c138783b */ /* 0x000e620000000200 */
[----:B------:R-:W-:Y:S03]  /*fd00*/  HMMA.16816.F32.BF16 R108, R136, R38, R16 ;  /* 0x00000026886c723c */ /* 0x000fe60000041810 */
[----:B------:R-:W-:Y:S04]  /*fd10*/  LDSM.16.M88.4 R24, [R192] ;  /* 0x00000000c018783b */ /* 0x000fe80000000200 */
[----:B------:R-:W-:Y:S01]  /*fd20*/  LDSM.16.M88.4 R152, [R199+0x6800] ;  /* 0x00680000c798783b */ /* 0x000fe20000000200 */
[C---:B------:R-:W-:Y:S03]  /*fd30*/  HMMA.16816.F32.BF16 R16, R132.reuse, R8, RZ ;  /* 0x000000088410723c */ /* 0x040fe600000418ff */
[----:B------:R-:W0:Y:S05]  /*fd40*/  LDGDEPBAR ;  /* 0x00000000000079af */ /* 0x000e2a0000000000 */
[C---:B------:R-:W-:Y:S08]  /*fd50*/  HMMA.16816.F32.BF16 R8, R132.reuse, R40, RZ ;  /* 0x000000288408723c */ /* 0x040ff000000418ff */
[----:B---3--:R-:W-:Y:S08]  /*fd60*/  HMMA.16816.F32.BF16 R4, R132, R42, RZ ;  /* 0x0000002a8404723c */ /* 0x008ff000000418ff */
[C---:B------:R-:W-:Y:S08]  /*fd70*/  HMMA.16816.F32.BF16 R64, R136.reuse, R46, R28 ;  /* 0x0000002e8840723c */ /* 0x040ff0000004181c */
[C---:B------:R-:W-:Y:S01]  /*fd80*/  HMMA.16816.F32.BF16 R36, R136.reuse, R62, R12 ;  /* 0x0000003e8824723c */ /* 0x040fe2000004180c */
[----:B------:R-:W3:Y:S07]  /*fd90*/  LDSM.16.M88.4 R12, [R193+0x3000] ;  /* 0x00300000c10c783b */ /* 0x000eee0000000200 */
[C---:B------:R-:W-:Y:S08]  /*fda0*/  HMMA.16816.F32.BF16 R28, R136.reuse, R76, R8 ;  /* 0x0000004c881c723c */ /* 0x040ff00000041808 */
[C---:B------:R-:W-:Y:S01]  /*fdb0*/  HMMA.16816.F32.BF16 R44, R136.reuse, R60, R16 ;  /* 0x0000003c882c723c */ /* 0x040fe20000041810 */
[----:B------:R-:W1:Y:S07]  /*fdc0*/  LDSM.16.M88.4 R16, [R193+0x2800] ;  /* 0x00280000c110783b */ /* 0x000e6e0000000200 */
[----:B------:R-:W-:Y:S08]  /*fdd0*/  HMMA.16816.F32.BF16 R8, R136, R78, R4 ;  /* 0x0000004e8808723c */ /* 0x000ff00000041804 */
[C---:B----4-:R-:W-:Y:S08]  /*fde0*/  HMMA.16816.F32.BF16 R76, R168.reuse, R72, R100 ;  /* 0x00000048a84c723c */ /* 0x050ff00000041864 */
[C---:B------:R-:W-:Y:S08]  /*fdf0*/  HMMA.16816.F32.BF16 R84, R168.reuse, R74, R84 ;  /* 0x0000004aa854723c */ /* 0x040ff00000041854 */
[C---:B--2---:R-:W-:Y:S08]  /*fe00*/  HMMA.16816.F32.BF16 R88, R168.reuse, R68, R88 ;  /* 0x00000044a858723c */ /* 0x044ff00000041858 */
[C---:B------:R-:W-:Y:S08]  /*fe10*/  HMMA.16816.F32.BF16 R108, R168.reuse, R70, R108 ;  /* 0x00000046a86c723c */ /* 0x040ff0000004186c */
[C---:B-1----:R-:W-:Y:S08]  /*fe20*/  HMMA.16816.F32.BF16 R72, R168.reuse, R34, R64 ;  /* 0x00000022a848723c */ /* 0x042ff00000041840 */
[C---:B------:R-:W-:Y:S08]  /*fe30*/  HMMA.16816.F32.BF16 R68, R168.reuse, R20, R52 ;  /* 0x00000014a844723c */ /* 0x040ff00000041834 */
[C---:B------:R-:W-:Y:S01]  /*fe40*/  HMMA.16816.F32.BF16 R64, R168.reuse, R22, R48 ;  /* 0x00000016a840723c */ /* 0x040fe20000041830 */
[----:B------:R-:W1:Y:S07]  /*fe50*/  LDSM.16.M88.4 R20, [R192+0x1000] ;  /* 0x00100000c014783b */ /* 0x000e6e0000000200 */
[C---:B------:R-:W-:Y:S08]  /*fe60*/  HMMA.16816.F32.BF16 R4, R168.reuse, R56, R96 ;  /* 0x00000038a804723c */ /* 0x040ff00000041860 */
[C---:B---3--:R-:W-:Y:S01]  /*fe70*/  HMMA.16816.F32.BF16 R52, R168.reuse, R12, R28 ;  /* 0x0000000ca834723c */ /* 0x048fe2000004181c */
[----:B------:R-:W2:Y:S07]  /*fe80*/  LDSM.16.M88.4 R28, [R192+0x1800] ;  /* 0x00180000c01c783b */ /* 0x000eae0000000200 */
[C---:B------:R-:W-:Y:S01]  /*fe90*/  HMMA.16816.F32.BF16 R40, R168.reuse, R58, R92 ;  /* 0x0000003aa828723c */ /* 0x040fe2000004185c */
[----:B------:R-:W-:Y:S07]  /*fea0*/  LDSM.16.M88.4 R92, [R199+0x4000] ;  /* 0x00400000c75c783b */ /* 0x000fee0000000200 */
[C---:B------:R-:W-:Y:S08]  /*feb0*/  HMMA.16816.F32.BF16 R60, R168.reuse, R16, R44 ;  /* 0x00000010a83c723c */ /* 0x040ff0000004182c */
[C---:B------:R-:W-:Y:S08]  /*fec0*/  HMMA.16816.F32.BF16 R56, R168.reuse, R18, R36 ;  /* 0x00000012a838723c */ /* 0x040ff00000041824 */
[----:B------:R-:W-:Y:S01]  /*fed0*/  HMMA.16816.F32.BF16 R80, R168, R32, R80 ;  /* 0x00000020a850723c */ /* 0x000fe20000041850 */
[----:B------:R-:W3:Y:S07]  /*fee0*/  LDSM.16.M88.4 R32, [R192+0x800] ;  /* 0x00080000c020783b */ /* 0x000eee0000000200 */
[----:B------:R-:W-:Y:S01]  /*fef0*/  HMMA.16816.F32.BF16 R16, R172, R24, R4 ;  /* 0x00000018ac10723c */ /* 0x000fe20000041804 */
[----:B------:R-:W4:Y:S07]  /*ff00*/  LDSM.16.M88.4 R4, [R192+0x2800] ;  /* 0x00280000c004783b */ /* 0x000f2e0000000200 */
[----:B------:R-:W-:Y:S01]  /*ff10*/  HMMA.16816.F32.BF16 R48, R168, R14, R8 ;  /* 0x0000000ea830723c */ /* 0x000fe20000041808 */
[----:B------:R-:W3:Y:S04]  /*ff20*/  LDSM.16.M88.4 R8, [R192+0x2000] ;  /* 0x00200000c008783b */ /* 0x000ee80000000200 */
[----:B------:R-:W-:Y:S03]  /*ff30*/  LDSM.16.M88.4 R12, [R192+0x3000] ;  /* 0x00300000c00c783b */ /* 0x000fe60000000200 */
[C---:B-1----:R-:W-:Y:S08]  /*ff40*/  HMMA.16816.F32.BF16 R36, R172.reuse, R20, R88 ;  /* 0x00000014ac24723c */ /* 0x042ff00000041858 */
[C---:B------:R-:W-:Y:S01]  /*ff50*/  HMMA.16816.F32.BF16 R108, R172.reuse, R22, R108 ;  /* 0x00000016ac6c723c */ /* 0x040fe2000004186c */
[----:B------:R-:W1:Y:S07]  /*ff60*/  LDSM.16.M88.4 R20, [R194+0x3800] ;  /* 0x00380000c214783b */ /* 0x000e6e0000000200 */
[C---:B------:R-:W-:Y:S08]  /*ff70*/  HMMA.16816.F32.BF16 R24, R172.reuse, R26, R40 ;  /* 0x0000001aac18723c */ /* 0x040ff00000041828 */
[C---:B--2---:R-:W-:Y:S08]  /*ff80*/  HMMA.16816.F32.BF16 R140, R172.reuse, R28, R80 ;  /* 0x0000001cac8c723c */ /* 0x044ff00000041850 */
[C---:B------:R-:W-:Y:S01]  /*ff90*/  HMMA.16816.F32.BF16 R128, R172.reuse, R30, R72 ;  /* 0x0000001eac80723c */ /* 0x040fe20000041848 */
[----:B------:R-:W2:Y:S04]  /*ffa0*/  LDSM.16.M88.4 R28, [R194+0x4800] ;  /* 0x00480000c21c783b */ /* 0x000ea80000000200 */
[----:B------:R-:W-:Y:S03]  /*ffb0*/  LDSM.16.M88.4 R72, [R199+0x3800] ;  /* 0x00380000c748783b */ /* 0x000fe60000000200 */
[C---:B---3--:R-:W-:Y:S08]  /*ffc0*/  HMMA.16816.F32.BF16 R44, R172.reuse, R32, R76 ;  /* 0x00000020ac2c723c */ /* 0x048ff0000004184c */
[C---:B------:R-:W-:Y:S01]  /*ffd0*/  HMMA.16816.F32.BF16 R40, R172.reuse, R34, R84 ;  /* 0x00000022ac28723c */ /* 0x040fe20000041854 */
[----:B------:R-:W3:Y:S07]  /*ffe0*/  LDSM.16.M88.4 R32, [R194+0x4000] ;  /* 0x00400000c220783b */ /* 0x000eee0000000200 */
[C---:B----4-:R-:W-:Y:S01]  /*fff0*/  HMMA.16816.F32.BF16 R116, R172.reuse, R4, R60 ;  /* 0x00000004ac74723c */ /* 0x050fe2000004183c */
[----:B------:R-:W-:Y:S07]  /*10000*/  LDSM.16.M88.4 R60, [R199+0x5000] ;  /* 0x00500000c73c783b */ /* 0x000fee0000000200 */
[C---:B------:R-:W-:Y:S01]  /*10010*/  HMMA.16816.F32.BF16 R104, R172.reuse, R6, R56 ;  /* 0x00000006ac68723c */ /* 0x040fe20000041838 */
[----:B------:R-:W4:Y:S04]  /*10020*/  LDSM.16.M88.4 R4, [R194+0x5800] ;  /* 0x00580000c204783b */ /* 0x000f280000000200 */
[----:B------:R-:W-:Y:S03]  /*10030*/  LDSM.16.M88.4 R56, [R199+0x5800] ;  /* 0x00580000c738783b */ /* 0x000fe60000000200 */
[C---:B------:R-:W-:Y:S01]  /*10040*/  HMMA.16816.F32.BF16 R124, R172.reuse, R8, R68 ;  /* 0x00000008ac7c723c */ /* 0x040fe20000041844 */
[----:B------:R-:W-:Y:S07]  /*10050*/  LDSM.16.M88.4 R68, [R199+0x4800] ;  /* 0x00480000c744783b */ /* 0x000fee0000000200 */
[----:B------:R-:W-:Y:S01]  /*10060*/  HMMA.16816.F32.BF16 R120, R172, R10, R64 ;  /* 0x0000000aac78723c */ /* 0x000fe20000041840 */
[----:B------:R-:W3:Y:S07]  /*10070*/  LDSM.16.M88.4 R8, [R194+0x5000] ;  /* 0x00500000c208783b */ /* 0x000eee0000000200 */
[C---:B-1----:R-:W-:Y:S08]  /*10080*/  HMMA.16816.F32.BF16 R88, R176.reuse, R20, R16 ;  /* 0x00000014b058723c */ /* 0x042ff00000041810 */
[----:B------:R-:W-:Y:S01]  /*10090*/  HMMA.16816.F32.BF16 R80, R176, R22, R24 ;  /* 0x00000016b050723c */ /* 0x000fe20000041818 */
[----:B------:R-:W1:Y:S04]  /*100a0*/  LDSM.16.M88.4 R20, [R194+0x6000] ;  /* 0x00600000c214783b */ /* 0x000e680000000200 */
[----:B------:R-:W1:Y:S03]  /*100b0*/  LDSM.16.M88.4 R24, [R194+0x6800] ;  /* 0x00680000c218783b */ /* 0x000e660000000200 */
[----:B------:R-:W-:Y:S08]  /*100c0*/  HMMA.16816.F32.BF16 R100, R172, R12, R52 ;  /* 0x0000000cac64723c */ /* 0x000ff00000041834 */
[----:B--2---:R-:W-:Y:S01]  /*100d0*/  HMMA.16816.F32.BF16 R52, R176, R30, R108 ;  /* 0x0000001eb034723c */ /* 0x004fe2000004186c */
[----:B------:R-:W2:Y:S07]  /*100e0*/  LDSM.16.M88.4 R108, [R199+0x6000] ;  /* 0x00600000c76c783b */ /* 0x000eae0000000200 */
[----:B------:R-:W-:Y:S08]  /*100f0*/  HMMA.16816.F32.BF16 R96, R172, R14, R48 ;  /* 0x0000000eac60723c */ /* 0x000ff00000041830 */
[C---:B---3--:R-:W-:Y:S08]  /*10100*/  HMMA.16816.F32.BF16 R84, R176.reuse, R32, R44 ;  /* 0x00000020b054723c */ /* 0x048ff0000004182c */
[C---:B----4-:R-:W-:Y:S08]  /*10110*/  HMMA.16816.F32.BF16 R12, R176.reuse, R6, R120 ;  /* 0x00000006b00c723c */ /* 0x050ff00000041878 */
[C---:B------:R-:W-:Y:S08]  /*10120*/  HMMA.16816.F32.BF16 R48, R176.reuse, R8, R140 ;  /* 0x00000008b030723c */ /* 0x040ff0000004188c */
[C---:B------:R-:W-:Y:S08]  /*10130*/  HMMA.16816.F32.BF16 R44, R176.reuse, R10, R128 ;  /* 0x0000000ab02c723c */ /* 0x040ff00000041880 */
[C---:B------:R-:W-:Y:S01]  /*10140*/  HMMA.16816.F32.BF16 R16, R176.reuse, R4, R124 ;  /* 0x00000004b010723c */ /* 0x040fe2000004187c */
[----:B------:R-:W-:Y:S07]  /*10150*/  LDSM.16.M88.4 R124, [R193+0x4000] ;  /* 0x00400000c17c783b */ /* 0x000fee0000000200 */
[C---:B-1----:R-:W-:Y:S01]  /*10160*/  HMMA.16816.F32.BF16 R8, R176.reuse, R20, R116 ;  /* 0x00000014b008723c */ /* 0x042fe20000041874 */
[----:B------:R-:W-:Y:S07]  /*10170*/  LDSM.16.M88.4 R116, [R192+0x3800] ;  /* 0x00380000c074783b */ /* 0x000fee0000000200 */
[C---:B------:R-:W-:Y:S08]  /*10180*/  HMMA.16816.F32.BF16 R4, R176.reuse, R22, R104 ;  /* 0x00000016b004723c */ /* 0x040ff00000041868 */
[C---:B------:R-:W-:Y:S01]  /*10190*/  HMMA.16816.F32.BF16 R64, R176.reuse, R28, R36 ;  /* 0x0000001cb040723c */ /* 0x040fe20000041824 */
[----:B------:R-:W1:Y:S07]  /*101a0*/  LDSM.16.M88.4 R36, [R193+0x3800] ;  /* 0x00380000c124783b */ /* 0x000e6e0000000200 */
[C---:B------:R-:W-:Y:S08]  /*101b0*/  HMMA.16816.F32.BF16 R76, R176.reuse, R34, R40 ;  /* 0x00000022b04c723c */ /* 0x040ff00000041828 */
[C---:B------:R-:W-:Y:S08]  /*101c0*/  HMMA.16816.F32.BF16 R20, R176.reuse, R24, R100 ;  /* 0x00000018b014723c */ /* 0x040ff00000041864 */
[----:B------:R-:W-:Y:S08]  /*101d0*/  HMMA.16816.F32.BF16 R40, R176, R26, R96 ;  /* 0x0000001ab028723c */ /* 0x000ff00000041860 */
[C---:B------:R-:W-:Y:S01]  /*101e0*/  HMMA.16816.F32.BF16 R100, R180.reuse, R58, R12 ;  /* 0x0000003ab464723c */ /* 0x040fe2000004180c */
[----:B------:R-:W3:Y:S07]  /*101f0*/  LDSM.16.M88.4 R12, [R193+0x4800] ;  /* 0x00480000c10c783b */ /* 0x000eee0000000200 */
[C---:B------:R-:W-:Y:S01]  /*10200*/  HMMA.16816.F32.BF16 R28, R180.reuse, R74, R80 ;  /* 0x0000004ab41c723c */ /* 0x040fe20000041850 */
[----:B------:R-:W4:Y:S07]  /*10210*/  LDSM.16.M88.4 R80, [R193+0x6000] ;  /* 0x00600000c150783b */ /* 0x000f2e0000000200 */
[C---:B------:R-:W-:Y:S01]  /*10220*/  HMMA.16816.F32.BF16 R104, R180.reuse, R56, R16 ;  /* 0x00000038b468723c */ /* 0x040fe20000041810 */
[----:B------:R-:W-:Y:S07]  /*10230*/  LDSM.16.M88.4 R56, [R192+0x6000] ;  /* 0x00600000c038783b */ /* 0x000fee0000000200 */
[C---:B--2---:R-:W-:Y:S01]  /*10240*/  HMMA.16816.F32.BF16 R16, R180.reuse, R108, R8 ;  /* 0x0000006cb410723c */ /* 0x044fe20000041808 */
[----:B------:R-:W2:Y:S07]  /*10250*/  LDSM.16.M88.4 R8, [R193+0x5000] ;  /* 0x00500000c108783b */ /* 0x000eae0000000200 */
[C---:B------:R-:W-:Y:S01]  /*10260*/  HMMA.16816.F32.BF16 R96, R180.reuse, R110, R4 ;  /* 0x0000006eb460723c */ /* 0x040fe20000041804 */
[----:B------:R-:W1:Y:S04]  /*10270*/  LDSM.16.M88.4 R4, [R193+0x5800] ;  /* 0x00580000c104783b */ /* 0x000e680000000200 */
[----:B------:R-:W1:Y:S03]  /*10280*/  LDSM.16.M88.4 R108, [R193+0x6800] ;  /* 0x00680000c16c783b */ /* 0x000e660000000200 */
[C---:B------:R-:W-:Y:S08]  /*10290*/  HMMA.16816.F32.BF16 R32, R180.reuse, R72, R88 ;  /* 0x00000048b420723c */ /* 0x040ff00000041858 */
[C---:B------:R-:W-:Y:S08]  /*102a0*/  HMMA.16816.F32.BF16 R24, R180.reuse, R92, R84 ;  /* 0x0000005cb418723c */ /* 0x040ff00000041854 */
[C---:B------:R-:W-:Y:S01]  /*102b0*/  HMMA.16816.F32.BF16 R148, R180.reuse, R68, R64 ;  /* 0x00000044b494723c */ /* 0x040fe20000041840 */
[----:B------:R-:W-:Y:S07]  /*102c0*/  LDSM.16.M88.4 R64, [R192+0x5000] ;  /* 0x00500000c040783b */ /* 0x000fee0000000200 */
[C---:B------:R-:W-:Y:S01]  /*102d0*/  HMMA.16816.F32.BF16 R140, R180.reuse, R70, R52 ;  /* 0x00000046b48c723c */ /* 0x040fe20000041834 */
[----:B------:R-:W-:Y:S04]  /*102e0*/  LDSM.16.M88.4 R68, [R192+0x4800] ;  /* 0x00480000c044783b */ /* 0x000fe80000000200 */
[----:B------:R-:W-:Y:S03]  /*102f0*/  LDSM.16.M88.4 R52, [R192+0x6800] ;  /* 0x00680000c034783b */ /* 0x000fe60000000200 */
[C---:B-----5:R-:W-:Y:S01]  /*10300*/  HMMA.16816.F32.BF16 R144, R180.reuse, R94, R76 ;  /* 0x0000005eb490723c */ /* 0x060fe2000004184c */
[----:B------:R-:W2:Y:S07]  /*10310*/  LDSM.16.M88.4 R76, [R192+0x4000] ;  /* 0x00400000c04c783b */ /* 0x000eae0000000200 */
[C---:B------:R-:W-:Y:S08]  /*10320*/  HMMA.16816.F32.BF16 R128, R180.reuse, R60, R48 ;  /* 0x0000003cb480723c */ /* 0x040ff00000041830 */
[----:B------:R-:W-:Y:S01]  /*10330*/  HMMA.16816.F32.BF16 R120, R180, R62, R44 ;  /* 0x0000003eb478723c */ /* 0x000fe2000004182c */
[----:B------:R-:W2:Y:S01]  /*10340*/  LDSM.16.M88.4 R60, [R192+0x5800] ;  /* 0x00580000c03c783b */ /* 0x000ea20000000200 */
[----:B------:R-:W-:-:S06]  /*10350*/  DEPBAR.LE SB0, 0x0 ;  /* 0x000080000000791a */ /* 0x000fcc0000000000 */
[C---:B------:R-:W-:Y:S08]  /*10360*/  HMMA.16816.F32.BF16 R92, R180.reuse, R152, R20 ;  /* 0x00000098b45c723c */ /* 0x040ff00000041814 */
[----:B------:R-:W-:Y:S08]  /*10370*/  HMMA.16816.F32.BF16 R88, R180, R154, R40 ;  /* 0x0000009ab458723c */ /* 0x000ff00000041828 */
[C---:B-1----:R-:W-:Y:S08]  /*10380*/  HMMA.16816.F32.BF16 R84, R184.reuse, R36, R32 ;  /* 0x00000024b854723c */ /* 0x042ff00000041820 */
[C---:B------:R-:W-:Y:S08]  /*10390*/  HMMA.16816.F32.BF16 R72, R184.reuse, R38, R28 ;  /* 0x00000026b848723c */ /* 0x040ff0000004181c */
[C---:B------:R-:W-:Y:S08]  /*103a0*/  HMMA.16816.F32.BF16 R48, R184.reuse, R124, R24 ;  /* 0x0000007cb830723c */ /* 0x040ff00000041818 */
[C---:B---3--:R-:W-:Y:S08]  /*103b0*/  HMMA.16816.F32.BF16 R40, R184.reuse, R12, R148 ;  /* 0x0000000cb828723c */ /* 0x048ff00000041894 */
[C---:B------:R-:W-:Y:S08]  /*103c0*/  HMMA.16816.F32.BF16 R36, R184.reuse, R14, R140 ;  /* 0x0000000eb824723c */ /* 0x040ff0000004188c */
[C---:B----4-:R-:W-:Y:S08]  /*103d0*/  HMMA.16816.F32.BF16 R16, R184.reuse, R80, R16 ;  /* 0x00000050b810723c */ /* 0x050ff00000041810 */
        /* <DEDUP_REMOVED lines=71> */
.L_x_2568:
[----:B------:R-:W-:Y:S05]  /*10850*/  BSYNC B0 ;  /* 0x0000000000007941 */ /* 0x000fea0003800000 */
.L_x_2567:
        /* <DEDUP_REMOVED lines=130> */
[----:B------:R-:W-:Y:S02]  /*11080*/  FSEL R127, R20, -INF , P0 ;  /* 0xff800000147f7808 */ /* 0x000fe40000000000 */
[C---:B------:R-:W-:Y:S02]  /*11090*/  ISETP.GT.AND P0, PT, R0.reuse, 0x49, PT ;  /* 0x000000490000780c */ /* 0x040fe40003f04270 */
[----:B------:R-:W-:Y:S02]  /*110a0*/  ISETP.GT.AND P1, PT, R0, 0x38, PT ;  /* 0x000000380000780c */ /* 0x000fe40003f24270 */
[----:B------:R-:W-:-:S02]  /*110b0*/  ISETP.GT.AND P2, PT, R2, 0x49, PT ;  /* 0x000000490200780c */ /* 0x000fc40003f44270 */
[----:B------:R-:W-:Y:S02]  /*110c0*/  FMNMX.FTZ R4, R119, R4, !PT ;  /* 0x0000000477047209 */ /* 0x000fe40007810000 */
[----:B------:R-:W-:Y:S02]  /*110d0*/  FMNMX.FTZ R3, R128, R3, !PT ;  /* 0x0000000380037209 */ /* 0x000fe40007810000 */
[----:B------:R-:W-:Y:S02]  /*110e0*/  FSEL R141, R23, -INF , P0 ;  /* 0xff800000178d7808 */ /* 0x000fe40000000000 */
[----:B------:R-:W-:Y:S02]  /*110f0*/  FSEL R124, R66, -INF , P1 ;  /* 0xff800000427c7808 */ /* 0x000fe40000800000 */
[----:B------:R-:W-:Y:S02]  /*11100*/  FSEL R130, R21, -INF , P2 ;  /* 0xff80000015827808 */ /* 0x000fe40001000000 */
[----:B------:R-:W-:-:S02]  /*11110*/  ISETP.GT.AND P0, PT, R2, 0x50, PT ;  /* 0x000000500200780c */ /* 0x000fc40003f04270 */
[----:B------:R-:W-:Y:S02]  /*11120*/  FMNMX.FTZ R4, R126, R4, !PT ;  /* 0x000000047e047209 */ /* 0x000fe40007810000 */
[----:B------:R-:W-:Y:S02]  /*11130*/  FMNMX.FTZ R3, R127, R3, !PT ;  /* 0x000000037f037209 */ /* 0x000fe40007810000 */
[----:B------:R-:W-:Y:S02]  /*11140*/  ISETP.GT.AND P1, PT, R0, 0x40, PT ;  /* 0x000000400000780c */ /* 0x000fe40003f24270 */
[----:B------:R-:W-:Y:S02]  /*11150*/  ISETP.GT.AND P2, PT, R2, 0x51, PT ;  /* 0x000000510200780c */ /* 0x000fe40003f44270 */
[----:B------:R-:W-:Y:S02]  /*11160*/  FSEL R160, R40, -INF , P0 ;  /* 0xff80000028a07808 */ /* 0x000fe40000000000 */
[----:B------:R-:W-:-:S02]  /*11170*/  FMNMX.FTZ R4, R124, R4, !PT ;  /* 0x000000047c047209 */ /* 0x000fc40007810000 */
[----:B------:R-:W-:Y:S02]  /*11180*/  FMNMX.FTZ R3, R130, R3, !PT ;  /* 0x0000000382037209 */ /* 0x000fe40007810000 */
[----:B------:R-:W-:Y:S02]  /*11190*/  FSEL R140, R26, -INF , P1 ;  /* 0xff8000001a8c7808 */ /* 0x000fe40000800000 */
[----:B------:R-:W-:Y:S01]  /*111a0*/  ISETP.GT.AND P1, PT, R0, 0x48, PT ;  /* 0x000000480000780c */ /* 0x000fe20003f24270 */
[----:B------:R-:W-:Y:S01]  /*111b0*/  LDSM.16.MT88.4 R24, [R195+0x3800] ;  /* 0x00380000c318783b */ /* 0x000fe20000004200 */
[----:B------:R-:W-:Y:S02]  /*111c0*/  ISETP.GT.AND P3, PT, R2, 0x58, PT ;  /* 0x000000580200780c */ /* 0x000fe40003f64270 */
[----:B------:R-:W-:Y:S02]  /*111d0*/  FSEL R159, R41, -INF , P2 ;  /* 0xff800000299f7808 */ /* 0x000fe40001000000 */
        /* <DEDUP_REMOVED lines=14> */
[----:B------:R-:W-:Y:S02]  /*112c0*/  ISETP.GT.AND P2, PT, R2, 0x69, PT ;  /* 0x000000690200780c */ /* 0x000fe40003f44270 */
[----:B------:R-:W-:Y:S02]  /*112d0*/  FSEL R226, R12, -INF , P0 ;  /* 0xff8000000ce27808 */ /* 0x000fe40000000000 */
[----:B------:R-:W-:Y:S02]  /*112e0*/  ISETP.GT.AND P1, PT, R0, 0x50, PT ;  /* 0x000000500000780c */ /* 0x000fe40003f24270 */
        /* <DEDUP_REMOVED lines=19> */
[----:B------:R-:W-:Y:S02]  /*11420*/  FMNMX.FTZ R2, R162, R2, !PT ;  /* 0x00000002a2027209 */ /* 0x000fe40007810000 */
[----:B------:R-:W-:-:S02]  /*11430*/  FMNMX.FTZ R3, R228, R3, !PT ;  /* 0x00000003e4037209 */ /* 0x000fc40007810000 */
[----:B------:R-:W-:Y:S02]  /*11440*/  ISETP.GT.AND P0, PT, R0, 0x61, PT ;  /* 0x000000610000780c */ /* 0x000fe40003f04270 */
[----:B------:R-:W-:Y:S01]  /*11450*/  FSEL R227, R14, -INF , P1 ;  /* 0xff8000000ee37808 */ /* 0x000fe20000800000 */
[----:B------:R-:W1:Y:S01]  /*11460*/  SHFL.BFLY PT, R5, R3, 0x2, 0x1f ;  /* 0x0c401f0003057f89 */ /* 0x000e6200000e0000 */
[----:B------:R-:W-:Y:S02]  /*11470*/  FMNMX.FTZ R2, R165, R2, !PT ;  /* 0x00000002a5027209 */ /* 0x000fe40007810000 */
[----:B------:R-:W-:Y:S02]  /*11480*/  FSEL R229, R15, -INF , P0 ;  /* 0xff8000000fe57808 */ /* 0x000fe40000000000 */
[----:B------:R-:W-:Y:S01]  /*11490*/  ISETP.GT.AND P1, PT, R0, 0x68, PT ;  /* 0x000000680000780c */ /* 0x000fe20003f24270 */
[----:B------:R-:W-:Y:S01]  /*114a0*/  LDSM.16.MT88.4 R12, [R195] ;  /* 0x00000000c30c783b */ /* 0x000fe20000004200 */
[----:B------:R-:W-:-:S02]  /*114b0*/  FMNMX.FTZ R2, R227, R2, !PT ;  /* 0x00000002e3027209 */ /* 0x000fc40007810000 */
[----:B------:R-:W-:Y:S02]  /*114c0*/  ISETP.GT.AND P0, PT, R0, 0x69, PT ;  /* 0x000000690000780c */ /* 0x000fe40003f04270 */
        /* <DEDUP_REMOVED lines=62> */
[----:B-----5:R-:W-:Y:S01]  /*118b0*/  HMMA.16816.F32.BF16 R100, R4, R8, RZ ;  /* 0x000000080464723c */ /* 0x020fe200000418ff */
[----:B-1----:R-:W-:-:S04]  /*118c0*/  FFMA.FTZ R3, R35, c[0x0][0x2d0], -R0 ;  /* 0x0000b40023037a23 */ /* 0x002fc80000010800 */
[----:B------:R1:W-:Y:S03]  /*118d0*/  MUFU.EX2 R233, R3 ;  /* 0x0000000300e97308 */ /* 0x0003e60000000800 */
[C---:B------:R-:W-:Y:S01]  /*118e0*/  HMMA.16816.F32.BF16 R32, R4.reuse, R22, RZ ;  /* 0x000000160420723c */ /* 0x040fe200000418ff */
[----:B------:R-:W4:Y:S07]  /*118f0*/  LDSM.16.MT88.4 R20, [R196+0x800] ;  /* 0x00080000c414783b */ /* 0x000f2e0000004200 */
[----:B------:R-:W-:Y:S01]  /*11900*/  HMMA.16816.F32.BF16 R96, R4, R10, RZ ;  /* 0x0000000a0460723c */ /* 0x000fe200000418ff */
[----:B------:R-:W5:Y:S01]  /*11910*/  LDSM.16.MT88.4 R8, [R197+0x800] ;  /* 0x00080000c508783b */ /* 0x000f620000004200 */
[----:B-1----:R-:W-:-:S06]  /*11920*/  FFMA.FTZ R3, R44, c[0x0][0x2d0], -R0 ;  /* 0x0000b4002c037a23 */ /* 0x002fcc0000010800 */
[C---:B------:R-:W-:Y:S01]  /*11930*/  HMMA.16816.F32.BF16 R68, R4.reuse, R24, RZ ;  /* 0x000000180444723c */ /* 0x040fe200000418ff */
[----:B------:R1:W1:Y:S07]  /*11940*/  MUFU.EX2 R234, R3 ;  /* 0x0000000300ea7308 */ /* 0x00026e0000000800 */
[C---:B------:R-:W-:Y:S08]  /*11950*/  HMMA.16816.F32.BF16 R24, R4.reuse, R26, RZ ;  /* 0x0000001a0418723c */ /* 0x040ff000000418ff */
[----:B------:R-:W-:Y:S01]  /*11960*/  HMMA.16816.F32.BF16 R72, R4, R28, RZ ;  /* 0x0000001c0448723c */ /* 0x000fe200000418ff */
[----:B-1----:R-:W-:-:S04]  /*11970*/  FFMA.FTZ R3, R45, c[0x0][0x2d0], -R0 ;  /* 0x0000b4002d037a23 */ /* 0x002fc80000010800 */
[----:B------:R1:W-:Y:S03]  /*11980*/  MUFU.EX2 R232, R3 ;  /* 0x0000000300e87308 */ /* 0x0003e60000000800 */
[----:B------:R-:W-:Y:S07]  /*11990*/  HMMA.16816.F32.BF16 R76, R4, R30, RZ ;  /* 0x0000001e044c723c */ /* 0x000fee00000418ff */
[----:B---3--:R-:W-:-:S02]  /*119a0*/  F2FP.BF16.PACK_AB R4, R241, R238 ;  /* 0x000000eef104723e */ /* 0x008fc400000010ff */
[----:B------:R-:W-:Y:S02]  /*119b0*/  F2FP.BF16.PACK_AB R5, R234, R233 ;  /* 0x000000e9ea05723e */ /* 0x000fe400000010ff */
[----:B------:R-:W-:Y:S01]  /*119c0*/  F2FP.BF16.PACK_AB R6, R243, R236 ;  /* 0x000000ecf306723e */ /* 0x000fe200000010ff */
[----:B-1----:R-:W-:-:S04]  /*119d0*/  FFMA.FTZ R3, R46, c[0x0][0x2d0], -R0 ;  /* 0x0000b4002e037a23 */ /* 0x002fc80000010800 */
[----:B------:R-:W1:Y:S02]  /*119e0*/  MUFU.EX2 R235, R3 ;  /* 0x0000000300eb7308 */ /* 0x000e640000000800 */
[----:B-1----:R-:W-:Y:S01]  /*119f0*/  F2FP.BF16.PACK_AB R7, R235, R232 ;  /* 0x000000e8eb07723e */ /* 0x002fe200000010ff */
[----:B------:R-:W-:Y:S02]  /*11a00*/  FFMA.FTZ R3, R105, c[0x0][0x2d0], -R2 ;  /* 0x0000b40069037a23 */ /* 0x000fe40000010802 */
[----:B------:R-:W-:-:S03]  /*11a10*/  IMAD.MOV.U32 R105, RZ, RZ, R217 ;  /* 0x000000ffff697224 */ /* 0x000fc600078e00d9 */
[----:B------:R1:W-:Y:S01]  /*11a20*/  MUFU.EX2 R222, R3 ;  /* 0x0000000300de7308 */ /* 0x0003e20000000800 */
[C---:B--2---:R-:W-:Y:S08]  /*11a30*/  HMMA.16816.F32.BF16 R120, R4.reuse, R16, R64 ;  /* 0x000000100478723c */ /* 0x044ff00000041840 */
[----:B------:R-:W-:Y:S01]  /*11a40*/  HMMA.16816.F32.BF16 R92, R4, R18, R56 ;  /* 0x00000012045c723c */ /* 0x000fe20000041838 */
[----:B------:R-:W2:Y:S01]  /*11a50*/  LDSM.16.MT88.4 R16, [R195+0x4000] ;  /* 0x00400000c310783b */ /* 0x000ea20000004200 */
[----:B-1----:R-:W-:-:S06]  /*11a60*/  FFMA.FTZ R3, R104, c[0x0][0x2d0], -R2 ;  /* 0x0000b40068037a23 */ /* 0x002fcc0000010802 */
[C---:B----4-:R-:W-:Y:S01]  /*11a70*/  HMMA.16816.F32.BF16 R84, R4.reuse, R20, R60 ;  /* 0x000000140454723c */ /* 0x050fe2000004183c */
[----:B------:R-:W-:Y:S01]  /*11a80*/  IMAD.MOV.U32 R104, RZ, RZ, R167 ;  /* 0x000000ffff687224 */ /* 0x000fe200078e00a7 */
[----:B------:R1:W3:Y:S06]  /*11a90*/  MUFU.EX2 R223, R3 ;  /* 0x0000000300df7308 */ /* 0x0002ec0000000800 */
[C---:B------:R-:W-:Y:S01]  /*11aa0*/  HMMA.16816.F32.BF16 R64, R4.reuse, R22, R52 ;  /* 0x000000160440723c */ /* 0x040fe20000041834 */
[----:B------:R-:W4:Y:S07]  /*11ab0*/  LDSM.16.MT88.4 R20, [R198+0x4000] ;  /* 0x00400000c614783b */ /* 0x000f2e0000004200 */
[----:B------:R-:W-:Y:S01]  /*11ac0*/  HMMA.16816.F32.BF16 R60, R4, R12, R48 ;  /* 0x0000000c043c723c */ /* 0x000fe20000041830 */
[----:B-1----:R-:W-:-:S04]  /*11ad0*/  FFMA.FTZ R3, R106, c[0x0][0x2d0], -R2 ;  /* 0x0000b4006a037a23 */ /* 0x002fc80000010802 */
[----:B------:R1:W-:Y:S03]  /*11ae0*/  MUFU.EX2 R221, R3 ;  /* 0x0000000300dd7308 */ /* 0x0003e60000000800 */
[C---:B------:R-:W-:Y:S01]  /*11af0*/  HMMA.16816.F32.BF16 R52, R4.reuse, R14, R40 ;  /* 0x0000000e0434723c */ /* 0x040fe20000041828 */
[----:B------:R-:W3:Y:S07]  /*11b00*/  LDSM.16.MT88.4 R12, [R196+0x4000] ;  /* 0x00400000c40c783b */ /* 0x000eee0000004200 */
[----:B-----5:R-:W-:Y:S01]  /*11b10*/  HMMA.16816.F32.BF16 R44, R4, R8, R36 ;  /* 0x00000008042c723c */ /* 0x020fe20000041824 */
[----:B-1----:R-:W-:-:S07]  /*11b20*/  FFMA.FTZ R3, R107, c[0x0][0x2d0], -R2 ;  /* 0x0000b4006b037a23 */ /* 0x002fce0000010802 */
[C---:B------:R-:W-:Y:S01]  /*11b30*/  HMMA.16816.F32.BF16 R36, R4.reuse, R10, R32 ;  /* 0x0000000a0424723c */ /* 0x040fe20000041820 */
[----:B------:R-:W1:Y:S01]  /*11b40*/  LDSM.16.MT88.4 R8, [R197+0x4000] ;  /* 0x00400000c508783b */ /* 0x000e620000004200 */
[----:B------:R5:W-:Y:S06]  /*11b50*/  MUFU.EX2 R220, R3 ;  /* 0x0000000300dc7308 */ /* 0x000bec0000000800 */
[C---:B--2---:R-:W-:Y:S01]  /*11b60*/  HMMA.16816.F32.BF16 R32, R4.reuse, R18, R24 ;  /* 0x000000120420723c */ /* 0x044fe20000041818 */
[----:B------:R-:W2:Y:S07]  /*11b70*/  LDSM.16.MT88.4 R24, [R195+0x1000] ;  /* 0x00100000c318783b */ /* 0x000eae0000004200 */
[----:B------:R-:W-:Y:S01]  /*11b80*/  HMMA.16816.F32.BF16 R40, R4, R16, R68 ;  /* 0x000000100428723c */ /* 0x000fe20000041844 */
[----:B------:R-:W2:Y:S01]  /*11b90*/  LDSM.16.MT88.4 R16, [R196+0x1000] ;  /* 0x00100000c410783b */ /* 0x000ea20000004200 */
[----:B-----5:R-:W-:-:S04]  /*11ba0*/  FFMA.FTZ R3, R108, c[0x0][0x2d0], -R0 ;  /* 0x0000b4006c037a23 */ /* 0x020fc80000010800 */
[----:B------:R5:W-:Y:S02]  /*11bb0*/  MUFU.EX2 R219, R3 ;  /* 0x0000000300db7308 */ /* 0x000be40000000800 */
[C---:B----4-:R-:W-:Y:S08]  /*11bc0*/  HMMA.16816.F32.BF16 R56, R4.reuse, R20, R80 ;  /* 0x000000140438723c */ /* 0x050ff00000041850 */
[----:B---3--:R-:W-:Y:S01]  /*11bd0*/  HMMA.16816.F32.BF16 R28, R4, R12, R72 ;  /* 0x0000000c041c723c */ /* 0x008fe20000041848 */
[----:B-----5:R-:W-:-:S07]  /*11be0*/  FFMA.FTZ R3, R110, c[0x0][0x2d0], -R0 ;  /* 0x0000b4006e037a23 */ /* 0x020fce0000010800 */
[C---:B------:R-:W-:Y:S01]  /*11bf0*/  HMMA.16816.F32.BF16 R48, R4.reuse, R14, R76 ;  /* 0x0000000e0430723c */ /* 0x040fe2000004184c */
[----:B------:R-:W3:Y:S01]  /*11c00*/  LDSM.16.MT88.4 R12, [R198+0x1000] ;  /* 0x00100000c60c783b */ /* 0x000ee20000004200 */
[----:B------:R4:W5:Y:S06]  /*11c10*/  MUFU.EX2 R167, R3 ;  /* 0x0000000300a77308 */ /* 0x00096c0000000800 */
[C---:B------:R-:W-:Y:S01]  /*11c20*/  HMMA.16816.F32.BF16 R76, R4.reuse, R22, R88 ;  /* 0x00000016044c723c */ /* 0x040fe20000041858 */
[----:B------:R-:W-:Y:S07]  /*11c30*/  LDSM.16.MT88.4 R20, [R198+0x4800] ;  /* 0x00480000c614783b */ /* 0x000fee0000004200 */
        /* <DEDUP_REMOVED lines=8> */
[----:B-1----:R-:W-:Y:S02]  /*11cc0*/  FFMA.FTZ R3, R111, c[0x0][0x2d0], -R0 ;  /* 0x0000b4006f037a23 */ /* 0x002fe40000010800 */
[----:B------:R-:W-:Y:S02]  /*11cd0*/  LDSM.16.MT88.4 R108, [R198+0x6800] ;  /* 0x00680000c66c783b */ /* 0x000fe40000004200 */
[----:B------:R-:W1:Y:S02]  /*11ce0*/  MUFU.EX2 R214, R3 ;  /* 0x0000000300d67308 */ /* 0x000e640000000800 */
[----:B-1----:R-:W-:Y:S01]  /*11cf0*/  F2FP.BF16.PACK_AB R7, R214, R217 ;  /* 0x000000d9d607723e */ /* 0x002fe200000010ff */
[----:B------:R-:W-:-:S05]  /*11d00*/  FFMA.FTZ R3, R117, c[0x0][0x2d0], -R2 ;  /* 0x0000b40075037a23 */ /* 0x000fca0000010802 */
[----:B------:R1:W-:Y:S01]  /*11d10*/  MUFU.EX2 R157, R3 ;  /* 0x00000003009d7308 */ /* 0x0003e20000000800 */
[C---:B--2---:R-:W-:Y:S08]  /*11d20*/  HMMA.16816.F32.BF16 R96, R4.reuse, R26, R92 ;  /* 0x0000001a0460723c */ /* 0x044ff0000004185c */
[----:B------:R-:W-:Y:S01]  /*11d30*/  HMMA.16816.F32.BF16 R92, R4, R16, R84 ;  /* 0x00000010045c723c */ /* 0x000fe20000041854 */
[----:B-1----:R-:W-:-:S07]  /*11d40*/  FFMA.FTZ R3, R116, c[0x0][0x2d0], -R2 ;  /* 0x0000b40074037a23 */ /* 0x002fce0000010802 */
[C---:B------:R-:W-:Y:S01]  /*11d50*/  HMMA.16816.F32.BF16 R84, R4.reuse, R18, R64 ;  /* 0x000000120454723c */ /* 0x040fe20000041840 */
[----:B------:R-:W1:Y:S01]  /*11d60*/  LDSM.16.MT88.4 R16, [R195+0x4800] ;  /* 0x00480000c310783b */ /* 0x000e620000004200 */
[----:B------:R2:W5:Y:S06]  /*11d70*/  MUFU.EX2 R158, R3 ;  /* 0x00000003009e7308 */ /* 0x00056c0000000800 */
[C---:B---3--:R-:W-:Y:S08]  /*11d80*/  HMMA.16816.F32.BF16 R80, R4.reuse, R12, R60 ;  /* 0x0000000c0450723c */ /* 0x048ff0000004183c */
[----:B------:R-:W-:Y:S01]  /*11d90*/  HMMA.16816.F32.BF16 R72, R4, R14, R52 ;  /* 0x0000000e0448723c */ /* 0x000fe20000041834 */
[----:B------:R-:W3:Y:S01]  /*11da0*/  LDSM.16.MT88.4 R12, [R196+0x4800] ;  /* 0x00480000c40c783b */ /* 0x000ee20000004200 */
[----:B--2---:R-:W-:-:S04]  /*11db0*/  FFMA.FTZ R3, R112, c[0x0][0x2d0], -R2 ;  /* 0x0000b40070037a23 */ /* 0x004fc80000010802 */
[----:B------:R2:W-:Y:S02]  /*11dc0*/  MUFU.EX2 R156, R3 ;  /* 0x00000003009c7308 */ /* 0x0005e40000000800 */
[C---:B----4-:R-:W-:Y:S08]  /*11dd0*/  HMMA.16816.F32.BF16 R68, R4.reuse, R8, R44 ;  /* 0x000000080444723c */ /* 0x050ff0000004182c */
[----:B------:R-:W-:Y:S01]  /*11de0*/  HMMA.16816.F32.BF16 R64, R4, R10, R36 ;  /* 0x0000000a0440723c */ /* 0x000fe20000041824 */
[----:B------:R-:W4:Y:S01]  /*11df0*/  LDSM.16.MT88.4 R8, [R197+0x4800] ;  /* 0x00480000c508783b */ /* 0x000f220000004200 */
[----:B--2---:R-:W-:-:S06]  /*11e00*/  FFMA.FTZ R3, R118, c[0x0][0x2d0], -R2 ;  /* 0x0000b40076037a23 */ /* 0x004fcc0000010802 */
[C---:B------:R-:W-:Y:S01]  /*11e10*/  HMMA.16816.F32.BF16 R120, R4.reuse, R24, R120 ;  /* 0x000000180478723c */ /* 0x040fe20000041878 */
[----:B------:R-:W-:Y:S01]  /*11e20*/  LDSM.16.MT88.4 R24, [R195+0x1800] ;  /* 0x00180000c318783b */ /* 0x000fe20000004200 */
[----:B------:R2:W-:Y:S06]  /*11e30*/  MUFU.EX2 R155, R3 ;  /* 0x00000003009b7308 */ /* 0x0005ec0000000800 */
[C---:B-1----:R-:W-:Y:S08]  /*11e40*/  HMMA.16816.F32.BF16 R60, R4.reuse, R16, R40 ;  /* 0x00000010043c723c */ /* 0x042ff00000041828 */
[----:B------:R-:W-:Y:S01]  /*11e50*/  HMMA.16816.F32.BF16 R44, R4, R18, R32 ;  /* 0x00000012042c723c */ /* 0x000fe20000041820 */
[----:B------:R-:W1:Y:S01]  /*11e60*/  LDSM.16.MT88.4 R16, [R196+0x1800] ;  /* 0x00180000c410783b */ /* 0x000e620000004200 */
[----:B--2---:R-:W-:-:S04]  /*11e70*/  FFMA.FTZ R3, R119, c[0x0][0x2d0], -R0 ;  /* 0x0000b40077037a23 */ /* 0x004fc80000010800 */
[----:B------:R2:W-:Y:S02]  /*11e80*/  MUFU.EX2 R154, R3 ;  /* 0x00000003009a7308 */ /* 0x0005e40000000800 */
[C---:B---3--:R-:W-:Y:S08]  /*11e90*/  HMMA.16816.F32.BF16 R32, R4.reuse, R12, R28 ;  /* 0x0000000c0420723c */ /* 0x048ff0000004181c */
[----:B------:R-:W-:Y:S01]  /*11ea0*/  HMMA.16816.F32.BF16 R36, R4, R14, R48 ;  /* 0x0000000e0424723c */ /* 0x000fe20000041830 */
[----:B------:R-:W3:Y:S01]  /*11eb0*/  LDSM.16.MT88.4 R12, [R198+0x1800] ;  /* 0x00180000c60c783b */ /* 0x000ee20000004200 */
[----:B--2---:R-:W-:-:S06]  /*11ec0*/  FFMA.FTZ R3, R126, c[0x0][0x2d0], -R0 ;  /* 0x0000b4007e037a23 */ /* 0x004fcc0000010800 */
[C---:B----4-:R-:W-:Y:S01]  /*11ed0*/  HMMA.16816.F32.BF16 R52, R4.reuse, R8, R100 ;  /* 0x000000080434723c */ /* 0x050fe20000041864 */
[----:B------:R-:W-:Y:S01]  /*11ee0*/  LDSM.16.MT88.4 R100, [R196+0x6800] ;  /* 0x00680000c464783b */ /* 0x000fe20000004200 */
[----:B------:R2:W4:Y:S06]  /*11ef0*/  MUFU.EX2 R152, R3 ;  /* 0x0000000300987308 */ /* 0x00052c0000000800 */
[C---:B------:R-:W-:Y:S01]  /*11f00*/  HMMA.16816.F32.BF16 R48, R4.reuse, R10, R88 ;  /* 0x0000000a0430723c */ /* 0x040fe20000041858 */
[----:B------:R-:W1:Y:S07]  /*11f10*/  LDSM.16.MT88.4 R8, [R197+0x1800] ;  /* 0x00180000c508783b */ /* 0x000e6e0000004200 */
[----:B------:R-:W-:Y:S01]  /*11f20*/  HMMA.16816.F32.BF16 R28, R4, R20, R56 ;  /* 0x00000014041c723c */ /* 0x000fe20000041838 */
[----:B--2---:R-:W-:-:S04]  /*11f30*/  FFMA.FTZ R3, R124, c[0x0][0x2d0], -R0 ;  /* 0x0000b4007c037a23 */ /* 0x004fc80000010800 */
[----:B------:R2:W-:Y:S03]  /*11f40*/  MUFU.EX2 R153, R3 ;  /* 0x0000000300997308 */ /* 0x0005e60000000800 */
[----:B------:R-:W-:Y:S01]  /*11f50*/  HMMA.16816.F32.BF16 R40, R4, R22, R76 ;  /* 0x000000160428723c */ /* 0x000fe2000004184c */
[----:B------:R-:W-:Y:S06]  /*11f60*/  LDSM.16.MT88.4 R20, [R198+0x5000] ;  /* 0x00500000c614783b */ /* 0x000fec0000004200 */
[----:B-----5:R-:W-:-:S02]  /*11f70*/  F2FP.BF16.PACK_AB R4, R158, R157 ;  /* 0x0000009d9e04723e */ /* 0x020fc400000010ff */
        /* <DEDUP_REMOVED lines=11> */
[C---:B---3--:R-:W-:Y:S01]  /*12030*/  HMMA.16816.F32.BF16 R80, R4.reuse, R12, R80 ;  /* 0x0000000c0450723c */ /* 0x048fe20000041850 */
[----:B------:R2:W3:Y:S07]  /*12040*/  MUFU.EX2 R150, R3 ;  /* 0x0000000300967308 */ /* 0x0004ee0000000800 */
[C---:B------:R-:W-:Y:S01]  /*12050*/  HMMA.16816.F32.BF16 R76, R4.reuse, R14, R72 ;  /* 0x0000000e044c723c */ /* 0x040fe20000041848 */
[----:B------:R-:W4:Y:S07]  /*12060*/  LDSM.16.MT88.4 R12, [R196+0x5000] ;  /* 0x00500000c40c783b */ /* 0x000f2e0000004200 */
[----:B------:R-:W-:Y:S01]  /*12070*/  HMMA.16816.F32.BF16 R72, R4, R8, R68 ;  /* 0x000000080448723c */ /* 0x000fe20000041844 */
[----:B--2---:R-:W-:-:S02]  /*12080*/  FFMA.FTZ R3, R127, c[0x0][0x2d0], -R2 ;  /* 0x0000b4007f037a23 */ /* 0x004fc40000010802 */
[----:B------:R-:W-:Y:S02]  /*12090*/  LDSM.16.MT88.4 R124, [R195+0x3000] ;  /* 0x00300000c37c783b */ /* 0x000fe40000004200 */
[----:B------:R2:W-:Y:S03]  /*120a0*/  MUFU.EX2 R147, R3 ;  /* 0x0000000300937308 */ /* 0x0005e60000000800 */
[C---:B------:R-:W-:Y:S01]  /*120b0*/  HMMA.16816.F32.BF16 R68, R4.reuse, R10, R64 ;  /* 0x0000000a0444723c */ /* 0x040fe20000041840 */
[----:B------:R-:W5:Y:S07]  /*120c0*/  LDSM.16.MT88.4 R8, [R197+0x5000] ;  /* 0x00500000c508783b */ /* 0x000f6e0000004200 */
[----:B------:R-:W-:Y:S01]  /*120d0*/  HMMA.16816.F32.BF16 R120, R4, R24, R120 ;  /* 0x000000180478723c */ /* 0x000fe20000041878 */
[----:B--2---:R-:W-:-:S07]  /*120e0*/  FFMA.FTZ R3, R130, c[0x0][0x2d0], -R2 ;  /* 0x0000b40082037a23 */ /* 0x004fce0000010802 */
[C---:B-1----:R-:W-:Y:S01]  /*120f0*/  HMMA.16816.F32.BF16 R64, R4.reuse, R16, R60 ;  /* 0x000000100440723c */ /* 0x042fe2000004183c */
[----:B------:R1:W-:Y:S07]  /*12100*/  MUFU.EX2 R149, R3 ;  /* 0x0000000300957308 */ /* 0x0003ee0000000800 */
[C---:B------:R-:W-:Y:S01]  /*12110*/  HMMA.16816.F32.BF16 R60, R4.reuse, R18, R44 ;  /* 0x00000012043c723c */ /* 0x040fe2000004182c */
[----:B------:R-:W2:Y:S07]  /*12120*/  LDSM.16.MT88.4 R16, [R196+0x2000] ;  /* 0x00200000c410783b */ /* 0x000eae0000004200 */
[----:B----4-:R-:W-:Y:S01]  /*12130*/  HMMA.16816.F32.BF16 R56, R4, R12, R32 ;  /* 0x0000000c0438723c */ /* 0x010fe20000041820 */
[----:B-1----:R-:W-:-:S04]  /*12140*/  FFMA.FTZ R3, R140, c[0x0][0x2d0], -R0 ;  /* 0x0000b4008c037a23 */ /* 0x002fc80000010800 */
[----:B------:R1:W-:Y:S03]  /*12150*/  MUFU.EX2 R145, R3 ;  /* 0x0000000300917308 */ /* 0x0003e60000000800 */
[C---:B------:R-:W-:Y:S01]  /*12160*/  HMMA.16816.F32.BF16 R44, R4.reuse, R14, R36 ;  /* 0x0000000e042c723c */ /* 0x040fe20000041824 */
[----:B------:R-:W4:Y:S07]  /*12170*/  LDSM.16.MT88.4 R12, [R198+0x2000] ;  /* 0x00200000c60c783b */ /* 0x000f2e0000004200 */
[----:B------:R-:W-:Y:S01]  /*12180*/  HMMA.16816.F32.BF16 R32, R4, R20, R28 ;  /* 0x000000140420723c */ /* 0x000fe2000004181c */
[----:B-1----:R-:W-:-:S07]  /*12190*/  FFMA.FTZ R3, R142, c[0x0][0x2d0], -R0 ;  /* 0x0000b4008e037a23 */ /* 0x002fce0000010800 */
[C---:B------:R-:W-:Y:S01]  /*121a0*/  HMMA.16816.F32.BF16 R36, R4.reuse, R22, R40 ;  /* 0x000000160424723c */ /* 0x040fe20000041828 */
[----:B------:R-:W-:Y:S01]  /*121b0*/  LDSM.16.MT88.4 R20, [R198+0x5800] ;  /* 0x00580000c614783b */ /* 0x000fe20000004200 */
[----:B------:R1:W1:Y:S06]  /*121c0*/  MUFU.EX2 R143, R3 ;  /* 0x00000003008f7308 */ /* 0x00026c0000000800 */
[C---:B-----5:R-:W-:Y:S08]  /*121d0*/  HMMA.16816.F32.BF16 R40, R4.reuse, R8, R52 ;  /* 0x000000080428723c */ /* 0x060ff00000041834 */
[----:B------:R-:W-:Y:S01]  /*121e0*/  HMMA.16816.F32.BF16 R28, R4, R10, R48 ;  /* 0x0000000a041c723c */ /* 0x000fe20000041830 */
[----:B------:R-:W5:Y:S01]  /*121f0*/  LDSM.16.MT88.4 R8, [R197+0x2000] ;  /* 0x00200000c508783b */ /* 0x000f620000004200 */
[----:B-1----:R-:W-:-:S04]  /*12200*/  FFMA.FTZ R3, R131, c[0x0][0x2d0], -R0 ;  /* 0x0000b40083037a23 */ /* 0x002fc80000010800 */
[----:B------:R1:W-:Y:S02]  /*12210*/  MUFU.EX2 R146, R3 ;  /* 0x0000000300927308 */ /* 0x0003e40000000800 */
[----:B------:R-:W-:Y:S01]  /*12220*/  HMMA.16816.F32.BF16 R96, R4, R26, R96 ;  /* 0x0000001a0460723c */ /* 0x000fe20000041860 */
[----:B------:R-:W2:Y:S06]  /*12230*/  LDSM.16.MT88.4 R24, [R195+0x2000] ;  /* 0x00200000c318783b */ /* 0x000eac0000004200 */
[----:B---3--:R-:W-:Y:S02]  /*12240*/  F2FP.BF16.PACK_AB R4, R150, R148 ;  /* 0x000000949604723e */ /* 0x008fe400000010ff */
[----:B------:R-:W-:-:S02]  /*12250*/  F2FP.BF16.PACK_AB R5, R143, R145 ;  /* 0x000000918f05723e */ /* 0x000fc400000010ff */
        /* <DEDUP_REMOVED lines=16> */
[----:B-----5:R-:W-:Y:S01]  /*12360*/  HMMA.16816.F32.BF16 R72, R4, R8, R72 ;  /* 0x000000080448723c */ /* 0x020fe20000041848 */
[----:B-1----:R-:W-:-:S02]  /*12370*/  FFMA.FTZ R3, R161, c[0x0][0x2d0], -R2 ;  /* 0x0000b400a1037a23 */ /* 0x002fc40000010802 */
[----:B------:R-:W-:Y:S02]  /*12380*/  IMAD.MOV.U32 R161, RZ, RZ, c[0x0][0x2c4] ;  /* 0x0000b100ffa17624 */ /* 0x000fe400078e00ff */
[----:B------:R1:W-:Y:S03]  /*12390*/  MUFU.EX2 R141, R3 ;  /* 0x00000003008d7308 */ /* 0x0003e60000000800 */
[----:B------:R-:W-:Y:S01]  /*123a0*/  HMMA.16816.F32.BF16 R52, R4, R10, R68 ;  /* 0x0000000a0434723c */ /* 0x000fe20000041844 */
[----:B------:R-:W5:Y:S01]  /*123b0*/  LDSM.16.MT88.4 R8, [R197+0x5800] ;  /* 0x00580000c508783b */ /* 0x000f620000004200 */
[----:B------:R-:W-:-:S06]  /*123c0*/  ISETP.NE.AND P4, PT, R161, 0x1, PT ;  /* 0x00000001a100780c */ /* 0x000fcc0003f85270 */
[----:B------:R-:W-:Y:S01]  /*123d0*/  HMMA.16816.F32.BF16 R120, R4, R24, R120 ;  /* 0x000000180478723c */ /* 0x000fe20000041878 */
[----:B-1----:R-:W-:-:S07]  /*123e0*/  FFMA.FTZ R3, R164, c[0x0][0x2d0], -R2 ;  /* 0x0000b400a4037a23 */ /* 0x002fce0000010802 */
[C---:B--2---:R-:W-:Y:S01]  /*123f0*/  HMMA.16816.F32.BF16 R64, R4.reuse, R16, R64 ;  /* 0x000000100440723c */ /* 0x044fe20000041840 */
[----:B------:R1:W-:Y:S07]  /*12400*/  MUFU.EX2 R140, R3 ;  /* 0x00000003008c7308 */ /* 0x0003ee0000000800 */
[C---:B------:R-:W-:Y:S01]  /*12410*/  HMMA.16816.F32.BF16 R60, R4.reuse, R18, R60 ;  /* 0x00000012043c723c */ /* 0x040fe2000004183c */
[----:B------:R-:W2:Y:S07]  /*12420*/  LDSM.16.MT88.4 R16, [R195+0x2800] ;  /* 0x00280000c310783b */ /* 0x000eae0000004200 */
[----:B------:R-:W-:Y:S01]  /*12430*/  HMMA.16816.F32.BF16 R24, R4, R26, R96 ;  /* 0x0000001a0418723c */ /* 0x000fe20000041860 */
[----:B-1----:R-:W-:-:S04]  /*12440*/  FFMA.FTZ R3, R163, c[0x0][0x2d0], -R0 ;  /* 0x0000b400a3037a23 */ /* 0x002fc80000010800 */
[----:B------:R1:W-:Y:S03]  /*12450*/  MUFU.EX2 R118, R3 ;  /* 0x0000000300767308 */ /* 0x0003e60000000800 */
[C---:B----4-:R-:W-:Y:S08]  /*12460*/  HMMA.16816.F32.BF16 R96, R4.reuse, R12, R56 ;  /* 0x0000000c0460723c */ /* 0x050ff00000041838 */
[----:B------:R-:W-:Y:S01]  /*12470*/  HMMA.16816.F32.BF16 R48, R4, R14, R44 ;  /* 0x0000000e0430723c */ /* 0x000fe2000004182c */
[----:B------:R-:W4:Y:S01]  /*12480*/  LDSM.16.MT88.4 R12, [R198+0x2800] ;  /* 0x00280000c60c783b */ /* 0x000f220000004200 */
[----:B-1----:R-:W-:-:S06]  /*12490*/  FFMA.FTZ R3, R166, c[0x0][0x2d0], -R0 ;  /* 0x0000b400a6037a23 */ /* 0x002fcc0000010800 */
[C---:B------:R-:W-:Y:S01]  /*124a0*/  HMMA.16816.F32.BF16 R44, R4.reuse, R20, R32 ;  /* 0x00000014042c723c */ /* 0x040fe20000041820 */
[----:B------:R1:W1:Y:S07]  /*124b0*/  MUFU.EX2 R116, R3 ;  /* 0x0000000300747308 */ /* 0x00026e0000000800 */
[C---:B------:R-:W-:Y:S01]  /*124c0*/  HMMA.16816.F32.BF16 R36, R4.reuse, R22, R36 ;  /* 0x000000160424723c */ /* 0x040fe20000041824 */
[----:B------:R-:W2:Y:S07]  /*124d0*/  LDSM.16.MT88.4 R20, [R196+0x2800] ;  /* 0x00280000c414783b */ /* 0x000eae0000004200 */
[----:B-----5:R-:W-:Y:S01]  /*124e0*/  HMMA.16816.F32.BF16 R40, R4, R8, R40 ;  /* 0x000000080428723c */ /* 0x020fe20000041828 */
[----:B-1----:R-:W-:-:S04]  /*124f0*/  FFMA.FTZ R3, R162, c[0x0][0x2d0], -R0 ;  /* 0x0000b400a2037a23 */ /* 0x002fc80000010800 */
[----:B------:R1:W-:Y:S03]  /*12500*/  MUFU.EX2 R112, R3 ;  /* 0x0000000300707308 */ /* 0x0003e60000000800 */
[----:B------:R-:W-:Y:S01]  /*12510*/  HMMA.16816.F32.BF16 R28, R4, R10, R28 ;  /* 0x0000000a041c723c */ /* 0x000fe2000004181c */
[----:B------:R-:W5:Y:S06]  /*12520*/  LDSM.16.MT88.4 R8, [R197+0x2800] ;  /* 0x00280000c508783b */ /* 0x000f6c0000004200 */
[----:B---3--:R-:W-:-:S02]  /*12530*/  F2FP.BF16.PACK_AB R4, R142, R119 ;  /* 0x000000778e04723e */ /* 0x008fc400000010ff */
[----:B------:R-:W-:Y:S02]  /*12540*/  F2FP.BF16.PACK_AB R5, R116, R118 ;  /* 0x000000767405723e */ /* 0x000fe400000010ff */
[----:B------:R-:W-:Y:S01]  /*12550*/  F2FP.BF16.PACK_AB R6, R140, R141 ;  /* 0x0000008d8c06723e */ /* 0x000fe200000010ff */
[----:B-1----:R-:W-:-:S04]  /*12560*/  FFMA.FTZ R3, R165, c[0x0][0x2d0], -R0 ;  /* 0x0000b400a5037a23 */ /* 0x002fc80000010800 */
[----:B------:R-:W1:Y:S02]  /*12570*/  MUFU.EX2 R117, R3 ;  /* 0x0000000300757308 */ /* 0x000e640000000800 */
[----:B-1----:R-:W-:Y:S01]  /*12580*/  F2FP.BF16.PACK_AB R7, R117, R112 ;  /* 0x000000707507723e */ /* 0x002fe200000010ff */
[----:B------:R-:W-:-:S06]  /*12590*/  FFMA.FTZ R3, R226, c[0x0][0x2d0], -R2 ;  /* 0x0000b400e2037a23 */ /* 0x000fcc0000010802 */
[C---:B--2---:R-:W-:Y:S08]  /*125a0*/  HMMA.16816.F32.BF16 R120, R4.reuse, R16, R120 ;  /* 0x000000100478723c */ /* 0x044ff00000041878 */
[C---:B------:R-:W-:Y:S01]  /*125b0*/  HMMA.16816.F32.BF16 R24, R4.reuse, R18, R24 ;  /* 0x000000120418723c */ /* 0x040fe20000041818 */
[----:B------:R-:W1:Y:S07]  /*125c0*/  LDSM.16.MT88.4 R16, [R195+0x6000] ;  /* 0x00600000c310783b */ /* 0x000e6e0000004200 */
[C---:B----4-:R-:W-:Y:S08]  /*125d0*/  HMMA.16816.F32.BF16 R76, R4.reuse, R12, R84 ;  /* 0x0000000c044c723c */ /* 0x050ff00000041854 */
[C---:B------:R-:W-:Y:S01]  /*125e0*/  HMMA.16816.F32.BF16 R56, R4.reuse, R14, R80 ;  /* 0x0000000e0438723c */ /* 0x040fe20000041850 */
[----:B------:R-:W2:Y:S04]  /*125f0*/  LDSM.16.MT88.4 R12, [R196+0x6000] ;  /* 0x00600000c40c783b */ /* 0x000ea80000004200 */
[----:B------:R-:W-:Y:S03]  /*12600*/  LDSM.16.MT88.4 R80, [R198+0x3000] ;  /* 0x00300000c650783b */ /* 0x000fe60000004200 */
[C---:B------:R-:W-:Y:S08]  /*12610*/  HMMA.16816.F32.BF16 R32, R4.reuse, R22, R92 ;  /* 0x000000160420723c */ /* 0x040ff0000004185c */
[C---:B-----5:R-:W-:Y:S01]  /*12620*/  HMMA.16816.F32.BF16 R92, R4.reuse, R10, R52 ;  /* 0x0000000a045c723c */ /* 0x060fe20000041834 */
[----:B------:R3:W-:Y:S07]  /*12630*/  MUFU.EX2 R53, R3 ;  /* 0x0000000300357308 */ /* 0x0007ee0000000800 */
[C---:B------:R-:W-:Y:S01]  /*12640*/  HMMA.16816.F32.BF16 R68, R4.reuse, R20, R88 ;  /* 0x000000140444723c */ /* 0x040fe20000041858 */
[----:B------:R-:W4:Y:S04]  /*12650*/  LDSM.16.MT88.4 R20, [R198+0x6000] ;  /* 0x00600000c614783b */ /* 0x000f280000004200 */
[----:B------:R-:W-:Y:S03]  /*12660*/  LDSM.16.MT88.4 R88, [R197+0x3000] ;  /* 0x00300000c558783b */ /* 0x000fe60000004200 */
[----:B-1----:R-:W-:Y:S01]  /*12670*/  HMMA.16816.F32.BF16 R104, R4, R16, R64 ;  /* 0x000000100468723c */ /* 0x002fe20000041840 */
[----:B---3--:R-:W-:-:S04]  /*12680*/  FFMA.FTZ R3, R225, c[0x0][0x2d0], -R2 ;  /* 0x0000b400e1037a23 */ /* 0x008fc80000010802 */
[----:B------:R1:W3:Y:S03]  /*12690*/  MUFU.EX2 R52, R3 ;  /* 0x0000000300347308 */ /* 0x0002e60000000800 */
[C---:B------:R-:W-:Y:S08]  /*126a0*/  HMMA.16816.F32.BF16 R60, R4.reuse, R18, R60 ;  /* 0x00000012043c723c */ /* 0x040ff0000004183c */
[----:B--2---:R-:W-:Y:S01]  /*126b0*/  HMMA.16816.F32.BF16 R48, R4, R14, R48 ;  /* 0x0000000e0430723c */ /* 0x004fe20000041830 */
[--C-:B-1----:R-:W-:Y:S01]  /*126c0*/  FFMA.FTZ R3, R224, c[0x0][0x2d0], -R2.reuse ;  /* 0x0000b400e0037a23 */ /* 0x102fe20000010802 */
[----:B---3--:R-:W-:Y:S01]  /*126d0*/  F2FP.BF16.PACK_AB R64, R52, R53 ;  /* 0x000000353440723e */ /* 0x008fe200000010ff */
[----:B------:R-:W-:-:S05]  /*126e0*/  FFMA.FTZ R2, R228, c[0x0][0x2d0], -R2 ;  /* 0x0000b400e4027a23 */ /* 0x000fca0000010802 */
[C---:B------:R-:W-:Y:S01]  /*126f0*/  HMMA.16816.F32.BF16 R128, R4.reuse, R12, R96 ;  /* 0x0000000c0480723c */ /* 0x040fe20000041860 */
[----:B------:R-:W-:Y:S01]  /*12700*/  MUFU.EX2 R18, R3 ;  /* 0x0000000300127308 */ /* 0x000fe20000000800 */
[----:B------:R-:W-:Y:S06]  /*12710*/  LDSM.16.MT88.4 R96, [R195+0x6800] ;  /* 0x00680000c360783b */ /* 0x000fec0000004200 */
[C---:B------:R-:W-:Y:S01]  /*12720*/  HMMA.16816.F32.BF16 R84, R4.reuse, R8, R72 ;  /* 0x000000080454723c */ /* 0x040fe20000041848 */
[----:B------:R1:W2:Y:S01]  /*12730*/  MUFU.EX2 R17, R2 ;  /* 0x0000000200117308 */ /* 0x0002a20000000800 */
[----:B------:R-:W3:Y:S04]  /*12740*/  LDSM.16.MT88.4 R8, [R197+0x6000] ;  /* 0x00600000c508783b */ /* 0x000ee80000004200 */
[----:B------:R-:W5:Y:S02]  /*12750*/  LDSM.16.MT88.4 R72, [R196+0x3000] ;  /* 0x00300000c448783b */ /* 0x000f640000004200 */
[C---:B----4-:R-:W-:Y:S08]  /*12760*/  HMMA.16816.F32.BF16 R44, R4.reuse, R20, R44 ;  /* 0x00000014042c723c */ /* 0x050ff0000004182c */
[----:B------:R-:W-:Y:S01]  /*12770*/  HMMA.16816.F32.BF16 R36, R4, R22, R36 ;  /* 0x000000160424723c */ /* 0x000fe20000041824 */
[----:B-1----:R-:W-:Y:S01]  /*12780*/  FFMA.FTZ R2, R227, c[0x0][0x2d0], -R0 ;  /* 0x0000b400e3027a23 */ /* 0x002fe20000010800 */
[----:B--2---:R-:W-:-:S03]  /*12790*/  F2FP.BF16.PACK_AB R66, R17, R18 ;  /* 0x000000121142723e */ /* 0x004fc600000010ff */
[----:B------:R1:W-:Y:S02]  /*127a0*/  MUFU.EX2 R16, R2 ;  /* 0x0000000200107308 */ /* 0x0003e40000000800 */
[----:B-1----:R-:W-:-:S06]  /*127b0*/  FFMA.FTZ R2, R229, c[0x0][0x2d0], -R0 ;  /* 0x0000b400e5027a23 */ /* 0x002fcc0000010800 */
[----:B------:R1:W2:Y:S01]  /*127c0*/  MUFU.EX2 R14, R2 ;  /* 0x00000002000e7308 */ /* 0x0002a20000000800 */
[C---:B---3--:R-:W-:Y:S08]  /*127d0*/  HMMA.16816.F32.BF16 R40, R4.reuse, R8, R40 ;  /* 0x000000080428723c */ /* 0x048ff00000041828 */
[----:B------:R-:W-:Y:S01]  /*127e0*/  HMMA.16816.F32.BF16 R28, R4, R10, R28 ;  /* 0x0000000a041c723c */ /* 0x000fe2000004181c */
[----:B------:R-:W3:Y:S01]  /*127f0*/  LDSM.16.MT88.4 R8, [R197+0x6800] ;  /* 0x00680000c508783b */ /* 0x000ee20000004200 */
[--C-:B-1----:R-:W-:Y:S01]  /*12800*/  FFMA.FTZ R2, R231, c[0x0][0x2d0], -R0.reuse ;  /* 0x0000b400e7027a23 */ /* 0x102fe20000010800 */
[----:B--2---:R-:W-:Y:S01]  /*12810*/  F2FP.BF16.PACK_AB R65, R14, R16 ;  /* 0x000000100e41723e */ /* 0x004fe200000010ff */
[----:B------:R-:W-:-:S02]  /*12820*/  FFMA.FTZ R0, R230, c[0x0][0x2d0], -R0 ;  /* 0x0000b400e6007a23 */ /* 0x000fc40000010800 */
[----:B------:R1:W-:Y:S01]  /*12830*/  MUFU.EX2 R13, R2 ;  /* 0x00000002000d7308 */ /* 0x0003e20000000800 */
[----:B------:R-:W-:-:S07]  /*12840*/  @P4 IMAD.HI.U32 R4, R251, c[0x0][0x2c8], RZ ;  /* 0x0000b200fb044a27 */ /* 0x000fce00078e00ff */
[----:B------:R2:W4:Y:S01]  /*12850*/  MUFU.EX2 R12, R0 ;  /* 0x00000000000c7308 */ /* 0x0005220000000800 */
[----:B-1----:R-:W-:-:S04]  /*12860*/  FADD.FTZ R2, R247, R246 ;  /* 0x000000f6f7027221 */ /* 0x002fc80000010000 */
        /* <DEDUP_REMOVED lines=23> */
[----:B------:R-:W-:Y:S01]  /*129e0*/  FADD.FTZ R2, R217, R2 ;  /* 0x00000002d9027221 */ /* 0x000fe20000010000 */
[----:B------:R-:W-:Y:S01]  /*129f0*/  IADD3 R217, R250, -0x2, RZ ;  /* 0xfffffffefad97810 */ /* 0x000fe20007ffe0ff */
[----:B------:R-:W-:Y:S02]  /*12a00*/  FADD.FTZ R0, R220, R0 ;  /* 0x00000000dc007221 */ /* 0x000fe40000010000 */
[----:B------:R-:W-:Y:S01]  /*12a10*/  FADD.FTZ R2, R214, R2 ;  /* 0x00000002d6027221 */ /* 0x000fe20000010000 */
[----:B-----5:R-:W-:Y:S01]  /*12a20*/  HMMA.16816.F32.BF16 R68, R64, R72, R68 ;  /* 0x000000484044723c */ /* 0x020fe20000041844 */
        /* <DEDUP_REMOVED lines=52> */
[C---:B---3--:R-:W-:Y:S02]  /*12d70*/  HMMA.16816.F32.BF16 R60, R64.reuse, R8, R40 ;  /* 0x00000008403c723c */ /* 0x048fe40000041828 */
[----:B------:R1:W-:Y:S06]  /*12d80*/  STL [R1+0x20], R3 ;  /* 0x0000200301007387 */ /* 0x0003ec0000100800 */
[----:B------:R-:W-:Y:S01]  /*12d90*/  HMMA.16816.F32.BF16 R64, R64, R10, R28 ;  /* 0x0000000a4040723c */ /* 0x000fe2000004181c */
[----:B------:R-:W-:Y:S07]  /*12da0*/  @!P0 BRA `(.L_x_2569) ;  /* 0x00003c1000008947 */ /* 0x000fee0003800000 */
[----:B-1----:R-:W-:Y:S01]  /*12db0*/  IMAD.IADD R0, R249, 0x1, R251 ;  /* 0x00000001f9007824 */ /* 0x002fe200078e02fb */
[----:B------:R-:W-:Y:S01]  /*12dc0*/  MOV R3, R115 ;  /* 0x0000007300037202 */ /* 0x000fe20000000f00 */
[----:B------:R-:W-:Y:S01]  /*12dd0*/  IMAD.MOV.U32 R116, RZ, RZ, R114 ;  /* 0x000000ffff747224 */ /* 0x000fe200078e0072 */
[----:B------:R-:W-:-:S02]  /*12de0*/  MOV R214, R217 ;  /* 0x000000d900d67202 */ /* 0x000fc40000000f00 */
[----:B------:R1:W-:Y:S02]  /*12df0*/  STL [R1+0x2c], R0 ;  /* 0x00002c0001007387 */ /* 0x0003e40000100800 */
[----:B-1----:R-:W-:-:S05]  /*12e00*/  @P4 IMAD.HI.U32 R0, R0, c[0x0][0x2c8], RZ ;  /* 0x0000b20000004a27 */ /* 0x002fca00078e00ff */
[----:B------:R-:W-:-:S05]  /*12e10*/  @P4 SHF.R.U32.HI R0, RZ, c[0x0][0x2cc], R0 ;  /* 0x0000b300ff004a19 */ /* 0x000fca0000011600 */
[----:B------:R1:W-:Y:S02]  /*12e20*/  @P4 STL [R1+0x34], R0 ;  /* 0x0000340001004387 */ /* 0x0003e40000100800 */
.L_x_2574:
        /* <DEDUP_REMOVED lines=80> */
.L_x_2571:
[----:B-1-34-:R-:W-:Y:S05]  /*13330*/  BSYNC B0 ;  /* 0x0000000000007941 */ /* 0x01afea0003800000 */
.L_x_2570:
        /* <DEDUP_REMOVED lines=215> */
.L_x_2573:
[----:B------:R-:W-:Y:S05]  /*140b0*/  BSYNC B0 ;  /* 0x0000000000007941 */ /* 0x000fea0003800000 */
.L_x_2572:
        /* <DEDUP_REMOVED lines=114> */
[----:B------:R-:W-:Y:S02]  /*147e0*/  FSEL R163, R33, -INF , P2 ;  /* 0xff80000021a37808 */ /* 0x000fe40001000000 */
[----:B------:R-:W-:Y:S02]  /*147f0*/  ISETP.GT.AND P2, PT, R112, 0x41, PT ;  /* 0x000000417000780c */ /* 0x000fe40003f44270 */
        /* <DEDUP_REMOVED lines=68> */
[----:B------:R-:W-:Y:S02]  /*14c40*/  FSEL R248, R57, -INF , P0 ;  /* 0xff80000039f87808 */ /* 0x000fe40000000000 */
[----:B------:R-:W-:Y:S02]  /*14c50*/  FMNMX.FTZ R4, R232, R4, !PT ;  /* 0x00000004e8047209 */ /* 0x000fe40007810000 */
[----:B------:R-:W-:Y:S02]  /*14c60*/  FSEL R247, R56, -INF , P1 ;  /* 0xff80000038f77808 */ /* 0x000fe40000800000 */
[----:B------:R-:W-:Y:S02]  /*14c70*/  FMNMX.FTZ R4, R243, R4, !PT ;  /* 0x00000004f3047209 */ /* 0x000fe40007810000 */
[----:B--2---:R-:W-:Y:S02]  /*14c80*/  FMNMX.FTZ R0, R0, R2, !PT ;  /* 0x0000000200007209 */ /* 0x004fe40007810000 */
[----:B------:R-:W-:Y:S03]  /*14c90*/  FMNMX.FTZ R4, R244, R4, !PT ;  /* 0x00000004f4047209 */ /* 0x000fe60007810000 */
[----:B------:R-:W2:Y:S01]  /*14ca0*/  SHFL.BFLY PT, R2, R0, 0x1, 0x1f ;  /* 0x0c201f0000027f89 */ /* 0x000ea200000e0000 */
[----:B------:R-:W-:Y:S04]  /*14cb0*/  FMNMX.FTZ R4, R247, R4, !PT ;  /* 0x00000004f7047209 */ /* 0x000fe80007810000 */
[----:B------:R-:W-:Y:S05]  /*14cc0*/  FMNMX.FTZ R4, R248, R4, !PT ;  /* 0x00000004f8047209 */ /* 0x000fea0007810000 */
[----:B------:R-:W3:Y:S01]  /*14cd0*/  SHFL.BFLY PT, R5, R4, 0x2, 0x1f ;  /* 0x0c401f0004057f89 */ /* 0x000ee200000e0000 */
[----:B--2---:R-:W-:Y:S04]  /*14ce0*/  FMNMX.FTZ R112, R0, R2, !PT ;  /* 0x0000000200707209 */ /* 0x004fe80007810000 */
[C---:B------:R-:W-:Y:S01]  /*14cf0*/  FSETP.NEU.FTZ.AND P0, PT, R112.reuse, -INF , PT ;  /* 0xff8000007000780b */ /* 0x040fe20003f1d000 */
[----:B------:R-:W-:Y:S05]  /*14d00*/  FMUL.FTZ R0, R112, c[0x0][0x2d0] ;  /* 0x0000b40070007a20 */ /* 0x000fea0000410000 */
[----:B------:R-:W-:Y:S02]  /*14d10*/  FSEL R141, R0, RZ, P0 ;  /* 0x000000ff008d7208 */ /* 0x000fe40000000000 */
[----:B---3--:R-:W-:Y:S03]  /*14d20*/  FMNMX.FTZ R4, R4, R5, !PT ;  /* 0x0000000504047209 */ /* 0x008fe60007810000 */
[--C-:B------:R-:W-:Y:S02]  /*14d30*/  FFMA.FTZ R0, R6, c[0x0][0x2d0], -R141.reuse ;  /* 0x0000b40006007a23 */ /* 0x100fe4000001088d */
[----:B------:R-:W2:Y:S02]  /*14d40*/  SHFL.BFLY PT, R2, R4, 0x1, 0x1f ;  /* 0x0c201f0004027f89 */ /* 0x000ea400000e0000 */
        /* <DEDUP_REMOVED lines=19> */
[----:B--2---:R-:W-:Y:S01]  /*14e80*/  FFMA.FTZ R0, R8, c[0x0][0x2d0], -R140 ;  /* 0x0000b40008007a23 */ /* 0x004fe2000001088c */
[----:B---3--:R-:W-:Y:S07]  /*14e90*/  F2FP.BF16.PACK_AB R119, R223, R235 ;  /* 0x000000ebdf77723e */ /* 0x008fee00000010ff */
[----:B------:R2:W3:Y:S02]  /*14ea0*/  MUFU.EX2 R166, R0 ;  /* 0x0000000000a67308 */ /* 0x0004e40000000800 */
[----:B--2---:R-:W-:Y:S02]  /*14eb0*/  FSEL R0, R115, RZ, P1 ;  /* 0x000000ff73007208 */ /* 0x004fe40000800000 */
[----:B---3--:R-:W-:Y:S03]  /*14ec0*/  F2FP.BF16.PACK_AB R118, R226, R166 ;  /* 0x000000a6e276723e */ /* 0x008fe600000010ff */
[----:B------:R-:W-:Y:S04]  /*14ed0*/  FADD.FTZ R0, -R0, R3 ;  /* 0x0000000300007221 */ /* 0x000fe80000010100 */
[----:B------:R-:W-:Y:S04]  /*14ee0*/  FMUL.FTZ R0, R0, c[0x0][0x2d0] ;  /* 0x0000b40000007a20 */ /* 0x000fe80000410000 */
[----:B------:R2:W3:Y:S02]  /*14ef0*/  MUFU.EX2 R3, R0 ;  /* 0x0000000000037308 */ /* 0x0004e40000000800 */
[----:B--2---:R-:W-:Y:S01]  /*14f00*/  FADD.FTZ R0, -R2, R116 ;  /* 0x0000007402007221 */ /* 0x004fe20000010100 */
[----:B------:R-:W-:Y:S01]  /*14f10*/  F2FP.BF16.PACK_AB R116, R251, R252 ;  /* 0x000000fcfb74723e */ /* 0x000fe200000010ff */
[--C-:B------:R-:W-:Y:S02]  /*14f20*/  FFMA.FTZ R2, R142, c[0x0][0x2d0], -R140.reuse ;  /* 0x0000b4008e027a23 */ /* 0x100fe4000001088c */
[----:B------:R-:W-:Y:S04]  /*14f30*/  FMUL.FTZ R0, R0, c[0x0][0x2d0] ;  /* 0x0000b40000007a20 */ /* 0x000fe80000410000 */
[----:B------:R2:W-:Y:S01]  /*14f40*/  MUFU.EX2 R246, R2 ;  /* 0x0000000200f67308 */ /* 0x0005e20000000800 */
[C---:B---3--:R-:W-:Y:S02]  /*14f50*/  FMUL.FTZ R4, R3.reuse, R120 ;  /* 0x0000007803047220 */ /* 0x048fe40000410000 */
        /* <DEDUP_REMOVED lines=9> */
[----:B------:R-:W-:Y:S02]  /*14ff0*/  IMAD.MOV.U32 R120, RZ, RZ, R231 ;  /* 0x000000ffff787224 */ /* 0x000fe400078e00e7 */
[C---:B------:R-:W-:Y:S02]  /*15000*/  FMUL.FTZ R32, R3.reuse, R88 ;  /* 0x0000005803207220 */ /* 0x040fe40000410000 */
[----:B------:R-:W-:Y:S02]  /*15010*/  FMUL.FTZ R33, R3, R89 ;  /* 0x0000005903217220 */ /* 0x000fe40000410000 */
[----:B--2---:R-:W-:Y:S02]  /*15020*/  FFMA.FTZ R2, R143, c[0x0][0x2d0], -R140 ;  /* 0x0000b4008f027a23 */ /* 0x004fe4000001088c */
[----:B------:R-:W-:Y:S02]  /*15030*/  IMAD.MOV.U32 R121, RZ, RZ, R228 ;  /* 0x000000ffff797224 */ /* 0x000fe400078e00e4 */
[----:B------:R2:W4:Y:S01]  /*15040*/  MUFU.EX2 R245, R2 ;  /* 0x0000000200f57308 */ /* 0x0005220000000800 */
[----:B------:R-:W-:Y:S02]  /*15050*/  IMAD.MOV.U32 R124, RZ, RZ, R166 ;  /* 0x000000ffff7c7224 */ /* 0x000fe400078e00a6 */
[C---:B------:R-:W-:Y:S02]  /*15060*/  FMUL.FTZ R40, R3.reuse, R96 ;  /* 0x0000006003287220 */ /* 0x040fe40000410000 */
[C---:B---3--:R-:W-:Y:S02]  /*15070*/  FMUL.FTZ R6, R0.reuse, R122 ;  /* 0x0000007a00067220 */ /* 0x048fe40000410000 */
[C---:B------:R-:W-:Y:S02]  /*15080*/  FMUL.FTZ R7, R0.reuse, R123 ;  /* 0x0000007b00077220 */ /* 0x040fe40000410000 */
[C---:B------:R-:W-:Y:S02]  /*15090*/  FMUL.FTZ R51, R0.reuse, R103 ;  /* 0x0000006700337220 */ /* 0x040fe40000410000 */
[----:B------:R-:W-:Y:S02]  /*150a0*/  IMAD.MOV.U32 R103, RZ, RZ, R235 ;  /* 0x000000ffff677224 */ /* 0x000fe400078e00eb */
[C---:B------:R-:W-:Y:S01]  /*150b0*/  FMUL.FTZ R10, R0.reuse, R126 ;  /* 0x0000007e000a7220 */ /* 0x040fe20000410000 */
[C---:B------:R-:W-:Y:S05]  /*150c0*/  HMMA.16816.F32.BF16 R4, R116.reuse, R12, R4 ;  /* 0x0000000c7404723c */ /* 0x040fea0000041804 */
[----:B------:R-:W-:Y:S02]  /*150d0*/  FMUL.FTZ R11, R0, R127 ;  /* 0x0000007f000b7220 */ /* 0x000fe40000410000 */
[C---:B------:R-:W-:Y:S02]  /*150e0*/  FMUL.FTZ R12, R3.reuse, R68 ;  /* 0x00000044030c7220 */ /* 0x040fe40000410000 */
[----:B------:R-:W-:Y:S03]  /*150f0*/  FMUL.FTZ R13, R3, R69 ;  /* 0x00000045030d7220 */ /* 0x000fe60000410000 */
[C---:B------:R-:W-:Y:S03]  /*15100*/  HMMA.16816.F32.BF16 R8, R116.reuse, R14, R8 ;  /* 0x0000000e7408723c */ /* 0x040fe60000041808 */
[--C-:B--2---:R-:W-:Y:S02]  /*15110*/  FFMA.FTZ R2, R144, c[0x0][0x2d0], -R141.reuse ;  /* 0x0000b40090027a23 */ /* 0x104fe4000001088d */
[C---:B------:R-:W-:Y:S02]  /*15120*/  FMUL.FTZ R18, R0.reuse, R74 ;  /* 0x0000004a00127220 */ /* 0x040fe40000410000 */
[----:B------:R2:W-:Y:S01]  /*15130*/  MUFU.EX2 R242, R2 ;  /* 0x0000000200f27308 */ /* 0x0005e20000000800 */
[C---:B------:R-:W-:Y:S04]  /*15140*/  FMUL.FTZ R14, R0.reuse, R70 ;  /* 0x00000046000e7220 */ /* 0x040fe80000410000 */
[C---:B------:R-:W-:Y:S02]  /*15150*/  FMUL.FTZ R15, R0.reuse, R71 ;  /* 0x00000047000f7220 */ /* 0x040fe40000410000 */
[----:B------:R-:W3:Y:S01]  /*15160*/  LDSM.16.MT88.4 R68, [R198+0x3800] ;  /* 0x00380000c644783b */ /* 0x000ee20000004200 */
[C---:B------:R-:W-:Y:S02]  /*15170*/  FMUL.FTZ R19, R0.reuse, R75 ;  /* 0x0000004b00137220 */ /* 0x040fe40000410000 */
[C---:B------:R-:W-:Y:S02]  /*15180*/  FMUL.FTZ R26, R0.reuse, R82 ;  /* 0x00000052001a7220 */ /* 0x040fe40000410000 */
[C---:B------:R-:W-:Y:S03]  /*15190*/  HMMA.16816.F32.BF16 R12, R116.reuse, R20, R12 ;  /* 0x00000014740c723c */ /* 0x040fe6000004180c */
[----:B------:R-:W3:Y:S01]  /*151a0*/  LDSM.16.MT88.4 R72, [R197+0x3800] ;  /* 0x00380000c548783b */ /* 0x000ee20000004200 */
[C---:B------:R-:W-:Y:S02]  /*151b0*/  FMUL.FTZ R27, R0.reuse, R83 ;  /* 0x00000053001b7220 */ /* 0x040fe40000410000 */
[C---:B------:R-:W-:Y:S02]  /*151c0*/  FMUL.FTZ R34, R0.reuse, R90 ;  /* 0x0000005a00227220 */ /* 0x040fe40000410000 */
[C---:B------:R-:W-:Y:S03]  /*151d0*/  HMMA.16816.F32.BF16 R16, R116.reuse, R22, R16 ;  /* 0x000000167410723c */ /* 0x040fe60000041810 */
[----:B------:R-:W-:Y:S01]  /*151e0*/  LDSM.16.MT88.4 R80, [R196+0x800] ;  /* 0x00080000c450783b */ /* 0x000fe20000004200 */
[----:B--2---:R-:W-:Y:S02]  /*151f0*/  FFMA.FTZ R2, R145, c[0x0][0x2d0], -R141 ;  /* 0x0000b40091027a23 */ /* 0x004fe4000001088d */
[C---:B------:R-:W-:Y:S02]  /*15200*/  FMUL.FTZ R20, R3.reuse, R76 ;  /* 0x0000004c03147220 */ /* 0x040fe40000410000 */
[----:B------:R2:W1:Y:S01]  /*15210*/  MUFU.EX2 R241, R2 ;  /* 0x0000000200f17308 */ /* 0x0004620000000800 */
[C---:B------:R-:W-:Y:S03]  /*15220*/  FMUL.FTZ R21, R3.reuse, R77 ;  /* 0x0000004d03157220 */ /* 0x040fe60000410000 */
[C---:B------:R-:W-:Y:S02]  /*15230*/  FMUL.FTZ R22, R0.reuse, R78 ;  /* 0x0000004e00167220 */ /* 0x040fe40000410000 */
[C---:B------:R-:W-:Y:S02]  /*15240*/  FMUL.FTZ R23, R0.reuse, R79 ;  /* 0x0000004f00177220 */ /* 0x040fe40000410000 */
[----:B------:R-:W1:Y:S01]  /*15250*/  LDSM.16.MT88.4 R76, [R195+0x800] ;  /* 0x00080000c34c783b */ /* 0x000e620000004200 */
[C---:B------:R-:W-:Y:S02]  /*15260*/  FMUL.FTZ R35, R0.reuse, R91 ;  /* 0x0000005b00237220 */ /* 0x040fe40000410000 */
[C---:B------:R-:W-:Y:S02]  /*15270*/  FMUL.FTZ R41, R3.reuse, R97 ;  /* 0x0000006103297220 */ /* 0x040fe40000410000 */
[C---:B------:R-:W-:Y:S03]  /*15280*/  HMMA.16816.F32.BF16 R20, R116.reuse, R28, R20 ;  /* 0x0000001c7414723c */ /* 0x040fe60000041814 */
[----:B------:R-:W-:Y:S01]  /*15290*/  LDSM.16.MT88.4 R88, [R197+0x800] ;  /* 0x00080000c558783b */ /* 0x000fe20000004200 */
[C---:B------:R-:W-:Y:S02]  /*152a0*/  FMUL.FTZ R42, R0.reuse, R98 ;  /* 0x00000062002a7220 */ /* 0x040fe40000410000 */
[----:B------:R-:W-:Y:S02]  /*152b0*/  FMUL.FTZ R43, R0, R99 ;  /* 0x00000063002b7220 */ /* 0x000fe40000410000 */
[C---:B------:R-:W-:Y:S03]  /*152c0*/  HMMA.16816.F32.BF16 R24, R116.reuse, R30, R24 ;  /* 0x0000001e7418723c */ /* 0x040fe60000041818 */
[----:B------:R-:W5:Y:S01]  /*152d0*/  LDL.LU R97, [R1+0x24] ;  /* 0x0000240001617983 */ /* 0x000f620000300800 */
[----:B--2---:R-:W-:Y:S02]  /*152e0*/  FFMA.FTZ R2, R146, c[0x0][0x2d0], -R140 ;  /* 0x0000b40092027a23 */ /* 0x004fe4000001088c */
[C---:B------:R-:W-:Y:S01]  /*152f0*/  FMUL.FTZ R28, R3.reuse, R84 ;  /* 0x00000054031c7220 */ /* 0x040fe20000410000 */
[----:B------:R-:W2:Y:S01]  /*15300*/  LDL.LU R96, [R1+0x20] ;  /* 0x0000200001607983 */ /* 0x000ea20000300800 */
[----:B------:R1:W-:Y:S01]  /*15310*/  MUFU.EX2 R240, R2 ;  /* 0x0000000200f07308 */ /* 0x0003e20000000800 */
[C---:B------:R-:W-:Y:S03]  /*15320*/  FMUL.FTZ R29, R3.reuse, R85 ;  /* 0x00000055031d7220 */ /* 0x040fe60000410000 */
[C---:B------:R-:W-:Y:S02]  /*15330*/  FMUL.FTZ R30, R0.reuse, R86 ;  /* 0x00000056001e7220 */ /* 0x040fe40000410000 */
[C---:B------:R-:W-:Y:S02]  /*15340*/  FMUL.FTZ R31, R0.reuse, R87 ;  /* 0x00000057001f7220 */ /* 0x040fe40000410000 */
[----:B------:R-:W3:Y:S01]  /*15350*/  LDSM.16.MT88.4 R84, [R198+0x800] ;  /* 0x00080000c654783b */ /* 0x000ee20000004200 */
[----:B------:R-:W-:Y:S02]  /*15360*/  IMAD.MOV.U32 R125, RZ, RZ, R58 ;  /* 0x000000ffff7d7224 */ /* 0x000fe400078e003a */
[C---:B------:R-:W-:Y:S02]  /*15370*/  FMUL.FTZ R57, R3.reuse, R109 ;  /* 0x0000006d03397220 */ /* 0x040fe40000410000 */
[C---:B------:R-:W-:Y:S03]  /*15380*/  HMMA.16816.F32.BF16 R28, R116.reuse, R36, R28 ;  /* 0x00000024741c723c */ /* 0x040fe6000004181c */
[C---:B------:R-:W-:Y:S02]  /*15390*/  FMUL.FTZ R58, R0.reuse, R110 ;  /* 0x0000006e003a7220 */ /* 0x040fe40000410000 */
[C---:B------:R-:W-:Y:S02]  /*153a0*/  FMUL.FTZ R59, R0.reuse, R111 ;  /* 0x0000006f003b7220 */ /* 0x040fe40000410000 */
[----:B------:R-:W-:Y:S01]  /*153b0*/  FMUL.FTZ R37, R3, R93 ;  /* 0x0000005d03257220 */ /* 0x000fe20000410000 */
[C---:B------:R-:W-:Y:S04]  /*153c0*/  HMMA.16816.F32.BF16 R32, R116.reuse, R38, R32 ;  /* 0x000000267420723c */ /* 0x040fe80000041820 */
[----:B-1----:R-:W-:Y:S02]  /*153d0*/  FFMA.FTZ R2, R147, c[0x0][0x2d0], -R140 ;  /* 0x0000b40093027a23 */ /* 0x002fe4000001088c */
[----:B------:R-:W-:Y:S02]  /*153e0*/  IMAD.MOV.U32 R122, RZ, RZ, R226 ;  /* 0x000000ffff7a7224 */ /* 0x000fe400078e00e2 */
[----:B------:R1:W-:Y:S01]  /*153f0*/  MUFU.EX2 R239, R2 ;  /* 0x0000000200ef7308 */ /* 0x0003e20000000800 */
[C---:B------:R-:W-:Y:S03]  /*15400*/  FMUL.FTZ R39, R0.reuse, R95 ;  /* 0x0000005f00277220 */ /* 0x040fe60000410000 */
[----:B------:R-:W-:Y:S02]  /*15410*/  FMUL.FTZ R38, R0, R94 ;  /* 0x0000005e00267220 */ /* 0x000fe40000410000 */
[C---:B------:R-:W-:Y:S02]  /*15420*/  FMUL.FTZ R36, R3.reuse, R92 ;  /* 0x0000005c03247220 */ /* 0x040fe40000410000 */
[----:B------:R-:W-:Y:S02]  /*15430*/  IMAD.MOV.U32 R123, RZ, RZ, R223 ;  /* 0x000000ffff7b7224 */ /* 0x000fe400078e00df */
[C---:B------:R-:W-:Y:S02]  /*15440*/  FMUL.FTZ R48, R3.reuse, R100 ;  /* 0x0000006403307220 */ /* 0x040fe40000410000 */
[----:B------:R-:W-:Y:S01]  /*15450*/  IMAD.MOV.U32 R100, RZ, RZ, R122 ;  /* 0x000000ffff647224 */ /* 0x000fe200078e007a */
[C---:B------:R-:W-:Y:S03]  /*15460*/  HMMA.16816.F32.BF16 R36, R116.reuse, R44, R36 ;  /* 0x0000002c7424723c */ /* 0x040fe60000041824 */
[C---:B------:R-:W-:Y:S02]  /*15470*/  FMUL.FTZ R49, R3.reuse, R101 ;  /* 0x0000006503317220 */ /* 0x040fe40000410000 */
[----:B------:R-:W-:Y:S02]  /*15480*/  IMAD.MOV.U32 R101, RZ, RZ, R123 ;  /* 0x000000ffff657224 */ /* 0x000fe400078e007b */
[C---:B------:R-:W-:Y:S01]  /*15490*/  FMUL.FTZ R45, R3.reuse, R129 ;  /* 0x00000081032d7220 */ /* 0x040fe20000410000 */
[C---:B------:R-:W-:Y:S04]  /*154a0*/  HMMA.16816.F32.BF16 R40, R116.reuse, R46, R40 ;  /* 0x0000002e7428723c */ /* 0x040fe80000041828 */
[--C-:B-1----:R-:W-:Y:S02]  /*154b0*/  FFMA.FTZ R2, R148, c[0x0][0x2d0], -R141.reuse ;  /* 0x0000b40094027a23 */ /* 0x102fe4000001088d */
[C---:B------:R-:W-:Y:S02]  /*154c0*/  FMUL.FTZ R44, R3.reuse, R128 ;  /* 0x00000080032c7220 */ /* 0x040fe40000410000 */
[----:B------:R1:W-:Y:S01]  /*154d0*/  MUFU.EX2 R235, R2 ;  /* 0x0000000200eb7308 */ /* 0x0003e20000000800 */
[C---:B------:R-:W-:Y:S03]  /*154e0*/  FMUL.FTZ R47, R0.reuse, R131 ;  /* 0x00000083002f7220 */ /* 0x040fe60000410000 */
[C---:B------:R-:W-:Y:S02]  /*154f0*/  FMUL.FTZ R46, R0.reuse, R130 ;  /* 0x00000082002e7220 */ /* 0x040fe40000410000 */
[C---:B------:R-:W-:Y:S02]  /*15500*/  FMUL.FTZ R50, R0.reuse, R102 ;  /* 0x0000006600327220 */ /* 0x040fe40000410000 */
[----:B------:R-:W-:Y:S02]  /*15510*/  IMAD.MOV.U32 R102, RZ, RZ, R124 ;  /* 0x000000ffff667224 */ /* 0x000fe400078e007c */
        /* <DEDUP_REMOVED lines=10> */
[C---:B------:R-:W-:Y:S02]  /*155c0*/  FMUL.FTZ R54, R0.reuse, R106 ;  /* 0x0000006a00367220 */ /* 0x040fe40000410000 */
[C---:B------:R-:W-:Y:S02]  /*155d0*/  FMUL.FTZ R63, R0.reuse, R63 ;  /* 0x0000003f003f7220 */ /* 0x040fe40000410000 */
[C---:B------:R-:W-:Y:S02]  /*155e0*/  FMUL.FTZ R64, R3.reuse, R64 ;  /* 0x0000004003407220 */ /* 0x040fe40000410000 */
[----:B------:R-:W-:Y:S01]  /*155f0*/  FMUL.FTZ R65, R3, R65 ;  /* 0x0000004103417220 */ /* 0x000fe20000410000 */
[C---:B---3--:R-:W-:Y:S03]  /*15600*/  HMMA.16816.F32.BF16 R52, R116.reuse, R68, R52 ;  /* 0x000000447434723c */ /* 0x048fe60000041834 */
[C---:B------:R-:W-:Y:S02]  /*15610*/  FMUL.FTZ R66, R0.reuse, R66 ;  /* 0x0000004200427220 */ /* 0x040fe40000410000 */
[----:B------:R-:W-:Y:S02]  /*15620*/  FMUL.FTZ R67, R0, R67 ;  /* 0x0000004300437220 */ /* 0x000fe40000410000 */
[----:B----4-:R-:W-:Y:S01]  /*15630*/  F2FP.BF16.PACK_AB R68, R245, R246 ;  /* 0x000000f6f544723e */ /* 0x010fe200000010ff */
[C---:B------:R-:W-:Y:S04]  /*15640*/  HMMA.16816.F32.BF16 R56, R116.reuse, R70, R56 ;  /* 0x000000467438723c */ /* 0x040fe80000041838 */
[----:B------:R-:W-:Y:S01]  /*15650*/  F2FP.BF16.PACK_AB R69, R241, R242 ;  /* 0x000000f2f145723e */ /* 0x000fe200000010ff */
[--C-:B-1----:R-:W-:Y:S03]  /*15660*/  FFMA.FTZ R2, R150, c[0x0][0x2d0], -R140.reuse ;  /* 0x0000b40096027a23 */ /* 0x102fe6000001088c */
[C---:B------:R-:W-:Y:S01]  /*15670*/  HMMA.16816.F32.BF16 R60, R116.reuse, R72, R60 ;  /* 0x00000048743c723c */ /* 0x040fe2000004183c */
[----:B------:R1:W-:Y:S03]  /*15680*/  MUFU.EX2 R231, R2 ;  /* 0x0000000200e77308 */ /* 0x0003e60000000800 */
[----:B------:R-:W-:Y:S02]  /*15690*/  F2FP.BF16.PACK_AB R71, R108, R235 ;  /* 0x000000eb6c47723e */ /* 0x000fe400000010ff */
[----:B------:R-:W-:Y:S02]  /*156a0*/  F2FP.BF16.PACK_AB R70, R239, R240 ;  /* 0x000000f0ef46723e */ /* 0x000fe400000010ff */
[----:B------:R-:W-:Y:S01]  /*156b0*/  HMMA.16816.F32.BF16 R64, R116, R74, R64 ;  /* 0x0000004a7440723c */ /* 0x000fe20000041840 */
[----:B------:R-:W3:Y:S07]  /*156c0*/  LDSM.16.MT88.4 R72, [R195+0x4000] ;  /* 0x00400000c348783b */ /* 0x000eee0000004200 */
[C---:B------:R-:W-:Y:S08]  /*156d0*/  HMMA.16816.F32.BF16 R4, R68.reuse, R76, R4 ;  /* 0x0000004c4404723c */ /* 0x040ff00000041804 */
[C---:B------:R-:W-:Y:S01]  /*156e0*/  HMMA.16816.F32.BF16 R8, R68.reuse, R78, R8 ;  /* 0x0000004e4408723c */ /* 0x040fe20000041808 */
[----:B------:R-:W4:Y:S03]  /*156f0*/  LDSM.16.MT88.4 R76, [R196+0x4000] ;  /* 0x00400000c44c783b */ /* 0x000f260000004200 */
[--C-:B-1----:R-:W-:Y:S04]  /*15700*/  FFMA.FTZ R2, R151, c[0x0][0x2d0], -R140.reuse ;  /* 0x0000b40097027a23 */ /* 0x102fe8000001088c */
[C---:B------:R-:W-:Y:S01]  /*15710*/  HMMA.16816.F32.BF16 R12, R68.reuse, R80, R12 ;  /* 0x00000050440c723c */ /* 0x040fe2000004180c */
[----:B------:R1:W1:Y:S07]  /*15720*/  MUFU.EX2 R95, R2 ;  /* 0x00000002005f7308 */ /* 0x00026e0000000800 */
[C---:B------:R-:W-:Y:S01]  /*15730*/  HMMA.16816.F32.BF16 R16, R68.reuse, R82, R16 ;  /* 0x000000524410723c */ /* 0x040fe20000041810 */
[----:B------:R-:W4:Y:S07]  /*15740*/  LDSM.16.MT88.4 R80, [R198+0x4000] ;  /* 0x00400000c650783b */ /* 0x000f2e0000004200 */
[C---:B------:R-:W-:Y:S08]  /*15750*/  HMMA.16816.F32.BF16 R20, R68.reuse, R84, R20 ;  /* 0x000000544414723c */ /* 0x040ff00000041814 */
[C---:B------:R-:W-:Y:S01]  /*15760*/  HMMA.16816.F32.BF16 R24, R68.reuse, R86, R24 ;  /* 0x000000564418723c */ /* 0x040fe20000041818 */
[----:B------:R-:W4:Y:S03]  /*15770*/  LDSM.16.MT88.4 R84, [R197+0x4000] ;  /* 0x00400000c554783b */ /* 0x000f260000004200 */
[--C-:B-1----:R-:W-:Y:S04]  /*15780*/  FFMA.FTZ R2, R152, c[0x0][0x2d0], -R141.reuse ;  /* 0x0000b40098027a23 */ /* 0x102fe8000001088d */
[C---:B------:R-:W-:Y:S01]  /*15790*/  HMMA.16816.F32.BF16 R28, R68.reuse, R88, R28 ;  /* 0x00000058441c723c */ /* 0x040fe2000004181c */
[----:B------:R1:W-:Y:S07]  /*157a0*/  MUFU.EX2 R93, R2 ;  /* 0x00000002005d7308 */ /* 0x0003ee0000000800 */
[C---:B------:R-:W-:Y:S01]  /*157b0*/  HMMA.16816.F32.BF16 R32, R68.reuse, R90, R32 ;  /* 0x0000005a4420723c */ /* 0x040fe20000041820 */
[----:B------:R-:W-:Y:S07]  /*157c0*/  LDSM.16.MT88.4 R88, [R196+0x1000] ;  /* 0x00100000c458783b */ /* 0x000fee0000004200 */
        /* <DEDUP_REMOVED lines=9> */
[C---:B------:R-:W-:Y:S01]  /*15860*/  HMMA.16816.F32.BF16 R56, R68.reuse, R82, R56 ;  /* 0x000000524438723c */ /* 0x040fe20000041838 */
[----:B------:R-:W2:Y:S03]  /*15870*/  LDSM.16.MT88.4 R80, [R197+0x1000] ;  /* 0x00100000c550783b */ /* 0x000ea60000004200 */
[--C-:B-1----:R-:W-:Y:S04]  /*15880*/  FFMA.FTZ R2, R154, c[0x0][0x2d0], -R140.reuse ;  /* 0x0000b4009a027a23 */ /* 0x102fe8000001088c */
[C---:B------:R-:W-:Y:S01]  /*15890*/  HMMA.16816.F32.BF16 R60, R68.reuse, R84, R60 ;  /* 0x00000054443c723c */ /* 0x040fe2000004183c */
[----:B------:R1:W-:Y:S07]  /*158a0*/  MUFU.EX2 R228, R2 ;  /* 0x0000000200e47308 */ /* 0x0003ee0000000800 */
[----:B------:R-:W-:Y:S01]  /*158b0*/  HMMA.16816.F32.BF16 R64, R68, R86, R64 ;  /* 0x000000564440723c */ /* 0x000fe20000041840 */
[----:B------:R-:W-:Y:S06]  /*158c0*/  LDSM.16.MT88.4 R84, [R196+0x4800] ;  /* 0x00480000c454783b */ /* 0x000fec0000004200 */
[----:B------:R-:W-:Y:S02]  /*158d0*/  F2FP.BF16.PACK_AB R68, R95, R231 ;  /* 0x000000e75f44723e */ /* 0x000fe400000010ff */
[----:B----4-:R-:W-:Y:S03]  /*158e0*/  F2FP.BF16.PACK_AB R69, R94, R93 ;  /* 0x0000005d5e45723e */ /* 0x010fe600000010ff */
[----:B-1----:R-:W-:Y:S04]  /*158f0*/  FFMA.FTZ R2, R155, c[0x0][0x2d0], -R140 ;  /* 0x0000b4009b027a23 */ /* 0x002fe8000001088c */
[----:B------:R1:W4:Y:S02]  /*15900*/  MUFU.EX2 R226, R2 ;  /* 0x0000000200e27308 */ /* 0x0003240000000800 */
[----:B-1----:R-:W-:Y:S01]  /*15910*/  FFMA.FTZ R2, R156, c[0x0][0x2d0], -R141 ;  /* 0x0000b4009c027a23 */ /* 0x002fe2000001088d */
[----:B----4-:R-:W-:Y:S01]  /*15920*/  F2FP.BF16.PACK_AB R70, R226, R228 ;  /* 0x000000e4e246723e */ /* 0x010fe200000010ff */
[----:B-----5:R-:W-:Y:S06]  /*15930*/  FFMA.FTZ R0, R0, R97, R121 ;  /* 0x0000006100007223 */ /* 0x020fec0000010079 */
[----:B------:R1:W4:Y:S01]  /*15940*/  MUFU.EX2 R92, R2 ;  /* 0x00000002005c7308 */ /* 0x0003220000000800 */
[----:B--2---:R-:W-:Y:S02]  /*15950*/  FFMA.FTZ R3, R3, R96, R252 ;  /* 0x0000006003037223 */ /* 0x004fe400000100fc */
[----:B------:R-:W-:Y:S01]  /*15960*/  LDSM.16.MT88.4 R96, [R195+0x6800] ;  /* 0x00680000c360783b */ /* 0x000fe20000004200 */
[----:B------:R-:W-:Y:S04]  /*15970*/  FADD.FTZ R0, R120, R0 ;  /* 0x0000000078007221 */ /* 0x000fe80000010000 */
[----:B------:R-:W-:Y:S04]  /*15980*/  FADD.FTZ R0, R103, R0 ;  /* 0x0000000067007221 */ /* 0x000fe80000010000 */
[----:B------:R-:W-:Y:S04]  /*15990*/  FADD.FTZ R0, R101, R0 ;  /* 0x0000000065007221 */ /* 0x000fe80000010000 */
[----:B------:R-:W-:Y:S04]  /*159a0*/  FADD.FTZ R0, R242, R0 ;  /* 0x00000000f2007221 */ /* 0x000fe80000010000 */
[----:B------:R-:W-:Y:S02]  /*159b0*/  FADD.FTZ R0, R241, R0 ;  /* 0x00000000f1007221 */ /* 0x000fe40000010000 */
[--C-:B-1----:R-:W-:Y:S02]  /*159c0*/  FFMA.FTZ R2, R157, c[0x0][0x2d0], -R141.reuse ;  /* 0x0000b4009d027a23 */ /* 0x102fe4000001088d */
[----:B------:R-:W-:Y:S02]  /*159d0*/  FADD.FTZ R0, R235, R0 ;  /* 0x00000000eb007221 */ /* 0x000fe40000010000 */
[----:B------:R1:W2:Y:S02]  /*159e0*/  MUFU.EX2 R223, R2 ;  /* 0x0000000200df7308 */ /* 0x0002a40000000800 */
[----:B------:R-:W-:Y:S02]  /*159f0*/  FADD.FTZ R0, R108, R0 ;  /* 0x000000006c007221 */ /* 0x000fe40000010000 */
[----:B------:R-:W-:Y:S02]  /*15a00*/  LDSM.16.MT88.4 R108, [R198+0x6800] ;  /* 0x00680000c66c783b */ /* 0x000fe40000004200 */
[----:B------:R-:W-:Y:S04]  /*15a10*/  FADD.FTZ R0, R93, R0 ;  /* 0x000000005d007221 */ /* 0x000fe80000010000 */
[----:B------:R-:W-:Y:S04]  /*15a20*/  FADD.FTZ R0, R94, R0 ;  /* 0x000000005e007221 */ /* 0x000fe80000010000 */
[----:B----4-:R-:W-:Y:S02]  /*15a30*/  FADD.FTZ R0, R92, R0 ;  /* 0x000000005c007221 */ /* 0x010fe40000010000 */
[----:B-1----:R-:W-:Y:S01]  /*15a40*/  FFMA.FTZ R2, R158, c[0x0][0x2d0], -R140 ;  /* 0x0000b4009e027a23 */ /* 0x002fe2000001088c */
[C---:B--2---:R-:W-:Y:S01]  /*15a50*/  F2FP.BF16.PACK_AB R71, R223.reuse, R92 ;  /* 0x0000005cdf47723e */ /* 0x044fe200000010ff */
[----:B------:R-:W-:Y:S02]  /*15a60*/  FADD.FTZ R0, R223, R0 ;  /* 0x00000000df007221 */ /* 0x000fe40000010000 */
[----:B------:R1:W-:Y:S04]  /*15a70*/  MUFU.EX2 R166, R2 ;  /* 0x0000000200a67308 */ /* 0x0003e80000000800 */
[C---:B---3--:R-:W-:Y:S08]  /*15a80*/  HMMA.16816.F32.BF16 R4, R68.reuse, R72, R4 ;  /* 0x000000484404723c */ /* 0x048ff00000041804 */
[C---:B------:R-:W-:Y:S01]  /*15a90*/  HMMA.16816.F32.BF16 R8, R68.reuse, R74, R8 ;  /* 0x0000004a4408723c */ /* 0x040fe20000041808 */
[----:B------:R-:W2:Y:S07]  /*15aa0*/  LDSM.16.MT88.4 R72, [R195+0x4800] ;  /* 0x00480000c348783b */ /* 0x000eae0000004200 */
[C---:B------:R-:W-:Y:S04]  /*15ab0*/  HMMA.16816.F32.BF16 R12, R68.reuse, R88, R12 ;  /* 0x00000058440c723c */ /* 0x040fe8000004180c */
[----:B-1----:R-:W-:Y:S04]  /*15ac0*/  FFMA.FTZ R2, R159, c[0x0][0x2d0], -R140 ;  /* 0x0000b4009f027a23 */ /* 0x002fe8000001088c */
[C---:B------:R-:W-:Y:S01]  /*15ad0*/  HMMA.16816.F32.BF16 R16, R68.reuse, R90, R16 ;  /* 0x0000005a4410723c */ /* 0x040fe20000041810 */
[----:B------:R1:W-:Y:S01]  /*15ae0*/  MUFU.EX2 R131, R2 ;  /* 0x0000000200837308 */ /* 0x0003e20000000800 */
[----:B------:R-:W-:Y:S06]  /*15af0*/  LDSM.16.MT88.4 R88, [R196+0x1800] ;  /* 0x00180000c458783b */ /* 0x000fec0000004200 */
        /* <DEDUP_REMOVED lines=12> */
[--C-:B-1----:R-:W-:Y:S02]  /*15bc0*/  FFMA.FTZ R2, R162, c[0x0][0x2d0], -R141.reuse ;  /* 0x0000b400a2027a23 */ /* 0x102fe4000001088d */
        /* <DEDUP_REMOVED lines=9> */
[C---:B----4-:R-:W-:Y:S02]  /*15c60*/  FADD.FTZ R0, R130.reuse, R0 ;  /* 0x0000000082007221 */ /* 0x050fe40000010000 */
[----:B------:R-:W-:Y:S01]  /*15c70*/  HMMA.16816.F32.BF16 R64, R68, R82, R64 ;  /* 0x000000524440723c */ /* 0x000fe20000041840 */
[----:B------:R1:W-:Y:S01]  /*15c80*/  MUFU.EX2 R162, R2 ;  /* 0x0000000200a27308 */ /* 0x0003e20000000800 */
[----:B------:R-:W-:Y:S05]  /*15c90*/  LDSM.16.MT88.4 R80, [R196+0x5000] ;  /* 0x00500000c450783b */ /* 0x000fea0000004200 */
[----:B------:R-:W-:Y:S02]  /*15ca0*/  F2FP.BF16.PACK_AB R68, R131, R166 ;  /* 0x000000a68344723e */ /* 0x000fe400000010ff */
[----:B------:R-:W-:Y:S03]  /*15cb0*/  F2FP.BF16.PACK_AB R69, R130, R129 ;  /* 0x000000818245723e */ /* 0x000fe600000010ff */
[----:B-1----:R-:W-:Y:S04]  /*15cc0*/  FFMA.FTZ R2, R163, c[0x0][0x2d0], -R140 ;  /* 0x0000b400a3027a23 */ /* 0x002fe8000001088c */
[----:B------:R1:W4:Y:S02]  /*15cd0*/  MUFU.EX2 R161, R2 ;  /* 0x0000000200a17308 */ /* 0x0003240000000800 */
[--C-:B-1----:R-:W-:Y:S01]  /*15ce0*/  FFMA.FTZ R2, R164, c[0x0][0x2d0], -R141.reuse ;  /* 0x0000b400a4027a23 */ /* 0x102fe2000001088d */
[----:B----4-:R-:W-:Y:S07]  /*15cf0*/  F2FP.BF16.PACK_AB R70, R161, R162 ;  /* 0x000000a2a146723e */ /* 0x010fee00000010ff */
[----:B------:R1:W4:Y:S02]  /*15d00*/  MUFU.EX2 R128, R2 ;  /* 0x0000000200807308 */ /* 0x0003240000000800 */
[--C-:B-1----:R-:W-:Y:S02]  /*15d10*/  FFMA.FTZ R2, R165, c[0x0][0x2d0], -R141.reuse ;  /* 0x0000b400a5027a23 */ /* 0x102fe4000001088d */
[----:B----4-:R-:W-:Y:S06]  /*15d20*/  FADD.FTZ R0, R128, R0 ;  /* 0x0000000080007221 */ /* 0x010fec0000010000 */
[----:B------:R1:W4:Y:S02]  /*15d30*/  MUFU.EX2 R160, R2 ;  /* 0x0000000200a07308 */ /* 0x0003240000000800 */
[----:B-1----:R-:W-:Y:S01]  /*15d40*/  FFMA.FTZ R2, R167, c[0x0][0x2d0], -R140 ;  /* 0x0000b400a7027a23 */ /* 0x002fe2000001088c */
[C---:B----4-:R-:W-:Y:S01]  /*15d50*/  F2FP.BF16.PACK_AB R71, R160.reuse, R128 ;  /* 0x00000080a047723e */ /* 0x050fe200000010ff */
[----:B------:R-:W-:Y:S06]  /*15d60*/  FADD.FTZ R0, R160, R0 ;  /* 0x00000000a0007221 */ /* 0x000fec0000010000 */
[----:B------:R1:W-:Y:S01]  /*15d70*/  MUFU.EX2 R159, R2 ;  /* 0x00000002009f7308 */ /* 0x0003e20000000800 */
[C---:B--2---:R-:W-:Y:S08]  /*15d80*/  HMMA.16816.F32.BF16 R4, R68.reuse, R72, R4 ;  /* 0x000000484404723c */ /* 0x044ff00000041804 */
[C---:B------:R-:W-:Y:S01]  /*15d90*/  HMMA.16816.F32.BF16 R8, R68.reuse, R74, R8 ;  /* 0x0000004a4408723c */ /* 0x040fe20000041808 */
[----:B------:R-:W2:Y:S07]  /*15da0*/  LDSM.16.MT88.4 R72, [R195+0x5000] ;  /* 0x00500000c348783b */ /* 0x000eae0000004200 */
[C---:B------:R-:W-:Y:S04]  /*15db0*/  HMMA.16816.F32.BF16 R12, R68.reuse, R88, R12 ;  /* 0x00000058440c723c */ /* 0x040fe8000004180c */
[----:B-1----:R-:W-:Y:S01]  /*15dc0*/  FFMA.FTZ R2, R217, c[0x0][0x2d0], -R140 ;  /* 0x0000b400d9027a23 */ /* 0x002fe2000001088c */
[----:B------:R-:W-:Y:S03]  /*15dd0*/  IADD3 R217, R214, -0x1, RZ ;  /* 0xffffffffd6d97810 */ /* 0x000fe60007ffe0ff */
        /* <DEDUP_REMOVED lines=15> */
[--C-:B-1----:R-:W-:Y:S02]  /*15ed0*/  FFMA.FTZ R2, R220, c[0x0][0x2d0], -R141.reuse ;  /* 0x0000b400dc027a23 */ /* 0x102fe4000001088d */
        /* <DEDUP_REMOVED lines=8> */
[----:B-1----:R-:W-:Y:S02]  /*15f60*/  FFMA.FTZ R2, R221, c[0x0][0x2d0], -R140 ;  /* 0x0000b400dd027a23 */ /* 0x002fe4000001088c */
[----:B---3--:R-:W-:Y:S02]  /*15f70*/  FADD.FTZ R0, R105, R0 ;  /* 0x0000000069007221 */ /* 0x008fe40000010000 */
[----:B------:R-:W-:Y:S01]  /*15f80*/  HMMA.16816.F32.BF16 R64, R68, R90, R64 ;  /* 0x0000005a4440723c */ /* 0x000fe20000041840 */
[----:B------:R1:W-:Y:S01]  /*15f90*/  MUFU.EX2 R158, R2 ;  /* 0x00000002009e7308 */ /* 0x0003e20000000800 */
[----:B------:R-:W-:Y:S05]  /*15fa0*/  LDSM.16.MT88.4 R88, [R196+0x2800] ;  /* 0x00280000c458783b */ /* 0x000fea0000004200 */
[----:B------:R-:W-:Y:S02]  /*15fb0*/  F2FP.BF16.PACK_AB R68, R107, R159 ;  /* 0x0000009f6b44723e */ /* 0x000fe400000010ff */
[----:B------:R-:W-:Y:S03]  /*15fc0*/  F2FP.BF16.PACK_AB R69, R105, R106 ;  /* 0x0000006a6945723e */ /* 0x000fe600000010ff */
[----:B-1----:R-:W-:Y:S04]  /*15fd0*/  FFMA.FTZ R2, R222, c[0x0][0x2d0], -R140 ;  /* 0x0000b400de027a23 */ /* 0x002fe8000001088c */
[----:B------:R1:W3:Y:S02]  /*15fe0*/  MUFU.EX2 R157, R2 ;  /* 0x00000002009d7308 */ /* 0x0002e40000000800 */
[--C-:B-1----:R-:W-:Y:S01]  /*15ff0*/  FFMA.FTZ R2, R224, c[0x0][0x2d0], -R141.reuse ;  /* 0x0000b400e0027a23 */ /* 0x102fe2000001088d */
[----:B---3--:R-:W-:Y:S07]  /*16000*/  F2FP.BF16.PACK_AB R70, R157, R158 ;  /* 0x0000009e9d46723e */ /* 0x008fee00000010ff */
[----:B------:R1:W3:Y:S02]  /*16010*/  MUFU.EX2 R104, R2 ;  /* 0x0000000200687308 */ /* 0x0002e40000000800 */
[--C-:B-1----:R-:W-:Y:S02]  /*16020*/  FFMA.FTZ R2, R225, c[0x0][0x2d0], -R141.reuse ;  /* 0x0000b400e1027a23 */ /* 0x102fe4000001088d */
[----:B---3--:R-:W-:Y:S06]  /*16030*/  FADD.FTZ R0, R104, R0 ;  /* 0x0000000068007221 */ /* 0x008fec0000010000 */
[----:B------:R1:W3:Y:S02]  /*16040*/  MUFU.EX2 R156, R2 ;  /* 0x00000002009c7308 */ /* 0x0002e40000000800 */
[----:B-1----:R-:W-:Y:S01]  /*16050*/  FFMA.FTZ R2, R227, c[0x0][0x2d0], -R140 ;  /* 0x0000b400e3027a23 */ /* 0x002fe2000001088c */
[C---:B---3--:R-:W-:Y:S01]  /*16060*/  F2FP.BF16.PACK_AB R71, R156.reuse, R104 ;  /* 0x000000689c47723e */ /* 0x048fe200000010ff */
[----:B------:R-:W-:Y:S06]  /*16070*/  FADD.FTZ R0, R156, R0 ;  /* 0x000000009c007221 */ /* 0x000fec0000010000 */
[----:B------:R1:W-:Y:S01]  /*16080*/  MUFU.EX2 R155, R2 ;  /* 0x00000002009b7308 */ /* 0x0003e20000000800 */
[C---:B--2---:R-:W-:Y:S08]  /*16090*/  HMMA.16816.F32.BF16 R4, R68.reuse, R72, R4 ;  /* 0x000000484404723c */ /* 0x044ff00000041804 */
[C---:B------:R-:W-:Y:S01]  /*160a0*/  HMMA.16816.F32.BF16 R8, R68.reuse, R74, R8 ;  /* 0x0000004a4408723c */ /* 0x040fe20000041808 */
[----:B------:R-:W2:Y:S07]  /*160b0*/  LDSM.16.MT88.4 R72, [R195+0x5800] ;  /* 0x00580000c348783b */ /* 0x000eae0000004200 */
[C---:B------:R-:W-:Y:S04]  /*160c0*/  HMMA.16816.F32.BF16 R12, R68.reuse, R76, R12 ;  /* 0x0000004c440c723c */ /* 0x040fe8000004180c */
[----:B-1----:R-:W-:Y:S04]  /*160d0*/  FFMA.FTZ R2, R229, c[0x0][0x2d0], -R140 ;  /* 0x0000b400e5027a23 */ /* 0x002fe8000001088c */
        /* <DEDUP_REMOVED lines=15> */
[--C-:B-1----:R-:W-:Y:S02]  /*161d0*/  FFMA.FTZ R2, R234, c[0x0][0x2d0], -R141.reuse ;  /* 0x0000b400ea027a23 */ /* 0x102fe4000001088d */
        /* <DEDUP_REMOVED lines=8> */
[----:B-1----:R-:W-:Y:S02]  /*16260*/  FFMA.FTZ R2, R230, c[0x0][0x2d0], -R140 ;  /* 0x0000b400e6027a23 */ /* 0x002fe4000001088c */
[C---:B---3--:R-:W-:Y:S02]  /*16270*/  FADD.FTZ R0, R151.reuse, R0 ;  /* 0x0000000097007221 */ /* 0x048fe40000010000 */
        /* <DEDUP_REMOVED lines=23> */
[----:B------:R1:W3:Y:S01]  /*163f0*/  MUFU.EX2 R146, R2 ;  /* 0x0000000200927308 */ /* 0x0002e20000000800 */
[----:B------:R-:W-:Y:S06]  /*16400*/  LDSM.16.MT88.4 R88, [R197+0x3000] ;  /* 0x00300000c558783b */ /* 0x000fec0000004200 */
[C---:B----4-:R-:W-:Y:S08]  /*16410*/  HMMA.16816.F32.BF16 R20, R68.reuse, R76, R20 ;  /* 0x0000004c4414723c */ /* 0x050ff00000041814 */
[C---:B------:R-:W-:Y:S01]  /*16420*/  HMMA.16816.F32.BF16 R24, R68.reuse, R78, R24 ;  /* 0x0000004e4418723c */ /* 0x040fe20000041818 */
[----:B------:R-:W4:Y:S07]  /*16430*/  LDSM.16.MT88.4 R76, [R198+0x6000] ;  /* 0x00600000c64c783b */ /* 0x000f2e0000004200 */
[C---:B-----5:R-:W-:Y:S04]  /*16440*/  HMMA.16816.F32.BF16 R28, R68.reuse, R80, R28 ;  /* 0x00000050441c723c */ /* 0x060fe8000004181c */
[--C-:B-1----:R-:W-:Y:S01]  /*16450*/  FFMA.FTZ R2, R249, c[0x0][0x2d0], -R141.reuse ;  /* 0x0000b400f9027a23 */ /* 0x102fe2000001088d */
[----:B---3--:R-:W-:Y:S03]  /*16460*/  F2FP.BF16.PACK_AB R116, R146, R147 ;  /* 0x000000939274723e */ /* 0x008fe600000010ff */
[C---:B------:R-:W-:Y:S01]  /*16470*/  HMMA.16816.F32.BF16 R32, R68.reuse, R82, R32 ;  /* 0x000000524420723c */ /* 0x040fe20000041820 */
[----:B------:R1:W3:Y:S01]  /*16480*/  MUFU.EX2 R145, R2 ;  /* 0x0000000200917308 */ /* 0x0002e20000000800 */
[----:B------:R-:W5:Y:S06]  /*16490*/  LDSM.16.MT88.4 R80, [R197+0x6000] ;  /* 0x00600000c550783b */ /* 0x000f6c0000004200 */
[C---:B--2---:R-:W-:Y:S08]  /*164a0*/  HMMA.16816.F32.BF16 R36, R68.reuse, R72, R36 ;  /* 0x000000484424723c */ /* 0x044ff00000041824 */
[C---:B------:R-:W-:Y:S01]  /*164b0*/  HMMA.16816.F32.BF16 R40, R68.reuse, R74, R40 ;  /* 0x0000004a4428723c */ /* 0x040fe20000041828 */
[----:B------:R-:W-:Y:S07]  /*164c0*/  LDSM.16.MT88.4 R72, [R196+0x3000] ;  /* 0x00300000c448783b */ /* 0x000fee0000004200 */
[C---:B------:R-:W-:Y:S04]  /*164d0*/  HMMA.16816.F32.BF16 R44, R68.reuse, R84, R44 ;  /* 0x00000054442c723c */ /* 0x040fe8000004182c */
[--C-:B-1----:R-:W-:Y:S02]  /*164e0*/  FFMA.FTZ R2, R250, c[0x0][0x2d0], -R141.reuse ;  /* 0x0000b400fa027a23 */ /* 0x102fe4000001088d */
[----:B---3--:R-:W-:Y:S02]  /*164f0*/  FADD.FTZ R0, R145, R0 ;  /* 0x0000000091007221 */ /* 0x008fe40000010000 */
[C---:B------:R-:W-:Y:S01]  /*16500*/  HMMA.16816.F32.BF16 R48, R68.reuse, R86, R48 ;  /* 0x000000564430723c */ /* 0x040fe20000041830 */
[----:B------:R1:W2:Y:S01]  /*16510*/  MUFU.EX2 R144, R2 ;  /* 0x0000000200907308 */ /* 0x0002a20000000800 */
[----:B------:R-:W-:Y:S06]  /*16520*/  LDSM.16.MT88.4 R84, [R198+0x3000] ;  /* 0x00300000c654783b */ /* 0x000fec0000004200 */
[C---:B----4-:R-:W-:Y:S08]  /*16530*/  HMMA.16816.F32.BF16 R52, R68.reuse, R76, R52 ;  /* 0x0000004c4434723c */ /* 0x050ff00000041834 */
[C---:B------:R-:W-:Y:S08]  /*16540*/  HMMA.16816.F32.BF16 R56, R68.reuse, R78, R56 ;  /* 0x0000004e4438723c */ /* 0x040ff00000041838 */
[C---:B-----5:R-:W-:Y:S04]  /*16550*/  HMMA.16816.F32.BF16 R60, R68.reuse, R80, R60 ;  /* 0x00000050443c723c */ /* 0x060fe8000004183c */
[--C-:B-1----:R-:W-:Y:S01]  /*16560*/  FFMA.FTZ R2, R247, c[0x0][0x2d0], -R140.reuse ;  /* 0x0000b400f7027a23 */ /* 0x102fe2000001088c */
[----:B--2---:R-:W-:Y:S01]  /*16570*/  F2FP.BF16.PACK_AB R117, R144, R145 ;  /* 0x000000919075723e */ /* 0x004fe200000010ff */
[----:B------:R-:W-:Y:S02]  /*16580*/  FFMA.FTZ R140, R248, c[0x0][0x2d0], -R140 ;  /* 0x0000b400f88c7a23 */ /* 0x000fe4000001088c */
[----:B------:R-:W-:Y:S01]  /*16590*/  HMMA.16816.F32.BF16 R64, R68, R82, R64 ;  /* 0x000000524440723c */ /* 0x000fe20000041840 */
[----:B------:R1:W-:Y:S03]  /*165a0*/  MUFU.EX2 R143, R2 ;  /* 0x00000002008f7308 */ /* 0x0003e60000000800 */
[----:B------:R-:W-:Y:S07]  /*165b0*/  FADD.FTZ R0, R144, R0 ;  /* 0x0000000090007221 */ /* 0x000fee0000010000 */
[----:B------:R-:W2:Y:S01]  /*165c0*/  MUFU.EX2 R142, R140 ;  /* 0x0000008c008e7308 */ /* 0x000ea20000000800 */
[--C-:B-1----:R-:W-:Y:S02]  /*165d0*/  FFMA.FTZ R2, R125, c[0x0][0x2d0], -R141.reuse ;  /* 0x0000b4007d027a23 */ /* 0x102fe4000001088d */
[----:B------:R-:W1:Y:S01]  /*165e0*/  LDSM.16.MT88.4 R124, [R195+0x3000] ;  /* 0x00300000c37c783b */ /* 0x000e620000004200 */
[----:B------:R-:W-:Y:S06]  /*165f0*/  FFMA.FTZ R141, R114, c[0x0][0x2d0], -R141 ;  /* 0x0000b400728d7a23 */ /* 0x000fec000001088d */
[----:B------:R3:W4:Y:S01]  /*16600*/  MUFU.EX2 R140, R2 ;  /* 0x00000002008c7308 */ /* 0x0007220000000800 */
[----:B--2---:R-:W-:Y:S09]  /*16610*/  F2FP.BF16.PACK_AB R118, R142, R143 ;  /* 0x0000008f8e76723e */ /* 0x004ff200000010ff */
[----:B------:R-:W2:Y:S01]  /*16620*/  MUFU.EX2 R114, R141 ;  /* 0x0000008d00727308 */ /* 0x000ea20000000800 */
[----:B---3--:R-:W-:Y:S02]  /*16630*/  FADD.FTZ R2, R251, R3 ;  /* 0x00000003fb027221 */ /* 0x008fe40000010000 */
[----:B------:R-:W3:Y:S01]  /*16640*/  LDL R3, [R1+0x30] ;  /* 0x0000300001037983 */ /* 0x000ee20000100800 */
[----:B----4-:R-:W-:Y:S02]  /*16650*/  FADD.FTZ R0, R140, R0 ;  /* 0x000000008c007221 */ /* 0x010fe40000010000 */
[----:B------:R-:W-:Y:S04]  /*16660*/  FADD.FTZ R2, R102, R2 ;  /* 0x0000000266027221 */ /* 0x000fe80000010000 */
[----:B------:R-:W-:Y:S01]  /*16670*/  FADD.FTZ R2, R100, R2 ;  /* 0x0000000264027221 */ /* 0x000fe20000010000 */
[----:B--2---:R-:W-:Y:S01]  /*16680*/  F2FP.BF16.PACK_AB R119, R114, R140 ;  /* 0x0000008c7277723e */ /* 0x004fe200000010ff */
[----:B------:R-:W2:Y:S02]  /*16690*/  LDSM.16.MT88.4 R100, [R196+0x6800] ;  /* 0x00680000c464783b */ /* 0x000ea40000004200 */
[----:B------:R-:W-:Y:S04]  /*166a0*/  FADD.FTZ R2, R246, R2 ;  /* 0x00000002f6027221 */ /* 0x000fe80000010000 */
[C---:B-1----:R-:W-:Y:S02]  /*166b0*/  HMMA.16816.F32.BF16 R120, R116.reuse, R124, R4 ;  /* 0x0000007c7478723c */ /* 0x042fe40000041804 */
[----:B------:R-:W1:Y:S03]  /*166c0*/  LDSM.16.MT88.4 R4, [R197+0x6800] ;  /* 0x00680000c504783b */ /* 0x000e660000004200 */
        /* <DEDUP_REMOVED lines=19> */
[C---:B--2---:R-:W-:Y:S04]  /*16800*/  HMMA.16816.F32.BF16 R128, R116.reuse, R100, R44 ;  /* 0x000000647480723c */ /* 0x044fe8000004182c */
[----:B------:R-:W-:Y:S04]  /*16810*/  FADD.FTZ R2, R161, R2 ;  /* 0x00000002a1027221 */ /* 0x000fe80000010000 */
[C---:B------:R-:W-:Y:S04]  /*16820*/  HMMA.16816.F32.BF16 R100, R116.reuse, R102, R48 ;  /* 0x000000667464723c */ /* 0x040fe80000041830 */
[----:B------:R-:W-:Y:S04]  /*16830*/  FADD.FTZ R2, R159, R2 ;  /* 0x000000029f027221 */ /* 0x000fe80000010000 */
[----:B------:R-:W-:Y:S02]  /*16840*/  FADD.FTZ R2, R107, R2 ;  /* 0x000000026b027221 */ /* 0x000fe40000010000 */
[C---:B------:R-:W-:Y:S03]  /*16850*/  HMMA.16816.F32.BF16 R104, R116.reuse, R108, R52 ;  /* 0x0000006c7468723c */ /* 0x040fe60000041834 */
[----:B------:R-:W-:Y:S04]  /*16860*/  FADD.FTZ R2, R158, R2 ;  /* 0x000000029e027221 */ /* 0x000fe80000010000 */
[----:B------:R-:W-:Y:S01]  /*16870*/  FADD.FTZ R2, R157, R2 ;  /* 0x000000029d027221 */ /* 0x000fe20000010000 */
[C---:B------:R-:W-:Y:S04]  /*16880*/  HMMA.16816.F32.BF16 R108, R116.reuse, R110, R56 ;  /* 0x0000006e746c723c */ /* 0x040fe80000041838 */
[----:B------:R-:W-:Y:S04]  /*16890*/  FADD.FTZ R2, R155, R2 ;  /* 0x000000029b027221 */ /* 0x000fe80000010000 */
[----:B------:R-:W-:Y:S01]  /*168a0*/  FADD.FTZ R2, R154, R2 ;  /* 0x000000029a027221 */ /* 0x000fe20000010000 */
[C---:B-1----:R-:W-:Y:S03]  /*168b0*/  HMMA.16816.F32.BF16 R60, R116.reuse, R4, R60 ;  /* 0x00000004743c723c */ /* 0x042fe6000004183c */
[----:B------:R-:W-:Y:S04]  /*168c0*/  FADD.FTZ R2, R152, R2 ;  /* 0x0000000298027221 */ /* 0x000fe80000010000 */
[----:B------:R-:W-:Y:S01]  /*168d0*/  FADD.FTZ R2, R150, R2 ;  /* 0x0000000296027221 */ /* 0x000fe20000010000 */
[----:B------:R-:W-:Y:S04]  /*168e0*/  HMMA.16816.F32.BF16 R64, R116, R6, R64 ;  /* 0x000000067440723c */ /* 0x000fe80000041840 */
[----:B------:R-:W-:Y:S03]  /*168f0*/  FADD.FTZ R2, R147, R2 ;  /* 0x0000000293027221 */ /* 0x000fe60000010000 */
[----:B------:R-:W-:Y:S02]  /*16900*/  IMAD.MOV.U32 R116, RZ, RZ, R112 ;  /* 0x000000ffff747224 */ /* 0x000fe400078e0070 */
[----:B------:R-:W-:Y:S04]  /*16910*/  FADD.FTZ R2, R146, R2 ;  /* 0x0000000292027221 */ /* 0x000fe80000010000 */
[----:B------:R-:W-:Y:S01]  /*16920*/  FADD.FTZ R2, R143, R2 ;  /* 0x000000028f027221 */ /* 0x000fe20000010000 */
[----:B---3--:R-:W-:Y:S01]  /*16930*/  ISETP.GT.AND P0, PT, R214, R3, PT ;  /* 0x00000003d600720c */ /* 0x008fe20003f04270 */
        /* <DEDUP_REMOVED lines=8> */
.L_x_2569:
[----:B-12---:R-:W2:Y:S02]  /*169c0*/  LDL R0, [R1+0x38] ;  /* 0x0000380001007983 */ /* 0x006ea40000100800 */
[----:B--2---:R-:W-:-:S13]  /*169d0*/  ISETP.GE.AND P0, PT, R217, R0, PT ;  /* 0x00000000d900720c */ /* 0x004fda0003f06270 */
[----:B------:R-:W-:Y:S05]  /*169e0*/  @!P0 BRA `(.L_x_2575) ;  /* 0x000032a000008947 */ /* 0x000fea0003800000 */
.L_x_2578:
[----:B------:R-:W2:Y:S01]  /*169f0*/  LDL.64 R220, [R1+0x8] ;  /* 0x0000080001dc7983 */ /* 0x000ea20000100a00 */
[----:B------:R-:W-:Y:S04]  /*16a00*/  DEPBAR.LE SB0, 0x0 ;  /* 0x000080000000791a */ /* 0x000fe80000000000 */
[----:B------:R-:W3:Y:S01]  /*16a10*/  LDL R219, [R1] ;  /* 0x0000000001db7983 */ /* 0x000ee20000100800 */
[----:B------:R-:W-:Y:S01]  /*16a20*/  WARPSYNC 0xffffffff ;  /* 0xffffffff00007948 */ /* 0x000fe20003800000 */
[----:B------:R-:W-:Y:S01]  /*16a30*/  ULDC.64 UR4, c[0x0][0x208] ;  /* 0x0000820000047ab9 */ /* 0x000fe20000000a00 */
[----:B------:R-:W-:Y:S01]  /*16a40*/  ISETP.GE.AND P4, PT, R218, c[0x0][0x1d4], PT ;  /* 0x00007500da007a0c */ /* 0x000fe20003f86270 */
[----:B------:R-:W-:Y:S01]  /*16a50*/  USHF.L.U32 UR8, UR4, 0x5, URZ ;  /* 0x0000000504087899 */ /* 0x000fe2000800063f */
[----:B------:R-:W-:Y:S01]  /*16a60*/  BAR.SYNC.DEFER_BLOCKING 0x0 ;  /* 0x0000000000007b1d */ /* 0x000fe20000010000 */
[C---:B------:R-:W-:Y:S01]  /*16a70*/  IMAD.WIDE.U32 R46, R217.reuse, c[0x0][0x208], RZ ;  /* 0x00008200d92e7a25 */ /* 0x040fe200078e00ff */
[----:B-1----:R-:W-:Y:S05]  /*16a80*/  SHF.R.S32.HI R0, RZ, 0x1f, R217 ;  /* 0x0000001fff007819 */ /* 0x002fea00000114d9 */
[----:B------:R-:W-:Y:S04]  /*16a90*/  IMAD R28, R0, c[0x0][0x208], RZ ;  /* 0x00008200001c7a24 */ /* 0x000fe800078e02ff */
[----:B------:R-:W-:Y:S04]  /*16aa0*/  IMAD R28, R217, c[0x0][0x20c], R28 ;  /* 0x00008300d91c7a24 */ /* 0x000fe800078e021c */
[----:B------:R-:W-:Y:S04]  /*16ab0*/  IMAD.IADD R36, R47, 0x1, R28 ;  /* 0x000000012f247824 */ /* 0x000fe800078e021c */
[----:B------:R-:W-:Y:S02]  /*16ac0*/  IMAD R55, R36, 0x70, RZ ;  /* 0x0000007024377824 */ /* 0x000fe400078e02ff */
[----:B------:R-:W-:Y:S01]  /*16ad0*/  IMAD.U32 R36, RZ, RZ, UR8 ;  /* 0x00000008ff247e24 */ /* 0x000fe2000f8e00ff */
[----:B------:R-:W1:Y:S01]  /*16ae0*/  LDSM.16.M88.4 R8, [R194] ;  /* 0x00000000c208783b */ /* 0x000e620000000200 */
[----:B------:R-:W-:Y:S01]  /*16af0*/  UMOV UR9, 0x5 ;  /* 0x0000000500097882 */ /* 0x000fe20000000000 */
[----:B------:R-:W-:Y:S01]  /*16b00*/  BSSY B0, `(.L_x_2576) ;  /* 0x000011b000007945 */ /* 0x000fe20003800000 */
[----:B------:R-:W-:Y:S02]  /*16b10*/  USHF.L.U64.HI UR9, UR4, UR9, UR5 ;  /* 0x0000000904097299 */ /* 0x000fe40008010205 */
[----:B------:R-:W4:Y:S01]  /*16b20*/  LDSM.16.M88.4 R16, [R194+0x800] ;  /* 0x00080000c210783b */ /* 0x000f220000000200 */
[----:B------:R-:W-:Y:S03]  /*16b30*/  UIADD3 UR5, UP0, UR8, UR8, URZ ;  /* 0x0000000808057290 */ /* 0x000fe6000ff1e03f */
[----:B------:R-:W-:Y:S01]  /*16b40*/  IMAD.U32 R37, RZ, RZ, UR9 ;  /* 0x00000009ff257e24 */ /* 0x000fe2000f8e00ff */
[----:B------:R-:W5:Y:S01]  /*16b50*/  LDSM.16.M88.4 R24, [R194+0x1000] ;  /* 0x00100000c218783b */ /* 0x000f620000000200 */
[----:B------:R-:W-:Y:S02]  /*16b60*/  UIADD3.X UR4, UR9, UR9, URZ, UP0, !UPT ;  /* 0x0000000909047290 */ /* 0x000fe400087fe43f */
[----:B------:R-:W-:Y:S02]  /*16b70*/  IMAD.WIDE.U32 R44, R46, 0x70, R36 ;  /* 0x000000702e2c7825 */ /* 0x000fe400078e0024 */
[----:B------:R-:W4:Y:S03]  /*16b80*/  LDSM.16.M88.4 R32, [R194+0x1800] ;  /* 0x00180000c220783b */ /* 0x000f260000000200 */
[----:B------:R-:W-:Y:S02]  /*16b90*/  IADD3 R166, P1, R44, UR8, RZ ;  /* 0x000000082ca67c10 */ /* 0x000fe4000ff3e0ff */
[----:B------:R-:W5:Y:S05]  /*16ba0*/  LDSM.16.M88.4 R40, [R194+0x2000] ;  /* 0x00200000c228783b */ /* 0x000f6a0000000200 */
[----:B------:R-:W2:Y:S05]  /*16bb0*/  LDSM.16.M88.4 R48, [R194+0x2800] ;  /* 0x00280000c230783b */ /* 0x000eaa0000000200 */
[----:B------:R-:W2:Y:S05]  /*16bc0*/  LDSM.16.M88.4 R56, [R194+0x3000] ;  /* 0x00300000c238783b */ /* 0x000eaa0000000200 */
[----:B------:R-:W2:Y:S01]  /*16bd0*/  LDSM.16.M88.4 R116, [R199] ;  /* 0x00000000c774783b */ /* 0x000ea20000000200 */
[C---:B-1----:R-:W-:Y:S04]  /*16be0*/  HMMA.16816.F32.BF16 R4, R132.reuse, R8, RZ ;  /* 0x000000088404723c */ /* 0x042fe800000418ff */
[----:B------:R-:W1:Y:S05]  /*16bf0*/  S2R R222, SR_TID.X ;  /* 0x0000000000de7919 */ /* 0x000e6a0000002100 */
[----:B------:R-:W2:Y:S01]  /*16c00*/  LDSM.16.M88.4 R140, [R207] ;  /* 0x00000000cf8c783b */ /* 0x000ea20000000200 */
[C---:B------:R-:W-:Y:S04]  /*16c10*/  HMMA.16816.F32.BF16 R8, R132.reuse, R10, RZ ;  /* 0x0000000a8408723c */ /* 0x040fe800000418ff */
[----:B------:R-:W2:Y:S04]  /*16c20*/  LDSM.16.M88.4 R144, [R208] ;  /* 0x00000000d090783b */ /* 0x000ea80000000200 */
[C---:B----4-:R-:W-:Y:S01]  /*16c30*/  HMMA.16816.F32.BF16 R12, R132.reuse, R16, RZ ;  /* 0x00000010840c723c */ /* 0x050fe200000418ff */
[----:B------:R-:W4:Y:S05]  /*16c40*/  LDSM.16.M88.4 R148, [R209] ;  /* 0x00000000d194783b */ /* 0x000f2a0000000200 */
[----:B------:R-:W2:Y:S02]  /*16c50*/  LDSM.16.M88.4 R152, [R210] ;  /* 0x00000000d298783b */ /* 0x000ea40000000200 */
[C---:B------:R-:W-:Y:S01]  /*16c60*/  HMMA.16816.F32.BF16 R16, R132.reuse, R18, RZ ;  /* 0x000000128410723c */ /* 0x040fe200000418ff */
[----:B-1----:R-:W-:Y:S02]  /*16c70*/  SHF.R.S32.HI R2, RZ, 0x1f, R222 ;  /* 0x0000001fff027819 */ /* 0x002fe400000114de */
[----:B------:R-:W1:Y:S01]  /*16c80*/  LDSM.16.M88.4 R156, [R211] ;  /* 0x00000000d39c783b */ /* 0x000e620000000200 */
[----:B------:R-:W-:Y:S02]  /*16c90*/  ISETP.GT.AND P2, PT, R222, 0x7f, PT ;  /* 0x0000007fde00780c */ /* 0x000fe40003f44270 */
[----:B------:R-:W-:Y:S02]  /*16ca0*/  LEA.HI R2, R2, R222, RZ, 0x3 ;  /* 0x000000de02027211 */ /* 0x000fe400078f18ff */
[C---:B-----5:R-:W-:Y:S01]  /*16cb0*/  HMMA.16816.F32.BF16 R20, R132.reuse, R24, RZ ;  /* 0x000000188414723c */ /* 0x060fe200000418ff */
[----:B------:R-:W5:Y:S03]  /*16cc0*/  LDSM.16.M88.4 R160, [R212] ;  /* 0x00000000d4a0783b */ /* 0x000f660000000200 */
[----:B------:R-:W-:Y:S04]  /*16cd0*/  LOP3.LUT R0, R2, 0xfffffff8, RZ, 0xc0, !PT ;  /* 0xfffffff802007812 */ /* 0x000fe800078ec0ff */
[C---:B------:R-:W-:Y:S01]  /*16ce0*/  HMMA.16816.F32.BF16 R24, R132.reuse, R26, RZ ;  /* 0x0000001a8418723c */ /* 0x040fe200000418ff */
[----:B------:R-:W-:Y:S04]  /*16cf0*/  IMAD.IADD R0, R222, 0x1, -R0 ;  /* 0x00000001de007824 */ /* 0x000fe800078e0a00 */
[----:B------:R-:W-:Y:S03]  /*16d00*/  IMAD.SHL.U32 R0, R0, 0x8, RZ ;  /* 0x0000000800007824 */ /* 0x000fe600078e00ff */
[C---:B------:R-:W-:Y:S02]  /*16d10*/  HMMA.16816.F32.BF16 R28, R132.reuse, R32, RZ ;  /* 0x00000020841c723c */ /* 0x040fe400000418ff */
[----:B------:R-:W-:Y:S06]  /*16d20*/  ISETP.GE.AND P5, PT, R0, c[0x0][0x1d4], PT ;  /* 0x0000750000007a0c */ /* 0x000fec0003fa6270 */
[C---:B------:R-:W-:Y:S08]  /*16d30*/  HMMA.16816.F32.BF16 R32, R132.reuse, R34, RZ ;  /* 0x000000228420723c */ /* 0x040ff000000418ff */
[C---:B------:R-:W-:Y:S08]  /*16d40*/  HMMA.16816.F32.BF16 R36, R132.reuse, R40, RZ ;  /* 0x000000288424723c */ /* 0x040ff000000418ff */
[C---:B------:R-:W-:Y:S01]  /*16d50*/  HMMA.16816.F32.BF16 R40, R132.reuse, R42, RZ ;  /* 0x0000002a8428723c */ /* 0x040fe200000418ff */
[----:B--2---:R-:W-:Y:S03]  /*16d60*/  IMAD.MOV.U32 R2, RZ, RZ, R220 ;  /* 0x000000ffff027224 */ /* 0x004fe600078e00dc */
[----:B---3--:R-:W-:Y:S04]  /*16d70*/  IMAD.MOV.U32 R3, RZ, RZ, R219 ;  /* 0x000000ffff037224 */ /* 0x008fe800078e00db */
[----:B------:R-:W-:Y:S04]  /*16d80*/  IMAD.WIDE.U32 R2, R46, 0x70, R2 ;  /* 0x000000702e027825 */ /* 0x000fe800078e0002 */
[----:B------:R-:W-:Y:S01]  /*16d90*/  IMAD.IADD R0, R3, 0x1, R55 ;  /* 0x0000000103007824 */ /* 0x000fe200078e0237 */
[C---:B------:R-:W-:Y:S01]  /*16da0*/  LEA R52, P0, R2.reuse, c[0x0][0x1f8], 0x1 ;  /* 0x00007e0002347a11 */ /* 0x040fe200078008ff */
[----:B------:R-:W-:Y:S03]  /*16db0*/  IMAD.U32 R3, RZ, RZ, UR4 ;  /* 0x00000004ff037e24 */ /* 0x000fe6000f8e00ff */
[----:B------:R-:W-:Y:S01]  /*16dc0*/  LEA.HI.X R53, R2, c[0x0][0x1fc], R0, 0x1, P0 ;  /* 0x00007f0002357a11 */ /* 0x000fe200000f0c00 */
[----:B------:R-:W-:Y:S01]  /*16dd0*/  IMAD.U32 R2, RZ, RZ, UR5 ;  /* 0x00000005ff027e24 */ /* 0x000fe2000f8e00ff */
[----:B------:R-:W-:Y:S01]  /*16de0*/  IADD3 R54, P0, R220, R44, RZ ;  /* 0x0000002cdc367210 */ /* 0x000fe20007f1e0ff */
[----:B------:R-:W-:Y:S02]  /*16df0*/  IMAD.IADD R0, R55, 0x1, R45 ;  /* 0x0000000137007824 */ /* 0x000fe400078e022d */
[----:B------:R-:W-:Y:S01]  /*16e00*/  @!PT LDS RZ, [RZ] ;  /* 0x00000000fffff984 */ /* 0x000fe20000000800 */
[----:B------:R-:W-:Y:S01]  /*16e10*/  @!PT LDS RZ, [RZ] ;  /* 0x00000000fffff984 */ /* 0x000fe20000000800 */
[----:B------:R-:W-:Y:S01]  /*16e20*/  @!PT LDS RZ, [RZ] ;  /* 0x00000000fffff984 */ /* 0x000fe20000000800 */
[----:B------:R2:W-:Y:S01]  /*16e30*/  LDGSTS.E.BYPASS.LTC128B.128 [R216+0x100], [R52.64], !P5 ;  /* 0x0010000034d87fae */ /* 0x0005e2000e901d46 */
[----:B------:R-:W-:Y:S02]  /*16e40*/  IMAD.WIDE.U32 R164, R46, 0x70, R2 ;  /* 0x000000702ea47825 */ /* 0x000fe400078e0002 */
[C---:B------:R-:W-:Y:S01]  /*16e50*/  HMMA.16816.F32.BF16 R44, R132.reuse, R48, RZ ;  /* 0x00000030842c723c */ /* 0x040fe200000418ff */
[C---:B------:R-:W-:Y:S01]  /*16e60*/  IADD3.X R112, R0.reuse, UR9, RZ, P1, !PT ;  /* 0x0000000900707c10 */ /* 0x040fe20008ffe4ff */
[----:B------:R2:W-:Y:S01]  /*16e70*/  LDGSTS.E.BYPASS.LTC128B.128 [R216+0x3900], [R52.64+0x80], !P4 ;  /* 0x0390008034d87fae */ /* 0x0005e2000e101d46 */
[----:B------:R-:W-:Y:S01]  /*16e80*/  IMAD.X R3, R0, 0x1, R219, P0 ;  /* 0x0000000100037824 */ /* 0x000fe200000e06db */
[----:B------:R-:W-:Y:S02]  /*16e90*/  LEA R2, P0, R54, c[0x0][0x1f8], 0x1 ;  /* 0x00007e0036027a11 */ /* 0x000fe400078008ff */
[----:B------:R-:W-:Y:S02]  /*16ea0*/  IADD3 R0, P1, R166, R220, RZ ;  /* 0x000000dca6007210 */ /* 0x000fe40007f3e0ff */
[C---:B------:R-:W-:Y:S01]  /*16eb0*/  HMMA.16816.F32.BF16 R48, R132.reuse, R50, RZ ;  /* 0x000000328430723c */ /* 0x040fe200000418ff */
[----:B------:R-:W-:Y:S03]  /*16ec0*/  LEA.HI.X R3, R54, c[0x0][0x1fc], R3, 0x1, P0 ;  /* 0x00007f0036037a11 */ /* 0x000fe600000f0c03 */
[----:B------:R-:W-:Y:S02]  /*16ed0*/  IADD3 R167, P0, R220, R164, RZ ;  /* 0x000000a4dca77210 */ /* 0x000fe40007f1e0ff */
[----:B------:R3:W-:Y:S02]  /*16ee0*/  LDGSTS.E.BYPASS.LTC128B.128 [R216+0x1100], [R2.64], !P5 ;  /* 0x0110000002d87fae */ /* 0x0007e4000e901d46 */
[C---:B------:R-:W-:Y:S01]  /*16ef0*/  IADD3.X R214, R219.reuse, R55, R165, P0, !PT ;  /* 0x00000037dbd67210 */ /* 0x040fe200007fe4a5 */
[----:B------:R-:W-:Y:S02]  /*16f00*/  IMAD.X R165, R112, 0x1, R219, P1 ;  /* 0x0000000170a57824 */ /* 0x000fe400008e06db */
[----:B------:R3:W-:Y:S01]  /*16f10*/  LDGSTS.E.BYPASS.LTC128B.128 [R216+0x4900], [R2.64+0x80], !P4 ;  /* 0x0490008002d87fae */ /* 0x0007e2000e101d46 */
[C---:B------:R-:W-:Y:S04]  /*16f20*/  LEA R164, P0, R0.reuse, c[0x0][0x1f8], 0x1 ;  /* 0x00007e0000a47a11 */ /* 0x040fe800078008ff */
[----:B------:R-:W-:Y:S02]  /*16f30*/  LEA.HI.X R165, R0, c[0x0][0x1fc], R165, 0x1, P0 ;  /* 0x00007f0000a57a11 */ /* 0x000fe400000f0ca5 */
[----:B------:R-:W-:Y:S01]  /*16f40*/  @!P2 IADD3 R0, P1, P0, R220, UR8, R166 ;  /* 0x00000008dc00ac10 */ /* 0x000fe2000f83e0a6 */
[C---:B--2---:R-:W-:Y:S02]  /*16f50*/  HMMA.16816.F32.BF16 R52, R132.reuse, R56, RZ ;  /* 0x000000388434723c */ /* 0x044fe400000418ff */
[----:B------:R2:W-:Y:S06]  /*16f60*/  LDGSTS.E.BYPASS.LTC128B.128 [R216+0x2100], [R164.64], !P5 ;  /* 0x02100000a4d87fae */ /* 0x0005ec000e901d46 */
[----:B------:R-:W-:Y:S08]  /*16f70*/  HMMA.16816.F32.BF16 R56, R132, R58, RZ ;  /* 0x0000003a8438723c */ /* 0x000ff000000418ff */
[C---:B------:R-:W-:Y:S05]  /*16f80*/  HMMA.16816.F32.BF16 R4, R136.reuse, R116, R4 ;  /* 0x000000748804723c */ /* 0x040fea0000041804 */
[----:B---3--:R-:W-:Y:S01]  /*16f90*/  @!P2 IADD3.X R3, R219, UR9, R112, P1, P0 ;  /* 0x00000009db03ac10 */ /* 0x008fe20008fe0470 */
[----:B------:R-:W-:Y:S01]  /*16fa0*/  IMAD.MOV.U32 R112, RZ, RZ, R115 ;  /* 0x000000ffff707224 */ /* 0x000fe200078e0073 */
[----:B------:R-:W3:Y:S01]  /*16fb0*/  LDL R219, [R1+0x38] ;  /* 0x0000380001db7983 */ /* 0x000ee20000100800 */
[C---:B------:R-:W-:Y:S04]  /*16fc0*/  HMMA.16816.F32.BF16 R8, R136.reuse, R118, R8 ;  /* 0x000000768808723c */ /* 0x040fe80000041808 */
[C---:B------:R-:W-:Y:S04]  /*16fd0*/  @!P2 LEA R2, P0, R0.reuse, c[0x0][0x1f8], 0x1 ;  /* 0x00007e000002aa11 */ /* 0x040fe800078008ff */
[C---:B------:R-:W-:Y:S04]  /*16fe0*/  HMMA.16816.F32.BF16 R12, R136.reuse, R140, R12 ;  /* 0x0000008c880c723c */ /* 0x040fe8000004180c */
[----:B------:R-:W-:Y:S02]  /*16ff0*/  @!P2 LEA.HI.X R3, R0, c[0x0][0x1fc], R3, 0x1, P0 ;  /* 0x00007f000003aa11 */ /* 0x000fe400000f0c03 */
[C---:B------:R-:W-:Y:S02]  /*17000*/  LEA R116, P0, R167.reuse, c[0x0][0x1f8], 0x1 ;  /* 0x00007e00a7747a11 */ /* 0x040fe400078008ff */
[C---:B------:R-:W-:Y:S04]  /*17010*/  HMMA.16816.F32.BF16 R16, R136.reuse, R142, R16 ;  /* 0x0000008e8810723c */ /* 0x040fe80000041810 */
[----:B------:R-:W-:Y:S04]  /*17020*/  LEA.HI.X R117, R167, c[0x0][0x1fc], R214, 0x1, P0 ;  /* 0x00007f00a7757a11 */ /* 0x000fe800000f0cd6 */
[C---:B------:R-:W-:Y:S01]  /*17030*/  HMMA.16816.F32.BF16 R20, R136.reuse, R144, R20 ;  /* 0x000000908814723c */ /* 0x040fe20000041814 */
[----:B------:R1:W-:Y:S05]  /*17040*/  LDGSTS.E.BYPASS.LTC128B.128 [R216+0x5900], [R116.64+0x80], !P4 ;  /* 0x0590008074d87fae */ /* 0x0003ea000e101d46 */
[----:B------:R1:W-:Y:S02]  /*17050*/  @!P2 LDGSTS.E.BYPASS.LTC128B.128 [R216+0x3100], [R2.64], !P5 ;  /* 0x0310000002d8afae */ /* 0x0003e4000e901d46 */
[C---:B------:R-:W-:Y:S03]  /*17060*/  HMMA.16816.F32.BF16 R24, R136.reuse, R146, R24 ;  /* 0x000000928818723c */ /* 0x040fe60000041818 */
[----:B------:R2:W-:Y:S05]  /*17070*/  @!P2 LDGSTS.E.BYPASS.LTC128B.128 [R216+0x6900], [R2.64+0x80], !P4 ;  /* 0x0690008002d8afae */ /* 0x0005ea000e101d46 */
[C---:B----4-:R-:W-:Y:S01]  /*17080*/  HMMA.16816.F32.BF16 R28, R136.reuse, R148, R28 ;  /* 0x00000094881c723c */ /* 0x050fe2000004181c */
[----:B------:R-:W-:Y:S05]  /*17090*/  LDSM.16.M88.4 R140, [R193+0x800] ;  /* 0x00080000c18c783b */ /* 0x000fea0000000200 */
[----:B------:R-:W0:Y:S02]  /*170a0*/  LDGDEPBAR ;  /* 0x00000000000079af */ /* 0x000e240000000000 */
[C---:B------:R-:W-:Y:S03]  /*170b0*/  HMMA.16816.F32.BF16 R32, R136.reuse, R150, R32 ;  /* 0x000000968820723c */ /* 0x040fe60000041820 */
[----:B------:R-:W-:Y:S05]  /*170c0*/  LDSM.16.M88.4 R144, [R193+0x1000] ;  /* 0x00100000c190783b */ /* 0x000fea0000000200 */
[C---:B------:R-:W-:Y:S01]  /*170d0*/  HMMA.16816.F32.BF16 R36, R136.reuse, R152, R36 ;  /* 0x000000988824723c */ /* 0x040fe20000041824 */
[----:B-1----:R-:W1:Y:S05]  /*170e0*/  LDSM.16.M88.4 R116, [R193] ;  /* 0x00000000c174783b */ /* 0x002e6a0000000200 */
[----:B------:R-:W4:Y:S02]  /*170f0*/  LDSM.16.M88.4 R148, [R193+0x1800] ;  /* 0x00180000c194783b */ /* 0x000f240000000200 */
[C---:B------:R-:W-:Y:S03]  /*17100*/  HMMA.16816.F32.BF16 R40, R136.reuse, R154, R40 ;  /* 0x0000009a8828723c */ /* 0x040fe60000041828 */
[----:B------:R-:W4:Y:S05]  /*17110*/  LDSM.16.M88.4 R152, [R193+0x2000] ;  /* 0x00200000c198783b */ /* 0x000f2a0000000200 */
[C---:B------:R-:W-:Y:S01]  /*17120*/  HMMA.16816.F32.BF16 R44, R136.reuse, R156, R44 ;  /* 0x0000009c882c723c */ /* 0x040fe2000004182c */
[----:B--2---:R-:W-:Y:S07]  /*17130*/  LDSM.16.M88.4 R164, [R194+0x3800] ;  /* 0x00380000c2a4783b */ /* 0x004fee0000000200 */
        /* <DEDUP_REMOVED lines=17> */
[C---:B------:R-:W-:Y:S08]  /*17250*/  HMMA.16816.F32.BF16 R36, R168.reuse, R152, R36 ;  /* 0x00000098a824723c */ /* 0x040ff00000041824 */
[C---:B------:R-:W-:Y:S01]  /*17260*/  HMMA.16816.F32.BF16 R40, R168.reuse, R154, R40 ;  /* 0x0000009aa828723c */ /* 0x040fe20000041828 */
[----:B------:R-:W4:Y:S07]  /*17270*/  LDSM.16.M88.4 R152, [R192+0x2000] ;  /* 0x00200000c098783b */ /* 0x000f2e0000000200 */
[C---:B--2---:R-:W-:Y:S08]  /*17280*/  HMMA.16816.F32.BF16 R44, R168.reuse, R156, R44 ;  /* 0x0000009ca82c723c */ /* 0x044ff0000004182c */
[C---:B------:R-:W-:Y:S01]  /*17290*/  HMMA.16816.F32.BF16 R48, R168.reuse, R158, R48 ;  /* 0x0000009ea830723c */ /* 0x040fe20000041830 */
[----:B------:R-:W2:Y:S07]  /*172a0*/  LDSM.16.M88.4 R156, [R192+0x2800] ;  /* 0x00280000c09c783b */ /* 0x000eae0000000200 */
[C---:B-----5:R-:W-:Y:S08]  /*172b0*/  HMMA.16816.F32.BF16 R52, R168.reuse, R160, R52 ;  /* 0x000000a0a834723c */ /* 0x060ff00000041834 */
[----:B------:R-:W-:Y:S01]  /*172c0*/  HMMA.16816.F32.BF16 R56, R168, R162, R56 ;  /* 0x000000a2a838723c */ /* 0x000fe20000041838 */
        /* <DEDUP_REMOVED lines=15> */
[----:B------:R-:W-:Y:S07]  /*173c0*/  LDSM.16.M88.4 R152, [R194+0x6800] ;  /* 0x00680000c298783b */ /* 0x000fee0000000200 */
[C---:B--2---:R-:W-:Y:S03]  /*173d0*/  HMMA.16816.F32.BF16 R44, R172.reuse, R156, R44 ;  /* 0x0000009cac2c723c */ /* 0x044fe6000004182c */
[----:B---3--:R-:W-:Y:S05]  /*173e0*/  ISETP.GT.AND P3, PT, R217, R219, PT ;  /* 0x000000dbd900720c */ /* 0x008fea0003f64270 */
[C---:B------:R-:W-:Y:S01]  /*173f0*/  HMMA.16816.F32.BF16 R48, R172.reuse, R158, R48 ;  /* 0x0000009eac30723c */ /* 0x040fe20000041830 */
[----:B------:R-:W-:Y:S07]  /*17400*/  LDSM.16.M88.4 R156, [R206] ;  /* 0x00000000ce9c783b */ /* 0x000fee0000000200 */
[C---:B-----5:R-:W-:Y:S08]  /*17410*/  HMMA.16816.F32.BF16 R52, R172.reuse, R160, R52 ;  /* 0x000000a0ac34723c */ /* 0x060ff00000041834 */
[----:B------:R-:W-:Y:S01]  /*17420*/  HMMA.16816.F32.BF16 R56, R172, R162, R56 ;  /* 0x000000a2ac38723c */ /* 0x000fe20000041838 */
[----:B------:R-:W-:Y:S07]  /*17430*/  LDSM.16.M88.4 R160, [R200] ;  /* 0x00000000c8a0783b */ /* 0x000fee0000000200 */
        /* <DEDUP_REMOVED lines=8> */
[----:B------:R-:W2:Y:S07]  /*174c0*/  LDSM.16.M88.4 R140, [R202] ;  /* 0x00000000ca8c783b */ /* 0x000eae0000000200 */
[C---:B------:R-:W-:Y:S08]  /*174d0*/  HMMA.16816.F32.BF16 R28, R176.reuse, R144, R28 ;  /* 0x00000090b01c723c */ /* 0x040ff0000004181c */
[C---:B------:R-:W-:Y:S01]  /*174e0*/  HMMA.16816.F32.BF16 R32, R176.reuse, R146, R32 ;  /* 0x00000092b020723c */ /* 0x040fe20000041820 */
[----:B------:R-:W3:Y:S07]  /*174f0*/  LDSM.16.M88.4 R144, [R203] ;  /* 0x00000000cb90783b */ /* 0x000eee0000000200 */
[C---:B----4-:R-:W-:Y:S08]  /*17500*/  HMMA.16816.F32.BF16 R36, R176.reuse, R148, R36 ;  /* 0x00000094b024723c */ /* 0x050ff00000041824 */
[C---:B------:R-:W-:Y:S01]  /*17510*/  HMMA.16816.F32.BF16 R40, R176.reuse, R150, R40 ;  /* 0x00000096b028723c */ /* 0x040fe20000041828 */
[----:B------:R-:W-:Y:S07]  /*17520*/  LDSM.16.M88.4 R148, [R205] ;  /* 0x00000000cd94783b */ /* 0x000fee0000000200 */
[C---:B-1----:R-:W-:Y:S08]  /*17530*/  HMMA.16816.F32.BF16 R44, R176.reuse, R116, R44 ;  /* 0x00000074b02c723c */ /* 0x042ff0000004182c */
[C---:B------:R-:W-:Y:S01]  /*17540*/  HMMA.16816.F32.BF16 R48, R176.reuse, R118, R48 ;  /* 0x00000076b030723c */ /* 0x040fe20000041830 */
[----:B------:R-:W1:Y:S07]  /*17550*/  LDSM.16.M88.4 R116, [R204] ;  /* 0x00000000cc74783b */ /* 0x000e6e0000000200 */
[C---:B------:R-:W-:Y:S08]  /*17560*/  HMMA.16816.F32.BF16 R52, R176.reuse, R152, R52 ;  /* 0x00000098b034723c */ /* 0x040ff00000041834 */
[----:B------:R-:W-:Y:S01]  /*17570*/  HMMA.16816.F32.BF16 R56, R176, R154, R56 ;  /* 0x0000009ab038723c */ /* 0x000fe20000041838 */
        /* <DEDUP_REMOVED lines=16> */
[C---:B-1----:R-:W-:Y:S08]  /*17680*/  HMMA.16816.F32.BF16 R44, R180.reuse, R116, R44 ;  /* 0x00000074b42c723c */ /* 0x042ff0000004182c */
[C---:B------:R-:W-:Y:S01]  /*17690*/  HMMA.16816.F32.BF16 R48, R180.reuse, R118, R48 ;  /* 0x00000076b430723c */ /* 0x040fe20000041830 */
[----:B------:R-:W1:Y:S07]  /*176a0*/  LDSM.16.M88.4 R116, [R193+0x6800] ;  /* 0x00680000c174783b */ /* 0x000e6e0000000200 */
[C---:B------:R-:W-:Y:S08]  /*176b0*/  HMMA.16816.F32.BF16 R52, R180.reuse, R148, R52 ;  /* 0x00000094b434723c */ /* 0x040ff00000041834 */
[----:B------:R-:W-:Y:S01]  /*176c0*/  HMMA.16816.F32.BF16 R56, R180, R150, R56 ;  /* 0x00000096b438723c */ /* 0x000fe20000041838 */
        /* <DEDUP_REMOVED lines=17> */
[C---:B------:R-:W-:Y:S01]  /*177e0*/  HMMA.16816.F32.BF16 R48, R184.reuse, R146, R48 ;  /* 0x00000092b830723c */ /* 0x040fe20000041830 */
[----:B------:R-:W3:Y:S01]  /*177f0*/  LDSM.16.M88.4 R144, [R192+0x6800] ;  /* 0x00680000c090783b */ /* 0x000ee20000000200 */
[----:B------:R-:W-:Y:S04]  /*17800*/  DEPBAR.LE SB0, 0x0 ;  /* 0x000080000000791a */ /* 0x000fe80000000000 */
[----:B------:R-:W-:Y:S02]  /*17810*/  BAR.SYNC.DEFER_BLOCKING 0x0 ;  /* 0x0000000000007b1d */ /* 0x000fe40000010000 */
[C---:B-1----:R-:W-:Y:S08]  /*17820*/  HMMA.16816.F32.BF16 R52, R184.reuse, R116, R52 ;  /* 0x00000074b834723c */ /* 0x042ff00000041834 */
[----:B------:R-:W-:Y:S08]  /*17830*/  HMMA.16816.F32.BF16 R56, R184, R118, R56 ;  /* 0x00000076b838723c */ /* 0x000ff00000041838 */
[C---:B--2---:R-:W-:Y:S08]  /*17840*/  HMMA.16816.F32.BF16 R4, R188.reuse, R140, R4 ;  /* 0x0000008cbc04723c */ /* 0x044ff00000041804 */
[C---:B------:R-:W-:Y:S07]  /*17850*/  HMMA.16816.F32.BF16 R8, R188.reuse, R142, R8 ;  /* 0x0000008ebc08723c */ /* 0x040fee0000041808 */
[----:B------:R-:W-:Y:S01]  /*17860*/  P2R R143, PR, RZ, 0x8 ;  /* 0x00000008ff8f7803 */ /* 0x000fe20000000000 */
        /* <DEDUP_REMOVED lines=9> */
[C---:B------:R-:W-:Y:S08]  /*17900*/  HMMA.16816.F32.BF16 R48, R188.reuse, R166, R48 ;  /* 0x000000a6bc30723c */ /* 0x040ff00000041830 */
[C---:B---3--:R-:W-:Y:S08]  /*17910*/  HMMA.16816.F32.BF16 R52, R188.reuse, R144, R52 ;  /* 0x00000090bc34723c */ /* 0x048ff00000041834 */
[----:B------:R-:W-:Y:S01]  /*17920*/  HMMA.16816.F32.BF16 R56, R188, R146, R56 ;  /* 0x00000092bc38723c */ /* 0x000fe20000041838 */
[----:B------:R-:W-:Y:S07]  /*17930*/  @!UPT UIADD3 URZ, URZ, URZ, URZ ;  /* 0x0000003f3f3ff290 */ /* 0x000fee000fffe03f */
[----:B------:R-:W-:-:S11]  /*17940*/  @!P3 BRA `(.L_x_2577) ;  /* 0x000003600000b947 */ /* 0x000fd60003800000 */
[----:B------:R-:W-:Y:S01]  /*17950*/  IADD3 R0, R217, -0x1, RZ ;  /* 0xffffffffd9007810 */ /* 0x000fe20007ffe0ff */
        /* <DEDUP_REMOVED lines=53> */
.L_x_2577:
[----:B------:R-:W-:Y:S05]  /*17cb0*/  BSYNC B0 ;  /* 0x0000000000007941 */ /* 0x000fea0003800000 */
.L_x_2576:
[----:B------:R-:W-:Y:S01]  /*17cc0*/  FMNMX.FTZ R0, R4, R115, !PT ;  /* 0x0000007304007209 */ /* 0x000fe20007810000 */
[----:B------:R-:W-:Y:S01]  /*17cd0*/  LDSM.16.MT88.4 R144, [R196] ;  /* 0x00000000c490783b */ /* 0x000fe20000004200 */
[----:B-1----:R-:W-:Y:S02]  /*17ce0*/  FMNMX.FTZ R2, R6, R114, !PT ;  /* 0x0000007206027209 */ /* 0x002fe40007810000 */
        /* <DEDUP_REMOVED lines=81> */
[----:B------:R-:W5:Y:S01]  /*18200*/  MUFU.EX2 R225, R7 ;  /* 0x0000000700e17308 */ /* 0x000f620000000800 */
[--C-:B------:R-:W-:Y:S02]  /*18210*/  FFMA.FTZ R26, R26, c[0x0][0x2d0], -R112.reuse ;  /* 0x0000b4001a1a7a23 */ /* 0x100fe40000010870 */
[----:B------:R-:W-:Y:S02]  /*18220*/  FFMA.FTZ R27, R27, c[0x0][0x2d0], -R112 ;  /* 0x0000b4001b1b7a23 */ /* 0x000fe40000010870 */
        /* <DEDUP_REMOVED lines=11> */
[C---:B------:R-:W-:Y:S01]  /*182e0*/  FMUL.FTZ R76, R2.reuse, R76 ;  /* 0x0000004c024c7220 */ /* 0x040fe20000410000 */
[----:B-----5:R-:W-:Y:S01]  /*182f0*/  F2FP.BF16.PACK_AB R117, R225, R226 ;  /* 0x000000e2e175723e */ /* 0x020fe200000010ff */
        /* <DEDUP_REMOVED lines=9> */
[----:B------:R-:W5:Y:S01]  /*18390*/  MUFU.EX2 R229, R5 ;  /* 0x0000000500e57308 */ /* 0x000f620000000800 */
        /* <DEDUP_REMOVED lines=13> */
[----:B------:R-:W-:Y:S01]  /*18470*/  FMUL.FTZ R74, R0, R74 ;  /* 0x0000004a004a7220 */ /* 0x000fe20000410000 */
[----:B-----5:R-:W-:Y:S01]  /*18480*/  F2FP.BF16.PACK_AB R116, R229, R222 ;  /* 0x000000dee574723e */ /* 0x020fe200000010ff */
[----:B------:R-:W-:Y:S02]  /*18490*/  FMUL.FTZ R5, R2, R121 ;  /* 0x0000007902057220 */ /* 0x000fe40000410000 */
[C---:B------:R-:W-:Y:S02]  /*184a0*/  FMUL.FTZ R75, R0.reuse, R75 ;  /* 0x0000004b004b7220 */ /* 0x040fe40000410000 */
[C---:B------:R-:W-:Y:S01]  /*184b0*/  FMUL.FTZ R78, R0.reuse, R78 ;  /* 0x0000004e004e7220 */ /* 0x040fe20000410000 */
[----:B------:R5:W-:Y:S01]  /*184c0*/  MUFU.EX2 R220, R13 ;  /* 0x0000000d00dc7308 */ /* 0x000be20000000800 */
[C---:B------:R-:W-:Y:S02]  /*184d0*/  FMUL.FTZ R79, R0.reuse, R79 ;  /* 0x0000004f004f7220 */ /* 0x040fe40000410000 */
[----:B------:R-:W-:Y:S02]  /*184e0*/  FMUL.FTZ R82, R0, R82 ;  /* 0x0000005200527220 */ /* 0x000fe40000410000 */
[----:B-1----:R-:W-:Y:S02]  /*184f0*/  FFMA.FTZ R4, R9, c[0x0][0x2d0], -R114 ;  /* 0x0000b40009047a23 */ /* 0x002fe40000010872 */
        /* <DEDUP_REMOVED lines=18> */
[----:B------:R-:W-:Y:S02]  /*18620*/  FFMA.FTZ R4, R10, c[0x0][0x2d0], -R112 ;  /* 0x0000b4000a047a23 */ /* 0x000fe40000010870 */
        /* <DEDUP_REMOVED lines=13> */
[----:B------:R-:W-:Y:S02]  /*18700*/  FFMA.FTZ R17, R17, c[0x0][0x2d0], -R114 ;  /* 0x0000b40011117a23 */ /* 0x000fe40000010872 */
[C---:B------:R-:W-:Y:S01]  /*18710*/  FMUL.FTZ R108, R2.reuse, R108 ;  /* 0x0000006c026c7220 */ /* 0x040fe20000410000 */
[----:B------:R4:W-:Y:S01]  /*18720*/  MUFU.EX2 R167, R16 ;  /* 0x0000001000a77308 */ /* 0x0009e20000000800 */
[----:B------:R-:W-:Y:S02]  /*18730*/  FMUL.FTZ R109, R2, R109 ;  /* 0x0000006d026d7220 */ /* 0x000fe40000410000 */
[----:B-1----:R-:W-:Y:S02]  /*18740*/  FFMA.FTZ R4, R11, c[0x0][0x2d0], -R112 ;  /* 0x0000b4000b047a23 */ /* 0x002fe40000010870 */
[C---:B------:R-:W-:Y:S02]  /*18750*/  FMUL.FTZ R11, R0.reuse, R127 ;  /* 0x0000007f000b7220 */ /* 0x040fe40000410000 */
[----:B------:R-:W-:Y:S01]  /*18760*/  LDSM.16.MT88.4 R124, [R197] ;  /* 0x00000000c57c783b */ /* 0x000fe20000004200 */
[C---:B------:R-:W-:Y:S02]  /*18770*/  FMUL.FTZ R110, R0.reuse, R110 ;  /* 0x0000006e006e7220 */ /* 0x040fe40000410000 */
[----:B------:R-:W1:Y:S01]  /*18780*/  MUFU.EX2 R223, R4 ;  /* 0x0000000400df7308 */ /* 0x000e620000000800 */
[----:B------:R-:W-:Y:S02]  /*18790*/  FMUL.FTZ R111, R0, R111 ;  /* 0x0000006f006f7220 */ /* 0x000fe40000410000 */
[----:B------:R-:W-:Y:S01]  /*187a0*/  FMUL.FTZ R60, R2, R60 ;  /* 0x0000003c023c7220 */ /* 0x000fe20000410000 */
[----:B--2---:R-:W-:Y:S01]  /*187b0*/  F2FP.BF16.PACK_AB R19, R164, R165 ;  /* 0x000000a5a413723e */ /* 0x004fe200000010ff */
[----:B------:R-:W-:Y:S02]  /*187c0*/  FMUL.FTZ R61, R2, R61 ;  /* 0x0000003d023d7220 */ /* 0x000fe40000410000 */
[C---:B------:R-:W-:Y:S02]  /*187d0*/  FMUL.FTZ R62, R0.reuse, R62 ;  /* 0x0000003e003e7220 */ /* 0x040fe40000410000 */
[----:B------:R-:W-:Y:S01]  /*187e0*/  FMUL.FTZ R63, R0, R63 ;  /* 0x0000003f003f7220 */ /* 0x000fe20000410000 */
[----:B------:R2:W5:Y:S01]  /*187f0*/  MUFU.EX2 R166, R17 ;  /* 0x0000001100a67308 */ /* 0x0005620000000800 */
        /* <DEDUP_REMOVED lines=9> */
[----:B-1----:R-:W-:Y:S01]  /*18890*/  F2FP.BF16.PACK_AB R119, R223, R224 ;  /* 0x000000e0df77723e */ /* 0x002fe200000010ff */
[----:B------:R-:W-:Y:S02]  /*188a0*/  FMUL.FTZ R4, R2, R120 ;  /* 0x0000007802047220 */ /* 0x000fe40000410000 */
[----:B------:R-:W1:Y:S01]  /*188b0*/  LDSM.16.MT88.4 R120, [R198] ;  /* 0x00000000c678783b */ /* 0x000e620000004200 */
[--C-:B------:R-:W-:Y:S02]  /*188c0*/  FFMA.FTZ R25, R25, c[0x0][0x2d0], -R114.reuse ;  /* 0x0000b40019197a23 */ /* 0x100fe40000010872 */
[----:B------:R-:W4:Y:S01]  /*188d0*/  MUFU.EX2 R163, R20 ;  /* 0x0000001400a37308 */ /* 0x000f220000000800 */
[--C-:B------:R-:W-:Y:S01]  /*188e0*/  FFMA.FTZ R28, R28, c[0x0][0x2d0], -R114.reuse ;  /* 0x0000b4001c1c7a23 */ /* 0x100fe20000010872 */
[C---:B------:R-:W-:Y:S05]  /*188f0*/  HMMA.16816.F32.BF16 R4, R116.reuse, R140, R4 ;  /* 0x0000008c7404723c */ /* 0x040fea0000041804 */
[--C-:B------:R-:W-:Y:S01]  /*18900*/  FFMA.FTZ R29, R29, c[0x0][0x2d0], -R114.reuse ;  /* 0x0000b4001d1d7a23 */ /* 0x100fe20000010872 */
[----:B--2---:R-:W-:Y:S01]  /*18910*/  F2FP.BF16.PACK_AB R17, R214, R219 ;  /* 0x000000dbd611723e */ /* 0x004fe200000010ff */
[----:B------:R-:W-:Y:S01]  /*18920*/  FFMA.FTZ R33, R33, c[0x0][0x2d0], -R114 ;  /* 0x0000b40021217a23 */ /* 0x000fe20000010872 */
[C---:B------:R-:W-:Y:S01]  /*18930*/  HMMA.16816.F32.BF16 R8, R116.reuse, R142, R8 ;  /* 0x0000008e7408723c */ /* 0x040fe20000041808 */
[----:B------:R-:W2:Y:S01]  /*18940*/  LDSM.16.MT88.4 R140, [R195+0x3800] ;  /* 0x00380000c38c783b */ /* 0x000ea20000004200 */
[----:B------:R-:W1:Y:S02]  /*18950*/  MUFU.EX2 R162, R21 ;  /* 0x0000001500a27308 */ /* 0x000e640000000800 */
[--C-:B------:R-:W-:Y:S01]  /*18960*/  FFMA.FTZ R34, R34, c[0x0][0x2d0], -R112.reuse ;  /* 0x0000b40022227a23 */ /* 0x100fe20000010870 */
[----:B-----5:R-:W-:Y:S01]  /*18970*/  F2FP.BF16.PACK_AB R18, R166, R167 ;  /* 0x000000a7a612723e */ /* 0x020fe200000010ff */
[----:B------:R-:W-:Y:S02]  /*18980*/  FFMA.FTZ R35, R35, c[0x0][0x2d0], -R112 ;  /* 0x0000b40023237a23 */ /* 0x000fe40000010870 */
[C---:B------:R-:W-:Y:S04]  /*18990*/  HMMA.16816.F32.BF16 R68, R116.reuse, R144, R68 ;  /* 0x000000907444723c */ /* 0x040fe80000041844 */
[----:B------:R5:W-:Y:S01]  /*189a0*/  MUFU.EX2 R160, R23 ;  /* 0x0000001700a07308 */ /* 0x000be20000000800 */
[----:B------:R-:W-:Y:S02]  /*189b0*/  FFMA.FTZ R2, R2, R231, R222 ;  /* 0x000000e702027223 */ /* 0x000fe400000100de */
[----:B---3--:R-:W-:Y:S01]  /*189c0*/  FFMA.FTZ R0, R0, R230, R226 ;  /* 0x000000e600007223 */ /* 0x008fe200000100e2 */
[C---:B------:R-:W-:Y:S04]  /*189d0*/  HMMA.16816.F32.BF16 R72, R116.reuse, R146, R72 ;  /* 0x000000927448723c */ /* 0x040fe80000041848 */
[----:B------:R-:W-:Y:S02]  /*189e0*/  FADD.FTZ R2, R229, R2 ;  /* 0x00000002e5027221 */ /* 0x000fe40000010000 */
[----:B------:R-:W3:Y:S01]  /*189f0*/  MUFU.EX2 R159, R24 ;  /* 0x00000018009f7308 */ /* 0x000ee20000000800 */
[----:B------:R-:W-:Y:S02]  /*18a00*/  FADD.FTZ R0, R225, R0 ;  /* 0x00000000e1007221 */ /* 0x000fe40000010000 */
[----:B------:R-:W-:Y:S01]  /*18a10*/  FADD.FTZ R2, R228, R2 ;  /* 0x00000002e4027221 */ /* 0x000fe20000010000 */
[C---:B-1----:R-:W-:Y:S03]  /*18a20*/  HMMA.16816.F32.BF16 R76, R116.reuse, R120, R76 ;  /* 0x00000078744c723c */ /* 0x042fe6000004184c */
[----:B------:R-:W-:Y:S03]  /*18a30*/  FADD.FTZ R2, R227, R2 ;  /* 0x00000002e3027221 */ /* 0x000fe60000010000 */
[----:B------:R-:W1:Y:S01]  /*18a40*/  MUFU.EX2 R158, R25 ;  /* 0x00000019009e7308 */ /* 0x000e620000000800 */
[----:B------:R-:W-:Y:S01]  /*18a50*/  FADD.FTZ R0, R224, R0 ;  /* 0x00000000e0007221 */ /* 0x000fe20000010000 */
[C---:B------:R-:W-:Y:S01]  /*18a60*/  HMMA.16816.F32.BF16 R80, R116.reuse, R122, R80 ;  /* 0x0000007a7450723c */ /* 0x040fe20000041850 */
[----:B------:R-:W1:Y:S03]  /*18a70*/  LDSM.16.MT88.4 R120, [R196+0x3800] ;  /* 0x00380000c478783b */ /* 0x000e660000004200 */
[----:B------:R-:W-:Y:S02]  /*18a80*/  FADD.FTZ R2, R221, R2 ;  /* 0x00000002dd027221 */ /* 0x000fe40000010000 */
[----:B------:R-:W-:Y:S02]  /*18a90*/  FADD.FTZ R0, R223, R0 ;  /* 0x00000000df007221 */ /* 0x000fe40000010000 */
[----:B------:R-:W1:Y:S01]  /*18aa0*/  MUFU.EX2 R157, R26 ;  /* 0x0000001a009d7308 */ /* 0x000e620000000800 */
[C---:B------:R-:W-:Y:S01]  /*18ab0*/  HMMA.16816.F32.BF16 R84, R116.reuse, R124, R84 ;  /* 0x0000007c7454723c */ /* 0x040fe20000041854 */
[----:B-----5:R-:W-:Y:S02]  /*18ac0*/  LDSM.16.MT88.4 R20, [R196+0x4000] ;  /* 0x00400000c414783b */ /* 0x020fe40000004200 */
[----:B------:R-:W-:Y:S02]  /*18ad0*/  FADD.FTZ R2, R220, R2 ;  /* 0x00000002dc027221 */ /* 0x000fe40000010000 */
[----:B------:R-:W-:Y:S03]  /*18ae0*/  FADD.FTZ R0, R219, R0 ;  /* 0x00000000db007221 */ /* 0x000fe60000010000 */
[C---:B------:R-:W-:Y:S01]  /*18af0*/  HMMA.16816.F32.BF16 R88, R116.reuse, R126, R88 ;  /* 0x0000007e7458723c */ /* 0x040fe20000041858 */
[----:B------:R-:W5:Y:S01]  /*18b00*/  LDSM.16.MT88.4 R124, [R198+0x3800] ;  /* 0x00380000c67c783b */ /* 0x000f620000004200 */
[----:B------:R3:W3:Y:S02]  /*18b10*/  MUFU.EX2 R156, R27 ;  /* 0x0000001b009c7308 */ /* 0x0006e40000000800 */
[----:B------:R-:W-:Y:S02]  /*18b20*/  FADD.FTZ R2, R167, R2 ;  /* 0x00000002a7027221 */ /* 0x000fe40000010000 */
[----:B------:R-:W-:Y:S02]  /*18b30*/  FADD.FTZ R0, R214, R0 ;  /* 0x00000000d6007221 */ /* 0x000fe40000010000 */
[C---:B--2---:R-:W-:Y:S04]  /*18b40*/  HMMA.16816.F32.BF16 R92, R116.reuse, R140, R92 ;  /* 0x0000008c745c723c */ /* 0x044fe8000004185c */
[----:B------:R-:W-:Y:S01]  /*18b50*/  MUFU.EX2 R154, R33 ;  /* 0x00000021009a7308 */ /* 0x000fe20000000800 */
[----:B------:R-:W-:Y:S02]  /*18b60*/  FADD.FTZ R2, R166, R2 ;  /* 0x00000002a6027221 */ /* 0x000fe40000010000 */
[----:B------:R-:W-:Y:S01]  /*18b70*/  FADD.FTZ R0, R165, R0 ;  /* 0x00000000a5007221 */ /* 0x000fe20000010000 */
[C---:B------:R-:W-:Y:S01]  /*18b80*/  HMMA.16816.F32.BF16 R96, R116.reuse, R142, R96 ;  /* 0x0000008e7460723c */ /* 0x040fe20000041860 */
[----:B------:R-:W-:Y:S03]  /*18b90*/  LDSM.16.MT88.4 R140, [R198+0x800] ;  /* 0x00080000c68c783b */ /* 0x000fe60000004200 */
[----:B----4-:R-:W-:Y:S02]  /*18ba0*/  FADD.FTZ R2, R163, R2 ;  /* 0x00000002a3027221 */ /* 0x010fe40000010000 */
[----:B------:R-:W-:Y:S01]  /*18bb0*/  MUFU.EX2 R153, R34 ;  /* 0x0000002200997308 */ /* 0x000fe20000000800 */
[----:B------:R-:W-:Y:S01]  /*18bc0*/  FADD.FTZ R0, R164, R0 ;  /* 0x00000000a4007221 */ /* 0x000fe20000010000 */
[C---:B-1----:R-:W-:Y:S01]  /*18bd0*/  HMMA.16816.F32.BF16 R12, R116.reuse, R120, R12 ;  /* 0x00000078740c723c */ /* 0x042fe2000004180c */
[----:B---3--:R-:W-:Y:S03]  /*18be0*/  LDSM.16.MT88.4 R24, [R196+0x1000] ;  /* 0x00100000c418783b */ /* 0x008fe60000004200 */
[----:B------:R-:W-:Y:S02]  /*18bf0*/  FADD.FTZ R2, R162, R2 ;  /* 0x00000002a2027221 */ /* 0x000fe40000010000 */
[----:B------:R-:W-:Y:S02]  /*18c00*/  FADD.FTZ R0, R161, R0 ;  /* 0x00000000a1007221 */ /* 0x000fe40000010000 */
[----:B------:R-:W-:Y:S01]  /*18c10*/  MUFU.EX2 R152, R35 ;  /* 0x0000002300987308 */ /* 0x000fe20000000800 */
[C---:B------:R-:W-:Y:S01]  /*18c20*/  HMMA.16816.F32.BF16 R100, R116.reuse, R122, R100 ;  /* 0x0000007a7464723c */ /* 0x040fe20000041864 */
[----:B------:R-:W1:Y:S02]  /*18c30*/  LDSM.16.MT88.4 R120, [R195+0x800] ;  /* 0x00080000c378783b */ /* 0x000e640000004200 */
[----:B------:R-:W-:Y:S02]  /*18c40*/  FADD.FTZ R2, R159, R2 ;  /* 0x000000029f027221 */ /* 0x000fe40000010000 */
[----:B------:R-:W-:Y:S03]  /*18c50*/  FADD.FTZ R0, R160, R0 ;  /* 0x00000000a0007221 */ /* 0x000fe60000010000 */
[C---:B-----5:R-:W-:Y:S04]  /*18c60*/  HMMA.16816.F32.BF16 R104, R116.reuse, R124, R104 ;  /* 0x0000007c7468723c */ /* 0x060fe80000041868 */
[----:B------:R-:W-:Y:S02]  /*18c70*/  FADD.FTZ R2, R158, R2 ;  /* 0x000000029e027221 */ /* 0x000fe40000010000 */
[----:B------:R-:W-:Y:S02]  /*18c80*/  FADD.FTZ R0, R157, R0 ;  /* 0x000000009d007221 */ /* 0x000fe40000010000 */
[C---:B------:R-:W-:Y:S01]  /*18c90*/  HMMA.16816.F32.BF16 R108, R116.reuse, R126, R108 ;  /* 0x0000007e746c723c */ /* 0x040fe2000004186c */
[----:B------:R-:W2:Y:S03]  /*18ca0*/  LDSM.16.MT88.4 R124, [R196+0x800] ;  /* 0x00080000c47c783b */ /* 0x000ea60000004200 */
[----:B------:R-:W-:Y:S04]  /*18cb0*/  FADD.FTZ R0, R156, R0 ;  /* 0x000000009c007221 */ /* 0x000fe80000010000 */
[C---:B------:R-:W-:Y:S08]  /*18cc0*/  HMMA.16816.F32.BF16 R60, R116.reuse, R128, R60 ;  /* 0x00000080743c723c */ /* 0x040ff0000004183c */
[----:B------:R-:W-:Y:S01]  /*18cd0*/  HMMA.16816.F32.BF16 R64, R116, R130, R64 ;  /* 0x000000827440723c */ /* 0x000fe20000041840 */
[----:B------:R-:W3:Y:S07]  /*18ce0*/  LDSM.16.MT88.4 R116, [R197+0x800] ;  /* 0x00080000c574783b */ /* 0x000eee0000004200 */
[C---:B-1----:R-:W-:Y:S01]  /*18cf0*/  HMMA.16816.F32.BF16 R4, R16.reuse, R120, R4 ;  /* 0x000000781004723c */ /* 0x042fe20000041804 */
[----:B------:R-:W-:Y:S07]  /*18d00*/  LDSM.16.MT88.4 R128, [R197+0x4000] ;  /* 0x00400000c580783b */ /* 0x000fee0000004200 */
[C---:B------:R-:W-:Y:S01]  /*18d10*/  HMMA.16816.F32.BF16 R8, R16.reuse, R122, R8 ;  /* 0x0000007a1008723c */ /* 0x040fe20000041808 */
[----:B------:R-:W1:Y:S07]  /*18d20*/  LDSM.16.MT88.4 R120, [R195+0x4000] ;  /* 0x00400000c378783b */ /* 0x000e6e0000004200 */
[C---:B--2---:R-:W-:Y:S08]  /*18d30*/  HMMA.16816.F32.BF16 R68, R16.reuse, R124, R68 ;  /* 0x0000007c1044723c */ /* 0x044ff00000041844 */
[C---:B------:R-:W-:Y:S01]  /*18d40*/  HMMA.16816.F32.BF16 R72, R16.reuse, R126, R72 ;  /* 0x0000007e1048723c */ /* 0x040fe20000041848 */
[----:B------:R-:W2:Y:S07]  /*18d50*/  LDSM.16.MT88.4 R124, [R198+0x4000] ;  /* 0x00400000c67c783b */ /* 0x000eae0000004200 */
[C---:B------:R-:W-:Y:S08]  /*18d60*/  HMMA.16816.F32.BF16 R76, R16.reuse, R140, R76 ;  /* 0x0000008c104c723c */ /* 0x040ff0000004184c */
[C---:B------:R-:W-:Y:S08]  /*18d70*/  HMMA.16816.F32.BF16 R80, R16.reuse, R142, R80 ;  /* 0x0000008e1050723c */ /* 0x040ff00000041850 */
[C---:B---3--:R-:W-:Y:S08]  /*18d80*/  HMMA.16816.F32.BF16 R84, R16.reuse, R116, R84 ;  /* 0x000000741054723c */ /* 0x048ff00000041854 */
[C---:B------:R-:W-:Y:S01]  /*18d90*/  HMMA.16816.F32.BF16 R88, R16.reuse, R118, R88 ;  /* 0x000000761058723c */ /* 0x040fe20000041858 */
[----:B------:R-:W3:Y:S07]  /*18da0*/  LDSM.16.MT88.4 R116, [R195+0x1000] ;  /* 0x00100000c374783b */ /* 0x000eee0000004200 */
[C---:B-1----:R-:W-:Y:S08]  /*18db0*/  HMMA.16816.F32.BF16 R92, R16.reuse, R120, R92 ;  /* 0x00000078105c723c */ /* 0x042ff0000004185c */
[C---:B------:R-:W-:Y:S01]  /*18dc0*/  HMMA.16816.F32.BF16 R96, R16.reuse, R122, R96 ;  /* 0x0000007a1060723c */ /* 0x040fe20000041860 */
[----:B------:R-:W-:Y:S07]  /*18dd0*/  LDSM.16.MT88.4 R120, [R197+0x1000] ;  /* 0x00100000c578783b */ /* 0x000fee0000004200 */
[C---:B------:R-:W-:Y:S08]  /*18de0*/  HMMA.16816.F32.BF16 R12, R16.reuse, R20, R12 ;  /* 0x00000014100c723c */ /* 0x040ff0000004180c */
[C---:B------:R-:W-:Y:S01]  /*18df0*/  HMMA.16816.F32.BF16 R100, R16.reuse, R22, R100 ;  /* 0x000000161064723c */ /* 0x040fe20000041864 */
[----:B------:R-:W1:Y:S07]  /*18e00*/  LDSM.16.MT88.4 R20, [R198+0x1000] ;  /* 0x00100000c614783b */ /* 0x000e6e0000004200 */
[C---:B--2---:R-:W-:Y:S08]  /*18e10*/  HMMA.16816.F32.BF16 R104, R16.reuse, R124, R104 ;  /* 0x0000007c1068723c */ /* 0x044ff00000041868 */
[C---:B------:R-:W-:Y:S01]  /*18e20*/  HMMA.16816.F32.BF16 R108, R16.reuse, R126, R108 ;  /* 0x0000007e106c723c */ /* 0x040fe2000004186c */
[----:B------:R-:W-:Y:S07]  /*18e30*/  LDSM.16.MT88.4 R124, [R196+0x1800] ;  /* 0x00180000c47c783b */ /* 0x000fee0000004200 */
[C---:B------:R-:W-:Y:S08]  /*18e40*/  HMMA.16816.F32.BF16 R60, R16.reuse, R128, R60 ;  /* 0x00000080103c723c */ /* 0x040ff0000004183c */
[----:B------:R-:W-:Y:S01]  /*18e50*/  HMMA.16816.F32.BF16 R64, R16, R130, R64 ;  /* 0x000000821040723c */ /* 0x000fe20000041840 */
[----:B------:R-:W2:Y:S06]  /*18e60*/  MUFU.EX2 R131, R28 ;  /* 0x0000001c00837308 */ /* 0x000eac0000000800 */
[----:B------:R-:W-:Y:S02]  /*18e70*/  F2FP.BF16.PACK_AB R16, R162, R163 ;  /* 0x000000a3a210723e */ /* 0x000fe400000010ff */
[----:B------:R-:W-:Y:S02]  /*18e80*/  F2FP.BF16.PACK_AB R17, R160, R161 ;  /* 0x000000a1a011723e */ /* 0x000fe400000010ff */
[----:B------:R-:W4:Y:S01]  /*18e90*/  MUFU.EX2 R130, R29 ;  /* 0x0000001d00827308 */ /* 0x000f220000000800 */
[----:B------:R-:W-:Y:S02]  /*18ea0*/  F2FP.BF16.PACK_AB R18, R158, R159 ;  /* 0x0000009f9e12723e */ /* 0x000fe400000010ff */
[----:B------:R-:W-:Y:S07]  /*18eb0*/  F2FP.BF16.PACK_AB R19, R156, R157 ;  /* 0x0000009d9c13723e */ /* 0x000fee00000010ff */
[C---:B---3--:R-:W-:Y:S03]  /*18ec0*/  HMMA.16816.F32.BF16 R4, R16.reuse, R116, R4 ;  /* 0x000000741004723c */ /* 0x048fe60000041804 */
[----:B--2---:R-:W-:Y:S05]  /*18ed0*/  FADD.FTZ R2, R131, R2 ;  /* 0x0000000283027221 */ /* 0x004fea0000010000 */
[C---:B------:R-:W-:Y:S01]  /*18ee0*/  HMMA.16816.F32.BF16 R8, R16.reuse, R118, R8 ;  /* 0x000000761008723c */ /* 0x040fe20000041808 */
[----:B------:R-:W2:Y:S03]  /*18ef0*/  LDSM.16.MT88.4 R116, [R195+0x4800] ;  /* 0x00480000c374783b */ /* 0x000ea60000004200 */
[----:B----4-:R-:W-:Y:S04]  /*18f00*/  FADD.FTZ R2, R130, R2 ;  /* 0x0000000282027221 */ /* 0x010fe80000010000 */
[C---:B------:R-:W-:Y:S07]  /*18f10*/  HMMA.16816.F32.BF16 R68, R16.reuse, R24, R68 ;  /* 0x000000181044723c */ /* 0x040fee0000041844 */
[----:B------:R-:W-:Y:S01]  /*18f20*/  FFMA.FTZ R24, R30, c[0x0][0x2d0], -R112 ;  /* 0x0000b4001e187a23 */ /* 0x000fe20000010870 */
[C---:B------:R-:W-:Y:S03]  /*18f30*/  HMMA.16816.F32.BF16 R72, R16.reuse, R26, R72 ;  /* 0x0000001a1048723c */ /* 0x040fe60000041848 */
[----:B------:R3:W4:Y:S05]  /*18f40*/  MUFU.EX2 R129, R24 ;  /* 0x0000001800817308 */ /* 0x00072a0000000800 */
[C---:B-1----:R-:W-:Y:S07]  /*18f50*/  HMMA.16816.F32.BF16 R76, R16.reuse, R20, R76 ;  /* 0x00000014104c723c */ /* 0x042fee000004184c */
[----:B------:R-:W-:Y:S01]  /*18f60*/  FFMA.FTZ R20, R32, c[0x0][0x2d0], -R114 ;  /* 0x0000b40020147a23 */ /* 0x000fe20000010872 */
[C---:B------:R-:W-:Y:S01]  /*18f70*/  HMMA.16816.F32.BF16 R80, R16.reuse, R22, R80 ;  /* 0x000000161050723c */ /* 0x040fe20000041850 */
[----:B------:R-:W-:Y:S02]  /*18f80*/  LDSM.16.MT88.4 R32, [R198+0x1800] ;  /* 0x00180000c620783b */ /* 0x000fe40000004200 */
[----:B------:R-:W1:Y:S05]  /*18f90*/  MUFU.EX2 R155, R20 ;  /* 0x00000014009b7308 */ /* 0x000e6a0000000800 */
        /* <DEDUP_REMOVED lines=8> */
[----:B-1----:R-:W-:Y:S02]  /*19020*/  FADD.FTZ R2, R155, R2 ;  /* 0x000000029b027221 */ /* 0x002fe40000010000 */
[----:B------:R-:W-:Y:S02]  /*19030*/  LDSM.16.MT88.4 R20, [R197+0x4800] ;  /* 0x00480000c514783b */ /* 0x000fe40000004200 */
[C---:B------:R-:W-:Y:S04]  /*19040*/  HMMA.16816.F32.BF16 R96, R16.reuse, R118, R96 ;  /* 0x000000761060723c */ /* 0x040fe80000041860 */
[----:B------:R-:W-:Y:S02]  /*19050*/  FADD.FTZ R2, R154, R2 ;  /* 0x000000029a027221 */ /* 0x000fe40000010000 */
[----:B---3--:R-:W1:Y:S01]  /*19060*/  LDSM.16.MT88.4 R24, [R196+0x4800] ;  /* 0x00480000c418783b */ /* 0x008e620000004200 */
[----:B----4-:R-:W-:Y:S05]  /*19070*/  FADD.FTZ R0, R128, R0 ;  /* 0x0000000080007221 */ /* 0x010fea0000010000 */
[----:B------:R-:W-:Y:S04]  /*19080*/  FADD.FTZ R0, R153, R0 ;  /* 0x0000000099007221 */ /* 0x000fe80000010000 */
[----:B------:R-:W-:Y:S01]  /*19090*/  FADD.FTZ R0, R152, R0 ;  /* 0x0000000098007221 */ /* 0x000fe20000010000 */
[C---:B-1----:R-:W-:Y:S08]  /*190a0*/  HMMA.16816.F32.BF16 R12, R16.reuse, R24, R12 ;  /* 0x00000018100c723c */ /* 0x042ff0000004180c */
[C---:B------:R-:W-:Y:S01]  /*190b0*/  HMMA.16816.F32.BF16 R100, R16.reuse, R26, R100 ;  /* 0x0000001a1064723c */ /* 0x040fe20000041864 */
[----:B------:R-:W-:Y:S07]  /*190c0*/  LDSM.16.MT88.4 R24, [R195+0x5000] ;  /* 0x00500000c318783b */ /* 0x000fee0000004200 */
[C---:B------:R-:W-:Y:S07]  /*190d0*/  HMMA.16816.F32.BF16 R104, R16.reuse, R28, R104 ;  /* 0x0000001c1068723c */ /* 0x040fee0000041868 */
[--C-:B------:R-:W-:Y:S01]  /*190e0*/  FFMA.FTZ R28, R36, c[0x0][0x2d0], -R114.reuse ;  /* 0x0000b400241c7a23 */ /* 0x100fe20000010872 */
[C---:B------:R-:W-:Y:S03]  /*190f0*/  HMMA.16816.F32.BF16 R108, R16.reuse, R30, R108 ;  /* 0x0000001e106c723c */ /* 0x040fe6000004186c */
[----:B------:R1:W2:Y:S01]  /*19100*/  MUFU.EX2 R151, R28 ;  /* 0x0000001c00977308 */ /* 0x0002a20000000800 */
[----:B------:R-:W-:Y:S04]  /*19110*/  FFMA.FTZ R36, R40, c[0x0][0x2d0], -R114 ;  /* 0x0000b40028247a23 */ /* 0x000fe80000010872 */
[C---:B------:R-:W-:Y:S05]  /*19120*/  HMMA.16816.F32.BF16 R60, R16.reuse, R20, R60 ;  /* 0x00000014103c723c */ /* 0x040fea000004183c */
[----:B------:R-:W-:Y:S03]  /*19130*/  MUFU.EX2 R147, R36 ;  /* 0x0000002400937308 */ /* 0x000fe60000000800 */
[----:B------:R-:W-:Y:S01]  /*19140*/  HMMA.16816.F32.BF16 R64, R16, R22, R64 ;  /* 0x000000161040723c */ /* 0x000fe20000041840 */
[----:B------:R-:W3:Y:S06]  /*19150*/  LDSM.16.MT88.4 R20, [R197+0x1800] ;  /* 0x00180000c514783b */ /* 0x000eec0000004200 */
[----:B------:R-:W-:Y:S02]  /*19160*/  F2FP.BF16.PACK_AB R16, R130, R131 ;  /* 0x000000838210723e */ /* 0x000fe400000010ff */
[----:B------:R-:W-:Y:S01]  /*19170*/  F2FP.BF16.PACK_AB R17, R128, R129 ;  /* 0x000000818011723e */ /* 0x000fe200000010ff */
[----:B-1----:R-:W1:Y:S02]  /*19180*/  LDSM.16.MT88.4 R28, [R196+0x5000] ;  /* 0x00500000c41c783b */ /* 0x002e640000004200 */
[----:B------:R-:W-:Y:S01]  /*19190*/  F2FP.BF16.PACK_AB R18, R154, R155 ;  /* 0x0000009b9a12723e */ /* 0x000fe200000010ff */
[----:B--2---:R-:W-:Y:S01]  /*191a0*/  FADD.FTZ R2, R151, R2 ;  /* 0x0000000297027221 */ /* 0x004fe20000010000 */
[----:B------:R-:W-:Y:S07]  /*191b0*/  F2FP.BF16.PACK_AB R19, R152, R153 ;  /* 0x000000999813723e */ /* 0x000fee00000010ff */
[C---:B------:R-:W-:Y:S08]  /*191c0*/  HMMA.16816.F32.BF16 R4, R16.reuse, R120, R4 ;  /* 0x000000781004723c */ /* 0x040ff00000041804 */
[C---:B------:R-:W-:Y:S08]  /*191d0*/  HMMA.16816.F32.BF16 R8, R16.reuse, R122, R8 ;  /* 0x0000007a1008723c */ /* 0x040ff00000041808 */
[C---:B------:R-:W-:Y:S08]  /*191e0*/  HMMA.16816.F32.BF16 R68, R16.reuse, R124, R68 ;  /* 0x0000007c1044723c */ /* 0x040ff00000041844 */
[C---:B------:R-:W-:Y:S01]  /*191f0*/  HMMA.16816.F32.BF16 R72, R16.reuse, R126, R72 ;  /* 0x0000007e1048723c */ /* 0x040fe20000041848 */
[----:B------:R-:W-:Y:S07]  /*19200*/  LDSM.16.MT88.4 R124, [R195+0x3000] ;  /* 0x00300000c37c783b */ /* 0x000fee0000004200 */
[C---:B------:R-:W-:Y:S07]  /*19210*/  HMMA.16816.F32.BF16 R76, R16.reuse, R32, R76 ;  /* 0x00000020104c723c */ /* 0x040fee000004184c */
[----:B------:R-:W-:Y:S01]  /*19220*/  FFMA.FTZ R32, R37, c[0x0][0x2d0], -R114 ;  /* 0x0000b40025207a23 */ /* 0x000fe20000010872 */
[C---:B------:R-:W-:Y:S03]  /*19230*/  HMMA.16816.F32.BF16 R80, R16.reuse, R34, R80 ;  /* 0x000000221050723c */ /* 0x040fe60000041850 */
[----:B------:R2:W4:Y:S05]  /*19240*/  MUFU.EX2 R150, R32 ;  /* 0x0000002000967308 */ /* 0x00052a0000000800 */
[C---:B---3--:R-:W-:Y:S07]  /*19250*/  HMMA.16816.F32.BF16 R84, R16.reuse, R20, R84 ;  /* 0x000000141054723c */ /* 0x048fee0000041854 */
[--C-:B------:R-:W-:Y:S01]  /*19260*/  FFMA.FTZ R20, R39, c[0x0][0x2d0], -R112.reuse ;  /* 0x0000b40027147a23 */ /* 0x100fe20000010870 */
[C---:B------:R-:W-:Y:S03]  /*19270*/  HMMA.16816.F32.BF16 R88, R16.reuse, R22, R88 ;  /* 0x000000161058723c */ /* 0x040fe60000041858 */
[----:B------:R3:W-:Y:S05]  /*19280*/  MUFU.EX2 R148, R20 ;  /* 0x0000001400947308 */ /* 0x0007ea0000000800 */
[C---:B------:R-:W-:Y:S04]  /*19290*/  HMMA.16816.F32.BF16 R92, R16.reuse, R24, R92 ;  /* 0x00000018105c723c */ /* 0x040fe8000004185c */
[----:B--2---:R-:W-:Y:S02]  /*192a0*/  FFMA.FTZ R32, R38, c[0x0][0x2d0], -R112 ;  /* 0x0000b40026207a23 */ /* 0x004fe40000010870 */
[----:B------:R-:W-:Y:S01]  /*192b0*/  LDSM.16.MT88.4 R36, [R196+0x5800] ;  /* 0x00580000c424783b */ /* 0x000fe20000004200 */
[----:B------:R-:W-:Y:S01]  /*192c0*/  FFMA.FTZ R24, R41, c[0x0][0x2d0], -R114 ;  /* 0x0000b40029187a23 */ /* 0x000fe20000010872 */
[C---:B------:R-:W-:Y:S01]  /*192d0*/  HMMA.16816.F32.BF16 R96, R16.reuse, R26, R96 ;  /* 0x0000001a1060723c */ /* 0x040fe20000041860 */
[----:B------:R2:W5:Y:S03]  /*192e0*/  MUFU.EX2 R149, R32 ;  /* 0x0000002000957308 */ /* 0x0005660000000800 */
[----:B----4-:R-:W-:Y:S04]  /*192f0*/  FADD.FTZ R2, R150, R2 ;  /* 0x0000000296027221 */ /* 0x010fe80000010000 */
[C---:B-1----:R-:W-:Y:S03]  /*19300*/  HMMA.16816.F32.BF16 R12, R16.reuse, R28, R12 ;  /* 0x0000001c100c723c */ /* 0x042fe6000004180c */
[----:B------:R1:W4:Y:S01]  /*19310*/  MUFU.EX2 R146, R24 ;  /* 0x0000001800927308 */ /* 0x0003220000000800 */
[----:B---3--:R-:W-:Y:S01]  /*19320*/  LDSM.16.MT88.4 R20, [R197+0x5000] ;  /* 0x00500000c514783b */ /* 0x008fe20000004200 */
[----:B------:R-:W-:Y:S02]  /*19330*/  FADD.FTZ R2, R147, R2 ;  /* 0x0000000293027221 */ /* 0x000fe40000010000 */
[----:B------:R-:W-:Y:S01]  /*19340*/  FFMA.FTZ R28, R43, c[0x0][0x2d0], -R112 ;  /* 0x0000b4002b1c7a23 */ /* 0x000fe20000010870 */
[C---:B------:R-:W-:Y:S05]  /*19350*/  HMMA.16816.F32.BF16 R100, R16.reuse, R30, R100 ;  /* 0x0000001e1064723c */ /* 0x040fea0000041864 */
[----:B------:R3:W-:Y:S01]  /*19360*/  MUFU.EX2 R144, R28 ;  /* 0x0000001c00907308 */ /* 0x0007e20000000800 */
[----:B--2---:R-:W2:Y:S01]  /*19370*/  LDSM.16.MT88.4 R32, [R198+0x5000] ;  /* 0x00500000c620783b */ /* 0x004ea20000004200 */
[----:B-----5:R-:W-:Y:S05]  /*19380*/  FADD.FTZ R0, R149, R0 ;  /* 0x0000000095007221 */ /* 0x020fea0000010000 */
[----:B------:R-:W-:Y:S02]  /*19390*/  FADD.FTZ R0, R148, R0 ;  /* 0x0000000094007221 */ /* 0x000fe40000010000 */
[----:B-1----:R-:W-:Y:S02]  /*193a0*/  FFMA.FTZ R24, R42, c[0x0][0x2d0], -R112 ;  /* 0x0000b4002a187a23 */ /* 0x002fe40000010870 */
[----:B------:R-:W-:Y:S01]  /*193b0*/  LDSM.16.MT88.4 R40, [R198+0x5800] ;  /* 0x00580000c628783b */ /* 0x000fe20000004200 */
[----:B----4-:R-:W-:Y:S01]  /*193c0*/  FADD.FTZ R2, R146, R2 ;  /* 0x0000000292027221 */ /* 0x010fe20000010000 */
[----:B------:R1:W4:Y:S06]  /*193d0*/  MUFU.EX2 R145, R24 ;  /* 0x0000001800917308 */ /* 0x00032c0000000800 */
[----:B---3--:R-:W-:Y:S08]  /*193e0*/  LDSM.16.MT88.4 R28, [R196+0x2000] ;  /* 0x00200000c41c783b */ /* 0x008ff00000004200 */
[----:B-1----:R-:W1:Y:S01]  /*193f0*/  LDSM.16.MT88.4 R24, [R195+0x2000] ;  /* 0x00200000c318783b */ /* 0x002e620000004200 */
[----:B----4-:R-:W-:Y:S01]  /*19400*/  FADD.FTZ R0, R145, R0 ;  /* 0x0000000091007221 */ /* 0x010fe20000010000 */
[C---:B--2---:R-:W-:Y:S03]  /*19410*/  HMMA.16816.F32.BF16 R104, R16.reuse, R32, R104 ;  /* 0x000000201068723c */ /* 0x044fe60000041868 */
[----:B------:R-:W-:Y:S05]  /*19420*/  FADD.FTZ R0, R144, R0 ;  /* 0x0000000090007221 */ /* 0x000fea0000010000 */
[C---:B------:R-:W-:Y:S01]  /*19430*/  HMMA.16816.F32.BF16 R108, R16.reuse, R34, R108 ;  /* 0x00000022106c723c */ /* 0x040fe2000004186c */
[----:B------:R-:W2:Y:S07]  /*19440*/  LDSM.16.MT88.4 R32, [R198+0x2000] ;  /* 0x00200000c620783b */ /* 0x000eae0000004200 */
[C---:B------:R-:W-:Y:S07]  /*19450*/  HMMA.16816.F32.BF16 R60, R16.reuse, R20, R60 ;  /* 0x00000014103c723c */ /* 0x040fee000004183c */
[--C-:B------:R-:W-:Y:S01]  /*19460*/  FFMA.FTZ R20, R44, c[0x0][0x2d0], -R114.reuse ;  /* 0x0000b4002c147a23 */ /* 0x100fe20000010872 */
[----:B------:R-:W-:Y:S03]  /*19470*/  HMMA.16816.F32.BF16 R64, R16, R22, R64 ;  /* 0x000000161040723c */ /* 0x000fe60000041840 */
[----:B------:R3:W4:Y:S01]  /*19480*/  MUFU.EX2 R143, R20 ;  /* 0x00000014008f7308 */ /* 0x0007220000000800 */
[--C-:B------:R-:W-:Y:S03]  /*19490*/  FFMA.FTZ R44, R49, c[0x0][0x2d0], -R114.reuse ;  /* 0x0000b400312c7a23 */ /* 0x100fe60000010872 */
[----:B------:R-:W-:Y:S02]  /*194a0*/  F2FP.BF16.PACK_AB R16, R150, R151 ;  /* 0x000000979610723e */ /* 0x000fe400000010ff */
[----:B------:R-:W-:Y:S03]  /*194b0*/  F2FP.BF16.PACK_AB R17, R148, R149 ;  /* 0x000000959411723e */ /* 0x000fe600000010ff */
[----:B------:R-:W-:Y:S01]  /*194c0*/  F2FP.BF16.PACK_AB R18, R146, R147 ;  /* 0x000000939212723e */ /* 0x000fe200000010ff */
[----:B------:R-:W-:Y:S01]  /*194d0*/  MUFU.EX2 R118, R44 ;  /* 0x0000002c00767308 */ /* 0x000fe20000000800 */
[----:B------:R-:W-:Y:S07]  /*194e0*/  F2FP.BF16.PACK_AB R19, R144, R145 ;  /* 0x000000919013723e */ /* 0x000fee00000010ff */
[C---:B-1----:R-:W-:Y:S03]  /*194f0*/  HMMA.16816.F32.BF16 R4, R16.reuse, R24, R4 ;  /* 0x000000181004723c */ /* 0x042fe60000041804 */
[----:B---3--:R-:W-:Y:S05]  /*19500*/  FFMA.FTZ R20, R45, c[0x0][0x2d0], -R114 ;  /* 0x0000b4002d147a23 */ /* 0x008fea0000010872 */
[C---:B------:R-:W-:Y:S01]  /*19510*/  HMMA.16816.F32.BF16 R8, R16.reuse, R26, R8 ;  /* 0x0000001a1008723c */ /* 0x040fe20000041808 */
[----:B------:R1:W3:Y:S03]  /*19520*/  MUFU.EX2 R142, R20 ;  /* 0x00000014008e7308 */ /* 0x0002e60000000800 */
[----:B------:R-:W-:Y:S02]  /*19530*/  FFMA.FTZ R24, R46, c[0x0][0x2d0], -R112 ;  /* 0x0000b4002e187a23 */ /* 0x000fe40000010870 */
[----:B----4-:R-:W-:Y:S02]  /*19540*/  FADD.FTZ R2, R143, R2 ;  /* 0x000000028f027221 */ /* 0x010fe40000010000 */
[C---:B------:R-:W-:Y:S03]  /*19550*/  HMMA.16816.F32.BF16 R68, R16.reuse, R28, R68 ;  /* 0x0000001c1044723c */ /* 0x040fe60000041844 */
[----:B------:R4:W5:Y:S04]  /*19560*/  MUFU.EX2 R141, R24 ;  /* 0x00000018008d7308 */ /* 0x0009680000000800 */
[----:B------:R-:W-:Y:S01]  /*19570*/  FFMA.FTZ R28, R48, c[0x0][0x2d0], -R114 ;  /* 0x0000b400301c7a23 */ /* 0x000fe20000010872 */
[C---:B------:R-:W-:Y:S05]  /*19580*/  HMMA.16816.F32.BF16 R72, R16.reuse, R30, R72 ;  /* 0x0000001e1048723c */ /* 0x040fea0000041848 */
[----:B------:R5:W5:Y:S03]  /*19590*/  MUFU.EX2 R119, R28 ;  /* 0x0000001c00777308 */ /* 0x000b660000000800 */
[C---:B--2---:R-:W-:Y:S01]  /*195a0*/  HMMA.16816.F32.BF16 R76, R16.reuse, R32, R76 ;  /* 0x00000020104c723c */ /* 0x044fe2000004184c */
[----:B-1----:R-:W1:Y:S03]  /*195b0*/  LDSM.16.MT88.4 R20, [R197+0x2000] ;  /* 0x00200000c514783b */ /* 0x002e660000004200 */
[----:B---3--:R-:W-:Y:S03]  /*195c0*/  FADD.FTZ R2, R142, R2 ;  /* 0x000000028e027221 */ /* 0x008fe60000010000 */
[--C-:B------:R-:W-:Y:S01]  /*195d0*/  FFMA.FTZ R32, R50, c[0x0][0x2d0], -R112.reuse ;  /* 0x0000b40032207a23 */ /* 0x100fe20000010870 */
[C---:B------:R-:W-:Y:S03]  /*195e0*/  HMMA.16816.F32.BF16 R80, R16.reuse, R34, R80 ;  /* 0x000000221050723c */ /* 0x040fe60000041850 */
[----:B------:R2:W-:Y:S01]  /*195f0*/  MUFU.EX2 R117, R32 ;  /* 0x0000002000757308 */ /* 0x0005e20000000800 */
[----:B----4-:R-:W-:Y:S02]  /*19600*/  FFMA.FTZ R24, R47, c[0x0][0x2d0], -R112 ;  /* 0x0000b4002f187a23 */ /* 0x010fe40000010870 */
[----:B-----5:R-:W-:Y:S07]  /*19610*/  FADD.FTZ R0, R141, R0 ;  /* 0x000000008d007221 */ /* 0x020fee0000010000 */
[----:B------:R3:W4:Y:S01]  /*19620*/  MUFU.EX2 R140, R24 ;  /* 0x00000018008c7308 */ /* 0x0007220000000800 */
[----:B------:R-:W-:Y:S01]  /*19630*/  LDSM.16.MT88.4 R28, [R197+0x5800] ;  /* 0x00580000c51c783b */ /* 0x000fe20000004200 */
[----:B------:R-:W-:Y:S07]  /*19640*/  FADD.FTZ R2, R119, R2 ;  /* 0x0000000277027221 */ /* 0x000fee0000010000 */
[----:B--2---:R-:W-:Y:S01]  /*19650*/  LDSM.16.MT88.4 R32, [R195+0x2800] ;  /* 0x00280000c320783b */ /* 0x004fe20000004200 */
[C---:B-1----:R-:W-:Y:S07]  /*19660*/  HMMA.16816.F32.BF16 R84, R16.reuse, R20, R84 ;  /* 0x000000141054723c */ /* 0x042fee0000041854 */
[----:B---3--:R-:W1:Y:S01]  /*19670*/  LDSM.16.MT88.4 R24, [R195+0x5800] ;  /* 0x00580000c318783b */ /* 0x008e620000004200 */
[----:B----4-:R-:W-:Y:S04]  /*19680*/  FADD.FTZ R0, R140, R0 ;  /* 0x000000008c007221 */ /* 0x010fe80000010000 */
[----:B------:R-:W-:Y:S01]  /*19690*/  FFMA.FTZ R20, R51, c[0x0][0x2d0], -R112 ;  /* 0x0000b40033147a23 */ /* 0x000fe20000010870 */
[C---:B------:R-:W-:Y:S03]  /*196a0*/  HMMA.16816.F32.BF16 R88, R16.reuse, R22, R88 ;  /* 0x000000161058723c */ /* 0x040fe60000041858 */
[----:B------:R2:W3:Y:S01]  /*196b0*/  MUFU.EX2 R116, R20 ;  /* 0x0000001400747308 */ /* 0x0004e20000000800 */
[----:B------:R-:W-:Y:S01]  /*196c0*/  FADD.FTZ R0, R117, R0 ;  /* 0x0000000075007221 */ /* 0x000fe20000010000 */
[----:B--2---:R-:W2:Y:S03]  /*196d0*/  LDSM.16.MT88.4 R20, [R196+0x2800] ;  /* 0x00280000c414783b */ /* 0x004ea60000004200 */
        /* <DEDUP_REMOVED lines=14> */
[----:B------:R4:W-:Y:S04]  /*197c0*/  MUFU.EX2 R51, R28 ;  /* 0x0000001c00337308 */ /* 0x0009e80000000800 */
[----:B------:R-:W-:Y:S02]  /*197d0*/  F2FP.BF16.PACK_AB R16, R142, R143 ;  /* 0x0000008f8e10723e */ /* 0x000fe400000010ff */
[----:B------:R-:W-:Y:S03]  /*197e0*/  F2FP.BF16.PACK_AB R17, R140, R141 ;  /* 0x0000008d8c11723e */ /* 0x000fe600000010ff */
[----:B------:R-:W-:Y:S02]  /*197f0*/  F2FP.BF16.PACK_AB R18, R118, R119 ;  /* 0x000000777612723e */ /* 0x000fe400000010ff */
[----:B---3--:R-:W-:Y:S07]  /*19800*/  F2FP.BF16.PACK_AB R19, R116, R117 ;  /* 0x000000757413723e */ /* 0x008fee00000010ff */
[C---:B------:R-:W-:Y:S01]  /*19810*/  HMMA.16816.F32.BF16 R4, R16.reuse, R32, R4 ;  /* 0x000000201004723c */ /* 0x040fe20000041804 */
[----:B----4-:R-:W3:Y:S06]  /*19820*/  LDSM.16.MT88.4 R28, [R197+0x2800] ;  /* 0x00280000c51c783b */ /* 0x010eec0000004200 */
[----:B------:R-:W-:Y:S01]  /*19830*/  FFMA.FTZ R32, R53, c[0x0][0x2d0], -R114 ;  /* 0x0000b40035207a23 */ /* 0x000fe20000010872 */
[C---:B------:R-:W-:Y:S03]  /*19840*/  HMMA.16816.F32.BF16 R8, R16.reuse, R34, R8 ;  /* 0x000000221008723c */ /* 0x040fe60000041808 */
[----:B------:R4:W5:Y:S05]  /*19850*/  MUFU.EX2 R50, R32 ;  /* 0x0000002000327308 */ /* 0x00096a0000000800 */
[C---:B--2---:R-:W-:Y:S07]  /*19860*/  HMMA.16816.F32.BF16 R68, R16.reuse, R20, R68 ;  /* 0x000000141044723c */ /* 0x044fee0000041844 */
[--C-:B------:R-:W-:Y:S01]  /*19870*/  FFMA.FTZ R20, R55, c[0x0][0x2d0], -R112.reuse ;  /* 0x0000b40037147a23 */ /* 0x100fe20000010870 */
[C---:B------:R-:W-:Y:S03]  /*19880*/  HMMA.16816.F32.BF16 R72, R16.reuse, R22, R72 ;  /* 0x000000161048723c */ /* 0x040fe60000041848 */
[----:B------:R2:W-:Y:S05]  /*19890*/  MUFU.EX2 R48, R20 ;  /* 0x0000001400307308 */ /* 0x0005ea0000000800 */
[C---:B-1----:R-:W-:Y:S04]  /*198a0*/  HMMA.16816.F32.BF16 R76, R16.reuse, R24, R76 ;  /* 0x00000018104c723c */ /* 0x042fe8000004184c */
[----:B----4-:R-:W-:Y:S03]  /*198b0*/  FFMA.FTZ R32, R54, c[0x0][0x2d0], -R112 ;  /* 0x0000b40036207a23 */ /* 0x010fe60000010870 */
[----:B------:R-:W-:Y:S01]  /*198c0*/  FFMA.FTZ R24, R57, c[0x0][0x2d0], -R114 ;  /* 0x0000b40039187a23 */ /* 0x000fe20000010872 */
[C---:B------:R-:W-:Y:S01]  /*198d0*/  HMMA.16816.F32.BF16 R80, R16.reuse, R26, R80 ;  /* 0x0000001a1050723c */ /* 0x040fe20000041850 */
[----:B------:R1:W4:Y:S03]  /*198e0*/  MUFU.EX2 R49, R32 ;  /* 0x0000002000317308 */ /* 0x0003260000000800 */
[----:B------:R-:W-:Y:S04]  /*198f0*/  MOV R114, R3 ;  /* 0x0000000300727202 */ /* 0x000fe80000000f00 */
[C---:B---3--:R-:W-:Y:S01]  /*19900*/  HMMA.16816.F32.BF16 R84, R16.reuse, R28, R84 ;  /* 0x0000001c1054723c */ /* 0x048fe20000041854 */
[----:B--2---:R-:W-:Y:S02]  /*19910*/  LDSM.16.MT88.4 R20, [R196+0x6000] ;  /* 0x00600000c414783b */ /* 0x004fe40000004200 */
[----:B------:R2:W3:Y:S05]  /*19920*/  MUFU.EX2 R46, R24 ;  /* 0x00000018002e7308 */ /* 0x0004ea0000000800 */
[C---:B------:R-:W-:Y:S01]  /*19930*/  HMMA.16816.F32.BF16 R88, R16.reuse, R30, R88 ;  /* 0x0000001e1058723c */ /* 0x040fe20000041858 */
[----:B------:R-:W-:Y:S08]  /*19940*/  LDSM.16.MT88.4 R28, [R198+0x3000] ;  /* 0x00300000c61c783b */ /* 0x000ff00000004200 */
[----:B-1----:R-:W1:Y:S03]  /*19950*/  LDSM.16.MT88.4 R32, [R195+0x6000] ;  /* 0x00600000c320783b */ /* 0x002e660000004200 */
[--C-:B--2---:R-:W-:Y:S02]  /*19960*/  FFMA.FTZ R24, R58, c[0x0][0x2d0], -R112.reuse ;  /* 0x0000b4003a187a23 */ /* 0x104fe40000010870 */
[----:B------:R-:W-:Y:S02]  /*19970*/  FFMA.FTZ R112, R59, c[0x0][0x2d0], -R112 ;  /* 0x0000b4003b707a23 */ /* 0x000fe40000010870 */
[----:B------:R2:W-:Y:S10]  /*19980*/  MUFU.EX2 R45, R24 ;  /* 0x00000018002d7308 */ /* 0x0005f40000000800 */
[----:B------:R-:W3:Y:S01]  /*19990*/  MUFU.EX2 R44, R112 ;  /* 0x00000070002c7308 */ /* 0x000ee20000000800 */
[----:B--2---:R-:W2:Y:S01]  /*199a0*/  LDSM.16.MT88.4 R24, [R196+0x3000] ;  /* 0x00300000c418783b */ /* 0x004ea20000004200 */
[C---:B-1----:R-:W-:Y:S08]  /*199b0*/  HMMA.16816.F32.BF16 R92, R16.reuse, R32, R92 ;  /* 0x00000020105c723c */ /* 0x042ff0000004185c */
[C---:B------:R-:W-:Y:S08]  /*199c0*/  HMMA.16816.F32.BF16 R96, R16.reuse, R34, R96 ;  /* 0x000000221060723c */ /* 0x040ff00000041860 */
[C---:B------:R-:W-:Y:S08]  /*199d0*/  HMMA.16816.F32.BF16 R12, R16.reuse, R20, R12 ;  /* 0x00000014100c723c */ /* 0x040ff0000004180c */
[C---:B------:R-:W-:Y:S01]  /*199e0*/  HMMA.16816.F32.BF16 R100, R16.reuse, R22, R100 ;  /* 0x000000161064723c */ /* 0x040fe20000041864 */
[----:B------:R-:W1:Y:S07]  /*199f0*/  LDSM.16.MT88.4 R20, [R197+0x3000] ;  /* 0x00300000c514783b */ /* 0x000e6e0000004200 */
[C---:B------:R-:W-:Y:S08]  /*19a00*/  HMMA.16816.F32.BF16 R104, R16.reuse, R36, R104 ;  /* 0x000000241068723c */ /* 0x040ff00000041868 */
[C---:B------:R-:W-:Y:S08]  /*19a10*/  HMMA.16816.F32.BF16 R108, R16.reuse, R38, R108 ;  /* 0x00000026106c723c */ /* 0x040ff0000004186c */
[C---:B------:R-:W-:Y:S08]  /*19a20*/  HMMA.16816.F32.BF16 R60, R16.reuse, R40, R60 ;  /* 0x00000028103c723c */ /* 0x040ff0000004183c */
[----:B------:R-:W-:Y:S07]  /*19a30*/  HMMA.16816.F32.BF16 R64, R16, R42, R64 ;  /* 0x0000002a1040723c */ /* 0x000fee0000041840 */
[----:B-----5:R-:W-:Y:S02]  /*19a40*/  F2FP.BF16.PACK_AB R16, R50, R51 ;  /* 0x000000333210723e */ /* 0x020fe400000010ff */
[----:B----4-:R-:W-:Y:S03]  /*19a50*/  F2FP.BF16.PACK_AB R17, R48, R49 ;  /* 0x000000313011723e */ /* 0x010fe600000010ff */
[----:B---3--:R-:W-:Y:S02]  /*19a60*/  F2FP.BF16.PACK_AB R18, R46, R47 ;  /* 0x0000002f2e12723e */ /* 0x008fe400000010ff */
[----:B------:R-:W-:Y:S07]  /*19a70*/  F2FP.BF16.PACK_AB R19, R44, R45 ;  /* 0x0000002d2c13723e */ /* 0x000fee00000010ff */
[C---:B------:R-:W-:Y:S01]  /*19a80*/  HMMA.16816.F32.BF16 R120, R16.reuse, R124, R4 ;  /* 0x0000007c1078723c */ /* 0x040fe20000041804 */
[----:B------:R-:W3:Y:S07]  /*19a90*/  LDSM.16.MT88.4 R4, [R195+0x6800] ;  /* 0x00680000c304783b */ /* 0x000eee0000004200 */
[C---:B------:R-:W-:Y:S01]  /*19aa0*/  HMMA.16816.F32.BF16 R124, R16.reuse, R126, R8 ;  /* 0x0000007e107c723c */ /* 0x040fe20000041808 */
[----:B------:R-:W4:Y:S07]  /*19ab0*/  LDSM.16.MT88.4 R8, [R196+0x6800] ;  /* 0x00680000c408783b */ /* 0x000f2e0000004200 */
[C---:B--2---:R-:W-:Y:S08]  /*19ac0*/  HMMA.16816.F32.BF16 R68, R16.reuse, R24, R68 ;  /* 0x000000181044723c */ /* 0x044ff00000041844 */
[C---:B------:R-:W-:Y:S08]  /*19ad0*/  HMMA.16816.F32.BF16 R72, R16.reuse, R26, R72 ;  /* 0x0000001a1048723c */ /* 0x040ff00000041848 */
[C---:B------:R-:W-:Y:S08]  /*19ae0*/  HMMA.16816.F32.BF16 R76, R16.reuse, R28, R76 ;  /* 0x0000001c104c723c */ /* 0x040ff0000004184c */
[C---:B------:R-:W-:Y:S08]  /*19af0*/  HMMA.16816.F32.BF16 R80, R16.reuse, R30, R80 ;  /* 0x0000001e1050723c */ /* 0x040ff00000041850 */
[C---:B-1----:R-:W-:Y:S08]  /*19b00*/  HMMA.16816.F32.BF16 R84, R16.reuse, R20, R84 ;  /* 0x000000141054723c */ /* 0x042ff00000041854 */
        /* <DEDUP_REMOVED lines=24> */
.L_x_2575:
[----:B------:R-:W-:Y:S02]  /*19c90*/  MOV R7, 0x1f ;  /* 0x0000001f00077802 */ /* 0x000fe40000000f00 */
[----:B------:R-:W-:Y:S01]  /*19ca0*/  MOV R6, 0xffffffff ;  /* 0xffffffff00067802 */ /* 0x000fe20000000f00 */
[----:B------:R-:W-:Y:S05]  /*19cb0*/  BRA.DIV ~URZ, `(.L_x_2579) ;  /* 0x000048527f007947 */ /* 0x000fea000b800000 */
[----:B-1----:R-:W2:Y:S04]  /*19cc0*/  LDL R2, [R1+0x20] ;  /* 0x0000200001027983 */ /* 0x002ea80000100800 */
[----:B--2---:R1:W2:Y:S02]  /*19cd0*/  SHFL.BFLY PT, R0, R2, 0x2, 0x1f ;  /* 0x0c401f0002007f89 */ /* 0x0042a400000e0000 */
.L_x_2646:
        /* <DEDUP_REMOVED lines=9> */
.L_x_2647:
        /* <DEDUP_REMOVED lines=64> */
[----:B------:R-:W-:Y:S02]  /*1a170*/  FMUL.FTZ R61, R0, R95 ;  /* 0x0000005f003d7220 */ /* 0x000fe40000410000 */
[----:B------:R-:W-:Y:S01]  /*1a180*/  @P0 FFMA.FTZ R22, R3, R114, R2 ;  /* 0x0000007203160223 */ /* 0x000fe20000010002 */
[----:B------:R-:W-:Y:S01]  /*1a190*/  PRMT R3, R4, 0x7610, R3 ;  /* 0x0000761004037816 */ /* 0x000fe20000000003 */
        /* <DEDUP_REMOVED lines=18> */
.L_x_2530:
        /* <DEDUP_REMOVED lines=19> */
.L_x_2582:
[----:B--2---:R-:W-:Y:S05]  /*1a3f0*/  BSYNC B0 ;  /* 0x0000000000007941 */ /* 0x004fea0003800000 */
.L_x_2581:
        /* <DEDUP_REMOVED lines=125> */
.L_x_2585:
        /* <DEDUP_REMOVED lines=125> */
.L_x_2648:
[----:B------:R-:W-:Y:S05]  /*1b3a0*/  BRA.DIV ~URZ, `(.L_x_2588) ;  /* 0x000033427f007947 */ /* 0x000fea000b800000 */
[----:B------:R3:W4:Y:S02]  /*1b3b0*/  SHFL.IDX PT, R0, R9, RZ, 0x181f ;  /* 0x00181fff09007589 */ /* 0x00072400000e0000 */
.L_x_2649:
        /* <DEDUP_REMOVED lines=11> */
.L_x_2590:
[----:B------:R-:W-:Y:S05]  /*1b470*/  BSYNC B0 ;  /* 0x0000000000007941 */ /* 0x000fea0003800000 */
.L_x_2589:
[----:B------:R-:W-:Y:S05]  /*1b480*/  BRA.DIV ~URZ, `(.L_x_2591) ;  /* 0x000032c27f007947 */ /* 0x000fea000b800000 */
[----:B--2---:R2:W1:Y:S04]  /*1b490*/  SHFL.IDX PT, R10, R8, 0x1, 0x181f ;  /* 0x00381f00080a7f89 */ /* 0x00446800000e0000 */
[----:B----4-:R2:W4:Y:S02]  /*1b4a0*/  SHFL.IDX PT, R0, R9, 0x1, 0x181f ;  /* 0x00381f0009007f89 */ /* 0x01052400000e0000 */
.L_x_2650:
        /* <DEDUP_REMOVED lines=12> */
.L_x_2593:
[----:B------:R-:W-:Y:S05]  /*1b570*/  BSYNC B0 ;  /* 0x0000000000007941 */ /* 0x000fea0003800000 */
.L_x_2592:
[----:B------:R-:W-:Y:S05]  /*1b580*/  BRA.DIV ~URZ, `(.L_x_2594) ;  /* 0x000032827f007947 */ /* 0x000fea000b800000 */
[----:B-1----:R1:W2:Y:S02]  /*1b590*/  SHFL.IDX PT, R10, R8, 0x2, 0x181f ;  /* 0x00581f00080a7f89 */ /* 0x0022a400000e0000 */
.L_x_2651:
[----:B------:R-:W-:Y:S05]  /*1b5a0*/  BRA.DIV ~URZ, `(.L_x_2595) ;  /* 0x000032d27f007947 */ /* 0x000fea000b800000 */
[----:B----4-:R4:W1:Y:S02]  /*1b5b0*/  SHFL.IDX PT, R0, R9, 0x2, 0x181f ;  /* 0x00581f0009007f89 */ /* 0x01086400000e0000 */
.L_x_2652:
        /* <DEDUP_REMOVED lines=12> */
.L_x_2597:
[----:B------:R-:W-:Y:S05]  /*1b680*/  BSYNC B0 ;  /* 0x0000000000007941 */ /* 0x000fea0003800000 */
.L_x_2596:
[----:B------:R-:W-:Y:S05]  /*1b690*/  BRA.DIV ~URZ, `(.L_x_2598) ;  /* 0x000032427f007947 */ /* 0x000fea000b800000 */
[----:B-1----:R1:W3:Y:S04]  /*1b6a0*/  SHFL.IDX PT, R4, R8, 0x3, 0x181f ;  /* 0x00781f0008047f89 */ /* 0x0022e800000e0000 */
[----:B------:R1:W4:Y:S02]  /*1b6b0*/  SHFL.IDX PT, R0, R9, 0x3, 0x181f ;  /* 0x00781f0009007f89 */ /* 0x00032400000e0000 */
.L_x_2653:
        /* <DEDUP_REMOVED lines=13> */
.L_x_2586:
        /* <DEDUP_REMOVED lines=34> */
.L_x_2654:
[----:B------:R-:W-:Y:S05]  /*1b9b0*/  BRA.DIV ~URZ, `(.L_x_2601) ;  /* 0x000030527f007947 */ /* 0x000fea000b800000 */
[----:B------:R3:W4:Y:S02]  /*1b9c0*/  SHFL.IDX PT, R0, R28, RZ, 0x1c1f ;  /* 0x001c1fff1c007589 */ /* 0x00072400000e0000 */
.L_x_2655:
        /* <DEDUP_REMOVED lines=98> */
.L_x_2603:
[----:B------:R-:W-:Y:S05]  /*1bff0*/  BSYNC B0 ;  /* 0x0000000000007941 */ /* 0x000fea0003800000 */
.L_x_2602:
[----:B------:R-:W-:Y:S05]  /*1c000*/  BRA.DIV ~URZ, `(.L_x_2604) ;  /* 0x00002a627f007947 */ /* 0x000fea000b800000 */
[----:B--2---:R2:W1:Y:S04]  /*1c010*/  SHFL.IDX PT, R4, R14, 0x1, 0x1c1f ;  /* 0x003c1f000e047f89 */ /* 0x00446800000e0000 */
[----:B----4-:R2:W4:Y:S02]  /*1c020*/  SHFL.IDX PT, R0, R28, 0x1, 0x1c1f ;  /* 0x003c1f001c007f89 */ /* 0x01052400000e0000 */
.L_x_2656:
        /* <DEDUP_REMOVED lines=71> */
.L_x_2584:
        /* <DEDUP_REMOVED lines=21> */
.L_x_2605:
        /* <DEDUP_REMOVED lines=57> */
.L_x_2607:
[----:B------:R-:W-:Y:S05]  /*1c980*/  BSYNC B0 ;  /* 0x0000000000007941 */ /* 0x000fea0003800000 */
.L_x_2606:
        /* <DEDUP_REMOVED lines=44> */
.L_x_2657:
[----:B------:R-:W-:Y:S05]  /*1cc50*/  BRA.DIV ~URZ, `(.L_x_2609) ;  /* 0x00001f427f007947 */ /* 0x000fea000b800000 */
[----:B------:R3:W4:Y:S02]  /*1cc60*/  SHFL.IDX PT, R0, R10, RZ, 0x181f ;  /* 0x00181fff0a007589 */ /* 0x00072400000e0000 */
.L_x_2658:
        /* <DEDUP_REMOVED lines=12> */
.L_x_2611:
[----:B------:R-:W-:Y:S05]  /*1cd30*/  BSYNC B0 ;  /* 0x0000000000007941 */ /* 0x000fea0003800000 */
.L_x_2610:
[----:B------:R-:W-:Y:S05]  /*1cd40*/  BRA.DIV ~URZ, `(.L_x_2612) ;  /* 0x00001eb27f007947 */ /* 0x000fea000b800000 */
[----:B--2---:R2:W1:Y:S04]  /*1cd50*/  SHFL.IDX PT, R11, R6, 0x1, 0x181f ;  /* 0x00381f00060b7f89 */ /* 0x00446800000e0000 */
[----:B----4-:R2:W4:Y:S02]  /*1cd60*/  SHFL.IDX PT, R0, R10, 0x1, 0x181f ;  /* 0x00381f000a007f89 */ /* 0x01052400000e0000 */
.L_x_2659:
        /* <DEDUP_REMOVED lines=12> */
.L_x_2614:
[----:B------:R-:W-:Y:S05]  /*1ce30*/  BSYNC B0 ;  /* 0x0000000000007941 */ /* 0x000fea0003800000 */
.L_x_2613:
[----:B------:R-:W-:Y:S05]  /*1ce40*/  BRA.DIV ~URZ, `(.L_x_2615) ;  /* 0x00001e727f007947 */ /* 0x000fea000b800000 */
[----:B-1----:R1:W2:Y:S02]  /*1ce50*/  SHFL.IDX PT, R11, R6, 0x2, 0x181f ;  /* 0x00581f00060b7f89 */ /* 0x0022a400000e0000 */
.L_x_2660:
[----:B------:R-:W-:Y:S05]  /*1ce60*/  BRA.DIV ~URZ, `(.L_x_2616) ;  /* 0x00001ec27f007947 */ /* 0x000fea000b800000 */
[----:B----4-:R4:W1:Y:S02]  /*1ce70*/  SHFL.IDX PT, R0, R10, 0x2, 0x181f ;  /* 0x00581f000a007f89 */ /* 0x01086400000e0000 */
.L_x_2661:
        /* <DEDUP_REMOVED lines=12> */
.L_x_2618:
[----:B------:R-:W-:Y:S05]  /*1cf40*/  BSYNC B0 ;  /* 0x0000000000007941 */ /* 0x000fea0003800000 */
.L_x_2617:
[----:B------:R-:W-:Y:S05]  /*1cf50*/  BRA.DIV ~URZ, `(.L_x_2619) ;  /* 0x00001e327f007947 */ /* 0x000fea000b800000 */
[----:B-12---:R-:W1:Y:S04]  /*1cf60*/  SHFL.IDX PT, R6, R6, 0x3, 0x181f ;  /* 0x00781f0006067f89 */ /* 0x006e6800000e0000 */
[----:B------:R2:W3:Y:S02]  /*1cf70*/  SHFL.IDX PT, R0, R10, 0x3, 0x181f ;  /* 0x00781f000a007f89 */ /* 0x0004e400000e0000 */
.L_x_2662:
        /* <DEDUP_REMOVED lines=11> */
.L_x_2599:
[----:B------:R-:W-:Y:S05]  /*1d030*/  BSYNC B1 ;  /* 0x0000000000017941 */ /* 0x000fea0003800000 */
.L_x_2583:
        /* <DEDUP_REMOVED lines=15> */
.L_x_2663:
[----:B------:R-:W-:Y:S05]  /*1d130*/  BRA.DIV ~URZ, `(.L_x_2622) ;  /* 0x00001d827f007947 */ /* 0x000fea000b800000 */
[----:B------:R3:W4:Y:S02]  /*1d140*/  SHFL.IDX PT, R8, R67, 0x1, 0x1f ;  /* 0x00201f0043087f89 */ /* 0x00072400000e0000 */
.L_x_2664:
        /* <DEDUP_REMOVED lines=19> */
.L_x_2665:
        /* <DEDUP_REMOVED lines=16> */
.L_x_2666:
[----:B---3--:R-:W-:Y:S01]  /*1d380*/  IMAD R0, R0, c[0x0][0x538], RZ ;  /* 0x00014e0000007a24 */ /* 0x008fe200078e02ff */
[----:B------:R-:W-:Y:S04]  /*1d390*/  BSSY B1, `(.L_x_2625) ;  /* 0x00000cf000017945 */ /* 0x000fe80003800000 */
[----:B----4-:R-:W-:-:S04]  /*1d3a0*/  IADD3 R8, R0, R8, RZ ;  /* 0x0000000800087210 */ /* 0x010fc80007ffe0ff */
[----:B--2---:R-:W-:-:S13]  /*1d3b0*/  ISETP.GT.AND P0, PT, R8, R9, PT ;  /* 0x000000090800720c */ /* 0x004fda0003f04270 */
[----:B------:R-:W-:Y:S05]  /*1d3c0*/  @P0 BRA `(.L_x_2626) ;  /* 0x0000025000000947 */ /* 0x000fea0003800000 */
.L_x_2630:
        /* <DEDUP_REMOVED lines=9> */
[----:B-1----:R-:W-:-:S03]  /*1d460*/  @!P0 MOV R4, 0x4 ;  /* 0x0000000400048802 */ /* 0x002fc60000000f00 */
[----:B------:R-:W-:-:S04]  /*1d470*/  @!P0 IMAD.WIDE R2, R0, R2, c[0x0][0x580] ;  /* 0x0001600000028625 */ /* 0x000fc800078e0202 */
[----:B------:R-:W-:Y:S01]  /*1d480*/  @!P0 IMAD.WIDE R4, R0, R4, c[0x0][0x578] ;  /* 0x00015e0000048625 */ /* 0x000fe200078e0204 */
[----:B------:R-:W2:Y:S04]  /*1d490*/  @!P0 LDG.E R6, [R2.64] ;  /* 0x0000000602068981 */ /* 0x000ea8000c1e1900 */
[----:B------:R-:W2:Y:S02]  /*1d4a0*/  @!P0 LDG.E R7, [R4.64] ;  /* 0x0000000604078981 */ /* 0x000ea4000c1e1900 */
[----:B--2---:R-:W-:Y:S01]  /*1d4b0*/  IMAD R0, R7, R6, RZ ;  /* 0x0000000607007224 */ /* 0x004fe200078e02ff */
[----:B------:R-:W-:Y:S05]  /*1d4c0*/  BRA.DIV ~URZ, `(.L_x_2628) ;  /* 0x00001c427f007947 */ /* 0x000fea000b800000 */
[----:B------:R1:W2:Y:S02]  /*1d4d0*/  SHFL.UP PT, R2, R0, 0x1, RZ ;  /* 0x0420000000027989 */ /* 0x0002a400000e00ff */
.L_x_2667:
        /* <DEDUP_REMOVED lines=16> */
.L_x_2668:
[----:B--2---:R-:W-:-:S05]  /*1d5e0*/  IMAD R0, R0, c[0x0][0x538], RZ ;  /* 0x00014e0000007a24 */ /* 0x004fca00078e02ff */
[----:B------:R-:W-:-:S04]  /*1d5f0*/  IADD3 R8, R0, R8, RZ ;  /* 0x0000000800087210 */ /* 0x000fc80007ffe0ff */
[----:B------:R-:W-:-:S13]  /*1d600*/  ISETP.GT.AND P0, PT, R8, R9, PT ;  /* 0x000000090800720c */ /* 0x000fda0003f04270 */
[----:B-1----:R-:W-:Y:S05]  /*1d610*/  @!P0 BRA `(.L_x_2630) ;  /* 0xfffffdb000008947 */ /* 0x002fea000383ffff */
.L_x_2626:
[----:B------:R-:W-:-:S05]  /*1d620*/  IADD3 R11, -R0, R8, RZ ;  /* 0x00000008000b7210 */ /* 0x000fca0007ffe1ff */
[----:B------:R-:W-:-:S05]  /*1d630*/  IMAD R0, R4, c[0x0][0x538], R11 ;  /* 0x00014e0004007a24 */ /* 0x000fca00078e020b */
[----:B------:R-:W-:Y:S01]  /*1d640*/  ISETP.GT.AND P0, PT, R0, R9, PT ;  /* 0x000000090000720c */ /* 0x000fe20003f04270 */
[----:B------:R-:W-:-:S12]  /*1d650*/  BRA.DIV ~URZ, `(.L_x_2631) ;  /* 0x00001ca27f007947 */ /* 0x000fd8000b800000 */
[----:B------:R-:W-:-:S03]  /*1d660*/  VOTE.ANY R10, PT, !P0 ;  /* 0x00000000000a7806 */ /* 0x000fc600040e0100 */
.L_x_2669:
[----:B------:R-:W2:Y:S01]  /*1d670*/  LDL.LU R0, [R1+0x54] ;  /* 0x0000540001007983 */ /* 0x000ea20000300800 */
[----:B------:R-:W2:Y:S02]  /*1d680*/  POPC R8, R10 ;  /* 0x0000000a00087309 */ /* 0x000ea40000000000 */
[----:B--2---:R-:W-:-:S05]  /*1d690*/  IADD3 R0, R8, R0, RZ ;  /* 0x0000000008007210 */ /* 0x004fca0007ffe0ff */
[----:B------:R2:W-:Y:S01]  /*1d6a0*/  STL [R1+0x54], R0 ;  /* 0x0000540001007387 */ /* 0x0005e20000100800 */
[----:B------:R-:W-:Y:S05]  /*1d6b0*/  BRA.DIV ~URZ, `(.L_x_2632) ;  /* 0x00001c927f007947 */ /* 0x000fea000b800000 */
[----:B------:R3:W4:Y:S04]  /*1d6c0*/  SHFL.IDX PT, R12, R6, R8, 0x1f ;  /* 0x00001f08060c7589 */ /* 0x00072800000e0000 */
[----:B------:R3:W1:Y:S02]  /*1d6d0*/  SHFL.IDX PT, R7, R7, R8, 0x1f ;  /* 0x00001f0807077589 */ /* 0x00066400000e0000 */
.L_x_2670:
[----:B------:R-:W-:Y:S01]  /*1d6e0*/  ISETP.NE.AND P0, PT, R10, RZ, PT ;  /* 0x000000ff0a00720c */ /* 0x000fe20003f05270 */
[----:B------:R-:W-:-:S12]  /*1d6f0*/  BSSY B0, `(.L_x_2633) ;  /* 0x0000005000007945 */ /* 0x000fd80003800000 */
[----:B------:R-:W-:Y:S05]  /*1d700*/  @!P0 BRA `(.L_x_2634) ;  /* 0x0000003000008947 */ /* 0x000fea0003800000 */
[----:B------:R-:W-:Y:S01]  /*1d710*/  IADD3 R3, R8, -0x1, RZ ;  /* 0xffffffff08037810 */ /* 0x000fe20007ffe0ff */
[----:B------:R-:W-:Y:S05]  /*1d720*/  BRA.DIV ~URZ, `(.L_x_2635) ;  /* 0x00001cf27f007947 */ /* 0x000fea000b800000 */
[----:B------:R2:W3:Y:S02]  /*1d730*/  SHFL.IDX PT, R13, R4, R3, 0x1f ;  /* 0x00001f03040d7589 */ /* 0x0004e400000e0000 */
.L_x_2634:
[----:B------:R-:W-:Y:S05]  /*1d740*/  BSYNC B0 ;  /* 0x0000000000007941 */ /* 0x000fea0003800000 */
.L_x_2633:
        /* <DEDUP_REMOVED lines=69> */
.L_x_2637:
        /* <DEDUP_REMOVED lines=68> */
.L_x_2638:
[----:B------:R-:W-:Y:S05]  /*1dfe0*/  BSYNC B0 ;  /* 0x0000000000007941 */ /* 0x000fea0003800000 */
.L_x_2636:
[----:B------:R-:W-:-:S04]  /*1dff0*/  LOP3.LUT R0, RZ, R0, RZ, 0x33, !PT ;  /* 0x00000000ff007212 */ /* 0x000fc800078e33ff */
[----:B------:R-:W-:-:S05]  /*1e000*/  IADD3 R0, R0, R12, RZ ;  /* 0x0000000c00007210 */ /* 0x000fca0007ffe0ff */
[----:B------:R2:W-:Y:S01]  /*1e010*/  STL [R1+0x4c], R0 ;  /* 0x00004c0001007387 */ /* 0x0005e20000100800 */
[----:B------:R-:W-:Y:S05]  /*1e020*/  BRA `(.L_x_2639) ;  /* 0x0000005000007947 */ /* 0x000fea0003800000 */
.L_x_2627:
[----:B------:R-:W-:Y:S01]  /*1e030*/  MOV R0, c[0x0][0x53c] ;  /* 0x00014f0000007a02 */ /* 0x000fe20000000f00 */
[----:B------:R2:W-:Y:S04]  /*1e040*/  STL [R1+0x48], R9 ;  /* 0x0000480901007387 */ /* 0x0005e80000100800 */
[----:B------:R2:W-:Y:S04]  /*1e050*/  STL [R1+0x4c], RZ ;  /* 0x00004cff01007387 */ /* 0x0005e80000100800 */
[----:B------:R2:W-:Y:S04]  /*1e060*/  STL [R1+0x50], RZ ;  /* 0x000050ff01007387 */ /* 0x0005e80000100800 */
[----:B------:R2:W-:Y:S02]  /*1e070*/  STL [R1+0x54], R0 ;  /* 0x0000540001007387 */ /* 0x0005e40000100800 */
.L_x_2639:
[----:B------:R-:W-:Y:S05]  /*1e080*/  BSYNC B1 ;  /* 0x0000000000017941 */ /* 0x000fea0003800000 */
.L_x_2625:
        /* <DEDUP_REMOVED lines=9> */
.L_x_2620:
[----:B--2---:R-:W2:Y:S02]  /*1e120*/  LDL R0, [R1+0x54] ;  /* 0x0000540001007983 */ /* 0x004ea40000100800 */
[----:B--2---:R-:W-:-:S13]  /*1e130*/  ISETP.GE.AND P0, PT, R0, c[0x0][0x53c], PT ;  /* 0x00014f0000007a0c */ /* 0x004fda0003f06270 */
[----:B-1----:R-:W-:Y:S01]  /*1e140*/  @P0 CALL.REL.NOINC `(.L_x_2640) ;  /* 0x0000001000000944 */ /* 0x002fe20003c00000 */
[----:B------:R-:W-:Y:S05]  /*1e150*/  BRA `(.L_x_2641) ;  /* 0xfffe364000007947 */ /* 0x000fea000383ffff */
.L_x_2640:
[----:B------:R-:W-:Y:S05]  /*1e160*/  EXIT ;  /* 0x000000000000794d */ /* 0x000fea0003800000 */
.L_x_2461:
[----:B------:R-:W-:Y:S01]  /*1e170*/  IMAD.MOV.U32 R0, RZ, RZ, R5 ;  /* 0x000000ffff007224 */ /* 0x000fe200078e0005 */
[----:B------:R-:W-:Y:S02]  /*1e180*/  MOV R2, 0x1 ;  /* 0x0000000100027802 */ /* 0x000fe40000000f00 */
[----:B------:R-:W-:Y:S02]  /*1e190*/  MOV R3, 0x1e1b0 ;  /* 0x0001e1b000037802 */ /* 0x000fe40000000f00 */
[----:B------:R-:W-:Y:S05]  /*1e1a0*/  CALL.REL.NOINC `($__internal_54_$__cuda_sm70_shflsync_up_p) ;  /* 0x0000136000007944 */ /* 0x000fea0003c00000 */
[----:B------:R-:W-:Y:S01]  /*1e1b0*/  MOV R0, R4 ;  /* 0x0000000400007202 */ /* 0x000fe20000000f00 */
[----:B------:R-:W-:Y:S05]  /*1e1c0*/  BRA `(.L_x_2642) ;  /* 0xfffe229000007947 */ /* 0x000fea000383ffff */
.L_x_2462:
[----:B------:R-:W-:Y:S01]  /*1e1d0*/  IMAD.MOV.U32 R0, RZ, RZ, R5 ;  /* 0x000000ffff007224 */ /* 0x000fe200078e0005 */
[----:B------:R-:W-:Y:S02]  /*1e1e0*/  MOV R2, 0x2 ;  /* 0x0000000200027802 */ /* 0x000fe40000000f00 */
[----:B------:R-:W-:Y:S02]  /*1e1f0*/  MOV R3, 0x1e210 ;  /* 0x0001e21000037802 */ /* 0x000fe40000000f00 */
[----:B------:R-:W-:Y:S05]  /*1e200*/  CALL.REL.NOINC `($__internal_54_$__cuda_sm70_shflsync_up_p) ;  /* 0x0000130000007944 */ /* 0x000fea0003c00000 */
[----:B------:R-:W-:Y:S01]  /*1e210*/  SEL R0, R4, RZ, P4 ;  /* 0x000000ff04007207 */ /* 0x000fe20002000000 */
[----:B------:R-:W-:Y:S01]  /*1e220*/  IMAD.MOV.U32 R2, RZ, RZ, 0x4 ;  /* 0x00000004ff027424 */ /* 0x000fe200078e00ff */
[----:B------:R-:W-:-:S03]  /*1e230*/  MOV R3, 0x1e260 ;  /* 0x0001e26000037802 */ /* 0x000fc60000000f00 */
[----:B------:R-:W-:Y:S02]  /*1e240*/  IMAD.IADD R0, R5, 0x1, R0 ;  /* 0x0000000105007824 */ /* 0x000fe400078e0200 */
        /* <DEDUP_REMOVED lines=14> */
[----:B------:R-:W-:Y:S01]  /*1e330*/  IMAD.IADD R4, R0, 0x1, R4 ;  /* 0x0000000100047824 */ /* 0x000fe200078e0204 */
[----:B------:R-:W-:-:S03]  /*1e340*/  MOV R0, 0x1f ;  /* 0x0000001f00007802 */ /* 0x000fc60000000f00 */
[----:B------:R-:W-:Y:S02]  /*1e350*/  IMAD.MOV.U32 R5, RZ, RZ, R4 ;  /* 0x000000ffff057224 */ /* 0x000fe400078e0004 */
[----:B------:R-:W-:Y:S05]  /*1e360*/  CALL.REL.NOINC `($__internal_53_$__cuda_sm70_shflsync_idx_p) ;  /* 0x0000115000007944 */ /* 0x000fea0003c00000 */
[----:B------:R-:W-:Y:S05]  /*1e370*/  BRA `(.L_x_2643) ;  /* 0xfffe21e000007947 */ /* 0x000fea000383ffff */
.L_x_2464:
[----:B------:R-:W-:Y:S02]  /*1e380*/  SEL R0, RZ, 0x1, P0 ;  /* 0x00000001ff007807 */ /* 0x000fe40000000000 */
[----:B------:R-:W-:Y:S02]  /*1e390*/  MOV R2, 0x1e3b0 ;  /* 0x0001e3b000027802 */ /* 0x000fe40000000f00 */
[----:B------:R-:W-:Y:S05]  /*1e3a0*/  CALL.REL.NOINC `($__internal_55_$__cuda_sm70_votesync_ballot) ;  /* 0x000011d000007944 */ /* 0x000fea0003c00000 */
[----:B------:R-:W-:Y:S01]  /*1e3b0*/  MOV R10, R0 ;  /* 0x00000000000a7202 */ /* 0x000fe20000000f00 */
[----:B------:R-:W-:Y:S05]  /*1e3c0*/  BRA `(.L_x_2644) ;  /* 0xfffe222000007947 */ /* 0x000fea000383ffff */
.L_x_2465:
[----:B------:R-:W-:Y:S01]  /*1e3d0*/  IMAD.MOV.U32 R5, RZ, RZ, R9 ;  /* 0x000000ffff057224 */ /* 0x000fe200078e0009 */
[----:B------:R-:W-:Y:S01]  /*1e3e0*/  MOV R3, R6 ;  /* 0x0000000600037202 */ /* 0x000fe20000000f00 */
[----:B-1----:R-:W-:Y:S01]  /*1e3f0*/  IMAD.MOV.U32 R0, RZ, RZ, 0x1f ;  /* 0x0000001fff007424 */ /* 0x002fe200078e00ff */
[----:B------:R-:W-:Y:S02]  /*1e400*/  MOV R2, 0x1e420 ;  /* 0x0001e42000027802 */ /* 0x000fe40000000f00 */
[----:B------:R-:W-:Y:S05]  /*1e410*/  CALL.REL.NOINC `($__internal_53_$__cuda_sm70_shflsync_idx_p) ;  /* 0x000010a000007944 */ /* 0x000fea0003c00000 */
[----:B------:R-:W-:Y:S01]  /*1e420*/  IMAD.MOV.U32 R12, RZ, RZ, R0 ;  /* 0x000000ffff0c7224 */ /* 0x000fe200078e0000 */
[----:B------:R-:W-:Y:S01]  /*1e430*/  MOV R5, R8 ;  /* 0x0000000800057202 */ /* 0x000fe20000000f00 */
[----:B------:R-:W-:Y:S01]  /*1e440*/  IMAD.MOV.U32 R7, RZ, RZ, RZ ;  /* 0x000000ffff077224 */ /* 0x000fe200078e00ff */
[----:B------:R-:W-:Y:S01]  /*1e450*/  MOV R3, R6 ;  /* 0x0000000600037202 */ /* 0x000fe20000000f00 */
[----:B------:R-:W-:Y:S01]  /*1e460*/  IMAD.MOV.U32 R0, RZ, RZ, 0x1f ;  /* 0x0000001fff007424 */ /* 0x000fe200078e00ff */
[----:B------:R-:W-:-:S02]  /*1e470*/  MOV R2, 0x1e490 ;  /* 0x0001e49000027802 */ /* 0x000fc40000000f00 */
[----:B------:R-:W-:Y:S05]  /*1e480*/  CALL.REL.NOINC `($__internal_53_$__cuda_sm70_shflsync_idx_p) ;  /* 0x0000103000007944 */ /* 0x000fea0003c00000 */
[----:B------:R-:W-:Y:S01]  /*1e490*/  MOV R9, R0 ;  /* 0x0000000000097202 */ /* 0x000fe20000000f00 */
[----:B------:R-:W-:Y:S05]  /*1e4a0*/  BRA `(.L_x_2645) ;  /* 0xfffe21b000007947 */ /* 0x000fea000383ffff */
.L_x_2468:
[----:B------:R-:W-:Y:S01]  /*1e4b0*/  IMAD.MOV.U32 R5, RZ, RZ, R4 ;  /* 0x000000ffff057224 */ /* 0x000fe200078e0004 */
[----:B-1----:R-:W-:-:S02]  /*1e4c0*/  MOV R0, 0x1f ;  /* 0x0000001f00007802 */ /* 0x002fc40000000f00 */
[----:B------:R-:W-:Y:S02]  /*1e4d0*/  MOV R2, 0x1e4f0 ;  /* 0x0001e4f000027802 */ /* 0x000fe40000000f00 */
[----:B--234-:R-:W-:Y:S05]  /*1e4e0*/  CALL.REL.NOINC `($__internal_53_$__cuda_sm70_shflsync_idx_p) ;  /* 0x00000fd000007944 */ /* 0x01cfea0003c00000 */
[----:B------:R-:W-:Y:S01]  /*1e4f0*/  MOV R7, R0 ;  /* 0x0000000000077202 */ /* 0x000fe20000000f00 */
[----:B------:R-:W-:Y:S05]  /*1e500*/  BRA `(.L_x_2467) ;  /* 0xfffe21b000007947 */ /* 0x000fea000383ffff */
.L_x_2579:
[----:B-1----:R1:W5:Y:S01]  /*1e510*/  LDL R2, [R1+0x20] ;  /* 0x0000200001027983 */ /* 0x0023620000100800 */
[----:B------:R-:W-:Y:S02]  /*1e520*/  MOV R5, 0x2 ;  /* 0x0000000200057802 */ /* 0x000fe40000000f00 */
[----:B------:R-:W-:Y:S02]  /*1e530*/  MOV R4, 0x1e550 ;  /* 0x0001e55000047802 */ /* 0x000fe40000000f00 */
[----:B-1---5:R-:W-:Y:S05]  /*1e540*/  CALL.REL.NOINC `($__internal_52_$__cuda_sm70_shflsync_bfly_p) ;  /* 0x00000f3000007944 */ /* 0x022fea0003c00000 */
[----:B------:R-:W-:Y:S01]  /*1e550*/  MOV R0, R2 ;  /* 0x0000000200007202 */ /* 0x000fe20000000f00 */
[----:B------:R-:W-:Y:S05]  /*1e560*/  BRA `(.L_x_2646) ;  /* 0xffffb77000007947 */ /* 0x000fea000383ffff */
.L_x_2580:
[----:B------:R-:W-:Y:S01]  /*1e570*/  IMAD.MOV.U32 R2, RZ, RZ, R0 ;  /* 0x000000ffff027224 */ /* 0x000fe200078e0000 */
[----:B------:R-:W-:Y:S02]  /*1e580*/  MOV R5, 0x1 ;  /* 0x0000000100057802 */ /* 0x000fe40000000f00 */
[----:B------:R-:W-:Y:S02]  /*1e590*/  MOV R4, 0x1e5b0 ;  /* 0x0001e5b000047802 */ /* 0x000fe40000000f00 */
[----:B------:R-:W-:Y:S05]  /*1e5a0*/  CALL.REL.NOINC `($__internal_52_$__cuda_sm70_shflsync_bfly_p) ;  /* 0x00000ed000007944 */ /* 0x000fea0003c00000 */
[----:B------:R-:W-:Y:S02]  /*1e5b0*/  FADD.FTZ R0, R0, R2 ;  /* 0x0000000200007221 */ /* 0x000fe40000010000 */
[----:B------:R1:W5:Y:S01]  /*1e5c0*/  LDL R2, [R1+0x24] ;  /* 0x0000240001027983 */ /* 0x0003620000100800 */
[----:B------:R-:W-:-:S02]  /*1e5d0*/  MOV R5, 0x2 ;  /* 0x0000000200057802 */ /* 0x000fc40000000f00 */
[----:B------:R-:W-:Y:S02]  /*1e5e0*/  MOV R4, 0x1e600 ;  /* 0x0001e60000047802 */ /* 0x000fe40000000f00 */
[----:B-1---5:R-:W-:Y:S05]  /*1e5f0*/  CALL.REL.NOINC `($__internal_52_$__cuda_sm70_shflsync_bfly_p) ;  /* 0x00000e8000007944 */ /* 0x022fea0003c00000 */
[----:B------:R-:W2:Y:S01]  /*1e600*/  LDL.LU R3, [R1+0x24] ;  /* 0x0000240001037983 */ /* 0x000ea20000300800 */
[----:B------:R-:W-:Y:S02]  /*1e610*/  MOV R5, 0x1 ;  /* 0x0000000100057802 */ /* 0x000fe40000000f00 */
[----:B------:R-:W-:Y:S01]  /*1e620*/  MOV R4, 0x1e660 ;  /* 0x0001e66000047802 */ /* 0x000fe20000000f00 */
[----:B--2---:R-:W-:-:S05]  /*1e630*/  FADD.FTZ R3, R3, R2 ;  /* 0x0000000203037221 */ /* 0x004fca0000010000 */
[----:B------:R-:W-:Y:S02]  /*1e640*/  MOV R2, R3 ;  /* 0x0000000300027202 */ /* 0x000fe40000000f00 */
[----:B------:R-:W-:Y:S05]  /*1e650*/  CALL.REL.NOINC `($__internal_52_$__cuda_sm70_shflsync_bfly_p) ;  /* 0x00000e2000007944 */ /* 0x000fea0003c00000 */
[----:B------:R-:W-:Y:S01]  /*1e660*/  MOV R4, R2 ;  /* 0x0000000200047202 */ /* 0x000fe20000000f00 */
[----:B------:R-:W-:Y:S05]  /*1e670*/  BRA `(.L_x_2647) ;  /* 0xffffb6f000007947 */ /* 0x000fea000383ffff */
.L_x_2587:
[----:B-1234-:R-:W-:Y:S01]  /*1e680*/  IMAD.MOV.U32 R5, RZ, RZ, R8 ;  /* 0x000000ffff057224 */ /* 0x01efe200078e0008 */
[----:B------:R-:W-:Y:S01]  /*1e690*/  MOV R3, RZ ;  /* 0x000000ff00037202 */ /* 0x000fe20000000f00 */
[----:B------:R-:W-:Y:S01]  /*1e6a0*/  IMAD.MOV.U32 R0, RZ, RZ, 0x181f ;  /* 0x0000181fff007424 */ /* 0x000fe200078e00ff */
[----:B------:R-:W-:Y:S02]  /*1e6b0*/  MOV R2, 0x1e6d0 ;  /* 0x0001e6d000027802 */ /* 0x000fe40000000f00 */
[----:B------:R-:W-:Y:S05]  /*1e6c0*/  CALL.REL.NOINC `($__internal_53_$__cuda_sm70_shflsync_idx_p) ;  /* 0x00000df000007944 */ /* 0x000fea0003c00000 */
[----:B------:R-:W-:Y:S01]  /*1e6d0*/  MOV R10, R0 ;  /* 0x00000000000a7202 */ /* 0x000fe20000000f00 */
[----:B------:R-:W-:Y:S05]  /*1e6e0*/  BRA `(.L_x_2648) ;  /* 0xffffccb000007947 */ /* 0x000fea000383ffff */
.L_x_2588:
[----:B------:R-:W-:Y:S01]  /*1e6f0*/  IMAD.MOV.U32 R5, RZ, RZ, R9 ;  /* 0x000000ffff057224 */ /* 0x000fe200078e0009 */
[----:B------:R-:W-:Y:S01]  /*1e700*/  MOV R3, RZ ;  /* 0x000000ff00037202 */ /* 0x000fe20000000f00 */
[----:B------:R-:W-:Y:S01]  /*1e710*/  IMAD.MOV.U32 R0, RZ, RZ, 0x181f ;  /* 0x0000181fff007424 */ /* 0x000fe200078e00ff */
[----:B------:R-:W-:Y:S02]  /*1e720*/  MOV R2, 0x1e740 ;  /* 0x0001e74000027802 */ /* 0x000fe40000000f00 */
[----:B-12---:R-:W-:Y:S05]  /*1e730*/  CALL.REL.NOINC `($__internal_53_$__cuda_sm70_shflsync_idx_p) ;  /* 0x00000d8000007944 */ /* 0x006fea0003c00000 */
[----:B------:R-:W-:Y:S05]  /*1e740*/  BRA `(.L_x_2649) ;  /* 0xffffcc7000007947 */ /* 0x000fea000383ffff */
.L_x_2591:
[----:B--2---:R-:W-:Y:S01]  /*1e750*/  IMAD.MOV.U32 R5, RZ, RZ, R8 ;  /* 0x000000ffff057224 */ /* 0x004fe200078e0008 */
[----:B------:R-:W-:Y:S01]  /*1e760*/  MOV R3, 0x1 ;  /* 0x0000000100037802 */ /* 0x000fe20000000f00 */
[----:B----4-:R-:W-:Y:S01]  /*1e770*/  IMAD.MOV.U32 R0, RZ, RZ, 0x181f ;  /* 0x0000181fff007424 */ /* 0x010fe200078e00ff */
[----:B------:R-:W-:-:S02]  /*1e780*/  MOV R2, 0x1e7a0 ;  /* 0x0001e7a000027802 */ /* 0x000fc40000000f00 */
[----:B-1-3--:R-:W-:Y:S05]  /*1e790*/  CALL.REL.NOINC `($__internal_53_$__cuda_sm70_shflsync_idx_p) ;  /* 0x00000d2000007944 */ /* 0x00afea0003c00000 */
[----:B------:R-:W-:Y:S01]  /*1e7a0*/  IMAD.MOV.U32 R10, RZ, RZ, R0 ;  /* 0x000000ffff0a7224 */ /* 0x000fe200078e0000 */
[----:B------:R-:W-:Y:S01]  /*1e7b0*/  MOV R3, 0x1 ;  /* 0x0000000100037802 */ /* 0x000fe20000000f00 */
[----:B------:R-:W-:Y:S01]  /*1e7c0*/  IMAD.MOV.U32 R5, RZ, RZ, R9 ;  /* 0x000000ffff057224 */ /* 0x000fe200078e0009 */
[----:B------:R-:W-:-:S02]  /*1e7d0*/  MOV R0, 0x181f ;  /* 0x0000181f00007802 */ /* 0x000fc40000000f00 */
[----:B------:R-:W-:Y:S02]  /*1e7e0*/  MOV R2, 0x1e800 ;  /* 0x0001e80000027802 */ /* 0x000fe40000000f00 */
[----:B------:R-:W-:Y:S05]  /*1e7f0*/  CALL.REL.NOINC `($__internal_53_$__cuda_sm70_shflsync_idx_p) ;  /* 0x00000cc000007944 */ /* 0x000fea0003c00000 */
[----:B------:R-:W-:Y:S05]  /*1e800*/  BRA `(.L_x_2650) ;  /* 0xffffcca000007947 */ /* 0x000fea000383ffff */
.L_x_2594:
[----:B-1----:R-:W-:Y:S01]  /*1e810*/  IMAD.MOV.U32 R5, RZ, RZ, R8 ;  /* 0x000000ffff057224 */ /* 0x002fe200078e0008 */
[----:B------:R-:W-:Y:S01]  /*1e820*/  MOV R3, 0x2 ;  /* 0x0000000200037802 */ /* 0x000fe20000000f00 */
[----:B----4-:R-:W-:Y:S01]  /*1e830*/  IMAD.MOV.U32 R0, RZ, RZ, 0x181f ;  /* 0x0000181fff007424 */ /* 0x010fe200078e00ff */
[----:B------:R-:W-:Y:S02]  /*1e840*/  MOV R2, 0x1e860 ;  /* 0x0001e86000027802 */ /* 0x000fe40000000f00 */
[----:B--23--:R-:W-:Y:S05]  /*1e850*/  CALL.REL.NOINC `($__internal_53_$__cuda_sm70_shflsync_idx_p) ;  /* 0x00000c6000007944 */ /* 0x00cfea0003c00000 */
[----:B------:R-:W-:Y:S01]  /*1e860*/  MOV R10, R0 ;  /* 0x00000000000a7202 */ /* 0x000fe20000000f00 */
[----:B------:R-:W-:Y:S05]  /*1e870*/  BRA `(.L_x_2651) ;  /* 0xffffcd2000007947 */ /* 0x000fea000383ffff */
.L_x_2595:
[----:B------:R-:W-:Y:S01]  /*1e880*/  IMAD.MOV.U32 R5, RZ, RZ, R9 ;  /* 0x000000ffff057224 */ /* 0x000fe200078e0009 */
[----:B------:R-:W-:Y:S01]  /*1e890*/  MOV R3, 0x2 ;  /* 0x0000000200037802 */ /* 0x000fe20000000f00 */
[----:B----4-:R-:W-:Y:S01]  /*1e8a0*/  IMAD.MOV.U32 R0, RZ, RZ, 0x181f ;  /* 0x0000181fff007424 */ /* 0x010fe200078e00ff */
[----:B------:R-:W-:Y:S02]  /*1e8b0*/  MOV R2, 0x1e8d0 ;  /* 0x0001e8d000027802 */ /* 0x000fe40000000f00 */
[----:B-123--:R-:W-:Y:S05]  /*1e8c0*/  CALL.REL.NOINC `($__internal_53_$__cuda_sm70_shflsync_idx_p) ;  /* 0x00000bf000007944 */ /* 0x00efea0003c00000 */
[----:B------:R-:W-:Y:S05]  /*1e8d0*/  BRA `(.L_x_2652) ;  /* 0xffffcce000007947 */ /* 0x000fea000383ffff */
.L_x_2598:
[----:B-1----:R-:W-:Y:S01]  /*1e8e0*/  IMAD.MOV.U32 R5, RZ, RZ, R8 ;  /* 0x000000ffff057224 */ /* 0x002fe200078e0008 */
[----:B------:R-:W-:Y:S01]  /*1e8f0*/  MOV R3, 0x3 ;  /* 0x0000000300037802 */ /* 0x000fe20000000f00 */
[----:B------:R-:W-:Y:S01]  /*1e900*/  IMAD.MOV.U32 R0, RZ, RZ, 0x181f ;  /* 0x0000181fff007424 */ /* 0x000fe200078e00ff */
[----:B------:R-:W-:-:S02]  /*1e910*/  MOV R2, 0x1e930 ;  /* 0x0001e93000027802 */ /* 0x000fc40000000f00 */
[----:B--234-:R-:W-:Y:S05]  /*1e920*/  CALL.REL.NOINC `($__internal_53_$__cuda_sm70_shflsync_idx_p) ;  /* 0x00000b9000007944 */ /* 0x01cfea0003c00000 */
[----:B------:R-:W-:Y:S01]  /*1e930*/  IMAD.MOV.U32 R4, RZ, RZ, R0 ;  /* 0x000000ffff047224 */ /* 0x000fe200078e0000 */
[----:B------:R-:W-:Y:S01]  /*1e940*/  MOV R3, 0x3 ;  /* 0x0000000300037802 */ /* 0x000fe20000000f00 */
[----:B------:R-:W-:Y:S01]  /*1e950*/  IMAD.MOV.U32 R5, RZ, RZ, R9 ;  /* 0x000000ffff057224 */ /* 0x000fe200078e0009 */
[----:B------:R-:W-:-:S02]  /*1e960*/  MOV R0, 0x181f ;  /* 0x0000181f00007802 */ /* 0x000fc40000000f00 */
[----:B------:R-:W-:Y:S02]  /*1e970*/  MOV R2, 0x1e990 ;  /* 0x0001e99000027802 */ /* 0x000fe40000000f00 */
[----:B------:R-:W-:Y:S05]  /*1e980*/  CALL.REL.NOINC `($__internal_53_$__cuda_sm70_shflsync_idx_p) ;  /* 0x00000b3000007944 */ /* 0x000fea0003c00000 */
[----:B------:R-:W-:Y:S05]  /*1e990*/  BRA `(.L_x_2653) ;  /* 0xffffcd2000007947 */ /* 0x000fea000383ffff */
.L_x_2600:
[----:B------:R-:W-:Y:S01]  /*1e9a0*/  IMAD.MOV.U32 R5, RZ, RZ, R14 ;  /* 0x000000ffff057224 */ /* 0x000fe200078e000e */
[----:B------:R-:W-:Y:S01]  /*1e9b0*/  MOV R3, RZ ;  /* 0x000000ff00037202 */ /* 0x000fe20000000f00 */
[----:B------:R-:W-:Y:S01]  /*1e9c0*/  IMAD.MOV.U32 R0, RZ, RZ, 0x1c1f ;  /* 0x00001c1fff007424 */ /* 0x000fe200078e00ff */
[----:B------:R-:W-:Y:S02]  /*1e9d0*/  MOV R2, 0x1e9f0 ;  /* 0x0001e9f000027802 */ /* 0x000fe40000000f00 */
[----:B------:R-:W-:Y:S05]  /*1e9e0*/  CALL.REL.NOINC `($__internal_53_$__cuda_sm70_shflsync_idx_p) ;  /* 0x00000ad000007944 */ /* 0x000fea0003c00000 */
[----:B------:R-:W-:Y:S01]  /*1e9f0*/  MOV R4, R0 ;  /* 0x0000000000047202 */ /* 0x000fe20000000f00 */
[----:B------:R-:W-:Y:S05]  /*1ea00*/  BRA `(.L_x_2654) ;  /* 0xffffcfa000007947 */ /* 0x000fea000383ffff */
.L_x_2601:
[----:B------:R-:W-:Y:S01]  /*1ea10*/  IMAD.MOV.U32 R5, RZ, RZ, R28 ;  /* 0x000000ffff057224 */ /* 0x000fe200078e001c */
[----:B------:R-:W-:Y:S01]  /*1ea20*/  MOV R3, RZ ;  /* 0x000000ff00037202 */ /* 0x000fe20000000f00 */
[----:B------:R-:W-:Y:S01]  /*1ea30*/  IMAD.MOV.U32 R0, RZ, RZ, 0x1c1f ;  /* 0x00001c1fff007424 */ /* 0x000fe200078e00ff */
[----:B------:R-:W-:Y:S02]  /*1ea40*/  MOV R2, 0x1ea60 ;  /* 0x0001ea6000027802 */ /* 0x000fe40000000f00 */
[----:B-12---:R-:W-:Y:S05]  /*1ea50*/  CALL.REL.NOINC `($__internal_53_$__cuda_sm70_shflsync_idx_p) ;  /* 0x00000a6000007944 */ /* 0x006fea0003c00000 */
[----:B------:R-:W-:Y:S05]  /*1ea60*/  BRA `(.L_x_2655) ;  /* 0xffffcf6000007947 */ /* 0x000fea000383ffff */
.L_x_2604:
[----:B------:R-:W-:Y:S01]  /*1ea70*/  IMAD.MOV.U32 R5, RZ, RZ, R14 ;  /* 0x000000ffff057224 */ /* 0x000fe200078e000e */
[----:B----4-:R-:W-:Y:S01]  /*1ea80*/  MOV R3, 0x1 ;  /* 0x0000000100037802 */ /* 0x010fe20000000f00 */
[----:B------:R-:W-:Y:S01]  /*1ea90*/  IMAD.MOV.U32 R0, RZ, RZ, 0x1c1f ;  /* 0x00001c1fff007424 */ /* 0x000fe200078e00ff */
[----:B------:R-:W-:-:S02]  /*1eaa0*/  MOV R2, 0x1eac0 ;  /* 0x0001eac000027802 */ /* 0x000fc40000000f00 */
[----:B-123--:R-:W-:Y:S05]  /*1eab0*/  CALL.REL.NOINC `($__internal_53_$__cuda_sm70_shflsync_idx_p) ;  /* 0x00000a0000007944 */ /* 0x00efea0003c00000 */
[----:B------:R-:W-:Y:S01]  /*1eac0*/  IMAD.MOV.U32 R4, RZ, RZ, R0 ;  /* 0x000000ffff047224 */ /* 0x000fe200078e0000 */
[----:B------:R-:W-:Y:S01]  /*1ead0*/  MOV R3, 0x1 ;  /* 0x0000000100037802 */ /* 0x000fe20000000f00 */
[----:B------:R-:W-:Y:S01]  /*1eae0*/  IMAD.MOV.U32 R5, RZ, RZ, R28 ;  /* 0x000000ffff057224 */ /* 0x000fe200078e001c */
[----:B------:R-:W-:-:S02]  /*1eaf0*/  MOV R0, 0x1c1f ;  /* 0x00001c1f00007802 */ /* 0x000fc40000000f00 */
[----:B------:R-:W-:Y:S02]  /*1eb00*/  MOV R2, 0x1eb20 ;  /* 0x0001eb2000027802 */ /* 0x000fe40000000f00 */
[----:B------:R-:W-:Y:S05]  /*1eb10*/  CALL.REL.NOINC `($__internal_53_$__cuda_sm70_shflsync_idx_p) ;  /* 0x000009a000007944 */ /* 0x000fea0003c00000 */
[----:B------:R-:W-:Y:S05]  /*1eb20*/  BRA `(.L_x_2656) ;  /* 0xffffd50000007947 */ /* 0x000fea000383ffff */
.L_x_2608:
[----:B------:R-:W-:Y:S01]  /*1eb30*/  IMAD.MOV.U32 R5, RZ, RZ, R6 ;  /* 0x000000ffff057224 */ /* 0x000fe200078e0006 */
[----:B------:R-:W-:Y:S01]  /*1eb40*/  MOV R3, RZ ;  /* 0x000000ff00037202 */ /* 0x000fe20000000f00 */
[----:B------:R-:W-:Y:S01]  /*1eb50*/  IMAD.MOV.U32 R0, RZ, RZ, 0x181f ;  /* 0x0000181fff007424 */ /* 0x000fe200078e00ff */
[----:B------:R-:W-:Y:S02]  /*1eb60*/  MOV R2, 0x1eb80 ;  /* 0x0001eb8000027802 */ /* 0x000fe40000000f00 */
[----:B------:R-:W-:Y:S05]  /*1eb70*/  CALL.REL.NOINC `($__internal_53_$__cuda_sm70_shflsync_idx_p) ;  /* 0x0000094000007944 */ /* 0x000fea0003c00000 */
[----:B------:R-:W-:Y:S01]  /*1eb80*/  MOV R11, R0 ;  /* 0x00000000000b7202 */ /* 0x000fe20000000f00 */
[----:B------:R-:W-:Y:S05]  /*1eb90*/  BRA `(.L_x_2657) ;  /* 0xffffe0b000007947 */ /* 0x000fea000383ffff */
.L_x_2609:
[----:B------:R-:W-:Y:S01]  /*1eba0*/  IMAD.MOV.U32 R5, RZ, RZ, R10 ;  /* 0x000000ffff057224 */ /* 0x000fe200078e000a */
[----:B------:R-:W-:Y:S01]  /*1ebb0*/  MOV R3, RZ ;  /* 0x000000ff00037202 */ /* 0x000fe20000000f00 */
[----:B------:R-:W-:Y:S01]  /*1ebc0*/  IMAD.MOV.U32 R0, RZ, RZ, 0x181f ;  /* 0x0000181fff007424 */ /* 0x000fe200078e00ff */
[----:B------:R-:W-:Y:S02]  /*1ebd0*/  MOV R2, 0x1ebf0 ;  /* 0x0001ebf000027802 */ /* 0x000fe40000000f00 */
[----:B-12---:R-:W-:Y:S05]  /*1ebe0*/  CALL.REL.NOINC `($__internal_53_$__cuda_sm70_shflsync_idx_p) ;  /* 0x000008d000007944 */ /* 0x006fea0003c00000 */
[----:B------:R-:W-:Y:S05]  /*1ebf0*/  BRA `(.L_x_2658) ;  /* 0xffffe07000007947 */ /* 0x000fea000383ffff */
.L_x_2612:
        /* <DEDUP_REMOVED lines=12> */
.L_x_2615:
[----:B-1----:R-:W-:Y:S01]  /*1ecc0*/  IMAD.MOV.U32 R5, RZ, RZ, R6 ;  /* 0x000000ffff057224 */ /* 0x002fe200078e0006 */
[----:B------:R-:W-:Y:S01]  /*1ecd0*/  MOV R3, 0x2 ;  /* 0x0000000200037802 */ /* 0x000fe20000000f00 */
[----:B----4-:R-:W-:Y:S01]  /*1ece0*/  IMAD.MOV.U32 R0, RZ, RZ, 0x181f ;  /* 0x0000181fff007424 */ /* 0x010fe200078e00ff */
[----:B------:R-:W-:Y:S02]  /*1ecf0*/  MOV R2, 0x1ed10 ;  /* 0x0001ed1000027802 */ /* 0x000fe40000000f00 */
[----:B--23--:R-:W-:Y:S05]  /*1ed00*/  CALL.REL.NOINC `($__internal_53_$__cuda_sm70_shflsync_idx_p) ;  /* 0x000007b000007944 */ /* 0x00cfea0003c00000 */
[----:B------:R-:W-:Y:S01]  /*1ed10*/  MOV R11, R0 ;  /* 0x00000000000b7202 */ /* 0x000fe20000000f00 */
[----:B------:R-:W-:Y:S05]  /*1ed20*/  BRA `(.L_x_2660) ;  /* 0xffffe13000007947 */ /* 0x000fea000383ffff */
.L_x_2616:
[----:B------:R-:W-:Y:S01]  /*1ed30*/  IMAD.MOV.U32 R5, RZ, RZ, R10 ;  /* 0x000000ffff057224 */ /* 0x000fe200078e000a */
[----:B------:R-:W-:Y:S01]  /*1ed40*/  MOV R3, 0x2 ;  /* 0x0000000200037802 */ /* 0x000fe20000000f00 */
[----:B----4-:R-:W-:Y:S01]  /*1ed50*/  IMAD.MOV.U32 R0, RZ, RZ, 0x181f ;  /* 0x0000181fff007424 */ /* 0x010fe200078e00ff */
[----:B------:R-:W-:Y:S02]  /*1ed60*/  MOV R2, 0x1ed80 ;  /* 0x0001ed8000027802 */ /* 0x000fe40000000f00 */
[----:B-123--:R-:W-:Y:S05]  /*1ed70*/  CALL.REL.NOINC `($__internal_53_$__cuda_sm70_shflsync_idx_p) ;  /* 0x0000074000007944 */ /* 0x00efea0003c00000 */
[----:B------:R-:W-:Y:S05]  /*1ed80*/  BRA `(.L_x_2661) ;  /* 0xffffe0f000007947 */ /* 0x000fea000383ffff */
.L_x_2619:
        /* <DEDUP_REMOVED lines=12> */
.L_x_2621:
[----:B------:R-:W-:Y:S01]  /*1ee50*/  IMAD.MOV.U32 R5, RZ, RZ, R67 ;  /* 0x000000ffff057224 */ /* 0x000fe200078e0043 */
[----:B------:R-:W-:Y:S01]  /*1ee60*/  MOV R3, RZ ;  /* 0x000000ff00037202 */ /* 0x000fe20000000f00 */
[----:B------:R-:W-:Y:S01]  /*1ee70*/  IMAD.MOV.U32 R0, RZ, RZ, 0x1f ;  /* 0x0000001fff007424 */ /* 0x000fe200078e00ff */
[----:B------:R-:W-:Y:S02]  /*1ee80*/  MOV R2, 0x1eea0 ;  /* 0x0001eea000027802 */ /* 0x000fe40000000f00 */
[----:B------:R-:W-:Y:S05]  /*1ee90*/  CALL.REL.NOINC `($__internal_53_$__cuda_sm70_shflsync_idx_p) ;  /* 0x0000062000007944 */ /* 0x000fea0003c00000 */
[----:B------:R-:W-:Y:S01]  /*1eea0*/  MOV R9, R0 ;  /* 0x0000000000097202 */ /* 0x000fe20000000f00 */
[----:B------:R-:W-:Y:S05]  /*1eeb0*/  BRA `(.L_x_2663) ;  /* 0xffffe27000007947 */ /* 0x000fea000383ffff */
.L_x_2622:
[----:B------:R-:W-:Y:S01]  /*1eec0*/  IMAD.MOV.U32 R5, RZ, RZ, R67 ;  /* 0x000000ffff057224 */ /* 0x000fe200078e0043 */
[----:B------:R-:W-:Y:S01]  /*1eed0*/  MOV R3, 0x1 ;  /* 0x0000000100037802 */ /* 0x000fe20000000f00 */
[----:B------:R-:W-:Y:S01]  /*1eee0*/  IMAD.MOV.U32 R0, RZ, RZ, 0x1f ;  /* 0x0000001fff007424 */ /* 0x000fe200078e00ff */
[----:B------:R-:W-:Y:S02]  /*1eef0*/  MOV R2, 0x1ef10 ;  /* 0x0001ef1000027802 */ /* 0x000fe40000000f00 */
[----:B-12---:R-:W-:Y:S05]  /*1ef00*/  CALL.REL.NOINC `($__internal_53_$__cuda_sm70_shflsync_idx_p) ;  /* 0x000005b000007944 */ /* 0x006fea0003c00000 */
[----:B------:R-:W-:Y:S01]  /*1ef10*/  MOV R8, R0 ;  /* 0x0000000000087202 */ /* 0x000fe20000000f00 */
[----:B------:R-:W-:Y:S05]  /*1ef20*/  BRA `(.L_x_2664) ;  /* 0xffffe22000007947 */ /* 0x000fea000383ffff */
.L_x_2623:
[----:B------:R-:W-:Y:S02]  /*1ef30*/  MOV R2, 0x1 ;  /* 0x0000000100027802 */ /* 0x000fe40000000f00 */
[----:B------:R-:W-:-:S02]  /*1ef40*/  MOV R3, 0x1ef60 ;  /* 0x0001ef6000037802 */ /* 0x000fc40000000f00 */
[----:B-1234-:R-:W-:Y:S05]  /*1ef50*/  CALL.REL.NOINC `($__internal_54_$__cuda_sm70_shflsync_up_p) ;  /* 0x000005b000007944 */ /* 0x01efea0003c00000 */
[----:B------:R-:W-:Y:S05]  /*1ef60*/  BRA `(.L_x_2665) ;  /* 0xffffe31000007947 */ /* 0x000fea000383ffff */
.L_x_2624:
[----:B------:R-:W-:Y:S02]  /*1ef70*/  MOV R2, 0x2 ;  /* 0x0000000200027802 */ /* 0x000fe40000000f00 */
[----:B------:R-:W-:-:S02]  /*1ef80*/  MOV R3, 0x1efa0 ;  /* 0x0001efa000037802 */ /* 0x000fc40000000f00 */
[----:B--2-4-:R-:W-:Y:S05]  /*1ef90*/  CALL.REL.NOINC `($__internal_54_$__cuda_sm70_shflsync_up_p) ;  /* 0x0000057000007944 */ /* 0x014fea0003c00000 */
[----:B------:R-:W-:Y:S01]  /*1efa0*/  SEL R3, R4, RZ, P1 ;  /* 0x000000ff04037207 */ /* 0x000fe20000800000 */
[----:B------:R-:W-:-:S04]  /*1efb0*/  IMAD.MOV.U32 R2, RZ, RZ, 0x4 ;  /* 0x00000004ff027424 */ /* 0x000fc800078e00ff */
[----:B------:R-:W-:Y:S01]  /*1efc0*/  IMAD.IADD R0, R0, 0x1, R3 ;  /* 0x0000000100007824 */ /* 0x000fe200078e0203 */
        /* <DEDUP_REMOVED lines=20> */
.L_x_2628:
[----:B------:R-:W-:Y:S02]  /*1f110*/  MOV R2, 0x1 ;  /* 0x0000000100027802 */ /* 0x000fe40000000f00 */
[----:B------:R-:W-:Y:S02]  /*1f120*/  MOV R3, 0x1f140 ;  /* 0x0001f14000037802 */ /* 0x000fe40000000f00 */
[----:B------:R-:W-:Y:S05]  /*1f130*/  CALL.REL.NOINC `($__internal_54_$__cuda_sm70_shflsync_up_p) ;  /* 0x000003d000007944 */ /* 0x000fea0003c00000 */
[----:B------:R-:W-:Y:S01]  /*1f140*/  MOV R2, R4 ;  /* 0x0000000400027202 */ /* 0x000fe20000000f00 */
[----:B------:R-:W-:Y:S05]  /*1f150*/  BRA `(.L_x_2667) ;  /* 0xffffe38000007947 */ /* 0x000fea000383ffff */
.L_x_2629:
        /* <DEDUP_REMOVED lines=26> */
.L_x_2631:
[----:B------:R-:W-:Y:S02]  /*1f300*/  SEL R0, RZ, 0x1, P0 ;  /* 0x00000001ff007807 */ /* 0x000fe40000000000 */
[----:B------:R-:W-:Y:S02]  /*1f310*/  MOV R2, 0x1f330 ;  /* 0x0001f33000027802 */ /* 0x000fe40000000f00 */
[----:B-1----:R-:W-:Y:S05]  /*1f320*/  CALL.REL.NOINC `($__internal_55_$__cuda_sm70_votesync_ballot) ;  /* 0x0000025000007944 */ /* 0x002fea0003c00000 */
[----:B------:R-:W-:Y:S01]  /*1f330*/  MOV R10, R0 ;  /* 0x00000000000a7202 */ /* 0x000fe20000000f00 */
[----:B------:R-:W-:Y:S05]  /*1f340*/  BRA `(.L_x_2669) ;  /* 0xffffe32000007947 */ /* 0x000fea000383ffff */
.L_x_2632:
[----:B------:R-:W-:Y:S01]  /*1f350*/  IMAD.MOV.U32 R5, RZ, RZ, R6 ;  /* 0x000000ffff057224 */ /* 0x000fe200078e0006 */
[----:B------:R-:W-:Y:S01]  /*1f360*/  MOV R3, R8 ;  /* 0x0000000800037202 */ /* 0x000fe20000000f00 */
[----:B--2---:R-:W-:Y:S01]  /*1f370*/  IMAD.MOV.U32 R0, RZ, RZ, 0x1f ;  /* 0x0000001fff007424 */ /* 0x004fe200078e00ff */
[----:B------:R-:W-:Y:S02]  /*1f380*/  MOV R2, 0x1f3a0 ;  /* 0x0001f3a000027802 */ /* 0x000fe40000000f00 */
[----:B-1----:R-:W-:Y:S05]  /*1f390*/  CALL.REL.NOINC `($__internal_53_$__cuda_sm70_shflsync_idx_p) ;  /* 0x0000012000007944 */ /* 0x002fea0003c00000 */
[----:B------:R-:W-:Y:S01]  /*1f3a0*/  IMAD.MOV.U32 R12, RZ, RZ, R0 ;  /* 0x000000ffff0c7224 */ /* 0x000fe200078e0000 */
[----:B------:R-:W-:Y:S01]  /*1f3b0*/  MOV R3, R8 ;  /* 0x0000000800037202 */ /* 0x000fe20000000f00 */
[----:B------:R-:W-:Y:S01]  /*1f3c0*/  IMAD.MOV.U32 R5, RZ, RZ, R7 ;  /* 0x000000ffff057224 */ /* 0x000fe200078e0007 */
[----:B------:R-:W-:Y:S02]  /*1f3d0*/  MOV R0, 0x1f ;  /* 0x0000001f00007802 */ /* 0x000fe40000000f00 */
[----:B------:R-:W-:-:S02]  /*1f3e0*/  MOV R2, 0x1f400 ;  /* 0x0001f40000027802 */ /* 0x000fc40000000f00 */
[----:B------:R-:W-:Y:S05]  /*1f3f0*/  CALL.REL.NOINC `($__internal_53_$__cuda_sm70_shflsync_idx_p) ;  /* 0x000000c000007944 */ /* 0x000fea0003c00000 */
[----:B------:R-:W-:Y:S01]  /*1f400*/  MOV R7, R0 ;  /* 0x0000000000077202 */ /* 0x000fe20000000f00 */
[----:B------:R-:W-:Y:S05]  /*1f410*/  BRA `(.L_x_2670) ;  /* 0xffffe2c000007947 */ /* 0x000fea000383ffff */
.L_x_2635:
[----:B------:R-:W-:Y:S01]  /*1f420*/  IMAD.MOV.U32 R5, RZ, RZ, R4 ;  /* 0x000000ffff057224 */ /* 0x000fe200078e0004 */
[----:B--2---:R-:W-:-:S02]  /*1f430*/  MOV R0, 0x1f ;  /* 0x0000001f00007802 */ /* 0x004fc40000000f00 */
[----:B------:R-:W-:Y:S02]  /*1f440*/  MOV R2, 0x1f460 ;  /* 0x0001f46000027802 */ /* 0x000fe40000000f00 */
[----:B-1-34-:R-:W-:Y:S05]  /*1f450*/  CALL.REL.NOINC `($__internal_53_$__cuda_sm70_shflsync_idx_p) ;  /* 0x0000006000007944 */ /* 0x01afea0003c00000 */
[----:B------:R-:W-:Y:S01]  /*1f460*/  MOV R13, R0 ;  /* 0x00000000000d7202 */ /* 0x000fe20000000f00 */
[----:B------:R-:W-:Y:S05]  /*1f470*/  BRA `(.L_x_2634) ;  /* 0xffffe2c000007947 */ /* 0x000fea000383ffff */
        .weak           $__internal_52_$__cuda_sm70_shflsync_bfly_p
        .type           $__internal_52_$__cuda_sm70_shflsync_bfly_p,@function
        .size           $__internal_52_$__cuda_sm70_shflsync_bfly_p,($__internal_53_$__cuda_sm70_shflsync_idx_p - $__internal_52_$__cuda_sm70_shflsync_bfly_p)
$__internal_52_$__cuda_sm70_shflsync_bfly_p:
[----:B------:R-:W-:Y:S04]  /*1f480*/  WARPSYNC R6 ;  /* 0x0000000600007348 */ /* 0x000fe80003800000 */
[----:B------:R1:W2:Y:S02]  /*1f490*/  SHFL.BFLY PT, R2, R2, R5, R7 ;  /* 0x0c00000502027389 */ /* 0x0002a400000e0007 */
[----:B-1----:R-:W-:-:S04]  /*1f4a0*/  MOV R5, 0x0 ;  /* 0x0000000000057802 */ /* 0x002fc80000000f00 */
[----:B--2---:R-:W-:Y:S05]  /*1f4b0*/  RET.REL.NODEC R4 `(_ZN7cutlass13device_kernelIN5flash19enable_sm80_to_sm89INS1_16FlashAttnFwdSm80INS1_25CollectiveMainloopFwdSm80ILi8ELi1ELb1EN4cute5tupleIJNS5_1CILi128EEENS7_ILi112EEES8_EEELi128ENS_10bfloat16_tEfNS_4arch4Sm80ELb1ELb0ELb0ELb1ELb0ELb1ELb1ELb1EEENS1_21CollectiveEpilogueFwdINS6_IJS8_S8_S9_EEENS6_IJNS7_ILi1EEESH_SH_EEESB_SD_Li256ELb1ELb1ELb1ELb0EEENS1_36VarlenDynamicPersistentTileSchedulerILi128ELi112ELi256ELi256ELb1ELb1ELb0ELb1ELb1ELb1EEEEEEEEEvNT_6ParamsE) ;  /* 0xfffe0b4004007950 */ /* 0x004fea0003c3ffff */
        .weak           $__internal_53_$__cuda_sm70_shflsync_idx_p
        .type           $__internal_53_$__cuda_sm70_shflsync_idx_p,@function
        .size           $__internal_53_$__cuda_sm70_shflsync_idx_p,($__internal_54_$__cuda_sm70_shflsync_up_p - $__internal_53_$__cuda_sm70_shflsync_idx_p)
$__internal_53_$__cuda_sm70_shflsync_idx_p:
[----:B------:R-:W-:-:S04]  /*1f4c0*/  MOV R102, 0xffffffff ;  /* 0xffffffff00667802 */ /* 0x000fc80000000f00 */
[----:B------:R-:W-:Y:S04]  /*1f4d0*/  WARPSYNC R102 ;  /* 0x0000006600007348 */ /* 0x000fe80003800000 */
[----:B------:R1:W2:Y:S02]  /*1f4e0*/  SHFL.IDX PT, R0, R5, R3, R0 ;  /* 0x0000000305007389 */ /* 0x0002a400000e0000 */
[----:B-1----:R-:W-:-:S04]  /*1f4f0*/  MOV R3, 0x0 ;  /* 0x0000000000037802 */ /* 0x002fc80000000f00 */
[----:B--2---:R-:W-:Y:S05]  /*1f500*/  RET.REL.NODEC R2 `(_ZN7cutlass13device_kernelIN5flash19enable_sm80_to_sm89INS1_16FlashAttnFwdSm80INS1_25CollectiveMainloopFwdSm80ILi8ELi1ELb1EN4cute5tupleIJNS5_1CILi128EEENS7_ILi112EEES8_EEELi128ENS_10bfloat16_tEfNS_4arch4Sm80ELb1ELb0ELb0ELb1ELb0ELb1ELb1ELb1EEENS1_21CollectiveEpilogueFwdINS6_IJS8_S8_S9_EEENS6_IJNS7_ILi1EEESH_SH_EEESB_SD_Li256ELb1ELb1ELb1ELb0EEENS1_36VarlenDynamicPersistentTileSchedulerILi128ELi112ELi256ELi256ELb1ELb1ELb0ELb1ELb1ELb1EEEEEEEEEvNT_6ParamsE) ;  /* 0xfffe0af002007950 */ /* 0x004fea0003c3ffff */
        .weak           $__internal_54_$__cuda_sm70_shflsync_up_p
        .type           $__internal_54_$__cuda_sm70_shflsync_up_p,@function
        .size           $__internal_54_$__cuda_sm70_shflsync_up_p,($__internal_55_$__cuda_sm70_votesync_ballot - $__internal_54_$__cuda_sm70_shflsync_up_p)
$__internal_54_$__cuda_sm70_shflsync_up_p:
[----:B------:R-:W-:Y:S02]  /*1f510*/  IMAD.MOV.U32 R4, RZ, RZ, RZ ;  /* 0x000000ffff047224 */ /* 0x000fe400078e00ff */
[----:B------:R-:W-:-:S04]  /*1f520*/  IMAD.MOV.U32 R10, RZ, RZ, -0x1 ;  /* 0xffffffffff0a7424 */ /* 0x000fc800078e00ff */
[----:B------:R-:W-:Y:S04]  /*1f530*/  WARPSYNC R10 ;  /* 0x0000000a00007348 */ /* 0x000fe80003800000 */
[----:B------:R1:W2:Y:S02]  /*1f540*/  SHFL.UP PT, R4, R0, R2, R4 ;  /* 0x0400000200047389 */ /* 0x0002a400000e0004 */
[----:B-1----:R-:W-:Y:S02]  /*1f550*/  MOV R2, R3 ;  /* 0x0000000300027202 */ /* 0x002fe40000000f00 */
[----:B------:R-:W-:-:S04]  /*1f560*/  MOV R3, 0x0 ;  /* 0x0000000000037802 */ /* 0x000fc80000000f00 */
[----:B--2---:R-:W-:Y:S05]  /*1f570*/  RET.REL.NODEC R2 `(_ZN7cutlass13device_kernelIN5flash19enable_sm80_to_sm89INS1_16FlashAttnFwdSm80INS1_25CollectiveMainloopFwdSm80ILi8ELi1ELb1EN4cute5tupleIJNS5_1CILi128EEENS7_ILi112EEES8_EEELi128ENS_10bfloat16_tEfNS_4arch4Sm80ELb1ELb0ELb0ELb1ELb0ELb1ELb1ELb1EEENS1_21CollectiveEpilogueFwdINS6_IJS8_S8_S9_EEENS6_IJNS7_ILi1EEESH_SH_EEESB_SD_Li256ELb1ELb1ELb1ELb0EEENS1_36VarlenDynamicPersistentTileSchedulerILi128ELi112ELi256ELi256ELb1ELb1ELb0ELb1ELb1ELb1EEEEEEEEEvNT_6ParamsE) ;  /* 0xfffe0a8002007950 */ /* 0x004fea0003c3ffff */
        .weak           $__internal_55_$__cuda_sm70_votesync_ballot
        .type           $__internal_55_$__cuda_sm70_votesync_ballot,@function
        .size           $__internal_55_$__cuda_sm70_votesync_ballot,(.L_x_2747 - $__internal_55_$__cuda_sm70_votesync_ballot)
$__internal_55_$__cuda_sm70_votesync_ballot:
[----:B------:R-:W-:Y:S01]  /*1f580*/  ISETP.NE.U32.AND P0, PT, R0, 0x1, PT ;  /* 0x000000010000780c */ /* 0x000fe20003f05070 */
[----:B------:R-:W-:-:S04]  /*1f590*/  IMAD.MOV.U32 R3, RZ, RZ, -0x1 ;  /* 0xffffffffff037424 */ /* 0x000fc800078e00ff */
[----:B------:R-:W-:Y:S08]  /*1f5a0*/  WARPSYNC R3 ;  /* 0x0000000300007348 */ /* 0x000ff00003800000 */
[----:B------:R-:W-:-:S04]  /*1f5b0*/  VOTE.ANY R0, PT, !P0 ;  /* 0x0000000000007806 */ /* 0x000fc800040e0100 */
[----:B------:R-:W-:Y:S01]  /*1f5c0*/  LOP3.LUT R0, R0, R3, RZ, 0xc0, !PT ;  /* 0x0000000300007212 */ /* 0x000fe200078ec0ff */
[----:B------:R-:W-:-:S04]  /*1f5d0*/  IMAD.MOV.U32 R3, RZ, RZ, 0x0 ;  /* 0x00000000ff037424 */ /* 0x000fc800078e00ff */
[----:B------:R-:W-:Y:S05]  /*1f5e0*/  RET.REL.NODEC R2 `(_ZN7cutlass13device_kernelIN5flash19enable_sm80_to_sm89INS1_16FlashAttnFwdSm80INS1_25CollectiveMainloopFwdSm80ILi8ELi1ELb1EN4cute5tupleIJNS5_1CILi128EEENS7_ILi112EEES8_EEELi128ENS_10bfloat16_tEfNS_4arch4Sm80ELb1ELb0ELb0ELb1ELb0ELb1ELb1ELb1EEENS1_21CollectiveEpilogueFwdINS6_IJS8_S8_S9_EEENS6_IJNS7_ILi1EEESH_SH_EEESB_SD_Li256ELb1ELb1ELb1ELb0EEENS1_36VarlenDynamicPersistentTileSchedulerILi128ELi112ELi256ELi256ELb1ELb1ELb0ELb1ELb1ELb1EEEEEEEEEvNT_6ParamsE) ;  /* 0xfffe0a1002007950 */ /* 0x000fea0003c3ffff */
.L_x_2671:
        /* <DEDUP_REMOVED lines=9> */
.L_x_2747:


//--------------------- .nv.shared._ZN7cutlass13device_kernelIN5flash19enable_sm80_to_sm89INS1_16FlashAttnFwdSm80INS1_25CollectiveMainloopFwdSm80ILi8ELi1ELb1EN4cute5tupleIJNS5_1CILi128EEES8_S8_EEELi128ENS_10bfloat16_tEfNS_4arch4Sm80ELb0ELb0ELb1ELb0ELb0ELb0ELb1ELb1EEENS1_21CollectiveEpilogueFwdIS9_NS6_IJNS7_ILi1EEESF_SF_EEESA_SC_Li256ELb0ELb1ELb1ELb0EEENS1_19SingleTileSchedulerILb0ELb1ELb1ELi128EEEEEEEEEvNT_6ParamsE --------------------------
	.section	.nv.shared._ZN7cutlass13device_kernelIN5flash19enable_sm80_to_sm89INS1_16FlashAttnFwdSm80INS1_25CollectiveMainloopFwdSm80ILi8ELi1ELb1EN4cute5tupleIJNS5_1CILi128EEES8_S8_EEELi128ENS_10bfloat16_tEfNS_4arch4Sm80ELb0ELb0ELb1ELb0ELb0ELb0ELb1ELb1EEENS1_21CollectiveEpilogueFwdIS9_NS6_IJNS7_ILi1EEESF_SF_EEESA_SC_Li256ELb0ELb1ELb1ELb0EEENS1_19SingleTileSchedulerILb0ELb1ELb1ELi128EEEEEEEEEvNT_6ParamsE,"aw",@nobits
	.sectionflags	@""
	.align	16


//--------------------- .nv.global                --------------------------
	.section	.nv.global,"aw",@nobits
.nv.global:
	.type		_ZN83_INTERNAL_988afcd3_47_flash_fwd_hdim128_bf16_split_softcapall_sm80_cu_93b96ec2_34064cute1_E,@object
	.size		_ZN83_INTERNAL_988afcd3_47_flash_fwd_hdim128_bf16_split_softcapall_sm80_cu_93b96ec2_34064cute1_E,(_ZN83_INTERNAL_988afcd3_47_flash_fwd_hdim128_bf16_split_softcapall_sm80_cu_93b96ec2_34064cuda3std3__45__cpo6cbeginE - _ZN83_INTERNAL_988afcd3_47_flash_fwd_hdim128_bf16_split_softcapall_sm80_cu_93b96ec2_34064cute1_E)
_ZN83_INTERNAL_988afcd3_47_flash_fwd_hdim128_bf16_split_softcapall_sm80_cu_93b96ec2_34064cute1_E:
	.zero		1
	.type		_ZN83_INTERNAL_988afcd3_47_flash_fwd_hdim128_bf16_split_softcapall_sm80_cu_93b96ec2_34064cuda3std3__45__cpo6cbeginE,@object
	.size		_ZN83_INTERNAL_988afcd3_47_flash_fwd_hdim128_bf16_split_softcapall_sm80_cu_93b96ec2_34064cuda3std3__45__cpo6cbeginE,(_ZN83_INTERNAL_988afcd3_47_flash_fwd_hdim128_bf16_split_softcapall_sm80_cu_93b96ec2_34064cuda3std3__48in_placeE - _ZN83_INTERNAL_988afcd3_47_flash_fwd_hdim128_bf16_split_softcapall_sm80_cu_93b96ec2_34064cuda3std3__45__cpo6cbeginE)
_ZN83_INTERNAL_988afcd3_47_flash_fwd_hdim128_bf16_split_softcapall_sm80_cu_93b96ec2_34064cuda3std3__45__cpo6cbeginE:
	.zero		1
	.type		_ZN83_INTERNAL_988afcd3_47_flash_fwd_hdim128_bf16_split_softcapall_sm80_cu_93b96ec2_34064cuda3std3__48in_placeE,@object
	.size		_ZN83_INTERNAL_988afcd3_47_flash_fwd_hdim128_bf16_split_softcapall_sm80_cu_93b96ec2_34064cuda3std3__48in_placeE,(_ZN83_INTERNAL_988afcd3_47_flash_fwd_hdim128_bf16_split_softcapall_sm80_cu_93b96ec2_34064cuda3std6ranges3__45__cpo9iter_moveE - _ZN83_INTERNAL_988afcd3_47_flash_fwd_hdim128_bf16_split_softcapall_sm80_cu_93b96ec2_34064cuda3std3__48in_placeE)
_ZN83_INTERNAL_988afcd3_47_flash_fwd_hdim128_bf16_split_softcapall_sm80_cu_93b96ec2_34064cuda3std3__48in_placeE:
	.zero		1
	.type		_ZN83_INTERNAL_988afcd3_47_flash_fwd_hdim128_bf16_split_softcapall_sm80_cu_93b96ec2_34064cuda3std6ranges3__45__cpo9iter_moveE,@object
	.size		_ZN83_INTERNAL_988afcd3_47_flash_fwd_hdim128_bf16_split_softcapall_sm80_cu_93b96ec2_34064cuda3std6ranges3__45__cpo9iter_moveE,(_ZN83_INTERNAL_988afcd3_47_flash_fwd_hdim128_bf16_split_softcapall_sm80_cu_93b96ec2_34064cuda3std3__45__cpo5beginE - _ZN83_INTERNAL_988afcd3_47_flash_fwd_hdim128_bf16_split_softcapall_sm80_cu_93b96ec2_34064cuda3std6ranges3__45__cpo9iter_moveE)
_ZN83_INTERNAL_988afcd3_47_flash_fwd_hdim128_bf16_split_softcapall_sm80_cu_93b96ec2_34064cuda3std6ranges3__45__cpo9iter_moveE:
	.zero		1
	.type		_ZN83_INTERNAL_988afcd3_47_flash_fwd_hdim128_bf16_split_softcapall_sm80_cu_93b96ec2_34064cuda3std3__45__cpo5beginE,@object
	.size		_ZN83_INTERNAL_988afcd3_47_flash_fwd_hdim128_bf16_split_softcapall_sm80_cu_93b96ec2_34064cuda3std3__45__cpo5beginE,(_ZN83_INTERNAL_988afcd3_47_flash_fwd_hdim128_bf16_split_softcapall_sm80_cu_93b96ec2_34064cuda3std3__485_GLOBAL__N__988afcd3_47_flash_fwd_hdim128_bf16_split_softcapall_sm80_cu_93b96ec2_34066ignoreE - _ZN83_INTERNAL_988afcd3_47_flash_fwd_hdim128_bf16_split_softcapall_sm80_cu_93b96ec2_34064cuda3std3__45__cpo5beginE)
_ZN83_INTERNAL_988afcd3_47_flash_fwd_hdim128_bf16_split_softcapall_sm80_cu_93b96ec2_34064cuda3std3__45__cpo5beginE:
	.zero		1
	.type		_ZN83_INTERNAL_988afcd3_47_flash_fwd_hdim128_bf16_split_softcapall_sm80_cu_93b96ec2_34064cuda3std3__485_GLOBAL__N__988afcd3_47_flash_fwd_hdim128_bf16_split_softcapall_sm80_cu_93b96ec2_34066ignoreE,@object
	.size		_ZN83_INTERNAL_988afcd3_47_flash_fwd_hdim128_bf16_split_softcapall_sm80_cu_93b96ec2_34064cuda3std3__485_GLOBAL__N__988afcd3_47_flash_fwd_hdim128_bf16_split_softcapall_sm80_cu_93b96ec2_34066ignoreE,(_ZN83_INTERNAL_988afcd3_47_flash_fwd_hdim128_bf16_split_softcapall_sm80_cu_93b96ec2_34064cute7productE - _ZN83_INTERNAL_988afcd3_47_flash_fwd_hdim128_bf16_split_softcapall_sm80_cu_93b96ec2_34064cuda3std3__485_GLOBAL__N__988afcd3_47_flash_fwd_hdim128_bf16_split_softcapall_sm80_cu_93b96ec2_34066ignoreE)
_ZN83_INTERNAL_988afcd3_47_flash_fwd_hdim128_bf16_split_softcapall_sm80_cu_93b96ec2_34064cuda3std3__485_GLOBAL__N__988afcd3_47_flash_fwd_hdim128_bf16_split_softcapall_sm80_cu_93b96ec2_34066ignoreE:
	.zero		1
	.type		_ZN83_INTERNAL_988afcd3_47_flash_fwd_hdim128_bf16_split_softcapall_sm80_cu_93b96ec2_34064cute7productE,@object
	.size		_ZN83_INTERNAL_988afcd3_47_flash_fwd_hdim128_bf16_split_softcapall_sm80_cu_93b96ec2_34064cute7productE,(_ZN83_INTERNAL_988afcd3_47_flash_fwd_hdim128_bf16_split_softcapall_sm80_cu_93b96ec2_34064cuda3std3__45__cpo3endE - _ZN83_INTERNAL_988afcd3_47_flash_fwd_hdim128_bf16_split_softcapall_sm80_cu_93b96ec2_34064cute7productE)
_ZN83_INTERNAL_988afcd3_47_flash_fwd_hdim128_bf16_split_softcapall_sm80_cu_93b96ec2_34064cute7productE:
	.zero		1
	.type		_ZN83_INTERNAL_988afcd3_47_flash_fwd_hdim128_bf16_split_softcapall_sm80_cu_93b96ec2_34064cuda3std3__45__cpo3endE,@object
	.size		_ZN83_INTERNAL_988afcd3_47_flash_fwd_hdim128_bf16_split_softcapall_sm80_cu_93b96ec2_34064cuda3std3__45__cpo3endE,(_ZN83_INTERNAL_988afcd3_47_flash_fwd_hdim128_bf16_split_softcapall_sm80_cu_93b96ec2_34064cuda3std3__419piecewise_constructE - _ZN83_INTERNAL_988afcd3_47_flash_fwd_hdim128_bf16_split_softcapall_sm80_cu_93b96ec2_34064cuda3std3__45__cpo3endE)
_ZN83_INTERNAL_988afcd3_47_flash_fwd_hdim128_bf16_split_softcapall_sm80_cu_93b96ec2_34064cuda3std3__45__cpo3endE:
	.zero		1
	.type		_ZN83_INTERNAL_988afcd3_47_flash_fwd_hdim128_bf16_split_softcapall_sm80_cu_93b96ec2_34064cuda3std3__419piecewise_constructE,@object
	.size		_ZN83_INTERNAL_988afcd3_47_flash_fwd_hdim128_bf16_split_softcapall_sm80_cu_93b96ec2_34064cuda3std3__419piecewise_constructE,(_ZN83_INTERNAL_988afcd3_47_flash_fwd_hdim128_bf16_split_softcapall_sm80_cu_93b96ec2_34064cuda3std3__45__cpo4cendE - _ZN83_INTERNAL_988afcd3_47_flash_fwd_hdim128_bf16_split_softcapall_sm80_cu_93b96ec2_34064cuda3std3__419piecewise_constructE)
_ZN83_INTERNAL_988afcd3_47_flash_fwd_hdim128_bf16_split_softcapall_sm80_cu_93b96ec2_34064cuda3std3__419piecewise_constructE:
	.zero		1
	.type		_ZN83_INTERNAL_988afcd3_47_flash_fwd_hdim128_bf16_split_softcapall_sm80_cu_93b96ec2_34064cuda3std3__45__cpo4cendE,@object
	.size		_ZN83_INTERNAL_988afcd3_47_flash_fwd_hdim128_bf16_split_softcapall_sm80_cu_93b96ec2_34064cuda3std3__45__cpo4cendE,(_ZN83_INTERNAL_988afcd3_47_flash_fwd_hdim128_bf16_split_softcapall_sm80_cu_93b96ec2_34064cuda3std6ranges3__45__cpo4swapE - _ZN83_INTERNAL_988afcd3_47_flash_fwd_hdim128_bf16_split_softcapall_sm80_cu_93b96ec2_34064cuda3std3__45__cpo4cendE)
_ZN83_INTERNAL_988afcd3_47_flash_fwd_hdim128_bf16_split_softcapall_sm80_cu_93b96ec2_34064cuda3std3__45__cpo4cendE:
	.zero		1
	.type		_ZN83_INTERNAL_988afcd3_47_flash_fwd_hdim128_bf16_split_softcapall_sm80_cu_93b96ec2_34064cuda3std6ranges3__45__cpo4swapE,@object
	.size		_ZN83_INTERNAL_988afcd3_47_flash_fwd_hdim128_bf16_split_softcapall_sm80_cu_93b96ec2_34064cuda3std6ranges3__45__cpo4swapE,(.L_7 - _ZN83_INTERNAL_988afcd3_47_flash_fwd_hdim128_bf16_split_softcapall_sm80_cu_93b96ec2_34064cuda3std6ranges3__45__cpo4swapE)
_ZN83_INTERNAL_988afcd3_47_flash_fwd_hdim128_bf16_split_softcapall_sm80_cu_93b96ec2_34064cuda3std6ranges3__45__cpo4swapE:
	.zero		1
.L_7:


//--------------------- .nv.shared._ZN7cutlass13device_kernelIN5flash19enable_sm80_to_sm89INS1_16FlashAttnFwdSm80INS1_25CollectiveMainloopFwdSm80ILi8ELi1ELb1EN4cute5tupleIJNS5_1CILi128EEENS7_ILi96EEES8_EEELi128ENS_10bfloat16_tEfNS_4arch4Sm80ELb0ELb1ELb1ELb0ELb0ELb0ELb1ELb1EEENS1_21CollectiveEpilogueFwdINS6_IJS8_S8_S9_EEENS6_IJNS7_ILi1EEESH_SH_EEESB_SD_Li256ELb0ELb1ELb1ELb0EEENS1_19SingleTileSchedulerILb0ELb1ELb1ELi128EEEEEEEEEvNT_6ParamsE --------------------------
	.section	.nv.shared._ZN7cutlass13device_kernelIN5flash19enable_sm80_to_sm89INS1_16FlashAttnFwdSm80INS1_25CollectiveMainloopFwdSm80ILi8ELi1ELb1EN4cute5tupleIJNS5_1CILi128EEENS7_ILi96EEES8_EEELi128ENS_10bfloat16_tEfNS_4arch4Sm80ELb0ELb1ELb1ELb0ELb0ELb0ELb1ELb1EEENS1_21CollectiveEpilogueFwdINS6_IJS8_S8_S9_EEENS6_IJNS7_ILi1EEESH_SH_EEESB_SD_Li256ELb0ELb1ELb1ELb0EEENS1_19SingleTileSchedulerILb0ELb1ELb1ELi128EEEEEEEEEvNT_6ParamsE,"aw",@nobits
	.sectionflags	@""
	.align	16


//--------------------- .nv.shared._ZN7cutlass13device_kernelIN5flash19enable_sm80_to_sm89INS1_16FlashAttnFwdSm80INS1_25CollectiveMainloopFwdSm80ILi8ELi1ELb1EN4cute5tupleIJNS5_1CILi128EEES8_S8_EEELi128ENS_10bfloat16_tEfNS_4arch4Sm80ELb1ELb0ELb1ELb0ELb0ELb0ELb1ELb1EEENS1_21CollectiveEpilogueFwdIS9_NS6_IJNS7_ILi1EEESF_SF_EEESA_SC_Li256ELb0ELb1ELb1ELb0EEENS1_30DynamicPersistentTileSchedulerILi256ELi256ELb1ELb1ELb0EEEEEEEEEvNT_6ParamsE --------------------------
	.section	.nv.shared._ZN7cutlass13device_kernelIN5flash19enable_sm80_to_sm89INS1_16FlashAttnFwdSm80INS1_25CollectiveMainloopFwdSm80ILi8ELi1ELb1EN4cute5tupleIJNS5_1CILi128EEES8_S8_EEELi128ENS_10bfloat16_tEfNS_4arch4Sm80ELb1ELb0ELb1ELb0ELb0ELb0ELb1ELb1EEENS1_21CollectiveEpilogueFwdIS9_NS6_IJNS7_ILi1EEESF_SF_EEESA_SC_Li256ELb0ELb1ELb1ELb0EEENS1_30DynamicPersistentTileSchedulerILi256ELi256ELb1ELb1ELb0EEEEEEEEEvNT_6ParamsE,"aw",@nobits
	.sectionflags	@""
	.align	16


//--------------------- .nv.shared._ZN7cutlass13device_kernelIN5flash19enable_sm80_to_sm89INS1_16FlashAttnFwdSm80INS1_25CollectiveMainloopFwdSm80ILi4ELi1ELb0EN4cute5tupleIJNS5_1CILi128EEENS7_ILi64EEES8_EEELi128ENS_10bfloat16_tEfNS_4arch4Sm80ELb0ELb0ELb1ELb0ELb0ELb0ELb1ELb1EEENS1_21CollectiveEpilogueFwdINS6_IJS8_S8_S9_EEENS6_IJNS7_ILi1EEESH_SH_EEESB_SD_Li128ELb0ELb1ELb1ELb0EEENS1_19SingleTileSchedulerILb0ELb1ELb1ELi128EEEEEEEEEvNT_6ParamsE --------------------------
	.section	.nv.shared._ZN7cutlass13device_kernelIN5flash19enable_sm80_to_sm89INS1_16FlashAttnFwdSm80INS1_25CollectiveMainloopFwdSm80ILi4ELi1ELb0EN4cute5tupleIJNS5_1CILi128EEENS7_ILi64EEES8_EEELi128ENS_10bfloat16_tEfNS_4arch4Sm80ELb0ELb0ELb1ELb0ELb0ELb0ELb1ELb1EEENS1_21CollectiveEpilogueFwdINS6_IJS8_S8_S9_EEENS6_IJNS7_ILi1EEESH_SH_EEESB_SD_Li128ELb0ELb1ELb1ELb0EEENS1_19SingleTileSchedulerILb0ELb1ELb1ELi128EEEEEEEEEvNT_6ParamsE,"aw",@nobits
	.sectionflags	@""
	.align	16


//--------------------- .nv.shared._ZN7cutlass13device_kernelIN5flash19enable_sm80_to_sm89INS1_16FlashAttnFwdSm80INS1_25CollectiveMainloopFwdSm80ILi8ELi1ELb1EN4cute5tupleIJNS5_1CILi128EEENS7_ILi112EEES8_EEELi128ENS_10bfloat16_tEfNS_4arch4Sm80ELb0ELb0ELb1ELb1ELb0ELb0ELb1ELb1EEENS1_21CollectiveEpilogueFwdINS6_IJS8_S8_S9_EEENS6_IJNS7_ILi1EEESH_SH_EEESB_SD_Li256ELb1ELb1ELb1ELb0EEENS1_36VarlenDynamicPersistentTileSchedulerILi128ELi112ELi256ELi256ELb1ELb1ELb0ELb0ELb1ELb1EEEEEEEEEvNT_6ParamsE --------------------------
	.section	.nv.shared._ZN7cutlass13device_kernelIN5flash19enable_sm80_to_sm89INS1_16FlashAttnFwdSm80INS1_25CollectiveMainloopFwdSm80ILi8ELi1ELb1EN4cute5tupleIJNS5_1CILi128EEENS7_ILi112EEES8_EEELi128ENS_10bfloat16_tEfNS_4arch4Sm80ELb0ELb0ELb1ELb1ELb0ELb0ELb1ELb1EEENS1_21CollectiveEpilogueFwdINS6_IJS8_S8_S9_EEENS6_IJNS7_ILi1EEESH_SH_EEESB_SD_Li256ELb1ELb1ELb1ELb0EEENS1_36VarlenDynamicPersistentTileSchedulerILi128ELi112ELi256ELi256ELb1ELb1ELb0ELb0ELb1ELb1EEEEEEEEEvNT_6ParamsE,"aw",@nobits
	.sectionflags	@""
	.align	16


//--------------------- .nv.shared._ZN7cutlass13device_kernelIN5flash19enable_sm80_to_sm89INS1_16FlashAttnFwdSm80INS1_25CollectiveMainloopFwdSm80ILi8ELi1ELb1EN4cute5tupleIJNS5_1CILi128EEENS7_ILi112EEES8_EEELi128ENS_10bfloat16_tEfNS_4arch4Sm80ELb0ELb0ELb1ELb1ELb0ELb1ELb1ELb1EEENS1_21CollectiveEpilogueFwdINS6_IJS8_S8_S9_EEENS6_IJNS7_ILi1EEESH_SH_EEESB_SD_Li256ELb1ELb1ELb1ELb0EEENS1_36VarlenDynamicPersistentTileSchedulerILi128ELi112ELi256ELi256ELb1ELb1ELb0ELb0ELb1ELb1EEEEEEEEEvNT_6ParamsE --------------------------
	.section	.nv.shared._ZN7cutlass13device_kernelIN5flash19enable_sm80_to_sm89INS1_16FlashAttnFwdSm80INS1_25CollectiveMainloopFwdSm80ILi8ELi1ELb1EN4cute5tupleIJNS5_1CILi128EEENS7_ILi112EEES8_EEELi128ENS_10bfloat16_tEfNS_4arch4Sm80ELb0ELb0ELb1ELb1ELb0ELb1ELb1ELb1EEENS1_21CollectiveEpilogueFwdINS6_IJS8_S8_S9_EEENS6_IJNS7_ILi1EEESH_SH_EEESB_SD_Li256ELb1ELb1ELb1ELb0EEENS1_36VarlenDynamicPersistentTileSchedulerILi128ELi112ELi256ELi256ELb1ELb1ELb0ELb0ELb1ELb1EEEEEEEEEvNT_6ParamsE,"aw",@nobits
	.sectionflags	@""
	.align	16


//--------------------- .nv.shared._ZN7cutlass13device_kernelIN5flash19enable_sm80_to_sm89INS1_16FlashAttnFwdSm80INS1_25CollectiveMainloopFwdSm80ILi4ELi1ELb0EN4cute5tupleIJNS5_1CILi128EEENS7_ILi48EEES8_EEELi128ENS_10bfloat16_tEfNS_4arch4Sm80ELb0ELb1ELb1ELb0ELb0ELb0ELb1ELb1EEENS1_21CollectiveEpilogueFwdINS6_IJS8_S8_S9_EEENS6_IJNS7_ILi1EEESH_SH_EEESB_SD_Li128ELb0ELb1ELb1ELb0EEENS1_19SingleTileSchedulerILb0ELb1ELb1ELi128EEEEEEEEEvNT_6ParamsE --------------------------
	.section	.nv.shared._ZN7cutlass13device_kernelIN5flash19enable_sm80_to_sm89INS1_16FlashAttnFwdSm80INS1_25CollectiveMainloopFwdSm80ILi4ELi1ELb0EN4cute5tupleIJNS5_1CILi128EEENS7_ILi48EEES8_EEELi128ENS_10bfloat16_tEfNS_4arch4Sm80ELb0ELb1ELb1ELb0ELb0ELb0ELb1ELb1EEENS1_21CollectiveEpilogueFwdINS6_IJS8_S8_S9_EEENS6_IJNS7_ILi1EEESH_SH_EEESB_SD_Li128ELb0ELb1ELb1ELb0EEENS1_19SingleTileSchedulerILb0ELb1ELb1ELi128EEEEEEEEEvNT_6ParamsE,"aw",@nobits
	.sectionflags	@""
	.align	16


//--------------------- .nv.shared._ZN7cutlass13device_kernelIN5flash19enable_sm80_to_sm89INS1_16FlashAttnFwdSm80INS1_25CollectiveMainloopFwdSm80ILi8ELi1ELb1EN4cute5tupleIJNS5_1CILi128EEENS7_ILi96EEES8_EEELi128ENS_10bfloat16_tEfNS_4arch4Sm80ELb0ELb1ELb1ELb1ELb0ELb0ELb1ELb1EEENS1_21CollectiveEpilogueFwdINS6_IJS8_S8_S9_EEENS6_IJNS7_ILi1EEESH_SH_EEESB_SD_Li256ELb1ELb1ELb1ELb0EEENS1_36VarlenDynamicPersistentTileSchedulerILi128ELi96ELi256ELi256ELb1ELb1ELb0ELb1ELb0ELb1EEEEEEEEEvNT_6ParamsE --------------------------
	.section	.nv.shared._ZN7cutlass13device_kernelIN5flash19enable_sm80_to_sm89INS1_16FlashAttnFwdSm80INS1_25CollectiveMainloopFwdSm80ILi8ELi1ELb1EN4cute5tupleIJNS5_1CILi128EEENS7_ILi96EEES8_EEELi128ENS_10bfloat16_tEfNS_4arch4Sm80ELb0ELb1ELb1ELb1ELb0ELb0ELb1ELb1EEENS1_21CollectiveEpilogueFwdINS6_IJS8_S8_S9_EEENS6_IJNS7_ILi1EEESH_SH_EEESB_SD_Li256ELb1ELb1ELb1ELb0EEENS1_36VarlenDynamicPersistentTileSchedulerILi128ELi96ELi256ELi256ELb1ELb1ELb0ELb1ELb0ELb1EEEEEEEEEvNT_6ParamsE,"aw",@nobits
	.sectionflags	@""
	.align	16


//--------------------- .nv.shared._ZN7cutlass13device_kernelIN5flash19enable_sm80_to_sm89INS1_16FlashAttnFwdSm80INS1_25CollectiveMainloopFwdSm80ILi8ELi1ELb1EN4cute5tupleIJNS5_1CILi128EEENS7_ILi96EEES8_EEELi128ENS_10bfloat16_tEfNS_4arch4Sm80ELb0ELb1ELb1ELb1ELb0ELb1ELb1ELb1EEENS1_21CollectiveEpilogueFwdINS6_IJS8_S8_S9_EEENS6_IJNS7_ILi1EEESH_SH_EEESB_SD_Li256ELb1ELb1ELb1ELb0EEENS1_36VarlenDynamicPersistentTileSchedulerILi128ELi96ELi256ELi256ELb1ELb1ELb0ELb1ELb0ELb1EEEEEEEEEvNT_6ParamsE --------------------------
	.section	.nv.shared._ZN7cutlass13device_kernelIN5flash19enable_sm80_to_sm89INS1_16FlashAttnFwdSm80INS1_25CollectiveMainloopFwdSm80ILi8ELi1ELb1EN4cute5tupleIJNS5_1CILi128EEENS7_ILi96EEES8_EEELi128ENS_10bfloat16_tEfNS_4arch4Sm80ELb0ELb1ELb1ELb1ELb0ELb1ELb1ELb1EEENS1_21CollectiveEpilogueFwdINS6_IJS8_S8_S9_EEENS6_IJNS7_ILi1EEESH_SH_EEESB_SD_Li256ELb1ELb1ELb1ELb0EEENS1_36VarlenDynamicPersistentTileSchedulerILi128ELi96ELi256ELi256ELb1ELb1ELb0ELb1ELb0ELb1EEEEEEEEEvNT_6ParamsE,"aw",@nobits
	.sectionflags	@""
	.align	16


//--------------------- .nv.shared._ZN7cutlass13device_kernelIN5flash19enable_sm80_to_sm89INS1_16FlashAttnFwdSm80INS1_25CollectiveMainloopFwdSm80ILi4ELi1ELb0EN4cute5tupleIJNS5_1CILi128EEENS7_ILi64EEES8_EEELi128ENS_10bfloat16_tEfNS_4arch4Sm80ELb1ELb0ELb1ELb0ELb0ELb0ELb1ELb1EEENS1_21CollectiveEpilogueFwdINS6_IJS8_S8_S9_EEENS6_IJNS7_ILi1EEESH_SH_EEESB_SD_Li128ELb0ELb1ELb1ELb0EEENS1_30DynamicPersistentTileSchedulerILi128ELi128ELb1ELb1ELb0EEEEEEEEEvNT_6ParamsE --------------------------
	.section	.nv.shared._ZN7cutlass13device_kernelIN5flash19enable_sm80_to_sm89INS1_16FlashAttnFwdSm80INS1_25CollectiveMainloopFwdSm80ILi4ELi1ELb0EN4cute5tupleIJNS5_1CILi128EEENS7_ILi64EEES8_EEELi128ENS_10bfloat16_tEfNS_4arch4Sm80ELb1ELb0ELb1ELb0ELb0ELb0ELb1ELb1EEENS1_21CollectiveEpilogueFwdINS6_IJS8_S8_S9_EEENS6_IJNS7_ILi1EEESH_SH_EEESB_SD_Li128ELb0ELb1ELb1ELb0EEENS1_30DynamicPersistentTileSchedulerILi128ELi128ELb1ELb1ELb0EEEEEEEEEvNT_6ParamsE,"aw",@nobits
	.sectionflags	@""
	.align	16


//--------------------- .nv.shared._ZN7cutlass13device_kernelIN5flash19enable_sm80_to_sm89INS1_16FlashAttnFwdSm80INS1_25CollectiveMainloopFwdSm80ILi8ELi1ELb1EN4cute5tupleIJNS5_1CILi128EEENS7_ILi112EEES8_EEELi128ENS_10bfloat16_tEfNS_4arch4Sm80ELb1ELb0ELb1ELb1ELb0ELb0ELb1ELb1EEENS1_21CollectiveEpilogueFwdINS6_IJS8_S8_S9_EEENS6_IJNS7_ILi1EEESH_SH_EEESB_SD_Li256ELb1ELb1ELb1ELb0EEENS1_36VarlenDynamicPersistentTileSchedulerILi128ELi112ELi256ELi256ELb1ELb1ELb0ELb1ELb1ELb1EEEEEEEEEvNT_6ParamsE --------------------------
	.section	.nv.shared._ZN7cutlass13device_kernelIN5flash19enable_sm80_to_sm89INS1_16FlashAttnFwdSm80INS1_25CollectiveMainloopFwdSm80ILi8ELi1ELb1EN4cute5tupleIJNS5_1CILi128EEENS7_ILi112EEES8_EEELi128ENS_10bfloat16_tEfNS_4arch4Sm80ELb1ELb0ELb1ELb1ELb0ELb0ELb1ELb1EEENS1_21CollectiveEpilogueFwdINS6_IJS8_S8_S9_EEENS6_IJNS7_ILi1EEESH_SH_EEESB_SD_Li256ELb1ELb1ELb1ELb0EEENS1_36VarlenDynamicPersistentTileSchedulerILi128ELi112ELi256ELi256ELb1ELb1ELb0ELb1ELb1ELb1EEEEEEEEEvNT_6ParamsE,"aw",@nobits
	.sectionflags	@""
	.align	16


//--------------------- .nv.shared._ZN7cutlass13device_kernelIN5flash19enable_sm80_to_sm89INS1_16FlashAttnFwdSm80INS1_25CollectiveMainloopFwdSm80ILi8ELi1ELb1EN4cute5tupleIJNS5_1CILi128EEENS7_ILi112EEES8_EEELi128ENS_10bfloat16_tEfNS_4arch4Sm80ELb1ELb0ELb1ELb1ELb0ELb1ELb1ELb1EEENS1_21CollectiveEpilogueFwdINS6_IJS8_S8_S9_EEENS6_IJNS7_ILi1EEESH_SH_EEESB_SD_Li256ELb1ELb1ELb1ELb0EEENS1_36VarlenDynamicPersistentTileSchedulerILi128ELi112ELi256ELi256ELb1ELb1ELb0ELb1ELb1ELb1EEEEEEEEEvNT_6ParamsE --------------------------
	.section	.nv.shared._ZN7cutlass13device_kernelIN5flash19enable_sm80_to_sm89INS1_16FlashAttnFwdSm80INS1_25CollectiveMainloopFwdSm80ILi8ELi1ELb1EN4cute5tupleIJNS5_1CILi128EEENS7_ILi112EEES8_EEELi128ENS_10bfloat16_tEfNS_4arch4Sm80ELb1ELb0ELb1ELb1ELb0ELb1ELb1ELb1EEENS1_21CollectiveEpilogueFwdINS6_IJS8_S8_S9_EEENS6_IJNS7_ILi1EEESH_SH_EEESB_SD_Li256ELb1ELb1ELb1ELb0EEENS1_36VarlenDynamicPersistentTileSchedulerILi128ELi112ELi256ELi256ELb1ELb1ELb0ELb1ELb1ELb1EEEEEEEEEvNT_6ParamsE,"aw",@nobits
	.sectionflags	@""
	.align	16


//--------------------- .nv.shared._ZN7cutlass13device_kernelIN5flash19enable_sm80_to_sm89INS1_16FlashAttnFwdSm80INS1_25CollectiveMainloopFwdSm80ILi8ELi1ELb1EN4cute5tupleIJNS5_1CILi128EEES8_S8_EEELi128ENS_10bfloat16_tEfNS_4arch4Sm80ELb0ELb0ELb0ELb0ELb0ELb0ELb1ELb1EEENS1_21CollectiveEpilogueFwdIS9_NS6_IJNS7_ILi1EEESF_SF_EEESA_SC_Li256ELb0ELb1ELb1ELb0EEENS1_19SingleTileSchedulerILb0ELb1ELb1ELi128EEEEEEEEEvNT_6ParamsE --------------------------
	.section	.nv.shared._ZN7cutlass13device_kernelIN5flash19enable_sm80_to_sm89INS1_16FlashAttnFwdSm80INS1_25CollectiveMainloopFwdSm80ILi8ELi1ELb1EN4cute5tupleIJNS5_1CILi128EEES8_S8_EEELi128ENS_10bfloat16_tEfNS_4arch4Sm80ELb0ELb0ELb0ELb0ELb0ELb0ELb1ELb1EEENS1_21CollectiveEpilogueFwdIS9_NS6_IJNS7_ILi1EEESF_SF_EEESA_SC_Li256ELb0ELb1ELb1ELb0EEENS1_19SingleTileSchedulerILb0ELb1ELb1ELi128EEEEEEEEEvNT_6ParamsE,"aw",@nobits
	.sectionflags	@""
	.align	16


//--------------------- .nv.shared._ZN7cutlass13device_kernelIN5flash19enable_sm80_to_sm89INS1_16FlashAttnFwdSm80INS1_25CollectiveMainloopFwdSm80ILi8ELi1ELb1EN4cute5tupleIJNS5_1CILi128EEENS7_ILi96EEES8_EEELi128ENS_10bfloat16_tEfNS_4arch4Sm80ELb0ELb1ELb0ELb0ELb0ELb0ELb1ELb1EEENS1_21CollectiveEpilogueFwdINS6_IJS8_S8_S9_EEENS6_IJNS7_ILi1EEESH_SH_EEESB_SD_Li256ELb0ELb1ELb1ELb0EEENS1_19SingleTileSchedulerILb0ELb1ELb1ELi128EEEEEEEEEvNT_6ParamsE --------------------------
	.section	.nv.shared._ZN7cutlass13device_kernelIN5flash19enable_sm80_to_sm89INS1_16FlashAttnFwdSm80INS1_25CollectiveMainloopFwdSm80ILi8ELi1ELb1EN4cute5tupleIJNS5_1CILi128EEENS7_ILi96EEES8_EEELi128ENS_10bfloat16_tEfNS_4arch4Sm80ELb0ELb1ELb0ELb0ELb0ELb0ELb1ELb1EEENS1_21CollectiveEpilogueFwdINS6_IJS8_S8_S9_EEENS6_IJNS7_ILi1EEESH_SH_EEESB_SD_Li256ELb0ELb1ELb1ELb0EEENS1_19SingleTileSchedulerILb0ELb1ELb1ELi128EEEEEEEEEvNT_6ParamsE,"aw",@nobits
	.sectionflags	@""
	.align	16


//--------------------- .nv.shared._ZN7cutlass13device_kernelIN5flash19enable_sm80_to_sm89INS1_16FlashAttnFwdSm80INS1_25CollectiveMainloopFwdSm80ILi8ELi1ELb1EN4cute5tupleIJNS5_1CILi128EEES8_S8_EEELi128ENS_10bfloat16_tEfNS_4arch4Sm80ELb1ELb0ELb0ELb0ELb0ELb0ELb1ELb1EEENS1_21CollectiveEpilogueFwdIS9_NS6_IJNS7_ILi1EEESF_SF_EEESA_SC_Li256ELb0ELb1ELb1ELb0EEENS1_30DynamicPersistentTileSchedulerILi256ELi256ELb1ELb1ELb0EEEEEEEEEvNT_6ParamsE --------------------------
	.section	.nv.shared._ZN7cutlass13device_kernelIN5flash19enable_sm80_to_sm89INS1_16FlashAttnFwdSm80INS1_25CollectiveMainloopFwdSm80ILi8ELi1ELb1EN4cute5tupleIJNS5_1CILi128EEES8_S8_EEELi128ENS_10bfloat16_tEfNS_4arch4Sm80ELb1ELb0ELb0ELb0ELb0ELb0ELb1ELb1EEENS1_21CollectiveEpilogueFwdIS9_NS6_IJNS7_ILi1EEESF_SF_EEESA_SC_Li256ELb0ELb1ELb1ELb0EEENS1_30DynamicPersistentTileSchedulerILi256ELi256ELb1ELb1ELb0EEEEEEEEEvNT_6ParamsE,"aw",@nobits
	.sectionflags	@""
	.align	16


//--------------------- .nv.shared._ZN7cutlass13device_kernelIN5flash19enable_sm80_to_sm89INS1_16FlashAttnFwdSm80INS1_25CollectiveMainloopFwdSm80ILi4ELi1ELb0EN4cute5tupleIJNS5_1CILi128EEENS7_ILi64EEES8_EEELi128ENS_10bfloat16_tEfNS_4arch4Sm80ELb0ELb0ELb0ELb0ELb0ELb0ELb1ELb1EEENS1_21CollectiveEpilogueFwdINS6_IJS8_S8_S9_EEENS6_IJNS7_ILi1EEESH_SH_EEESB_SD_Li128ELb0ELb1ELb1ELb0EEENS1_19SingleTileSchedulerILb0ELb1ELb1ELi128EEEEEEEEEvNT_6ParamsE --------------------------
	.section	.nv.shared._ZN7cutlass13device_kernelIN5flash19enable_sm80_to_sm89INS1_16FlashAttnFwdSm80INS1_25CollectiveMainloopFwdSm80ILi4ELi1ELb0EN4cute5tupleIJNS5_1CILi128EEENS7_ILi64EEES8_EEELi128ENS_10bfloat16_tEfNS_4arch4Sm80ELb0ELb0ELb0ELb0ELb0ELb0ELb1ELb1EEENS1_21CollectiveEpilogueFwdINS6_IJS8_S8_S9_EEENS6_IJNS7_ILi1EEESH_SH_EEESB_SD_Li128ELb0ELb1ELb1ELb0EEENS1_19SingleTileSchedulerILb0ELb1ELb1ELi128EEEEEEEEEvNT_6ParamsE,"aw",@nobits
	.sectionflags	@""
	.align	16


//--------------------- .nv.shared._ZN7cutlass13device_kernelIN5flash19enable_sm80_to_sm89INS1_16FlashAttnFwdSm80INS1_25CollectiveMainloopFwdSm80ILi8ELi1ELb1EN4cute5tupleIJNS5_1CILi128EEENS7_ILi112EEES8_EEELi128ENS_10bfloat16_tEfNS_4arch4Sm80ELb0ELb0ELb0ELb1ELb0ELb0ELb1ELb1EEENS1_21CollectiveEpilogueFwdINS6_IJS8_S8_S9_EEENS6_IJNS7_ILi1EEESH_SH_EEESB_SD_Li256ELb1ELb1ELb1ELb0EEENS1_36VarlenDynamicPersistentTileSchedulerILi128ELi112ELi256ELi256ELb1ELb1ELb0ELb0ELb1ELb1EEEEEEEEEvNT_6ParamsE --------------------------
	.section	.nv.shared._ZN7cutlass13device_kernelIN5flash19enable_sm80_to_sm89INS1_16FlashAttnFwdSm80INS1_25CollectiveMainloopFwdSm80ILi8ELi1ELb1EN4cute5tupleIJNS5_1CILi128EEENS7_ILi112EEES8_EEELi128ENS_10bfloat16_tEfNS_4arch4Sm80ELb0ELb0ELb0ELb1ELb0ELb0ELb1ELb1EEENS1_21CollectiveEpilogueFwdINS6_IJS8_S8_S9_EEENS6_IJNS7_ILi1EEESH_SH_EEESB_SD_Li256ELb1ELb1ELb1ELb0EEENS1_36VarlenDynamicPersistentTileSchedulerILi128ELi112ELi256ELi256ELb1ELb1ELb0ELb0ELb1ELb1EEEEEEEEEvNT_6ParamsE,"aw",@nobits
	.sectionflags	@""
	.align	16


//--------------------- .nv.shared._ZN7cutlass13device_kernelIN5flash19enable_sm80_to_sm89INS1_16FlashAttnFwdSm80INS1_25CollectiveMainloopFwdSm80ILi8ELi1ELb1EN4cute5tupleIJNS5_1CILi128EEENS7_ILi112EEES8_EEELi128ENS_10bfloat16_tEfNS_4arch4Sm80ELb0ELb0ELb0ELb1ELb0ELb1ELb1ELb1EEENS1_21CollectiveEpilogueFwdINS6_IJS8_S8_S9_EEENS6_IJNS7_ILi1EEESH_SH_EEESB_SD_Li256ELb1ELb1ELb1ELb0EEENS1_36VarlenDynamicPersistentTileSchedulerILi128ELi112ELi256ELi256ELb1ELb1ELb0ELb0ELb1ELb1EEEEEEEEEvNT_6ParamsE --------------------------
	.section	.nv.shared._ZN7cutlass13device_kernelIN5flash19enable_sm80_to_sm89INS1_16FlashAttnFwdSm80INS1_25CollectiveMainloopFwdSm80ILi8ELi1ELb1EN4cute5tupleIJNS5_1CILi128EEENS7_ILi112EEES8_EEELi128ENS_10bfloat16_tEfNS_4arch4Sm80ELb0ELb0ELb0ELb1ELb0ELb1ELb1ELb1EEENS1_21CollectiveEpilogueFwdINS6_IJS8_S8_S9_EEENS6_IJNS7_ILi1EEESH_SH_EEESB_SD_Li256ELb1ELb1ELb1ELb0EEENS1_36VarlenDynamicPersistentTileSchedulerILi128ELi112ELi256ELi256ELb1ELb1ELb0ELb0ELb1ELb1EEEEEEEEEvNT_6ParamsE,"aw",@nobits
	.sectionflags	@""
	.align	16


//--------------------- .nv.shared._ZN7cutlass13device_kernelIN5flash19enable_sm80_to_sm89INS1_16FlashAttnFwdSm80INS1_25CollectiveMainloopFwdSm80ILi4ELi1ELb0EN4cute5tupleIJNS5_1CILi128EEENS7_ILi48EEES8_EEELi128ENS_10bfloat16_tEfNS_4arch4Sm80ELb0ELb1ELb0ELb0ELb0ELb0ELb1ELb1EEENS1_21CollectiveEpilogueFwdINS6_IJS8_S8_S9_EEENS6_IJNS7_ILi1EEESH_SH_EEESB_SD_Li128ELb0ELb1ELb1ELb0EEENS1_19SingleTileSchedulerILb0ELb1ELb1ELi128EEEEEEEEEvNT_6ParamsE --------------------------
	.section	.nv.shared._ZN7cutlass13device_kernelIN5flash19enable_sm80_to_sm89INS1_16FlashAttnFwdSm80INS1_25CollectiveMainloopFwdSm80ILi4ELi1ELb0EN4cute5tupleIJNS5_1CILi128EEENS7_ILi48EEES8_EEELi128ENS_10bfloat16_tEfNS_4arch4Sm80ELb0ELb1ELb0ELb0ELb0ELb0ELb1ELb1EEENS1_21CollectiveEpilogueFwdINS6_IJS8_S8_S9_EEENS6_IJNS7_ILi1EEESH_SH_EEESB_SD_Li128ELb0ELb1ELb1ELb0EEENS1_19SingleTileSchedulerILb0ELb1ELb1ELi128EEEEEEEEEvNT_6ParamsE,"aw",@nobits
	.sectionflags	@""
	.align	16


//--------------------- .nv.shared._ZN7cutlass13device_kernelIN5flash19enable_sm80_to_sm89INS1_16FlashAttnFwdSm80INS1_25CollectiveMainloopFwdSm80ILi8ELi1ELb1EN4cute5tupleIJNS5_1CILi128EEENS7_ILi96EEES8_EEELi128ENS_10bfloat16_tEfNS_4arch4Sm80ELb0ELb1ELb0ELb1ELb0ELb0ELb1ELb1EEENS1_21CollectiveEpilogueFwdINS6_IJS8_S8_S9_EEENS6_IJNS7_ILi1EEESH_SH_EEESB_SD_Li256ELb1ELb1ELb1ELb0EEENS1_36VarlenDynamicPersistentTileSchedulerILi128ELi96ELi256ELi256ELb1ELb1ELb0ELb1ELb0ELb1EEEEEEEEEvNT_6ParamsE --------------------------
	.section	.nv.shared._ZN7cutlass13device_kernelIN5flash19enable_sm80_to_sm89INS1_16FlashAttnFwdSm80INS1_25CollectiveMainloopFwdSm80ILi8ELi1ELb1EN4cute5tupleIJNS5_1CILi128EEENS7_ILi96EEES8_EEELi128ENS_10bfloat16_tEfNS_4arch4Sm80ELb0ELb1ELb0ELb1ELb0ELb0ELb1ELb1EEENS1_21CollectiveEpilogueFwdINS6_IJS8_S8_S9_EEENS6_IJNS7_ILi1EEESH_SH_EEESB_SD_Li256ELb1ELb1ELb1ELb0EEENS1_36VarlenDynamicPersistentTileSchedulerILi128ELi96ELi256ELi256ELb1ELb1ELb0ELb1ELb0ELb1EEEEEEEEEvNT_6ParamsE,"aw",@nobits
	.sectionflags	@""
	.align	16


//--------------------- .nv.shared._ZN7cutlass13device_kernelIN5flash19enable_sm80_to_sm89INS1_16FlashAttnFwdSm80INS1_25CollectiveMainloopFwdSm80ILi8ELi1ELb1EN4cute5tupleIJNS5_1CILi128EEENS7_ILi96EEES8_EEELi128ENS_10bfloat16_tEfNS_4arch4Sm80ELb0ELb1ELb0ELb1ELb0ELb1ELb1ELb1EEENS1_21CollectiveEpilogueFwdINS6_IJS8_S8_S9_EEENS6_IJNS7_ILi1EEESH_SH_EEESB_SD_Li256ELb1ELb1ELb1ELb0EEENS1_36VarlenDynamicPersistentTileSchedulerILi128ELi96ELi256ELi256ELb1ELb1ELb0ELb1ELb0ELb1EEEEEEEEEvNT_6ParamsE --------------------------
	.section	.nv.shared._ZN7cutlass13device_kernelIN5flash19enable_sm80_to_sm89INS1_16FlashAttnFwdSm80INS1_25CollectiveMainloopFwdSm80ILi8ELi1ELb1EN4cute5tupleIJNS5_1CILi128EEENS7_ILi96EEES8_EEELi128ENS_10bfloat16_tEfNS_4arch4Sm80ELb0ELb1ELb0ELb1ELb0ELb1ELb1ELb1EEENS1_21CollectiveEpilogueFwdINS6_IJS8_S8_S9_EEENS6_IJNS7_ILi1EEESH_SH_EEESB_SD_Li256ELb1ELb1ELb1ELb0EEENS1_36VarlenDynamicPersistentTileSchedulerILi128ELi96ELi256ELi256ELb1ELb1ELb0ELb1ELb0ELb1EEEEEEEEEvNT_6ParamsE,"aw",@nobits
	.sectionflags	@""
	.align	16


//--------------------- .nv.shared._ZN7cutlass13device_kernelIN5flash19enable_sm80_to_sm89INS1_16FlashAttnFwdSm80INS1_25CollectiveMainloopFwdSm80ILi4ELi1ELb0EN4cute5tupleIJNS5_1CILi128EEENS7_ILi64EEES8_EEELi128ENS_10bfloat16_tEfNS_4arch4Sm80ELb1ELb0ELb0ELb0ELb0ELb0ELb1ELb1EEENS1_21CollectiveEpilogueFwdINS6_IJS8_S8_S9_EEENS6_IJNS7_ILi1EEESH_SH_EEESB_SD_Li128ELb0ELb1ELb1ELb0EEENS1_30DynamicPersistentTileSchedulerILi128ELi128ELb1ELb1ELb0EEEEEEEEEvNT_6ParamsE --------------------------
	.section	.nv.shared._ZN7cutlass13device_kernelIN5flash19enable_sm80_to_sm89INS1_16FlashAttnFwdSm80INS1_25CollectiveMainloopFwdSm80ILi4ELi1ELb0EN4cute5tupleIJNS5_1CILi128EEENS7_ILi64EEES8_EEELi128ENS_10bfloat16_tEfNS_4arch4Sm80ELb1ELb0ELb0ELb0ELb0ELb0ELb1ELb1EEENS1_21CollectiveEpilogueFwdINS6_IJS8_S8_S9_EEENS6_IJNS7_ILi1EEESH_SH_EEESB_SD_Li128ELb0ELb1ELb1ELb0EEENS1_30DynamicPersistentTileSchedulerILi128ELi128ELb1ELb1ELb0EEEEEEEEEvNT_6ParamsE,"aw",@nobits
	.sectionflags	@""
	.align	16


//--------------------- .nv.shared._ZN7cutlass13device_kernelIN5flash19enable_sm80_to_sm89INS1_16FlashAttnFwdSm80INS1_25CollectiveMainloopFwdSm80ILi8ELi1ELb1EN4cute5tupleIJNS5_1CILi128EEENS7_ILi112EEES8_EEELi128ENS_10bfloat16_tEfNS_4arch4Sm80ELb1ELb0ELb0ELb1ELb0ELb0ELb1ELb1EEENS1_21CollectiveEpilogueFwdINS6_IJS8_S8_S9_EEENS6_IJNS7_ILi1EEESH_SH_EEESB_SD_Li256ELb1ELb1ELb1ELb0EEENS1_36VarlenDynamicPersistentTileSchedulerILi128ELi112ELi256ELi256ELb1ELb1ELb0ELb1ELb1ELb1EEEEEEEEEvNT_6ParamsE --------------------------
	.section	.nv.shared._ZN7cutlass13device_kernelIN5flash19enable_sm80_to_sm89INS1_16FlashAttnFwdSm80INS1_25CollectiveMainloopFwdSm80ILi8ELi1ELb1EN4cute5tupleIJNS5_1CILi128EEENS7_ILi112EEES8_EEELi128ENS_10bfloat16_tEfNS_4arch4Sm80ELb1ELb0ELb0ELb1ELb0ELb0ELb1ELb1EEENS1_21CollectiveEpilogueFwdINS6_IJS8_S8_S9_EEENS6_IJNS7_ILi1EEESH_SH_EEESB_SD_Li256ELb1ELb1ELb1ELb0EEENS1_36VarlenDynamicPersistentTileSchedulerILi128ELi112ELi256ELi256ELb1ELb1ELb0ELb1ELb1ELb1EEEEEEEEEvNT_6ParamsE,"aw",@nobits
	.sectionflags	@""
	.align	16


//--------------------- .nv.shared._ZN7cutlass13device_kernelIN5flash19enable_sm80_to_sm89INS1_16FlashAttnFwdSm80INS1_25CollectiveMainloopFwdSm80ILi8ELi1ELb1EN4cute5tupleIJNS5_1CILi128EEENS7_ILi112EEES8_EEELi128ENS_10bfloat16_tEfNS_4arch4Sm80ELb1ELb0ELb0ELb1ELb0ELb1ELb1ELb1EEENS1_21CollectiveEpilogueFwdINS6_IJS8_S8_S9_EEENS6_IJNS7_ILi1EEESH_SH_EEESB_SD_Li256ELb1ELb1ELb1ELb0EEENS1_36VarlenDynamicPersistentTileSchedulerILi128ELi112ELi256ELi256ELb1ELb1ELb0ELb1ELb1ELb1EEEEEEEEEvNT_6ParamsE --------------------------
	.section	.nv.shared._ZN7cutlass13device_kernelIN5flash19enable_sm80_to_sm89INS1_16FlashAttnFwdSm80INS1_25CollectiveMainloopFwdSm80ILi8ELi1ELb1EN4cute5tupleIJNS5_1CILi128EEENS7_ILi112EEES8_EEELi128ENS_10bfloat16_tEfNS_4arch4Sm80ELb1ELb0ELb0ELb1ELb0ELb1ELb1ELb1EEENS1_21CollectiveEpilogueFwdINS6_IJS8_S8_S9_EEENS6_IJNS7_ILi1EEESH_SH_EEESB_SD_Li256ELb1ELb1ELb1ELb0EEENS1_36VarlenDynamicPersistentTileSchedulerILi128ELi112ELi256ELi256ELb1ELb1ELb0ELb1ELb1ELb1EEEEEEEEEvNT_6ParamsE,"aw",@nobits
	.sectionflags	@""
	.align	16
